// Copyright (c) 2024, Jay Shah, Ganesh Bikshandi, Ying Zhang, Vijay Thakkar, Pradeep Ramani, Tri Dao.
// Splitting the different template instantiations to different files to speed up compilation.
// This file is auto-generated. See "generate_kernels.py"

#include "flash_fwd_hdim256_bf16_split_sm80.cu"
#include "flash_fwd_hdim256_bf16_split_softcap_sm80.cu"

// ===== COMPILED SASS (sm_80) =====

	.target	sm_80

	.elftype	@"ET_EXEC"


//--------------------- .note.nv.tkinfo           --------------------------
	.section	.note.nv.tkinfo,"",@"SHT_NOTE"
	.sectionflags	@"SHF_NOTE_NV_TKINFO"
	.tkinfo
        /*0018*/ 	.word	0x00000002
        /*0030*/ 	.string	""
        /*0030*/ 	.string	"ptxas"
        /*0030*/ 	.string	"Cuda compilation tools, release 13.0, V13.0.88"
        /*0030*/ 	.string	"Build cuda_13.0.r13.0/compiler.36424714_0"
        /*0030*/ 	.string	"-arch sm_80 -m 64 "



//--------------------- .note.nv.cuinfo           --------------------------
	.section	.note.nv.cuinfo,"",@"SHT_NOTE"
	.sectionflags	@"SHF_NOTE_NV_CUINFO"
        /*0018*/ 	.short	0x0002
        /*001a*/ 	.short	0x0050
        /*001c*/ 	.short	0x0082
	.zero		2


//--------------------- .nv.info                  --------------------------
	.section	.nv.info,"",@"SHT_CUDA_INFO"
	.align	4


	//----- nvinfo : EIATTR_REGCOUNT
	.align		4
        /*0000*/ 	.byte	0x04, 0x2f
        /*0002*/ 	.short	(.L_12 - .L_11)
	.align		4
.L_11:
        /*0004*/ 	.word	index@(_ZN7cutlass13device_kernelIN5flash19enable_sm80_to_sm89INS1_16FlashAttnFwdSm80INS1_25CollectiveMainloopFwdSm80ILi8ELi1ELb0EN4cute5tupleIJNS5_1CILi128EEENS7_ILi48EEENS7_ILi256EEEEEELi256ENS_10bfloat16_tEfNS_4arch4Sm80ELb1ELb0ELb0ELb1ELb0ELb1ELb1ELb1EEENS1_21CollectiveEpilogueFwdINS6_IJS8_SA_S9_EEENS6_IJNS7_ILi1EEESI_SI_EEESC_SE_Li256ELb1ELb1ELb1ELb0EEENS1_36VarlenDynamicPersistentTileSchedulerILi128ELi48ELi256ELi256ELb1ELb1ELb0ELb1ELb1ELb1EEEEEEEEEvNT_6ParamsE)
        /*0008*/ 	.word	0x000000ff


	//----- nvinfo : EIATTR_FRAME_SIZE
	.align		4
.L_12:
        /*000c*/ 	.byte	0x04, 0x11
        /*000e*/ 	.short	(.L_14 - .L_13)
	.align		4
.L_13:
        /*0010*/ 	.word	index@($__internal_103_$__cuda_sm70_votesync_ballot)
        /*0014*/ 	.word	0x00000000


	//----- nvinfo : EIATTR_FRAME_SIZE
	.align		4
.L_14:
        /*0018*/ 	.byte	0x04, 0x11
        /*001a*/ 	.short	(.L_16 - .L_15)
	.align		4
.L_15:
        /*001c*/ 	.word	index@($__internal_102_$__cuda_sm70_shflsync_up_p)
        /*0020*/ 	.word	0x00000000


	//----- nvinfo : EIATTR_FRAME_SIZE
	.align		4
.L_16:
        /*0024*/ 	.byte	0x04, 0x11
        /*0026*/ 	.short	(.L_18 - .L_17)
	.align		4
.L_17:
        /*0028*/ 	.word	index@($__internal_101_$__cuda_sm70_shflsync_idx_p)
        /*002c*/ 	.word	0x00000000


	//----- nvinfo : EIATTR_FRAME_SIZE
	.align		4
.L_18:
        /*0030*/ 	.byte	0x04, 0x11
        /*0032*/ 	.short	(.L_20 - .L_19)
	.align		4
.L_19:
        /*0034*/ 	.word	index@($__internal_100_$__cuda_sm70_shflsync_bfly_p)
        /*0038*/ 	.word	0x00000000


	//----- nvinfo : EIATTR_FRAME_SIZE
	.align		4
.L_20:
        /*003c*/ 	.byte	0x04, 0x11
        /*003e*/ 	.short	(.L_22 - .L_21)
	.align		4
.L_21:
        /*0040*/ 	.word	index@(_ZN7cutlass13device_kernelIN5flash19enable_sm80_to_sm89INS1_16FlashAttnFwdSm80INS1_25CollectiveMainloopFwdSm80ILi8ELi1ELb0EN4cute5tupleIJNS5_1CILi128EEENS7_ILi48EEENS7_ILi256EEEEEELi256ENS_10bfloat16_tEfNS_4arch4Sm80ELb1ELb0ELb0ELb1ELb0ELb1ELb1ELb1EEENS1_21CollectiveEpilogueFwdINS6_IJS8_SA_S9_EEENS6_IJNS7_ILi1EEESI_SI_EEESC_SE_Li256ELb1ELb1ELb1ELb0EEENS1_36VarlenDynamicPersistentTileSchedulerILi128ELi48ELi256ELi256ELb1ELb1ELb0ELb1ELb1ELb1EEEEEEEEEvNT_6ParamsE)
        /*0044*/ 	.word	0x00000058


	//----- nvinfo : EIATTR_REGCOUNT
	.align		4
.L_22:
        /*0048*/ 	.byte	0x04, 0x2f
        /*004a*/ 	.short	(.L_24 - .L_23)
	.align		4
.L_23:
        /*004c*/ 	.word	index@(_ZN7cutlass13device_kernelIN5flash19enable_sm80_to_sm89INS1_16FlashAttnFwdSm80INS1_25CollectiveMainloopFwdSm80ILi8ELi1ELb0EN4cute5tupleIJNS5_1CILi128EEENS7_ILi64EEENS7_ILi256EEEEEELi256ENS_10bfloat16_tEfNS_4arch4Sm80ELb1ELb0ELb0ELb1ELb0ELb0ELb1ELb1EEENS1_21CollectiveEpilogueFwdINS6_IJS8_SA_S9_EEENS6_IJNS7_ILi1EEESI_SI_EEESC_SE_Li256ELb1ELb1ELb1ELb0EEENS1_36VarlenDynamicPersistentTileSchedulerILi128ELi64ELi256ELi256ELb1ELb1ELb0ELb1ELb1ELb1EEEEEEEEEvNT_6ParamsE)
        /*0050*/ 	.word	0x000000ff


	//----- nvinfo : EIATTR_FRAME_SIZE
	.align		4
.L_24:
        /*0054*/ 	.byte	0x04, 0x11
        /*0056*/ 	.short	(.L_26 - .L_25)
	.align		4
.L_25:
        /*0058*/ 	.word	index@($__internal_99_$__cuda_sm70_votesync_ballot)
        /*005c*/ 	.word	0x00000000


	//----- nvinfo : EIATTR_FRAME_SIZE
	.align		4
.L_26:
        /*0060*/ 	.byte	0x04, 0x11
        /*0062*/ 	.short	(.L_28 - .L_27)
	.align		4
.L_27:
        /*0064*/ 	.word	index@($__internal_98_$__cuda_sm70_shflsync_up_p)
        /*0068*/ 	.word	0x00000000


	//----- nvinfo : EIATTR_FRAME_SIZE
	.align		4
.L_28:
        /*006c*/ 	.byte	0x04, 0x11
        /*006e*/ 	.short	(.L_30 - .L_29)
	.align		4
.L_29:
        /*0070*/ 	.word	index@($__internal_97_$__cuda_sm70_shflsync_idx_p)
        /*0074*/ 	.word	0x00000000


	//----- nvinfo : EIATTR_FRAME_SIZE
	.align		4
.L_30:
        /*0078*/ 	.byte	0x04, 0x11
        /*007a*/ 	.short	(.L_32 - .L_31)
	.align		4
.L_31:
        /*007c*/ 	.word	index@($__internal_96_$__cuda_sm70_shflsync_bfly_p)
        /*0080*/ 	.word	0x00000000


	//----- nvinfo : EIATTR_FRAME_SIZE
	.align		4
.L_32:
        /*0084*/ 	.byte	0x04, 0x11
        /*0086*/ 	.short	(.L_34 - .L_33)
	.align		4
.L_33:
        /*0088*/ 	.word	index@(_ZN7cutlass13device_kernelIN5flash19enable_sm80_to_sm89INS1_16FlashAttnFwdSm80INS1_25CollectiveMainloopFwdSm80ILi8ELi1ELb0EN4cute5tupleIJNS5_1CILi128EEENS7_ILi64EEENS7_ILi256EEEEEELi256ENS_10bfloat16_tEfNS_4arch4Sm80ELb1ELb0ELb0ELb1ELb0ELb0ELb1ELb1EEENS1_21CollectiveEpilogueFwdINS6_IJS8_SA_S9_EEENS6_IJNS7_ILi1EEESI_SI_EEESC_SE_Li256ELb1ELb1ELb1ELb0EEENS1_36VarlenDynamicPersistentTileSchedulerILi128ELi64ELi256ELi256ELb1ELb1ELb0ELb1ELb1ELb1EEEEEEEEEvNT_6ParamsE)
        /*008c*/ 	.word	0x00000088


	//----- nvinfo : EIATTR_REGCOUNT
	.align		4
.L_34:
        /*0090*/ 	.byte	0x04, 0x2f
        /*0092*/ 	.short	(.L_36 - .L_35)
	.align		4
.L_35:
        /*0094*/ 	.word	index@(_ZN7cutlass13device_kernelIN5flash19enable_sm80_to_sm89INS1_16FlashAttnFwdSm80INS1_25CollectiveMainloopFwdSm80ILi8ELi1ELb0EN4cute5tupleIJNS5_1CILi128EEENS7_ILi96EEENS7_ILi256EEEEEELi256ENS_10bfloat16_tEfNS_4arch4Sm80ELb1ELb0ELb0ELb0ELb0ELb0ELb1ELb1EEENS1_21CollectiveEpilogueFwdINS6_IJS8_SA_S9_EEENS6_IJNS7_ILi1EEESI_SI_EEESC_SE_Li256ELb0ELb1ELb1ELb0EEENS1_30DynamicPersistentTileSchedulerILi256ELi256ELb1ELb1ELb0EEEEEEEEEvNT_6ParamsE)
        /*0098*/ 	.word	0x000000ff


	//----- nvinfo : EIATTR_FRAME_SIZE
	.align		4
.L_36:
        /*009c*/ 	.byte	0x04, 0x11
        /*009e*/ 	.short	(.L_38 - .L_37)
	.align		4
.L_37:
        /*00a0*/ 	.word	index@($__internal_95_$__cuda_sm70_shflsync_idx_p)
        /*00a4*/ 	.word	0x00000000


	//----- nvinfo : EIATTR_FRAME_SIZE
	.align		4
.L_38:
        /*00a8*/ 	.byte	0x04, 0x11
        /*00aa*/ 	.short	(.L_40 - .L_39)
	.align		4
.L_39:
        /*00ac*/ 	.word	index@($__internal_94_$__cuda_sm70_shflsync_bfly_p)
        /*00b0*/ 	.word	0x00000000


	//----- nvinfo : EIATTR_FRAME_SIZE
	.align		4
.L_40:
        /*00b4*/ 	.byte	0x04, 0x11
        /*00b6*/ 	.short	(.L_42 - .L_41)
	.align		4
.L_41:
        /*00b8*/ 	.word	index@(_ZN7cutlass13device_kernelIN5flash19enable_sm80_to_sm89INS1_16FlashAttnFwdSm80INS1_25CollectiveMainloopFwdSm80ILi8ELi1ELb0EN4cute5tupleIJNS5_1CILi128EEENS7_ILi96EEENS7_ILi256EEEEEELi256ENS_10bfloat16_tEfNS_4arch4Sm80ELb1ELb0ELb0ELb0ELb0ELb0ELb1ELb1EEENS1_21CollectiveEpilogueFwdINS6_IJS8_SA_S9_EEENS6_IJNS7_ILi1EEESI_SI_EEESC_SE_Li256ELb0ELb1ELb1ELb0EEENS1_30DynamicPersistentTileSchedulerILi256ELi256ELb1ELb1ELb0EEEEEEEEEvNT_6ParamsE)
        /*00bc*/ 	.word	0x000000b8


	//----- nvinfo : EIATTR_REGCOUNT
	.align		4
.L_42:
        /*00c0*/ 	.byte	0x04, 0x2f
        /*00c2*/ 	.short	(.L_44 - .L_43)
	.align		4
.L_43:
        /*00c4*/ 	.word	index@(_ZN7cutlass13device_kernelIN5flash19enable_sm80_to_sm89INS1_16FlashAttnFwdSm80INS1_25CollectiveMainloopFwdSm80ILi8ELi1ELb0EN4cute5tupleIJNS5_1CILi128EEENS7_ILi48EEENS7_ILi256EEEEEELi256ENS_10bfloat16_tEfNS_4arch4Sm80ELb0ELb1ELb0ELb1ELb0ELb1ELb1ELb1EEENS1_21CollectiveEpilogueFwdINS6_IJS8_SA_S9_EEENS6_IJNS7_ILi1EEESI_SI_EEESC_SE_Li256ELb1ELb1ELb1ELb0EEENS1_36VarlenDynamicPersistentTileSchedulerILi128ELi48ELi256ELi256ELb1ELb1ELb0ELb1ELb0ELb1EEEEEEEEEvNT_6ParamsE)
        /*00c8*/ 	.word	0x000000ff


	//----- nvinfo : EIATTR_FRAME_SIZE
	.align		4
.L_44:
        /*00cc*/ 	.byte	0x04, 0x11
        /*00ce*/ 	.short	(.L_46 - .L_45)
	.align		4
.L_45:
        /*00d0*/ 	.word	index@($__internal_93_$__cuda_sm70_votesync_ballot)
        /*00d4*/ 	.word	0x00000000


	//----- nvinfo : EIATTR_FRAME_SIZE
	.align		4
.L_46:
        /*00d8*/ 	.byte	0x04, 0x11
        /*00da*/ 	.short	(.L_48 - .L_47)
	.align		4
.L_47:
        /*00dc*/ 	.word	index@($__internal_92_$__cuda_sm70_shflsync_up_p)
        /*00e0*/ 	.word	0x00000000


	//----- nvinfo : EIATTR_FRAME_SIZE
	.align		4
.L_48:
        /*00e4*/ 	.byte	0x04, 0x11
        /*00e6*/ 	.short	(.L_50 - .L_49)
	.align		4
.L_49:
        /*00e8*/ 	.word	index@($__internal_91_$__cuda_sm70_shflsync_idx_p)
        /*00ec*/ 	.word	0x00000000


	//----- nvinfo : EIATTR_FRAME_SIZE
	.align		4
.L_50:
        /*00f0*/ 	.byte	0x04, 0x11
        /*00f2*/ 	.short	(.L_52 - .L_51)
	.align		4
.L_51:
        /*00f4*/ 	.word	index@($__internal_90_$__cuda_sm70_shflsync_bfly_p)
        /*00f8*/ 	.word	0x00000000


	//----- nvinfo : EIATTR_FRAME_SIZE
	.align		4
.L_52:
        /*00fc*/ 	.byte	0x04, 0x11
        /*00fe*/ 	.short	(.L_54 - .L_53)
	.align		4
.L_53:
        /*0100*/ 	.word	index@($_ZN7cutlass13device_kernelIN5flash19enable_sm80_to_sm89INS1_16FlashAttnFwdSm80INS1_25CollectiveMainloopFwdSm80ILi8ELi1ELb0EN4cute5tupleIJNS5_1CILi128EEENS7_ILi48EEENS7_ILi256EEEEEELi256ENS_10bfloat16_tEfNS_4arch4Sm80ELb0ELb1ELb0ELb1ELb0ELb1ELb1ELb1EEENS1_21CollectiveEpilogueFwdINS6_IJS8_SA_S9_EEENS6_IJNS7_ILi1EEESI_SI_EEESC_SE_Li256ELb1ELb1ELb1ELb0EEENS1_36VarlenDynamicPersistentTileSchedulerILi128ELi48ELi256ELi256ELb1ELb1ELb0ELb1ELb0ELb1EEEEEEEEEvNT_6ParamsE$_ZZN5flash25CollectiveMainloopFwdSm80ILi8ELi1ELb0EN4cute5tupleIJNS1_1CILi128EEENS3_ILi48EEENS3_ILi256EEEEEELi256EN7cutlass10bfloat16_tEfNS8_4arch4Sm80ELb0ELb1ELb0ELb1ELb0ELb1ELb1ELb1EE3mmaINS_16FlashAttnFwdSm80ISC_NS_21CollectiveEpilogueFwdINS2_IJS4_S6_S5_EEENS2_IJNS3_ILi1EEESH_SH_EEES9_SB_Li256ELb1ELb1ELb1ELb0EEENS_36VarlenDynamicPersistentTileSchedulerILi128ELi48ELi256ELi256ELb1ELb1ELb0ELb1ELb0ELb1EEEE13SharedStorageENS1_6TensorINS1_11ArrayEngineIfLm128EEENS1_6LayoutINS2_IJNS2_IJNS3_ILi2EEESS_EEESH_NS3_ILi32EEEEEENS2_IJNS2_IJSH_SS_EEENS3_ILi0EEENS3_ILi4EEEEEEEEEENS_7SoftmaxILi2ELi0EEEEEbRKNSC_6ParamsERT0_RT1_iRKNS_16SeqlenInfoQKNewKILb1ELb1EEENS2_IJiiiiEEERT_ENKUlvE_clEv)
        /*0104*/ 	.word	0x00000000


	//----- nvinfo : EIATTR_FRAME_SIZE
	.align		4
.L_54:
        /*0108*/ 	.byte	0x04, 0x11
        /*010a*/ 	.short	(.L_56 - .L_55)
	.align		4
.L_55:
        /*010c*/ 	.word	index@(_ZN7cutlass13device_kernelIN5flash19enable_sm80_to_sm89INS1_16FlashAttnFwdSm80INS1_25CollectiveMainloopFwdSm80ILi8ELi1ELb0EN4cute5tupleIJNS5_1CILi128EEENS7_ILi48EEENS7_ILi256EEEEEELi256ENS_10bfloat16_tEfNS_4arch4Sm80ELb0ELb1ELb0ELb1ELb0ELb1ELb1ELb1EEENS1_21CollectiveEpilogueFwdINS6_IJS8_SA_S9_EEENS6_IJNS7_ILi1EEESI_SI_EEESC_SE_Li256ELb1ELb1ELb1ELb0EEENS1_36VarlenDynamicPersistentTileSchedulerILi128ELi48ELi256ELi256ELb1ELb1ELb0ELb1ELb0ELb1EEEEEEEEEvNT_6ParamsE)
        /*0110*/ 	.word	0x000001b8


	//----- nvinfo : EIATTR_REGCOUNT
	.align		4
.L_56:
        /*0114*/ 	.byte	0x04, 0x2f
        /*0116*/ 	.short	(.L_58 - .L_57)
	.align		4
.L_57:
        /*0118*/ 	.word	index@(_ZN7cutlass13device_kernelIN5flash19enable_sm80_to_sm89INS1_16FlashAttnFwdSm80INS1_25CollectiveMainloopFwdSm80ILi8ELi1ELb0EN4cute5tupleIJNS5_1CILi128EEENS7_ILi64EEENS7_ILi256EEEEEELi256ENS_10bfloat16_tEfNS_4arch4Sm80ELb0ELb1ELb0ELb1ELb0ELb0ELb1ELb1EEENS1_21CollectiveEpilogueFwdINS6_IJS8_SA_S9_EEENS6_IJNS7_ILi1EEESI_SI_EEESC_SE_Li256ELb1ELb1ELb1ELb0EEENS1_36VarlenDynamicPersistentTileSchedulerILi128ELi64ELi256ELi256ELb1ELb1ELb0ELb1ELb0ELb1EEEEEEEEEvNT_6ParamsE)
        /*011c*/ 	.word	0x000000ff


	//----- nvinfo : EIATTR_FRAME_SIZE
	.align		4
.L_58:
        /*0120*/ 	.byte	0x04, 0x11
        /*0122*/ 	.short	(.L_60 - .L_59)
	.align		4
.L_59:
        /*0124*/ 	.word	index@($__internal_89_$__cuda_sm70_votesync_ballot)
        /*0128*/ 	.word	0x00000000


	//----- nvinfo : EIATTR_FRAME_SIZE
	.align		4
.L_60:
        /*012c*/ 	.byte	0x04, 0x11
        /*012e*/ 	.short	(.L_62 - .L_61)
	.align		4
.L_61:
        /*0130*/ 	.word	index@($__internal_88_$__cuda_sm70_shflsync_up_p)
        /*0134*/ 	.word	0x00000000


	//----- nvinfo : EIATTR_FRAME_SIZE
	.align		4
.L_62:
        /*0138*/ 	.byte	0x04, 0x11
        /*013a*/ 	.short	(.L_64 - .L_63)
	.align		4
.L_63:
        /*013c*/ 	.word	index@($__internal_87_$__cuda_sm70_shflsync_idx_p)
        /*0140*/ 	.word	0x00000000


	//----- nvinfo : EIATTR_FRAME_SIZE
	.align		4
.L_64:
        /*0144*/ 	.byte	0x04, 0x11
        /*0146*/ 	.short	(.L_66 - .L_65)
	.align		4
.L_65:
        /*0148*/ 	.word	index@($__internal_86_$__cuda_sm70_shflsync_bfly_p)
        /*014c*/ 	.word	0x00000000


	//----- nvinfo : EIATTR_FRAME_SIZE
	.align		4
.L_66:
        /*0150*/ 	.byte	0x04, 0x11
        /*0152*/ 	.short	(.L_68 - .L_67)
	.align		4
.L_67:
        /*0154*/ 	.word	index@(_ZN7cutlass13device_kernelIN5flash19enable_sm80_to_sm89INS1_16FlashAttnFwdSm80INS1_25CollectiveMainloopFwdSm80ILi8ELi1ELb0EN4cute5tupleIJNS5_1CILi128EEENS7_ILi64EEENS7_ILi256EEEEEELi256ENS_10bfloat16_tEfNS_4arch4Sm80ELb0ELb1ELb0ELb1ELb0ELb0ELb1ELb1EEENS1_21CollectiveEpilogueFwdINS6_IJS8_SA_S9_EEENS6_IJNS7_ILi1EEESI_SI_EEESC_SE_Li256ELb1ELb1ELb1ELb0EEENS1_36VarlenDynamicPersistentTileSchedulerILi128ELi64ELi256ELi256ELb1ELb1ELb0ELb1ELb0ELb1EEEEEEEEEvNT_6ParamsE)
        /*0158*/ 	.word	0x00000058


	//----- nvinfo : EIATTR_REGCOUNT
	.align		4
.L_68:
        /*015c*/ 	.byte	0x04, 0x2f
        /*015e*/ 	.short	(.L_70 - .L_69)
	.align		4
.L_69:
        /*0160*/ 	.word	index@(_ZN7cutlass13device_kernelIN5flash19enable_sm80_to_sm89INS1_16FlashAttnFwdSm80INS1_25CollectiveMainloopFwdSm80ILi8ELi1ELb0EN4cute5tupleIJNS5_1CILi128EEENS7_ILi64EEENS7_ILi256EEEEEELi256ENS_10bfloat16_tEfNS_4arch4Sm80ELb0ELb1ELb0ELb0ELb0ELb0ELb1ELb1EEENS1_21CollectiveEpilogueFwdINS6_IJS8_SA_S9_EEENS6_IJNS7_ILi1EEESI_SI_EEESC_SE_Li256ELb0ELb1ELb1ELb0EEENS1_19SingleTileSchedulerILb0ELb1ELb1ELi128EEEEEEEEEvNT_6ParamsE)
        /*0164*/ 	.word	0x000000ff


	//----- nvinfo : EIATTR_FRAME_SIZE
	.align		4
.L_70:
        /*0168*/ 	.byte	0x04, 0x11
        /*016a*/ 	.short	(.L_72 - .L_71)
	.align		4
.L_71:
        /*016c*/ 	.word	index@(_ZN7cutlass13device_kernelIN5flash19enable_sm80_to_sm89INS1_16FlashAttnFwdSm80INS1_25CollectiveMainloopFwdSm80ILi8ELi1ELb0EN4cute5tupleIJNS5_1CILi128EEENS7_ILi64EEENS7_ILi256EEEEEELi256ENS_10bfloat16_tEfNS_4arch4Sm80ELb0ELb1ELb0ELb0ELb0ELb0ELb1ELb1EEENS1_21CollectiveEpilogueFwdINS6_IJS8_SA_S9_EEENS6_IJNS7_ILi1EEESI_SI_EEESC_SE_Li256ELb0ELb1ELb1ELb0EEENS1_19SingleTileSchedulerILb0ELb1ELb1ELi128EEEEEEEEEvNT_6ParamsE)
        /*0170*/ 	.word	0x00000040


	//----- nvinfo : EIATTR_REGCOUNT
	.align		4
.L_72:
        /*0174*/ 	.byte	0x04, 0x2f
        /*0176*/ 	.short	(.L_74 - .L_73)
	.align		4
.L_73:
        /*0178*/ 	.word	index@(_ZN7cutlass13device_kernelIN5flash19enable_sm80_to_sm89INS1_16FlashAttnFwdSm80INS1_25CollectiveMainloopFwdSm80ILi8ELi1ELb0EN4cute5tupleIJNS5_1CILi128EEENS7_ILi48EEENS7_ILi256EEEEEELi256ENS_10bfloat16_tEfNS_4arch4Sm80ELb0ELb0ELb0ELb1ELb0ELb1ELb1ELb1EEENS1_21CollectiveEpilogueFwdINS6_IJS8_SA_S9_EEENS6_IJNS7_ILi1EEESI_SI_EEESC_SE_Li256ELb1ELb1ELb1ELb0EEENS1_36VarlenDynamicPersistentTileSchedulerILi128ELi48ELi256ELi256ELb1ELb1ELb0ELb0ELb1ELb1EEEEEEEEEvNT_6ParamsE)
        /*017c*/ 	.word	0x000000ff


	//----- nvinfo : EIATTR_FRAME_SIZE
	.align		4
.L_74:
        /*0180*/ 	.byte	0x04, 0x11
        /*0182*/ 	.short	(.L_76 - .L_75)
	.align		4
.L_75:
        /*0184*/ 	.word	index@($__internal_85_$__cuda_sm70_votesync_ballot)
        /*0188*/ 	.word	0x00000000


	//----- nvinfo : EIATTR_FRAME_SIZE
	.align		4
.L_76:
        /*018c*/ 	.byte	0x04, 0x11
        /*018e*/ 	.short	(.L_78 - .L_77)
	.align		4
.L_77:
        /*0190*/ 	.word	index@($__internal_84_$__cuda_sm70_shflsync_up_p)
        /*0194*/ 	.word	0x00000000


	//----- nvinfo : EIATTR_FRAME_SIZE
	.align		4
.L_78:
        /*0198*/ 	.byte	0x04, 0x11
        /*019a*/ 	.short	(.L_80 - .L_79)
	.align		4
.L_79:
        /*019c*/ 	.word	index@($__internal_83_$__cuda_sm70_shflsync_idx_p)
        /*01a0*/ 	.word	0x00000000


	//----- nvinfo : EIATTR_FRAME_SIZE
	.align		4
.L_80:
        /*01a4*/ 	.byte	0x04, 0x11
        /*01a6*/ 	.short	(.L_82 - .L_81)
	.align		4
.L_81:
        /*01a8*/ 	.word	index@($__internal_82_$__cuda_sm70_shflsync_bfly_p)
        /*01ac*/ 	.word	0x00000000


	//----- nvinfo : EIATTR_FRAME_SIZE
	.align		4
.L_82:
        /*01b0*/ 	.byte	0x04, 0x11
        /*01b2*/ 	.short	(.L_84 - .L_83)
	.align		4
.L_83:
        /*01b4*/ 	.word	index@(_ZN7cutlass13device_kernelIN5flash19enable_sm80_to_sm89INS1_16FlashAttnFwdSm80INS1_25CollectiveMainloopFwdSm80ILi8ELi1ELb0EN4cute5tupleIJNS5_1CILi128EEENS7_ILi48EEENS7_ILi256EEEEEELi256ENS_10bfloat16_tEfNS_4arch4Sm80ELb0ELb0ELb0ELb1ELb0ELb1ELb1ELb1EEENS1_21CollectiveEpilogueFwdINS6_IJS8_SA_S9_EEENS6_IJNS7_ILi1EEESI_SI_EEESC_SE_Li256ELb1ELb1ELb1ELb0EEENS1_36VarlenDynamicPersistentTileSchedulerILi128ELi48ELi256ELi256ELb1ELb1ELb0ELb0ELb1ELb1EEEEEEEEEvNT_6ParamsE)
        /*01b8*/ 	.word	0x00000060


	//----- nvinfo : EIATTR_REGCOUNT
	.align		4
.L_84:
        /*01bc*/ 	.byte	0x04, 0x2f
        /*01be*/ 	.short	(.L_86 - .L_85)
	.align		4
.L_85:
        /*01c0*/ 	.word	index@(_ZN7cutlass13device_kernelIN5flash19enable_sm80_to_sm89INS1_16FlashAttnFwdSm80INS1_25CollectiveMainloopFwdSm80ILi8ELi1ELb0EN4cute5tupleIJNS5_1CILi128EEENS7_ILi64EEENS7_ILi256EEEEEELi256ENS_10bfloat16_tEfNS_4arch4Sm80ELb0ELb0ELb0ELb1ELb0ELb0ELb1ELb1EEENS1_21CollectiveEpilogueFwdINS6_IJS8_SA_S9_EEENS6_IJNS7_ILi1EEESI_SI_EEESC_SE_Li256ELb1ELb1ELb1ELb0EEENS1_36VarlenDynamicPersistentTileSchedulerILi128ELi64ELi256ELi256ELb1ELb1ELb0ELb0ELb1ELb1EEEEEEEEEvNT_6ParamsE)
        /*01c4*/ 	.word	0x000000ff


	//----- nvinfo : EIATTR_FRAME_SIZE
	.align		4
.L_86:
        /*01c8*/ 	.byte	0x04, 0x11
        /*01ca*/ 	.short	(.L_88 - .L_87)
	.align		4
.L_87:
        /*01cc*/ 	.word	index@($__internal_81_$__cuda_sm70_votesync_ballot)
        /*01d0*/ 	.word	0x00000000


	//----- nvinfo : EIATTR_FRAME_SIZE
	.align		4
.L_88:
        /*01d4*/ 	.byte	0x04, 0x11
        /*01d6*/ 	.short	(.L_90 - .L_89)
	.align		4
.L_89:
        /*01d8*/ 	.word	index@($__internal_80_$__cuda_sm70_shflsync_up_p)
        /*01dc*/ 	.word	0x00000000


	//----- nvinfo : EIATTR_FRAME_SIZE
	.align		4
.L_90:
        /*01e0*/ 	.byte	0x04, 0x11
        /*01e2*/ 	.short	(.L_92 - .L_91)
	.align		4
.L_91:
        /*01e4*/ 	.word	index@($__internal_79_$__cuda_sm70_shflsync_idx_p)
        /*01e8*/ 	.word	0x00000000


	//----- nvinfo : EIATTR_FRAME_SIZE
	.align		4
.L_92:
        /*01ec*/ 	.byte	0x04, 0x11
        /*01ee*/ 	.short	(.L_94 - .L_93)
	.align		4
.L_93:
        /*01f0*/ 	.word	index@($__internal_78_$__cuda_sm70_shflsync_bfly_p)
        /*01f4*/ 	.word	0x00000000


	//----- nvinfo : EIATTR_FRAME_SIZE
	.align		4
.L_94:
        /*01f8*/ 	.byte	0x04, 0x11
        /*01fa*/ 	.short	(.L_96 - .L_95)
	.align		4
.L_95:
        /*01fc*/ 	.word	index@(_ZN7cutlass13device_kernelIN5flash19enable_sm80_to_sm89INS1_16FlashAttnFwdSm80INS1_25CollectiveMainloopFwdSm80ILi8ELi1ELb0EN4cute5tupleIJNS5_1CILi128EEENS7_ILi64EEENS7_ILi256EEEEEELi256ENS_10bfloat16_tEfNS_4arch4Sm80ELb0ELb0ELb0ELb1ELb0ELb0ELb1ELb1EEENS1_21CollectiveEpilogueFwdINS6_IJS8_SA_S9_EEENS6_IJNS7_ILi1EEESI_SI_EEESC_SE_Li256ELb1ELb1ELb1ELb0EEENS1_36VarlenDynamicPersistentTileSchedulerILi128ELi64ELi256ELi256ELb1ELb1ELb0ELb0ELb1ELb1EEEEEEEEEvNT_6ParamsE)
        /*0200*/ 	.word	0x00000040


	//----- nvinfo : EIATTR_REGCOUNT
	.align		4
.L_96:
        /*0204*/ 	.byte	0x04, 0x2f
        /*0206*/ 	.short	(.L_98 - .L_97)
	.align		4
.L_97:
        /*0208*/ 	.word	index@(_ZN7cutlass13device_kernelIN5flash19enable_sm80_to_sm89INS1_16FlashAttnFwdSm80INS1_25CollectiveMainloopFwdSm80ILi8ELi1ELb0EN4cute5tupleIJNS5_1CILi128EEENS7_ILi96EEENS7_ILi256EEEEEELi256ENS_10bfloat16_tEfNS_4arch4Sm80ELb0ELb0ELb0ELb0ELb0ELb0ELb1ELb1EEENS1_21CollectiveEpilogueFwdINS6_IJS8_SA_S9_EEENS6_IJNS7_ILi1EEESI_SI_EEESC_SE_Li256ELb0ELb1ELb1ELb0EEENS1_19SingleTileSchedulerILb0ELb1ELb1ELi128EEEEEEEEEvNT_6ParamsE)
        /*020c*/ 	.word	0x000000ff


	//----- nvinfo : EIATTR_FRAME_SIZE
	.align		4
.L_98:
        /*0210*/ 	.byte	0x04, 0x11
        /*0212*/ 	.short	(.L_100 - .L_99)
	.align		4
.L_99:
        /*0214*/ 	.word	index@(_ZN7cutlass13device_kernelIN5flash19enable_sm80_to_sm89INS1_16FlashAttnFwdSm80INS1_25CollectiveMainloopFwdSm80ILi8ELi1ELb0EN4cute5tupleIJNS5_1CILi128EEENS7_ILi96EEENS7_ILi256EEEEEELi256ENS_10bfloat16_tEfNS_4arch4Sm80ELb0ELb0ELb0ELb0ELb0ELb0ELb1ELb1EEENS1_21CollectiveEpilogueFwdINS6_IJS8_SA_S9_EEENS6_IJNS7_ILi1EEESI_SI_EEESC_SE_Li256ELb0ELb1ELb1ELb0EEENS1_19SingleTileSchedulerILb0ELb1ELb1ELi128EEEEEEEEEvNT_6ParamsE)
        /*0218*/ 	.word	0x00000058


	//----- nvinfo : EIATTR_REGCOUNT
	.align		4
.L_100:
        /*021c*/ 	.byte	0x04, 0x2f
        /*021e*/ 	.short	(.L_102 - .L_101)
	.align		4
.L_101:
        /*0220*/ 	.word	index@(_ZN7cutlass13device_kernelIN5flash19enable_sm80_to_sm89INS1_16FlashAttnFwdSm80INS1_25CollectiveMainloopFwdSm80ILi8ELi1ELb0EN4cute5tupleIJNS5_1CILi128EEENS7_ILi32EEENS7_ILi256EEEEEELi256ENS_10bfloat16_tEfNS_4arch4Sm80ELb1ELb0ELb0ELb1ELb0ELb1ELb1ELb1EEENS1_21CollectiveEpilogueFwdINS6_IJS8_SA_S9_EEENS6_IJNS7_ILi1EEESI_SI_EEESC_SE_Li256ELb1ELb1ELb1ELb0EEENS1_36VarlenDynamicPersistentTileSchedulerILi128ELi32ELi256ELi256ELb1ELb1ELb0ELb1ELb1ELb1EEEEEEEEEvNT_6ParamsE)
        /*0224*/ 	.word	0x000000ff


	//----- nvinfo : EIATTR_FRAME_SIZE
	.align		4
.L_102:
        /*0228*/ 	.byte	0x04, 0x11
        /*022a*/ 	.short	(.L_104 - .L_103)
	.align		4
.L_103:
        /*022c*/ 	.word	index@($__internal_77_$__cuda_sm70_votesync_ballot)
        /*0230*/ 	.word	0x00000000


	//----- nvinfo : EIATTR_FRAME_SIZE
	.align		4
.L_104:
        /*0234*/ 	.byte	0x04, 0x11
        /*0236*/ 	.short	(.L_106 - .L_105)
	.align		4
.L_105:
        /*0238*/ 	.word	index@($__internal_76_$__cuda_sm70_shflsync_up_p)
        /*023c*/ 	.word	0x00000000


	//----- nvinfo : EIATTR_FRAME_SIZE
	.align		4
.L_106:
        /*0240*/ 	.byte	0x04, 0x11
        /*0242*/ 	.short	(.L_108 - .L_107)
	.align		4
.L_107:
        /*0244*/ 	.word	index@($__internal_75_$__cuda_sm70_shflsync_idx_p)
        /*0248*/ 	.word	0x00000000


	//----- nvinfo : EIATTR_FRAME_SIZE
	.align		4
.L_108:
        /*024c*/ 	.byte	0x04, 0x11
        /*024e*/ 	.short	(.L_110 - .L_109)
	.align		4
.L_109:
        /*0250*/ 	.word	index@($__internal_74_$__cuda_sm70_shflsync_bfly_p)
        /*0254*/ 	.word	0x00000000


	//----- nvinfo : EIATTR_FRAME_SIZE
	.align		4
.L_110:
        /*0258*/ 	.byte	0x04, 0x11
        /*025a*/ 	.short	(.L_112 - .L_111)
	.align		4
.L_111:
        /*025c*/ 	.word	index@(_ZN7cutlass13device_kernelIN5flash19enable_sm80_to_sm89INS1_16FlashAttnFwdSm80INS1_25CollectiveMainloopFwdSm80ILi8ELi1ELb0EN4cute5tupleIJNS5_1CILi128EEENS7_ILi32EEENS7_ILi256EEEEEELi256ENS_10bfloat16_tEfNS_4arch4Sm80ELb1ELb0ELb0ELb1ELb0ELb1ELb1ELb1EEENS1_21CollectiveEpilogueFwdINS6_IJS8_SA_S9_EEENS6_IJNS7_ILi1EEESI_SI_EEESC_SE_Li256ELb1ELb1ELb1ELb0EEENS1_36VarlenDynamicPersistentTileSchedulerILi128ELi32ELi256ELi256ELb1ELb1ELb0ELb1ELb1ELb1EEEEEEEEEvNT_6ParamsE)
        /*0260*/ 	.word	0x00000008


	//----- nvinfo : EIATTR_REGCOUNT
	.align		4
.L_112:
        /*0264*/ 	.byte	0x04, 0x2f
        /*0266*/ 	.short	(.L_114 - .L_113)
	.align		4
.L_113:
        /*0268*/ 	.word	index@(_ZN7cutlass13device_kernelIN5flash19enable_sm80_to_sm89INS1_16FlashAttnFwdSm80INS1_25CollectiveMainloopFwdSm80ILi8ELi1ELb1EN4cute5tupleIJNS5_1CILi128EEENS7_ILi48EEENS7_ILi256EEEEEELi256ENS_10bfloat16_tEfNS_4arch4Sm80ELb1ELb0ELb0ELb1ELb0ELb0ELb1ELb1EEENS1_21CollectiveEpilogueFwdINS6_IJS8_SA_S9_EEENS6_IJNS7_ILi1EEESI_SI_EEESC_SE_Li256ELb1ELb1ELb1ELb0EEENS1_36VarlenDynamicPersistentTileSchedulerILi128ELi48ELi256ELi256ELb1ELb1ELb0ELb1ELb1ELb1EEEEEEEEEvNT_6ParamsE)
        /*026c*/ 	.word	0x000000ff


	//----- nvinfo : EIATTR_FRAME_SIZE
	.align		4
.L_114:
        /*0270*/ 	.byte	0x04, 0x11
        /*0272*/ 	.short	(.L_116 - .L_115)
	.align		4
.L_115:
        /*0274*/ 	.word	index@($__internal_73_$__cuda_sm70_votesync_ballot)
        /*0278*/ 	.word	0x00000000


	//----- nvinfo : EIATTR_FRAME_SIZE
	.align		4
.L_116:
        /*027c*/ 	.byte	0x04, 0x11
        /*027e*/ 	.short	(.L_118 - .L_117)
	.align		4
.L_117:
        /*0280*/ 	.word	index@($__internal_72_$__cuda_sm70_shflsync_up_p)
        /*0284*/ 	.word	0x00000000


	//----- nvinfo : EIATTR_FRAME_SIZE
	.align		4
.L_118:
        /*0288*/ 	.byte	0x04, 0x11
        /*028a*/ 	.short	(.L_120 - .L_119)
	.align		4
.L_119:
        /*028c*/ 	.word	index@($__internal_71_$__cuda_sm70_shflsync_idx_p)
        /*0290*/ 	.word	0x00000000


	//----- nvinfo : EIATTR_FRAME_SIZE
	.align		4
.L_120:
        /*0294*/ 	.byte	0x04, 0x11
        /*0296*/ 	.short	(.L_122 - .L_121)
	.align		4
.L_121:
        /*0298*/ 	.word	index@($__internal_70_$__cuda_sm70_shflsync_bfly_p)
        /*029c*/ 	.word	0x00000000


	//----- nvinfo : EIATTR_FRAME_SIZE
	.align		4
.L_122:
        /*02a0*/ 	.byte	0x04, 0x11
        /*02a2*/ 	.short	(.L_124 - .L_123)
	.align		4
.L_123:
        /*02a4*/ 	.word	index@(_ZN7cutlass13device_kernelIN5flash19enable_sm80_to_sm89INS1_16FlashAttnFwdSm80INS1_25CollectiveMainloopFwdSm80ILi8ELi1ELb1EN4cute5tupleIJNS5_1CILi128EEENS7_ILi48EEENS7_ILi256EEEEEELi256ENS_10bfloat16_tEfNS_4arch4Sm80ELb1ELb0ELb0ELb1ELb0ELb0ELb1ELb1EEENS1_21CollectiveEpilogueFwdINS6_IJS8_SA_S9_EEENS6_IJNS7_ILi1EEESI_SI_EEESC_SE_Li256ELb1ELb1ELb1ELb0EEENS1_36VarlenDynamicPersistentTileSchedulerILi128ELi48ELi256ELi256ELb1ELb1ELb0ELb1ELb1ELb1EEEEEEEEEvNT_6ParamsE)
        /*02a8*/ 	.word	0x000000e0


	//----- nvinfo : EIATTR_REGCOUNT
	.align		4
.L_124:
        /*02ac*/ 	.byte	0x04, 0x2f
        /*02ae*/ 	.short	(.L_126 - .L_125)
	.align		4
.L_125:
        /*02b0*/ 	.word	index@(_ZN7cutlass13device_kernelIN5flash19enable_sm80_to_sm89INS1_16FlashAttnFwdSm80INS1_25CollectiveMainloopFwdSm80ILi8ELi1ELb1EN4cute5tupleIJNS5_1CILi128EEENS7_ILi64EEENS7_ILi256EEEEEELi256ENS_10bfloat16_tEfNS_4arch4Sm80ELb1ELb0ELb0ELb0ELb0ELb0ELb1ELb1EEENS1_21CollectiveEpilogueFwdINS6_IJS8_SA_S9_EEENS6_IJNS7_ILi1EEESI_SI_EEESC_SE_Li256ELb0ELb1ELb1ELb0EEENS1_30DynamicPersistentTileSchedulerILi256ELi256ELb1ELb1ELb0EEEEEEEEEvNT_6ParamsE)
        /*02b4*/ 	.word	0x000000ff


	//----- nvinfo : EIATTR_FRAME_SIZE
	.align		4
.L_126:
        /*02b8*/ 	.byte	0x04, 0x11
        /*02ba*/ 	.short	(.L_128 - .L_127)
	.align		4
.L_127:
        /*02bc*/ 	.word	index@($__internal_69_$__cuda_sm70_shflsync_idx_p)
        /*02c0*/ 	.word	0x00000000


	//----- nvinfo : EIATTR_FRAME_SIZE
	.align		4
.L_128:
        /*02c4*/ 	.byte	0x04, 0x11
        /*02c6*/ 	.short	(.L_130 - .L_129)
	.align		4
.L_129:
        /*02c8*/ 	.word	index@($__internal_68_$__cuda_sm70_shflsync_bfly_p)
        /*02cc*/ 	.word	0x00000000


	//----- nvinfo : EIATTR_FRAME_SIZE
	.align		4
.L_130:
        /*02d0*/ 	.byte	0x04, 0x11
        /*02d2*/ 	.short	(.L_132 - .L_131)
	.align		4
.L_131:
        /*02d4*/ 	.word	index@(_ZN7cutlass13device_kernelIN5flash19enable_sm80_to_sm89INS1_16FlashAttnFwdSm80INS1_25CollectiveMainloopFwdSm80ILi8ELi1ELb1EN4cute5tupleIJNS5_1CILi128EEENS7_ILi64EEENS7_ILi256EEEEEELi256ENS_10bfloat16_tEfNS_4arch4Sm80ELb1ELb0ELb0ELb0ELb0ELb0ELb1ELb1EEENS1_21CollectiveEpilogueFwdINS6_IJS8_SA_S9_EEENS6_IJNS7_ILi1EEESI_SI_EEESC_SE_Li256ELb0ELb1ELb1ELb0EEENS1_30DynamicPersistentTileSchedulerILi256ELi256ELb1ELb1ELb0EEEEEEEEEvNT_6ParamsE)
        /*02d8*/ 	.word	0x00000168


	//----- nvinfo : EIATTR_REGCOUNT
	.align		4
.L_132:
        /*02dc*/ 	.byte	0x04, 0x2f
        /*02de*/ 	.short	(.L_134 - .L_133)
	.align		4
.L_133:
        /*02e0*/ 	.word	index@(_ZN7cutlass13device_kernelIN5flash19enable_sm80_to_sm89INS1_16FlashAttnFwdSm80INS1_25CollectiveMainloopFwdSm80ILi8ELi1ELb0EN4cute5tupleIJNS5_1CILi128EEENS7_ILi32EEENS7_ILi256EEEEEELi256ENS_10bfloat16_tEfNS_4arch4Sm80ELb0ELb1ELb0ELb1ELb0ELb1ELb1ELb1EEENS1_21CollectiveEpilogueFwdINS6_IJS8_SA_S9_EEENS6_IJNS7_ILi1EEESI_SI_EEESC_SE_Li256ELb1ELb1ELb1ELb0EEENS1_36VarlenDynamicPersistentTileSchedulerILi128ELi32ELi256ELi256ELb1ELb1ELb0ELb1ELb0ELb1EEEEEEEEEvNT_6ParamsE)
        /*02e4*/ 	.word	0x000000ff


	//----- nvinfo : EIATTR_FRAME_SIZE
	.align		4
.L_134:
        /*02e8*/ 	.byte	0x04, 0x11
        /*02ea*/ 	.short	(.L_136 - .L_135)
	.align		4
.L_135:
        /*02ec*/ 	.word	index@($__internal_67_$__cuda_sm70_votesync_ballot)
        /*02f0*/ 	.word	0x00000000


	//----- nvinfo : EIATTR_FRAME_SIZE
	.align		4
.L_136:
        /*02f4*/ 	.byte	0x04, 0x11
        /*02f6*/ 	.short	(.L_138 - .L_137)
	.align		4
.L_137:
        /*02f8*/ 	.word	index@($__internal_66_$__cuda_sm70_shflsync_up_p)
        /*02fc*/ 	.word	0x00000000


	//----- nvinfo : EIATTR_FRAME_SIZE
	.align		4
.L_138:
        /*0300*/ 	.byte	0x04, 0x11
        /*0302*/ 	.short	(.L_140 - .L_139)
	.align		4
.L_139:
        /*0304*/ 	.word	index@($__internal_65_$__cuda_sm70_shflsync_idx_p)
        /*0308*/ 	.word	0x00000000


	//----- nvinfo : EIATTR_FRAME_SIZE
	.align		4
.L_140:
        /*030c*/ 	.byte	0x04, 0x11
        /*030e*/ 	.short	(.L_142 - .L_141)
	.align		4
.L_141:
        /*0310*/ 	.word	index@($__internal_64_$__cuda_sm70_shflsync_bfly_p)
        /*0314*/ 	.word	0x00000000


	//----- nvinfo : EIATTR_FRAME_SIZE
	.align		4
.L_142:
        /*0318*/ 	.byte	0x04, 0x11
        /*031a*/ 	.short	(.L_144 - .L_143)
	.align		4
.L_143:
        /*031c*/ 	.word	index@(_ZN7cutlass13device_kernelIN5flash19enable_sm80_to_sm89INS1_16FlashAttnFwdSm80INS1_25CollectiveMainloopFwdSm80ILi8ELi1ELb0EN4cute5tupleIJNS5_1CILi128EEENS7_ILi32EEENS7_ILi256EEEEEELi256ENS_10bfloat16_tEfNS_4arch4Sm80ELb0ELb1ELb0ELb1ELb0ELb1ELb1ELb1EEENS1_21CollectiveEpilogueFwdINS6_IJS8_SA_S9_EEENS6_IJNS7_ILi1EEESI_SI_EEESC_SE_Li256ELb1ELb1ELb1ELb0EEENS1_36VarlenDynamicPersistentTileSchedulerILi128ELi32ELi256ELi256ELb1ELb1ELb0ELb1ELb0ELb1EEEEEEEEEvNT_6ParamsE)
        /*0320*/ 	.word	0x00000008


	//----- nvinfo : EIATTR_REGCOUNT
	.align		4
.L_144:
        /*0324*/ 	.byte	0x04, 0x2f
        /*0326*/ 	.short	(.L_146 - .L_145)
	.align		4
.L_145:
        /*0328*/ 	.word	index@(_ZN7cutlass13device_kernelIN5flash19enable_sm80_to_sm89INS1_16FlashAttnFwdSm80INS1_25CollectiveMainloopFwdSm80ILi8ELi1ELb1EN4cute5tupleIJNS5_1CILi128EEENS7_ILi48EEENS7_ILi256EEEEEELi256ENS_10bfloat16_tEfNS_4arch4Sm80ELb0ELb1ELb0ELb1ELb0ELb0ELb1ELb1EEENS1_21CollectiveEpilogueFwdINS6_IJS8_SA_S9_EEENS6_IJNS7_ILi1EEESI_SI_EEESC_SE_Li256ELb1ELb1ELb1ELb0EEENS1_36VarlenDynamicPersistentTileSchedulerILi128ELi48ELi256ELi256ELb1ELb1ELb0ELb1ELb0ELb1EEEEEEEEEvNT_6ParamsE)
        /*032c*/ 	.word	0x000000ff


	//----- nvinfo : EIATTR_FRAME_SIZE
	.align		4
.L_146:
        /*0330*/ 	.byte	0x04, 0x11
        /*0332*/ 	.short	(.L_148 - .L_147)
	.align		4
.L_147:
        /*0334*/ 	.word	index@($__internal_63_$__cuda_sm70_votesync_ballot)
        /*0338*/ 	.word	0x00000000


	//----- nvinfo : EIATTR_FRAME_SIZE
	.align		4
.L_148:
        /*033c*/ 	.byte	0x04, 0x11
        /*033e*/ 	.short	(.L_150 - .L_149)
	.align		4
.L_149:
        /*0340*/ 	.word	index@($__internal_62_$__cuda_sm70_shflsync_up_p)
        /*0344*/ 	.word	0x00000000


	//----- nvinfo : EIATTR_FRAME_SIZE
	.align		4
.L_150:
        /*0348*/ 	.byte	0x04, 0x11
        /*034a*/ 	.short	(.L_152 - .L_151)
	.align		4
.L_151:
        /*034c*/ 	.word	index@($__internal_61_$__cuda_sm70_shflsync_idx_p)
        /*0350*/ 	.word	0x00000000


	//----- nvinfo : EIATTR_FRAME_SIZE
	.align		4
.L_152:
        /*0354*/ 	.byte	0x04, 0x11
        /*0356*/ 	.short	(.L_154 - .L_153)
	.align		4
.L_153:
        /*0358*/ 	.word	index@($__internal_60_$__cuda_sm70_shflsync_bfly_p)
        /*035c*/ 	.word	0x00000000


	//----- nvinfo : EIATTR_FRAME_SIZE
	.align		4
.L_154:
        /*0360*/ 	.byte	0x04, 0x11
        /*0362*/ 	.short	(.L_156 - .L_155)
	.align		4
.L_155:
        /*0364*/ 	.word	index@(_ZN7cutlass13device_kernelIN5flash19enable_sm80_to_sm89INS1_16FlashAttnFwdSm80INS1_25CollectiveMainloopFwdSm80ILi8ELi1ELb1EN4cute5tupleIJNS5_1CILi128EEENS7_ILi48EEENS7_ILi256EEEEEELi256ENS_10bfloat16_tEfNS_4arch4Sm80ELb0ELb1ELb0ELb1ELb0ELb0ELb1ELb1EEENS1_21CollectiveEpilogueFwdINS6_IJS8_SA_S9_EEENS6_IJNS7_ILi1EEESI_SI_EEESC_SE_Li256ELb1ELb1ELb1ELb0EEENS1_36VarlenDynamicPersistentTileSchedulerILi128ELi48ELi256ELi256ELb1ELb1ELb0ELb1ELb0ELb1EEEEEEEEEvNT_6ParamsE)
        /*0368*/ 	.word	0x000000b0


	//----- nvinfo : EIATTR_REGCOUNT
	.align		4
.L_156:
        /*036c*/ 	.byte	0x04, 0x2f
        /*036e*/ 	.short	(.L_158 - .L_157)
	.align		4
.L_157:
        /*0370*/ 	.word	index@(_ZN7cutlass13device_kernelIN5flash19enable_sm80_to_sm89INS1_16FlashAttnFwdSm80INS1_25CollectiveMainloopFwdSm80ILi8ELi1ELb1EN4cute5tupleIJNS5_1CILi128EEENS7_ILi48EEENS7_ILi256EEEEEELi256ENS_10bfloat16_tEfNS_4arch4Sm80ELb0ELb1ELb0ELb0ELb0ELb0ELb1ELb1EEENS1_21CollectiveEpilogueFwdINS6_IJS8_SA_S9_EEENS6_IJNS7_ILi1EEESI_SI_EEESC_SE_Li256ELb0ELb1ELb1ELb0EEENS1_19SingleTileSchedulerILb0ELb1ELb1ELi128EEEEEEEEEvNT_6ParamsE)
        /*0374*/ 	.word	0x000000ff


	//----- nvinfo : EIATTR_FRAME_SIZE
	.align		4
.L_158:
        /*0378*/ 	.byte	0x04, 0x11
        /*037a*/ 	.short	(.L_160 - .L_159)
	.align		4
.L_159:
        /*037c*/ 	.word	index@(_ZN7cutlass13device_kernelIN5flash19enable_sm80_to_sm89INS1_16FlashAttnFwdSm80INS1_25CollectiveMainloopFwdSm80ILi8ELi1ELb1EN4cute5tupleIJNS5_1CILi128EEENS7_ILi48EEENS7_ILi256EEEEEELi256ENS_10bfloat16_tEfNS_4arch4Sm80ELb0ELb1ELb0ELb0ELb0ELb0ELb1ELb1EEENS1_21CollectiveEpilogueFwdINS6_IJS8_SA_S9_EEENS6_IJNS7_ILi1EEESI_SI_EEESC_SE_Li256ELb0ELb1ELb1ELb0EEENS1_19SingleTileSchedulerILb0ELb1ELb1ELi128EEEEEEEEEvNT_6ParamsE)
        /*0380*/ 	.word	0x00000098


	//----- nvinfo : EIATTR_REGCOUNT
	.align		4
.L_160:
        /*0384*/ 	.byte	0x04, 0x2f
        /*0386*/ 	.short	(.L_162 - .L_161)
	.align		4
.L_161:
        /*0388*/ 	.word	index@(_ZN7cutlass13device_kernelIN5flash19enable_sm80_to_sm89INS1_16FlashAttnFwdSm80INS1_25CollectiveMainloopFwdSm80ILi8ELi1ELb0EN4cute5tupleIJNS5_1CILi128EEENS7_ILi32EEENS7_ILi256EEEEEELi256ENS_10bfloat16_tEfNS_4arch4Sm80ELb0ELb0ELb0ELb1ELb0ELb1ELb1ELb1EEENS1_21CollectiveEpilogueFwdINS6_IJS8_SA_S9_EEENS6_IJNS7_ILi1EEESI_SI_EEESC_SE_Li256ELb1ELb1ELb1ELb0EEENS1_36VarlenDynamicPersistentTileSchedulerILi128ELi32ELi256ELi256ELb1ELb1ELb0ELb0ELb1ELb1EEEEEEEEEvNT_6ParamsE)
        /*038c*/ 	.word	0x000000ff


	//----- nvinfo : EIATTR_FRAME_SIZE
	.align		4
.L_162:
        /*0390*/ 	.byte	0x04, 0x11
        /*0392*/ 	.short	(.L_164 - .L_163)
	.align		4
.L_163:
        /*0394*/ 	.word	index@($__internal_59_$__cuda_sm70_votesync_ballot)
        /*0398*/ 	.word	0x00000000


	//----- nvinfo : EIATTR_FRAME_SIZE
	.align		4
.L_164:
        /*039c*/ 	.byte	0x04, 0x11
        /*039e*/ 	.short	(.L_166 - .L_165)
	.align		4
.L_165:
        /*03a0*/ 	.word	index@($__internal_58_$__cuda_sm70_shflsync_up_p)
        /*03a4*/ 	.word	0x00000000


	//----- nvinfo : EIATTR_FRAME_SIZE
	.align		4
.L_166:
        /*03a8*/ 	.byte	0x04, 0x11
        /*03aa*/ 	.short	(.L_168 - .L_167)
	.align		4
.L_167:
        /*03ac*/ 	.word	index@($__internal_57_$__cuda_sm70_shflsync_idx_p)
        /*03b0*/ 	.word	0x00000000


	//----- nvinfo : EIATTR_FRAME_SIZE
	.align		4
.L_168:
        /*03b4*/ 	.byte	0x04, 0x11
        /*03b6*/ 	.short	(.L_170 - .L_169)
	.align		4
.L_169:
        /*03b8*/ 	.word	index@($__internal_56_$__cuda_sm70_shflsync_bfly_p)
        /*03bc*/ 	.word	0x00000000


	//----- nvinfo : EIATTR_FRAME_SIZE
	.align		4
.L_170:
        /*03c0*/ 	.byte	0x04, 0x11
        /*03c2*/ 	.short	(.L_172 - .L_171)
	.align		4
.L_171:
        /*03c4*/ 	.word	index@(_ZN7cutlass13device_kernelIN5flash19enable_sm80_to_sm89INS1_16FlashAttnFwdSm80INS1_25CollectiveMainloopFwdSm80ILi8ELi1ELb0EN4cute5tupleIJNS5_1CILi128EEENS7_ILi32EEENS7_ILi256EEEEEELi256ENS_10bfloat16_tEfNS_4arch4Sm80ELb0ELb0ELb0ELb1ELb0ELb1ELb1ELb1EEENS1_21CollectiveEpilogueFwdINS6_IJS8_SA_S9_EEENS6_IJNS7_ILi1EEESI_SI_EEESC_SE_Li256ELb1ELb1ELb1ELb0EEENS1_36VarlenDynamicPersistentTileSchedulerILi128ELi32ELi256ELi256ELb1ELb1ELb0ELb0ELb1ELb1EEEEEEEEEvNT_6ParamsE)
        /*03c8*/ 	.word	0x00000010


	//----- nvinfo : EIATTR_REGCOUNT
	.align		4
.L_172:
        /*03cc*/ 	.byte	0x04, 0x2f
        /*03ce*/ 	.short	(.L_174 - .L_173)
	.align		4
.L_173:
        /*03d0*/ 	.word	index@(_ZN7cutlass13device_kernelIN5flash19enable_sm80_to_sm89INS1_16FlashAttnFwdSm80INS1_25CollectiveMainloopFwdSm80ILi8ELi1ELb1EN4cute5tupleIJNS5_1CILi128EEENS7_ILi48EEENS7_ILi256EEEEEELi256ENS_10bfloat16_tEfNS_4arch4Sm80ELb0ELb0ELb0ELb1ELb0ELb0ELb1ELb1EEENS1_21CollectiveEpilogueFwdINS6_IJS8_SA_S9_EEENS6_IJNS7_ILi1EEESI_SI_EEESC_SE_Li256ELb1ELb1ELb1ELb0EEENS1_36VarlenDynamicPersistentTileSchedulerILi128ELi48ELi256ELi256ELb1ELb1ELb0ELb0ELb1ELb1EEEEEEEEEvNT_6ParamsE)
        /*03d4*/ 	.word	0x000000ff


	//----- nvinfo : EIATTR_FRAME_SIZE
	.align		4
.L_174:
        /*03d8*/ 	.byte	0x04, 0x11
        /*03da*/ 	.short	(.L_176 - .L_175)
	.align		4
.L_175:
        /*03dc*/ 	.word	index@($__internal_55_$__cuda_sm70_votesync_ballot)
        /*03e0*/ 	.word	0x00000000


	//----- nvinfo : EIATTR_FRAME_SIZE
	.align		4
.L_176:
        /*03e4*/ 	.byte	0x04, 0x11
        /*03e6*/ 	.short	(.L_178 - .L_177)
	.align		4
.L_177:
        /*03e8*/ 	.word	index@($__internal_54_$__cuda_sm70_shflsync_up_p)
        /*03ec*/ 	.word	0x00000000


	//----- nvinfo : EIATTR_FRAME_SIZE
	.align		4
.L_178:
        /*03f0*/ 	.byte	0x04, 0x11
        /*03f2*/ 	.short	(.L_180 - .L_179)
	.align		4
.L_179:
        /*03f4*/ 	.word	index@($__internal_53_$__cuda_sm70_shflsync_idx_p)
        /*03f8*/ 	.word	0x00000000


	//----- nvinfo : EIATTR_FRAME_SIZE
	.align		4
.L_180:
        /*03fc*/ 	.byte	0x04, 0x11
        /*03fe*/ 	.short	(.L_182 - .L_181)
	.align		4
.L_181:
        /*0400*/ 	.word	index@($__internal_52_$__cuda_sm70_shflsync_bfly_p)
        /*0404*/ 	.word	0x00000000


	//----- nvinfo : EIATTR_FRAME_SIZE
	.align		4
.L_182:
        /*0408*/ 	.byte	0x04, 0x11
        /*040a*/ 	.short	(.L_184 - .L_183)
	.align		4
.L_183:
        /*040c*/ 	.word	index@(_ZN7cutlass13device_kernelIN5flash19enable_sm80_to_sm89INS1_16FlashAttnFwdSm80INS1_25CollectiveMainloopFwdSm80ILi8ELi1ELb1EN4cute5tupleIJNS5_1CILi128EEENS7_ILi48EEENS7_ILi256EEEEEELi256ENS_10bfloat16_tEfNS_4arch4Sm80ELb0ELb0ELb0ELb1ELb0ELb0ELb1ELb1EEENS1_21CollectiveEpilogueFwdINS6_IJS8_SA_S9_EEENS6_IJNS7_ILi1EEESI_SI_EEESC_SE_Li256ELb1ELb1ELb1ELb0EEENS1_36VarlenDynamicPersistentTileSchedulerILi128ELi48ELi256ELi256ELb1ELb1ELb0ELb0ELb1ELb1EEEEEEEEEvNT_6ParamsE)
        /*0410*/ 	.word	0x000000b8


	//----- nvinfo : EIATTR_REGCOUNT
	.align		4
.L_184:
        /*0414*/ 	.byte	0x04, 0x2f
        /*0416*/ 	.short	(.L_186 - .L_185)
	.align		4
.L_185:
        /*0418*/ 	.word	index@(_ZN7cutlass13device_kernelIN5flash19enable_sm80_to_sm89INS1_16FlashAttnFwdSm80INS1_25CollectiveMainloopFwdSm80ILi8ELi1ELb1EN4cute5tupleIJNS5_1CILi128EEENS7_ILi64EEENS7_ILi256EEEEEELi256ENS_10bfloat16_tEfNS_4arch4Sm80ELb0ELb0ELb0ELb0ELb0ELb0ELb1ELb1EEENS1_21CollectiveEpilogueFwdINS6_IJS8_SA_S9_EEENS6_IJNS7_ILi1EEESI_SI_EEESC_SE_Li256ELb0ELb1ELb1ELb0EEENS1_19SingleTileSchedulerILb0ELb1ELb1ELi128EEEEEEEEEvNT_6ParamsE)
        /*041c*/ 	.word	0x000000ff


	//----- nvinfo : EIATTR_FRAME_SIZE
	.align		4
.L_186:
        /*0420*/ 	.byte	0x04, 0x11
        /*0422*/ 	.short	(.L_188 - .L_187)
	.align		4
.L_187:
        /*0424*/ 	.word	index@(_ZN7cutlass13device_kernelIN5flash19enable_sm80_to_sm89INS1_16FlashAttnFwdSm80INS1_25CollectiveMainloopFwdSm80ILi8ELi1ELb1EN4cute5tupleIJNS5_1CILi128EEENS7_ILi64EEENS7_ILi256EEEEEELi256ENS_10bfloat16_tEfNS_4arch4Sm80ELb0ELb0ELb0ELb0ELb0ELb0ELb1ELb1EEENS1_21CollectiveEpilogueFwdINS6_IJS8_SA_S9_EEENS6_IJNS7_ILi1EEESI_SI_EEESC_SE_Li256ELb0ELb1ELb1ELb0EEENS1_19SingleTileSchedulerILb0ELb1ELb1ELi128EEEEEEEEEvNT_6ParamsE)
        /*0428*/ 	.word	0x00000098


	//----- nvinfo : EIATTR_REGCOUNT
	.align		4
.L_188:
        /*042c*/ 	.byte	0x04, 0x2f
        /*042e*/ 	.short	(.L_190 - .L_189)
	.align		4
.L_189:
        /*0430*/ 	.word	index@(_ZN7cutlass13device_kernelIN5flash19enable_sm80_to_sm89INS1_16FlashAttnFwdSm80INS1_25CollectiveMainloopFwdSm80ILi8ELi1ELb0EN4cute5tupleIJNS5_1CILi128EEENS7_ILi48EEENS7_ILi256EEEEEELi256ENS_10bfloat16_tEfNS_4arch4Sm80ELb1ELb0ELb1ELb1ELb0ELb1ELb1ELb1EEENS1_21CollectiveEpilogueFwdINS6_IJS8_SA_S9_EEENS6_IJNS7_ILi1EEESI_SI_EEESC_SE_Li256ELb1ELb1ELb1ELb0EEENS1_36VarlenDynamicPersistentTileSchedulerILi128ELi48ELi256ELi256ELb1ELb1ELb0ELb1ELb1ELb1EEEEEEEEEvNT_6ParamsE)
        /*0434*/ 	.word	0x000000ff


	//----- nvinfo : EIATTR_FRAME_SIZE
	.align		4
.L_190:
        /*0438*/ 	.byte	0x04, 0x11
        /*043a*/ 	.short	(.L_192 - .L_191)
	.align		4
.L_191:
        /*043c*/ 	.word	index@($__internal_51_$__cuda_sm70_votesync_ballot)
        /*0440*/ 	.word	0x00000000


	//----- nvinfo : EIATTR_FRAME_SIZE
	.align		4
.L_192:
        /*0444*/ 	.byte	0x04, 0x11
        /*0446*/ 	.short	(.L_194 - .L_193)
	.align		4
.L_193:
        /*0448*/ 	.word	index@($__internal_50_$__cuda_sm70_shflsync_up_p)
        /*044c*/ 	.word	0x00000000


	//----- nvinfo : EIATTR_FRAME_SIZE
	.align		4
.L_194:
        /*0450*/ 	.byte	0x04, 0x11
        /*0452*/ 	.short	(.L_196 - .L_195)
	.align		4
.L_195:
        /*0454*/ 	.word	index@($__internal_49_$__cuda_sm70_shflsync_idx_p)
        /*0458*/ 	.word	0x00000000


	//----- nvinfo : EIATTR_FRAME_SIZE
	.align		4
.L_196:
        /*045c*/ 	.byte	0x04, 0x11
        /*045e*/ 	.short	(.L_198 - .L_197)
	.align		4
.L_197:
        /*0460*/ 	.word	index@($__internal_48_$__cuda_sm70_shflsync_bfly_p)
        /*0464*/ 	.word	0x00000000


	//----- nvinfo : EIATTR_FRAME_SIZE
	.align		4
.L_198:
        /*0468*/ 	.byte	0x04, 0x11
        /*046a*/ 	.short	(.L_200 - .L_199)
	.align		4
.L_199:
        /*046c*/ 	.word	index@(_ZN7cutlass13device_kernelIN5flash19enable_sm80_to_sm89INS1_16FlashAttnFwdSm80INS1_25CollectiveMainloopFwdSm80ILi8ELi1ELb0EN4cute5tupleIJNS5_1CILi128EEENS7_ILi48EEENS7_ILi256EEEEEELi256ENS_10bfloat16_tEfNS_4arch4Sm80ELb1ELb0ELb1ELb1ELb0ELb1ELb1ELb1EEENS1_21CollectiveEpilogueFwdINS6_IJS8_SA_S9_EEENS6_IJNS7_ILi1EEESI_SI_EEESC_SE_Li256ELb1ELb1ELb1ELb0EEENS1_36VarlenDynamicPersistentTileSchedulerILi128ELi48ELi256ELi256ELb1ELb1ELb0ELb1ELb1ELb1EEEEEEEEEvNT_6ParamsE)
        /*0470*/ 	.word	0x00000060


	//----- nvinfo : EIATTR_REGCOUNT
	.align		4
.L_200:
        /*0474*/ 	.byte	0x04, 0x2f
        /*0476*/ 	.short	(.L_202 - .L_201)
	.align		4
.L_201:
        /*0478*/ 	.word	index@(_ZN7cutlass13device_kernelIN5flash19enable_sm80_to_sm89INS1_16FlashAttnFwdSm80INS1_25CollectiveMainloopFwdSm80ILi8ELi1ELb0EN4cute5tupleIJNS5_1CILi128EEENS7_ILi64EEENS7_ILi256EEEEEELi256ENS_10bfloat16_tEfNS_4arch4Sm80ELb1ELb0ELb1ELb1ELb0ELb0ELb1ELb1EEENS1_21CollectiveEpilogueFwdINS6_IJS8_SA_S9_EEENS6_IJNS7_ILi1EEESI_SI_EEESC_SE_Li256ELb1ELb1ELb1ELb0EEENS1_36VarlenDynamicPersistentTileSchedulerILi128ELi64ELi256ELi256ELb1ELb1ELb0ELb1ELb1ELb1EEEEEEEEEvNT_6ParamsE)
        /*047c*/ 	.word	0x000000ff


	//----- nvinfo : EIATTR_FRAME_SIZE
	.align		4
.L_202:
        /*0480*/ 	.byte	0x04, 0x11
        /*0482*/ 	.short	(.L_204 - .L_203)
	.align		4
.L_203:
        /*0484*/ 	.word	index@($__internal_47_$__cuda_sm70_votesync_ballot)
        /*0488*/ 	.word	0x00000000


	//----- nvinfo : EIATTR_FRAME_SIZE
	.align		4
.L_204:
        /*048c*/ 	.byte	0x04, 0x11
        /*048e*/ 	.short	(.L_206 - .L_205)
	.align		4
.L_205:
        /*0490*/ 	.word	index@($__internal_46_$__cuda_sm70_shflsync_up_p)
        /*0494*/ 	.word	0x00000000


	//----- nvinfo : EIATTR_FRAME_SIZE
	.align		4
.L_206:
        /*0498*/ 	.byte	0x04, 0x11
        /*049a*/ 	.short	(.L_208 - .L_207)
	.align		4
.L_207:
        /*049c*/ 	.word	index@($__internal_45_$__cuda_sm70_shflsync_idx_p)
        /*04a0*/ 	.word	0x00000000


	//----- nvinfo : EIATTR_FRAME_SIZE
	.align		4
.L_208:
        /*04a4*/ 	.byte	0x04, 0x11
        /*04a6*/ 	.short	(.L_210 - .L_209)
	.align		4
.L_209:
        /*04a8*/ 	.word	index@($__internal_44_$__cuda_sm70_shflsync_bfly_p)
        /*04ac*/ 	.word	0x00000000


	//----- nvinfo : EIATTR_FRAME_SIZE
	.align		4
.L_210:
        /*04b0*/ 	.byte	0x04, 0x11
        /*04b2*/ 	.short	(.L_212 - .L_211)
	.align		4
.L_211:
        /*04b4*/ 	.word	index@(_ZN7cutlass13device_kernelIN5flash19enable_sm80_to_sm89INS1_16FlashAttnFwdSm80INS1_25CollectiveMainloopFwdSm80ILi8ELi1ELb0EN4cute5tupleIJNS5_1CILi128EEENS7_ILi64EEENS7_ILi256EEEEEELi256ENS_10bfloat16_tEfNS_4arch4Sm80ELb1ELb0ELb1ELb1ELb0ELb0ELb1ELb1EEENS1_21CollectiveEpilogueFwdINS6_IJS8_SA_S9_EEENS6_IJNS7_ILi1EEESI_SI_EEESC_SE_Li256ELb1ELb1ELb1ELb0EEENS1_36VarlenDynamicPersistentTileSchedulerILi128ELi64ELi256ELi256ELb1ELb1ELb0ELb1ELb1ELb1EEEEEEEEEvNT_6ParamsE)
        /*04b8*/ 	.word	0x000000e8


	//----- nvinfo : EIATTR_REGCOUNT
	.align		4
.L_212:
        /*04bc*/ 	.byte	0x04, 0x2f
        /*04be*/ 	.short	(.L_214 - .L_213)
	.align		4
.L_213:
        /*04c0*/ 	.word	index@(_ZN7cutlass13device_kernelIN5flash19enable_sm80_to_sm89INS1_16FlashAttnFwdSm80INS1_25CollectiveMainloopFwdSm80ILi8ELi1ELb0EN4cute5tupleIJNS5_1CILi128EEENS7_ILi96EEENS7_ILi256EEEEEELi256ENS_10bfloat16_tEfNS_4arch4Sm80ELb1ELb0ELb1ELb0ELb0ELb0ELb1ELb1EEENS1_21CollectiveEpilogueFwdINS6_IJS8_SA_S9_EEENS6_IJNS7_ILi1EEESI_SI_EEESC_SE_Li256ELb0ELb1ELb1ELb0EEENS1_30DynamicPersistentTileSchedulerILi256ELi256ELb1ELb1ELb0EEEEEEEEEvNT_6ParamsE)
        /*04c4*/ 	.word	0x000000ff


	//----- nvinfo : EIATTR_FRAME_SIZE
	.align		4
.L_214:
        /*04c8*/ 	.byte	0x04, 0x11
        /*04ca*/ 	.short	(.L_216 - .L_215)
	.align		4
.L_215:
        /*04cc*/ 	.word	index@($__internal_43_$__cuda_sm70_shflsync_idx_p)
        /*04d0*/ 	.word	0x00000000


	//----- nvinfo : EIATTR_FRAME_SIZE
	.align		4
.L_216:
        /*04d4*/ 	.byte	0x04, 0x11
        /*04d6*/ 	.short	(.L_218 - .L_217)
	.align		4
.L_217:
        /*04d8*/ 	.word	index@($__internal_42_$__cuda_sm70_shflsync_bfly_p)
        /*04dc*/ 	.word	0x00000000


	//----- nvinfo : EIATTR_FRAME_SIZE
	.align		4
.L_218:
        /*04e0*/ 	.byte	0x04, 0x11
        /*04e2*/ 	.short	(.L_220 - .L_219)
	.align		4
.L_219:
        /*04e4*/ 	.word	index@(_ZN7cutlass13device_kernelIN5flash19enable_sm80_to_sm89INS1_16FlashAttnFwdSm80INS1_25CollectiveMainloopFwdSm80ILi8ELi1ELb0EN4cute5tupleIJNS5_1CILi128EEENS7_ILi96EEENS7_ILi256EEEEEELi256ENS_10bfloat16_tEfNS_4arch4Sm80ELb1ELb0ELb1ELb0ELb0ELb0ELb1ELb1EEENS1_21CollectiveEpilogueFwdINS6_IJS8_SA_S9_EEENS6_IJNS7_ILi1EEESI_SI_EEESC_SE_Li256ELb0ELb1ELb1ELb0EEENS1_30DynamicPersistentTileSchedulerILi256ELi256ELb1ELb1ELb0EEEEEEEEEvNT_6ParamsE)
        /*04e8*/ 	.word	0x000000b0


	//----- nvinfo : EIATTR_REGCOUNT
	.align		4
.L_220:
        /*04ec*/ 	.byte	0x04, 0x2f
        /*04ee*/ 	.short	(.L_222 - .L_221)
	.align		4
.L_221:
        /*04f0*/ 	.word	index@(_ZN7cutlass13device_kernelIN5flash19enable_sm80_to_sm89INS1_16FlashAttnFwdSm80INS1_25CollectiveMainloopFwdSm80ILi8ELi1ELb0EN4cute5tupleIJNS5_1CILi128EEENS7_ILi48EEENS7_ILi256EEEEEELi256ENS_10bfloat16_tEfNS_4arch4Sm80ELb0ELb1ELb1ELb1ELb0ELb1ELb1ELb1EEENS1_21CollectiveEpilogueFwdINS6_IJS8_SA_S9_EEENS6_IJNS7_ILi1EEESI_SI_EEESC_SE_Li256ELb1ELb1ELb1ELb0EEENS1_36VarlenDynamicPersistentTileSchedulerILi128ELi48ELi256ELi256ELb1ELb1ELb0ELb1ELb0ELb1EEEEEEEEEvNT_6ParamsE)
        /*04f4*/ 	.word	0x000000ff


	//----- nvinfo : EIATTR_FRAME_SIZE
	.align		4
.L_222:
        /*04f8*/ 	.byte	0x04, 0x11
        /*04fa*/ 	.short	(.L_224 - .L_223)
	.align		4
.L_223:
        /*04fc*/ 	.word	index@($__internal_41_$__cuda_sm70_votesync_ballot)
        /*0500*/ 	.word	0x00000000


	//----- nvinfo : EIATTR_FRAME_SIZE
	.align		4
.L_224:
        /*0504*/ 	.byte	0x04, 0x11
        /*0506*/ 	.short	(.L_226 - .L_225)
	.align		4
.L_225:
        /*0508*/ 	.word	index@($__internal_40_$__cuda_sm70_shflsync_up_p)
        /*050c*/ 	.word	0x00000000


	//----- nvinfo : EIATTR_FRAME_SIZE
	.align		4
.L_226:
        /*0510*/ 	.byte	0x04, 0x11
        /*0512*/ 	.short	(.L_228 - .L_227)
	.align		4
.L_227:
        /*0514*/ 	.word	index@($__internal_39_$__cuda_sm70_shflsync_idx_p)
        /*0518*/ 	.word	0x00000000


	//----- nvinfo : EIATTR_FRAME_SIZE
	.align		4
.L_228:
        /*051c*/ 	.byte	0x04, 0x11
        /*051e*/ 	.short	(.L_230 - .L_229)
	.align		4
.L_229:
        /*0520*/ 	.word	index@($__internal_38_$__cuda_sm70_shflsync_bfly_p)
        /*0524*/ 	.word	0x00000000


	//----- nvinfo : EIATTR_FRAME_SIZE
	.align		4
.L_230:
        /*0528*/ 	.byte	0x04, 0x11
        /*052a*/ 	.short	(.L_232 - .L_231)
	.align		4
.L_231:
        /*052c*/ 	.word	index@($_ZN7cutlass13device_kernelIN5flash19enable_sm80_to_sm89INS1_16FlashAttnFwdSm80INS1_25CollectiveMainloopFwdSm80ILi8ELi1ELb0EN4cute5tupleIJNS5_1CILi128EEENS7_ILi48EEENS7_ILi256EEEEEELi256ENS_10bfloat16_tEfNS_4arch4Sm80ELb0ELb1ELb1ELb1ELb0ELb1ELb1ELb1EEENS1_21CollectiveEpilogueFwdINS6_IJS8_SA_S9_EEENS6_IJNS7_ILi1EEESI_SI_EEESC_SE_Li256ELb1ELb1ELb1ELb0EEENS1_36VarlenDynamicPersistentTileSchedulerILi128ELi48ELi256ELi256ELb1ELb1ELb0ELb1ELb0ELb1EEEEEEEEEvNT_6ParamsE$_ZZN5flash25CollectiveMainloopFwdSm80ILi8ELi1ELb0EN4cute5tupleIJNS1_1CILi128EEENS3_ILi48EEENS3_ILi256EEEEEELi256EN7cutlass10bfloat16_tEfNS8_4arch4Sm80ELb0ELb1ELb1ELb1ELb0ELb1ELb1ELb1EE3mmaINS_16FlashAttnFwdSm80ISC_NS_21CollectiveEpilogueFwdINS2_IJS4_S6_S5_EEENS2_IJNS3_ILi1EEESH_SH_EEES9_SB_Li256ELb1ELb1ELb1ELb0EEENS_36VarlenDynamicPersistentTileSchedulerILi128ELi48ELi256ELi256ELb1ELb1ELb0ELb1ELb0ELb1EEEE13SharedStorageENS1_6TensorINS1_11ArrayEngineIfLm128EEENS1_6LayoutINS2_IJNS2_IJNS3_ILi2EEESS_EEESH_NS3_ILi32EEEEEENS2_IJNS2_IJSH_SS_EEENS3_ILi0EEENS3_ILi4EEEEEEEEEENS_7SoftmaxILi2ELi0EEEEEbRKNSC_6ParamsERT0_RT1_iRKNS_16SeqlenInfoQKNewKILb1ELb1EEENS2_IJiiiiEEERT_ENKUlvE_clEv)
        /*0530*/ 	.word	0x00000000


	//----- nvinfo : EIATTR_FRAME_SIZE
	.align		4
.L_232:
        /*0534*/ 	.byte	0x04, 0x11
        /*0536*/ 	.short	(.L_234 - .L_233)
	.align		4
.L_233:
        /*0538*/ 	.word	index@(_ZN7cutlass13device_kernelIN5flash19enable_sm80_to_sm89INS1_16FlashAttnFwdSm80INS1_25CollectiveMainloopFwdSm80ILi8ELi1ELb0EN4cute5tupleIJNS5_1CILi128EEENS7_ILi48EEENS7_ILi256EEEEEELi256ENS_10bfloat16_tEfNS_4arch4Sm80ELb0ELb1ELb1ELb1ELb0ELb1ELb1ELb1EEENS1_21CollectiveEpilogueFwdINS6_IJS8_SA_S9_EEENS6_IJNS7_ILi1EEESI_SI_EEESC_SE_Li256ELb1ELb1ELb1ELb0EEENS1_36VarlenDynamicPersistentTileSchedulerILi128ELi48ELi256ELi256ELb1ELb1ELb0ELb1ELb0ELb1EEEEEEEEEvNT_6ParamsE)
        /*053c*/ 	.word	0x000001c0


	//----- nvinfo : EIATTR_REGCOUNT
	.align		4
.L_234:
        /*0540*/ 	.byte	0x04, 0x2f
        /*0542*/ 	.short	(.L_236 - .L_235)
	.align		4
.L_235:
        /*0544*/ 	.word	index@(_ZN7cutlass13device_kernelIN5flash19enable_sm80_to_sm89INS1_16FlashAttnFwdSm80INS1_25CollectiveMainloopFwdSm80ILi8ELi1ELb0EN4cute5tupleIJNS5_1CILi128EEENS7_ILi64EEENS7_ILi256EEEEEELi256ENS_10bfloat16_tEfNS_4arch4Sm80ELb0ELb1ELb1ELb1ELb0ELb0ELb1ELb1EEENS1_21CollectiveEpilogueFwdINS6_IJS8_SA_S9_EEENS6_IJNS7_ILi1EEESI_SI_EEESC_SE_Li256ELb1ELb1ELb1ELb0EEENS1_36VarlenDynamicPersistentTileSchedulerILi128ELi64ELi256ELi256ELb1ELb1ELb0ELb1ELb0ELb1EEEEEEEEEvNT_6ParamsE)
        /*0548*/ 	.word	0x000000ff


	//----- nvinfo : EIATTR_FRAME_SIZE
	.align		4
.L_236:
        /*054c*/ 	.byte	0x04, 0x11
        /*054e*/ 	.short	(.L_238 - .L_237)
	.align		4
.L_237:
        /*0550*/ 	.word	index@($__internal_37_$__cuda_sm70_votesync_ballot)
        /*0554*/ 	.word	0x00000000


	//----- nvinfo : EIATTR_FRAME_SIZE
	.align		4
.L_238:
        /*0558*/ 	.byte	0x04, 0x11
        /*055a*/ 	.short	(.L_240 - .L_239)
	.align		4
.L_239:
        /*055c*/ 	.word	index@($__internal_36_$__cuda_sm70_shflsync_up_p)
        /*0560*/ 	.word	0x00000000


	//----- nvinfo : EIATTR_FRAME_SIZE
	.align		4
.L_240:
        /*0564*/ 	.byte	0x04, 0x11
        /*0566*/ 	.short	(.L_242 - .L_241)
	.align		4
.L_241:
        /*0568*/ 	.word	index@($__internal_35_$__cuda_sm70_shflsync_idx_p)
        /*056c*/ 	.word	0x00000000


	//----- nvinfo : EIATTR_FRAME_SIZE
	.align		4
.L_242:
        /*0570*/ 	.byte	0x04, 0x11
        /*0572*/ 	.short	(.L_244 - .L_243)
	.align		4
.L_243:
        /*0574*/ 	.word	index@($__internal_34_$__cuda_sm70_shflsync_bfly_p)
        /*0578*/ 	.word	0x00000000


	//----- nvinfo : EIATTR_FRAME_SIZE
	.align		4
.L_244:
        /*057c*/ 	.byte	0x04, 0x11
        /*057e*/ 	.short	(.L_246 - .L_245)
	.align		4
.L_245:
        /*0580*/ 	.word	index@(_ZN7cutlass13device_kernelIN5flash19enable_sm80_to_sm89INS1_16FlashAttnFwdSm80INS1_25CollectiveMainloopFwdSm80ILi8ELi1ELb0EN4cute5tupleIJNS5_1CILi128EEENS7_ILi64EEENS7_ILi256EEEEEELi256ENS_10bfloat16_tEfNS_4arch4Sm80ELb0ELb1ELb1ELb1ELb0ELb0ELb1ELb1EEENS1_21CollectiveEpilogueFwdINS6_IJS8_SA_S9_EEENS6_IJNS7_ILi1EEESI_SI_EEESC_SE_Li256ELb1ELb1ELb1ELb0EEENS1_36VarlenDynamicPersistentTileSchedulerILi128ELi64ELi256ELi256ELb1ELb1ELb0ELb1ELb0ELb1EEEEEEEEEvNT_6ParamsE)
        /*0584*/ 	.word	0x000000b0


	//----- nvinfo : EIATTR_REGCOUNT
	.align		4
.L_246:
        /*0588*/ 	.byte	0x04, 0x2f
        /*058a*/ 	.short	(.L_248 - .L_247)
	.align		4
.L_247:
        /*058c*/ 	.word	index@(_ZN7cutlass13device_kernelIN5flash19enable_sm80_to_sm89INS1_16FlashAttnFwdSm80INS1_25CollectiveMainloopFwdSm80ILi8ELi1ELb0EN4cute5tupleIJNS5_1CILi128EEENS7_ILi64EEENS7_ILi256EEEEEELi256ENS_10bfloat16_tEfNS_4arch4Sm80ELb0ELb1ELb1ELb0ELb0ELb0ELb1ELb1EEENS1_21CollectiveEpilogueFwdINS6_IJS8_SA_S9_EEENS6_IJNS7_ILi1EEESI_SI_EEESC_SE_Li256ELb0ELb1ELb1ELb0EEENS1_19SingleTileSchedulerILb0ELb1ELb1ELi128EEEEEEEEEvNT_6ParamsE)
        /*0590*/ 	.word	0x000000ff


	//----- nvinfo : EIATTR_FRAME_SIZE
	.align		4
.L_248:
        /*0594*/ 	.byte	0x04, 0x11
        /*0596*/ 	.short	(.L_250 - .L_249)
	.align		4
.L_249:
        /*0598*/ 	.word	index@(_ZN7cutlass13device_kernelIN5flash19enable_sm80_to_sm89INS1_16FlashAttnFwdSm80INS1_25CollectiveMainloopFwdSm80ILi8ELi1ELb0EN4cute5tupleIJNS5_1CILi128EEENS7_ILi64EEENS7_ILi256EEEEEELi256ENS_10bfloat16_tEfNS_4arch4Sm80ELb0ELb1ELb1ELb0ELb0ELb0ELb1ELb1EEENS1_21CollectiveEpilogueFwdINS6_IJS8_SA_S9_EEENS6_IJNS7_ILi1EEESI_SI_EEESC_SE_Li256ELb0ELb1ELb1ELb0EEENS1_19SingleTileSchedulerILb0ELb1ELb1ELi128EEEEEEEEEvNT_6ParamsE)
        /*059c*/ 	.word	0x00000058


	//----- nvinfo : EIATTR_REGCOUNT
	.align		4
.L_250:
        /*05a0*/ 	.byte	0x04, 0x2f
        /*05a2*/ 	.short	(.L_252 - .L_251)
	.align		4
.L_251:
        /*05a4*/ 	.word	index@(_ZN7cutlass13device_kernelIN5flash19enable_sm80_to_sm89INS1_16FlashAttnFwdSm80INS1_25CollectiveMainloopFwdSm80ILi8ELi1ELb0EN4cute5tupleIJNS5_1CILi128EEENS7_ILi48EEENS7_ILi256EEEEEELi256ENS_10bfloat16_tEfNS_4arch4Sm80ELb0ELb0ELb1ELb1ELb0ELb1ELb1ELb1EEENS1_21CollectiveEpilogueFwdINS6_IJS8_SA_S9_EEENS6_IJNS7_ILi1EEESI_SI_EEESC_SE_Li256ELb1ELb1ELb1ELb0EEENS1_36VarlenDynamicPersistentTileSchedulerILi128ELi48ELi256ELi256ELb1ELb1ELb0ELb0ELb1ELb1EEEEEEEEEvNT_6ParamsE)
        /*05a8*/ 	.word	0x000000ff


	//----- nvinfo : EIATTR_FRAME_SIZE
	.align		4
.L_252:
        /*05ac*/ 	.byte	0x04, 0x11
        /*05ae*/ 	.short	(.L_254 - .L_253)
	.align		4
.L_253:
        /*05b0*/ 	.word	index@($__internal_33_$__cuda_sm70_votesync_ballot)
        /*05b4*/ 	.word	0x00000000


	//----- nvinfo : EIATTR_FRAME_SIZE
	.align		4
.L_254:
        /*05b8*/ 	.byte	0x04, 0x11
        /*05ba*/ 	.short	(.L_256 - .L_255)
	.align		4
.L_255:
        /*05bc*/ 	.word	index@($__internal_32_$__cuda_sm70_shflsync_up_p)
        /*05c0*/ 	.word	0x00000000


	//----- nvinfo : EIATTR_FRAME_SIZE
	.align		4
.L_256:
        /*05c4*/ 	.byte	0x04, 0x11
        /*05c6*/ 	.short	(.L_258 - .L_257)
	.align		4
.L_257:
        /*05c8*/ 	.word	index@($__internal_31_$__cuda_sm70_shflsync_idx_p)
        /*05cc*/ 	.word	0x00000000


	//----- nvinfo : EIATTR_FRAME_SIZE
	.align		4
.L_258:
        /*05d0*/ 	.byte	0x04, 0x11
        /*05d2*/ 	.short	(.L_260 - .L_259)
	.align		4
.L_259:
        /*05d4*/ 	.word	index@($__internal_30_$__cuda_sm70_shflsync_bfly_p)
        /*05d8*/ 	.word	0x00000000


	//----- nvinfo : EIATTR_FRAME_SIZE
	.align		4
.L_260:
        /*05dc*/ 	.byte	0x04, 0x11
        /*05de*/ 	.short	(.L_262 - .L_261)
	.align		4
.L_261:
        /*05e0*/ 	.word	index@(_ZN7cutlass13device_kernelIN5flash19enable_sm80_to_sm89INS1_16FlashAttnFwdSm80INS1_25CollectiveMainloopFwdSm80ILi8ELi1ELb0EN4cute5tupleIJNS5_1CILi128EEENS7_ILi48EEENS7_ILi256EEEEEELi256ENS_10bfloat16_tEfNS_4arch4Sm80ELb0ELb0ELb1ELb1ELb0ELb1ELb1ELb1EEENS1_21CollectiveEpilogueFwdINS6_IJS8_SA_S9_EEENS6_IJNS7_ILi1EEESI_SI_EEESC_SE_Li256ELb1ELb1ELb1ELb0EEENS1_36VarlenDynamicPersistentTileSchedulerILi128ELi48ELi256ELi256ELb1ELb1ELb0ELb0ELb1ELb1EEEEEEEEEvNT_6ParamsE)
        /*05e4*/ 	.word	0x00000060


	//----- nvinfo : EIATTR_REGCOUNT
	.align		4
.L_262:
        /*05e8*/ 	.byte	0x04, 0x2f
        /*05ea*/ 	.short	(.L_264 - .L_263)
	.align		4
.L_263:
        /*05ec*/ 	.word	index@(_ZN7cutlass13device_kernelIN5flash19enable_sm80_to_sm89INS1_16FlashAttnFwdSm80INS1_25CollectiveMainloopFwdSm80ILi8ELi1ELb0EN4cute5tupleIJNS5_1CILi128EEENS7_ILi64EEENS7_ILi256EEEEEELi256ENS_10bfloat16_tEfNS_4arch4Sm80ELb0ELb0ELb1ELb1ELb0ELb0ELb1ELb1EEENS1_21CollectiveEpilogueFwdINS6_IJS8_SA_S9_EEENS6_IJNS7_ILi1EEESI_SI_EEESC_SE_Li256ELb1ELb1ELb1ELb0EEENS1_36VarlenDynamicPersistentTileSchedulerILi128ELi64ELi256ELi256ELb1ELb1ELb0ELb0ELb1ELb1EEEEEEEEEvNT_6ParamsE)
        /*05f0*/ 	.word	0x000000ff


	//----- nvinfo : EIATTR_FRAME_SIZE
	.align		4
.L_264:
        /*05f4*/ 	.byte	0x04, 0x11
        /*05f6*/ 	.short	(.L_266 - .L_265)
	.align		4
.L_265:
        /*05f8*/ 	.word	index@($__internal_29_$__cuda_sm70_votesync_ballot)
        /*05fc*/ 	.word	0x00000000


	//----- nvinfo : EIATTR_FRAME_SIZE
	.align		4
.L_266:
        /*0600*/ 	.byte	0x04, 0x11
        /*0602*/ 	.short	(.L_268 - .L_267)
	.align		4
.L_267:
        /*0604*/ 	.word	index@($__internal_28_$__cuda_sm70_shflsync_up_p)
        /*0608*/ 	.word	0x00000000


	//----- nvinfo : EIATTR_FRAME_SIZE
	.align		4
.L_268:
        /*060c*/ 	.byte	0x04, 0x11
        /*060e*/ 	.short	(.L_270 - .L_269)
	.align		4
.L_269:
        /*0610*/ 	.word	index@($__internal_27_$__cuda_sm70_shflsync_idx_p)
        /*0614*/ 	.word	0x00000000


	//----- nvinfo : EIATTR_FRAME_SIZE
	.align		4
.L_270:
        /*0618*/ 	.byte	0x04, 0x11
        /*061a*/ 	.short	(.L_272 - .L_271)
	.align		4
.L_271:
        /*061c*/ 	.word	index@($__internal_26_$__cuda_sm70_shflsync_bfly_p)
        /*0620*/ 	.word	0x00000000


	//----- nvinfo : EIATTR_FRAME_SIZE
	.align		4
.L_272:
        /*0624*/ 	.byte	0x04, 0x11
        /*0626*/ 	.short	(.L_274 - .L_273)
	.align		4
.L_273:
        /*0628*/ 	.word	index@(_ZN7cutlass13device_kernelIN5flash19enable_sm80_to_sm89INS1_16FlashAttnFwdSm80INS1_25CollectiveMainloopFwdSm80ILi8ELi1ELb0EN4cute5tupleIJNS5_1CILi128EEENS7_ILi64EEENS7_ILi256EEEEEELi256ENS_10bfloat16_tEfNS_4arch4Sm80ELb0ELb0ELb1ELb1ELb0ELb0ELb1ELb1EEENS1_21CollectiveEpilogueFwdINS6_IJS8_SA_S9_EEENS6_IJNS7_ILi1EEESI_SI_EEESC_SE_Li256ELb1ELb1ELb1ELb0EEENS1_36VarlenDynamicPersistentTileSchedulerILi128ELi64ELi256ELi256ELb1ELb1ELb0ELb0ELb1ELb1EEEEEEEEEvNT_6ParamsE)
        /*062c*/ 	.word	0x000000f0


	//----- nvinfo : EIATTR_REGCOUNT
	.align		4
.L_274:
        /*0630*/ 	.byte	0x04, 0x2f
        /*0632*/ 	.short	(.L_276 - .L_275)
	.align		4
.L_275:
        /*0634*/ 	.word	index@(_ZN7cutlass13device_kernelIN5flash19enable_sm80_to_sm89INS1_16FlashAttnFwdSm80INS1_25CollectiveMainloopFwdSm80ILi8ELi1ELb0EN4cute5tupleIJNS5_1CILi128EEENS7_ILi96EEENS7_ILi256EEEEEELi256ENS_10bfloat16_tEfNS_4arch4Sm80ELb0ELb0ELb1ELb0ELb0ELb0ELb1ELb1EEENS1_21CollectiveEpilogueFwdINS6_IJS8_SA_S9_EEENS6_IJNS7_ILi1EEESI_SI_EEESC_SE_Li256ELb0ELb1ELb1ELb0EEENS1_19SingleTileSchedulerILb0ELb1ELb1ELi128EEEEEEEEEvNT_6ParamsE)
        /*0638*/ 	.word	0x000000ff


	//----- nvinfo : EIATTR_FRAME_SIZE
	.align		4
.L_276:
        /*063c*/ 	.byte	0x04, 0x11
        /*063e*/ 	.short	(.L_278 - .L_277)
	.align		4
.L_277:
        /*0640*/ 	.word	index@(_ZN7cutlass13device_kernelIN5flash19enable_sm80_to_sm89INS1_16FlashAttnFwdSm80INS1_25CollectiveMainloopFwdSm80ILi8ELi1ELb0EN4cute5tupleIJNS5_1CILi128EEENS7_ILi96EEENS7_ILi256EEEEEELi256ENS_10bfloat16_tEfNS_4arch4Sm80ELb0ELb0ELb1ELb0ELb0ELb0ELb1ELb1EEENS1_21CollectiveEpilogueFwdINS6_IJS8_SA_S9_EEENS6_IJNS7_ILi1EEESI_SI_EEESC_SE_Li256ELb0ELb1ELb1ELb0EEENS1_19SingleTileSchedulerILb0ELb1ELb1ELi128EEEEEEEEEvNT_6ParamsE)
        /*0644*/ 	.word	0x00000040


	//----- nvinfo : EIATTR_REGCOUNT
	.align		4
.L_278:
        /*0648*/ 	.byte	0x04, 0x2f
        /*064a*/ 	.short	(.L_280 - .L_279)
	.align		4
.L_279:
        /*064c*/ 	.word	index@(_ZN7cutlass13device_kernelIN5flash19enable_sm80_to_sm89INS1_16FlashAttnFwdSm80INS1_25CollectiveMainloopFwdSm80ILi8ELi1ELb0EN4cute5tupleIJNS5_1CILi128EEENS7_ILi32EEENS7_ILi256EEEEEELi256ENS_10bfloat16_tEfNS_4arch4Sm80ELb1ELb0ELb1ELb1ELb0ELb1ELb1ELb1EEENS1_21CollectiveEpilogueFwdINS6_IJS8_SA_S9_EEENS6_IJNS7_ILi1EEESI_SI_EEESC_SE_Li256ELb1ELb1ELb1ELb0EEENS1_36VarlenDynamicPersistentTileSchedulerILi128ELi32ELi256ELi256ELb1ELb1ELb0ELb1ELb1ELb1EEEEEEEEEvNT_6ParamsE)
        /*0650*/ 	.word	0x000000ff


	//----- nvinfo : EIATTR_FRAME_SIZE
	.align		4
.L_280:
        /*0654*/ 	.byte	0x04, 0x11
        /*0656*/ 	.short	(.L_282 - .L_281)
	.align		4
.L_281:
        /*0658*/ 	.word	index@($__internal_25_$__cuda_sm70_votesync_ballot)
        /*065c*/ 	.word	0x00000000


	//----- nvinfo : EIATTR_FRAME_SIZE
	.align		4
.L_282:
        /*0660*/ 	.byte	0x04, 0x11
        /*0662*/ 	.short	(.L_284 - .L_283)
	.align		4
.L_283:
        /*0664*/ 	.word	index@($__internal_24_$__cuda_sm70_shflsync_up_p)
        /*0668*/ 	.word	0x00000000


	//----- nvinfo : EIATTR_FRAME_SIZE
	.align		4
.L_284:
        /*066c*/ 	.byte	0x04, 0x11
        /*066e*/ 	.short	(.L_286 - .L_285)
	.align		4
.L_285:
        /*0670*/ 	.word	index@($__internal_23_$__cuda_sm70_shflsync_idx_p)
        /*0674*/ 	.word	0x00000000


	//----- nvinfo : EIATTR_FRAME_SIZE
	.align		4
.L_286:
        /*0678*/ 	.byte	0x04, 0x11
        /*067a*/ 	.short	(.L_288 - .L_287)
	.align		4
.L_287:
        /*067c*/ 	.word	index@($__internal_22_$__cuda_sm70_shflsync_bfly_p)
        /*0680*/ 	.word	0x00000000


	//----- nvinfo : EIATTR_FRAME_SIZE
	.align		4
.L_288:
        /*0684*/ 	.byte	0x04, 0x11
        /*0686*/ 	.short	(.L_290 - .L_289)
	.align		4
.L_289:
        /*0688*/ 	.word	index@(_ZN7cutlass13device_kernelIN5flash19enable_sm80_to_sm89INS1_16FlashAttnFwdSm80INS1_25CollectiveMainloopFwdSm80ILi8ELi1ELb0EN4cute5tupleIJNS5_1CILi128EEENS7_ILi32EEENS7_ILi256EEEEEELi256ENS_10bfloat16_tEfNS_4arch4Sm80ELb1ELb0ELb1ELb1ELb0ELb1ELb1ELb1EEENS1_21CollectiveEpilogueFwdINS6_IJS8_SA_S9_EEENS6_IJNS7_ILi1EEESI_SI_EEESC_SE_Li256ELb1ELb1ELb1ELb0EEENS1_36VarlenDynamicPersistentTileSchedulerILi128ELi32ELi256ELi256ELb1ELb1ELb0ELb1ELb1ELb1EEEEEEEEEvNT_6ParamsE)
        /*068c*/ 	.word	0x00000008


	//----- nvinfo : EIATTR_REGCOUNT
	.align		4
.L_290:
        /*0690*/ 	.byte	0x04, 0x2f
        /*0692*/ 	.short	(.L_292 - .L_291)
	.align		4
.L_291:
        /*0694*/ 	.word	index@(_ZN7cutlass13device_kernelIN5flash19enable_sm80_to_sm89INS1_16FlashAttnFwdSm80INS1_25CollectiveMainloopFwdSm80ILi8ELi1ELb1EN4cute5tupleIJNS5_1CILi128EEENS7_ILi48EEENS7_ILi256EEEEEELi256ENS_10bfloat16_tEfNS_4arch4Sm80ELb1ELb0ELb1ELb1ELb0ELb0ELb1ELb1EEENS1_21CollectiveEpilogueFwdINS6_IJS8_SA_S9_EEENS6_IJNS7_ILi1EEESI_SI_EEESC_SE_Li256ELb1ELb1ELb1ELb0EEENS1_36VarlenDynamicPersistentTileSchedulerILi128ELi48ELi256ELi256ELb1ELb1ELb0ELb1ELb1ELb1EEEEEEEEEvNT_6ParamsE)
        /*0698*/ 	.word	0x000000ff


	//----- nvinfo : EIATTR_FRAME_SIZE
	.align		4
.L_292:
        /*069c*/ 	.byte	0x04, 0x11
        /*069e*/ 	.short	(.L_294 - .L_293)
	.align		4
.L_293:
        /*06a0*/ 	.word	index@($__internal_21_$__cuda_sm70_votesync_ballot)
        /*06a4*/ 	.word	0x00000000


	//----- nvinfo : EIATTR_FRAME_SIZE
	.align		4
.L_294:
        /*06a8*/ 	.byte	0x04, 0x11
        /*06aa*/ 	.short	(.L_296 - .L_295)
	.align		4
.L_295:
        /*06ac*/ 	.word	index@($__internal_20_$__cuda_sm70_shflsync_up_p)
        /*06b0*/ 	.word	0x00000000


	//----- nvinfo : EIATTR_FRAME_SIZE
	.align		4
.L_296:
        /*06b4*/ 	.byte	0x04, 0x11
        /*06b6*/ 	.short	(.L_298 - .L_297)
	.align		4
.L_297:
        /*06b8*/ 	.word	index@($__internal_19_$__cuda_sm70_shflsync_idx_p)
        /*06bc*/ 	.word	0x00000000


	//----- nvinfo : EIATTR_FRAME_SIZE
	.align		4
.L_298:
        /*06c0*/ 	.byte	0x04, 0x11
        /*06c2*/ 	.short	(.L_300 - .L_299)
	.align		4
.L_299:
        /*06c4*/ 	.word	index@($__internal_18_$__cuda_sm70_shflsync_bfly_p)
        /*06c8*/ 	.word	0x00000000


	//----- nvinfo : EIATTR_FRAME_SIZE
	.align		4
.L_300:
        /*06cc*/ 	.byte	0x04, 0x11
        /*06ce*/ 	.short	(.L_302 - .L_301)
	.align		4
.L_301:
        /*06d0*/ 	.word	index@(_ZN7cutlass13device_kernelIN5flash19enable_sm80_to_sm89INS1_16FlashAttnFwdSm80INS1_25CollectiveMainloopFwdSm80ILi8ELi1ELb1EN4cute5tupleIJNS5_1CILi128EEENS7_ILi48EEENS7_ILi256EEEEEELi256ENS_10bfloat16_tEfNS_4arch4Sm80ELb1ELb0ELb1ELb1ELb0ELb0ELb1ELb1EEENS1_21CollectiveEpilogueFwdINS6_IJS8_SA_S9_EEENS6_IJNS7_ILi1EEESI_SI_EEESC_SE_Li256ELb1ELb1ELb1ELb0EEENS1_36VarlenDynamicPersistentTileSchedulerILi128ELi48ELi256ELi256ELb1ELb1ELb0ELb1ELb1ELb1EEEEEEEEEvNT_6ParamsE)
        /*06d4*/ 	.word	0x000000e8


	//----- nvinfo : EIATTR_REGCOUNT
	.align		4
.L_302:
        /*06d8*/ 	.byte	0x04, 0x2f
        /*06da*/ 	.short	(.L_304 - .L_303)
	.align		4
.L_303:
        /*06dc*/ 	.word	index@(_ZN7cutlass13device_kernelIN5flash19enable_sm80_to_sm89INS1_16FlashAttnFwdSm80INS1_25CollectiveMainloopFwdSm80ILi8ELi1ELb1EN4cute5tupleIJNS5_1CILi128EEENS7_ILi64EEENS7_ILi256EEEEEELi256ENS_10bfloat16_tEfNS_4arch4Sm80ELb1ELb0ELb1ELb0ELb0ELb0ELb1ELb1EEENS1_21CollectiveEpilogueFwdINS6_IJS8_SA_S9_EEENS6_IJNS7_ILi1EEESI_SI_EEESC_SE_Li256ELb0ELb1ELb1ELb0EEENS1_30DynamicPersistentTileSchedulerILi256ELi256ELb1ELb1ELb0EEEEEEEEEvNT_6ParamsE)
        /*06e0*/ 	.word	0x000000ff


	//----- nvinfo : EIATTR_FRAME_SIZE
	.align		4
.L_304:
        /*06e4*/ 	.byte	0x04, 0x11
        /*06e6*/ 	.short	(.L_306 - .L_305)
	.align		4
.L_305:
        /*06e8*/ 	.word	index@($__internal_17_$__cuda_sm70_shflsync_idx_p)
        /*06ec*/ 	.word	0x00000000


	//----- nvinfo : EIATTR_FRAME_SIZE
	.align		4
.L_306:
        /*06f0*/ 	.byte	0x04, 0x11
        /*06f2*/ 	.short	(.L_308 - .L_307)
	.align		4
.L_307:
        /*06f4*/ 	.word	index@($__internal_16_$__cuda_sm70_shflsync_bfly_p)
        /*06f8*/ 	.word	0x00000000


	//----- nvinfo : EIATTR_FRAME_SIZE
	.align		4
.L_308:
        /*06fc*/ 	.byte	0x04, 0x11
        /*06fe*/ 	.short	(.L_310 - .L_309)
	.align		4
.L_309:
        /*0700*/ 	.word	index@(_ZN7cutlass13device_kernelIN5flash19enable_sm80_to_sm89INS1_16FlashAttnFwdSm80INS1_25CollectiveMainloopFwdSm80ILi8ELi1ELb1EN4cute5tupleIJNS5_1CILi128EEENS7_ILi64EEENS7_ILi256EEEEEELi256ENS_10bfloat16_tEfNS_4arch4Sm80ELb1ELb0ELb1ELb0ELb0ELb0ELb1ELb1EEENS1_21CollectiveEpilogueFwdINS6_IJS8_SA_S9_EEENS6_IJNS7_ILi1EEESI_SI_EEESC_SE_Li256ELb0ELb1ELb1ELb0EEENS1_30DynamicPersistentTileSchedulerILi256ELi256ELb1ELb1ELb0EEEEEEEEEvNT_6ParamsE)
        /*0704*/ 	.word	0x00000150


	//----- nvinfo : EIATTR_REGCOUNT
	.align		4
.L_310:
        /*0708*/ 	.byte	0x04, 0x2f
        /*070a*/ 	.short	(.L_312 - .L_311)
	.align		4
.L_311:
        /*070c*/ 	.word	index@(_ZN7cutlass13device_kernelIN5flash19enable_sm80_to_sm89INS1_16FlashAttnFwdSm80INS1_25CollectiveMainloopFwdSm80ILi8ELi1ELb0EN4cute5tupleIJNS5_1CILi128EEENS7_ILi32EEENS7_ILi256EEEEEELi256ENS_10bfloat16_tEfNS_4arch4Sm80ELb0ELb1ELb1ELb1ELb0ELb1ELb1ELb1EEENS1_21CollectiveEpilogueFwdINS6_IJS8_SA_S9_EEENS6_IJNS7_ILi1EEESI_SI_EEESC_SE_Li256ELb1ELb1ELb1ELb0EEENS1_36VarlenDynamicPersistentTileSchedulerILi128ELi32ELi256ELi256ELb1ELb1ELb0ELb1ELb0ELb1EEEEEEEEEvNT_6ParamsE)
        /*0710*/ 	.word	0x000000ff


	//----- nvinfo : EIATTR_FRAME_SIZE
	.align		4
.L_312:
        /*0714*/ 	.byte	0x04, 0x11
        /*0716*/ 	.short	(.L_314 - .L_313)
	.align		4
.L_313:
        /*0718*/ 	.word	index@($__internal_15_$__cuda_sm70_votesync_ballot)
        /*071c*/ 	.word	0x00000000


	//----- nvinfo : EIATTR_FRAME_SIZE
	.align		4
.L_314:
        /*0720*/ 	.byte	0x04, 0x11
        /*0722*/ 	.short	(.L_316 - .L_315)
	.align		4
.L_315:
        /*0724*/ 	.word	index@($__internal_14_$__cuda_sm70_shflsync_up_p)
        /*0728*/ 	.word	0x00000000


	//----- nvinfo : EIATTR_FRAME_SIZE
	.align		4
.L_316:
        /*072c*/ 	.byte	0x04, 0x11
        /*072e*/ 	.short	(.L_318 - .L_317)
	.align		4
.L_317:
        /*0730*/ 	.word	index@($__internal_13_$__cuda_sm70_shflsync_idx_p)
        /*0734*/ 	.word	0x00000000


	//----- nvinfo : EIATTR_FRAME_SIZE
	.align		4
.L_318:
        /*0738*/ 	.byte	0x04, 0x11
        /*073a*/ 	.short	(.L_320 - .L_319)
	.align		4
.L_319:
        /*073c*/ 	.word	index@($__internal_12_$__cuda_sm70_shflsync_bfly_p)
        /*0740*/ 	.word	0x00000000


	//----- nvinfo : EIATTR_FRAME_SIZE
	.align		4
.L_320:
        /*0744*/ 	.byte	0x04, 0x11
        /*0746*/ 	.short	(.L_322 - .L_321)
	.align		4
.L_321:
        /*0748*/ 	.word	index@(_ZN7cutlass13device_kernelIN5flash19enable_sm80_to_sm89INS1_16FlashAttnFwdSm80INS1_25CollectiveMainloopFwdSm80ILi8ELi1ELb0EN4cute5tupleIJNS5_1CILi128EEENS7_ILi32EEENS7_ILi256EEEEEELi256ENS_10bfloat16_tEfNS_4arch4Sm80ELb0ELb1ELb1ELb1ELb0ELb1ELb1ELb1EEENS1_21CollectiveEpilogueFwdINS6_IJS8_SA_S9_EEENS6_IJNS7_ILi1EEESI_SI_EEESC_SE_Li256ELb1ELb1ELb1ELb0EEENS1_36VarlenDynamicPersistentTileSchedulerILi128ELi32ELi256ELi256ELb1ELb1ELb0ELb1ELb0ELb1EEEEEEEEEvNT_6ParamsE)
        /*074c*/ 	.word	0x00000008


	//----- nvinfo : EIATTR_REGCOUNT
	.align		4
.L_322:
        /*0750*/ 	.byte	0x04, 0x2f
        /*0752*/ 	.short	(.L_324 - .L_323)
	.align		4
.L_323:
        /*0754*/ 	.word	index@(_ZN7cutlass13device_kernelIN5flash19enable_sm80_to_sm89INS1_16FlashAttnFwdSm80INS1_25CollectiveMainloopFwdSm80ILi8ELi1ELb1EN4cute5tupleIJNS5_1CILi128EEENS7_ILi48EEENS7_ILi256EEEEEELi256ENS_10bfloat16_tEfNS_4arch4Sm80ELb0ELb1ELb1ELb1ELb0ELb0ELb1ELb1EEENS1_21CollectiveEpilogueFwdINS6_IJS8_SA_S9_EEENS6_IJNS7_ILi1EEESI_SI_EEESC_SE_Li256ELb1ELb1ELb1ELb0EEENS1_36VarlenDynamicPersistentTileSchedulerILi128ELi48ELi256ELi256ELb1ELb1ELb0ELb1ELb0ELb1EEEEEEEEEvNT_6ParamsE)
        /*0758*/ 	.word	0x000000ff


	//----- nvinfo : EIATTR_FRAME_SIZE
	.align		4
.L_324:
        /*075c*/ 	.byte	0x04, 0x11
        /*075e*/ 	.short	(.L_326 - .L_325)
	.align		4
.L_325:
        /*0760*/ 	.word	index@($__internal_11_$__cuda_sm70_votesync_ballot)
        /*0764*/ 	.word	0x00000000


	//----- nvinfo : EIATTR_FRAME_SIZE
	.align		4
.L_326:
        /*0768*/ 	.byte	0x04, 0x11
        /*076a*/ 	.short	(.L_328 - .L_327)
	.align		4
.L_327:
        /*076c*/ 	.word	index@($__internal_10_$__cuda_sm70_shflsync_up_p)
        /*0770*/ 	.word	0x00000000


	//----- nvinfo : EIATTR_FRAME_SIZE
	.align		4
.L_328:
        /*0774*/ 	.byte	0x04, 0x11
        /*0776*/ 	.short	(.L_330 - .L_329)
	.align		4
.L_329:
        /*0778*/ 	.word	index@($__internal_9_$__cuda_sm70_shflsync_idx_p)
        /*077c*/ 	.word	0x00000000


	//----- nvinfo : EIATTR_FRAME_SIZE
	.align		4
.L_330:
        /*0780*/ 	.byte	0x04, 0x11
        /*0782*/ 	.short	(.L_332 - .L_331)
	.align		4
.L_331:
        /*0784*/ 	.word	index@($__internal_8_$__cuda_sm70_shflsync_bfly_p)
        /*0788*/ 	.word	0x00000000


	//----- nvinfo : EIATTR_FRAME_SIZE
	.align		4
.L_332:
        /*078c*/ 	.byte	0x04, 0x11
        /*078e*/ 	.short	(.L_334 - .L_333)
	.align		4
.L_333:
        /*0790*/ 	.word	index@(_ZN7cutlass13device_kernelIN5flash19enable_sm80_to_sm89INS1_16FlashAttnFwdSm80INS1_25CollectiveMainloopFwdSm80ILi8ELi1ELb1EN4cute5tupleIJNS5_1CILi128EEENS7_ILi48EEENS7_ILi256EEEEEELi256ENS_10bfloat16_tEfNS_4arch4Sm80ELb0ELb1ELb1ELb1ELb0ELb0ELb1ELb1EEENS1_21CollectiveEpilogueFwdINS6_IJS8_SA_S9_EEENS6_IJNS7_ILi1EEESI_SI_EEESC_SE_Li256ELb1ELb1ELb1ELb0EEENS1_36VarlenDynamicPersistentTileSchedulerILi128ELi48ELi256ELi256ELb1ELb1ELb0ELb1ELb0ELb1EEEEEEEEEvNT_6ParamsE)
        /*0794*/ 	.word	0x000000b0


	//----- nvinfo : EIATTR_REGCOUNT
	.align		4
.L_334:
        /*0798*/ 	.byte	0x04, 0x2f
        /*079a*/ 	.short	(.L_336 - .L_335)
	.align		4
.L_335:
        /*079c*/ 	.word	index@(_ZN7cutlass13device_kernelIN5flash19enable_sm80_to_sm89INS1_16FlashAttnFwdSm80INS1_25CollectiveMainloopFwdSm80ILi8ELi1ELb1EN4cute5tupleIJNS5_1CILi128EEENS7_ILi48EEENS7_ILi256EEEEEELi256ENS_10bfloat16_tEfNS_4arch4Sm80ELb0ELb1ELb1ELb0ELb0ELb0ELb1ELb1EEENS1_21CollectiveEpilogueFwdINS6_IJS8_SA_S9_EEENS6_IJNS7_ILi1EEESI_SI_EEESC_SE_Li256ELb0ELb1ELb1ELb0EEENS1_19SingleTileSchedulerILb0ELb1ELb1ELi128EEEEEEEEEvNT_6ParamsE)
        /*07a0*/ 	.word	0x000000ff


	//----- nvinfo : EIATTR_FRAME_SIZE
	.align		4
.L_336:
        /*07a4*/ 	.byte	0x04, 0x11
        /*07a6*/ 	.short	(.L_338 - .L_337)
	.align		4
.L_337:
        /*07a8*/ 	.word	index@(_ZN7cutlass13device_kernelIN5flash19enable_sm80_to_sm89INS1_16FlashAttnFwdSm80INS1_25CollectiveMainloopFwdSm80ILi8ELi1ELb1EN4cute5tupleIJNS5_1CILi128EEENS7_ILi48EEENS7_ILi256EEEEEELi256ENS_10bfloat16_tEfNS_4arch4Sm80ELb0ELb1ELb1ELb0ELb0ELb0ELb1ELb1EEENS1_21CollectiveEpilogueFwdINS6_IJS8_SA_S9_EEENS6_IJNS7_ILi1EEESI_SI_EEESC_SE_Li256ELb0ELb1ELb1ELb0EEENS1_19SingleTileSchedulerILb0ELb1ELb1ELi128EEEEEEEEEvNT_6ParamsE)
        /*07ac*/ 	.word	0x000000a0


	//----- nvinfo : EIATTR_REGCOUNT
	.align		4
.L_338:
        /*07b0*/ 	.byte	0x04, 0x2f
        /*07b2*/ 	.short	(.L_340 - .L_339)
	.align		4
.L_339:
        /*07b4*/ 	.word	index@(_ZN7cutlass13device_kernelIN5flash19enable_sm80_to_sm89INS1_16FlashAttnFwdSm80INS1_25CollectiveMainloopFwdSm80ILi8ELi1ELb0EN4cute5tupleIJNS5_1CILi128EEENS7_ILi32EEENS7_ILi256EEEEEELi256ENS_10bfloat16_tEfNS_4arch4Sm80ELb0ELb0ELb1ELb1ELb0ELb1ELb1ELb1EEENS1_21CollectiveEpilogueFwdINS6_IJS8_SA_S9_EEENS6_IJNS7_ILi1EEESI_SI_EEESC_SE_Li256ELb1ELb1ELb1ELb0EEENS1_36VarlenDynamicPersistentTileSchedulerILi128ELi32ELi256ELi256ELb1ELb1ELb0ELb0ELb1ELb1EEEEEEEEEvNT_6ParamsE)
        /*07b8*/ 	.word	0x000000ff


	//----- nvinfo : EIATTR_FRAME_SIZE
	.align		4
.L_340:
        /*07bc*/ 	.byte	0x04, 0x11
        /*07be*/ 	.short	(.L_342 - .L_341)
	.align		4
.L_341:
        /*07c0*/ 	.word	index@($__internal_7_$__cuda_sm70_votesync_ballot)
        /*07c4*/ 	.word	0x00000000


	//----- nvinfo : EIATTR_FRAME_SIZE
	.align		4
.L_342:
        /*07c8*/ 	.byte	0x04, 0x11
        /*07ca*/ 	.short	(.L_344 - .L_343)
	.align		4
.L_343:
        /*07cc*/ 	.word	index@($__internal_6_$__cuda_sm70_shflsync_up_p)
        /*07d0*/ 	.word	0x00000000


	//----- nvinfo : EIATTR_FRAME_SIZE
	.align		4
.L_344:
        /*07d4*/ 	.byte	0x04, 0x11
        /*07d6*/ 	.short	(.L_346 - .L_345)
	.align		4
.L_345:
        /*07d8*/ 	.word	index@($__internal_5_$__cuda_sm70_shflsync_idx_p)
        /*07dc*/ 	.word	0x00000000


	//----- nvinfo : EIATTR_FRAME_SIZE
	.align		4
.L_346:
        /*07e0*/ 	.byte	0x04, 0x11
        /*07e2*/ 	.short	(.L_348 - .L_347)
	.align		4
.L_347:
        /*07e4*/ 	.word	index@($__internal_4_$__cuda_sm70_shflsync_bfly_p)
        /*07e8*/ 	.word	0x00000000


	//----- nvinfo : EIATTR_FRAME_SIZE
	.align		4
.L_348:
        /*07ec*/ 	.byte	0x04, 0x11
        /*07ee*/ 	.short	(.L_350 - .L_349)
	.align		4
.L_349:
        /*07f0*/ 	.word	index@(_ZN7cutlass13device_kernelIN5flash19enable_sm80_to_sm89INS1_16FlashAttnFwdSm80INS1_25CollectiveMainloopFwdSm80ILi8ELi1ELb0EN4cute5tupleIJNS5_1CILi128EEENS7_ILi32EEENS7_ILi256EEEEEELi256ENS_10bfloat16_tEfNS_4arch4Sm80ELb0ELb0ELb1ELb1ELb0ELb1ELb1ELb1EEENS1_21CollectiveEpilogueFwdINS6_IJS8_SA_S9_EEENS6_IJNS7_ILi1EEESI_SI_EEESC_SE_Li256ELb1ELb1ELb1ELb0EEENS1_36VarlenDynamicPersistentTileSchedulerILi128ELi32ELi256ELi256ELb1ELb1ELb0ELb0ELb1ELb1EEEEEEEEEvNT_6ParamsE)
        /*07f4*/ 	.word	0x00000010


	//----- nvinfo : EIATTR_REGCOUNT
	.align		4
.L_350:
        /*07f8*/ 	.byte	0x04, 0x2f
        /*07fa*/ 	.short	(.L_352 - .L_351)
	.align		4
.L_351:
        /*07fc*/ 	.word	index@(_ZN7cutlass13device_kernelIN5flash19enable_sm80_to_sm89INS1_16FlashAttnFwdSm80INS1_25CollectiveMainloopFwdSm80ILi8ELi1ELb1EN4cute5tupleIJNS5_1CILi128EEENS7_ILi48EEENS7_ILi256EEEEEELi256ENS_10bfloat16_tEfNS_4arch4Sm80ELb0ELb0ELb1ELb1ELb0ELb0ELb1ELb1EEENS1_21CollectiveEpilogueFwdINS6_IJS8_SA_S9_EEENS6_IJNS7_ILi1EEESI_SI_EEESC_SE_Li256ELb1ELb1ELb1ELb0EEENS1_36VarlenDynamicPersistentTileSchedulerILi128ELi48ELi256ELi256ELb1ELb1ELb0ELb0ELb1ELb1EEEEEEEEEvNT_6ParamsE)
        /*0800*/ 	.word	0x000000ff


	//----- nvinfo : EIATTR_FRAME_SIZE
	.align		4
.L_352:
        /*0804*/ 	.byte	0x04, 0x11
        /*0806*/ 	.short	(.L_354 - .L_353)
	.align		4
.L_353:
        /*0808*/ 	.word	index@($__internal_3_$__cuda_sm70_votesync_ballot)
        /*080c*/ 	.word	0x00000000


	//----- nvinfo : EIATTR_FRAME_SIZE
	.align		4
.L_354:
        /*0810*/ 	.byte	0x04, 0x11
        /*0812*/ 	.short	(.L_356 - .L_355)
	.align		4
.L_355:
        /*0814*/ 	.word	index@($__internal_2_$__cuda_sm70_shflsync_up_p)
        /*0818*/ 	.word	0x00000000


	//----- nvinfo : EIATTR_FRAME_SIZE
	.align		4
.L_356:
        /*081c*/ 	.byte	0x04, 0x11
        /*081e*/ 	.short	(.L_358 - .L_357)
	.align		4
.L_357:
        /*0820*/ 	.word	index@($__internal_1_$__cuda_sm70_shflsync_idx_p)
        /*0824*/ 	.word	0x00000000


	//----- nvinfo : EIATTR_FRAME_SIZE
	.align		4
.L_358:
        /*0828*/ 	.byte	0x04, 0x11
        /*082a*/ 	.short	(.L_360 - .L_359)
	.align		4
.L_359:
        /*082c*/ 	.word	index@($__internal_0_$__cuda_sm70_shflsync_bfly_p)
        /*0830*/ 	.word	0x00000000


	//----- nvinfo : EIATTR_FRAME_SIZE
	.align		4
.L_360:
        /*0834*/ 	.byte	0x04, 0x11
        /*0836*/ 	.short	(.L_362 - .L_361)
	.align		4
.L_361:
        /*0838*/ 	.word	index@(_ZN7cutlass13device_kernelIN5flash19enable_sm80_to_sm89INS1_16FlashAttnFwdSm80INS1_25CollectiveMainloopFwdSm80ILi8ELi1ELb1EN4cute5tupleIJNS5_1CILi128EEENS7_ILi48EEENS7_ILi256EEEEEELi256ENS_10bfloat16_tEfNS_4arch4Sm80ELb0ELb0ELb1ELb1ELb0ELb0ELb1ELb1EEENS1_21CollectiveEpilogueFwdINS6_IJS8_SA_S9_EEENS6_IJNS7_ILi1EEESI_SI_EEESC_SE_Li256ELb1ELb1ELb1ELb0EEENS1_36VarlenDynamicPersistentTileSchedulerILi128ELi48ELi256ELi256ELb1ELb1ELb0ELb0ELb1ELb1EEEEEEEEEvNT_6ParamsE)
        /*083c*/ 	.word	0x000000c0


	//----- nvinfo : EIATTR_REGCOUNT
	.align		4
.L_362:
        /*0840*/ 	.byte	0x04, 0x2f
        /*0842*/ 	.short	(.L_364 - .L_363)
	.align		4
.L_363:
        /*0844*/ 	.word	index@(_ZN7cutlass13device_kernelIN5flash19enable_sm80_to_sm89INS1_16FlashAttnFwdSm80INS1_25CollectiveMainloopFwdSm80ILi8ELi1ELb1EN4cute5tupleIJNS5_1CILi128EEENS7_ILi64EEENS7_ILi256EEEEEELi256ENS_10bfloat16_tEfNS_4arch4Sm80ELb0ELb0ELb1ELb0ELb0ELb0ELb1ELb1EEENS1_21CollectiveEpilogueFwdINS6_IJS8_SA_S9_EEENS6_IJNS7_ILi1EEESI_SI_EEESC_SE_Li256ELb0ELb1ELb1ELb0EEENS1_19SingleTileSchedulerILb0ELb1ELb1ELi128EEEEEEEEEvNT_6ParamsE)
        /*0848*/ 	.word	0x000000ff


	//----- nvinfo : EIATTR_FRAME_SIZE
	.align		4
.L_364:
        /*084c*/ 	.byte	0x04, 0x11
        /*084e*/ 	.short	(.L_366 - .L_365)
	.align		4
.L_365:
        /*0850*/ 	.word	index@(_ZN7cutlass13device_kernelIN5flash19enable_sm80_to_sm89INS1_16FlashAttnFwdSm80INS1_25CollectiveMainloopFwdSm80ILi8ELi1ELb1EN4cute5tupleIJNS5_1CILi128EEENS7_ILi64EEENS7_ILi256EEEEEELi256ENS_10bfloat16_tEfNS_4arch4Sm80ELb0ELb0ELb1ELb0ELb0ELb0ELb1ELb1EEENS1_21CollectiveEpilogueFwdINS6_IJS8_SA_S9_EEENS6_IJNS7_ILi1EEESI_SI_EEESC_SE_Li256ELb0ELb1ELb1ELb0EEENS1_19SingleTileSchedulerILb0ELb1ELb1ELi128EEEEEEEEEvNT_6ParamsE)
        /*0854*/ 	.word	0x000000d0


	//----- nvinfo : EIATTR_MIN_STACK_SIZE
	.align		4
.L_366:
        /*0858*/ 	.byte	0x04, 0x12
        /*085a*/ 	.short	(.L_368 - .L_367)
	.align		4
.L_367:
        /*085c*/ 	.word	index@(_ZN7cutlass13device_kernelIN5flash19enable_sm80_to_sm89INS1_16FlashAttnFwdSm80INS1_25CollectiveMainloopFwdSm80ILi8ELi1ELb1EN4cute5tupleIJNS5_1CILi128EEENS7_ILi64EEENS7_ILi256EEEEEELi256ENS_10bfloat16_tEfNS_4arch4Sm80ELb0ELb0ELb1ELb0ELb0ELb0ELb1ELb1EEENS1_21CollectiveEpilogueFwdINS6_IJS8_SA_S9_EEENS6_IJNS7_ILi1EEESI_SI_EEESC_SE_Li256ELb0ELb1ELb1ELb0EEENS1_19SingleTileSchedulerILb0ELb1ELb1ELi128EEEEEEEEEvNT_6ParamsE)
        /*0860*/ 	.word	0x000000d0


	//----- nvinfo : EIATTR_MIN_STACK_SIZE
	.align		4
.L_368:
        /*0864*/ 	.byte	0x04, 0x12
        /*0866*/ 	.short	(.L_370 - .L_369)
	.align		4
.L_369:
        /*0868*/ 	.word	index@(_ZN7cutlass13device_kernelIN5flash19enable_sm80_to_sm89INS1_16FlashAttnFwdSm80INS1_25CollectiveMainloopFwdSm80ILi8ELi1ELb1EN4cute5tupleIJNS5_1CILi128EEENS7_ILi48EEENS7_ILi256EEEEEELi256ENS_10bfloat16_tEfNS_4arch4Sm80ELb0ELb0ELb1ELb1ELb0ELb0ELb1ELb1EEENS1_21CollectiveEpilogueFwdINS6_IJS8_SA_S9_EEENS6_IJNS7_ILi1EEESI_SI_EEESC_SE_Li256ELb1ELb1ELb1ELb0EEENS1_36VarlenDynamicPersistentTileSchedulerILi128ELi48ELi256ELi256ELb1ELb1ELb0ELb0ELb1ELb1EEEEEEEEEvNT_6ParamsE)
        /*086c*/ 	.word	0x000000c0


	//----- nvinfo : EIATTR_MIN_STACK_SIZE
	.align		4
.L_370:
        /*0870*/ 	.byte	0x04, 0x12
        /*0872*/ 	.short	(.L_372 - .L_371)
	.align		4
.L_371:
        /*0874*/ 	.word	index@(_ZN7cutlass13device_kernelIN5flash19enable_sm80_to_sm89INS1_16FlashAttnFwdSm80INS1_25CollectiveMainloopFwdSm80ILi8ELi1ELb0EN4cute5tupleIJNS5_1CILi128EEENS7_ILi32EEENS7_ILi256EEEEEELi256ENS_10bfloat16_tEfNS_4arch4Sm80ELb0ELb0ELb1ELb1ELb0ELb1ELb1ELb1EEENS1_21CollectiveEpilogueFwdINS6_IJS8_SA_S9_EEENS6_IJNS7_ILi1EEESI_SI_EEESC_SE_Li256ELb1ELb1ELb1ELb0EEENS1_36VarlenDynamicPersistentTileSchedulerILi128ELi32ELi256ELi256ELb1ELb1ELb0ELb0ELb1ELb1EEEEEEEEEvNT_6ParamsE)
        /*0878*/ 	.word	0x00000010


	//----- nvinfo : EIATTR_MIN_STACK_SIZE
	.align		4
.L_372:
        /*087c*/ 	.byte	0x04, 0x12
        /*087e*/ 	.short	(.L_374 - .L_373)
	.align		4
.L_373:
        /*0880*/ 	.word	index@(_ZN7cutlass13device_kernelIN5flash19enable_sm80_to_sm89INS1_16FlashAttnFwdSm80INS1_25CollectiveMainloopFwdSm80ILi8ELi1ELb1EN4cute5tupleIJNS5_1CILi128EEENS7_ILi48EEENS7_ILi256EEEEEELi256ENS_10bfloat16_tEfNS_4arch4Sm80ELb0ELb1ELb1ELb0ELb0ELb0ELb1ELb1EEENS1_21CollectiveEpilogueFwdINS6_IJS8_SA_S9_EEENS6_IJNS7_ILi1EEESI_SI_EEESC_SE_Li256ELb0ELb1ELb1ELb0EEENS1_19SingleTileSchedulerILb0ELb1ELb1ELi128EEEEEEEEEvNT_6ParamsE)
        /*0884*/ 	.word	0x000000a0


	//----- nvinfo : EIATTR_MIN_STACK_SIZE
	.align		4
.L_374:
        /*0888*/ 	.byte	0x04, 0x12
        /*088a*/ 	.short	(.L_376 - .L_375)
	.align		4
.L_375:
        /*088c*/ 	.word	index@(_ZN7cutlass13device_kernelIN5flash19enable_sm80_to_sm89INS1_16FlashAttnFwdSm80INS1_25CollectiveMainloopFwdSm80ILi8ELi1ELb1EN4cute5tupleIJNS5_1CILi128EEENS7_ILi48EEENS7_ILi256EEEEEELi256ENS_10bfloat16_tEfNS_4arch4Sm80ELb0ELb1ELb1ELb1ELb0ELb0ELb1ELb1EEENS1_21CollectiveEpilogueFwdINS6_IJS8_SA_S9_EEENS6_IJNS7_ILi1EEESI_SI_EEESC_SE_Li256ELb1ELb1ELb1ELb0EEENS1_36VarlenDynamicPersistentTileSchedulerILi128ELi48ELi256ELi256ELb1ELb1ELb0ELb1ELb0ELb1EEEEEEEEEvNT_6ParamsE)
        /*0890*/ 	.word	0x000000b0


	//----- nvinfo : EIATTR_MIN_STACK_SIZE
	.align		4
.L_376:
        /*0894*/ 	.byte	0x04, 0x12
        /*0896*/ 	.short	(.L_378 - .L_377)
	.align		4
.L_377:
        /*0898*/ 	.word	index@(_ZN7cutlass13device_kernelIN5flash19enable_sm80_to_sm89INS1_16FlashAttnFwdSm80INS1_25CollectiveMainloopFwdSm80ILi8ELi1ELb0EN4cute5tupleIJNS5_1CILi128EEENS7_ILi32EEENS7_ILi256EEEEEELi256ENS_10bfloat16_tEfNS_4arch4Sm80ELb0ELb1ELb1ELb1ELb0ELb1ELb1ELb1EEENS1_21CollectiveEpilogueFwdINS6_IJS8_SA_S9_EEENS6_IJNS7_ILi1EEESI_SI_EEESC_SE_Li256ELb1ELb1ELb1ELb0EEENS1_36VarlenDynamicPersistentTileSchedulerILi128ELi32ELi256ELi256ELb1ELb1ELb0ELb1ELb0ELb1EEEEEEEEEvNT_6ParamsE)
        /*089c*/ 	.word	0x00000008


	//----- nvinfo : EIATTR_MIN_STACK_SIZE
	.align		4
.L_378:
        /*08a0*/ 	.byte	0x04, 0x12
        /*08a2*/ 	.short	(.L_380 - .L_379)
	.align		4
.L_379:
        /*08a4*/ 	.word	index@(_ZN7cutlass13device_kernelIN5flash19enable_sm80_to_sm89INS1_16FlashAttnFwdSm80INS1_25CollectiveMainloopFwdSm80ILi8ELi1ELb1EN4cute5tupleIJNS5_1CILi128EEENS7_ILi64EEENS7_ILi256EEEEEELi256ENS_10bfloat16_tEfNS_4arch4Sm80ELb1ELb0ELb1ELb0ELb0ELb0ELb1ELb1EEENS1_21CollectiveEpilogueFwdINS6_IJS8_SA_S9_EEENS6_IJNS7_ILi1EEESI_SI_EEESC_SE_Li256ELb0ELb1ELb1ELb0EEENS1_30DynamicPersistentTileSchedulerILi256ELi256ELb1ELb1ELb0EEEEEEEEEvNT_6ParamsE)
        /*08a8*/ 	.word	0x00000150


	//----- nvinfo : EIATTR_MIN_STACK_SIZE
	.align		4
.L_380:
        /*08ac*/ 	.byte	0x04, 0x12
        /*08ae*/ 	.short	(.L_382 - .L_381)
	.align		4
.L_381:
        /*08b0*/ 	.word	index@(_ZN7cutlass13device_kernelIN5flash19enable_sm80_to_sm89INS1_16FlashAttnFwdSm80INS1_25CollectiveMainloopFwdSm80ILi8ELi1ELb1EN4cute5tupleIJNS5_1CILi128EEENS7_ILi48EEENS7_ILi256EEEEEELi256ENS_10bfloat16_tEfNS_4arch4Sm80ELb1ELb0ELb1ELb1ELb0ELb0ELb1ELb1EEENS1_21CollectiveEpilogueFwdINS6_IJS8_SA_S9_EEENS6_IJNS7_ILi1EEESI_SI_EEESC_SE_Li256ELb1ELb1ELb1ELb0EEENS1_36VarlenDynamicPersistentTileSchedulerILi128ELi48ELi256ELi256ELb1ELb1ELb0ELb1ELb1ELb1EEEEEEEEEvNT_6ParamsE)
        /*08b4*/ 	.word	0x000000e8


	//----- nvinfo : EIATTR_MIN_STACK_SIZE
	.align		4
.L_382:
        /*08b8*/ 	.byte	0x04, 0x12
        /*08ba*/ 	.short	(.L_384 - .L_383)
	.align		4
.L_383:
        /*08bc*/ 	.word	index@(_ZN7cutlass13device_kernelIN5flash19enable_sm80_to_sm89INS1_16FlashAttnFwdSm80INS1_25CollectiveMainloopFwdSm80ILi8ELi1ELb0EN4cute5tupleIJNS5_1CILi128EEENS7_ILi32EEENS7_ILi256EEEEEELi256ENS_10bfloat16_tEfNS_4arch4Sm80ELb1ELb0ELb1ELb1ELb0ELb1ELb1ELb1EEENS1_21CollectiveEpilogueFwdINS6_IJS8_SA_S9_EEENS6_IJNS7_ILi1EEESI_SI_EEESC_SE_Li256ELb1ELb1ELb1ELb0EEENS1_36VarlenDynamicPersistentTileSchedulerILi128ELi32ELi256ELi256ELb1ELb1ELb0ELb1ELb1ELb1EEEEEEEEEvNT_6ParamsE)
        /*08c0*/ 	.word	0x00000008


	//----- nvinfo : EIATTR_MIN_STACK_SIZE
	.align		4
.L_384:
        /*08c4*/ 	.byte	0x04, 0x12
        /*08c6*/ 	.short	(.L_386 - .L_385)
	.align		4
.L_385:
        /*08c8*/ 	.word	index@(_ZN7cutlass13device_kernelIN5flash19enable_sm80_to_sm89INS1_16FlashAttnFwdSm80INS1_25CollectiveMainloopFwdSm80ILi8ELi1ELb0EN4cute5tupleIJNS5_1CILi128EEENS7_ILi96EEENS7_ILi256EEEEEELi256ENS_10bfloat16_tEfNS_4arch4Sm80ELb0ELb0ELb1ELb0ELb0ELb0ELb1ELb1EEENS1_21CollectiveEpilogueFwdINS6_IJS8_SA_S9_EEENS6_IJNS7_ILi1EEESI_SI_EEESC_SE_Li256ELb0ELb1ELb1ELb0EEENS1_19SingleTileSchedulerILb0ELb1ELb1ELi128EEEEEEEEEvNT_6ParamsE)
        /*08cc*/ 	.word	0x00000040


	//----- nvinfo : EIATTR_MIN_STACK_SIZE
	.align		4
.L_386:
        /*08d0*/ 	.byte	0x04, 0x12
        /*08d2*/ 	.short	(.L_388 - .L_387)
	.align		4
.L_387:
        /*08d4*/ 	.word	index@(_ZN7cutlass13device_kernelIN5flash19enable_sm80_to_sm89INS1_16FlashAttnFwdSm80INS1_25CollectiveMainloopFwdSm80ILi8ELi1ELb0EN4cute5tupleIJNS5_1CILi128EEENS7_ILi64EEENS7_ILi256EEEEEELi256ENS_10bfloat16_tEfNS_4arch4Sm80ELb0ELb0ELb1ELb1ELb0ELb0ELb1ELb1EEENS1_21CollectiveEpilogueFwdINS6_IJS8_SA_S9_EEENS6_IJNS7_ILi1EEESI_SI_EEESC_SE_Li256ELb1ELb1ELb1ELb0EEENS1_36VarlenDynamicPersistentTileSchedulerILi128ELi64ELi256ELi256ELb1ELb1ELb0ELb0ELb1ELb1EEEEEEEEEvNT_6ParamsE)
        /*08d8*/ 	.word	0x000000f0


	//----- nvinfo : EIATTR_MIN_STACK_SIZE
	.align		4
.L_388:
        /*08dc*/ 	.byte	0x04, 0x12
        /*08de*/ 	.short	(.L_390 - .L_389)
	.align		4
.L_389:
        /*08e0*/ 	.word	index@(_ZN7cutlass13device_kernelIN5flash19enable_sm80_to_sm89INS1_16FlashAttnFwdSm80INS1_25CollectiveMainloopFwdSm80ILi8ELi1ELb0EN4cute5tupleIJNS5_1CILi128EEENS7_ILi48EEENS7_ILi256EEEEEELi256ENS_10bfloat16_tEfNS_4arch4Sm80ELb0ELb0ELb1ELb1ELb0ELb1ELb1ELb1EEENS1_21CollectiveEpilogueFwdINS6_IJS8_SA_S9_EEENS6_IJNS7_ILi1EEESI_SI_EEESC_SE_Li256ELb1ELb1ELb1ELb0EEENS1_36VarlenDynamicPersistentTileSchedulerILi128ELi48ELi256ELi256ELb1ELb1ELb0ELb0ELb1ELb1EEEEEEEEEvNT_6ParamsE)
        /*08e4*/ 	.word	0x00000060


	//----- nvinfo : EIATTR_MIN_STACK_SIZE
	.align		4
.L_390:
        /*08e8*/ 	.byte	0x04, 0x12
        /*08ea*/ 	.short	(.L_392 - .L_391)
	.align		4
.L_391:
        /*08ec*/ 	.word	index@(_ZN7cutlass13device_kernelIN5flash19enable_sm80_to_sm89INS1_16FlashAttnFwdSm80INS1_25CollectiveMainloopFwdSm80ILi8ELi1ELb0EN4cute5tupleIJNS5_1CILi128EEENS7_ILi64EEENS7_ILi256EEEEEELi256ENS_10bfloat16_tEfNS_4arch4Sm80ELb0ELb1ELb1ELb0ELb0ELb0ELb1ELb1EEENS1_21CollectiveEpilogueFwdINS6_IJS8_SA_S9_EEENS6_IJNS7_ILi1EEESI_SI_EEESC_SE_Li256ELb0ELb1ELb1ELb0EEENS1_19SingleTileSchedulerILb0ELb1ELb1ELi128EEEEEEEEEvNT_6ParamsE)
        /*08f0*/ 	.word	0x00000058


	//----- nvinfo : EIATTR_MIN_STACK_SIZE
	.align		4
.L_392:
        /*08f4*/ 	.byte	0x04, 0x12
        /*08f6*/ 	.short	(.L_394 - .L_393)
	.align		4
.L_393:
        /*08f8*/ 	.word	index@(_ZN7cutlass13device_kernelIN5flash19enable_sm80_to_sm89INS1_16FlashAttnFwdSm80INS1_25CollectiveMainloopFwdSm80ILi8ELi1ELb0EN4cute5tupleIJNS5_1CILi128EEENS7_ILi64EEENS7_ILi256EEEEEELi256ENS_10bfloat16_tEfNS_4arch4Sm80ELb0ELb1ELb1ELb1ELb0ELb0ELb1ELb1EEENS1_21CollectiveEpilogueFwdINS6_IJS8_SA_S9_EEENS6_IJNS7_ILi1EEESI_SI_EEESC_SE_Li256ELb1ELb1ELb1ELb0EEENS1_36VarlenDynamicPersistentTileSchedulerILi128ELi64ELi256ELi256ELb1ELb1ELb0ELb1ELb0ELb1EEEEEEEEEvNT_6ParamsE)
        /*08fc*/ 	.word	0x000000b0


	//----- nvinfo : EIATTR_MIN_STACK_SIZE
	.align		4
.L_394:
        /*0900*/ 	.byte	0x04, 0x12
        /*0902*/ 	.short	(.L_396 - .L_395)
	.align		4
.L_395:
        /*0904*/ 	.word	index@(_ZN7cutlass13device_kernelIN5flash19enable_sm80_to_sm89INS1_16FlashAttnFwdSm80INS1_25CollectiveMainloopFwdSm80ILi8ELi1ELb0EN4cute5tupleIJNS5_1CILi128EEENS7_ILi48EEENS7_ILi256EEEEEELi256ENS_10bfloat16_tEfNS_4arch4Sm80ELb0ELb1ELb1ELb1ELb0ELb1ELb1ELb1EEENS1_21CollectiveEpilogueFwdINS6_IJS8_SA_S9_EEENS6_IJNS7_ILi1EEESI_SI_EEESC_SE_Li256ELb1ELb1ELb1ELb0EEENS1_36VarlenDynamicPersistentTileSchedulerILi128ELi48ELi256ELi256ELb1ELb1ELb0ELb1ELb0ELb1EEEEEEEEEvNT_6ParamsE)
        /*0908*/ 	.word	0x000001c0


	//----- nvinfo : EIATTR_MIN_STACK_SIZE
	.align		4
.L_396:
        /*090c*/ 	.byte	0x04, 0x12
        /*090e*/ 	.short	(.L_398 - .L_397)
	.align		4
.L_397:
        /*0910*/ 	.word	index@(_ZN7cutlass13device_kernelIN5flash19enable_sm80_to_sm89INS1_16FlashAttnFwdSm80INS1_25CollectiveMainloopFwdSm80ILi8ELi1ELb0EN4cute5tupleIJNS5_1CILi128EEENS7_ILi96EEENS7_ILi256EEEEEELi256ENS_10bfloat16_tEfNS_4arch4Sm80ELb1ELb0ELb1ELb0ELb0ELb0ELb1ELb1EEENS1_21CollectiveEpilogueFwdINS6_IJS8_SA_S9_EEENS6_IJNS7_ILi1EEESI_SI_EEESC_SE_Li256ELb0ELb1ELb1ELb0EEENS1_30DynamicPersistentTileSchedulerILi256ELi256ELb1ELb1ELb0EEEEEEEEEvNT_6ParamsE)
        /*0914*/ 	.word	0x000000b0


	//----- nvinfo : EIATTR_MIN_STACK_SIZE
	.align		4
.L_398:
        /*0918*/ 	.byte	0x04, 0x12
        /*091a*/ 	.short	(.L_400 - .L_399)
	.align		4
.L_399:
        /*091c*/ 	.word	index@(_ZN7cutlass13device_kernelIN5flash19enable_sm80_to_sm89INS1_16FlashAttnFwdSm80INS1_25CollectiveMainloopFwdSm80ILi8ELi1ELb0EN4cute5tupleIJNS5_1CILi128EEENS7_ILi64EEENS7_ILi256EEEEEELi256ENS_10bfloat16_tEfNS_4arch4Sm80ELb1ELb0ELb1ELb1ELb0ELb0ELb1ELb1EEENS1_21CollectiveEpilogueFwdINS6_IJS8_SA_S9_EEENS6_IJNS7_ILi1EEESI_SI_EEESC_SE_Li256ELb1ELb1ELb1ELb0EEENS1_36VarlenDynamicPersistentTileSchedulerILi128ELi64ELi256ELi256ELb1ELb1ELb0ELb1ELb1ELb1EEEEEEEEEvNT_6ParamsE)
        /*0920*/ 	.word	0x000000e8


	//----- nvinfo : EIATTR_MIN_STACK_SIZE
	.align		4
.L_400:
        /*0924*/ 	.byte	0x04, 0x12
        /*0926*/ 	.short	(.L_402 - .L_401)
	.align		4
.L_401:
        /*0928*/ 	.word	index@(_ZN7cutlass13device_kernelIN5flash19enable_sm80_to_sm89INS1_16FlashAttnFwdSm80INS1_25CollectiveMainloopFwdSm80ILi8ELi1ELb0EN4cute5tupleIJNS5_1CILi128EEENS7_ILi48EEENS7_ILi256EEEEEELi256ENS_10bfloat16_tEfNS_4arch4Sm80ELb1ELb0ELb1ELb1ELb0ELb1ELb1ELb1EEENS1_21CollectiveEpilogueFwdINS6_IJS8_SA_S9_EEENS6_IJNS7_ILi1EEESI_SI_EEESC_SE_Li256ELb1ELb1ELb1ELb0EEENS1_36VarlenDynamicPersistentTileSchedulerILi128ELi48ELi256ELi256ELb1ELb1ELb0ELb1ELb1ELb1EEEEEEEEEvNT_6ParamsE)
        /*092c*/ 	.word	0x00000060


	//----- nvinfo : EIATTR_MIN_STACK_SIZE
	.align		4
.L_402:
        /*0930*/ 	.byte	0x04, 0x12
        /*0932*/ 	.short	(.L_404 - .L_403)
	.align		4
.L_403:
        /*0934*/ 	.word	index@(_ZN7cutlass13device_kernelIN5flash19enable_sm80_to_sm89INS1_16FlashAttnFwdSm80INS1_25CollectiveMainloopFwdSm80ILi8ELi1ELb1EN4cute5tupleIJNS5_1CILi128EEENS7_ILi64EEENS7_ILi256EEEEEELi256ENS_10bfloat16_tEfNS_4arch4Sm80ELb0ELb0ELb0ELb0ELb0ELb0ELb1ELb1EEENS1_21CollectiveEpilogueFwdINS6_IJS8_SA_S9_EEENS6_IJNS7_ILi1EEESI_SI_EEESC_SE_Li256ELb0ELb1ELb1ELb0EEENS1_19SingleTileSchedulerILb0ELb1ELb1ELi128EEEEEEEEEvNT_6ParamsE)
        /*0938*/ 	.word	0x00000098


	//----- nvinfo : EIATTR_MIN_STACK_SIZE
	.align		4
.L_404:
        /*093c*/ 	.byte	0x04, 0x12
        /*093e*/ 	.short	(.L_406 - .L_405)
	.align		4
.L_405:
        /*0940*/ 	.word	index@(_ZN7cutlass13device_kernelIN5flash19enable_sm80_to_sm89INS1_16FlashAttnFwdSm80INS1_25CollectiveMainloopFwdSm80ILi8ELi1ELb1EN4cute5tupleIJNS5_1CILi128EEENS7_ILi48EEENS7_ILi256EEEEEELi256ENS_10bfloat16_tEfNS_4arch4Sm80ELb0ELb0ELb0ELb1ELb0ELb0ELb1ELb1EEENS1_21CollectiveEpilogueFwdINS6_IJS8_SA_S9_EEENS6_IJNS7_ILi1EEESI_SI_EEESC_SE_Li256ELb1ELb1ELb1ELb0EEENS1_36VarlenDynamicPersistentTileSchedulerILi128ELi48ELi256ELi256ELb1ELb1ELb0ELb0ELb1ELb1EEEEEEEEEvNT_6ParamsE)
        /*0944*/ 	.word	0x000000b8


	//----- nvinfo : EIATTR_MIN_STACK_SIZE
	.align		4
.L_406:
        /*0948*/ 	.byte	0x04, 0x12
        /*094a*/ 	.short	(.L_408 - .L_407)
	.align		4
.L_407:
        /*094c*/ 	.word	index@(_ZN7cutlass13device_kernelIN5flash19enable_sm80_to_sm89INS1_16FlashAttnFwdSm80INS1_25CollectiveMainloopFwdSm80ILi8ELi1ELb0EN4cute5tupleIJNS5_1CILi128EEENS7_ILi32EEENS7_ILi256EEEEEELi256ENS_10bfloat16_tEfNS_4arch4Sm80ELb0ELb0ELb0ELb1ELb0ELb1ELb1ELb1EEENS1_21CollectiveEpilogueFwdINS6_IJS8_SA_S9_EEENS6_IJNS7_ILi1EEESI_SI_EEESC_SE_Li256ELb1ELb1ELb1ELb0EEENS1_36VarlenDynamicPersistentTileSchedulerILi128ELi32ELi256ELi256ELb1ELb1ELb0ELb0ELb1ELb1EEEEEEEEEvNT_6ParamsE)
        /*0950*/ 	.word	0x00000010


	//----- nvinfo : EIATTR_MIN_STACK_SIZE
	.align		4
.L_408:
        /*0954*/ 	.byte	0x04, 0x12
        /*0956*/ 	.short	(.L_410 - .L_409)
	.align		4
.L_409:
        /*0958*/ 	.word	index@(_ZN7cutlass13device_kernelIN5flash19enable_sm80_to_sm89INS1_16FlashAttnFwdSm80INS1_25CollectiveMainloopFwdSm80ILi8ELi1ELb1EN4cute5tupleIJNS5_1CILi128EEENS7_ILi48EEENS7_ILi256EEEEEELi256ENS_10bfloat16_tEfNS_4arch4Sm80ELb0ELb1ELb0ELb0ELb0ELb0ELb1ELb1EEENS1_21CollectiveEpilogueFwdINS6_IJS8_SA_S9_EEENS6_IJNS7_ILi1EEESI_SI_EEESC_SE_Li256ELb0ELb1ELb1ELb0EEENS1_19SingleTileSchedulerILb0ELb1ELb1ELi128EEEEEEEEEvNT_6ParamsE)
        /*095c*/ 	.word	0x00000098


	//----- nvinfo : EIATTR_MIN_STACK_SIZE
	.align		4
.L_410:
        /*0960*/ 	.byte	0x04, 0x12
        /*0962*/ 	.short	(.L_412 - .L_411)
	.align		4
.L_411:
        /*0964*/ 	.word	index@(_ZN7cutlass13device_kernelIN5flash19enable_sm80_to_sm89INS1_16FlashAttnFwdSm80INS1_25CollectiveMainloopFwdSm80ILi8ELi1ELb1EN4cute5tupleIJNS5_1CILi128EEENS7_ILi48EEENS7_ILi256EEEEEELi256ENS_10bfloat16_tEfNS_4arch4Sm80ELb0ELb1ELb0ELb1ELb0ELb0ELb1ELb1EEENS1_21CollectiveEpilogueFwdINS6_IJS8_SA_S9_EEENS6_IJNS7_ILi1EEESI_SI_EEESC_SE_Li256ELb1ELb1ELb1ELb0EEENS1_36VarlenDynamicPersistentTileSchedulerILi128ELi48ELi256ELi256ELb1ELb1ELb0ELb1ELb0ELb1EEEEEEEEEvNT_6ParamsE)
        /*0968*/ 	.word	0x000000b0


	//----- nvinfo : EIATTR_MIN_STACK_SIZE
	.align		4
.L_412:
        /*096c*/ 	.byte	0x04, 0x12
        /*096e*/ 	.short	(.L_414 - .L_413)
	.align		4
.L_413:
        /*0970*/ 	.word	index@(_ZN7cutlass13device_kernelIN5flash19enable_sm80_to_sm89INS1_16FlashAttnFwdSm80INS1_25CollectiveMainloopFwdSm80ILi8ELi1ELb0EN4cute5tupleIJNS5_1CILi128EEENS7_ILi32EEENS7_ILi256EEEEEELi256ENS_10bfloat16_tEfNS_4arch4Sm80ELb0ELb1ELb0ELb1ELb0ELb1ELb1ELb1EEENS1_21CollectiveEpilogueFwdINS6_IJS8_SA_S9_EEENS6_IJNS7_ILi1EEESI_SI_EEESC_SE_Li256ELb1ELb1ELb1ELb0EEENS1_36VarlenDynamicPersistentTileSchedulerILi128ELi32ELi256ELi256ELb1ELb1ELb0ELb1ELb0ELb1EEEEEEEEEvNT_6ParamsE)
        /*0974*/ 	.word	0x00000008


	//----- nvinfo : EIATTR_MIN_STACK_SIZE
	.align		4
.L_414:
        /*0978*/ 	.byte	0x04, 0x12
        /*097a*/ 	.short	(.L_416 - .L_415)
	.align		4
.L_415:
        /*097c*/ 	.word	index@(_ZN7cutlass13device_kernelIN5flash19enable_sm80_to_sm89INS1_16FlashAttnFwdSm80INS1_25CollectiveMainloopFwdSm80ILi8ELi1ELb1EN4cute5tupleIJNS5_1CILi128EEENS7_ILi64EEENS7_ILi256EEEEEELi256ENS_10bfloat16_tEfNS_4arch4Sm80ELb1ELb0ELb0ELb0ELb0ELb0ELb1ELb1EEENS1_21CollectiveEpilogueFwdINS6_IJS8_SA_S9_EEENS6_IJNS7_ILi1EEESI_SI_EEESC_SE_Li256ELb0ELb1ELb1ELb0EEENS1_30DynamicPersistentTileSchedulerILi256ELi256ELb1ELb1ELb0EEEEEEEEEvNT_6ParamsE)
        /*0980*/ 	.word	0x00000168


	//----- nvinfo : EIATTR_MIN_STACK_SIZE
	.align		4
.L_416:
        /*0984*/ 	.byte	0x04, 0x12
        /*0986*/ 	.short	(.L_418 - .L_417)
	.align		4
.L_417:
        /*0988*/ 	.word	index@(_ZN7cutlass13device_kernelIN5flash19enable_sm80_to_sm89INS1_16FlashAttnFwdSm80INS1_25CollectiveMainloopFwdSm80ILi8ELi1ELb1EN4cute5tupleIJNS5_1CILi128EEENS7_ILi48EEENS7_ILi256EEEEEELi256ENS_10bfloat16_tEfNS_4arch4Sm80ELb1ELb0ELb0ELb1ELb0ELb0ELb1ELb1EEENS1_21CollectiveEpilogueFwdINS6_IJS8_SA_S9_EEENS6_IJNS7_ILi1EEESI_SI_EEESC_SE_Li256ELb1ELb1ELb1ELb0EEENS1_36VarlenDynamicPersistentTileSchedulerILi128ELi48ELi256ELi256ELb1ELb1ELb0ELb1ELb1ELb1EEEEEEEEEvNT_6ParamsE)
        /*098c*/ 	.word	0x000000e0


	//----- nvinfo : EIATTR_MIN_STACK_SIZE
	.align		4
.L_418:
        /*0990*/ 	.byte	0x04, 0x12
        /*0992*/ 	.short	(.L_420 - .L_419)
	.align		4
.L_419:
        /*0994*/ 	.word	index@(_ZN7cutlass13device_kernelIN5flash19enable_sm80_to_sm89INS1_16FlashAttnFwdSm80INS1_25CollectiveMainloopFwdSm80ILi8ELi1ELb0EN4cute5tupleIJNS5_1CILi128EEENS7_ILi32EEENS7_ILi256EEEEEELi256ENS_10bfloat16_tEfNS_4arch4Sm80ELb1ELb0ELb0ELb1ELb0ELb1ELb1ELb1EEENS1_21CollectiveEpilogueFwdINS6_IJS8_SA_S9_EEENS6_IJNS7_ILi1EEESI_SI_EEESC_SE_Li256ELb1ELb1ELb1ELb0EEENS1_36VarlenDynamicPersistentTileSchedulerILi128ELi32ELi256ELi256ELb1ELb1ELb0ELb1ELb1ELb1EEEEEEEEEvNT_6ParamsE)
        /*0998*/ 	.word	0x00000008


	//----- nvinfo : EIATTR_MIN_STACK_SIZE
	.align		4
.L_420:
        /*099c*/ 	.byte	0x04, 0x12
        /*099e*/ 	.short	(.L_422 - .L_421)
	.align		4
.L_421:
        /*09a0*/ 	.word	index@(_ZN7cutlass13device_kernelIN5flash19enable_sm80_to_sm89INS1_16FlashAttnFwdSm80INS1_25CollectiveMainloopFwdSm80ILi8ELi1ELb0EN4cute5tupleIJNS5_1CILi128EEENS7_ILi96EEENS7_ILi256EEEEEELi256ENS_10bfloat16_tEfNS_4arch4Sm80ELb0ELb0ELb0ELb0ELb0ELb0ELb1ELb1EEENS1_21CollectiveEpilogueFwdINS6_IJS8_SA_S9_EEENS6_IJNS7_ILi1EEESI_SI_EEESC_SE_Li256ELb0ELb1ELb1ELb0EEENS1_19SingleTileSchedulerILb0ELb1ELb1ELi128EEEEEEEEEvNT_6ParamsE)
        /*09a4*/ 	.word	0x00000058


	//----- nvinfo : EIATTR_MIN_STACK_SIZE
	.align		4
.L_422:
        /*09a8*/ 	.byte	0x04, 0x12
        /*09aa*/ 	.short	(.L_424 - .L_423)
	.align		4
.L_423:
        /*09ac*/ 	.word	index@(_ZN7cutlass13device_kernelIN5flash19enable_sm80_to_sm89INS1_16FlashAttnFwdSm80INS1_25CollectiveMainloopFwdSm80ILi8ELi1ELb0EN4cute5tupleIJNS5_1CILi128EEENS7_ILi64EEENS7_ILi256EEEEEELi256ENS_10bfloat16_tEfNS_4arch4Sm80ELb0ELb0ELb0ELb1ELb0ELb0ELb1ELb1EEENS1_21CollectiveEpilogueFwdINS6_IJS8_SA_S9_EEENS6_IJNS7_ILi1EEESI_SI_EEESC_SE_Li256ELb1ELb1ELb1ELb0EEENS1_36VarlenDynamicPersistentTileSchedulerILi128ELi64ELi256ELi256ELb1ELb1ELb0ELb0ELb1ELb1EEEEEEEEEvNT_6ParamsE)
        /*09b0*/ 	.word	0x00000040


	//----- nvinfo : EIATTR_MIN_STACK_SIZE
	.align		4
.L_424:
        /*09b4*/ 	.byte	0x04, 0x12
        /*09b6*/ 	.short	(.L_426 - .L_425)
	.align		4
.L_425:
        /*09b8*/ 	.word	index@(_ZN7cutlass13device_kernelIN5flash19enable_sm80_to_sm89INS1_16FlashAttnFwdSm80INS1_25CollectiveMainloopFwdSm80ILi8ELi1ELb0EN4cute5tupleIJNS5_1CILi128EEENS7_ILi48EEENS7_ILi256EEEEEELi256ENS_10bfloat16_tEfNS_4arch4Sm80ELb0ELb0ELb0ELb1ELb0ELb1ELb1ELb1EEENS1_21CollectiveEpilogueFwdINS6_IJS8_SA_S9_EEENS6_IJNS7_ILi1EEESI_SI_EEESC_SE_Li256ELb1ELb1ELb1ELb0EEENS1_36VarlenDynamicPersistentTileSchedulerILi128ELi48ELi256ELi256ELb1ELb1ELb0ELb0ELb1ELb1EEEEEEEEEvNT_6ParamsE)
        /*09bc*/ 	.word	0x00000060


	//----- nvinfo : EIATTR_MIN_STACK_SIZE
	.align		4
.L_426:
        /*09c0*/ 	.byte	0x04, 0x12
        /*09c2*/ 	.short	(.L_428 - .L_427)
	.align		4
.L_427:
        /*09c4*/ 	.word	index@(_ZN7cutlass13device_kernelIN5flash19enable_sm80_to_sm89INS1_16FlashAttnFwdSm80INS1_25CollectiveMainloopFwdSm80ILi8ELi1ELb0EN4cute5tupleIJNS5_1CILi128EEENS7_ILi64EEENS7_ILi256EEEEEELi256ENS_10bfloat16_tEfNS_4arch4Sm80ELb0ELb1ELb0ELb0ELb0ELb0ELb1ELb1EEENS1_21CollectiveEpilogueFwdINS6_IJS8_SA_S9_EEENS6_IJNS7_ILi1EEESI_SI_EEESC_SE_Li256ELb0ELb1ELb1ELb0EEENS1_19SingleTileSchedulerILb0ELb1ELb1ELi128EEEEEEEEEvNT_6ParamsE)
        /*09c8*/ 	.word	0x00000040


	//----- nvinfo : EIATTR_MIN_STACK_SIZE
	.align		4
.L_428:
        /*09cc*/ 	.byte	0x04, 0x12
        /*09ce*/ 	.short	(.L_430 - .L_429)
	.align		4
.L_429:
        /*09d0*/ 	.word	index@(_ZN7cutlass13device_kernelIN5flash19enable_sm80_to_sm89INS1_16FlashAttnFwdSm80INS1_25CollectiveMainloopFwdSm80ILi8ELi1ELb0EN4cute5tupleIJNS5_1CILi128EEENS7_ILi64EEENS7_ILi256EEEEEELi256ENS_10bfloat16_tEfNS_4arch4Sm80ELb0ELb1ELb0ELb1ELb0ELb0ELb1ELb1EEENS1_21CollectiveEpilogueFwdINS6_IJS8_SA_S9_EEENS6_IJNS7_ILi1EEESI_SI_EEESC_SE_Li256ELb1ELb1ELb1ELb0EEENS1_36VarlenDynamicPersistentTileSchedulerILi128ELi64ELi256ELi256ELb1ELb1ELb0ELb1ELb0ELb1EEEEEEEEEvNT_6ParamsE)
        /*09d4*/ 	.word	0x00000058


	//----- nvinfo : EIATTR_MIN_STACK_SIZE
	.align		4
.L_430:
        /*09d8*/ 	.byte	0x04, 0x12
        /*09da*/ 	.short	(.L_432 - .L_431)
	.align		4
.L_431:
        /*09dc*/ 	.word	index@(_ZN7cutlass13device_kernelIN5flash19enable_sm80_to_sm89INS1_16FlashAttnFwdSm80INS1_25CollectiveMainloopFwdSm80ILi8ELi1ELb0EN4cute5tupleIJNS5_1CILi128EEENS7_ILi48EEENS7_ILi256EEEEEELi256ENS_10bfloat16_tEfNS_4arch4Sm80ELb0ELb1ELb0ELb1ELb0ELb1ELb1ELb1EEENS1_21CollectiveEpilogueFwdINS6_IJS8_SA_S9_EEENS6_IJNS7_ILi1EEESI_SI_EEESC_SE_Li256ELb1ELb1ELb1ELb0EEENS1_36VarlenDynamicPersistentTileSchedulerILi128ELi48ELi256ELi256ELb1ELb1ELb0ELb1ELb0ELb1EEEEEEEEEvNT_6ParamsE)
        /*09e0*/ 	.word	0x000001b8


	//----- nvinfo : EIATTR_MIN_STACK_SIZE
	.align		4
.L_432:
        /*09e4*/ 	.byte	0x04, 0x12
        /*09e6*/ 	.short	(.L_434 - .L_433)
	.align		4
.L_433:
        /*09e8*/ 	.word	index@(_ZN7cutlass13device_kernelIN5flash19enable_sm80_to_sm89INS1_16FlashAttnFwdSm80INS1_25CollectiveMainloopFwdSm80ILi8ELi1ELb0EN4cute5tupleIJNS5_1CILi128EEENS7_ILi96EEENS7_ILi256EEEEEELi256ENS_10bfloat16_tEfNS_4arch4Sm80ELb1ELb0ELb0ELb0ELb0ELb0ELb1ELb1EEENS1_21CollectiveEpilogueFwdINS6_IJS8_SA_S9_EEENS6_IJNS7_ILi1EEESI_SI_EEESC_SE_Li256ELb0ELb1ELb1ELb0EEENS1_30DynamicPersistentTileSchedulerILi256ELi256ELb1ELb1ELb0EEEEEEEEEvNT_6ParamsE)
        /*09ec*/ 	.word	0x000000b8


	//----- nvinfo : EIATTR_MIN_STACK_SIZE
	.align		4
.L_434:
        /*09f0*/ 	.byte	0x04, 0x12
        /*09f2*/ 	.short	(.L_436 - .L_435)
	.align		4
.L_435:
        /*09f4*/ 	.word	index@(_ZN7cutlass13device_kernelIN5flash19enable_sm80_to_sm89INS1_16FlashAttnFwdSm80INS1_25CollectiveMainloopFwdSm80ILi8ELi1ELb0EN4cute5tupleIJNS5_1CILi128EEENS7_ILi64EEENS7_ILi256EEEEEELi256ENS_10bfloat16_tEfNS_4arch4Sm80ELb1ELb0ELb0ELb1ELb0ELb0ELb1ELb1EEENS1_21CollectiveEpilogueFwdINS6_IJS8_SA_S9_EEENS6_IJNS7_ILi1EEESI_SI_EEESC_SE_Li256ELb1ELb1ELb1ELb0EEENS1_36VarlenDynamicPersistentTileSchedulerILi128ELi64ELi256ELi256ELb1ELb1ELb0ELb1ELb1ELb1EEEEEEEEEvNT_6ParamsE)
        /*09f8*/ 	.word	0x00000088


	//----- nvinfo : EIATTR_MIN_STACK_SIZE
	.align		4
.L_436:
        /*09fc*/ 	.byte	0x04, 0x12
        /*09fe*/ 	.short	(.L_438 - .L_437)
	.align		4
.L_437:
        /*0a00*/ 	.word	index@(_ZN7cutlass13device_kernelIN5flash19enable_sm80_to_sm89INS1_16FlashAttnFwdSm80INS1_25CollectiveMainloopFwdSm80ILi8ELi1ELb0EN4cute5tupleIJNS5_1CILi128EEENS7_ILi48EEENS7_ILi256EEEEEELi256ENS_10bfloat16_tEfNS_4arch4Sm80ELb1ELb0ELb0ELb1ELb0ELb1ELb1ELb1EEENS1_21CollectiveEpilogueFwdINS6_IJS8_SA_S9_EEENS6_IJNS7_ILi1EEESI_SI_EEESC_SE_Li256ELb1ELb1ELb1ELb0EEENS1_36VarlenDynamicPersistentTileSchedulerILi128ELi48ELi256ELi256ELb1ELb1ELb0ELb1ELb1ELb1EEEEEEEEEvNT_6ParamsE)
        /*0a04*/ 	.word	0x00000058
.L_438:


//--------------------- .nv.info._ZN7cutlass13device_kernelIN5flash19enable_sm80_to_sm89INS1_16FlashAttnFwdSm80INS1_25CollectiveMainloopFwdSm80ILi8ELi1ELb1EN4cute5tupleIJNS5_1CILi128EEENS7_ILi64EEENS7_ILi256EEEEEELi256ENS_10bfloat16_tEfNS_4arch4Sm80ELb0ELb0ELb1ELb0ELb0ELb0ELb1ELb1EEENS1_21CollectiveEpilogueFwdINS6_IJS8_SA_S9_EEENS6_IJNS7_ILi1EEESI_SI_EEESC_SE_Li256ELb0ELb1ELb1ELb0EEENS1_19SingleTileSchedulerILb0ELb1ELb1ELi128EEEEEEEEEvNT_6ParamsE --------------------------
	.section	.nv.info._ZN7cutlass13device_kernelIN5flash19enable_sm80_to_sm89INS1_16FlashAttnFwdSm80INS1_25CollectiveMainloopFwdSm80ILi8ELi1ELb1EN4cute5tupleIJNS5_1CILi128EEENS7_ILi64EEENS7_ILi256EEEEEELi256ENS_10bfloat16_tEfNS_4arch4Sm80ELb0ELb0ELb1ELb0ELb0ELb0ELb1ELb1EEENS1_21CollectiveEpilogueFwdINS6_IJS8_SA_S9_EEENS6_IJNS7_ILi1EEESI_SI_EEESC_SE_Li256ELb0ELb1ELb1ELb0EEENS1_19SingleTileSchedulerILb0ELb1ELb1ELi128EEEEEEEEEvNT_6ParamsE,"",@"SHT_CUDA_INFO"
	.sectionflags	@""
	.align	4


	//----- nvinfo : EIATTR_CUDA_API_VERSION
	.align		4
        /*0000*/ 	.byte	0x04, 0x37
        /*0002*/ 	.short	(.L_440 - .L_439)
.L_439:
        /*0004*/ 	.word	0x00000082


	//----- nvinfo : EIATTR_SW2861232_WAR
	.align		4
.L_440:
        /*0008*/ 	.byte	0x01, 0x35
	.zero		2


	//----- nvinfo : EIATTR_PARAM_CBANK
	.align		4
        /*000c*/ 	.byte	0x04, 0x0a
        /*000e*/ 	.short	(.L_442 - .L_441)
	.align		4
.L_441:
        /*0010*/ 	.word	index@(.nv.constant0._ZN7cutlass13device_kernelIN5flash19enable_sm80_to_sm89INS1_16FlashAttnFwdSm80INS1_25CollectiveMainloopFwdSm80ILi8ELi1ELb1EN4cute5tupleIJNS5_1CILi128EEENS7_ILi64EEENS7_ILi256EEEEEELi256ENS_10bfloat16_tEfNS_4arch4Sm80ELb0ELb0ELb1ELb0ELb0ELb0ELb1ELb1EEENS1_21CollectiveEpilogueFwdINS6_IJS8_SA_S9_EEENS6_IJNS7_ILi1EEESI_SI_EEESC_SE_Li256ELb0ELb1ELb1ELb0EEENS1_19SingleTileSchedulerILb0ELb1ELb1ELi128EEEEEEEEEvNT_6ParamsE)
        /*0014*/ 	.short	0x0160
        /*0016*/ 	.short	0x0418


	//----- nvinfo : EIATTR_CBANK_PARAM_SIZE
	.align		4
.L_442:
        /*0018*/ 	.byte	0x03, 0x19
        /*001a*/ 	.short	0x0418


	//----- nvinfo : EIATTR_KPARAM_INFO
	.align		4
        /*001c*/ 	.byte	0x04, 0x17
        /*001e*/ 	.short	(.L_444 - .L_443)
.L_443:
        /*0020*/ 	.word	0x00000000
        /*0024*/ 	.short	0x0000
        /*0026*/ 	.short	0x0000
        /*0028*/ 	.byte	0x00, 0xf0, 0x61, 0x10


	//----- nvinfo : EIATTR_MAXREG_COUNT
	.align		4
.L_444:
        /*002c*/ 	.byte	0x03, 0x1b
        /*002e*/ 	.short	0x00ff


	//----- nvinfo : EIATTR_NUM_BARRIERS
	.align		4
        /*0030*/ 	.byte	0x02, 0x4c
        /*0032*/ 	.byte	0x02
	.zero		1


	//----- nvinfo : EIATTR_ANNOTATIONS
	.align		4
        /*0034*/ 	.byte	0x04, 0x55
        /*0036*/ 	.short	(.L_446 - .L_445)


	//   ....[0]....
.L_445:
        /*0038*/ 	.word	0x00000001
        /*003c*/ 	.byte	0x70, 0x0e, 0x00, 0x00, 0x01, 0x00, 0x00, 0x00, 0x00, 0x15, 0x00, 0x00, 0x01, 0x00, 0x00, 0x00
        /* <DEDUP_REMOVED lines=50> */
        /*036c*/ 	.byte	0xa0, 0x95, 0x00, 0x00, 0x01, 0x00, 0x00, 0x00, 0xb0, 0x95, 0x00, 0x00


	//----- nvinfo : EIATTR_MERCURY_ISA_VERSION
	.align		4
.L_446:
        /*0378*/ 	.byte	0x03, 0x5f
        /*037a*/ 	.short	0x0000


	//----- nvinfo : EIATTR_COOP_GROUP_MASK_REGIDS
	.align		4
        /*037c*/ 	.byte	0x04, 0x29
        /*037e*/ 	.short	(.L_448 - .L_447)


	//   ....[0]....
.L_447:
        /*0380*/ 	.word	0xffffffff


	//   ....[1]....
        /*0384*/ 	.word	0xffffffff


	//   ....[2]....
        /*0388*/ 	.word	0xffffffff


	//   ....[3]....
        /*038c*/ 	.word	0xffffffff


	//   ....[4]....
        /*0390*/ 	.word	0xffffffff


	//   ....[5]....
        /*0394*/ 	.word	0xffffffff


	//   ....[6]....
        /*0398*/ 	.word	0xffffffff


	//   ....[7]....
        /*039c*/ 	.word	0xffffffff


	//   ....[8]....
        /*03a0*/ 	.word	0xffffffff


	//   ....[9]....
        /*03a4*/ 	.word	0xffffffff


	//   ....[10]....
        /*03a8*/ 	.word	0xffffffff


	//   ....[11]....
        /*03ac*/ 	.word	0xffffffff


	//   ....[12]....
        /*03b0*/ 	.word	0xffffffff


	//   ....[13]....
        /*03b4*/ 	.word	0xffffffff


	//   ....[14]....
        /*03b8*/ 	.word	0xffffffff


	//   ....[15]....
        /*03bc*/ 	.word	0xffffffff


	//   ....[16]....
        /*03c0*/ 	.word	0xffffffff


	//   ....[17]....
        /*03c4*/ 	.word	0xffffffff


	//   ....[18]....
        /*03c8*/ 	.word	0xffffffff


	//   ....[19]....
        /*03cc*/ 	.word	0xffffffff


	//   ....[20]....
        /*03d0*/ 	.word	0xffffffff


	//   ....[21]....
        /*03d4*/ 	.word	0xffffffff


	//   ....[22]....
        /*03d8*/ 	.word	0xffffffff


	//   ....[23]....
        /*03dc*/ 	.word	0xffffffff


	//   ....[24]....
        /*03e0*/ 	.word	0xffffffff


	//   ....[25]....
        /*03e4*/ 	.word	0xffffffff


	//   ....[26]....
        /*03e8*/ 	.word	0xffffffff


	//   ....[27]....
        /*03ec*/ 	.word	0xffffffff


	//   ....[28]....
        /*03f0*/ 	.word	0xffffffff


	//----- nvinfo : EIATTR_COOP_GROUP_INSTR_OFFSETS
	.align		4
.L_448:
        /*03f4*/ 	.byte	0x04, 0x28
        /*03f6*/ 	.short	(.L_450 - .L_449)


	//   ....[0]....
.L_449:
        /*03f8*/ 	.word	0x00000060


	//   ....[1]....
        /*03fc*/ 	.word	0x00000da0


	//   ....[2]....
        /*0400*/ 	.word	0x00000dd0


	//   ....[3]....
        /*0404*/ 	.word	0x00000e00


	//   ....[4]....
        /*0408*/ 	.word	0x00000ea0


	//   ....[5]....
        /*040c*/ 	.word	0x00001130


	//   ....[6]....
        /*0410*/ 	.word	0x00001160


	//   ....[7]....
        /*0414*/ 	.word	0x000011d0


	//   ....[8]....
        /*0418*/ 	.word	0x000011e0


	//   ....[9]....
        /*041c*/ 	.word	0x000034f0


	//   ....[10]....
        /*0420*/ 	.word	0x000035c0


	//   ....[11]....
        /*0424*/ 	.word	0x000035d0


	//   ....[12]....
        /*0428*/ 	.word	0x00003630


	//   ....[13]....
        /*042c*/ 	.word	0x00007170


	//   ....[14]....
        /*0430*/ 	.word	0x000071c0


	//   ....[15]....
        /*0434*/ 	.word	0x00007940


	//   ....[16]....
        /*0438*/ 	.word	0x00007960


	//   ....[17]....
        /*043c*/ 	.word	0x000095f0


	//   ....[18]....
        /*0440*/ 	.word	0x00009600


	//   ....[19]....
        /*0444*/ 	.word	0x00009630


	//   ....[20]....
        /*0448*/ 	.word	0x00009640


	//   ....[21]....
        /*044c*/ 	.word	0x0000a530


	//   ....[22]....
        /*0450*/ 	.word	0x0000a570


	//   ....[23]....
        /*0454*/ 	.word	0x0000a5a0


	//   ....[24]....
        /*0458*/ 	.word	0x0000a5d0


	//   ....[25]....
        /*045c*/ 	.word	0x0000a6c0


	//   ....[26]....
        /*0460*/ 	.word	0x0000a6d0


	//   ....[27]....
        /*0464*/ 	.word	0x0000b2e0


	//   ....[28]....
        /*0468*/ 	.word	0x0000b2f0


	//----- nvinfo : EIATTR_EXIT_INSTR_OFFSETS
	.align		4
.L_450:
        /*046c*/ 	.byte	0x04, 0x1c
        /*046e*/ 	.short	(.L_452 - .L_451)


	//   ....[0]....
.L_451:
        /*0470*/ 	.word	0x000001c0


	//   ....[1]....
        /*0474*/ 	.word	0x0000b300


	//   ....[2]....
        /*0478*/ 	.word	0x0000bea0


	//   ....[3]....
        /*047c*/ 	.word	0x0000bef0


	//   ....[4]....
        /*0480*/ 	.word	0x0000bf20


	//   ....[5]....
        /*0484*/ 	.word	0x0000bf80


	//   ....[6]....
        /*0488*/ 	.word	0x0000c210


	//----- nvinfo : EIATTR_CTAIDZ_USED
	.align		4
.L_452:
        /*048c*/ 	.byte	0x01, 0x04
	.zero		2


	//----- nvinfo : EIATTR_MAX_THREADS
	.align		4
        /*0490*/ 	.byte	0x04, 0x05
        /*0492*/ 	.short	(.L_454 - .L_453)
.L_453:
        /*0494*/ 	.word	0x00000100
        /*0498*/ 	.word	0x00000001
        /*049c*/ 	.word	0x00000001


	//----- nvinfo : EIATTR_CRS_STACK_SIZE
	.align		4
.L_454:
        /*04a0*/ 	.byte	0x04, 0x1e
        /*04a2*/ 	.short	(.L_456 - .L_455)
.L_455:
        /*04a4*/ 	.word	0x00000000
.L_456:


//--------------------- .nv.info._ZN7cutlass13device_kernelIN5flash19enable_sm80_to_sm89INS1_16FlashAttnFwdSm80INS1_25CollectiveMainloopFwdSm80ILi8ELi1ELb1EN4cute5tupleIJNS5_1CILi128EEENS7_ILi48EEENS7_ILi256EEEEEELi256ENS_10bfloat16_tEfNS_4arch4Sm80ELb0ELb0ELb1ELb1ELb0ELb0ELb1ELb1EEENS1_21CollectiveEpilogueFwdINS6_IJS8_SA_S9_EEENS6_IJNS7_ILi1EEESI_SI_EEESC_SE_Li256ELb1ELb1ELb1ELb0EEENS1_36VarlenDynamicPersistentTileSchedulerILi128ELi48ELi256ELi256ELb1ELb1ELb0ELb0ELb1ELb1EEEEEEEEEvNT_6ParamsE --------------------------
	.section	.nv.info._ZN7cutlass13device_kernelIN5flash19enable_sm80_to_sm89INS1_16FlashAttnFwdSm80INS1_25CollectiveMainloopFwdSm80ILi8ELi1ELb1EN4cute5tupleIJNS5_1CILi128EEENS7_ILi48EEENS7_ILi256EEEEEELi256ENS_10bfloat16_tEfNS_4arch4Sm80ELb0ELb0ELb1ELb1ELb0ELb0ELb1ELb1EEENS1_21CollectiveEpilogueFwdINS6_IJS8_SA_S9_EEENS6_IJNS7_ILi1EEESI_SI_EEESC_SE_Li256ELb1ELb1ELb1ELb0EEENS1_36VarlenDynamicPersistentTileSchedulerILi128ELi48ELi256ELi256ELb1ELb1ELb0ELb0ELb1ELb1EEEEEEEEEvNT_6ParamsE,"",@"SHT_CUDA_INFO"
	.sectionflags	@""
	.align	4


	//----- nvinfo : EIATTR_CUDA_API_VERSION
	.align		4
        /*0000*/ 	.byte	0x04, 0x37
        /*0002*/ 	.short	(.L_458 - .L_457)
.L_457:
        /*0004*/ 	.word	0x00000082


	//----- nvinfo : EIATTR_SW2861232_WAR
	.align		4
.L_458:
        /*0008*/ 	.byte	0x01, 0x35
	.zero		2


	//----- nvinfo : EIATTR_PARAM_CBANK
	.align		4
        /*000c*/ 	.byte	0x04, 0x0a
        /*000e*/ 	.short	(.L_460 - .L_459)
	.align		4
.L_459:
        /*0010*/ 	.word	index@(.nv.constant0._ZN7cutlass13device_kernelIN5flash19enable_sm80_to_sm89INS1_16FlashAttnFwdSm80INS1_25CollectiveMainloopFwdSm80ILi8ELi1ELb1EN4cute5tupleIJNS5_1CILi128EEENS7_ILi48EEENS7_ILi256EEEEEELi256ENS_10bfloat16_tEfNS_4arch4Sm80ELb0ELb0ELb1ELb1ELb0ELb0ELb1ELb1EEENS1_21CollectiveEpilogueFwdINS6_IJS8_SA_S9_EEENS6_IJNS7_ILi1EEESI_SI_EEESC_SE_Li256ELb1ELb1ELb1ELb0EEENS1_36VarlenDynamicPersistentTileSchedulerILi128ELi48ELi256ELi256ELb1ELb1ELb0ELb0ELb1ELb1EEEEEEEEEvNT_6ParamsE)
        /*0014*/ 	.short	0x0160
        /*0016*/ 	.short	0x0438


	//----- nvinfo : EIATTR_CBANK_PARAM_SIZE
	.align		4
.L_460:
        /*0018*/ 	.byte	0x03, 0x19
        /*001a*/ 	.short	0x0438


	//----- nvinfo : EIATTR_KPARAM_INFO
	.align		4
        /*001c*/ 	.byte	0x04, 0x17
        /*001e*/ 	.short	(.L_462 - .L_461)
.L_461:
        /*0020*/ 	.word	0x00000000
        /*0024*/ 	.short	0x0000
        /*0026*/ 	.short	0x0000
        /*0028*/ 	.byte	0x00, 0xf0, 0xe1, 0x10


	//----- nvinfo : EIATTR_MAXREG_COUNT
	.align		4
.L_462:
        /*002c*/ 	.byte	0x03, 0x1b
        /*002e*/ 	.short	0x00ff


	//----- nvinfo : EIATTR_NUM_BARRIERS
	.align		4
        /*0030*/ 	.byte	0x02, 0x4c
        /*0032*/ 	.byte	0x06
	.zero		1


	//----- nvinfo : EIATTR_ANNOTATIONS
	.align		4
        /*0034*/ 	.byte	0x04, 0x55
        /*0036*/ 	.short	(.L_464 - .L_463)


	//   ....[0]....
.L_463:
        /* <DEDUP_REMOVED lines=97> */
        /*063c*/ 	.byte	0x20, 0xe5, 0x00, 0x00


	//----- nvinfo : EIATTR_MERCURY_ISA_VERSION
	.align		4
.L_464:
        /*0640*/ 	.byte	0x03, 0x5f
        /*0642*/ 	.short	0x0000


	//----- nvinfo : EIATTR_INT_WARP_WIDE_INSTR_OFFSETS
	.align		4
        /*0644*/ 	.byte	0x04, 0x31
        /*0646*/ 	.short	(.L_466 - .L_465)


	//   ....[0]....
.L_465:
        /*0648*/ 	.word	0x00009230


	//   ....[1]....
        /*064c*/ 	.word	0x000092b0


	//----- nvinfo : EIATTR_COOP_GROUP_MASK_REGIDS
	.align		4
.L_466:
        /*0650*/ 	.byte	0x04, 0x29
        /*0652*/ 	.short	(.L_468 - .L_467)


	//   ....[0]....
.L_467:
        /*0654*/ 	.word	0xffffffff


	//   ....[1]....
        /*0658*/ 	.word	0xffffffff


	//   ....[2]....
        /*065c*/ 	.word	0xffffffff


	//   ....[3]....
        /*0660*/ 	.word	0xffffffff


	//   ....[4]....
        /*0664*/ 	.word	0xffffffff


	//   ....[5]....
        /*0668*/ 	.word	0xffffffff


	//   ....[6]....
        /*066c*/ 	.word	0xffffffff


	//   ....[7]....
        /*0670*/ 	.word	0xffffffff


	//   ....[8]....
        /*0674*/ 	.word	0xffffffff


	//   ....[9]....
        /*0678*/ 	.word	0xffffffff


	//   ....[10]....
        /*067c*/ 	.word	0xffffffff


	//   ....[11]....
        /*0680*/ 	.word	0xffffffff


	//   ....[12]....
        /*0684*/ 	.word	0xffffffff


	//   ....[13]....
        /*0688*/ 	.word	0xffffffff


	//   ....[14]....
        /*068c*/ 	.word	0xffffffff


	//   ....[15]....
        /*0690*/ 	.word	0xffffffff


	//   ....[16]....
        /*0694*/ 	.word	0xffffffff


	//   ....[17]....
        /*0698*/ 	.word	0xffffffff


	//   ....[18]....
        /*069c*/ 	.word	0xffffffff


	//   ....[19]....
        /*06a0*/ 	.word	0xffffffff


	//   ....[20]....
        /*06a4*/ 	.word	0xffffffff


	//   ....[21]....
        /*06a8*/ 	.word	0xffffffff


	//   ....[22]....
        /*06ac*/ 	.word	0xffffffff


	//   ....[23]....
        /*06b0*/ 	.word	0xffffffff


	//   ....[24]....
        /*06b4*/ 	.word	0xffffffff


	//   ....[25]....
        /*06b8*/ 	.word	0xffffffff


	//   ....[26]....
        /*06bc*/ 	.word	0xffffffff


	//   ....[27]....
        /*06c0*/ 	.word	0xffffffff


	//   ....[28]....
        /*06c4*/ 	.word	0xffffffff


	//   ....[29]....
        /*06c8*/ 	.word	0xffffffff


	//   ....[30]....
        /*06cc*/ 	.word	0xffffffff


	//   ....[31]....
        /*06d0*/ 	.word	0xffffffff


	//   ....[32]....
        /*06d4*/ 	.word	0xffffffff


	//   ....[33]....
        /*06d8*/ 	.word	0xffffffff


	//   ....[34]....
        /*06dc*/ 	.word	0xffffffff


	//   ....[35]....
        /*06e0*/ 	.word	0xffffffff


	//   ....[36]....
        /*06e4*/ 	.word	0xffffffff


	//   ....[37]....
        /*06e8*/ 	.word	0xffffffff


	//   ....[38]....
        /*06ec*/ 	.word	0xffffffff


	//   ....[39]....
        /*06f0*/ 	.word	0xffffffff


	//   ....[40]....
        /*06f4*/ 	.word	0xffffffff


	//   ....[41]....
        /*06f8*/ 	.word	0xffffffff


	//   ....[42]....
        /*06fc*/ 	.word	0xffffffff


	//   ....[43]....
        /*0700*/ 	.word	0xffffffff


	//   ....[44]....
        /*0704*/ 	.word	0xffffffff


	//   ....[45]....
        /*0708*/ 	.word	0xffffffff


	//   ....[46]....
        /*070c*/ 	.word	0xffffffff


	//   ....[47]....
        /*0710*/ 	.word	0xffffffff


	//   ....[48]....
        /*0714*/ 	.word	0xffffffff


	//   ....[49]....
        /*0718*/ 	.word	0xffffffff


	//   ....[50]....
        /*071c*/ 	.word	0xffffffff


	//   ....[51]....
        /*0720*/ 	.word	0xffffffff


	//   ....[52]....
        /*0724*/ 	.word	0xffffffff


	//   ....[53]....
        /*0728*/ 	.word	0xffffffff


	//   ....[54]....
        /*072c*/ 	.word	0xffffffff


	//   ....[55]....
        /*0730*/ 	.word	0xffffffff


	//   ....[56]....
        /*0734*/ 	.word	0xffffffff


	//   ....[57]....
        /*0738*/ 	.word	0xffffffff


	//   ....[58]....
        /*073c*/ 	.word	0xffffffff


	//   ....[59]....
        /*0740*/ 	.word	0xffffffff


	//   ....[60]....
        /*0744*/ 	.word	0xffffffff


	//   ....[61]....
        /*0748*/ 	.word	0xffffffff


	//   ....[62]....
        /*074c*/ 	.word	0xffffffff


	//   ....[63]....
        /*0750*/ 	.word	0xffffffff


	//   ....[64]....
        /*0754*/ 	.word	0xffffffff


	//   ....[65]....
        /*0758*/ 	.word	0xffffffff


	//   ....[66]....
        /*075c*/ 	.word	0xffffffff


	//   ....[67]....
        /*0760*/ 	.word	0xffffffff


	//   ....[68]....
        /*0764*/ 	.word	0xffffffff


	//   ....[69]....
        /*0768*/ 	.word	0xffffffff


	//   ....[70]....
        /*076c*/ 	.word	0xffffffff


	//   ....[71]....
        /*0770*/ 	.word	0xffffffff


	//   ....[72]....
        /*0774*/ 	.word	0xffffffff


	//   ....[73]....
        /*0778*/ 	.word	0xffffffff


	//   ....[74]....
        /*077c*/ 	.word	0xffffffff


	//   ....[75]....
        /*0780*/ 	.word	0xffffffff


	//   ....[76]....
        /*0784*/ 	.word	0xffffffff


	//   ....[77]....
        /*0788*/ 	.word	0xffffffff


	//   ....[78]....
        /*078c*/ 	.word	0xffffffff


	//   ....[79]....
        /*0790*/ 	.word	0xffffffff


	//   ....[80]....
        /*0794*/ 	.word	0xffffffff


	//   ....[81]....
        /*0798*/ 	.word	0xffffffff


	//   ....[82]....
        /*079c*/ 	.word	0xffffffff


	//   ....[83]....
        /*07a0*/ 	.word	0xffffffff


	//   ....[84]....
        /*07a4*/ 	.word	0xffffffff


	//   ....[85]....
        /*07a8*/ 	.word	0xffffffff


	//   ....[86]....
        /*07ac*/ 	.word	0xffffffff


	//   ....[87]....
        /*07b0*/ 	.word	0xffffffff


	//   ....[88]....
        /*07b4*/ 	.word	0xffffffff


	//   ....[89]....
        /*07b8*/ 	.word	0xffffffff


	//   ....[90]....
        /*07bc*/ 	.word	0xffffffff


	//   ....[91]....
        /*07c0*/ 	.word	0xffffffff


	//   ....[92]....
        /*07c4*/ 	.word	0xffffffff


	//   ....[93]....
        /*07c8*/ 	.word	0xffffffff


	//   ....[94]....
        /*07cc*/ 	.word	0xffffffff


	//   ....[95]....
        /*07d0*/ 	.word	0xffffffff


	//   ....[96]....
        /*07d4*/ 	.word	0xffffffff


	//   ....[97]....
        /*07d8*/ 	.word	0xffffffff


	//   ....[98]....
        /*07dc*/ 	.word	0xffffffff


	//   ....[99]....
        /*07e0*/ 	.word	0xffffffff


	//   ....[100]....
        /*07e4*/ 	.word	0xffffffff


	//   ....[101]....
        /*07e8*/ 	.word	0xffffffff


	//   ....[102]....
        /*07ec*/ 	.word	0xffffffff


	//   ....[103]....
        /*07f0*/ 	.word	0xffffffff


	//   ....[104]....
        /*07f4*/ 	.word	0xffffffff


	//   ....[105]....
        /*07f8*/ 	.word	0xffffffff


	//   ....[106]....
        /*07fc*/ 	.word	0xffffffff


	//   ....[107]....
        /*0800*/ 	.word	0xffffffff


	//   ....[108]....
        /*0804*/ 	.word	0xffffffff


	//   ....[109]....
        /*0808*/ 	.word	0xffffffff


	//   ....[110]....
        /*080c*/ 	.word	0xffffffff


	//   ....[111]....
        /*0810*/ 	.word	0xffffffff


	//   ....[112]....
        /*0814*/ 	.word	0xffffffff


	//   ....[113]....
        /*0818*/ 	.word	0xffffffff


	//   ....[114]....
        /*081c*/ 	.word	0xffffffff


	//   ....[115]....
        /*0820*/ 	.word	0xffffffff


	//   ....[116]....
        /*0824*/ 	.word	0xffffffff


	//   ....[117]....
        /*0828*/ 	.word	0xffffffff


	//   ....[118]....
        /*082c*/ 	.word	0xffffffff


	//   ....[119]....
        /*0830*/ 	.word	0xffffffff


	//   ....[120]....
        /*0834*/ 	.word	0xffffffff


	//   ....[121]....
        /*0838*/ 	.word	0xffffffff


	//   ....[122]....
        /*083c*/ 	.word	0xffffffff


	//   ....[123]....
        /*0840*/ 	.word	0xffffffff


	//   ....[124]....
        /*0844*/ 	.word	0xffffffff


	//   ....[125]....
        /*0848*/ 	.word	0xffffffff


	//   ....[126]....
        /*084c*/ 	.word	0xffffffff


	//   ....[127]....
        /*0850*/ 	.word	0xffffffff


	//   ....[128]....
        /*0854*/ 	.word	0xffffffff


	//   ....[129]....
        /*0858*/ 	.word	0xffffffff


	//   ....[130]....
        /*085c*/ 	.word	0xffffffff


	//----- nvinfo : EIATTR_COOP_GROUP_INSTR_OFFSETS
	.align		4
.L_468:
        /*0860*/ 	.byte	0x04, 0x28
        /*0862*/ 	.short	(.L_470 - .L_469)


	//   ....[0]....
.L_469:
        /*0864*/ 	.word	0x00000050


	//   ....[1]....
        /*0868*/ 	.word	0x00000200


	//   ....[2]....
        /*086c*/ 	.word	0x00000230


	//   ....[3]....
        /*0870*/ 	.word	0x00000260


	//   ....[4]....
        /*0874*/ 	.word	0x00000290


	//   ....[5]....
        /*0878*/ 	.word	0x000002c0


	//   ....[6]....
        /*087c*/ 	.word	0x000002f0


	//   ....[7]....
        /*0880*/ 	.word	0x00000460


	//   ....[8]....
        /*0884*/ 	.word	0x000004a0


	//   ....[9]....
        /*0888*/ 	.word	0x000004d0


	//   ....[10]....
        /*088c*/ 	.word	0x00000500


	//   ....[11]....
        /*0890*/ 	.word	0x00000530


	//   ....[12]....
        /*0894*/ 	.word	0x00000560


	//   ....[13]....
        /*0898*/ 	.word	0x000005f0


	//   ....[14]....
        /*089c*/ 	.word	0x00000620


	//   ....[15]....
        /*08a0*/ 	.word	0x00000630


	//   ....[16]....
        /*08a4*/ 	.word	0x000006a0


	//   ....[17]....
        /*08a8*/ 	.word	0x000022d0


	//   ....[18]....
        /*08ac*/ 	.word	0x00002300


	//   ....[19]....
        /*08b0*/ 	.word	0x00002330


	//   ....[20]....
        /*08b4*/ 	.word	0x000023a0


	//   ....[21]....
        /*08b8*/ 	.word	0x00002550


	//   ....[22]....
        /*08bc*/ 	.word	0x00002570


	//   ....[23]....
        /*08c0*/ 	.word	0x000025b0


	//   ....[24]....
        /*08c4*/ 	.word	0x000025e0


	//   ....[25]....
        /*08c8*/ 	.word	0x000043a0


	//   ....[26]....
        /*08cc*/ 	.word	0x000044f0


	//   ....[27]....
        /*08d0*/ 	.word	0x00004530


	//   ....[28]....
        /*08d4*/ 	.word	0x000045b0


	//   ....[29]....
        /*08d8*/ 	.word	0x00006f30


	//   ....[30]....
        /*08dc*/ 	.word	0x00006f50


	//   ....[31]....
        /*08e0*/ 	.word	0x00007590


	//   ....[32]....
        /*08e4*/ 	.word	0x000075b0


	//   ....[33]....
        /*08e8*/ 	.word	0x00008810


	//   ....[34]....
        /*08ec*/ 	.word	0x00008820


	//   ....[35]....
        /*08f0*/ 	.word	0x00008850


	//   ....[36]....
        /*08f4*/ 	.word	0x00008860


	//   ....[37]....
        /*08f8*/ 	.word	0x0000a0f0


	//   ....[38]....
        /*08fc*/ 	.word	0x0000a100


	//   ....[39]....
        /*0900*/ 	.word	0x0000a120


	//   ....[40]....
        /*0904*/ 	.word	0x0000a140


	//   ....[41]....
        /*0908*/ 	.word	0x0000a580


	//   ....[42]....
        /*090c*/ 	.word	0x0000a5a0


	//   ....[43]....
        /*0910*/ 	.word	0x0000a770


	//   ....[44]....
        /*0914*/ 	.word	0x0000a780


	//   ....[45]....
        /*0918*/ 	.word	0x0000a960


	//   ....[46]....
        /*091c*/ 	.word	0x0000a980


	//   ....[47]....
        /*0920*/ 	.word	0x0000ab60


	//   ....[48]....
        /*0924*/ 	.word	0x0000ab70


	//   ....[49]....
        /*0928*/ 	.word	0x0000af50


	//   ....[50]....
        /*092c*/ 	.word	0x0000af70


	//   ....[51]....
        /*0930*/ 	.word	0x0000bbc0


	//   ....[52]....
        /*0934*/ 	.word	0x0000bbd0


	//   ....[53]....
        /*0938*/ 	.word	0x0000cc40


	//   ....[54]....
        /*093c*/ 	.word	0x0000cc60


	//   ....[55]....
        /*0940*/ 	.word	0x0000ce40


	//   ....[56]....
        /*0944*/ 	.word	0x0000ce50


	//   ....[57]....
        /*0948*/ 	.word	0x0000d030


	//   ....[58]....
        /*094c*/ 	.word	0x0000d050


	//   ....[59]....
        /*0950*/ 	.word	0x0000d230


	//   ....[60]....
        /*0954*/ 	.word	0x0000d240


	//   ....[61]....
        /*0958*/ 	.word	0x0000d4e0


	//   ....[62]....
        /*095c*/ 	.word	0x0000d500


	//   ....[63]....
        /*0960*/ 	.word	0x0000d630


	//   ....[64]....
        /*0964*/ 	.word	0x0000d670


	//   ....[65]....
        /*0968*/ 	.word	0x0000d6a0


	//   ....[66]....
        /*096c*/ 	.word	0x0000d6d0


	//   ....[67]....
        /*0970*/ 	.word	0x0000d700


	//   ....[68]....
        /*0974*/ 	.word	0x0000d730


	//   ....[69]....
        /*0978*/ 	.word	0x0000d890


	//   ....[70]....
        /*097c*/ 	.word	0x0000d8d0


	//   ....[71]....
        /*0980*/ 	.word	0x0000d900


	//   ....[72]....
        /*0984*/ 	.word	0x0000d930


	//   ....[73]....
        /*0988*/ 	.word	0x0000d960


	//   ....[74]....
        /*098c*/ 	.word	0x0000d990


	//   ....[75]....
        /*0990*/ 	.word	0x0000da20


	//   ....[76]....
        /*0994*/ 	.word	0x0000da50


	//   ....[77]....
        /*0998*/ 	.word	0x0000da60


	//   ....[78]....
        /*099c*/ 	.word	0x0000dac0


	//   ....[79]....
        /*09a0*/ 	.word	0x0000e0a0


	//   ....[80]....
        /*09a4*/ 	.word	0x0000e100


	//   ....[81]....
        /*09a8*/ 	.word	0x0000e150


	//   ....[82]....
        /*09ac*/ 	.word	0x0000e1a0


	//   ....[83]....
        /*09b0*/ 	.word	0x0000e1f0


	//   ....[84]....
        /*09b4*/ 	.word	0x0000e260


	//   ....[85]....
        /*09b8*/ 	.word	0x0000e2a0


	//   ....[86]....
        /*09bc*/ 	.word	0x0000e310


	//   ....[87]....
        /*09c0*/ 	.word	0x0000e380


	//   ....[88]....
        /*09c4*/ 	.word	0x0000e3e0


	//   ....[89]....
        /*09c8*/ 	.word	0x0000e460


	//   ....[90]....
        /*09cc*/ 	.word	0x0000e4c0


	//   ....[91]....
        /*09d0*/ 	.word	0x0000e510


	//   ....[92]....
        /*09d4*/ 	.word	0x0000e570


	//   ....[93]....
        /*09d8*/ 	.word	0x0000e5e0


	//   ....[94]....
        /*09dc*/ 	.word	0x0000e650


	//   ....[95]....
        /*09e0*/ 	.word	0x0000e6b0


	//   ....[96]....
        /*09e4*/ 	.word	0x0000e710


	//   ....[97]....
        /*09e8*/ 	.word	0x0000e770


	//   ....[98]....
        /*09ec*/ 	.word	0x0000e7e0


	//   ....[99]....
        /*09f0*/ 	.word	0x0000e840


	//   ....[100]....
        /*09f4*/ 	.word	0x0000e8a0


	//   ....[101]....
        /*09f8*/ 	.word	0x0000e900


	//   ....[102]....
        /*09fc*/ 	.word	0x0000e970


	//   ....[103]....
        /*0a00*/ 	.word	0x0000e9d0


	//   ....[104]....
        /*0a04*/ 	.word	0x0000ea30


	//   ....[105]....
        /*0a08*/ 	.word	0x0000ea90


	//   ....[106]....
        /*0a0c*/ 	.word	0x0000eb00


	//   ....[107]....
        /*0a10*/ 	.word	0x0000eb60


	//   ....[108]....
        /*0a14*/ 	.word	0x0000ebc0


	//   ....[109]....
        /*0a18*/ 	.word	0x0000ec20


	//   ....[110]....
        /*0a1c*/ 	.word	0x0000ec90


	//   ....[111]....
        /*0a20*/ 	.word	0x0000ecf0


	//   ....[112]....
        /*0a24*/ 	.word	0x0000ed50


	//   ....[113]....
        /*0a28*/ 	.word	0x0000edb0


	//   ....[114]....
        /*0a2c*/ 	.word	0x0000ee20


	//   ....[115]....
        /*0a30*/ 	.word	0x0000ee70


	//   ....[116]....
        /*0a34*/ 	.word	0x0000eeb0


	//   ....[117]....
        /*0a38*/ 	.word	0x0000ef00


	//   ....[118]....
        /*0a3c*/ 	.word	0x0000ef50


	//   ....[119]....
        /*0a40*/ 	.word	0x0000efa0


	//   ....[120]....
        /*0a44*/ 	.word	0x0000f010


	//   ....[121]....
        /*0a48*/ 	.word	0x0000f050


	//   ....[122]....
        /*0a4c*/ 	.word	0x0000f0a0


	//   ....[123]....
        /*0a50*/ 	.word	0x0000f0f0


	//   ....[124]....
        /*0a54*/ 	.word	0x0000f140


	//   ....[125]....
        /*0a58*/ 	.word	0x0000f190


	//   ....[126]....
        /*0a5c*/ 	.word	0x0000f200


	//   ....[127]....
        /*0a60*/ 	.word	0x0000f240


	//   ....[128]....
        /*0a64*/ 	.word	0x0000f2b0


	//   ....[129]....
        /*0a68*/ 	.word	0x0000f310


	//   ....[130]....
        /*0a6c*/ 	.word	0x0000f370


	//----- nvinfo : EIATTR_EXIT_INSTR_OFFSETS
	.align		4
.L_470:
        /*0a70*/ 	.byte	0x04, 0x1c
        /*0a72*/ 	.short	(.L_472 - .L_471)


	//   ....[0]....
.L_471:
        /*0a74*/ 	.word	0x00000c10


	//   ....[1]....
        /*0a78*/ 	.word	0x0000e060


	//----- nvinfo : EIATTR_MAX_THREADS
	.align		4
.L_472:
        /*0a7c*/ 	.byte	0x04, 0x05
        /*0a7e*/ 	.short	(.L_474 - .L_473)
.L_473:
        /*0a80*/ 	.word	0x00000100
        /*0a84*/ 	.word	0x00000001
        /*0a88*/ 	.word	0x00000001


	//----- nvinfo : EIATTR_CRS_STACK_SIZE
	.align		4
.L_474:
        /*0a8c*/ 	.byte	0x04, 0x1e
        /*0a8e*/ 	.short	(.L_476 - .L_475)
.L_475:
        /*0a90*/ 	.word	0x00000000
.L_476:


//--------------------- .nv.info._ZN7cutlass13device_kernelIN5flash19enable_sm80_to_sm89INS1_16FlashAttnFwdSm80INS1_25CollectiveMainloopFwdSm80ILi8ELi1ELb0EN4cute5tupleIJNS5_1CILi128EEENS7_ILi32EEENS7_ILi256EEEEEELi256ENS_10bfloat16_tEfNS_4arch4Sm80ELb0ELb0ELb1ELb1ELb0ELb1ELb1ELb1EEENS1_21CollectiveEpilogueFwdINS6_IJS8_SA_S9_EEENS6_IJNS7_ILi1EEESI_SI_EEESC_SE_Li256ELb1ELb1ELb1ELb0EEENS1_36VarlenDynamicPersistentTileSchedulerILi128ELi32ELi256ELi256ELb1ELb1ELb0ELb0ELb1ELb1EEEEEEEEEvNT_6ParamsE --------------------------
	.section	.nv.info._ZN7cutlass13device_kernelIN5flash19enable_sm80_to_sm89INS1_16FlashAttnFwdSm80INS1_25CollectiveMainloopFwdSm80ILi8ELi1ELb0EN4cute5tupleIJNS5_1CILi128EEENS7_ILi32EEENS7_ILi256EEEEEELi256ENS_10bfloat16_tEfNS_4arch4Sm80ELb0ELb0ELb1ELb1ELb0ELb1ELb1ELb1EEENS1_21CollectiveEpilogueFwdINS6_IJS8_SA_S9_EEENS6_IJNS7_ILi1EEESI_SI_EEESC_SE_Li256ELb1ELb1ELb1ELb0EEENS1_36VarlenDynamicPersistentTileSchedulerILi128ELi32ELi256ELi256ELb1ELb1ELb0ELb0ELb1ELb1EEEEEEEEEvNT_6ParamsE,"",@"SHT_CUDA_INFO"
	.sectionflags	@""
	.align	4


	//----- nvinfo : EIATTR_CUDA_API_VERSION
	.align		4
        /*0000*/ 	.byte	0x04, 0x37
        /*0002*/ 	.short	(.L_478 - .L_477)
.L_477:
        /*0004*/ 	.word	0x00000082


	//----- nvinfo : EIATTR_SW2861232_WAR
	.align		4
.L_478:
        /*0008*/ 	.byte	0x01, 0x35
	.zero		2


	//----- nvinfo : EIATTR_PARAM_CBANK
	.align		4
        /*000c*/ 	.byte	0x04, 0x0a
        /*000e*/ 	.short	(.L_480 - .L_479)
	.align		4
.L_479:
        /*0010*/ 	.word	index@(.nv.constant0._ZN7cutlass13device_kernelIN5flash19enable_sm80_to_sm89INS1_16FlashAttnFwdSm80INS1_25CollectiveMainloopFwdSm80ILi8ELi1ELb0EN4cute5tupleIJNS5_1CILi128EEENS7_ILi32EEENS7_ILi256EEEEEELi256ENS_10bfloat16_tEfNS_4arch4Sm80ELb0ELb0ELb1ELb1ELb0ELb1ELb1ELb1EEENS1_21CollectiveEpilogueFwdINS6_IJS8_SA_S9_EEENS6_IJNS7_ILi1EEESI_SI_EEESC_SE_Li256ELb1ELb1ELb1ELb0EEENS1_36VarlenDynamicPersistentTileSchedulerILi128ELi32ELi256ELi256ELb1ELb1ELb0ELb0ELb1ELb1EEEEEEEEEvNT_6ParamsE)
        /*0014*/ 	.short	0x0160
        /*0016*/ 	.short	0x0438


	//----- nvinfo : EIATTR_CBANK_PARAM_SIZE
	.align		4
.L_480:
        /*0018*/ 	.byte	0x03, 0x19
        /*001a*/ 	.short	0x0438


	//----- nvinfo : EIATTR_KPARAM_INFO
	.align		4
        /*001c*/ 	.byte	0x04, 0x17
        /*001e*/ 	.short	(.L_482 - .L_481)
.L_481:
        /*0020*/ 	.word	0x00000000
        /*0024*/ 	.short	0x0000
        /*0026*/ 	.short	0x0000
        /*0028*/ 	.byte	0x00, 0xf0, 0xe1, 0x10


	//----- nvinfo : EIATTR_MAXREG_COUNT
	.align		4
.L_482:
        /*002c*/ 	.byte	0x03, 0x1b
        /*002e*/ 	.short	0x00ff


	//----- nvinfo : EIATTR_NUM_BARRIERS
	.align		4
        /*0030*/ 	.byte	0x02, 0x4c
        /*0032*/ 	.byte	0x06
	.zero		1


	//----- nvinfo : EIATTR_ANNOTATIONS
	.align		4
        /*0034*/ 	.byte	0x04, 0x55
        /*0036*/ 	.short	(.L_484 - .L_483)


	//   ....[0]....
.L_483:
        /*0038*/ 	.word	0x00000001
        /*003c*/ 	.byte	0x70, 0x00, 0x00, 0x00, 0x01, 0x00, 0x00, 0x00, 0xb0, 0x0e, 0x00, 0x00, 0x01, 0x00, 0x00, 0x00
        /*004c*/ 	.byte	0x20, 0x12, 0x00, 0x00, 0x01, 0x00, 0x00, 0x00, 0xa0, 0x21, 0x01, 0x00, 0x01, 0x00, 0x00, 0x00
        /*005c*/ 	.byte	0xe0, 0x21, 0x01, 0x00, 0x01, 0x00, 0x00, 0x00, 0x00, 0x56, 0x01, 0x00


	//----- nvinfo : EIATTR_MERCURY_ISA_VERSION
	.align		4
.L_484:
        /*0068*/ 	.byte	0x03, 0x5f
        /*006a*/ 	.short	0x0000


	//----- nvinfo : EIATTR_INT_WARP_WIDE_INSTR_OFFSETS
	.align		4
        /*006c*/ 	.byte	0x04, 0x31
        /*006e*/ 	.short	(.L_486 - .L_485)


	//   ....[0]....
.L_485:
        /*0070*/ 	.word	0x00011720


	//   ....[1]....
        /*0074*/ 	.word	0x000117a0


	//----- nvinfo : EIATTR_COOP_GROUP_MASK_REGIDS
	.align		4
.L_486:
        /*0078*/ 	.byte	0x04, 0x29
        /*007a*/ 	.short	(.L_488 - .L_487)


	//   ....[0]....
.L_487:
        /*007c*/ 	.word	0xffffffff


	//   ....[1]....
        /*0080*/ 	.word	0xffffffff


	//   ....[2]....
        /*0084*/ 	.word	0xffffffff


	//   ....[3]....
        /*0088*/ 	.word	0xffffffff


	//   ....[4]....
        /*008c*/ 	.word	0xffffffff


	//   ....[5]....
        /*0090*/ 	.word	0xffffffff


	//   ....[6]....
        /*0094*/ 	.word	0xffffffff


	//   ....[7]....
        /*0098*/ 	.word	0xffffffff


	//   ....[8]....
        /*009c*/ 	.word	0xffffffff


	//   ....[9]....
        /*00a0*/ 	.word	0xffffffff


	//   ....[10]....
        /*00a4*/ 	.word	0xffffffff


	//   ....[11]....
        /*00a8*/ 	.word	0xffffffff


	//   ....[12]....
        /*00ac*/ 	.word	0xffffffff


	//   ....[13]....
        /*00b0*/ 	.word	0xffffffff


	//   ....[14]....
        /*00b4*/ 	.word	0xffffffff


	//   ....[15]....
        /*00b8*/ 	.word	0xffffffff


	//   ....[16]....
        /*00bc*/ 	.word	0xffffffff


	//   ....[17]....
        /*00c0*/ 	.word	0xffffffff


	//   ....[18]....
        /*00c4*/ 	.word	0xffffffff


	//   ....[19]....
        /*00c8*/ 	.word	0xffffffff


	//   ....[20]....
        /*00cc*/ 	.word	0xffffffff


	//   ....[21]....
        /*00d0*/ 	.word	0xffffffff


	//   ....[22]....
        /*00d4*/ 	.word	0xffffffff


	//   ....[23]....
        /*00d8*/ 	.word	0xffffffff


	//   ....[24]....
        /*00dc*/ 	.word	0xffffffff


	//   ....[25]....
        /*00e0*/ 	.word	0xffffffff


	//   ....[26]....
        /*00e4*/ 	.word	0xffffffff


	//   ....[27]....
        /*00e8*/ 	.word	0xffffffff


	//   ....[28]....
        /*00ec*/ 	.word	0xffffffff


	//   ....[29]....
        /*00f0*/ 	.word	0xffffffff


	//   ....[30]....
        /*00f4*/ 	.word	0xffffffff


	//   ....[31]....
        /*00f8*/ 	.word	0xffffffff


	//   ....[32]....
        /*00fc*/ 	.word	0xffffffff


	//   ....[33]....
        /*0100*/ 	.word	0xffffffff


	//   ....[34]....
        /*0104*/ 	.word	0xffffffff


	//   ....[35]....
        /*0108*/ 	.word	0xffffffff


	//   ....[36]....
        /*010c*/ 	.word	0xffffffff


	//   ....[37]....
        /*0110*/ 	.word	0xffffffff


	//   ....[38]....
        /*0114*/ 	.word	0xffffffff


	//   ....[39]....
        /*0118*/ 	.word	0xffffffff


	//   ....[40]....
        /*011c*/ 	.word	0xffffffff


	//   ....[41]....
        /*0120*/ 	.word	0xffffffff


	//   ....[42]....
        /*0124*/ 	.word	0xffffffff


	//   ....[43]....
        /*0128*/ 	.word	0xffffffff


	//   ....[44]....
        /*012c*/ 	.word	0xffffffff


	//   ....[45]....
        /*0130*/ 	.word	0xffffffff


	//   ....[46]....
        /*0134*/ 	.word	0xffffffff


	//   ....[47]....
        /*0138*/ 	.word	0xffffffff


	//   ....[48]....
        /*013c*/ 	.word	0xffffffff


	//   ....[49]....
        /*0140*/ 	.word	0xffffffff


	//   ....[50]....
        /*0144*/ 	.word	0xffffffff


	//   ....[51]....
        /*0148*/ 	.word	0xffffffff


	//   ....[52]....
        /*014c*/ 	.word	0xffffffff


	//   ....[53]....
        /*0150*/ 	.word	0xffffffff


	//   ....[54]....
        /*0154*/ 	.word	0xffffffff


	//   ....[55]....
        /*0158*/ 	.word	0xffffffff


	//   ....[56]....
        /*015c*/ 	.word	0xffffffff


	//   ....[57]....
        /*0160*/ 	.word	0xffffffff


	//   ....[58]....
        /*0164*/ 	.word	0xffffffff


	//   ....[59]....
        /*0168*/ 	.word	0xffffffff


	//   ....[60]....
        /*016c*/ 	.word	0xffffffff


	//   ....[61]....
        /*0170*/ 	.word	0xffffffff


	//   ....[62]....
        /*0174*/ 	.word	0xffffffff


	//   ....[63]....
        /*0178*/ 	.word	0xffffffff


	//   ....[64]....
        /*017c*/ 	.word	0xffffffff


	//   ....[65]....
        /*0180*/ 	.word	0xffffffff


	//   ....[66]....
        /*0184*/ 	.word	0xffffffff


	//   ....[67]....
        /*0188*/ 	.word	0xffffffff


	//   ....[68]....
        /*018c*/ 	.word	0xffffffff


	//   ....[69]....
        /*0190*/ 	.word	0xffffffff


	//   ....[70]....
        /*0194*/ 	.word	0xffffffff


	//   ....[71]....
        /*0198*/ 	.word	0xffffffff


	//   ....[72]....
        /*019c*/ 	.word	0xffffffff


	//   ....[73]....
        /*01a0*/ 	.word	0xffffffff


	//   ....[74]....
        /*01a4*/ 	.word	0xffffffff


	//   ....[75]....
        /*01a8*/ 	.word	0xffffffff


	//   ....[76]....
        /*01ac*/ 	.word	0xffffffff


	//   ....[77]....
        /*01b0*/ 	.word	0xffffffff


	//   ....[78]....
        /*01b4*/ 	.word	0xffffffff


	//   ....[79]....
        /*01b8*/ 	.word	0xffffffff


	//   ....[80]....
        /*01bc*/ 	.word	0xffffffff


	//   ....[81]....
        /*01c0*/ 	.word	0xffffffff


	//   ....[82]....
        /*01c4*/ 	.word	0xffffffff


	//   ....[83]....
        /*01c8*/ 	.word	0xffffffff


	//   ....[84]....
        /*01cc*/ 	.word	0xffffffff


	//   ....[85]....
        /*01d0*/ 	.word	0xffffffff


	//   ....[86]....
        /*01d4*/ 	.word	0xffffffff


	//   ....[87]....
        /*01d8*/ 	.word	0xffffffff


	//   ....[88]....
        /*01dc*/ 	.word	0xffffffff


	//   ....[89]....
        /*01e0*/ 	.word	0xffffffff


	//   ....[90]....
        /*01e4*/ 	.word	0xffffffff


	//   ....[91]....
        /*01e8*/ 	.word	0xffffffff


	//   ....[92]....
        /*01ec*/ 	.word	0xffffffff


	//   ....[93]....
        /*01f0*/ 	.word	0xffffffff


	//   ....[94]....
        /*01f4*/ 	.word	0xffffffff


	//   ....[95]....
        /*01f8*/ 	.word	0xffffffff


	//   ....[96]....
        /*01fc*/ 	.word	0xffffffff


	//   ....[97]....
        /*0200*/ 	.word	0xffffffff


	//   ....[98]....
        /*0204*/ 	.word	0xffffffff


	//   ....[99]....
        /*0208*/ 	.word	0xffffffff


	//   ....[100]....
        /*020c*/ 	.word	0xffffffff


	//   ....[101]....
        /*0210*/ 	.word	0xffffffff


	//   ....[102]....
        /*0214*/ 	.word	0xffffffff


	//   ....[103]....
        /*0218*/ 	.word	0xffffffff


	//   ....[104]....
        /*021c*/ 	.word	0xffffffff


	//   ....[105]....
        /*0220*/ 	.word	0xffffffff


	//   ....[106]....
        /*0224*/ 	.word	0xffffffff


	//   ....[107]....
        /*0228*/ 	.word	0xffffffff


	//   ....[108]....
        /*022c*/ 	.word	0xffffffff


	//   ....[109]....
        /*0230*/ 	.word	0xffffffff


	//   ....[110]....
        /*0234*/ 	.word	0xffffffff


	//   ....[111]....
        /*0238*/ 	.word	0xffffffff


	//   ....[112]....
        /*023c*/ 	.word	0xffffffff


	//   ....[113]....
        /*0240*/ 	.word	0xffffffff


	//   ....[114]....
        /*0244*/ 	.word	0xffffffff


	//   ....[115]....
        /*0248*/ 	.word	0xffffffff


	//   ....[116]....
        /*024c*/ 	.word	0xffffffff


	//   ....[117]....
        /*0250*/ 	.word	0xffffffff


	//   ....[118]....
        /*0254*/ 	.word	0xffffffff


	//   ....[119]....
        /*0258*/ 	.word	0xffffffff


	//   ....[120]....
        /*025c*/ 	.word	0xffffffff


	//   ....[121]....
        /*0260*/ 	.word	0xffffffff


	//   ....[122]....
        /*0264*/ 	.word	0xffffffff


	//   ....[123]....
        /*0268*/ 	.word	0xffffffff


	//   ....[124]....
        /*026c*/ 	.word	0xffffffff


	//   ....[125]....
        /*0270*/ 	.word	0xffffffff


	//   ....[126]....
        /*0274*/ 	.word	0xffffffff


	//   ....[127]....
        /*0278*/ 	.word	0xffffffff


	//   ....[128]....
        /*027c*/ 	.word	0xffffffff


	//   ....[129]....
        /*0280*/ 	.word	0xffffffff


	//   ....[130]....
        /*0284*/ 	.word	0xffffffff


	//   ....[131]....
        /*0288*/ 	.word	0xffffffff


	//   ....[132]....
        /*028c*/ 	.word	0xffffffff


	//   ....[133]....
        /*0290*/ 	.word	0xffffffff


	//   ....[134]....
        /*0294*/ 	.word	0xffffffff


	//   ....[135]....
        /*0298*/ 	.word	0xffffffff


	//   ....[136]....
        /*029c*/ 	.word	0xffffffff


	//   ....[137]....
        /*02a0*/ 	.word	0xffffffff


	//   ....[138]....
        /*02a4*/ 	.word	0xffffffff


	//   ....[139]....
        /*02a8*/ 	.word	0xffffffff


	//   ....[140]....
        /*02ac*/ 	.word	0xffffffff


	//   ....[141]....
        /*02b0*/ 	.word	0xffffffff


	//   ....[142]....
        /*02b4*/ 	.word	0xffffffff


	//   ....[143]....
        /*02b8*/ 	.word	0xffffffff


	//   ....[144]....
        /*02bc*/ 	.word	0xffffffff


	//   ....[145]....
        /*02c0*/ 	.word	0xffffffff


	//   ....[146]....
        /*02c4*/ 	.word	0xffffffff


	//----- nvinfo : EIATTR_COOP_GROUP_INSTR_OFFSETS
	.align		4
.L_488:
        /*02c8*/ 	.byte	0x04, 0x28
        /*02ca*/ 	.short	(.L_490 - .L_489)


	//   ....[0]....
.L_489:
        /*02cc*/ 	.word	0x00000050


	//   ....[1]....
        /*02d0*/ 	.word	0x000001e0


	//   ....[2]....
        /*02d4*/ 	.word	0x00000210


	//   ....[3]....
        /*02d8*/ 	.word	0x00000240


	//   ....[4]....
        /*02dc*/ 	.word	0x00000270


	//   ....[5]....
        /*02e0*/ 	.word	0x000002a0


	//   ....[6]....
        /*02e4*/ 	.word	0x000002d0


	//   ....[7]....
        /*02e8*/ 	.word	0x00000440


	//   ....[8]....
        /*02ec*/ 	.word	0x00000480


	//   ....[9]....
        /*02f0*/ 	.word	0x000004b0


	//   ....[10]....
        /*02f4*/ 	.word	0x000004e0


	//   ....[11]....
        /*02f8*/ 	.word	0x00000510


	//   ....[12]....
        /*02fc*/ 	.word	0x00000540


	//   ....[13]....
        /*0300*/ 	.word	0x000005d0


	//   ....[14]....
        /*0304*/ 	.word	0x00000600


	//   ....[15]....
        /*0308*/ 	.word	0x00000610


	//   ....[16]....
        /*030c*/ 	.word	0x00000680


	//   ....[17]....
        /*0310*/ 	.word	0x00006300


	//   ....[18]....
        /*0314*/ 	.word	0x00006320


	//   ....[19]....
        /*0318*/ 	.word	0x000064e0


	//   ....[20]....
        /*031c*/ 	.word	0x000064f0


	//   ....[21]....
        /*0320*/ 	.word	0x00006670


	//   ....[22]....
        /*0324*/ 	.word	0x00006690


	//   ....[23]....
        /*0328*/ 	.word	0x000067f0


	//   ....[24]....
        /*032c*/ 	.word	0x00006800


	//   ....[25]....
        /*0330*/ 	.word	0x00006c50


	//   ....[26]....
        /*0334*/ 	.word	0x00006c90


	//   ....[27]....
        /*0338*/ 	.word	0x00006cd0


	//   ....[28]....
        /*033c*/ 	.word	0x00006d00


	//   ....[29]....
        /*0340*/ 	.word	0x00009dd0


	//   ....[30]....
        /*0344*/ 	.word	0x00009e10


	//   ....[31]....
        /*0348*/ 	.word	0x00009e50


	//   ....[32]....
        /*034c*/ 	.word	0x00009e80


	//   ....[33]....
        /*0350*/ 	.word	0x0000e0d0


	//   ....[34]....
        /*0354*/ 	.word	0x0000e140


	//   ....[35]....
        /*0358*/ 	.word	0x0000e210


	//   ....[36]....
        /*035c*/ 	.word	0x0000e280


	//   ....[37]....
        /*0360*/ 	.word	0x0000f940


	//   ....[38]....
        /*0364*/ 	.word	0x0000f960


	//   ....[39]....
        /*0368*/ 	.word	0x0000f980


	//   ....[40]....
        /*036c*/ 	.word	0x0000f9a0


	//   ....[41]....
        /*0370*/ 	.word	0x00010d10


	//   ....[42]....
        /*0374*/ 	.word	0x00010d20


	//   ....[43]....
        /*0378*/ 	.word	0x00010d50


	//   ....[44]....
        /*037c*/ 	.word	0x00010d60


	//   ....[45]....
        /*0380*/ 	.word	0x00012520


	//   ....[46]....
        /*0384*/ 	.word	0x00012530


	//   ....[47]....
        /*0388*/ 	.word	0x00012550


	//   ....[48]....
        /*038c*/ 	.word	0x00012560


	//   ....[49]....
        /*0390*/ 	.word	0x00012920


	//   ....[50]....
        /*0394*/ 	.word	0x00012940


	//   ....[51]....
        /*0398*/ 	.word	0x00012b10


	//   ....[52]....
        /*039c*/ 	.word	0x00012b20


	//   ....[53]....
        /*03a0*/ 	.word	0x00012c90


	//   ....[54]....
        /*03a4*/ 	.word	0x00012cb0


	//   ....[55]....
        /*03a8*/ 	.word	0x00012e20


	//   ....[56]....
        /*03ac*/ 	.word	0x00012e30


	//   ....[57]....
        /*03b0*/ 	.word	0x00013190


	//   ....[58]....
        /*03b4*/ 	.word	0x000131b0


	//   ....[59]....
        /*03b8*/ 	.word	0x00013d10


	//   ....[60]....
        /*03bc*/ 	.word	0x00013d20


	//   ....[61]....
        /*03c0*/ 	.word	0x00014f90


	//   ....[62]....
        /*03c4*/ 	.word	0x00014fb0


	//   ....[63]....
        /*03c8*/ 	.word	0x00015190


	//   ....[64]....
        /*03cc*/ 	.word	0x000151a0


	//   ....[65]....
        /*03d0*/ 	.word	0x00015310


	//   ....[66]....
        /*03d4*/ 	.word	0x00015330


	//   ....[67]....
        /*03d8*/ 	.word	0x000154a0


	//   ....[68]....
        /*03dc*/ 	.word	0x000154b0


	//   ....[69]....
        /*03e0*/ 	.word	0x000156c0


	//   ....[70]....
        /*03e4*/ 	.word	0x000156e0


	//   ....[71]....
        /*03e8*/ 	.word	0x00015800


	//   ....[72]....
        /*03ec*/ 	.word	0x00015840


	//   ....[73]....
        /*03f0*/ 	.word	0x00015870


	//   ....[74]....
        /*03f4*/ 	.word	0x000158a0


	//   ....[75]....
        /*03f8*/ 	.word	0x000158d0


	//   ....[76]....
        /*03fc*/ 	.word	0x00015900


	//   ....[77]....
        /*0400*/ 	.word	0x00015a50


	//   ....[78]....
        /*0404*/ 	.word	0x00015a90


	//   ....[79]....
        /*0408*/ 	.word	0x00015ac0


	//   ....[80]....
        /*040c*/ 	.word	0x00015af0


	//   ....[81]....
        /*0410*/ 	.word	0x00015b20


	//   ....[82]....
        /*0414*/ 	.word	0x00015b50


	//   ....[83]....
        /*0418*/ 	.word	0x00015be0


	//   ....[84]....
        /*041c*/ 	.word	0x00015c10


	//   ....[85]....
        /*0420*/ 	.word	0x00015c20


	//   ....[86]....
        /*0424*/ 	.word	0x00015c80


	//   ....[87]....
        /*0428*/ 	.word	0x000161c0


	//   ....[88]....
        /*042c*/ 	.word	0x00016220


	//   ....[89]....
        /*0430*/ 	.word	0x00016270


	//   ....[90]....
        /*0434*/ 	.word	0x000162c0


	//   ....[91]....
        /*0438*/ 	.word	0x00016310


	//   ....[92]....
        /*043c*/ 	.word	0x00016380


	//   ....[93]....
        /*0440*/ 	.word	0x000163c0


	//   ....[94]....
        /*0444*/ 	.word	0x00016430


	//   ....[95]....
        /*0448*/ 	.word	0x000164a0


	//   ....[96]....
        /*044c*/ 	.word	0x00016500


	//   ....[97]....
        /*0450*/ 	.word	0x00016570


	//   ....[98]....
        /*0454*/ 	.word	0x000165e0


	//   ....[99]....
        /*0458*/ 	.word	0x00016640


	//   ....[100]....
        /*045c*/ 	.word	0x000166a0


	//   ....[101]....
        /*0460*/ 	.word	0x00016700


	//   ....[102]....
        /*0464*/ 	.word	0x00016770


	//   ....[103]....
        /*0468*/ 	.word	0x000167d0


	//   ....[104]....
        /*046c*/ 	.word	0x00016830


	//   ....[105]....
        /*0470*/ 	.word	0x000168a0


	//   ....[106]....
        /*0474*/ 	.word	0x000168f0


	//   ....[107]....
        /*0478*/ 	.word	0x00016940


	//   ....[108]....
        /*047c*/ 	.word	0x00016990


	//   ....[109]....
        /*0480*/ 	.word	0x00016a00


	//   ....[110]....
        /*0484*/ 	.word	0x00016a70


	//   ....[111]....
        /*0488*/ 	.word	0x00016ad0


	//   ....[112]....
        /*048c*/ 	.word	0x00016b30


	//   ....[113]....
        /*0490*/ 	.word	0x00016b90


	//   ....[114]....
        /*0494*/ 	.word	0x00016c00


	//   ....[115]....
        /*0498*/ 	.word	0x00016c60


	//   ....[116]....
        /*049c*/ 	.word	0x00016cc0


	//   ....[117]....
        /*04a0*/ 	.word	0x00016d20


	//   ....[118]....
        /*04a4*/ 	.word	0x00016d90


	//   ....[119]....
        /*04a8*/ 	.word	0x00016df0


	//   ....[120]....
        /*04ac*/ 	.word	0x00016e50


	//   ....[121]....
        /*04b0*/ 	.word	0x00016eb0


	//   ....[122]....
        /*04b4*/ 	.word	0x00016f20


	//   ....[123]....
        /*04b8*/ 	.word	0x00016f80


	//   ....[124]....
        /*04bc*/ 	.word	0x00016fe0


	//   ....[125]....
        /*04c0*/ 	.word	0x00017040


	//   ....[126]....
        /*04c4*/ 	.word	0x000170b0


	//   ....[127]....
        /*04c8*/ 	.word	0x00017110


	//   ....[128]....
        /*04cc*/ 	.word	0x00017170


	//   ....[129]....
        /*04d0*/ 	.word	0x000171d0


	//   ....[130]....
        /*04d4*/ 	.word	0x00017240


	//   ....[131]....
        /*04d8*/ 	.word	0x00017290


	//   ....[132]....
        /*04dc*/ 	.word	0x000172d0


	//   ....[133]....
        /*04e0*/ 	.word	0x00017320


	//   ....[134]....
        /*04e4*/ 	.word	0x00017370


	//   ....[135]....
        /*04e8*/ 	.word	0x000173c0


	//   ....[136]....
        /*04ec*/ 	.word	0x00017430


	//   ....[137]....
        /*04f0*/ 	.word	0x00017470


	//   ....[138]....
        /*04f4*/ 	.word	0x000174c0


	//   ....[139]....
        /*04f8*/ 	.word	0x00017510


	//   ....[140]....
        /*04fc*/ 	.word	0x00017560


	//   ....[141]....
        /*0500*/ 	.word	0x000175b0


	//   ....[142]....
        /*0504*/ 	.word	0x00017620


	//   ....[143]....
        /*0508*/ 	.word	0x00017660


	//   ....[144]....
        /*050c*/ 	.word	0x000176d0


	//   ....[145]....
        /*0510*/ 	.word	0x00017730


	//   ....[146]....
        /*0514*/ 	.word	0x00017790


	//----- nvinfo : EIATTR_EXIT_INSTR_OFFSETS
	.align		4
.L_490:
        /*0518*/ 	.byte	0x04, 0x1c
        /*051a*/ 	.short	(.L_492 - .L_491)


	//   ....[0]....
.L_491:
        /*051c*/ 	.word	0x00000b40


	//   ....[1]....
        /*0520*/ 	.word	0x00016180


	//----- nvinfo : EIATTR_MAX_THREADS
	.align		4
.L_492:
        /*0524*/ 	.byte	0x04, 0x05
        /*0526*/ 	.short	(.L_494 - .L_493)
.L_493:
        /*0528*/ 	.word	0x00000100
        /*052c*/ 	.word	0x00000001
        /*0530*/ 	.word	0x00000001


	//----- nvinfo : EIATTR_CRS_STACK_SIZE
	.align		4
.L_494:
        /*0534*/ 	.byte	0x04, 0x1e
        /*0536*/ 	.short	(.L_496 - .L_495)
.L_495:
        /*0538*/ 	.word	0x00000000
.L_496:


//--------------------- .nv.info._ZN7cutlass13device_kernelIN5flash19enable_sm80_to_sm89INS1_16FlashAttnFwdSm80INS1_25CollectiveMainloopFwdSm80ILi8ELi1ELb1EN4cute5tupleIJNS5_1CILi128EEENS7_ILi48EEENS7_ILi256EEEEEELi256ENS_10bfloat16_tEfNS_4arch4Sm80ELb0ELb1ELb1ELb0ELb0ELb0ELb1ELb1EEENS1_21CollectiveEpilogueFwdINS6_IJS8_SA_S9_EEENS6_IJNS7_ILi1EEESI_SI_EEESC_SE_Li256ELb0ELb1ELb1ELb0EEENS1_19SingleTileSchedulerILb0ELb1ELb1ELi128EEEEEEEEEvNT_6ParamsE --------------------------
	.section	.nv.info._ZN7cutlass13device_kernelIN5flash19enable_sm80_to_sm89INS1_16FlashAttnFwdSm80INS1_25CollectiveMainloopFwdSm80ILi8ELi1ELb1EN4cute5tupleIJNS5_1CILi128EEENS7_ILi48EEENS7_ILi256EEEEEELi256ENS_10bfloat16_tEfNS_4arch4Sm80ELb0ELb1ELb1ELb0ELb0ELb0ELb1ELb1EEENS1_21CollectiveEpilogueFwdINS6_IJS8_SA_S9_EEENS6_IJNS7_ILi1EEESI_SI_EEESC_SE_Li256ELb0ELb1ELb1ELb0EEENS1_19SingleTileSchedulerILb0ELb1ELb1ELi128EEEEEEEEEvNT_6ParamsE,"",@"SHT_CUDA_INFO"
	.sectionflags	@""
	.align	4


	//----- nvinfo : EIATTR_CUDA_API_VERSION
	.align		4
        /*0000*/ 	.byte	0x04, 0x37
        /*0002*/ 	.short	(.L_498 - .L_497)
.L_497:
        /*0004*/ 	.word	0x00000082


	//----- nvinfo : EIATTR_SW2861232_WAR
	.align		4
.L_498:
        /*0008*/ 	.byte	0x01, 0x35
	.zero		2


	//----- nvinfo : EIATTR_PARAM_CBANK
	.align		4
        /*000c*/ 	.byte	0x04, 0x0a
        /*000e*/ 	.short	(.L_500 - .L_499)
	.align		4
.L_499:
        /*0010*/ 	.word	index@(.nv.constant0._ZN7cutlass13device_kernelIN5flash19enable_sm80_to_sm89INS1_16FlashAttnFwdSm80INS1_25CollectiveMainloopFwdSm80ILi8ELi1ELb1EN4cute5tupleIJNS5_1CILi128EEENS7_ILi48EEENS7_ILi256EEEEEELi256ENS_10bfloat16_tEfNS_4arch4Sm80ELb0ELb1ELb1ELb0ELb0ELb0ELb1ELb1EEENS1_21CollectiveEpilogueFwdINS6_IJS8_SA_S9_EEENS6_IJNS7_ILi1EEESI_SI_EEESC_SE_Li256ELb0ELb1ELb1ELb0EEENS1_19SingleTileSchedulerILb0ELb1ELb1ELi128EEEEEEEEEvNT_6ParamsE)
        /*0014*/ 	.short	0x0160
        /*0016*/ 	.short	0x0418


	//----- nvinfo : EIATTR_CBANK_PARAM_SIZE
	.align		4
.L_500:
        /*0018*/ 	.byte	0x03, 0x19
        /*001a*/ 	.short	0x0418


	//----- nvinfo : EIATTR_KPARAM_INFO
	.align		4
        /*001c*/ 	.byte	0x04, 0x17
        /*001e*/ 	.short	(.L_502 - .L_501)
.L_501:
        /*0020*/ 	.word	0x00000000
        /*0024*/ 	.short	0x0000
        /*0026*/ 	.short	0x0000
        /*0028*/ 	.byte	0x00, 0xf0, 0x61, 0x10


	//----- nvinfo : EIATTR_MAXREG_COUNT
	.align		4
.L_502:
        /*002c*/ 	.byte	0x03, 0x1b
        /*002e*/ 	.short	0x00ff


	//----- nvinfo : EIATTR_NUM_BARRIERS
	.align		4
        /*0030*/ 	.byte	0x02, 0x4c
        /*0032*/ 	.byte	0x02
	.zero		1


	//----- nvinfo : EIATTR_ANNOTATIONS
	.align		4
        /*0034*/ 	.byte	0x04, 0x55
        /*0036*/ 	.short	(.L_504 - .L_503)


	//   ....[0]....
.L_503:
        /* <DEDUP_REMOVED lines=82> */


	//----- nvinfo : EIATTR_MERCURY_ISA_VERSION
	.align		4
.L_504:
        /*0548*/ 	.byte	0x03, 0x5f
        /*054a*/ 	.short	0x0000


	//----- nvinfo : EIATTR_INT_WARP_WIDE_INSTR_OFFSETS
	.align		4
        /*054c*/ 	.byte	0x04, 0x31
        /*054e*/ 	.short	(.L_506 - .L_505)


	//   ....[0]....
.L_505:
        /*0550*/ 	.word	0x00007300


	//   ....[1]....
        /*0554*/ 	.word	0x0000b510


	//   ....[2]....
        /*0558*/ 	.word	0x0000e8e0


	//----- nvinfo : EIATTR_COOP_GROUP_MASK_REGIDS
	.align		4
.L_506:
        /*055c*/ 	.byte	0x04, 0x29
        /*055e*/ 	.short	(.L_508 - .L_507)


	//   ....[0]....
.L_507:
        /*0560*/ 	.word	0xffffffff


	//   ....[1]....
        /*0564*/ 	.word	0xffffffff


	//   ....[2]....
        /*0568*/ 	.word	0xffffffff


	//   ....[3]....
        /*056c*/ 	.word	0xffffffff


	//   ....[4]....
        /*0570*/ 	.word	0xffffffff


	//   ....[5]....
        /*0574*/ 	.word	0xffffffff


	//   ....[6]....
        /*0578*/ 	.word	0xffffffff


	//   ....[7]....
        /*057c*/ 	.word	0xffffffff


	//   ....[8]....
        /*0580*/ 	.word	0xffffffff


	//   ....[9]....
        /*0584*/ 	.word	0xffffffff


	//   ....[10]....
        /*0588*/ 	.word	0xffffffff


	//   ....[11]....
        /*058c*/ 	.word	0xffffffff


	//   ....[12]....
        /*0590*/ 	.word	0xffffffff


	//   ....[13]....
        /*0594*/ 	.word	0xffffffff


	//   ....[14]....
        /*0598*/ 	.word	0xffffffff


	//   ....[15]....
        /*059c*/ 	.word	0xffffffff


	//   ....[16]....
        /*05a0*/ 	.word	0xffffffff


	//   ....[17]....
        /*05a4*/ 	.word	0xffffffff


	//   ....[18]....
        /*05a8*/ 	.word	0xffffffff


	//   ....[19]....
        /*05ac*/ 	.word	0xffffffff


	//   ....[20]....
        /*05b0*/ 	.word	0xffffffff


	//   ....[21]....
        /*05b4*/ 	.word	0xffffffff


	//   ....[22]....
        /*05b8*/ 	.word	0xffffffff


	//   ....[23]....
        /*05bc*/ 	.word	0xffffffff


	//   ....[24]....
        /*05c0*/ 	.word	0xffffffff


	//   ....[25]....
        /*05c4*/ 	.word	0xffffffff


	//   ....[26]....
        /*05c8*/ 	.word	0xffffffff


	//   ....[27]....
        /*05cc*/ 	.word	0xffffffff


	//   ....[28]....
        /*05d0*/ 	.word	0xffffffff


	//   ....[29]....
        /*05d4*/ 	.word	0xffffffff


	//   ....[30]....
        /*05d8*/ 	.word	0xffffffff


	//   ....[31]....
        /*05dc*/ 	.word	0xffffffff


	//   ....[32]....
        /*05e0*/ 	.word	0xffffffff


	//   ....[33]....
        /*05e4*/ 	.word	0xffffffff


	//   ....[34]....
        /*05e8*/ 	.word	0xffffffff


	//   ....[35]....
        /*05ec*/ 	.word	0xffffffff


	//   ....[36]....
        /*05f0*/ 	.word	0xffffffff


	//   ....[37]....
        /*05f4*/ 	.word	0xffffffff


	//   ....[38]....
        /*05f8*/ 	.word	0xffffffff


	//   ....[39]....
        /*05fc*/ 	.word	0xffffffff


	//   ....[40]....
        /*0600*/ 	.word	0xffffffff


	//   ....[41]....
        /*0604*/ 	.word	0xffffffff


	//   ....[42]....
        /*0608*/ 	.word	0xffffffff


	//----- nvinfo : EIATTR_COOP_GROUP_INSTR_OFFSETS
	.align		4
.L_508:
        /*060c*/ 	.byte	0x04, 0x28
        /*060e*/ 	.short	(.L_510 - .L_509)


	//   ....[0]....
.L_509:
        /*0610*/ 	.word	0x00000060


	//   ....[1]....
        /*0614*/ 	.word	0x00001310


	//   ....[2]....
        /*0618*/ 	.word	0x00001360


	//   ....[3]....
        /*061c*/ 	.word	0x000014b0


	//   ....[4]....
        /*0620*/ 	.word	0x00001510


	//   ....[5]....
        /*0624*/ 	.word	0x000016a0


	//   ....[6]....
        /*0628*/ 	.word	0x000016d0


	//   ....[7]....
        /*062c*/ 	.word	0x00001840


	//   ....[8]....
        /*0630*/ 	.word	0x00001860


	//   ....[9]....
        /*0634*/ 	.word	0x00003570


	//   ....[10]....
        /*0638*/ 	.word	0x00003d80


	//   ....[11]....
        /*063c*/ 	.word	0x00004560


	//   ....[12]....
        /*0640*/ 	.word	0x000045e0


	//   ....[13]....
        /*0644*/ 	.word	0x00004620


	//   ....[14]....
        /*0648*/ 	.word	0x00004650


	//   ....[15]....
        /*064c*/ 	.word	0x000076e0


	//   ....[16]....
        /*0650*/ 	.word	0x00007910


	//   ....[17]....
        /*0654*/ 	.word	0x000080d0


	//   ....[18]....
        /*0658*/ 	.word	0x000080f0


	//   ....[19]....
        /*065c*/ 	.word	0x00008b10


	//   ....[20]....
        /*0660*/ 	.word	0x00008b30


	//   ....[21]....
        /*0664*/ 	.word	0x0000b920


	//   ....[22]....
        /*0668*/ 	.word	0x0000b940


	//   ....[23]....
        /*066c*/ 	.word	0x0000bf90


	//   ....[24]....
        /*0670*/ 	.word	0x0000bfb0


	//   ....[25]....
        /*0674*/ 	.word	0x0000eb30


	//   ....[26]....
        /*0678*/ 	.word	0x0000ed50


	//   ....[27]....
        /*067c*/ 	.word	0x0000f500


	//   ....[28]....
        /*0680*/ 	.word	0x0000f520


	//   ....[29]....
        /*0684*/ 	.word	0x0000ff80


	//   ....[30]....
        /*0688*/ 	.word	0x0000ffa0


	//   ....[31]....
        /*068c*/ 	.word	0x00011250


	//   ....[32]....
        /*0690*/ 	.word	0x00011260


	//   ....[33]....
        /*0694*/ 	.word	0x00011290


	//   ....[34]....
        /*0698*/ 	.word	0x000112a0


	//   ....[35]....
        /*069c*/ 	.word	0x00012180


	//   ....[36]....
        /*06a0*/ 	.word	0x000121c0


	//   ....[37]....
        /*06a4*/ 	.word	0x00012200


	//   ....[38]....
        /*06a8*/ 	.word	0x00012230


	//   ....[39]....
        /*06ac*/ 	.word	0x00012320


	//   ....[40]....
        /*06b0*/ 	.word	0x00012340


	//   ....[41]....
        /*06b4*/ 	.word	0x00012f60


	//   ....[42]....
        /*06b8*/ 	.word	0x00012f70


	//----- nvinfo : EIATTR_EXIT_INSTR_OFFSETS
	.align		4
.L_510:
        /*06bc*/ 	.byte	0x04, 0x1c
        /*06be*/ 	.short	(.L_512 - .L_511)


	//   ....[0]....
.L_511:
        /*06c0*/ 	.word	0x000001c0


	//   ....[1]....
        /*06c4*/ 	.word	0x00012f80


	//   ....[2]....
        /*06c8*/ 	.word	0x00013b20


	//   ....[3]....
        /*06cc*/ 	.word	0x00013b70


	//   ....[4]....
        /*06d0*/ 	.word	0x00013ba0


	//   ....[5]....
        /*06d4*/ 	.word	0x00013c00


	//   ....[6]....
        /*06d8*/ 	.word	0x00013e90


	//----- nvinfo : EIATTR_CTAIDZ_USED
	.align		4
.L_512:
        /*06dc*/ 	.byte	0x01, 0x04
	.zero		2


	//----- nvinfo : EIATTR_MAX_THREADS
	.align		4
        /*06e0*/ 	.byte	0x04, 0x05
        /*06e2*/ 	.short	(.L_514 - .L_513)
.L_513:
        /*06e4*/ 	.word	0x00000100
        /*06e8*/ 	.word	0x00000001
        /*06ec*/ 	.word	0x00000001


	//----- nvinfo : EIATTR_CRS_STACK_SIZE
	.align		4
.L_514:
        /*06f0*/ 	.byte	0x04, 0x1e
        /*06f2*/ 	.short	(.L_516 - .L_515)
.L_515:
        /*06f4*/ 	.word	0x00000000
.L_516:


//--------------------- .nv.info._ZN7cutlass13device_kernelIN5flash19enable_sm80_to_sm89INS1_16FlashAttnFwdSm80INS1_25CollectiveMainloopFwdSm80ILi8ELi1ELb1EN4cute5tupleIJNS5_1CILi128EEENS7_ILi48EEENS7_ILi256EEEEEELi256ENS_10bfloat16_tEfNS_4arch4Sm80ELb0ELb1ELb1ELb1ELb0ELb0ELb1ELb1EEENS1_21CollectiveEpilogueFwdINS6_IJS8_SA_S9_EEENS6_IJNS7_ILi1EEESI_SI_EEESC_SE_Li256ELb1ELb1ELb1ELb0EEENS1_36VarlenDynamicPersistentTileSchedulerILi128ELi48ELi256ELi256ELb1ELb1ELb0ELb1ELb0ELb1EEEEEEEEEvNT_6ParamsE --------------------------
	.section	.nv.info._ZN7cutlass13device_kernelIN5flash19enable_sm80_to_sm89INS1_16FlashAttnFwdSm80INS1_25CollectiveMainloopFwdSm80ILi8ELi1ELb1EN4cute5tupleIJNS5_1CILi128EEENS7_ILi48EEENS7_ILi256EEEEEELi256ENS_10bfloat16_tEfNS_4arch4Sm80ELb0ELb1ELb1ELb1ELb0ELb0ELb1ELb1EEENS1_21CollectiveEpilogueFwdINS6_IJS8_SA_S9_EEENS6_IJNS7_ILi1EEESI_SI_EEESC_SE_Li256ELb1ELb1ELb1ELb0EEENS1_36VarlenDynamicPersistentTileSchedulerILi128ELi48ELi256ELi256ELb1ELb1ELb0ELb1ELb0ELb1EEEEEEEEEvNT_6ParamsE,"",@"SHT_CUDA_INFO"
	.sectionflags	@""
	.align	4


	//----- nvinfo : EIATTR_CUDA_API_VERSION
	.align		4
        /*0000*/ 	.byte	0x04, 0x37
        /*0002*/ 	.short	(.L_518 - .L_517)
.L_517:
        /*0004*/ 	.word	0x00000082


	//----- nvinfo : EIATTR_SW2861232_WAR
	.align		4
.L_518:
        /*0008*/ 	.byte	0x01, 0x35
	.zero		2


	//----- nvinfo : EIATTR_PARAM_CBANK
	.align		4
        /*000c*/ 	.byte	0x04, 0x0a
        /*000e*/ 	.short	(.L_520 - .L_519)
	.align		4
.L_519:
        /*0010*/ 	.word	index@(.nv.constant0._ZN7cutlass13device_kernelIN5flash19enable_sm80_to_sm89INS1_16FlashAttnFwdSm80INS1_25CollectiveMainloopFwdSm80ILi8ELi1ELb1EN4cute5tupleIJNS5_1CILi128EEENS7_ILi48EEENS7_ILi256EEEEEELi256ENS_10bfloat16_tEfNS_4arch4Sm80ELb0ELb1ELb1ELb1ELb0ELb0ELb1ELb1EEENS1_21CollectiveEpilogueFwdINS6_IJS8_SA_S9_EEENS6_IJNS7_ILi1EEESI_SI_EEESC_SE_Li256ELb1ELb1ELb1ELb0EEENS1_36VarlenDynamicPersistentTileSchedulerILi128ELi48ELi256ELi256ELb1ELb1ELb0ELb1ELb0ELb1EEEEEEEEEvNT_6ParamsE)
        /*0014*/ 	.short	0x0160
        /*0016*/ 	.short	0x0438


	//----- nvinfo : EIATTR_CBANK_PARAM_SIZE
	.align		4
.L_520:
        /*0018*/ 	.byte	0x03, 0x19
        /*001a*/ 	.short	0x0438


	//----- nvinfo : EIATTR_KPARAM_INFO
	.align		4
        /*001c*/ 	.byte	0x04, 0x17
        /*001e*/ 	.short	(.L_522 - .L_521)
.L_521:
        /*0020*/ 	.word	0x00000000
        /*0024*/ 	.short	0x0000
        /*0026*/ 	.short	0x0000
        /*0028*/ 	.byte	0x00, 0xf0, 0xe1, 0x10


	//----- nvinfo : EIATTR_MAXREG_COUNT
	.align		4
.L_522:
        /*002c*/ 	.byte	0x03, 0x1b
        /*002e*/ 	.short	0x00ff


	//----- nvinfo : EIATTR_NUM_BARRIERS
	.align		4
        /*0030*/ 	.byte	0x02, 0x4c
        /*0032*/ 	.byte	0x06
	.zero		1


	//----- nvinfo : EIATTR_ANNOTATIONS
	.align		4
        /*0034*/ 	.byte	0x04, 0x55
        /*0036*/ 	.short	(.L_524 - .L_523)


	//   ....[0]....
.L_523:
        /* <DEDUP_REMOVED lines=105> */


	//----- nvinfo : EIATTR_MERCURY_ISA_VERSION
	.align		4
.L_524:
        /*06b8*/ 	.byte	0x03, 0x5f
        /*06ba*/ 	.short	0x0000


	//----- nvinfo : EIATTR_INT_WARP_WIDE_INSTR_OFFSETS
	.align		4
        /*06bc*/ 	.byte	0x04, 0x31
        /*06be*/ 	.short	(.L_526 - .L_525)


	//   ....[0]....
.L_525:
        /*06c0*/ 	.word	0x00011ab0


	//   ....[1]....
        /*06c4*/ 	.word	0x00011b30


	//----- nvinfo : EIATTR_COOP_GROUP_MASK_REGIDS
	.align		4
.L_526:
        /*06c8*/ 	.byte	0x04, 0x29
        /*06ca*/ 	.short	(.L_528 - .L_527)


	//   ....[0]....
.L_527:
        /*06cc*/ 	.word	0xffffffff


	//   ....[1]....
        /*06d0*/ 	.word	0xffffffff


	//   ....[2]....
        /*06d4*/ 	.word	0xffffffff


	//   ....[3]....
        /*06d8*/ 	.word	0xffffffff


	//   ....[4]....
        /*06dc*/ 	.word	0xffffffff


	//   ....[5]....
        /*06e0*/ 	.word	0xffffffff


	//   ....[6]....
        /*06e4*/ 	.word	0xffffffff


	//   ....[7]....
        /*06e8*/ 	.word	0xffffffff


	//   ....[8]....
        /*06ec*/ 	.word	0xffffffff


	//   ....[9]....
        /*06f0*/ 	.word	0xffffffff


	//   ....[10]....
        /*06f4*/ 	.word	0xffffffff


	//   ....[11]....
        /*06f8*/ 	.word	0xffffffff


	//   ....[12]....
        /*06fc*/ 	.word	0xffffffff


	//   ....[13]....
        /*0700*/ 	.word	0xffffffff


	//   ....[14]....
        /*0704*/ 	.word	0xffffffff


	//   ....[15]....
        /*0708*/ 	.word	0xffffffff


	//   ....[16]....
        /*070c*/ 	.word	0xffffffff


	//   ....[17]....
        /*0710*/ 	.word	0xffffffff


	//   ....[18]....
        /*0714*/ 	.word	0xffffffff


	//   ....[19]....
        /*0718*/ 	.word	0xffffffff


	//   ....[20]....
        /*071c*/ 	.word	0xffffffff


	//   ....[21]....
        /*0720*/ 	.word	0xffffffff


	//   ....[22]....
        /*0724*/ 	.word	0xffffffff


	//   ....[23]....
        /*0728*/ 	.word	0xffffffff


	//   ....[24]....
        /*072c*/ 	.word	0xffffffff


	//   ....[25]....
        /*0730*/ 	.word	0xffffffff


	//   ....[26]....
        /*0734*/ 	.word	0xffffffff


	//   ....[27]....
        /*0738*/ 	.word	0xffffffff


	//   ....[28]....
        /*073c*/ 	.word	0xffffffff


	//   ....[29]....
        /*0740*/ 	.word	0xffffffff


	//   ....[30]....
        /*0744*/ 	.word	0xffffffff


	//   ....[31]....
        /*0748*/ 	.word	0xffffffff


	//   ....[32]....
        /*074c*/ 	.word	0xffffffff


	//   ....[33]....
        /*0750*/ 	.word	0xffffffff


	//   ....[34]....
        /*0754*/ 	.word	0xffffffff


	//   ....[35]....
        /*0758*/ 	.word	0xffffffff


	//   ....[36]....
        /*075c*/ 	.word	0xffffffff


	//   ....[37]....
        /*0760*/ 	.word	0xffffffff


	//   ....[38]....
        /*0764*/ 	.word	0xffffffff


	//   ....[39]....
        /*0768*/ 	.word	0xffffffff


	//   ....[40]....
        /*076c*/ 	.word	0xffffffff


	//   ....[41]....
        /*0770*/ 	.word	0xffffffff


	//   ....[42]....
        /*0774*/ 	.word	0xffffffff


	//   ....[43]....
        /*0778*/ 	.word	0xffffffff


	//   ....[44]....
        /*077c*/ 	.word	0xffffffff


	//   ....[45]....
        /*0780*/ 	.word	0xffffffff


	//   ....[46]....
        /*0784*/ 	.word	0xffffffff


	//   ....[47]....
        /*0788*/ 	.word	0xffffffff


	//   ....[48]....
        /*078c*/ 	.word	0xffffffff


	//   ....[49]....
        /*0790*/ 	.word	0xffffffff


	//   ....[50]....
        /*0794*/ 	.word	0xffffffff


	//   ....[51]....
        /*0798*/ 	.word	0xffffffff


	//   ....[52]....
        /*079c*/ 	.word	0xffffffff


	//   ....[53]....
        /*07a0*/ 	.word	0xffffffff


	//   ....[54]....
        /*07a4*/ 	.word	0xffffffff


	//   ....[55]....
        /*07a8*/ 	.word	0xffffffff


	//   ....[56]....
        /*07ac*/ 	.word	0xffffffff


	//   ....[57]....
        /*07b0*/ 	.word	0xffffffff


	//   ....[58]....
        /*07b4*/ 	.word	0xffffffff


	//   ....[59]....
        /*07b8*/ 	.word	0xffffffff


	//   ....[60]....
        /*07bc*/ 	.word	0xffffffff


	//   ....[61]....
        /*07c0*/ 	.word	0xffffffff


	//   ....[62]....
        /*07c4*/ 	.word	0xffffffff


	//   ....[63]....
        /*07c8*/ 	.word	0xffffffff


	//   ....[64]....
        /*07cc*/ 	.word	0xffffffff


	//   ....[65]....
        /*07d0*/ 	.word	0xffffffff


	//   ....[66]....
        /*07d4*/ 	.word	0xffffffff


	//   ....[67]....
        /*07d8*/ 	.word	0xffffffff


	//   ....[68]....
        /*07dc*/ 	.word	0xffffffff


	//   ....[69]....
        /*07e0*/ 	.word	0xffffffff


	//   ....[70]....
        /*07e4*/ 	.word	0xffffffff


	//   ....[71]....
        /*07e8*/ 	.word	0xffffffff


	//   ....[72]....
        /*07ec*/ 	.word	0xffffffff


	//   ....[73]....
        /*07f0*/ 	.word	0xffffffff


	//   ....[74]....
        /*07f4*/ 	.word	0xffffffff


	//   ....[75]....
        /*07f8*/ 	.word	0xffffffff


	//   ....[76]....
        /*07fc*/ 	.word	0xffffffff


	//   ....[77]....
        /*0800*/ 	.word	0xffffffff


	//   ....[78]....
        /*0804*/ 	.word	0xffffffff


	//   ....[79]....
        /*0808*/ 	.word	0xffffffff


	//   ....[80]....
        /*080c*/ 	.word	0xffffffff


	//   ....[81]....
        /*0810*/ 	.word	0xffffffff


	//   ....[82]....
        /*0814*/ 	.word	0xffffffff


	//   ....[83]....
        /*0818*/ 	.word	0xffffffff


	//   ....[84]....
        /*081c*/ 	.word	0xffffffff


	//   ....[85]....
        /*0820*/ 	.word	0xffffffff


	//   ....[86]....
        /*0824*/ 	.word	0xffffffff


	//   ....[87]....
        /*0828*/ 	.word	0xffffffff


	//   ....[88]....
        /*082c*/ 	.word	0xffffffff


	//   ....[89]....
        /*0830*/ 	.word	0xffffffff


	//   ....[90]....
        /*0834*/ 	.word	0xffffffff


	//   ....[91]....
        /*0838*/ 	.word	0xffffffff


	//   ....[92]....
        /*083c*/ 	.word	0xffffffff


	//   ....[93]....
        /*0840*/ 	.word	0xffffffff


	//   ....[94]....
        /*0844*/ 	.word	0xffffffff


	//   ....[95]....
        /*0848*/ 	.word	0xffffffff


	//   ....[96]....
        /*084c*/ 	.word	0xffffffff


	//   ....[97]....
        /*0850*/ 	.word	0xffffffff


	//   ....[98]....
        /*0854*/ 	.word	0xffffffff


	//   ....[99]....
        /*0858*/ 	.word	0xffffffff


	//   ....[100]....
        /*085c*/ 	.word	0xffffffff


	//   ....[101]....
        /*0860*/ 	.word	0xffffffff


	//   ....[102]....
        /*0864*/ 	.word	0xffffffff


	//   ....[103]....
        /*0868*/ 	.word	0xffffffff


	//   ....[104]....
        /*086c*/ 	.word	0xffffffff


	//   ....[105]....
        /*0870*/ 	.word	0xffffffff


	//   ....[106]....
        /*0874*/ 	.word	0xffffffff


	//   ....[107]....
        /*0878*/ 	.word	0xffffffff


	//   ....[108]....
        /*087c*/ 	.word	0xffffffff


	//   ....[109]....
        /*0880*/ 	.word	0xffffffff


	//   ....[110]....
        /*0884*/ 	.word	0xffffffff


	//   ....[111]....
        /*0888*/ 	.word	0xffffffff


	//   ....[112]....
        /*088c*/ 	.word	0xffffffff


	//   ....[113]....
        /*0890*/ 	.word	0xffffffff


	//   ....[114]....
        /*0894*/ 	.word	0xffffffff


	//   ....[115]....
        /*0898*/ 	.word	0xffffffff


	//   ....[116]....
        /*089c*/ 	.word	0xffffffff


	//   ....[117]....
        /*08a0*/ 	.word	0xffffffff


	//   ....[118]....
        /*08a4*/ 	.word	0xffffffff


	//   ....[119]....
        /*08a8*/ 	.word	0xffffffff


	//   ....[120]....
        /*08ac*/ 	.word	0xffffffff


	//   ....[121]....
        /*08b0*/ 	.word	0xffffffff


	//   ....[122]....
        /*08b4*/ 	.word	0xffffffff


	//   ....[123]....
        /*08b8*/ 	.word	0xffffffff


	//   ....[124]....
        /*08bc*/ 	.word	0xffffffff


	//   ....[125]....
        /*08c0*/ 	.word	0xffffffff


	//   ....[126]....
        /*08c4*/ 	.word	0xffffffff


	//   ....[127]....
        /*08c8*/ 	.word	0xffffffff


	//   ....[128]....
        /*08cc*/ 	.word	0xffffffff


	//   ....[129]....
        /*08d0*/ 	.word	0xffffffff


	//   ....[130]....
        /*08d4*/ 	.word	0xffffffff


	//   ....[131]....
        /*08d8*/ 	.word	0xffffffff


	//   ....[132]....
        /*08dc*/ 	.word	0xffffffff


	//   ....[133]....
        /*08e0*/ 	.word	0xffffffff


	//   ....[134]....
        /*08e4*/ 	.word	0xffffffff


	//   ....[135]....
        /*08e8*/ 	.word	0xffffffff


	//   ....[136]....
        /*08ec*/ 	.word	0xffffffff


	//   ....[137]....
        /*08f0*/ 	.word	0xffffffff


	//   ....[138]....
        /*08f4*/ 	.word	0xffffffff


	//   ....[139]....
        /*08f8*/ 	.word	0xffffffff


	//   ....[140]....
        /*08fc*/ 	.word	0xffffffff


	//   ....[141]....
        /*0900*/ 	.word	0xffffffff


	//   ....[142]....
        /*0904*/ 	.word	0xffffffff


	//   ....[143]....
        /*0908*/ 	.word	0xffffffff


	//   ....[144]....
        /*090c*/ 	.word	0xffffffff


	//----- nvinfo : EIATTR_COOP_GROUP_INSTR_OFFSETS
	.align		4
.L_528:
        /*0910*/ 	.byte	0x04, 0x28
        /*0912*/ 	.short	(.L_530 - .L_529)


	//   ....[0]....
.L_529:
        /*0914*/ 	.word	0x00000050


	//   ....[1]....
        /*0918*/ 	.word	0x00000200


	//   ....[2]....
        /*091c*/ 	.word	0x00000230


	//   ....[3]....
        /*0920*/ 	.word	0x00000260


	//   ....[4]....
        /*0924*/ 	.word	0x00000290


	//   ....[5]....
        /*0928*/ 	.word	0x000002c0


	//   ....[6]....
        /*092c*/ 	.word	0x000002f0


	//   ....[7]....
        /*0930*/ 	.word	0x00000450


	//   ....[8]....
        /*0934*/ 	.word	0x00000490


	//   ....[9]....
        /*0938*/ 	.word	0x000004c0


	//   ....[10]....
        /*093c*/ 	.word	0x000004f0


	//   ....[11]....
        /*0940*/ 	.word	0x00000520


	//   ....[12]....
        /*0944*/ 	.word	0x00000550


	//   ....[13]....
        /*0948*/ 	.word	0x000005e0


	//   ....[14]....
        /*094c*/ 	.word	0x00000630


	//   ....[15]....
        /*0950*/ 	.word	0x00000650


	//   ....[16]....
        /*0954*/ 	.word	0x000006b0


	//   ....[17]....
        /*0958*/ 	.word	0x00002aa0


	//   ....[18]....
        /*095c*/ 	.word	0x00002ae0


	//   ....[19]....
        /*0960*/ 	.word	0x00002c20


	//   ....[20]....
        /*0964*/ 	.word	0x00002c50


	//   ....[21]....
        /*0968*/ 	.word	0x00002c80


	//   ....[22]....
        /*096c*/ 	.word	0x00002da0


	//   ....[23]....
        /*0970*/ 	.word	0x00002dc0


	//   ....[24]....
        /*0974*/ 	.word	0x00002e00


	//   ....[25]....
        /*0978*/ 	.word	0x00004a70


	//   ....[26]....
        /*097c*/ 	.word	0x00004c20


	//   ....[27]....
        /*0980*/ 	.word	0x00005510


	//   ....[28]....
        /*0984*/ 	.word	0x00005530


	//   ....[29]....
        /*0988*/ 	.word	0x00005690


	//   ....[30]....
        /*098c*/ 	.word	0x000056e0


	//   ....[31]....
        /*0990*/ 	.word	0x00007f90


	//   ....[32]....
        /*0994*/ 	.word	0x000085b0


	//   ....[33]....
        /*0998*/ 	.word	0x00008850


	//   ....[34]....
        /*099c*/ 	.word	0x00008870


	//   ....[35]....
        /*09a0*/ 	.word	0x00009280


	//   ....[36]....
        /*09a4*/ 	.word	0x000092a0


	//   ....[37]....
        /*09a8*/ 	.word	0x0000bc10


	//   ....[38]....
        /*09ac*/ 	.word	0x0000bc30


	//   ....[39]....
        /*09b0*/ 	.word	0x0000c260


	//   ....[40]....
        /*09b4*/ 	.word	0x0000c280


	//   ....[41]....
        /*09b8*/ 	.word	0x0000e9e0


	//   ....[42]....
        /*09bc*/ 	.word	0x0000f000


	//   ....[43]....
        /*09c0*/ 	.word	0x0000f2c0


	//   ....[44]....
        /*09c4*/ 	.word	0x0000f2e0


	//   ....[45]....
        /*09c8*/ 	.word	0x0000fd10


	//   ....[46]....
        /*09cc*/ 	.word	0x0000fd30


	//   ....[47]....
        /*09d0*/ 	.word	0x00011060


	//   ....[48]....
        /*09d4*/ 	.word	0x000110b0


	//   ....[49]....
        /*09d8*/ 	.word	0x000110d0


	//   ....[50]....
        /*09dc*/ 	.word	0x000110f0


	//   ....[51]....
        /*09e0*/ 	.word	0x000129d0


	//   ....[52]....
        /*09e4*/ 	.word	0x000129e0


	//   ....[53]....
        /*09e8*/ 	.word	0x00012a00


	//   ....[54]....
        /*09ec*/ 	.word	0x00012a20


	//   ....[55]....
        /*09f0*/ 	.word	0x00012e30


	//   ....[56]....
        /*09f4*/ 	.word	0x00012e50


	//   ....[57]....
        /*09f8*/ 	.word	0x00012ff0


	//   ....[58]....
        /*09fc*/ 	.word	0x00013000


	//   ....[59]....
        /*0a00*/ 	.word	0x00013170


	//   ....[60]....
        /*0a04*/ 	.word	0x00013190


	//   ....[61]....
        /*0a08*/ 	.word	0x00013300


	//   ....[62]....
        /*0a0c*/ 	.word	0x00013310


	//   ....[63]....
        /*0a10*/ 	.word	0x00013690


	//   ....[64]....
        /*0a14*/ 	.word	0x000136b0


	//   ....[65]....
        /*0a18*/ 	.word	0x00014300


	//   ....[66]....
        /*0a1c*/ 	.word	0x00014310


	//   ....[67]....
        /*0a20*/ 	.word	0x00015370


	//   ....[68]....
        /*0a24*/ 	.word	0x00015390


	//   ....[69]....
        /*0a28*/ 	.word	0x00015540


	//   ....[70]....
        /*0a2c*/ 	.word	0x00015550


	//   ....[71]....
        /*0a30*/ 	.word	0x000156c0


	//   ....[72]....
        /*0a34*/ 	.word	0x000156e0


	//   ....[73]....
        /*0a38*/ 	.word	0x00015850


	//   ....[74]....
        /*0a3c*/ 	.word	0x00015860


	//   ....[75]....
        /*0a40*/ 	.word	0x00015a90


	//   ....[76]....
        /*0a44*/ 	.word	0x00015ab0


	//   ....[77]....
        /*0a48*/ 	.word	0x00015be0


	//   ....[78]....
        /*0a4c*/ 	.word	0x00015c20


	//   ....[79]....
        /*0a50*/ 	.word	0x00015c50


	//   ....[80]....
        /*0a54*/ 	.word	0x00015c80


	//   ....[81]....
        /*0a58*/ 	.word	0x00015cb0


	//   ....[82]....
        /*0a5c*/ 	.word	0x00015ce0


	//   ....[83]....
        /*0a60*/ 	.word	0x00015e40


	//   ....[84]....
        /*0a64*/ 	.word	0x00015e80


	//   ....[85]....
        /*0a68*/ 	.word	0x00015eb0


	//   ....[86]....
        /*0a6c*/ 	.word	0x00015ee0


	//   ....[87]....
        /*0a70*/ 	.word	0x00015f10


	//   ....[88]....
        /*0a74*/ 	.word	0x00015f40


	//   ....[89]....
        /*0a78*/ 	.word	0x00015fd0


	//   ....[90]....
        /*0a7c*/ 	.word	0x00016030


	//   ....[91]....
        /*0a80*/ 	.word	0x00016040


	//   ....[92]....
        /*0a84*/ 	.word	0x000160a0


	//   ....[93]....
        /*0a88*/ 	.word	0x00016b10


	//   ....[94]....
        /*0a8c*/ 	.word	0x00016b70


	//   ....[95]....
        /*0a90*/ 	.word	0x00016bc0


	//   ....[96]....
        /*0a94*/ 	.word	0x00016c10


	//   ....[97]....
        /*0a98*/ 	.word	0x00016c60


	//   ....[98]....
        /*0a9c*/ 	.word	0x00016cd0


	//   ....[99]....
        /*0aa0*/ 	.word	0x00016d10


	//   ....[100]....
        /*0aa4*/ 	.word	0x00016d80


	//   ....[101]....
        /*0aa8*/ 	.word	0x00016df0


	//   ....[102]....
        /*0aac*/ 	.word	0x00016e50


	//   ....[103]....
        /*0ab0*/ 	.word	0x00016eb0


	//   ....[104]....
        /*0ab4*/ 	.word	0x00016f10


	//   ....[105]....
        /*0ab8*/ 	.word	0x00016f60


	//   ....[106]....
        /*0abc*/ 	.word	0x00016fc0


	//   ....[107]....
        /*0ac0*/ 	.word	0x00017030


	//   ....[108]....
        /*0ac4*/ 	.word	0x000170a0


	//   ....[109]....
        /*0ac8*/ 	.word	0x00017100


	//   ....[110]....
        /*0acc*/ 	.word	0x00017160


	//   ....[111]....
        /*0ad0*/ 	.word	0x000171c0


	//   ....[112]....
        /*0ad4*/ 	.word	0x00017230


	//   ....[113]....
        /*0ad8*/ 	.word	0x00017290


	//   ....[114]....
        /*0adc*/ 	.word	0x000172f0


	//   ....[115]....
        /*0ae0*/ 	.word	0x00017350


	//   ....[116]....
        /*0ae4*/ 	.word	0x000173c0


	//   ....[117]....
        /*0ae8*/ 	.word	0x00017420


	//   ....[118]....
        /*0aec*/ 	.word	0x00017480


	//   ....[119]....
        /*0af0*/ 	.word	0x000174e0


	//   ....[120]....
        /*0af4*/ 	.word	0x00017550


	//   ....[121]....
        /*0af8*/ 	.word	0x000175b0


	//   ....[122]....
        /*0afc*/ 	.word	0x00017610


	//   ....[123]....
        /*0b00*/ 	.word	0x00017670


	//   ....[124]....
        /*0b04*/ 	.word	0x000176e0


	//   ....[125]....
        /*0b08*/ 	.word	0x00017740


	//   ....[126]....
        /*0b0c*/ 	.word	0x000177a0


	//   ....[127]....
        /*0b10*/ 	.word	0x00017800


	//   ....[128]....
        /*0b14*/ 	.word	0x00017870


	//   ....[129]....
        /*0b18*/ 	.word	0x000178c0


	//   ....[130]....
        /*0b1c*/ 	.word	0x00017900


	//   ....[131]....
        /*0b20*/ 	.word	0x00017950


	//   ....[132]....
        /*0b24*/ 	.word	0x000179a0


	//   ....[133]....
        /*0b28*/ 	.word	0x000179f0


	//   ....[134]....
        /*0b2c*/ 	.word	0x00017a60


	//   ....[135]....
        /*0b30*/ 	.word	0x00017aa0


	//   ....[136]....
        /*0b34*/ 	.word	0x00017af0


	//   ....[137]....
        /*0b38*/ 	.word	0x00017b40


	//   ....[138]....
        /*0b3c*/ 	.word	0x00017b90


	//   ....[139]....
        /*0b40*/ 	.word	0x00017be0


	//   ....[140]....
        /*0b44*/ 	.word	0x00017c50


	//   ....[141]....
        /*0b48*/ 	.word	0x00017c90


	//   ....[142]....
        /*0b4c*/ 	.word	0x00017d00


	//   ....[143]....
        /*0b50*/ 	.word	0x00017d60


	//   ....[144]....
        /*0b54*/ 	.word	0x00017dc0


	//----- nvinfo : EIATTR_EXIT_INSTR_OFFSETS
	.align		4
.L_530:
        /*0b58*/ 	.byte	0x04, 0x1c
        /*0b5a*/ 	.short	(.L_532 - .L_531)


	//   ....[0]....
.L_531:
        /*0b5c*/ 	.word	0x000010d0


	//   ....[1]....
        /*0b60*/ 	.word	0x00016ad0


	//----- nvinfo : EIATTR_MAX_THREADS
	.align		4
.L_532:
        /*0b64*/ 	.byte	0x04, 0x05
        /*0b66*/ 	.short	(.L_534 - .L_533)
.L_533:
        /*0b68*/ 	.word	0x00000100
        /*0b6c*/ 	.word	0x00000001
        /*0b70*/ 	.word	0x00000001


	//----- nvinfo : EIATTR_CRS_STACK_SIZE
	.align		4
.L_534:
        /*0b74*/ 	.byte	0x04, 0x1e
        /*0b76*/ 	.short	(.L_536 - .L_535)
.L_535:
        /*0b78*/ 	.word	0x00000000
.L_536:


//--------------------- .nv.info._ZN7cutlass13device_kernelIN5flash19enable_sm80_to_sm89INS1_16FlashAttnFwdSm80INS1_25CollectiveMainloopFwdSm80ILi8ELi1ELb0EN4cute5tupleIJNS5_1CILi128EEENS7_ILi32EEENS7_ILi256EEEEEELi256ENS_10bfloat16_tEfNS_4arch4Sm80ELb0ELb1ELb1ELb1ELb0ELb1ELb1ELb1EEENS1_21CollectiveEpilogueFwdINS6_IJS8_SA_S9_EEENS6_IJNS7_ILi1EEESI_SI_EEESC_SE_Li256ELb1ELb1ELb1ELb0EEENS1_36VarlenDynamicPersistentTileSchedulerILi128ELi32ELi256ELi256ELb1ELb1ELb0ELb1ELb0ELb1EEEEEEEEEvNT_6ParamsE --------------------------
	.section	.nv.info._ZN7cutlass13device_kernelIN5flash19enable_sm80_to_sm89INS1_16FlashAttnFwdSm80INS1_25CollectiveMainloopFwdSm80ILi8ELi1ELb0EN4cute5tupleIJNS5_1CILi128EEENS7_ILi32EEENS7_ILi256EEEEEELi256ENS_10bfloat16_tEfNS_4arch4Sm80ELb0ELb1ELb1ELb1ELb0ELb1ELb1ELb1EEENS1_21CollectiveEpilogueFwdINS6_IJS8_SA_S9_EEENS6_IJNS7_ILi1EEESI_SI_EEESC_SE_Li256ELb1ELb1ELb1ELb0EEENS1_36VarlenDynamicPersistentTileSchedulerILi128ELi32ELi256ELi256ELb1ELb1ELb0ELb1ELb0ELb1EEEEEEEEEvNT_6ParamsE,"",@"SHT_CUDA_INFO"
	.sectionflags	@""
	.align	4


	//----- nvinfo : EIATTR_CUDA_API_VERSION
	.align		4
        /*0000*/ 	.byte	0x04, 0x37
        /*0002*/ 	.short	(.L_538 - .L_537)
.L_537:
        /*0004*/ 	.word	0x00000082


	//----- nvinfo : EIATTR_SW2861232_WAR
	.align		4
.L_538:
        /*0008*/ 	.byte	0x01, 0x35
	.zero		2


	//----- nvinfo : EIATTR_PARAM_CBANK
	.align		4
        /*000c*/ 	.byte	0x04, 0x0a
        /*000e*/ 	.short	(.L_540 - .L_539)
	.align		4
.L_539:
        /*0010*/ 	.word	index@(.nv.constant0._ZN7cutlass13device_kernelIN5flash19enable_sm80_to_sm89INS1_16FlashAttnFwdSm80INS1_25CollectiveMainloopFwdSm80ILi8ELi1ELb0EN4cute5tupleIJNS5_1CILi128EEENS7_ILi32EEENS7_ILi256EEEEEELi256ENS_10bfloat16_tEfNS_4arch4Sm80ELb0ELb1ELb1ELb1ELb0ELb1ELb1ELb1EEENS1_21CollectiveEpilogueFwdINS6_IJS8_SA_S9_EEENS6_IJNS7_ILi1EEESI_SI_EEESC_SE_Li256ELb1ELb1ELb1ELb0EEENS1_36VarlenDynamicPersistentTileSchedulerILi128ELi32ELi256ELi256ELb1ELb1ELb0ELb1ELb0ELb1EEEEEEEEEvNT_6ParamsE)
        /*0014*/ 	.short	0x0160
        /*0016*/ 	.short	0x0438


	//----- nvinfo : EIATTR_CBANK_PARAM_SIZE
	.align		4
.L_540:
        /*0018*/ 	.byte	0x03, 0x19
        /*001a*/ 	.short	0x0438


	//----- nvinfo : EIATTR_KPARAM_INFO
	.align		4
        /*001c*/ 	.byte	0x04, 0x17
        /*001e*/ 	.short	(.L_542 - .L_541)
.L_541:
        /*0020*/ 	.word	0x00000000
        /*0024*/ 	.short	0x0000
        /*0026*/ 	.short	0x0000
        /*0028*/ 	.byte	0x00, 0xf0, 0xe1, 0x10


	//----- nvinfo : EIATTR_MAXREG_COUNT
	.align		4
.L_542:
        /*002c*/ 	.byte	0x03, 0x1b
        /*002e*/ 	.short	0x00ff


	//----- nvinfo : EIATTR_NUM_BARRIERS
	.align		4
        /*0030*/ 	.byte	0x02, 0x4c
        /*0032*/ 	.byte	0x06
	.zero		1


	//----- nvinfo : EIATTR_ANNOTATIONS
	.align		4
        /*0034*/ 	.byte	0x04, 0x55
        /*0036*/ 	.short	(.L_544 - .L_543)


	//   ....[0]....
.L_543:
        /*0038*/ 	.word	0x00000001
        /*003c*/ 	.byte	0x70, 0x00, 0x00, 0x00, 0x01, 0x00, 0x00, 0x00, 0xc0, 0x14, 0x00, 0x00, 0x01, 0x00, 0x00, 0x00
        /*004c*/ 	.byte	0xf0, 0xb3, 0x01, 0x00, 0x01, 0x00, 0x00, 0x00, 0xf0, 0xe9, 0x01, 0x00


	//----- nvinfo : EIATTR_MERCURY_ISA_VERSION
	.align		4
.L_544:
        /*0058*/ 	.byte	0x03, 0x5f
        /*005a*/ 	.short	0x0000


	//----- nvinfo : EIATTR_INT_WARP_WIDE_INSTR_OFFSETS
	.align		4
        /*005c*/ 	.byte	0x04, 0x31
        /*005e*/ 	.short	(.L_546 - .L_545)


	//   ....[0]....
.L_545:
        /*0060*/ 	.word	0x0001a980


	//   ....[1]....
        /*0064*/ 	.word	0x0001aa00


	//----- nvinfo : EIATTR_COOP_GROUP_MASK_REGIDS
	.align		4
.L_546:
        /*0068*/ 	.byte	0x04, 0x29
        /*006a*/ 	.short	(.L_548 - .L_547)


	//   ....[0]....
.L_547:
        /*006c*/ 	.word	0xffffffff


	//   ....[1]....
        /*0070*/ 	.word	0xffffffff


	//   ....[2]....
        /*0074*/ 	.word	0xffffffff


	//   ....[3]....
        /*0078*/ 	.word	0xffffffff


	//   ....[4]....
        /*007c*/ 	.word	0xffffffff


	//   ....[5]....
        /*0080*/ 	.word	0xffffffff


	//   ....[6]....
        /*0084*/ 	.word	0xffffffff


	//   ....[7]....
        /*0088*/ 	.word	0xffffffff


	//   ....[8]....
        /*008c*/ 	.word	0xffffffff


	//   ....[9]....
        /*0090*/ 	.word	0xffffffff


	//   ....[10]....
        /*0094*/ 	.word	0xffffffff


	//   ....[11]....
        /*0098*/ 	.word	0xffffffff


	//   ....[12]....
        /*009c*/ 	.word	0xffffffff


	//   ....[13]....
        /*00a0*/ 	.word	0xffffffff


	//   ....[14]....
        /*00a4*/ 	.word	0xffffffff


	//   ....[15]....
        /*00a8*/ 	.word	0xffffffff


	//   ....[16]....
        /*00ac*/ 	.word	0xffffffff


	//   ....[17]....
        /*00b0*/ 	.word	0xffffffff


	//   ....[18]....
        /*00b4*/ 	.word	0xffffffff


	//   ....[19]....
        /*00b8*/ 	.word	0xffffffff


	//   ....[20]....
        /*00bc*/ 	.word	0xffffffff


	//   ....[21]....
        /*00c0*/ 	.word	0xffffffff


	//   ....[22]....
        /*00c4*/ 	.word	0xffffffff


	//   ....[23]....
        /*00c8*/ 	.word	0xffffffff


	//   ....[24]....
        /*00cc*/ 	.word	0xffffffff


	//   ....[25]....
        /*00d0*/ 	.word	0xffffffff


	//   ....[26]....
        /*00d4*/ 	.word	0xffffffff


	//   ....[27]....
        /*00d8*/ 	.word	0xffffffff


	//   ....[28]....
        /*00dc*/ 	.word	0xffffffff


	//   ....[29]....
        /*00e0*/ 	.word	0xffffffff


	//   ....[30]....
        /*00e4*/ 	.word	0xffffffff


	//   ....[31]....
        /*00e8*/ 	.word	0xffffffff


	//   ....[32]....
        /*00ec*/ 	.word	0xffffffff


	//   ....[33]....
        /*00f0*/ 	.word	0xffffffff


	//   ....[34]....
        /*00f4*/ 	.word	0xffffffff


	//   ....[35]....
        /*00f8*/ 	.word	0xffffffff


	//   ....[36]....
        /*00fc*/ 	.word	0xffffffff


	//   ....[37]....
        /*0100*/ 	.word	0xffffffff


	//   ....[38]....
        /*0104*/ 	.word	0xffffffff


	//   ....[39]....
        /*0108*/ 	.word	0xffffffff


	//   ....[40]....
        /*010c*/ 	.word	0xffffffff


	//   ....[41]....
        /*0110*/ 	.word	0xffffffff


	//   ....[42]....
        /*0114*/ 	.word	0xffffffff


	//   ....[43]....
        /*0118*/ 	.word	0xffffffff


	//   ....[44]....
        /*011c*/ 	.word	0xffffffff


	//   ....[45]....
        /*0120*/ 	.word	0xffffffff


	//   ....[46]....
        /*0124*/ 	.word	0xffffffff


	//   ....[47]....
        /*0128*/ 	.word	0xffffffff


	//   ....[48]....
        /*012c*/ 	.word	0xffffffff


	//   ....[49]....
        /*0130*/ 	.word	0xffffffff


	//   ....[50]....
        /*0134*/ 	.word	0xffffffff


	//   ....[51]....
        /*0138*/ 	.word	0xffffffff


	//   ....[52]....
        /*013c*/ 	.word	0xffffffff


	//   ....[53]....
        /*0140*/ 	.word	0xffffffff


	//   ....[54]....
        /*0144*/ 	.word	0xffffffff


	//   ....[55]....
        /*0148*/ 	.word	0xffffffff


	//   ....[56]....
        /*014c*/ 	.word	0xffffffff


	//   ....[57]....
        /*0150*/ 	.word	0xffffffff


	//   ....[58]....
        /*0154*/ 	.word	0xffffffff


	//   ....[59]....
        /*0158*/ 	.word	0xffffffff


	//   ....[60]....
        /*015c*/ 	.word	0xffffffff


	//   ....[61]....
        /*0160*/ 	.word	0xffffffff


	//   ....[62]....
        /*0164*/ 	.word	0xffffffff


	//   ....[63]....
        /*0168*/ 	.word	0xffffffff


	//   ....[64]....
        /*016c*/ 	.word	0xffffffff


	//   ....[65]....
        /*0170*/ 	.word	0xffffffff


	//   ....[66]....
        /*0174*/ 	.word	0xffffffff


	//   ....[67]....
        /*0178*/ 	.word	0xffffffff


	//   ....[68]....
        /*017c*/ 	.word	0xffffffff


	//   ....[69]....
        /*0180*/ 	.word	0xffffffff


	//   ....[70]....
        /*0184*/ 	.word	0xffffffff


	//   ....[71]....
        /*0188*/ 	.word	0xffffffff


	//   ....[72]....
        /*018c*/ 	.word	0xffffffff


	//   ....[73]....
        /*0190*/ 	.word	0xffffffff


	//   ....[74]....
        /*0194*/ 	.word	0xffffffff


	//   ....[75]....
        /*0198*/ 	.word	0xffffffff


	//   ....[76]....
        /*019c*/ 	.word	0xffffffff


	//   ....[77]....
        /*01a0*/ 	.word	0xffffffff


	//   ....[78]....
        /*01a4*/ 	.word	0xffffffff


	//   ....[79]....
        /*01a8*/ 	.word	0xffffffff


	//   ....[80]....
        /*01ac*/ 	.word	0xffffffff


	//   ....[81]....
        /*01b0*/ 	.word	0xffffffff


	//   ....[82]....
        /*01b4*/ 	.word	0xffffffff


	//   ....[83]....
        /*01b8*/ 	.word	0xffffffff


	//   ....[84]....
        /*01bc*/ 	.word	0xffffffff


	//   ....[85]....
        /*01c0*/ 	.word	0xffffffff


	//   ....[86]....
        /*01c4*/ 	.word	0xffffffff


	//   ....[87]....
        /*01c8*/ 	.word	0xffffffff


	//   ....[88]....
        /*01cc*/ 	.word	0xffffffff


	//   ....[89]....
        /*01d0*/ 	.word	0xffffffff


	//   ....[90]....
        /*01d4*/ 	.word	0xffffffff


	//   ....[91]....
        /*01d8*/ 	.word	0xffffffff


	//   ....[92]....
        /*01dc*/ 	.word	0xffffffff


	//   ....[93]....
        /*01e0*/ 	.word	0xffffffff


	//   ....[94]....
        /*01e4*/ 	.word	0xffffffff


	//   ....[95]....
        /*01e8*/ 	.word	0xffffffff


	//   ....[96]....
        /*01ec*/ 	.word	0xffffffff


	//   ....[97]....
        /*01f0*/ 	.word	0xffffffff


	//   ....[98]....
        /*01f4*/ 	.word	0xffffffff


	//   ....[99]....
        /*01f8*/ 	.word	0xffffffff


	//   ....[100]....
        /*01fc*/ 	.word	0xffffffff


	//   ....[101]....
        /*0200*/ 	.word	0xffffffff


	//   ....[102]....
        /*0204*/ 	.word	0xffffffff


	//   ....[103]....
        /*0208*/ 	.word	0xffffffff


	//   ....[104]....
        /*020c*/ 	.word	0xffffffff


	//   ....[105]....
        /*0210*/ 	.word	0xffffffff


	//   ....[106]....
        /*0214*/ 	.word	0xffffffff


	//   ....[107]....
        /*0218*/ 	.word	0xffffffff


	//   ....[108]....
        /*021c*/ 	.word	0xffffffff


	//   ....[109]....
        /*0220*/ 	.word	0xffffffff


	//   ....[110]....
        /*0224*/ 	.word	0xffffffff


	//   ....[111]....
        /*0228*/ 	.word	0xffffffff


	//   ....[112]....
        /*022c*/ 	.word	0xffffffff


	//   ....[113]....
        /*0230*/ 	.word	0xffffffff


	//   ....[114]....
        /*0234*/ 	.word	0xffffffff


	//   ....[115]....
        /*0238*/ 	.word	0xffffffff


	//   ....[116]....
        /*023c*/ 	.word	0xffffffff


	//   ....[117]....
        /*0240*/ 	.word	0xffffffff


	//   ....[118]....
        /*0244*/ 	.word	0xffffffff


	//   ....[119]....
        /*0248*/ 	.word	0xffffffff


	//   ....[120]....
        /*024c*/ 	.word	0xffffffff


	//   ....[121]....
        /*0250*/ 	.word	0xffffffff


	//   ....[122]....
        /*0254*/ 	.word	0xffffffff


	//   ....[123]....
        /*0258*/ 	.word	0xffffffff


	//   ....[124]....
        /*025c*/ 	.word	0xffffffff


	//   ....[125]....
        /*0260*/ 	.word	0xffffffff


	//   ....[126]....
        /*0264*/ 	.word	0xffffffff


	//   ....[127]....
        /*0268*/ 	.word	0xffffffff


	//   ....[128]....
        /*026c*/ 	.word	0xffffffff


	//   ....[129]....
        /*0270*/ 	.word	0xffffffff


	//   ....[130]....
        /*0274*/ 	.word	0xffffffff


	//   ....[131]....
        /*0278*/ 	.word	0xffffffff


	//   ....[132]....
        /*027c*/ 	.word	0xffffffff


	//   ....[133]....
        /*0280*/ 	.word	0xffffffff


	//   ....[134]....
        /*0284*/ 	.word	0xffffffff


	//   ....[135]....
        /*0288*/ 	.word	0xffffffff


	//   ....[136]....
        /*028c*/ 	.word	0xffffffff


	//   ....[137]....
        /*0290*/ 	.word	0xffffffff


	//   ....[138]....
        /*0294*/ 	.word	0xffffffff


	//   ....[139]....
        /*0298*/ 	.word	0xffffffff


	//   ....[140]....
        /*029c*/ 	.word	0xffffffff


	//   ....[141]....
        /*02a0*/ 	.word	0xffffffff


	//   ....[142]....
        /*02a4*/ 	.word	0xffffffff


	//   ....[143]....
        /*02a8*/ 	.word	0xffffffff


	//   ....[144]....
        /*02ac*/ 	.word	0xffffffff


	//   ....[145]....
        /*02b0*/ 	.word	0xffffffff


	//   ....[146]....
        /*02b4*/ 	.word	0xffffffff


	//   ....[147]....
        /*02b8*/ 	.word	0xffffffff


	//   ....[148]....
        /*02bc*/ 	.word	0xffffffff


	//   ....[149]....
        /*02c0*/ 	.word	0xffffffff


	//   ....[150]....
        /*02c4*/ 	.word	0xffffffff


	//   ....[151]....
        /*02c8*/ 	.word	0xffffffff


	//   ....[152]....
        /*02cc*/ 	.word	0xffffffff


	//   ....[153]....
        /*02d0*/ 	.word	0xffffffff


	//   ....[154]....
        /*02d4*/ 	.word	0xffffffff


	//   ....[155]....
        /*02d8*/ 	.word	0xffffffff


	//   ....[156]....
        /*02dc*/ 	.word	0xffffffff


	//   ....[157]....
        /*02e0*/ 	.word	0xffffffff


	//   ....[158]....
        /*02e4*/ 	.word	0xffffffff


	//   ....[159]....
        /*02e8*/ 	.word	0xffffffff


	//   ....[160]....
        /*02ec*/ 	.word	0xffffffff


	//   ....[161]....
        /*02f0*/ 	.word	0xffffffff


	//   ....[162]....
        /*02f4*/ 	.word	0xffffffff


	//   ....[163]....
        /*02f8*/ 	.word	0xffffffff


	//   ....[164]....
        /*02fc*/ 	.word	0xffffffff


	//   ....[165]....
        /*0300*/ 	.word	0xffffffff


	//   ....[166]....
        /*0304*/ 	.word	0xffffffff


	//   ....[167]....
        /*0308*/ 	.word	0xffffffff


	//   ....[168]....
        /*030c*/ 	.word	0xffffffff


	//   ....[169]....
        /*0310*/ 	.word	0xffffffff


	//   ....[170]....
        /*0314*/ 	.word	0xffffffff


	//   ....[171]....
        /*0318*/ 	.word	0xffffffff


	//   ....[172]....
        /*031c*/ 	.word	0xffffffff


	//   ....[173]....
        /*0320*/ 	.word	0xffffffff


	//   ....[174]....
        /*0324*/ 	.word	0xffffffff


	//   ....[175]....
        /*0328*/ 	.word	0xffffffff


	//   ....[176]....
        /*032c*/ 	.word	0xffffffff


	//   ....[177]....
        /*0330*/ 	.word	0xffffffff


	//   ....[178]....
        /*0334*/ 	.word	0xffffffff


	//   ....[179]....
        /*0338*/ 	.word	0xffffffff


	//   ....[180]....
        /*033c*/ 	.word	0xffffffff


	//   ....[181]....
        /*0340*/ 	.word	0xffffffff


	//   ....[182]....
        /*0344*/ 	.word	0xffffffff


	//   ....[183]....
        /*0348*/ 	.word	0xffffffff


	//   ....[184]....
        /*034c*/ 	.word	0xffffffff


	//----- nvinfo : EIATTR_COOP_GROUP_INSTR_OFFSETS
	.align		4
.L_548:
        /*0350*/ 	.byte	0x04, 0x28
        /*0352*/ 	.short	(.L_550 - .L_549)


	//   ....[0]....
.L_549:
        /*0354*/ 	.word	0x00000050


	//   ....[1]....
        /*0358*/ 	.word	0x000001f0


	//   ....[2]....
        /*035c*/ 	.word	0x00000220


	//   ....[3]....
        /*0360*/ 	.word	0x00000250


	//   ....[4]....
        /*0364*/ 	.word	0x00000280


	//   ....[5]....
        /*0368*/ 	.word	0x000002b0


	//   ....[6]....
        /*036c*/ 	.word	0x000002e0


	//   ....[7]....
        /*0370*/ 	.word	0x00000450


	//   ....[8]....
        /*0374*/ 	.word	0x00000490


	//   ....[9]....
        /*0378*/ 	.word	0x000004c0


	//   ....[10]....
        /*037c*/ 	.word	0x000004f0


	//   ....[11]....
        /*0380*/ 	.word	0x00000520


	//   ....[12]....
        /*0384*/ 	.word	0x00000550


	//   ....[13]....
        /*0388*/ 	.word	0x000005e0


	//   ....[14]....
        /*038c*/ 	.word	0x00000620


	//   ....[15]....
        /*0390*/ 	.word	0x00000640


	//   ....[16]....
        /*0394*/ 	.word	0x000006a0


	//   ....[17]....
        /*0398*/ 	.word	0x00006d50


	//   ....[18]....
        /*039c*/ 	.word	0x00006d70


	//   ....[19]....
        /*03a0*/ 	.word	0x00006f60


	//   ....[20]....
        /*03a4*/ 	.word	0x00006f70


	//   ....[21]....
        /*03a8*/ 	.word	0x00007100


	//   ....[22]....
        /*03ac*/ 	.word	0x00007120


	//   ....[23]....
        /*03b0*/ 	.word	0x000072b0


	//   ....[24]....
        /*03b4*/ 	.word	0x000072c0


	//   ....[25]....
        /*03b8*/ 	.word	0x00007910


	//   ....[26]....
        /*03bc*/ 	.word	0x00007930


	//   ....[27]....
        /*03c0*/ 	.word	0x00007950


	//   ....[28]....
        /*03c4*/ 	.word	0x00007960


	//   ....[29]....
        /*03c8*/ 	.word	0x00007df0


	//   ....[30]....
        /*03cc*/ 	.word	0x00007e30


	//   ....[31]....
        /*03d0*/ 	.word	0x00007e70


	//   ....[32]....
        /*03d4*/ 	.word	0x00007eb0


	//   ....[33]....
        /*03d8*/ 	.word	0x00008370


	//   ....[34]....
        /*03dc*/ 	.word	0x000083b0


	//   ....[35]....
        /*03e0*/ 	.word	0x000083f0


	//   ....[36]....
        /*03e4*/ 	.word	0x00008420


	//   ....[37]....
        /*03e8*/ 	.word	0x00008880


	//   ....[38]....
        /*03ec*/ 	.word	0x000088c0


	//   ....[39]....
        /*03f0*/ 	.word	0x00008900


	//   ....[40]....
        /*03f4*/ 	.word	0x00008920


	//   ....[41]....
        /*03f8*/ 	.word	0x0000c2a0


	//   ....[42]....
        /*03fc*/ 	.word	0x0000c2c0


	//   ....[43]....
        /*0400*/ 	.word	0x0000c2e0


	//   ....[44]....
        /*0404*/ 	.word	0x0000c2f0


	//   ....[45]....
        /*0408*/ 	.word	0x0000c520


	//   ....[46]....
        /*040c*/ 	.word	0x0000c590


	//   ....[47]....
        /*0410*/ 	.word	0x0000c5e0


	//   ....[48]....
        /*0414*/ 	.word	0x0000c630


	//   ....[49]....
        /*0418*/ 	.word	0x0000c9c0


	//   ....[50]....
        /*041c*/ 	.word	0x0000ca10


	//   ....[51]....
        /*0420*/ 	.word	0x0000ca70


	//   ....[52]....
        /*0424*/ 	.word	0x0000cab0


	//   ....[53]....
        /*0428*/ 	.word	0x0000cd60


	//   ....[54]....
        /*042c*/ 	.word	0x0000cdd0


	//   ....[55]....
        /*0430*/ 	.word	0x0000ce20


	//   ....[56]....
        /*0434*/ 	.word	0x0000ce70


	//   ....[57]....
        /*0438*/ 	.word	0x00011a00


	//   ....[58]....
        /*043c*/ 	.word	0x00011c50


	//   ....[59]....
        /*0440*/ 	.word	0x00012130


	//   ....[60]....
        /*0444*/ 	.word	0x000122e0


	//   ....[61]....
        /*0448*/ 	.word	0x00012340


	//   ....[62]....
        /*044c*/ 	.word	0x000123e0


	//   ....[63]....
        /*0450*/ 	.word	0x00013a80


	//   ....[64]....
        /*0454*/ 	.word	0x00013c90


	//   ....[65]....
        /*0458*/ 	.word	0x00014100


	//   ....[66]....
        /*045c*/ 	.word	0x00014280


	//   ....[67]....
        /*0460*/ 	.word	0x00014290


	//   ....[68]....
        /*0464*/ 	.word	0x00014300


	//   ....[69]....
        /*0468*/ 	.word	0x000164e0


	//   ....[70]....
        /*046c*/ 	.word	0x00016500


	//   ....[71]....
        /*0470*/ 	.word	0x00016520


	//   ....[72]....
        /*0474*/ 	.word	0x00016540


	//   ....[73]....
        /*0478*/ 	.word	0x00018410


	//   ....[74]....
        /*047c*/ 	.word	0x00018620


	//   ....[75]....
        /*0480*/ 	.word	0x00018aa0


	//   ....[76]....
        /*0484*/ 	.word	0x00018bc0


	//   ....[77]....
        /*0488*/ 	.word	0x00018c20


	//   ....[78]....
        /*048c*/ 	.word	0x00018cc0


	//   ....[79]....
        /*0490*/ 	.word	0x00019f60


	//   ....[80]....
        /*0494*/ 	.word	0x00019f90


	//   ....[81]....
        /*0498*/ 	.word	0x00019fa0


	//   ....[82]....
        /*049c*/ 	.word	0x00019fd0


	//   ....[83]....
        /*04a0*/ 	.word	0x0001b750


	//   ....[84]....
        /*04a4*/ 	.word	0x0001b780


	//   ....[85]....
        /*04a8*/ 	.word	0x0001b790


	//   ....[86]....
        /*04ac*/ 	.word	0x0001b7a0


	//   ....[87]....
        /*04b0*/ 	.word	0x0001bb60


	//   ....[88]....
        /*04b4*/ 	.word	0x0001bb80


	//   ....[89]....
        /*04b8*/ 	.word	0x0001bd50


	//   ....[90]....
        /*04bc*/ 	.word	0x0001bd60


	//   ....[91]....
        /*04c0*/ 	.word	0x0001bed0


	//   ....[92]....
        /*04c4*/ 	.word	0x0001bef0


	//   ....[93]....
        /*04c8*/ 	.word	0x0001c060


	//   ....[94]....
        /*04cc*/ 	.word	0x0001c070


	//   ....[95]....
        /*04d0*/ 	.word	0x0001c3d0


	//   ....[96]....
        /*04d4*/ 	.word	0x0001c3f0


	//   ....[97]....
        /*04d8*/ 	.word	0x0001d020


	//   ....[98]....
        /*04dc*/ 	.word	0x0001d030


	//   ....[99]....
        /*04e0*/ 	.word	0x0001e380


	//   ....[100]....
        /*04e4*/ 	.word	0x0001e3a0


	//   ....[101]....
        /*04e8*/ 	.word	0x0001e580


	//   ....[102]....
        /*04ec*/ 	.word	0x0001e590


	//   ....[103]....
        /*04f0*/ 	.word	0x0001e700


	//   ....[104]....
        /*04f4*/ 	.word	0x0001e720


	//   ....[105]....
        /*04f8*/ 	.word	0x0001e890


	//   ....[106]....
        /*04fc*/ 	.word	0x0001e8a0


	//   ....[107]....
        /*0500*/ 	.word	0x0001eab0


	//   ....[108]....
        /*0504*/ 	.word	0x0001ead0


	//   ....[109]....
        /*0508*/ 	.word	0x0001ebf0


	//   ....[110]....
        /*050c*/ 	.word	0x0001ec30


	//   ....[111]....
        /*0510*/ 	.word	0x0001ec60


	//   ....[112]....
        /*0514*/ 	.word	0x0001ec90


	//   ....[113]....
        /*0518*/ 	.word	0x0001ecc0


	//   ....[114]....
        /*051c*/ 	.word	0x0001ecf0


	//   ....[115]....
        /*0520*/ 	.word	0x0001ee40


	//   ....[116]....
        /*0524*/ 	.word	0x0001ee80


	//   ....[117]....
        /*0528*/ 	.word	0x0001eeb0


	//   ....[118]....
        /*052c*/ 	.word	0x0001eee0


	//   ....[119]....
        /*0530*/ 	.word	0x0001ef10


	//   ....[120]....
        /*0534*/ 	.word	0x0001ef40


	//   ....[121]....
        /*0538*/ 	.word	0x0001efd0


	//   ....[122]....
        /*053c*/ 	.word	0x0001f010


	//   ....[123]....
        /*0540*/ 	.word	0x0001f020


	//   ....[124]....
        /*0544*/ 	.word	0x0001f080


	//   ....[125]....
        /*0548*/ 	.word	0x0001fa50


	//   ....[126]....
        /*054c*/ 	.word	0x0001fab0


	//   ....[127]....
        /*0550*/ 	.word	0x0001fb00


	//   ....[128]....
        /*0554*/ 	.word	0x0001fb50


	//   ....[129]....
        /*0558*/ 	.word	0x0001fba0


	//   ....[130]....
        /*055c*/ 	.word	0x0001fc10


	//   ....[131]....
        /*0560*/ 	.word	0x0001fc60


	//   ....[132]....
        /*0564*/ 	.word	0x0001fcd0


	//   ....[133]....
        /*0568*/ 	.word	0x0001fd40


	//   ....[134]....
        /*056c*/ 	.word	0x0001fda0


	//   ....[135]....
        /*0570*/ 	.word	0x0001fe10


	//   ....[136]....
        /*0574*/ 	.word	0x0001fe80


	//   ....[137]....
        /*0578*/ 	.word	0x0001fef0


	//   ....[138]....
        /*057c*/ 	.word	0x0001ff50


	//   ....[139]....
        /*0580*/ 	.word	0x0001ffc0


	//   ....[140]....
        /*0584*/ 	.word	0x00020030


	//   ....[141]....
        /*0588*/ 	.word	0x000200a0


	//   ....[142]....
        /*058c*/ 	.word	0x00020100


	//   ....[143]....
        /*0590*/ 	.word	0x00020160


	//   ....[144]....
        /*0594*/ 	.word	0x000201c0


	//   ....[145]....
        /*0598*/ 	.word	0x00020210


	//   ....[146]....
        /*059c*/ 	.word	0x00020260


	//   ....[147]....
        /*05a0*/ 	.word	0x000202d0


	//   ....[148]....
        /*05a4*/ 	.word	0x00020340


	//   ....[149]....
        /*05a8*/ 	.word	0x000203b0


	//   ....[150]....
        /*05ac*/ 	.word	0x00020410


	//   ....[151]....
        /*05b0*/ 	.word	0x00020480


	//   ....[152]....
        /*05b4*/ 	.word	0x000204f0


	//   ....[153]....
        /*05b8*/ 	.word	0x00020560


	//   ....[154]....
        /*05bc*/ 	.word	0x000205c0


	//   ....[155]....
        /*05c0*/ 	.word	0x00020630


	//   ....[156]....
        /*05c4*/ 	.word	0x000206a0


	//   ....[157]....
        /*05c8*/ 	.word	0x00020710


	//   ....[158]....
        /*05cc*/ 	.word	0x00020770


	//   ....[159]....
        /*05d0*/ 	.word	0x000207e0


	//   ....[160]....
        /*05d4*/ 	.word	0x00020850


	//   ....[161]....
        /*05d8*/ 	.word	0x000208c0


	//   ....[162]....
        /*05dc*/ 	.word	0x00020920


	//   ....[163]....
        /*05e0*/ 	.word	0x00020990


	//   ....[164]....
        /*05e4*/ 	.word	0x00020a00


	//   ....[165]....
        /*05e8*/ 	.word	0x00020a70


	//   ....[166]....
        /*05ec*/ 	.word	0x00020ad0


	//   ....[167]....
        /*05f0*/ 	.word	0x00020b40


	//   ....[168]....
        /*05f4*/ 	.word	0x00020bb0


	//   ....[169]....
        /*05f8*/ 	.word	0x00020c00


	//   ....[170]....
        /*05fc*/ 	.word	0x00020c40


	//   ....[171]....
        /*0600*/ 	.word	0x00020c90


	//   ....[172]....
        /*0604*/ 	.word	0x00020ce0


	//   ....[173]....
        /*0608*/ 	.word	0x00020d30


	//   ....[174]....
        /*060c*/ 	.word	0x00020da0


	//   ....[175]....
        /*0610*/ 	.word	0x00020df0


	//   ....[176]....
        /*0614*/ 	.word	0x00020e40


	//   ....[177]....
        /*0618*/ 	.word	0x00020e90


	//   ....[178]....
        /*061c*/ 	.word	0x00020ee0


	//   ....[179]....
        /*0620*/ 	.word	0x00020f30


	//   ....[180]....
        /*0624*/ 	.word	0x00020fa0


	//   ....[181]....
        /*0628*/ 	.word	0x00020ff0


	//   ....[182]....
        /*062c*/ 	.word	0x00021060


	//   ....[183]....
        /*0630*/ 	.word	0x000210c0


	//   ....[184]....
        /*0634*/ 	.word	0x00021130


	//----- nvinfo : EIATTR_EXIT_INSTR_OFFSETS
	.align		4
.L_550:
        /*0638*/ 	.byte	0x04, 0x1c
        /*063a*/ 	.short	(.L_552 - .L_551)


	//   ....[0]....
.L_551:
        /*063c*/ 	.word	0x00001000


	//   ....[1]....
        /*0640*/ 	.word	0x0001fa10


	//----- nvinfo : EIATTR_MAX_THREADS
	.align		4
.L_552:
        /*0644*/ 	.byte	0x04, 0x05
        /*0646*/ 	.short	(.L_554 - .L_553)
.L_553:
        /*0648*/ 	.word	0x00000100
        /*064c*/ 	.word	0x00000001
        /*0650*/ 	.word	0x00000001


	//----- nvinfo : EIATTR_CRS_STACK_SIZE
	.align		4
.L_554:
        /*0654*/ 	.byte	0x04, 0x1e
        /*0656*/ 	.short	(.L_556 - .L_555)
.L_555:
        /*0658*/ 	.word	0x00000000
.L_556:


//--------------------- .nv.info._ZN7cutlass13device_kernelIN5flash19enable_sm80_to_sm89INS1_16FlashAttnFwdSm80INS1_25CollectiveMainloopFwdSm80ILi8ELi1ELb1EN4cute5tupleIJNS5_1CILi128EEENS7_ILi64EEENS7_ILi256EEEEEELi256ENS_10bfloat16_tEfNS_4arch4Sm80ELb1ELb0ELb1ELb0ELb0ELb0ELb1ELb1EEENS1_21CollectiveEpilogueFwdINS6_IJS8_SA_S9_EEENS6_IJNS7_ILi1EEESI_SI_EEESC_SE_Li256ELb0ELb1ELb1ELb0EEENS1_30DynamicPersistentTileSchedulerILi256ELi256ELb1ELb1ELb0EEEEEEEEEvNT_6ParamsE --------------------------
	.section	.nv.info._ZN7cutlass13device_kernelIN5flash19enable_sm80_to_sm89INS1_16FlashAttnFwdSm80INS1_25CollectiveMainloopFwdSm80ILi8ELi1ELb1EN4cute5tupleIJNS5_1CILi128EEENS7_ILi64EEENS7_ILi256EEEEEELi256ENS_10bfloat16_tEfNS_4arch4Sm80ELb1ELb0ELb1ELb0ELb0ELb0ELb1ELb1EEENS1_21CollectiveEpilogueFwdINS6_IJS8_SA_S9_EEENS6_IJNS7_ILi1EEESI_SI_EEESC_SE_Li256ELb0ELb1ELb1ELb0EEENS1_30DynamicPersistentTileSchedulerILi256ELi256ELb1ELb1ELb0EEEEEEEEEvNT_6ParamsE,"",@"SHT_CUDA_INFO"
	.sectionflags	@""
	.align	4


	//----- nvinfo : EIATTR_CUDA_API_VERSION
	.align		4
        /*0000*/ 	.byte	0x04, 0x37
        /*0002*/ 	.short	(.L_558 - .L_557)
.L_557:
        /*0004*/ 	.word	0x00000082


	//----- nvinfo : EIATTR_SW2861232_WAR
	.align		4
.L_558:
        /*0008*/ 	.byte	0x01, 0x35
	.zero		2


	//----- nvinfo : EIATTR_PARAM_CBANK
	.align		4
        /*000c*/ 	.byte	0x04, 0x0a
        /*000e*/ 	.short	(.L_560 - .L_559)
	.align		4
.L_559:
        /*0010*/ 	.word	index@(.nv.constant0._ZN7cutlass13device_kernelIN5flash19enable_sm80_to_sm89INS1_16FlashAttnFwdSm80INS1_25CollectiveMainloopFwdSm80ILi8ELi1ELb1EN4cute5tupleIJNS5_1CILi128EEENS7_ILi64EEENS7_ILi256EEEEEELi256ENS_10bfloat16_tEfNS_4arch4Sm80ELb1ELb0ELb1ELb0ELb0ELb0ELb1ELb1EEENS1_21CollectiveEpilogueFwdINS6_IJS8_SA_S9_EEENS6_IJNS7_ILi1EEESI_SI_EEESC_SE_Li256ELb0ELb1ELb1ELb0EEENS1_30DynamicPersistentTileSchedulerILi256ELi256ELb1ELb1ELb0EEEEEEEEEvNT_6ParamsE)
        /*0014*/ 	.short	0x0160
        /*0016*/ 	.short	0x0428


	//----- nvinfo : EIATTR_CBANK_PARAM_SIZE
	.align		4
.L_560:
        /*0018*/ 	.byte	0x03, 0x19
        /*001a*/ 	.short	0x0428


	//----- nvinfo : EIATTR_KPARAM_INFO
	.align		4
        /*001c*/ 	.byte	0x04, 0x17
        /*001e*/ 	.short	(.L_562 - .L_561)
.L_561:
        /*0020*/ 	.word	0x00000000
        /*0024*/ 	.short	0x0000
        /*0026*/ 	.short	0x0000
        /*0028*/ 	.byte	0x00, 0xf0, 0xa1, 0x10


	//----- nvinfo : EIATTR_MAXREG_COUNT
	.align		4
.L_562:
        /*002c*/ 	.byte	0x03, 0x1b
        /*002e*/ 	.short	0x00ff


	//----- nvinfo : EIATTR_NUM_BARRIERS
	.align		4
        /*0030*/ 	.byte	0x02, 0x4c
        /*0032*/ 	.byte	0x06
	.zero		1


	//----- nvinfo : EIATTR_ANNOTATIONS
	.align		4
        /*0034*/ 	.byte	0x04, 0x55
        /*0036*/ 	.short	(.L_564 - .L_563)


	//   ....[0]....
.L_563:
        /* <DEDUP_REMOVED lines=129> */


	//----- nvinfo : EIATTR_MERCURY_ISA_VERSION
	.align		4
.L_564:
        /*0830*/ 	.byte	0x03, 0x5f
        /*0832*/ 	.short	0x0000


	//----- nvinfo : EIATTR_INT_WARP_WIDE_INSTR_OFFSETS
	.align		4
        /*0834*/ 	.byte	0x04, 0x31
        /*0836*/ 	.short	(.L_566 - .L_565)


	//   ....[0]....
.L_565:
        /*0838*/ 	.word	0x0000e840


	//   ....[1]....
        /*083c*/ 	.word	0x0000e8c0


	//----- nvinfo : EIATTR_COOP_GROUP_MASK_REGIDS
	.align		4
.L_566:
        /*0840*/ 	.byte	0x04, 0x29
        /*0842*/ 	.short	(.L_568 - .L_567)


	//   ....[0]....
.L_567:
        /*0844*/ 	.word	0xffffffff


	//   ....[1]....
        /*0848*/ 	.word	0xffffffff


	//   ....[2]....
        /*084c*/ 	.word	0xffffffff


	//   ....[3]....
        /*0850*/ 	.word	0xffffffff


	//   ....[4]....
        /*0854*/ 	.word	0xffffffff


	//   ....[5]....
        /*0858*/ 	.word	0xffffffff


	//   ....[6]....
        /*085c*/ 	.word	0xffffffff


	//   ....[7]....
        /*0860*/ 	.word	0xffffffff


	//   ....[8]....
        /*0864*/ 	.word	0xffffffff


	//   ....[9]....
        /*0868*/ 	.word	0xffffffff


	//   ....[10]....
        /*086c*/ 	.word	0xffffffff


	//   ....[11]....
        /*0870*/ 	.word	0xffffffff


	//   ....[12]....
        /*0874*/ 	.word	0xffffffff


	//   ....[13]....
        /*0878*/ 	.word	0xffffffff


	//   ....[14]....
        /*087c*/ 	.word	0xffffffff


	//   ....[15]....
        /*0880*/ 	.word	0xffffffff


	//   ....[16]....
        /*0884*/ 	.word	0xffffffff


	//   ....[17]....
        /*0888*/ 	.word	0xffffffff


	//   ....[18]....
        /*088c*/ 	.word	0xffffffff


	//   ....[19]....
        /*0890*/ 	.word	0xffffffff


	//   ....[20]....
        /*0894*/ 	.word	0xffffffff


	//   ....[21]....
        /*0898*/ 	.word	0xffffffff


	//   ....[22]....
        /*089c*/ 	.word	0xffffffff


	//   ....[23]....
        /*08a0*/ 	.word	0xffffffff


	//   ....[24]....
        /*08a4*/ 	.word	0xffffffff


	//   ....[25]....
        /*08a8*/ 	.word	0xffffffff


	//   ....[26]....
        /*08ac*/ 	.word	0xffffffff


	//   ....[27]....
        /*08b0*/ 	.word	0xffffffff


	//   ....[28]....
        /*08b4*/ 	.word	0xffffffff


	//   ....[29]....
        /*08b8*/ 	.word	0xffffffff


	//   ....[30]....
        /*08bc*/ 	.word	0xffffffff


	//   ....[31]....
        /*08c0*/ 	.word	0xffffffff


	//   ....[32]....
        /*08c4*/ 	.word	0xffffffff


	//   ....[33]....
        /*08c8*/ 	.word	0xffffffff


	//   ....[34]....
        /*08cc*/ 	.word	0xffffffff


	//   ....[35]....
        /*08d0*/ 	.word	0xffffffff


	//   ....[36]....
        /*08d4*/ 	.word	0xffffffff


	//   ....[37]....
        /*08d8*/ 	.word	0xffffffff


	//   ....[38]....
        /*08dc*/ 	.word	0xffffffff


	//   ....[39]....
        /*08e0*/ 	.word	0xffffffff


	//   ....[40]....
        /*08e4*/ 	.word	0xffffffff


	//   ....[41]....
        /*08e8*/ 	.word	0xffffffff


	//   ....[42]....
        /*08ec*/ 	.word	0xffffffff


	//   ....[43]....
        /*08f0*/ 	.word	0xffffffff


	//----- nvinfo : EIATTR_COOP_GROUP_INSTR_OFFSETS
	.align		4
.L_568:
        /*08f4*/ 	.byte	0x04, 0x28
        /*08f6*/ 	.short	(.L_570 - .L_569)


	//   ....[0]....
.L_569:
        /*08f8*/ 	.word	0x00000050


	//   ....[1]....
        /*08fc*/ 	.word	0x00001d80


	//   ....[2]....
        /*0900*/ 	.word	0x00001d90


	//   ....[3]....
        /*0904*/ 	.word	0x00001dc0


	//   ....[4]....
        /*0908*/ 	.word	0x00001de0


	//   ....[5]....
        /*090c*/ 	.word	0x00001df0


	//   ....[6]....
        /*0910*/ 	.word	0x00001e10


	//   ....[7]....
        /*0914*/ 	.word	0x00001f40


	//   ....[8]....
        /*0918*/ 	.word	0x00001f50


	//   ....[9]....
        /*091c*/ 	.word	0x00003c30


	//   ....[10]....
        /*0920*/ 	.word	0x00003c40


	//   ....[11]....
        /*0924*/ 	.word	0x00004200


	//   ....[12]....
        /*0928*/ 	.word	0x00004330


	//   ....[13]....
        /*092c*/ 	.word	0x00004340


	//   ....[14]....
        /*0930*/ 	.word	0x00004370


	//   ....[15]....
        /*0934*/ 	.word	0x00007420


	//   ....[16]....
        /*0938*/ 	.word	0x00007440


	//   ....[17]....
        /*093c*/ 	.word	0x00007b80


	//   ....[18]....
        /*0940*/ 	.word	0x00007c80


	//   ....[19]....
        /*0944*/ 	.word	0x00007d40


	//   ....[20]....
        /*0948*/ 	.word	0x00007e40


	//   ....[21]....
        /*094c*/ 	.word	0x0000b890


	//   ....[22]....
        /*0950*/ 	.word	0x0000b8b0


	//   ....[23]....
        /*0954*/ 	.word	0x0000b8d0


	//   ....[24]....
        /*0958*/ 	.word	0x0000b8f0


	//   ....[25]....
        /*095c*/ 	.word	0x0000ddf0


	//   ....[26]....
        /*0960*/ 	.word	0x0000de40


	//   ....[27]....
        /*0964*/ 	.word	0x0000de60


	//   ....[28]....
        /*0968*/ 	.word	0x0000de80


	//   ....[29]....
        /*096c*/ 	.word	0x0000ea10


	//   ....[30]....
        /*0970*/ 	.word	0x0000ef40


	//   ....[31]....
        /*0974*/ 	.word	0x0000ef50


	//   ....[32]....
        /*0978*/ 	.word	0x0000ef80


	//   ....[33]....
        /*097c*/ 	.word	0x0000efa0


	//   ....[34]....
        /*0980*/ 	.word	0x0000f090


	//   ....[35]....
        /*0984*/ 	.word	0x0000f0f0


	//   ....[36]....
        /*0988*/ 	.word	0x0000fbd0


	//   ....[37]....
        /*098c*/ 	.word	0x0000fbe0


	//   ....[38]....
        /*0990*/ 	.word	0x00010770


	//   ....[39]....
        /*0994*/ 	.word	0x00010850


	//   ....[40]....
        /*0998*/ 	.word	0x000108b0


	//   ....[41]....
        /*099c*/ 	.word	0x00010900


	//   ....[42]....
        /*09a0*/ 	.word	0x00010960


	//   ....[43]....
        /*09a4*/ 	.word	0x000109b0


	//----- nvinfo : EIATTR_EXIT_INSTR_OFFSETS
	.align		4
.L_570:
        /*09a8*/ 	.byte	0x04, 0x1c
        /*09aa*/ 	.short	(.L_572 - .L_571)


	//   ....[0]....
.L_571:
        /*09ac*/ 	.word	0x000000a0


	//   ....[1]....
        /*09b0*/ 	.word	0x00010810


	//----- nvinfo : EIATTR_MAX_THREADS
	.align		4
.L_572:
        /*09b4*/ 	.byte	0x04, 0x05
        /*09b6*/ 	.short	(.L_574 - .L_573)
.L_573:
        /*09b8*/ 	.word	0x00000100
        /*09bc*/ 	.word	0x00000001
        /*09c0*/ 	.word	0x00000001


	//----- nvinfo : EIATTR_CRS_STACK_SIZE
	.align		4
.L_574:
        /*09c4*/ 	.byte	0x04, 0x1e
        /*09c6*/ 	.short	(.L_576 - .L_575)
.L_575:
        /*09c8*/ 	.word	0x00000000
.L_576:


//--------------------- .nv.info._ZN7cutlass13device_kernelIN5flash19enable_sm80_to_sm89INS1_16FlashAttnFwdSm80INS1_25CollectiveMainloopFwdSm80ILi8ELi1ELb1EN4cute5tupleIJNS5_1CILi128EEENS7_ILi48EEENS7_ILi256EEEEEELi256ENS_10bfloat16_tEfNS_4arch4Sm80ELb1ELb0ELb1ELb1ELb0ELb0ELb1ELb1EEENS1_21CollectiveEpilogueFwdINS6_IJS8_SA_S9_EEENS6_IJNS7_ILi1EEESI_SI_EEESC_SE_Li256ELb1ELb1ELb1ELb0EEENS1_36VarlenDynamicPersistentTileSchedulerILi128ELi48ELi256ELi256ELb1ELb1ELb0ELb1ELb1ELb1EEEEEEEEEvNT_6ParamsE --------------------------
	.section	.nv.info._ZN7cutlass13device_kernelIN5flash19enable_sm80_to_sm89INS1_16FlashAttnFwdSm80INS1_25CollectiveMainloopFwdSm80ILi8ELi1ELb1EN4cute5tupleIJNS5_1CILi128EEENS7_ILi48EEENS7_ILi256EEEEEELi256ENS_10bfloat16_tEfNS_4arch4Sm80ELb1ELb0ELb1ELb1ELb0ELb0ELb1ELb1EEENS1_21CollectiveEpilogueFwdINS6_IJS8_SA_S9_EEENS6_IJNS7_ILi1EEESI_SI_EEESC_SE_Li256ELb1ELb1ELb1ELb0EEENS1_36VarlenDynamicPersistentTileSchedulerILi128ELi48ELi256ELi256ELb1ELb1ELb0ELb1ELb1ELb1EEEEEEEEEvNT_6ParamsE,"",@"SHT_CUDA_INFO"
	.sectionflags	@""
	.align	4


	//----- nvinfo : EIATTR_CUDA_API_VERSION
	.align		4
        /*0000*/ 	.byte	0x04, 0x37
        /*0002*/ 	.short	(.L_578 - .L_577)
.L_577:
        /*0004*/ 	.word	0x00000082


	//----- nvinfo : EIATTR_SW2861232_WAR
	.align		4
.L_578:
        /*0008*/ 	.byte	0x01, 0x35
	.zero		2


	//----- nvinfo : EIATTR_PARAM_CBANK
	.align		4
        /*000c*/ 	.byte	0x04, 0x0a
        /*000e*/ 	.short	(.L_580 - .L_579)
	.align		4
.L_579:
        /*0010*/ 	.word	index@(.nv.constant0._ZN7cutlass13device_kernelIN5flash19enable_sm80_to_sm89INS1_16FlashAttnFwdSm80INS1_25CollectiveMainloopFwdSm80ILi8ELi1ELb1EN4cute5tupleIJNS5_1CILi128EEENS7_ILi48EEENS7_ILi256EEEEEELi256ENS_10bfloat16_tEfNS_4arch4Sm80ELb1ELb0ELb1ELb1ELb0ELb0ELb1ELb1EEENS1_21CollectiveEpilogueFwdINS6_IJS8_SA_S9_EEENS6_IJNS7_ILi1EEESI_SI_EEESC_SE_Li256ELb1ELb1ELb1ELb0EEENS1_36VarlenDynamicPersistentTileSchedulerILi128ELi48ELi256ELi256ELb1ELb1ELb0ELb1ELb1ELb1EEEEEEEEEvNT_6ParamsE)
        /*0014*/ 	.short	0x0160
        /*0016*/ 	.short	0x0438


	//----- nvinfo : EIATTR_CBANK_PARAM_SIZE
	.align		4
.L_580:
        /*0018*/ 	.byte	0x03, 0x19
        /*001a*/ 	.short	0x0438


	//----- nvinfo : EIATTR_KPARAM_INFO
	.align		4
        /*001c*/ 	.byte	0x04, 0x17
        /*001e*/ 	.short	(.L_582 - .L_581)
.L_581:
        /*0020*/ 	.word	0x00000000
        /*0024*/ 	.short	0x0000
        /*0026*/ 	.short	0x0000
        /*0028*/ 	.byte	0x00, 0xf0, 0xe1, 0x10


	//----- nvinfo : EIATTR_MAXREG_COUNT
	.align		4
.L_582:
        /*002c*/ 	.byte	0x03, 0x1b
        /*002e*/ 	.short	0x00ff


	//----- nvinfo : EIATTR_NUM_BARRIERS
	.align		4
        /*0030*/ 	.byte	0x02, 0x4c
        /*0032*/ 	.byte	0x06
	.zero		1


	//----- nvinfo : EIATTR_ANNOTATIONS
	.align		4
        /*0034*/ 	.byte	0x04, 0x55
        /*0036*/ 	.short	(.L_584 - .L_583)


	//   ....[0]....
.L_583:
        /* <DEDUP_REMOVED lines=122> */


	//----- nvinfo : EIATTR_MERCURY_ISA_VERSION
	.align		4
.L_584:
        /*07c0*/ 	.byte	0x03, 0x5f
        /*07c2*/ 	.short	0x0000


	//----- nvinfo : EIATTR_INT_WARP_WIDE_INSTR_OFFSETS
	.align		4
        /*07c4*/ 	.byte	0x04, 0x31
        /*07c6*/ 	.short	(.L_586 - .L_585)


	//   ....[0]....
.L_585:
        /*07c8*/ 	.word	0x0000cf00


	//   ....[1]....
        /*07cc*/ 	.word	0x0000cf80


	//----- nvinfo : EIATTR_COOP_GROUP_MASK_REGIDS
	.align		4
.L_586:
        /*07d0*/ 	.byte	0x04, 0x29
        /*07d2*/ 	.short	(.L_588 - .L_587)


	//   ....[0]....
.L_587:
        /*07d4*/ 	.word	0xffffffff


	//   ....[1]....
        /*07d8*/ 	.word	0xffffffff


	//   ....[2]....
        /*07dc*/ 	.word	0xffffffff


	//   ....[3]....
        /*07e0*/ 	.word	0xffffffff


	//   ....[4]....
        /*07e4*/ 	.word	0xffffffff


	//   ....[5]....
        /*07e8*/ 	.word	0xffffffff


	//   ....[6]....
        /*07ec*/ 	.word	0xffffffff


	//   ....[7]....
        /*07f0*/ 	.word	0xffffffff


	//   ....[8]....
        /*07f4*/ 	.word	0xffffffff


	//   ....[9]....
        /*07f8*/ 	.word	0xffffffff


	//   ....[10]....
        /*07fc*/ 	.word	0xffffffff


	//   ....[11]....
        /*0800*/ 	.word	0xffffffff


	//   ....[12]....
        /*0804*/ 	.word	0xffffffff


	//   ....[13]....
        /*0808*/ 	.word	0xffffffff


	//   ....[14]....
        /*080c*/ 	.word	0xffffffff


	//   ....[15]....
        /*0810*/ 	.word	0xffffffff


	//   ....[16]....
        /*0814*/ 	.word	0xffffffff


	//   ....[17]....
        /*0818*/ 	.word	0xffffffff


	//   ....[18]....
        /*081c*/ 	.word	0xffffffff


	//   ....[19]....
        /*0820*/ 	.word	0xffffffff


	//   ....[20]....
        /*0824*/ 	.word	0xffffffff


	//   ....[21]....
        /*0828*/ 	.word	0xffffffff


	//   ....[22]....
        /*082c*/ 	.word	0xffffffff


	//   ....[23]....
        /*0830*/ 	.word	0xffffffff


	//   ....[24]....
        /*0834*/ 	.word	0xffffffff


	//   ....[25]....
        /*0838*/ 	.word	0xffffffff


	//   ....[26]....
        /*083c*/ 	.word	0xffffffff


	//   ....[27]....
        /*0840*/ 	.word	0xffffffff


	//   ....[28]....
        /*0844*/ 	.word	0xffffffff


	//   ....[29]....
        /*0848*/ 	.word	0xffffffff


	//   ....[30]....
        /*084c*/ 	.word	0xffffffff


	//   ....[31]....
        /*0850*/ 	.word	0xffffffff


	//   ....[32]....
        /*0854*/ 	.word	0xffffffff


	//   ....[33]....
        /*0858*/ 	.word	0xffffffff


	//   ....[34]....
        /*085c*/ 	.word	0xffffffff


	//   ....[35]....
        /*0860*/ 	.word	0xffffffff


	//   ....[36]....
        /*0864*/ 	.word	0xffffffff


	//   ....[37]....
        /*0868*/ 	.word	0xffffffff


	//   ....[38]....
        /*086c*/ 	.word	0xffffffff


	//   ....[39]....
        /*0870*/ 	.word	0xffffffff


	//   ....[40]....
        /*0874*/ 	.word	0xffffffff


	//   ....[41]....
        /*0878*/ 	.word	0xffffffff


	//   ....[42]....
        /*087c*/ 	.word	0xffffffff


	//   ....[43]....
        /*0880*/ 	.word	0xffffffff


	//   ....[44]....
        /*0884*/ 	.word	0xffffffff


	//   ....[45]....
        /*0888*/ 	.word	0xffffffff


	//   ....[46]....
        /*088c*/ 	.word	0xffffffff


	//   ....[47]....
        /*0890*/ 	.word	0xffffffff


	//   ....[48]....
        /*0894*/ 	.word	0xffffffff


	//   ....[49]....
        /*0898*/ 	.word	0xffffffff


	//   ....[50]....
        /*089c*/ 	.word	0xffffffff


	//   ....[51]....
        /*08a0*/ 	.word	0xffffffff


	//   ....[52]....
        /*08a4*/ 	.word	0xffffffff


	//   ....[53]....
        /*08a8*/ 	.word	0xffffffff


	//   ....[54]....
        /*08ac*/ 	.word	0xffffffff


	//   ....[55]....
        /*08b0*/ 	.word	0xffffffff


	//   ....[56]....
        /*08b4*/ 	.word	0xffffffff


	//   ....[57]....
        /*08b8*/ 	.word	0xffffffff


	//   ....[58]....
        /*08bc*/ 	.word	0xffffffff


	//   ....[59]....
        /*08c0*/ 	.word	0xffffffff


	//   ....[60]....
        /*08c4*/ 	.word	0xffffffff


	//   ....[61]....
        /*08c8*/ 	.word	0xffffffff


	//   ....[62]....
        /*08cc*/ 	.word	0xffffffff


	//   ....[63]....
        /*08d0*/ 	.word	0xffffffff


	//   ....[64]....
        /*08d4*/ 	.word	0xffffffff


	//   ....[65]....
        /*08d8*/ 	.word	0xffffffff


	//   ....[66]....
        /*08dc*/ 	.word	0xffffffff


	//   ....[67]....
        /*08e0*/ 	.word	0xffffffff


	//   ....[68]....
        /*08e4*/ 	.word	0xffffffff


	//   ....[69]....
        /*08e8*/ 	.word	0xffffffff


	//   ....[70]....
        /*08ec*/ 	.word	0xffffffff


	//   ....[71]....
        /*08f0*/ 	.word	0xffffffff


	//   ....[72]....
        /*08f4*/ 	.word	0xffffffff


	//   ....[73]....
        /*08f8*/ 	.word	0xffffffff


	//   ....[74]....
        /*08fc*/ 	.word	0xffffffff


	//   ....[75]....
        /*0900*/ 	.word	0xffffffff


	//   ....[76]....
        /*0904*/ 	.word	0xffffffff


	//   ....[77]....
        /*0908*/ 	.word	0xffffffff


	//   ....[78]....
        /*090c*/ 	.word	0xffffffff


	//   ....[79]....
        /*0910*/ 	.word	0xffffffff


	//   ....[80]....
        /*0914*/ 	.word	0xffffffff


	//   ....[81]....
        /*0918*/ 	.word	0xffffffff


	//   ....[82]....
        /*091c*/ 	.word	0xffffffff


	//   ....[83]....
        /*0920*/ 	.word	0xffffffff


	//   ....[84]....
        /*0924*/ 	.word	0xffffffff


	//   ....[85]....
        /*0928*/ 	.word	0xffffffff


	//   ....[86]....
        /*092c*/ 	.word	0xffffffff


	//   ....[87]....
        /*0930*/ 	.word	0xffffffff


	//   ....[88]....
        /*0934*/ 	.word	0xffffffff


	//   ....[89]....
        /*0938*/ 	.word	0xffffffff


	//   ....[90]....
        /*093c*/ 	.word	0xffffffff


	//   ....[91]....
        /*0940*/ 	.word	0xffffffff


	//   ....[92]....
        /*0944*/ 	.word	0xffffffff


	//   ....[93]....
        /*0948*/ 	.word	0xffffffff


	//   ....[94]....
        /*094c*/ 	.word	0xffffffff


	//   ....[95]....
        /*0950*/ 	.word	0xffffffff


	//   ....[96]....
        /*0954*/ 	.word	0xffffffff


	//   ....[97]....
        /*0958*/ 	.word	0xffffffff


	//   ....[98]....
        /*095c*/ 	.word	0xffffffff


	//   ....[99]....
        /*0960*/ 	.word	0xffffffff


	//   ....[100]....
        /*0964*/ 	.word	0xffffffff


	//   ....[101]....
        /*0968*/ 	.word	0xffffffff


	//   ....[102]....
        /*096c*/ 	.word	0xffffffff


	//   ....[103]....
        /*0970*/ 	.word	0xffffffff


	//   ....[104]....
        /*0974*/ 	.word	0xffffffff


	//   ....[105]....
        /*0978*/ 	.word	0xffffffff


	//   ....[106]....
        /*097c*/ 	.word	0xffffffff


	//   ....[107]....
        /*0980*/ 	.word	0xffffffff


	//   ....[108]....
        /*0984*/ 	.word	0xffffffff


	//   ....[109]....
        /*0988*/ 	.word	0xffffffff


	//   ....[110]....
        /*098c*/ 	.word	0xffffffff


	//   ....[111]....
        /*0990*/ 	.word	0xffffffff


	//   ....[112]....
        /*0994*/ 	.word	0xffffffff


	//   ....[113]....
        /*0998*/ 	.word	0xffffffff


	//   ....[114]....
        /*099c*/ 	.word	0xffffffff


	//   ....[115]....
        /*09a0*/ 	.word	0xffffffff


	//   ....[116]....
        /*09a4*/ 	.word	0xffffffff


	//   ....[117]....
        /*09a8*/ 	.word	0xffffffff


	//   ....[118]....
        /*09ac*/ 	.word	0xffffffff


	//   ....[119]....
        /*09b0*/ 	.word	0xffffffff


	//   ....[120]....
        /*09b4*/ 	.word	0xffffffff


	//   ....[121]....
        /*09b8*/ 	.word	0xffffffff


	//   ....[122]....
        /*09bc*/ 	.word	0xffffffff


	//   ....[123]....
        /*09c0*/ 	.word	0xffffffff


	//   ....[124]....
        /*09c4*/ 	.word	0xffffffff


	//   ....[125]....
        /*09c8*/ 	.word	0xffffffff


	//   ....[126]....
        /*09cc*/ 	.word	0xffffffff


	//   ....[127]....
        /*09d0*/ 	.word	0xffffffff


	//   ....[128]....
        /*09d4*/ 	.word	0xffffffff


	//   ....[129]....
        /*09d8*/ 	.word	0xffffffff


	//   ....[130]....
        /*09dc*/ 	.word	0xffffffff


	//   ....[131]....
        /*09e0*/ 	.word	0xffffffff


	//   ....[132]....
        /*09e4*/ 	.word	0xffffffff


	//   ....[133]....
        /*09e8*/ 	.word	0xffffffff


	//   ....[134]....
        /*09ec*/ 	.word	0xffffffff


	//   ....[135]....
        /*09f0*/ 	.word	0xffffffff


	//   ....[136]....
        /*09f4*/ 	.word	0xffffffff


	//   ....[137]....
        /*09f8*/ 	.word	0xffffffff


	//   ....[138]....
        /*09fc*/ 	.word	0xffffffff


	//----- nvinfo : EIATTR_COOP_GROUP_INSTR_OFFSETS
	.align		4
.L_588:
        /*0a00*/ 	.byte	0x04, 0x28
        /*0a02*/ 	.short	(.L_590 - .L_589)


	//   ....[0]....
.L_589:
        /*0a04*/ 	.word	0x00000050


	//   ....[1]....
        /*0a08*/ 	.word	0x00000200


	//   ....[2]....
        /*0a0c*/ 	.word	0x00000230


	//   ....[3]....
        /*0a10*/ 	.word	0x00000260


	//   ....[4]....
        /*0a14*/ 	.word	0x00000290


	//   ....[5]....
        /*0a18*/ 	.word	0x000002c0


	//   ....[6]....
        /*0a1c*/ 	.word	0x000002f0


	//   ....[7]....
        /*0a20*/ 	.word	0x00000450


	//   ....[8]....
        /*0a24*/ 	.word	0x00000490


	//   ....[9]....
        /*0a28*/ 	.word	0x000004c0


	//   ....[10]....
        /*0a2c*/ 	.word	0x000004f0


	//   ....[11]....
        /*0a30*/ 	.word	0x00000520


	//   ....[12]....
        /*0a34*/ 	.word	0x00000550


	//   ....[13]....
        /*0a38*/ 	.word	0x000005e0


	//   ....[14]....
        /*0a3c*/ 	.word	0x00000630


	//   ....[15]....
        /*0a40*/ 	.word	0x00000650


	//   ....[16]....
        /*0a44*/ 	.word	0x000006b0


	//   ....[17]....
        /*0a48*/ 	.word	0x00002900


	//   ....[18]....
        /*0a4c*/ 	.word	0x00002920


	//   ....[19]....
        /*0a50*/ 	.word	0x00002aa0


	//   ....[20]....
        /*0a54*/ 	.word	0x00002ae0


	//   ....[21]....
        /*0a58*/ 	.word	0x00002bc0


	//   ....[22]....
        /*0a5c*/ 	.word	0x00002be0


	//   ....[23]....
        /*0a60*/ 	.word	0x00002c60


	//   ....[24]....
        /*0a64*/ 	.word	0x00002cd0


	//   ....[25]....
        /*0a68*/ 	.word	0x000048d0


	//   ....[26]....
        /*0a6c*/ 	.word	0x00004910


	//   ....[27]....
        /*0a70*/ 	.word	0x00004d10


	//   ....[28]....
        /*0a74*/ 	.word	0x00004e40


	//   ....[29]....
        /*0a78*/ 	.word	0x00004e50


	//   ....[30]....
        /*0a7c*/ 	.word	0x00004e80


	//   ....[31]....
        /*0a80*/ 	.word	0x00007860


	//   ....[32]....
        /*0a84*/ 	.word	0x00007870


	//   ....[33]....
        /*0a88*/ 	.word	0x00007cc0


	//   ....[34]....
        /*0a8c*/ 	.word	0x00007ce0


	//   ....[35]....
        /*0a90*/ 	.word	0x00008310


	//   ....[36]....
        /*0a94*/ 	.word	0x00008330


	//   ....[37]....
        /*0a98*/ 	.word	0x0000aac0


	//   ....[38]....
        /*0a9c*/ 	.word	0x0000aae0


	//   ....[39]....
        /*0aa0*/ 	.word	0x0000b100


	//   ....[40]....
        /*0aa4*/ 	.word	0x0000b120


	//   ....[41]....
        /*0aa8*/ 	.word	0x0000c4b0


	//   ....[42]....
        /*0aac*/ 	.word	0x0000c500


	//   ....[43]....
        /*0ab0*/ 	.word	0x0000c520


	//   ....[44]....
        /*0ab4*/ 	.word	0x0000c540


	//   ....[45]....
        /*0ab8*/ 	.word	0x0000dde0


	//   ....[46]....
        /*0abc*/ 	.word	0x0000ddf0


	//   ....[47]....
        /*0ac0*/ 	.word	0x0000de10


	//   ....[48]....
        /*0ac4*/ 	.word	0x0000de30


	//   ....[49]....
        /*0ac8*/ 	.word	0x0000e280


	//   ....[50]....
        /*0acc*/ 	.word	0x0000e2a0


	//   ....[51]....
        /*0ad0*/ 	.word	0x0000e470


	//   ....[52]....
        /*0ad4*/ 	.word	0x0000e480


	//   ....[53]....
        /*0ad8*/ 	.word	0x0000e640


	//   ....[54]....
        /*0adc*/ 	.word	0x0000e660


	//   ....[55]....
        /*0ae0*/ 	.word	0x0000e820


	//   ....[56]....
        /*0ae4*/ 	.word	0x0000e830


	//   ....[57]....
        /*0ae8*/ 	.word	0x0000ebf0


	//   ....[58]....
        /*0aec*/ 	.word	0x0000ec10


	//   ....[59]....
        /*0af0*/ 	.word	0x0000f860


	//   ....[60]....
        /*0af4*/ 	.word	0x0000f870


	//   ....[61]....
        /*0af8*/ 	.word	0x000108e0


	//   ....[62]....
        /*0afc*/ 	.word	0x00010900


	//   ....[63]....
        /*0b00*/ 	.word	0x00010ae0


	//   ....[64]....
        /*0b04*/ 	.word	0x00010af0


	//   ....[65]....
        /*0b08*/ 	.word	0x00010cb0


	//   ....[66]....
        /*0b0c*/ 	.word	0x00010cd0


	//   ....[67]....
        /*0b10*/ 	.word	0x00010e90


	//   ....[68]....
        /*0b14*/ 	.word	0x00010ea0


	//   ....[69]....
        /*0b18*/ 	.word	0x00011120


	//   ....[70]....
        /*0b1c*/ 	.word	0x00011140


	//   ....[71]....
        /*0b20*/ 	.word	0x00011270


	//   ....[72]....
        /*0b24*/ 	.word	0x000112b0


	//   ....[73]....
        /*0b28*/ 	.word	0x000112e0


	//   ....[74]....
        /*0b2c*/ 	.word	0x00011310


	//   ....[75]....
        /*0b30*/ 	.word	0x00011340


	//   ....[76]....
        /*0b34*/ 	.word	0x00011370


	//   ....[77]....
        /*0b38*/ 	.word	0x000114d0


	//   ....[78]....
        /*0b3c*/ 	.word	0x00011510


	//   ....[79]....
        /*0b40*/ 	.word	0x00011540


	//   ....[80]....
        /*0b44*/ 	.word	0x00011570


	//   ....[81]....
        /*0b48*/ 	.word	0x000115a0


	//   ....[82]....
        /*0b4c*/ 	.word	0x000115d0


	//   ....[83]....
        /*0b50*/ 	.word	0x00011660


	//   ....[84]....
        /*0b54*/ 	.word	0x000116c0


	//   ....[85]....
        /*0b58*/ 	.word	0x000116d0


	//   ....[86]....
        /*0b5c*/ 	.word	0x00011730


	//   ....[87]....
        /*0b60*/ 	.word	0x000121a0


	//   ....[88]....
        /*0b64*/ 	.word	0x00012200


	//   ....[89]....
        /*0b68*/ 	.word	0x00012250


	//   ....[90]....
        /*0b6c*/ 	.word	0x000122a0


	//   ....[91]....
        /*0b70*/ 	.word	0x000122f0


	//   ....[92]....
        /*0b74*/ 	.word	0x00012360


	//   ....[93]....
        /*0b78*/ 	.word	0x000123a0


	//   ....[94]....
        /*0b7c*/ 	.word	0x00012410


	//   ....[95]....
        /*0b80*/ 	.word	0x00012480


	//   ....[96]....
        /*0b84*/ 	.word	0x000124e0


	//   ....[97]....
        /*0b88*/ 	.word	0x00012540


	//   ....[98]....
        /*0b8c*/ 	.word	0x000125a0


	//   ....[99]....
        /*0b90*/ 	.word	0x000125f0


	//   ....[100]....
        /*0b94*/ 	.word	0x00012650


	//   ....[101]....
        /*0b98*/ 	.word	0x000126c0


	//   ....[102]....
        /*0b9c*/ 	.word	0x00012730


	//   ....[103]....
        /*0ba0*/ 	.word	0x00012790


	//   ....[104]....
        /*0ba4*/ 	.word	0x000127f0


	//   ....[105]....
        /*0ba8*/ 	.word	0x00012850


	//   ....[106]....
        /*0bac*/ 	.word	0x000128c0


	//   ....[107]....
        /*0bb0*/ 	.word	0x00012920


	//   ....[108]....
        /*0bb4*/ 	.word	0x00012980


	//   ....[109]....
        /*0bb8*/ 	.word	0x000129e0


	//   ....[110]....
        /*0bbc*/ 	.word	0x00012a50


	//   ....[111]....
        /*0bc0*/ 	.word	0x00012ab0


	//   ....[112]....
        /*0bc4*/ 	.word	0x00012b10


	//   ....[113]....
        /*0bc8*/ 	.word	0x00012b70


	//   ....[114]....
        /*0bcc*/ 	.word	0x00012be0


	//   ....[115]....
        /*0bd0*/ 	.word	0x00012c40


	//   ....[116]....
        /*0bd4*/ 	.word	0x00012ca0


	//   ....[117]....
        /*0bd8*/ 	.word	0x00012d00


	//   ....[118]....
        /*0bdc*/ 	.word	0x00012d70


	//   ....[119]....
        /*0be0*/ 	.word	0x00012dd0


	//   ....[120]....
        /*0be4*/ 	.word	0x00012e30


	//   ....[121]....
        /*0be8*/ 	.word	0x00012e90


	//   ....[122]....
        /*0bec*/ 	.word	0x00012f00


	//   ....[123]....
        /*0bf0*/ 	.word	0x00012f50


	//   ....[124]....
        /*0bf4*/ 	.word	0x00012f90


	//   ....[125]....
        /*0bf8*/ 	.word	0x00012fe0


	//   ....[126]....
        /*0bfc*/ 	.word	0x00013030


	//   ....[127]....
        /*0c00*/ 	.word	0x00013080


	//   ....[128]....
        /*0c04*/ 	.word	0x000130f0


	//   ....[129]....
        /*0c08*/ 	.word	0x00013130


	//   ....[130]....
        /*0c0c*/ 	.word	0x00013180


	//   ....[131]....
        /*0c10*/ 	.word	0x000131d0


	//   ....[132]....
        /*0c14*/ 	.word	0x00013220


	//   ....[133]....
        /*0c18*/ 	.word	0x00013270


	//   ....[134]....
        /*0c1c*/ 	.word	0x000132e0


	//   ....[135]....
        /*0c20*/ 	.word	0x00013320


	//   ....[136]....
        /*0c24*/ 	.word	0x00013390


	//   ....[137]....
        /*0c28*/ 	.word	0x000133f0


	//   ....[138]....
        /*0c2c*/ 	.word	0x00013450


	//----- nvinfo : EIATTR_EXIT_INSTR_OFFSETS
	.align		4
.L_590:
        /*0c30*/ 	.byte	0x04, 0x1c
        /*0c32*/ 	.short	(.L_592 - .L_591)


	//   ....[0]....
.L_591:
        /*0c34*/ 	.word	0x000010d0


	//   ....[1]....
        /*0c38*/ 	.word	0x00012160


	//----- nvinfo : EIATTR_MAX_THREADS
	.align		4
.L_592:
        /*0c3c*/ 	.byte	0x04, 0x05
        /*0c3e*/ 	.short	(.L_594 - .L_593)
.L_593:
        /*0c40*/ 	.word	0x00000100
        /*0c44*/ 	.word	0x00000001
        /*0c48*/ 	.word	0x00000001


	//----- nvinfo : EIATTR_CRS_STACK_SIZE
	.align		4
.L_594:
        /*0c4c*/ 	.byte	0x04, 0x1e
        /*0c4e*/ 	.short	(.L_596 - .L_595)
.L_595:
        /*0c50*/ 	.word	0x00000000
.L_596:


//--------------------- .nv.info._ZN7cutlass13device_kernelIN5flash19enable_sm80_to_sm89INS1_16FlashAttnFwdSm80INS1_25CollectiveMainloopFwdSm80ILi8ELi1ELb0EN4cute5tupleIJNS5_1CILi128EEENS7_ILi32EEENS7_ILi256EEEEEELi256ENS_10bfloat16_tEfNS_4arch4Sm80ELb1ELb0ELb1ELb1ELb0ELb1ELb1ELb1EEENS1_21CollectiveEpilogueFwdINS6_IJS8_SA_S9_EEENS6_IJNS7_ILi1EEESI_SI_EEESC_SE_Li256ELb1ELb1ELb1ELb0EEENS1_36VarlenDynamicPersistentTileSchedulerILi128ELi32ELi256ELi256ELb1ELb1ELb0ELb1ELb1ELb1EEEEEEEEEvNT_6ParamsE --------------------------
	.section	.nv.info._ZN7cutlass13device_kernelIN5flash19enable_sm80_to_sm89INS1_16FlashAttnFwdSm80INS1_25CollectiveMainloopFwdSm80ILi8ELi1ELb0EN4cute5tupleIJNS5_1CILi128EEENS7_ILi32EEENS7_ILi256EEEEEELi256ENS_10bfloat16_tEfNS_4arch4Sm80ELb1ELb0ELb1ELb1ELb0ELb1ELb1ELb1EEENS1_21CollectiveEpilogueFwdINS6_IJS8_SA_S9_EEENS6_IJNS7_ILi1EEESI_SI_EEESC_SE_Li256ELb1ELb1ELb1ELb0EEENS1_36VarlenDynamicPersistentTileSchedulerILi128ELi32ELi256ELi256ELb1ELb1ELb0ELb1ELb1ELb1EEEEEEEEEvNT_6ParamsE,"",@"SHT_CUDA_INFO"
	.sectionflags	@""
	.align	4


	//----- nvinfo : EIATTR_CUDA_API_VERSION
	.align		4
        /*0000*/ 	.byte	0x04, 0x37
        /*0002*/ 	.short	(.L_598 - .L_597)
.L_597:
        /*0004*/ 	.word	0x00000082


	//----- nvinfo : EIATTR_SW2861232_WAR
	.align		4
.L_598:
        /*0008*/ 	.byte	0x01, 0x35
	.zero		2


	//----- nvinfo : EIATTR_PARAM_CBANK
	.align		4
        /*000c*/ 	.byte	0x04, 0x0a
        /*000e*/ 	.short	(.L_600 - .L_599)
	.align		4
.L_599:
        /*0010*/ 	.word	index@(.nv.constant0._ZN7cutlass13device_kernelIN5flash19enable_sm80_to_sm89INS1_16FlashAttnFwdSm80INS1_25CollectiveMainloopFwdSm80ILi8ELi1ELb0EN4cute5tupleIJNS5_1CILi128EEENS7_ILi32EEENS7_ILi256EEEEEELi256ENS_10bfloat16_tEfNS_4arch4Sm80ELb1ELb0ELb1ELb1ELb0ELb1ELb1ELb1EEENS1_21CollectiveEpilogueFwdINS6_IJS8_SA_S9_EEENS6_IJNS7_ILi1EEESI_SI_EEESC_SE_Li256ELb1ELb1ELb1ELb0EEENS1_36VarlenDynamicPersistentTileSchedulerILi128ELi32ELi256ELi256ELb1ELb1ELb0ELb1ELb1ELb1EEEEEEEEEvNT_6ParamsE)
        /*0014*/ 	.short	0x0160
        /*0016*/ 	.short	0x0438


	//----- nvinfo : EIATTR_CBANK_PARAM_SIZE
	.align		4
.L_600:
        /*0018*/ 	.byte	0x03, 0x19
        /*001a*/ 	.short	0x0438


	//----- nvinfo : EIATTR_KPARAM_INFO
	.align		4
        /*001c*/ 	.byte	0x04, 0x17
        /*001e*/ 	.short	(.L_602 - .L_601)
.L_601:
        /*0020*/ 	.word	0x00000000
        /*0024*/ 	.short	0x0000
        /*0026*/ 	.short	0x0000
        /*0028*/ 	.byte	0x00, 0xf0, 0xe1, 0x10


	//----- nvinfo : EIATTR_MAXREG_COUNT
	.align		4
.L_602:
        /*002c*/ 	.byte	0x03, 0x1b
        /*002e*/ 	.short	0x00ff


	//----- nvinfo : EIATTR_NUM_BARRIERS
	.align		4
        /*0030*/ 	.byte	0x02, 0x4c
        /*0032*/ 	.byte	0x06
	.zero		1


	//----- nvinfo : EIATTR_ANNOTATIONS
	.align		4
        /*0034*/ 	.byte	0x04, 0x55
        /*0036*/ 	.short	(.L_604 - .L_603)


	//   ....[0]....
.L_603:
        /*0038*/ 	.word	0x00000001
        /*003c*/ 	.byte	0x70, 0x00, 0x00, 0x00, 0x01, 0x00, 0x00, 0x00, 0x10, 0x15, 0x00, 0x00, 0x01, 0x00, 0x00, 0x00
        /*004c*/ 	.byte	0x70, 0x79, 0x01, 0x00, 0x01, 0x00, 0x00, 0x00, 0xb0, 0xb0, 0x01, 0x00


	//----- nvinfo : EIATTR_MERCURY_ISA_VERSION
	.align		4
.L_604:
        /*0058*/ 	.byte	0x03, 0x5f
        /*005a*/ 	.short	0x0000


	//----- nvinfo : EIATTR_INT_WARP_WIDE_INSTR_OFFSETS
	.align		4
        /*005c*/ 	.byte	0x04, 0x31
        /*005e*/ 	.short	(.L_606 - .L_605)


	//   ....[0]....
.L_605:
        /*0060*/ 	.word	0x00016ef0


	//   ....[1]....
        /*0064*/ 	.word	0x00016f70


	//----- nvinfo : EIATTR_COOP_GROUP_MASK_REGIDS
	.align		4
.L_606:
        /*0068*/ 	.byte	0x04, 0x29
        /*006a*/ 	.short	(.L_608 - .L_607)


	//   ....[0]....
.L_607:
        /*006c*/ 	.word	0xffffffff


	//   ....[1]....
        /*0070*/ 	.word	0xffffffff


	//   ....[2]....
        /*0074*/ 	.word	0xffffffff


	//   ....[3]....
        /*0078*/ 	.word	0xffffffff


	//   ....[4]....
        /*007c*/ 	.word	0xffffffff


	//   ....[5]....
        /*0080*/ 	.word	0xffffffff


	//   ....[6]....
        /*0084*/ 	.word	0xffffffff


	//   ....[7]....
        /*0088*/ 	.word	0xffffffff


	//   ....[8]....
        /*008c*/ 	.word	0xffffffff


	//   ....[9]....
        /*0090*/ 	.word	0xffffffff


	//   ....[10]....
        /*0094*/ 	.word	0xffffffff


	//   ....[11]....
        /*0098*/ 	.word	0xffffffff


	//   ....[12]....
        /*009c*/ 	.word	0xffffffff


	//   ....[13]....
        /*00a0*/ 	.word	0xffffffff


	//   ....[14]....
        /*00a4*/ 	.word	0xffffffff


	//   ....[15]....
        /*00a8*/ 	.word	0xffffffff


	//   ....[16]....
        /*00ac*/ 	.word	0xffffffff


	//   ....[17]....
        /*00b0*/ 	.word	0xffffffff


	//   ....[18]....
        /*00b4*/ 	.word	0xffffffff


	//   ....[19]....
        /*00b8*/ 	.word	0xffffffff


	//   ....[20]....
        /*00bc*/ 	.word	0xffffffff


	//   ....[21]....
        /*00c0*/ 	.word	0xffffffff


	//   ....[22]....
        /*00c4*/ 	.word	0xffffffff


	//   ....[23]....
        /*00c8*/ 	.word	0xffffffff


	//   ....[24]....
        /*00cc*/ 	.word	0xffffffff


	//   ....[25]....
        /*00d0*/ 	.word	0xffffffff


	//   ....[26]....
        /*00d4*/ 	.word	0xffffffff


	//   ....[27]....
        /*00d8*/ 	.word	0xffffffff


	//   ....[28]....
        /*00dc*/ 	.word	0xffffffff


	//   ....[29]....
        /*00e0*/ 	.word	0xffffffff


	//   ....[30]....
        /*00e4*/ 	.word	0xffffffff


	//   ....[31]....
        /*00e8*/ 	.word	0xffffffff


	//   ....[32]....
        /*00ec*/ 	.word	0xffffffff


	//   ....[33]....
        /*00f0*/ 	.word	0xffffffff


	//   ....[34]....
        /*00f4*/ 	.word	0xffffffff


	//   ....[35]....
        /*00f8*/ 	.word	0xffffffff


	//   ....[36]....
        /*00fc*/ 	.word	0xffffffff


	//   ....[37]....
        /*0100*/ 	.word	0xffffffff


	//   ....[38]....
        /*0104*/ 	.word	0xffffffff


	//   ....[39]....
        /*0108*/ 	.word	0xffffffff


	//   ....[40]....
        /*010c*/ 	.word	0xffffffff


	//   ....[41]....
        /*0110*/ 	.word	0xffffffff


	//   ....[42]....
        /*0114*/ 	.word	0xffffffff


	//   ....[43]....
        /*0118*/ 	.word	0xffffffff


	//   ....[44]....
        /*011c*/ 	.word	0xffffffff


	//   ....[45]....
        /*0120*/ 	.word	0xffffffff


	//   ....[46]....
        /*0124*/ 	.word	0xffffffff


	//   ....[47]....
        /*0128*/ 	.word	0xffffffff


	//   ....[48]....
        /*012c*/ 	.word	0xffffffff


	//   ....[49]....
        /*0130*/ 	.word	0xffffffff


	//   ....[50]....
        /*0134*/ 	.word	0xffffffff


	//   ....[51]....
        /*0138*/ 	.word	0xffffffff


	//   ....[52]....
        /*013c*/ 	.word	0xffffffff


	//   ....[53]....
        /*0140*/ 	.word	0xffffffff


	//   ....[54]....
        /*0144*/ 	.word	0xffffffff


	//   ....[55]....
        /*0148*/ 	.word	0xffffffff


	//   ....[56]....
        /*014c*/ 	.word	0xffffffff


	//   ....[57]....
        /*0150*/ 	.word	0xffffffff


	//   ....[58]....
        /*0154*/ 	.word	0xffffffff


	//   ....[59]....
        /*0158*/ 	.word	0xffffffff


	//   ....[60]....
        /*015c*/ 	.word	0xffffffff


	//   ....[61]....
        /*0160*/ 	.word	0xffffffff


	//   ....[62]....
        /*0164*/ 	.word	0xffffffff


	//   ....[63]....
        /*0168*/ 	.word	0xffffffff


	//   ....[64]....
        /*016c*/ 	.word	0xffffffff


	//   ....[65]....
        /*0170*/ 	.word	0xffffffff


	//   ....[66]....
        /*0174*/ 	.word	0xffffffff


	//   ....[67]....
        /*0178*/ 	.word	0xffffffff


	//   ....[68]....
        /*017c*/ 	.word	0xffffffff


	//   ....[69]....
        /*0180*/ 	.word	0xffffffff


	//   ....[70]....
        /*0184*/ 	.word	0xffffffff


	//   ....[71]....
        /*0188*/ 	.word	0xffffffff


	//   ....[72]....
        /*018c*/ 	.word	0xffffffff


	//   ....[73]....
        /*0190*/ 	.word	0xffffffff


	//   ....[74]....
        /*0194*/ 	.word	0xffffffff


	//   ....[75]....
        /*0198*/ 	.word	0xffffffff


	//   ....[76]....
        /*019c*/ 	.word	0xffffffff


	//   ....[77]....
        /*01a0*/ 	.word	0xffffffff


	//   ....[78]....
        /*01a4*/ 	.word	0xffffffff


	//   ....[79]....
        /*01a8*/ 	.word	0xffffffff


	//   ....[80]....
        /*01ac*/ 	.word	0xffffffff


	//   ....[81]....
        /*01b0*/ 	.word	0xffffffff


	//   ....[82]....
        /*01b4*/ 	.word	0xffffffff


	//   ....[83]....
        /*01b8*/ 	.word	0xffffffff


	//   ....[84]....
        /*01bc*/ 	.word	0xffffffff


	//   ....[85]....
        /*01c0*/ 	.word	0xffffffff


	//   ....[86]....
        /*01c4*/ 	.word	0xffffffff


	//   ....[87]....
        /*01c8*/ 	.word	0xffffffff


	//   ....[88]....
        /*01cc*/ 	.word	0xffffffff


	//   ....[89]....
        /*01d0*/ 	.word	0xffffffff


	//   ....[90]....
        /*01d4*/ 	.word	0xffffffff


	//   ....[91]....
        /*01d8*/ 	.word	0xffffffff


	//   ....[92]....
        /*01dc*/ 	.word	0xffffffff


	//   ....[93]....
        /*01e0*/ 	.word	0xffffffff


	//   ....[94]....
        /*01e4*/ 	.word	0xffffffff


	//   ....[95]....
        /*01e8*/ 	.word	0xffffffff


	//   ....[96]....
        /*01ec*/ 	.word	0xffffffff


	//   ....[97]....
        /*01f0*/ 	.word	0xffffffff


	//   ....[98]....
        /*01f4*/ 	.word	0xffffffff


	//   ....[99]....
        /*01f8*/ 	.word	0xffffffff


	//   ....[100]....
        /*01fc*/ 	.word	0xffffffff


	//   ....[101]....
        /*0200*/ 	.word	0xffffffff


	//   ....[102]....
        /*0204*/ 	.word	0xffffffff


	//   ....[103]....
        /*0208*/ 	.word	0xffffffff


	//   ....[104]....
        /*020c*/ 	.word	0xffffffff


	//   ....[105]....
        /*0210*/ 	.word	0xffffffff


	//   ....[106]....
        /*0214*/ 	.word	0xffffffff


	//   ....[107]....
        /*0218*/ 	.word	0xffffffff


	//   ....[108]....
        /*021c*/ 	.word	0xffffffff


	//   ....[109]....
        /*0220*/ 	.word	0xffffffff


	//   ....[110]....
        /*0224*/ 	.word	0xffffffff


	//   ....[111]....
        /*0228*/ 	.word	0xffffffff


	//   ....[112]....
        /*022c*/ 	.word	0xffffffff


	//   ....[113]....
        /*0230*/ 	.word	0xffffffff


	//   ....[114]....
        /*0234*/ 	.word	0xffffffff


	//   ....[115]....
        /*0238*/ 	.word	0xffffffff


	//   ....[116]....
        /*023c*/ 	.word	0xffffffff


	//   ....[117]....
        /*0240*/ 	.word	0xffffffff


	//   ....[118]....
        /*0244*/ 	.word	0xffffffff


	//   ....[119]....
        /*0248*/ 	.word	0xffffffff


	//   ....[120]....
        /*024c*/ 	.word	0xffffffff


	//   ....[121]....
        /*0250*/ 	.word	0xffffffff


	//   ....[122]....
        /*0254*/ 	.word	0xffffffff


	//   ....[123]....
        /*0258*/ 	.word	0xffffffff


	//   ....[124]....
        /*025c*/ 	.word	0xffffffff


	//   ....[125]....
        /*0260*/ 	.word	0xffffffff


	//   ....[126]....
        /*0264*/ 	.word	0xffffffff


	//   ....[127]....
        /*0268*/ 	.word	0xffffffff


	//   ....[128]....
        /*026c*/ 	.word	0xffffffff


	//   ....[129]....
        /*0270*/ 	.word	0xffffffff


	//   ....[130]....
        /*0274*/ 	.word	0xffffffff


	//   ....[131]....
        /*0278*/ 	.word	0xffffffff


	//   ....[132]....
        /*027c*/ 	.word	0xffffffff


	//   ....[133]....
        /*0280*/ 	.word	0xffffffff


	//   ....[134]....
        /*0284*/ 	.word	0xffffffff


	//   ....[135]....
        /*0288*/ 	.word	0xffffffff


	//   ....[136]....
        /*028c*/ 	.word	0xffffffff


	//   ....[137]....
        /*0290*/ 	.word	0xffffffff


	//   ....[138]....
        /*0294*/ 	.word	0xffffffff


	//   ....[139]....
        /*0298*/ 	.word	0xffffffff


	//   ....[140]....
        /*029c*/ 	.word	0xffffffff


	//   ....[141]....
        /*02a0*/ 	.word	0xffffffff


	//   ....[142]....
        /*02a4*/ 	.word	0xffffffff


	//   ....[143]....
        /*02a8*/ 	.word	0xffffffff


	//   ....[144]....
        /*02ac*/ 	.word	0xffffffff


	//   ....[145]....
        /*02b0*/ 	.word	0xffffffff


	//   ....[146]....
        /*02b4*/ 	.word	0xffffffff


	//   ....[147]....
        /*02b8*/ 	.word	0xffffffff


	//   ....[148]....
        /*02bc*/ 	.word	0xffffffff


	//   ....[149]....
        /*02c0*/ 	.word	0xffffffff


	//   ....[150]....
        /*02c4*/ 	.word	0xffffffff


	//   ....[151]....
        /*02c8*/ 	.word	0xffffffff


	//   ....[152]....
        /*02cc*/ 	.word	0xffffffff


	//   ....[153]....
        /*02d0*/ 	.word	0xffffffff


	//   ....[154]....
        /*02d4*/ 	.word	0xffffffff


	//   ....[155]....
        /*02d8*/ 	.word	0xffffffff


	//   ....[156]....
        /*02dc*/ 	.word	0xffffffff


	//   ....[157]....
        /*02e0*/ 	.word	0xffffffff


	//   ....[158]....
        /*02e4*/ 	.word	0xffffffff


	//   ....[159]....
        /*02e8*/ 	.word	0xffffffff


	//   ....[160]....
        /*02ec*/ 	.word	0xffffffff


	//   ....[161]....
        /*02f0*/ 	.word	0xffffffff


	//   ....[162]....
        /*02f4*/ 	.word	0xffffffff


	//   ....[163]....
        /*02f8*/ 	.word	0xffffffff


	//   ....[164]....
        /*02fc*/ 	.word	0xffffffff


	//   ....[165]....
        /*0300*/ 	.word	0xffffffff


	//   ....[166]....
        /*0304*/ 	.word	0xffffffff


	//   ....[167]....
        /*0308*/ 	.word	0xffffffff


	//   ....[168]....
        /*030c*/ 	.word	0xffffffff


	//   ....[169]....
        /*0310*/ 	.word	0xffffffff


	//   ....[170]....
        /*0314*/ 	.word	0xffffffff


	//   ....[171]....
        /*0318*/ 	.word	0xffffffff


	//   ....[172]....
        /*031c*/ 	.word	0xffffffff


	//   ....[173]....
        /*0320*/ 	.word	0xffffffff


	//   ....[174]....
        /*0324*/ 	.word	0xffffffff


	//   ....[175]....
        /*0328*/ 	.word	0xffffffff


	//   ....[176]....
        /*032c*/ 	.word	0xffffffff


	//   ....[177]....
        /*0330*/ 	.word	0xffffffff


	//   ....[178]....
        /*0334*/ 	.word	0xffffffff


	//----- nvinfo : EIATTR_COOP_GROUP_INSTR_OFFSETS
	.align		4
.L_608:
        /*0338*/ 	.byte	0x04, 0x28
        /*033a*/ 	.short	(.L_610 - .L_609)


	//   ....[0]....
.L_609:
        /*033c*/ 	.word	0x00000050


	//   ....[1]....
        /*0340*/ 	.word	0x000001e0


	//   ....[2]....
        /*0344*/ 	.word	0x00000210


	//   ....[3]....
        /*0348*/ 	.word	0x00000240


	//   ....[4]....
        /*034c*/ 	.word	0x00000270


	//   ....[5]....
        /*0350*/ 	.word	0x000002a0


	//   ....[6]....
        /*0354*/ 	.word	0x000002d0


	//   ....[7]....
        /*0358*/ 	.word	0x00000430


	//   ....[8]....
        /*035c*/ 	.word	0x00000470


	//   ....[9]....
        /*0360*/ 	.word	0x000004a0


	//   ....[10]....
        /*0364*/ 	.word	0x000004d0


	//   ....[11]....
        /*0368*/ 	.word	0x00000500


	//   ....[12]....
        /*036c*/ 	.word	0x00000530


	//   ....[13]....
        /*0370*/ 	.word	0x000005c0


	//   ....[14]....
        /*0374*/ 	.word	0x00000600


	//   ....[15]....
        /*0378*/ 	.word	0x00000620


	//   ....[16]....
        /*037c*/ 	.word	0x00000680


	//   ....[17]....
        /*0380*/ 	.word	0x00006790


	//   ....[18]....
        /*0384*/ 	.word	0x000067b0


	//   ....[19]....
        /*0388*/ 	.word	0x000069a0


	//   ....[20]....
        /*038c*/ 	.word	0x000069b0


	//   ....[21]....
        /*0390*/ 	.word	0x00006b40


	//   ....[22]....
        /*0394*/ 	.word	0x00006b60


	//   ....[23]....
        /*0398*/ 	.word	0x00006cf0


	//   ....[24]....
        /*039c*/ 	.word	0x00006d00


	//   ....[25]....
        /*03a0*/ 	.word	0x00007380


	//   ....[26]....
        /*03a4*/ 	.word	0x000073a0


	//   ....[27]....
        /*03a8*/ 	.word	0x000073c0


	//   ....[28]....
        /*03ac*/ 	.word	0x000073d0


	//   ....[29]....
        /*03b0*/ 	.word	0x00007860


	//   ....[30]....
        /*03b4*/ 	.word	0x000078a0


	//   ....[31]....
        /*03b8*/ 	.word	0x000078e0


	//   ....[32]....
        /*03bc*/ 	.word	0x00007920


	//   ....[33]....
        /*03c0*/ 	.word	0x00007de0


	//   ....[34]....
        /*03c4*/ 	.word	0x00007e20


	//   ....[35]....
        /*03c8*/ 	.word	0x00007e60


	//   ....[36]....
        /*03cc*/ 	.word	0x00007e90


	//   ....[37]....
        /*03d0*/ 	.word	0x000081f0


	//   ....[38]....
        /*03d4*/ 	.word	0x00008280


	//   ....[39]....
        /*03d8*/ 	.word	0x000082d0


	//   ....[40]....
        /*03dc*/ 	.word	0x00008320


	//   ....[41]....
        /*03e0*/ 	.word	0x0000bca0


	//   ....[42]....
        /*03e4*/ 	.word	0x0000bcf0


	//   ....[43]....
        /*03e8*/ 	.word	0x0000bd10


	//   ....[44]....
        /*03ec*/ 	.word	0x0000bd20


	//   ....[45]....
        /*03f0*/ 	.word	0x0000bf50


	//   ....[46]....
        /*03f4*/ 	.word	0x0000bfc0


	//   ....[47]....
        /*03f8*/ 	.word	0x0000c010


	//   ....[48]....
        /*03fc*/ 	.word	0x0000c060


	//   ....[49]....
        /*0400*/ 	.word	0x0000c3f0


	//   ....[50]....
        /*0404*/ 	.word	0x0000c440


	//   ....[51]....
        /*0408*/ 	.word	0x0000c4a0


	//   ....[52]....
        /*040c*/ 	.word	0x0000c4e0


	//   ....[53]....
        /*0410*/ 	.word	0x0000c790


	//   ....[54]....
        /*0414*/ 	.word	0x0000c800


	//   ....[55]....
        /*0418*/ 	.word	0x0000c850


	//   ....[56]....
        /*041c*/ 	.word	0x0000c8a0


	//   ....[57]....
        /*0420*/ 	.word	0x00011160


	//   ....[58]....
        /*0424*/ 	.word	0x000111a0


	//   ....[59]....
        /*0428*/ 	.word	0x00011590


	//   ....[60]....
        /*042c*/ 	.word	0x00011640


	//   ....[61]....
        /*0430*/ 	.word	0x00011650


	//   ....[62]....
        /*0434*/ 	.word	0x000116a0


	//   ....[63]....
        /*0438*/ 	.word	0x00012cb0


	//   ....[64]....
        /*043c*/ 	.word	0x00012cc0


	//   ....[65]....
        /*0440*/ 	.word	0x00013060


	//   ....[66]....
        /*0444*/ 	.word	0x00013120


	//   ....[67]....
        /*0448*/ 	.word	0x00013150


	//   ....[68]....
        /*044c*/ 	.word	0x000131c0


	//   ....[69]....
        /*0450*/ 	.word	0x000150f0


	//   ....[70]....
        /*0454*/ 	.word	0x00015110


	//   ....[71]....
        /*0458*/ 	.word	0x00015130


	//   ....[72]....
        /*045c*/ 	.word	0x00015150


	//   ....[73]....
        /*0460*/ 	.word	0x000164d0


	//   ....[74]....
        /*0464*/ 	.word	0x00016500


	//   ....[75]....
        /*0468*/ 	.word	0x00016510


	//   ....[76]....
        /*046c*/ 	.word	0x00016540


	//   ....[77]....
        /*0470*/ 	.word	0x00017cd0


	//   ....[78]....
        /*0474*/ 	.word	0x00017d00


	//   ....[79]....
        /*0478*/ 	.word	0x00017d10


	//   ....[80]....
        /*047c*/ 	.word	0x00017d20


	//   ....[81]....
        /*0480*/ 	.word	0x00018130


	//   ....[82]....
        /*0484*/ 	.word	0x00018150


	//   ....[83]....
        /*0488*/ 	.word	0x00018320


	//   ....[84]....
        /*048c*/ 	.word	0x00018330


	//   ....[85]....
        /*0490*/ 	.word	0x000184a0


	//   ....[86]....
        /*0494*/ 	.word	0x000184c0


	//   ....[87]....
        /*0498*/ 	.word	0x00018630


	//   ....[88]....
        /*049c*/ 	.word	0x00018640


	//   ....[89]....
        /*04a0*/ 	.word	0x000189a0


	//   ....[90]....
        /*04a4*/ 	.word	0x000189c0


	//   ....[91]....
        /*04a8*/ 	.word	0x00019650


	//   ....[92]....
        /*04ac*/ 	.word	0x00019660


	//   ....[93]....
        /*04b0*/ 	.word	0x0001aa40


	//   ....[94]....
        /*04b4*/ 	.word	0x0001aa60


	//   ....[95]....
        /*04b8*/ 	.word	0x0001ac40


	//   ....[96]....
        /*04bc*/ 	.word	0x0001ac50


	//   ....[97]....
        /*04c0*/ 	.word	0x0001adc0


	//   ....[98]....
        /*04c4*/ 	.word	0x0001ade0


	//   ....[99]....
        /*04c8*/ 	.word	0x0001af50


	//   ....[100]....
        /*04cc*/ 	.word	0x0001af60


	//   ....[101]....
        /*04d0*/ 	.word	0x0001b170


	//   ....[102]....
        /*04d4*/ 	.word	0x0001b190


	//   ....[103]....
        /*04d8*/ 	.word	0x0001b2b0


	//   ....[104]....
        /*04dc*/ 	.word	0x0001b2f0


	//   ....[105]....
        /*04e0*/ 	.word	0x0001b320


	//   ....[106]....
        /*04e4*/ 	.word	0x0001b350


	//   ....[107]....
        /*04e8*/ 	.word	0x0001b380


	//   ....[108]....
        /*04ec*/ 	.word	0x0001b3b0


	//   ....[109]....
        /*04f0*/ 	.word	0x0001b500


	//   ....[110]....
        /*04f4*/ 	.word	0x0001b540


	//   ....[111]....
        /*04f8*/ 	.word	0x0001b570


	//   ....[112]....
        /*04fc*/ 	.word	0x0001b5a0


	//   ....[113]....
        /*0500*/ 	.word	0x0001b5d0


	//   ....[114]....
        /*0504*/ 	.word	0x0001b600


	//   ....[115]....
        /*0508*/ 	.word	0x0001b690


	//   ....[116]....
        /*050c*/ 	.word	0x0001b6d0


	//   ....[117]....
        /*0510*/ 	.word	0x0001b6e0


	//   ....[118]....
        /*0514*/ 	.word	0x0001b740


	//   ....[119]....
        /*0518*/ 	.word	0x0001c110


	//   ....[120]....
        /*051c*/ 	.word	0x0001c170


	//   ....[121]....
        /*0520*/ 	.word	0x0001c1c0


	//   ....[122]....
        /*0524*/ 	.word	0x0001c210


	//   ....[123]....
        /*0528*/ 	.word	0x0001c260


	//   ....[124]....
        /*052c*/ 	.word	0x0001c2d0


	//   ....[125]....
        /*0530*/ 	.word	0x0001c310


	//   ....[126]....
        /*0534*/ 	.word	0x0001c380


	//   ....[127]....
        /*0538*/ 	.word	0x0001c3f0


	//   ....[128]....
        /*053c*/ 	.word	0x0001c450


	//   ....[129]....
        /*0540*/ 	.word	0x0001c4c0


	//   ....[130]....
        /*0544*/ 	.word	0x0001c530


	//   ....[131]....
        /*0548*/ 	.word	0x0001c590


	//   ....[132]....
        /*054c*/ 	.word	0x0001c5f0


	//   ....[133]....
        /*0550*/ 	.word	0x0001c650


	//   ....[134]....
        /*0554*/ 	.word	0x0001c6c0


	//   ....[135]....
        /*0558*/ 	.word	0x0001c720


	//   ....[136]....
        /*055c*/ 	.word	0x0001c780


	//   ....[137]....
        /*0560*/ 	.word	0x0001c7d0


	//   ....[138]....
        /*0564*/ 	.word	0x0001c830


	//   ....[139]....
        /*0568*/ 	.word	0x0001c880


	//   ....[140]....
        /*056c*/ 	.word	0x0001c8d0


	//   ....[141]....
        /*0570*/ 	.word	0x0001c940


	//   ....[142]....
        /*0574*/ 	.word	0x0001c9b0


	//   ....[143]....
        /*0578*/ 	.word	0x0001ca10


	//   ....[144]....
        /*057c*/ 	.word	0x0001ca70


	//   ....[145]....
        /*0580*/ 	.word	0x0001cad0


	//   ....[146]....
        /*0584*/ 	.word	0x0001cb40


	//   ....[147]....
        /*0588*/ 	.word	0x0001cba0


	//   ....[148]....
        /*058c*/ 	.word	0x0001cc00


	//   ....[149]....
        /*0590*/ 	.word	0x0001cc60


	//   ....[150]....
        /*0594*/ 	.word	0x0001ccd0


	//   ....[151]....
        /*0598*/ 	.word	0x0001cd30


	//   ....[152]....
        /*059c*/ 	.word	0x0001cd90


	//   ....[153]....
        /*05a0*/ 	.word	0x0001cdf0


	//   ....[154]....
        /*05a4*/ 	.word	0x0001ce60


	//   ....[155]....
        /*05a8*/ 	.word	0x0001cec0


	//   ....[156]....
        /*05ac*/ 	.word	0x0001cf20


	//   ....[157]....
        /*05b0*/ 	.word	0x0001cf80


	//   ....[158]....
        /*05b4*/ 	.word	0x0001cff0


	//   ....[159]....
        /*05b8*/ 	.word	0x0001d050


	//   ....[160]....
        /*05bc*/ 	.word	0x0001d0b0


	//   ....[161]....
        /*05c0*/ 	.word	0x0001d110


	//   ....[162]....
        /*05c4*/ 	.word	0x0001d180


	//   ....[163]....
        /*05c8*/ 	.word	0x0001d1d0


	//   ....[164]....
        /*05cc*/ 	.word	0x0001d210


	//   ....[165]....
        /*05d0*/ 	.word	0x0001d260


	//   ....[166]....
        /*05d4*/ 	.word	0x0001d2b0


	//   ....[167]....
        /*05d8*/ 	.word	0x0001d300


	//   ....[168]....
        /*05dc*/ 	.word	0x0001d370


	//   ....[169]....
        /*05e0*/ 	.word	0x0001d3b0


	//   ....[170]....
        /*05e4*/ 	.word	0x0001d400


	//   ....[171]....
        /*05e8*/ 	.word	0x0001d450


	//   ....[172]....
        /*05ec*/ 	.word	0x0001d4a0


	//   ....[173]....
        /*05f0*/ 	.word	0x0001d4f0


	//   ....[174]....
        /*05f4*/ 	.word	0x0001d560


	//   ....[175]....
        /*05f8*/ 	.word	0x0001d5a0


	//   ....[176]....
        /*05fc*/ 	.word	0x0001d610


	//   ....[177]....
        /*0600*/ 	.word	0x0001d670


	//   ....[178]....
        /*0604*/ 	.word	0x0001d6d0


	//----- nvinfo : EIATTR_EXIT_INSTR_OFFSETS
	.align		4
.L_610:
        /*0608*/ 	.byte	0x04, 0x1c
        /*060a*/ 	.short	(.L_612 - .L_611)


	//   ....[0]....
.L_611:
        /*060c*/ 	.word	0x00000fe0


	//   ....[1]....
        /*0610*/ 	.word	0x0001c0d0


	//----- nvinfo : EIATTR_MAX_THREADS
	.align		4
.L_612:
        /*0614*/ 	.byte	0x04, 0x05
        /*0616*/ 	.short	(.L_614 - .L_613)
.L_613:
        /*0618*/ 	.word	0x00000100
        /*061c*/ 	.word	0x00000001
        /*0620*/ 	.word	0x00000001


	//----- nvinfo : EIATTR_CRS_STACK_SIZE
	.align		4
.L_614:
        /*0624*/ 	.byte	0x04, 0x1e
        /*0626*/ 	.short	(.L_616 - .L_615)
.L_615:
        /*0628*/ 	.word	0x00000000
.L_616:


//--------------------- .nv.info._ZN7cutlass13device_kernelIN5flash19enable_sm80_to_sm89INS1_16FlashAttnFwdSm80INS1_25CollectiveMainloopFwdSm80ILi8ELi1ELb0EN4cute5tupleIJNS5_1CILi128EEENS7_ILi96EEENS7_ILi256EEEEEELi256ENS_10bfloat16_tEfNS_4arch4Sm80ELb0ELb0ELb1ELb0ELb0ELb0ELb1ELb1EEENS1_21CollectiveEpilogueFwdINS6_IJS8_SA_S9_EEENS6_IJNS7_ILi1EEESI_SI_EEESC_SE_Li256ELb0ELb1ELb1ELb0EEENS1_19SingleTileSchedulerILb0ELb1ELb1ELi128EEEEEEEEEvNT_6ParamsE --------------------------
	.section	.nv.info._ZN7cutlass13device_kernelIN5flash19enable_sm80_to_sm89INS1_16FlashAttnFwdSm80INS1_25CollectiveMainloopFwdSm80ILi8ELi1ELb0EN4cute5tupleIJNS5_1CILi128EEENS7_ILi96EEENS7_ILi256EEEEEELi256ENS_10bfloat16_tEfNS_4arch4Sm80ELb0ELb0ELb1ELb0ELb0ELb0ELb1ELb1EEENS1_21CollectiveEpilogueFwdINS6_IJS8_SA_S9_EEENS6_IJNS7_ILi1EEESI_SI_EEESC_SE_Li256ELb0ELb1ELb1ELb0EEENS1_19SingleTileSchedulerILb0ELb1ELb1ELi128EEEEEEEEEvNT_6ParamsE,"",@"SHT_CUDA_INFO"
	.sectionflags	@""
	.align	4


	//----- nvinfo : EIATTR_CUDA_API_VERSION
	.align		4
        /*0000*/ 	.byte	0x04, 0x37
        /*0002*/ 	.short	(.L_618 - .L_617)
.L_617:
        /*0004*/ 	.word	0x00000082


	//----- nvinfo : EIATTR_SW2861232_WAR
	.align		4
.L_618:
        /*0008*/ 	.byte	0x01, 0x35
	.zero		2


	//----- nvinfo : EIATTR_PARAM_CBANK
	.align		4
        /*000c*/ 	.byte	0x04, 0x0a
        /*000e*/ 	.short	(.L_620 - .L_619)
	.align		4
.L_619:
        /*0010*/ 	.word	index@(.nv.constant0._ZN7cutlass13device_kernelIN5flash19enable_sm80_to_sm89INS1_16FlashAttnFwdSm80INS1_25CollectiveMainloopFwdSm80ILi8ELi1ELb0EN4cute5tupleIJNS5_1CILi128EEENS7_ILi96EEENS7_ILi256EEEEEELi256ENS_10bfloat16_tEfNS_4arch4Sm80ELb0ELb0ELb1ELb0ELb0ELb0ELb1ELb1EEENS1_21CollectiveEpilogueFwdINS6_IJS8_SA_S9_EEENS6_IJNS7_ILi1EEESI_SI_EEESC_SE_Li256ELb0ELb1ELb1ELb0EEENS1_19SingleTileSchedulerILb0ELb1ELb1ELi128EEEEEEEEEvNT_6ParamsE)
        /*0014*/ 	.short	0x0160
        /*0016*/ 	.short	0x0418


	//----- nvinfo : EIATTR_CBANK_PARAM_SIZE
	.align		4
.L_620:
        /*0018*/ 	.byte	0x03, 0x19
        /*001a*/ 	.short	0x0418


	//----- nvinfo : EIATTR_KPARAM_INFO
	.align		4
        /*001c*/ 	.byte	0x04, 0x17
        /*001e*/ 	.short	(.L_622 - .L_621)
.L_621:
        /*0020*/ 	.word	0x00000000
        /*0024*/ 	.short	0x0000
        /*0026*/ 	.short	0x0000
        /*0028*/ 	.byte	0x00, 0xf0, 0x61, 0x10


	//----- nvinfo : EIATTR_MAXREG_COUNT
	.align		4
.L_622:
        /*002c*/ 	.byte	0x03, 0x1b
        /*002e*/ 	.short	0x00ff


	//----- nvinfo : EIATTR_NUM_BARRIERS
	.align		4
        /*0030*/ 	.byte	0x02, 0x4c
        /*0032*/ 	.byte	0x02
	.zero		1


	//----- nvinfo : EIATTR_ANNOTATIONS
	.align		4
        /*0034*/ 	.byte	0x04, 0x55
        /*0036*/ 	.short	(.L_624 - .L_623)


	//   ....[0]....
.L_623:
        /* <DEDUP_REMOVED lines=17> */


	//----- nvinfo : EIATTR_MERCURY_ISA_VERSION
	.align		4
.L_624:
        /*0130*/ 	.byte	0x03, 0x5f
        /*0132*/ 	.short	0x0000


	//----- nvinfo : EIATTR_COOP_GROUP_MASK_REGIDS
	.align		4
        /*0134*/ 	.byte	0x04, 0x29
        /*0136*/ 	.short	(.L_626 - .L_625)


	//   ....[0]....
.L_625:
        /*0138*/ 	.word	0xffffffff


	//   ....[1]....
        /*013c*/ 	.word	0xffffffff


	//   ....[2]....
        /*0140*/ 	.word	0xffffffff


	//   ....[3]....
        /*0144*/ 	.word	0xffffffff


	//   ....[4]....
        /*0148*/ 	.word	0xffffffff


	//   ....[5]....
        /*014c*/ 	.word	0xffffffff


	//   ....[6]....
        /*0150*/ 	.word	0xffffffff


	//   ....[7]....
        /*0154*/ 	.word	0xffffffff


	//   ....[8]....
        /*0158*/ 	.word	0xffffffff


	//   ....[9]....
        /*015c*/ 	.word	0xffffffff


	//   ....[10]....
        /*0160*/ 	.word	0xffffffff


	//   ....[11]....
        /*0164*/ 	.word	0xffffffff


	//   ....[12]....
        /*0168*/ 	.word	0xffffffff


	//   ....[13]....
        /*016c*/ 	.word	0xffffffff


	//   ....[14]....
        /*0170*/ 	.word	0xffffffff


	//   ....[15]....
        /*0174*/ 	.word	0xffffffff


	//   ....[16]....
        /*0178*/ 	.word	0xffffffff


	//   ....[17]....
        /*017c*/ 	.word	0xffffffff


	//   ....[18]....
        /*0180*/ 	.word	0xffffffff


	//   ....[19]....
        /*0184*/ 	.word	0xffffffff


	//   ....[20]....
        /*0188*/ 	.word	0xffffffff


	//   ....[21]....
        /*018c*/ 	.word	0xffffffff


	//   ....[22]....
        /*0190*/ 	.word	0xffffffff


	//   ....[23]....
        /*0194*/ 	.word	0xffffffff


	//   ....[24]....
        /*0198*/ 	.word	0xffffffff


	//   ....[25]....
        /*019c*/ 	.word	0xffffffff


	//   ....[26]....
        /*01a0*/ 	.word	0xffffffff


	//   ....[27]....
        /*01a4*/ 	.word	0xffffffff


	//   ....[28]....
        /*01a8*/ 	.word	0xffffffff


	//----- nvinfo : EIATTR_COOP_GROUP_INSTR_OFFSETS
	.align		4
.L_626:
        /*01ac*/ 	.byte	0x04, 0x28
        /*01ae*/ 	.short	(.L_628 - .L_627)


	//   ....[0]....
.L_627:
        /*01b0*/ 	.word	0x00000060


	//   ....[1]....
        /*01b4*/ 	.word	0x00000fd0


	//   ....[2]....
        /*01b8*/ 	.word	0x00000ff0


	//   ....[3]....
        /*01bc*/ 	.word	0x00001300


	//   ....[4]....
        /*01c0*/ 	.word	0x000013b0


	//   ....[5]....
        /*01c4*/ 	.word	0x000015a0


	//   ....[6]....
        /*01c8*/ 	.word	0x000015d0


	//   ....[7]....
        /*01cc*/ 	.word	0x00001790


	//   ....[8]....
        /*01d0*/ 	.word	0x000017d0


	//   ....[9]....
        /*01d4*/ 	.word	0x00004900


	//   ....[10]....
        /*01d8*/ 	.word	0x000049e0


	//   ....[11]....
        /*01dc*/ 	.word	0x00004a10


	//   ....[12]....
        /*01e0*/ 	.word	0x00004a80


	//   ....[13]....
        /*01e4*/ 	.word	0x000099b0


	//   ....[14]....
        /*01e8*/ 	.word	0x00009a10


	//   ....[15]....
        /*01ec*/ 	.word	0x00009a40


	//   ....[16]....
        /*01f0*/ 	.word	0x00009b00


	//   ....[17]....
        /*01f4*/ 	.word	0x0000c7b0


	//   ....[18]....
        /*01f8*/ 	.word	0x0000c7c0


	//   ....[19]....
        /*01fc*/ 	.word	0x0000c7f0


	//   ....[20]....
        /*0200*/ 	.word	0x0000c810


	//   ....[21]....
        /*0204*/ 	.word	0x0000d6e0


	//   ....[22]....
        /*0208*/ 	.word	0x0000d720


	//   ....[23]....
        /*020c*/ 	.word	0x0000d760


	//   ....[24]....
        /*0210*/ 	.word	0x0000d790


	//   ....[25]....
        /*0214*/ 	.word	0x0000d880


	//   ....[26]....
        /*0218*/ 	.word	0x0000d8a0


	//   ....[27]....
        /*021c*/ 	.word	0x0000e4c0


	//   ....[28]....
        /*0220*/ 	.word	0x0000e4d0


	//----- nvinfo : EIATTR_EXIT_INSTR_OFFSETS
	.align		4
.L_628:
        /*0224*/ 	.byte	0x04, 0x1c
        /*0226*/ 	.short	(.L_630 - .L_629)


	//   ....[0]....
.L_629:
        /*0228*/ 	.word	0x000001c0


	//   ....[1]....
        /*022c*/ 	.word	0x0000e4e0


	//   ....[2]....
        /*0230*/ 	.word	0x0000f080


	//   ....[3]....
        /*0234*/ 	.word	0x0000f0d0


	//   ....[4]....
        /*0238*/ 	.word	0x0000f100


	//   ....[5]....
        /*023c*/ 	.word	0x0000f160


	//   ....[6]....
        /*0240*/ 	.word	0x0000f3f0


	//----- nvinfo : EIATTR_CTAIDZ_USED
	.align		4
.L_630:
        /*0244*/ 	.byte	0x01, 0x04
	.zero		2


	//----- nvinfo : EIATTR_MAX_THREADS
	.align		4
        /*0248*/ 	.byte	0x04, 0x05
        /*024a*/ 	.short	(.L_632 - .L_631)
.L_631:
        /*024c*/ 	.word	0x00000100
        /*0250*/ 	.word	0x00000001
        /*0254*/ 	.word	0x00000001


	//----- nvinfo : EIATTR_CRS_STACK_SIZE
	.align		4
.L_632:
        /*0258*/ 	.byte	0x04, 0x1e
        /*025a*/ 	.short	(.L_634 - .L_633)
.L_633:
        /*025c*/ 	.word	0x00000000
.L_634:


//--------------------- .nv.info._ZN7cutlass13device_kernelIN5flash19enable_sm80_to_sm89INS1_16FlashAttnFwdSm80INS1_25CollectiveMainloopFwdSm80ILi8ELi1ELb0EN4cute5tupleIJNS5_1CILi128EEENS7_ILi64EEENS7_ILi256EEEEEELi256ENS_10bfloat16_tEfNS_4arch4Sm80ELb0ELb0ELb1ELb1ELb0ELb0ELb1ELb1EEENS1_21CollectiveEpilogueFwdINS6_IJS8_SA_S9_EEENS6_IJNS7_ILi1EEESI_SI_EEESC_SE_Li256ELb1ELb1ELb1ELb0EEENS1_36VarlenDynamicPersistentTileSchedulerILi128ELi64ELi256ELi256ELb1ELb1ELb0ELb0ELb1ELb1EEEEEEEEEvNT_6ParamsE --------------------------
	.section	.nv.info._ZN7cutlass13device_kernelIN5flash19enable_sm80_to_sm89INS1_16FlashAttnFwdSm80INS1_25CollectiveMainloopFwdSm80ILi8ELi1ELb0EN4cute5tupleIJNS5_1CILi128EEENS7_ILi64EEENS7_ILi256EEEEEELi256ENS_10bfloat16_tEfNS_4arch4Sm80ELb0ELb0ELb1ELb1ELb0ELb0ELb1ELb1EEENS1_21CollectiveEpilogueFwdINS6_IJS8_SA_S9_EEENS6_IJNS7_ILi1EEESI_SI_EEESC_SE_Li256ELb1ELb1ELb1ELb0EEENS1_36VarlenDynamicPersistentTileSchedulerILi128ELi64ELi256ELi256ELb1ELb1ELb0ELb0ELb1ELb1EEEEEEEEEvNT_6ParamsE,"",@"SHT_CUDA_INFO"
	.sectionflags	@""
	.align	4


	//----- nvinfo : EIATTR_CUDA_API_VERSION
	.align		4
        /*0000*/ 	.byte	0x04, 0x37
        /*0002*/ 	.short	(.L_636 - .L_635)
.L_635:
        /*0004*/ 	.word	0x00000082


	//----- nvinfo : EIATTR_SW2861232_WAR
	.align		4
.L_636:
        /*0008*/ 	.byte	0x01, 0x35
	.zero		2


	//----- nvinfo : EIATTR_PARAM_CBANK
	.align		4
        /*000c*/ 	.byte	0x04, 0x0a
        /*000e*/ 	.short	(.L_638 - .L_637)
	.align		4
.L_637:
        /*0010*/ 	.word	index@(.nv.constant0._ZN7cutlass13device_kernelIN5flash19enable_sm80_to_sm89INS1_16FlashAttnFwdSm80INS1_25CollectiveMainloopFwdSm80ILi8ELi1ELb0EN4cute5tupleIJNS5_1CILi128EEENS7_ILi64EEENS7_ILi256EEEEEELi256ENS_10bfloat16_tEfNS_4arch4Sm80ELb0ELb0ELb1ELb1ELb0ELb0ELb1ELb1EEENS1_21CollectiveEpilogueFwdINS6_IJS8_SA_S9_EEENS6_IJNS7_ILi1EEESI_SI_EEESC_SE_Li256ELb1ELb1ELb1ELb0EEENS1_36VarlenDynamicPersistentTileSchedulerILi128ELi64ELi256ELi256ELb1ELb1ELb0ELb0ELb1ELb1EEEEEEEEEvNT_6ParamsE)
        /*0014*/ 	.short	0x0160
        /*0016*/ 	.short	0x0438


	//----- nvinfo : EIATTR_CBANK_PARAM_SIZE
	.align		4
.L_638:
        /*0018*/ 	.byte	0x03, 0x19
        /*001a*/ 	.short	0x0438


	//----- nvinfo : EIATTR_KPARAM_INFO
	.align		4
        /*001c*/ 	.byte	0x04, 0x17
        /*001e*/ 	.short	(.L_640 - .L_639)
.L_639:
        /*0020*/ 	.word	0x00000000
        /*0024*/ 	.short	0x0000
        /*0026*/ 	.short	0x0000
        /*0028*/ 	.byte	0x00, 0xf0, 0xe1, 0x10


	//----- nvinfo : EIATTR_MAXREG_COUNT
	.align		4
.L_640:
        /*002c*/ 	.byte	0x03, 0x1b
        /*002e*/ 	.short	0x00ff


	//----- nvinfo : EIATTR_NUM_BARRIERS
	.align		4
        /*0030*/ 	.byte	0x02, 0x4c
        /*0032*/ 	.byte	0x06
	.zero		1


	//----- nvinfo : EIATTR_ANNOTATIONS
	.align		4
        /*0034*/ 	.byte	0x04, 0x55
        /*0036*/ 	.short	(.L_642 - .L_641)


	//   ....[0]....
.L_641:
        /* <DEDUP_REMOVED lines=135> */


	//----- nvinfo : EIATTR_MERCURY_ISA_VERSION
	.align		4
.L_642:
        /*0890*/ 	.byte	0x03, 0x5f
        /*0892*/ 	.short	0x0000


	//----- nvinfo : EIATTR_INT_WARP_WIDE_INSTR_OFFSETS
	.align		4
        /*0894*/ 	.byte	0x04, 0x31
        /*0896*/ 	.short	(.L_644 - .L_643)


	//   ....[0]....
.L_643:
        /*0898*/ 	.word	0x0000a850


	//   ....[1]....
        /*089c*/ 	.word	0x0000a8d0


	//----- nvinfo : EIATTR_COOP_GROUP_MASK_REGIDS
	.align		4
.L_644:
        /*08a0*/ 	.byte	0x04, 0x29
        /*08a2*/ 	.short	(.L_646 - .L_645)


	//   ....[0]....
.L_645:
        /*08a4*/ 	.word	0xffffffff


	//   ....[1]....
        /*08a8*/ 	.word	0xffffffff


	//   ....[2]....
        /*08ac*/ 	.word	0xffffffff


	//   ....[3]....
        /*08b0*/ 	.word	0xffffffff


	//   ....[4]....
        /*08b4*/ 	.word	0xffffffff


	//   ....[5]....
        /*08b8*/ 	.word	0xffffffff


	//   ....[6]....
        /*08bc*/ 	.word	0xffffffff


	//   ....[7]....
        /*08c0*/ 	.word	0xffffffff


	//   ....[8]....
        /*08c4*/ 	.word	0xffffffff


	//   ....[9]....
        /*08c8*/ 	.word	0xffffffff


	//   ....[10]....
        /*08cc*/ 	.word	0xffffffff


	//   ....[11]....
        /*08d0*/ 	.word	0xffffffff


	//   ....[12]....
        /*08d4*/ 	.word	0xffffffff


	//   ....[13]....
        /*08d8*/ 	.word	0xffffffff


	//   ....[14]....
        /*08dc*/ 	.word	0xffffffff


	//   ....[15]....
        /*08e0*/ 	.word	0xffffffff


	//   ....[16]....
        /*08e4*/ 	.word	0xffffffff


	//   ....[17]....
        /*08e8*/ 	.word	0xffffffff


	//   ....[18]....
        /*08ec*/ 	.word	0xffffffff


	//   ....[19]....
        /*08f0*/ 	.word	0xffffffff


	//   ....[20]....
        /*08f4*/ 	.word	0xffffffff


	//   ....[21]....
        /*08f8*/ 	.word	0xffffffff


	//   ....[22]....
        /*08fc*/ 	.word	0xffffffff


	//   ....[23]....
        /*0900*/ 	.word	0xffffffff


	//   ....[24]....
        /*0904*/ 	.word	0xffffffff


	//   ....[25]....
        /*0908*/ 	.word	0xffffffff


	//   ....[26]....
        /*090c*/ 	.word	0xffffffff


	//   ....[27]....
        /*0910*/ 	.word	0xffffffff


	//   ....[28]....
        /*0914*/ 	.word	0xffffffff


	//   ....[29]....
        /*0918*/ 	.word	0xffffffff


	//   ....[30]....
        /*091c*/ 	.word	0xffffffff


	//   ....[31]....
        /*0920*/ 	.word	0xffffffff


	//   ....[32]....
        /*0924*/ 	.word	0xffffffff


	//   ....[33]....
        /*0928*/ 	.word	0xffffffff


	//   ....[34]....
        /*092c*/ 	.word	0xffffffff


	//   ....[35]....
        /*0930*/ 	.word	0xffffffff


	//   ....[36]....
        /*0934*/ 	.word	0xffffffff


	//   ....[37]....
        /*0938*/ 	.word	0xffffffff


	//   ....[38]....
        /*093c*/ 	.word	0xffffffff


	//   ....[39]....
        /*0940*/ 	.word	0xffffffff


	//   ....[40]....
        /*0944*/ 	.word	0xffffffff


	//   ....[41]....
        /*0948*/ 	.word	0xffffffff


	//   ....[42]....
        /*094c*/ 	.word	0xffffffff


	//   ....[43]....
        /*0950*/ 	.word	0xffffffff


	//   ....[44]....
        /*0954*/ 	.word	0xffffffff


	//   ....[45]....
        /*0958*/ 	.word	0xffffffff


	//   ....[46]....
        /*095c*/ 	.word	0xffffffff


	//   ....[47]....
        /*0960*/ 	.word	0xffffffff


	//   ....[48]....
        /*0964*/ 	.word	0xffffffff


	//   ....[49]....
        /*0968*/ 	.word	0xffffffff


	//   ....[50]....
        /*096c*/ 	.word	0xffffffff


	//   ....[51]....
        /*0970*/ 	.word	0xffffffff


	//   ....[52]....
        /*0974*/ 	.word	0xffffffff


	//   ....[53]....
        /*0978*/ 	.word	0xffffffff


	//   ....[54]....
        /*097c*/ 	.word	0xffffffff


	//   ....[55]....
        /*0980*/ 	.word	0xffffffff


	//   ....[56]....
        /*0984*/ 	.word	0xffffffff


	//   ....[57]....
        /*0988*/ 	.word	0xffffffff


	//   ....[58]....
        /*098c*/ 	.word	0xffffffff


	//   ....[59]....
        /*0990*/ 	.word	0xffffffff


	//   ....[60]....
        /*0994*/ 	.word	0xffffffff


	//   ....[61]....
        /*0998*/ 	.word	0xffffffff


	//   ....[62]....
        /*099c*/ 	.word	0xffffffff


	//   ....[63]....
        /*09a0*/ 	.word	0xffffffff


	//   ....[64]....
        /*09a4*/ 	.word	0xffffffff


	//   ....[65]....
        /*09a8*/ 	.word	0xffffffff


	//   ....[66]....
        /*09ac*/ 	.word	0xffffffff


	//   ....[67]....
        /*09b0*/ 	.word	0xffffffff


	//   ....[68]....
        /*09b4*/ 	.word	0xffffffff


	//   ....[69]....
        /*09b8*/ 	.word	0xffffffff


	//   ....[70]....
        /*09bc*/ 	.word	0xffffffff


	//   ....[71]....
        /*09c0*/ 	.word	0xffffffff


	//   ....[72]....
        /*09c4*/ 	.word	0xffffffff


	//   ....[73]....
        /*09c8*/ 	.word	0xffffffff


	//   ....[74]....
        /*09cc*/ 	.word	0xffffffff


	//   ....[75]....
        /*09d0*/ 	.word	0xffffffff


	//   ....[76]....
        /*09d4*/ 	.word	0xffffffff


	//   ....[77]....
        /*09d8*/ 	.word	0xffffffff


	//   ....[78]....
        /*09dc*/ 	.word	0xffffffff


	//   ....[79]....
        /*09e0*/ 	.word	0xffffffff


	//   ....[80]....
        /*09e4*/ 	.word	0xffffffff


	//   ....[81]....
        /*09e8*/ 	.word	0xffffffff


	//   ....[82]....
        /*09ec*/ 	.word	0xffffffff


	//   ....[83]....
        /*09f0*/ 	.word	0xffffffff


	//   ....[84]....
        /*09f4*/ 	.word	0xffffffff


	//   ....[85]....
        /*09f8*/ 	.word	0xffffffff


	//   ....[86]....
        /*09fc*/ 	.word	0xffffffff


	//   ....[87]....
        /*0a00*/ 	.word	0xffffffff


	//   ....[88]....
        /*0a04*/ 	.word	0xffffffff


	//   ....[89]....
        /*0a08*/ 	.word	0xffffffff


	//   ....[90]....
        /*0a0c*/ 	.word	0xffffffff


	//   ....[91]....
        /*0a10*/ 	.word	0xffffffff


	//   ....[92]....
        /*0a14*/ 	.word	0xffffffff


	//   ....[93]....
        /*0a18*/ 	.word	0xffffffff


	//   ....[94]....
        /*0a1c*/ 	.word	0xffffffff


	//   ....[95]....
        /*0a20*/ 	.word	0xffffffff


	//   ....[96]....
        /*0a24*/ 	.word	0xffffffff


	//   ....[97]....
        /*0a28*/ 	.word	0xffffffff


	//   ....[98]....
        /*0a2c*/ 	.word	0xffffffff


	//   ....[99]....
        /*0a30*/ 	.word	0xffffffff


	//   ....[100]....
        /*0a34*/ 	.word	0xffffffff


	//   ....[101]....
        /*0a38*/ 	.word	0xffffffff


	//   ....[102]....
        /*0a3c*/ 	.word	0xffffffff


	//   ....[103]....
        /*0a40*/ 	.word	0xffffffff


	//   ....[104]....
        /*0a44*/ 	.word	0xffffffff


	//   ....[105]....
        /*0a48*/ 	.word	0xffffffff


	//   ....[106]....
        /*0a4c*/ 	.word	0xffffffff


	//   ....[107]....
        /*0a50*/ 	.word	0xffffffff


	//   ....[108]....
        /*0a54*/ 	.word	0xffffffff


	//   ....[109]....
        /*0a58*/ 	.word	0xffffffff


	//   ....[110]....
        /*0a5c*/ 	.word	0xffffffff


	//   ....[111]....
        /*0a60*/ 	.word	0xffffffff


	//   ....[112]....
        /*0a64*/ 	.word	0xffffffff


	//   ....[113]....
        /*0a68*/ 	.word	0xffffffff


	//   ....[114]....
        /*0a6c*/ 	.word	0xffffffff


	//   ....[115]....
        /*0a70*/ 	.word	0xffffffff


	//   ....[116]....
        /*0a74*/ 	.word	0xffffffff


	//   ....[117]....
        /*0a78*/ 	.word	0xffffffff


	//   ....[118]....
        /*0a7c*/ 	.word	0xffffffff


	//   ....[119]....
        /*0a80*/ 	.word	0xffffffff


	//   ....[120]....
        /*0a84*/ 	.word	0xffffffff


	//   ....[121]....
        /*0a88*/ 	.word	0xffffffff


	//   ....[122]....
        /*0a8c*/ 	.word	0xffffffff


	//   ....[123]....
        /*0a90*/ 	.word	0xffffffff


	//   ....[124]....
        /*0a94*/ 	.word	0xffffffff


	//   ....[125]....
        /*0a98*/ 	.word	0xffffffff


	//   ....[126]....
        /*0a9c*/ 	.word	0xffffffff


	//   ....[127]....
        /*0aa0*/ 	.word	0xffffffff


	//   ....[128]....
        /*0aa4*/ 	.word	0xffffffff


	//   ....[129]....
        /*0aa8*/ 	.word	0xffffffff


	//   ....[130]....
        /*0aac*/ 	.word	0xffffffff


	//   ....[131]....
        /*0ab0*/ 	.word	0xffffffff


	//   ....[132]....
        /*0ab4*/ 	.word	0xffffffff


	//   ....[133]....
        /*0ab8*/ 	.word	0xffffffff


	//   ....[134]....
        /*0abc*/ 	.word	0xffffffff


	//   ....[135]....
        /*0ac0*/ 	.word	0xffffffff


	//   ....[136]....
        /*0ac4*/ 	.word	0xffffffff


	//   ....[137]....
        /*0ac8*/ 	.word	0xffffffff


	//   ....[138]....
        /*0acc*/ 	.word	0xffffffff


	//----- nvinfo : EIATTR_COOP_GROUP_INSTR_OFFSETS
	.align		4
.L_646:
        /*0ad0*/ 	.byte	0x04, 0x28
        /*0ad2*/ 	.short	(.L_648 - .L_647)


	//   ....[0]....
.L_647:
        /*0ad4*/ 	.word	0x00000050


	//   ....[1]....
        /*0ad8*/ 	.word	0x00000200


	//   ....[2]....
        /*0adc*/ 	.word	0x00000230


	//   ....[3]....
        /*0ae0*/ 	.word	0x00000260


	//   ....[4]....
        /*0ae4*/ 	.word	0x00000290


	//   ....[5]....
        /*0ae8*/ 	.word	0x000002c0


	//   ....[6]....
        /*0aec*/ 	.word	0x000002f0


	//   ....[7]....
        /*0af0*/ 	.word	0x00000460


	//   ....[8]....
        /*0af4*/ 	.word	0x000004a0


	//   ....[9]....
        /*0af8*/ 	.word	0x000004d0


	//   ....[10]....
        /*0afc*/ 	.word	0x00000500


	//   ....[11]....
        /*0b00*/ 	.word	0x00000530


	//   ....[12]....
        /*0b04*/ 	.word	0x00000560


	//   ....[13]....
        /*0b08*/ 	.word	0x000005f0


	//   ....[14]....
        /*0b0c*/ 	.word	0x00000620


	//   ....[15]....
        /*0b10*/ 	.word	0x00000630


	//   ....[16]....
        /*0b14*/ 	.word	0x000006a0


	//   ....[17]....
        /*0b18*/ 	.word	0x00002a60


	//   ....[18]....
        /*0b1c*/ 	.word	0x00002a80


	//   ....[19]....
        /*0b20*/ 	.word	0x00002c40


	//   ....[20]....
        /*0b24*/ 	.word	0x00002c50


	//   ....[21]....
        /*0b28*/ 	.word	0x00002e10


	//   ....[22]....
        /*0b2c*/ 	.word	0x00002e30


	//   ....[23]....
        /*0b30*/ 	.word	0x00002ff0


	//   ....[24]....
        /*0b34*/ 	.word	0x00003000


	//   ....[25]....
        /*0b38*/ 	.word	0x00004ea0


	//   ....[26]....
        /*0b3c*/ 	.word	0x00004fa0


	//   ....[27]....
        /*0b40*/ 	.word	0x00004fb0


	//   ....[28]....
        /*0b44*/ 	.word	0x00005000


	//   ....[29]....
        /*0b48*/ 	.word	0x00008010


	//   ....[30]....
        /*0b4c*/ 	.word	0x000080c0


	//   ....[31]....
        /*0b50*/ 	.word	0x000080d0


	//   ....[32]....
        /*0b54*/ 	.word	0x000081d0


	//   ....[33]....
        /*0b58*/ 	.word	0x00009e30


	//   ....[34]....
        /*0b5c*/ 	.word	0x00009e40


	//   ....[35]....
        /*0b60*/ 	.word	0x00009e70


	//   ....[36]....
        /*0b64*/ 	.word	0x00009e80


	//   ....[37]....
        /*0b68*/ 	.word	0x0000b710


	//   ....[38]....
        /*0b6c*/ 	.word	0x0000b720


	//   ....[39]....
        /*0b70*/ 	.word	0x0000b740


	//   ....[40]....
        /*0b74*/ 	.word	0x0000b750


	//   ....[41]....
        /*0b78*/ 	.word	0x0000bb60


	//   ....[42]....
        /*0b7c*/ 	.word	0x0000bb80


	//   ....[43]....
        /*0b80*/ 	.word	0x0000bd40


	//   ....[44]....
        /*0b84*/ 	.word	0x0000bd50


	//   ....[45]....
        /*0b88*/ 	.word	0x0000bf20


	//   ....[46]....
        /*0b8c*/ 	.word	0x0000bf40


	//   ....[47]....
        /*0b90*/ 	.word	0x0000c110


	//   ....[48]....
        /*0b94*/ 	.word	0x0000c120


	//   ....[49]....
        /*0b98*/ 	.word	0x0000c4f0


	//   ....[50]....
        /*0b9c*/ 	.word	0x0000c510


	//   ....[51]....
        /*0ba0*/ 	.word	0x0000d160


	//   ....[52]....
        /*0ba4*/ 	.word	0x0000d170


	//   ....[53]....
        /*0ba8*/ 	.word	0x0000e570


	//   ....[54]....
        /*0bac*/ 	.word	0x0000e590


	//   ....[55]....
        /*0bb0*/ 	.word	0x0000e760


	//   ....[56]....
        /*0bb4*/ 	.word	0x0000e770


	//   ....[57]....
        /*0bb8*/ 	.word	0x0000e940


	//   ....[58]....
        /*0bbc*/ 	.word	0x0000e960


	//   ....[59]....
        /*0bc0*/ 	.word	0x0000eb30


	//   ....[60]....
        /*0bc4*/ 	.word	0x0000eb40


	//   ....[61]....
        /*0bc8*/ 	.word	0x0000edd0


	//   ....[62]....
        /*0bcc*/ 	.word	0x0000edf0


	//   ....[63]....
        /*0bd0*/ 	.word	0x0000ef20


	//   ....[64]....
        /*0bd4*/ 	.word	0x0000ef60


	//   ....[65]....
        /*0bd8*/ 	.word	0x0000ef90


	//   ....[66]....
        /*0bdc*/ 	.word	0x0000efc0


	//   ....[67]....
        /*0be0*/ 	.word	0x0000eff0


	//   ....[68]....
        /*0be4*/ 	.word	0x0000f020


	//   ....[69]....
        /*0be8*/ 	.word	0x0000f180


	//   ....[70]....
        /*0bec*/ 	.word	0x0000f1c0


	//   ....[71]....
        /*0bf0*/ 	.word	0x0000f1f0


	//   ....[72]....
        /*0bf4*/ 	.word	0x0000f220


	//   ....[73]....
        /*0bf8*/ 	.word	0x0000f250


	//   ....[74]....
        /*0bfc*/ 	.word	0x0000f280


	//   ....[75]....
        /*0c00*/ 	.word	0x0000f310


	//   ....[76]....
        /*0c04*/ 	.word	0x0000f340


	//   ....[77]....
        /*0c08*/ 	.word	0x0000f350


	//   ....[78]....
        /*0c0c*/ 	.word	0x0000f3b0


	//   ....[79]....
        /*0c10*/ 	.word	0x0000f9a0


	//   ....[80]....
        /*0c14*/ 	.word	0x0000fa00


	//   ....[81]....
        /*0c18*/ 	.word	0x0000fa50


	//   ....[82]....
        /*0c1c*/ 	.word	0x0000faa0


	//   ....[83]....
        /*0c20*/ 	.word	0x0000faf0


	//   ....[84]....
        /*0c24*/ 	.word	0x0000fb60


	//   ....[85]....
        /*0c28*/ 	.word	0x0000fba0


	//   ....[86]....
        /*0c2c*/ 	.word	0x0000fc10


	//   ....[87]....
        /*0c30*/ 	.word	0x0000fc80


	//   ....[88]....
        /*0c34*/ 	.word	0x0000fce0


	//   ....[89]....
        /*0c38*/ 	.word	0x0000fd50


	//   ....[90]....
        /*0c3c*/ 	.word	0x0000fdc0


	//   ....[91]....
        /*0c40*/ 	.word	0x0000fe20


	//   ....[92]....
        /*0c44*/ 	.word	0x0000fe80


	//   ....[93]....
        /*0c48*/ 	.word	0x0000fee0


	//   ....[94]....
        /*0c4c*/ 	.word	0x0000ff50


	//   ....[95]....
        /*0c50*/ 	.word	0x0000ffb0


	//   ....[96]....
        /*0c54*/ 	.word	0x00010010


	//   ....[97]....
        /*0c58*/ 	.word	0x00010080


	//   ....[98]....
        /*0c5c*/ 	.word	0x000100d0


	//   ....[99]....
        /*0c60*/ 	.word	0x00010120


	//   ....[100]....
        /*0c64*/ 	.word	0x00010170


	//   ....[101]....
        /*0c68*/ 	.word	0x000101e0


	//   ....[102]....
        /*0c6c*/ 	.word	0x00010250


	//   ....[103]....
        /*0c70*/ 	.word	0x000102b0


	//   ....[104]....
        /*0c74*/ 	.word	0x00010310


	//   ....[105]....
        /*0c78*/ 	.word	0x00010370


	//   ....[106]....
        /*0c7c*/ 	.word	0x000103e0


	//   ....[107]....
        /*0c80*/ 	.word	0x00010440


	//   ....[108]....
        /*0c84*/ 	.word	0x000104a0


	//   ....[109]....
        /*0c88*/ 	.word	0x00010500


	//   ....[110]....
        /*0c8c*/ 	.word	0x00010570


	//   ....[111]....
        /*0c90*/ 	.word	0x000105d0


	//   ....[112]....
        /*0c94*/ 	.word	0x00010630


	//   ....[113]....
        /*0c98*/ 	.word	0x00010690


	//   ....[114]....
        /*0c9c*/ 	.word	0x00010700


	//   ....[115]....
        /*0ca0*/ 	.word	0x00010760


	//   ....[116]....
        /*0ca4*/ 	.word	0x000107c0


	//   ....[117]....
        /*0ca8*/ 	.word	0x00010820


	//   ....[118]....
        /*0cac*/ 	.word	0x00010890


	//   ....[119]....
        /*0cb0*/ 	.word	0x000108f0


	//   ....[120]....
        /*0cb4*/ 	.word	0x00010950


	//   ....[121]....
        /*0cb8*/ 	.word	0x000109b0


	//   ....[122]....
        /*0cbc*/ 	.word	0x00010a20


	//   ....[123]....
        /*0cc0*/ 	.word	0x00010a70


	//   ....[124]....
        /*0cc4*/ 	.word	0x00010ab0


	//   ....[125]....
        /*0cc8*/ 	.word	0x00010b00


	//   ....[126]....
        /*0ccc*/ 	.word	0x00010b50


	//   ....[127]....
        /*0cd0*/ 	.word	0x00010ba0


	//   ....[128]....
        /*0cd4*/ 	.word	0x00010c10


	//   ....[129]....
        /*0cd8*/ 	.word	0x00010c50


	//   ....[130]....
        /*0cdc*/ 	.word	0x00010ca0


	//   ....[131]....
        /*0ce0*/ 	.word	0x00010cf0


	//   ....[132]....
        /*0ce4*/ 	.word	0x00010d40


	//   ....[133]....
        /*0ce8*/ 	.word	0x00010d90


	//   ....[134]....
        /*0cec*/ 	.word	0x00010e00


	//   ....[135]....
        /*0cf0*/ 	.word	0x00010e40


	//   ....[136]....
        /*0cf4*/ 	.word	0x00010eb0


	//   ....[137]....
        /*0cf8*/ 	.word	0x00010f10


	//   ....[138]....
        /*0cfc*/ 	.word	0x00010f70


	//----- nvinfo : EIATTR_EXIT_INSTR_OFFSETS
	.align		4
.L_648:
        /*0d00*/ 	.byte	0x04, 0x1c
        /*0d02*/ 	.short	(.L_650 - .L_649)


	//   ....[0]....
.L_649:
        /*0d04*/ 	.word	0x00000c10


	//   ....[1]....
        /*0d08*/ 	.word	0x0000f960


	//----- nvinfo : EIATTR_MAX_THREADS
	.align		4
.L_650:
        /*0d0c*/ 	.byte	0x04, 0x05
        /*0d0e*/ 	.short	(.L_652 - .L_651)
.L_651:
        /*0d10*/ 	.word	0x00000100
        /*0d14*/ 	.word	0x00000001
        /*0d18*/ 	.word	0x00000001


	//----- nvinfo : EIATTR_CRS_STACK_SIZE
	.align		4
.L_652:
        /*0d1c*/ 	.byte	0x04, 0x1e
        /*0d1e*/ 	.short	(.L_654 - .L_653)
.L_653:
        /*0d20*/ 	.word	0x00000000
.L_654:


//--------------------- .nv.info._ZN7cutlass13device_kernelIN5flash19enable_sm80_to_sm89INS1_16FlashAttnFwdSm80INS1_25CollectiveMainloopFwdSm80ILi8ELi1ELb0EN4cute5tupleIJNS5_1CILi128EEENS7_ILi48EEENS7_ILi256EEEEEELi256ENS_10bfloat16_tEfNS_4arch4Sm80ELb0ELb0ELb1ELb1ELb0ELb1ELb1ELb1EEENS1_21CollectiveEpilogueFwdINS6_IJS8_SA_S9_EEENS6_IJNS7_ILi1EEESI_SI_EEESC_SE_Li256ELb1ELb1ELb1ELb0EEENS1_36VarlenDynamicPersistentTileSchedulerILi128ELi48ELi256ELi256ELb1ELb1ELb0ELb0ELb1ELb1EEEEEEEEEvNT_6ParamsE --------------------------
	.section	.nv.info._ZN7cutlass13device_kernelIN5flash19enable_sm80_to_sm89INS1_16FlashAttnFwdSm80INS1_25CollectiveMainloopFwdSm80ILi8ELi1ELb0EN4cute5tupleIJNS5_1CILi128EEENS7_ILi48EEENS7_ILi256EEEEEELi256ENS_10bfloat16_tEfNS_4arch4Sm80ELb0ELb0ELb1ELb1ELb0ELb1ELb1ELb1EEENS1_21CollectiveEpilogueFwdINS6_IJS8_SA_S9_EEENS6_IJNS7_ILi1EEESI_SI_EEESC_SE_Li256ELb1ELb1ELb1ELb0EEENS1_36VarlenDynamicPersistentTileSchedulerILi128ELi48ELi256ELi256ELb1ELb1ELb0ELb0ELb1ELb1EEEEEEEEEvNT_6ParamsE,"",@"SHT_CUDA_INFO"
	.sectionflags	@""
	.align	4


	//----- nvinfo : EIATTR_CUDA_API_VERSION
	.align		4
        /*0000*/ 	.byte	0x04, 0x37
        /*0002*/ 	.short	(.L_656 - .L_655)
.L_655:
        /*0004*/ 	.word	0x00000082


	//----- nvinfo : EIATTR_SW2861232_WAR
	.align		4
.L_656:
        /*0008*/ 	.byte	0x01, 0x35
	.zero		2


	//----- nvinfo : EIATTR_PARAM_CBANK
	.align		4
        /*000c*/ 	.byte	0x04, 0x0a
        /*000e*/ 	.short	(.L_658 - .L_657)
	.align		4
.L_657:
        /*0010*/ 	.word	index@(.nv.constant0._ZN7cutlass13device_kernelIN5flash19enable_sm80_to_sm89INS1_16FlashAttnFwdSm80INS1_25CollectiveMainloopFwdSm80ILi8ELi1ELb0EN4cute5tupleIJNS5_1CILi128EEENS7_ILi48EEENS7_ILi256EEEEEELi256ENS_10bfloat16_tEfNS_4arch4Sm80ELb0ELb0ELb1ELb1ELb0ELb1ELb1ELb1EEENS1_21CollectiveEpilogueFwdINS6_IJS8_SA_S9_EEENS6_IJNS7_ILi1EEESI_SI_EEESC_SE_Li256ELb1ELb1ELb1ELb0EEENS1_36VarlenDynamicPersistentTileSchedulerILi128ELi48ELi256ELi256ELb1ELb1ELb0ELb0ELb1ELb1EEEEEEEEEvNT_6ParamsE)
        /*0014*/ 	.short	0x0160
        /*0016*/ 	.short	0x0438


	//----- nvinfo : EIATTR_CBANK_PARAM_SIZE
	.align		4
.L_658:
        /*0018*/ 	.byte	0x03, 0x19
        /*001a*/ 	.short	0x0438


	//----- nvinfo : EIATTR_KPARAM_INFO
	.align		4
        /*001c*/ 	.byte	0x04, 0x17
        /*001e*/ 	.short	(.L_660 - .L_659)
.L_659:
        /*0020*/ 	.word	0x00000000
        /*0024*/ 	.short	0x0000
        /*0026*/ 	.short	0x0000
        /*0028*/ 	.byte	0x00, 0xf0, 0xe1, 0x10


	//----- nvinfo : EIATTR_MAXREG_COUNT
	.align		4
.L_660:
        /*002c*/ 	.byte	0x03, 0x1b
        /*002e*/ 	.short	0x00ff


	//----- nvinfo : EIATTR_NUM_BARRIERS
	.align		4
        /*0030*/ 	.byte	0x02, 0x4c
        /*0032*/ 	.byte	0x06
	.zero		1


	//----- nvinfo : EIATTR_ANNOTATIONS
	.align		4
        /*0034*/ 	.byte	0x04, 0x55
        /*0036*/ 	.short	(.L_662 - .L_661)


	//   ....[0]....
.L_661:
        /* <DEDUP_REMOVED lines=48> */


	//----- nvinfo : EIATTR_MERCURY_ISA_VERSION
	.align		4
.L_662:
        /*0328*/ 	.byte	0x03, 0x5f
        /*032a*/ 	.short	0x0000


	//----- nvinfo : EIATTR_INT_WARP_WIDE_INSTR_OFFSETS
	.align		4
        /*032c*/ 	.byte	0x04, 0x31
        /*032e*/ 	.short	(.L_664 - .L_663)


	//   ....[0]....
.L_663:
        /*0330*/ 	.word	0x00016660


	//   ....[1]....
        /*0334*/ 	.word	0x000166e0


	//----- nvinfo : EIATTR_COOP_GROUP_MASK_REGIDS
	.align		4
.L_664:
        /*0338*/ 	.byte	0x04, 0x29
        /*033a*/ 	.short	(.L_666 - .L_665)


	//   ....[0]....
.L_665:
        /*033c*/ 	.word	0xffffffff


	//   ....[1]....
        /*0340*/ 	.word	0xffffffff


	//   ....[2]....
        /*0344*/ 	.word	0xffffffff


	//   ....[3]....
        /*0348*/ 	.word	0xffffffff


	//   ....[4]....
        /*034c*/ 	.word	0xffffffff


	//   ....[5]....
        /*0350*/ 	.word	0xffffffff


	//   ....[6]....
        /*0354*/ 	.word	0xffffffff


	//   ....[7]....
        /*0358*/ 	.word	0xffffffff


	//   ....[8]....
        /*035c*/ 	.word	0xffffffff


	//   ....[9]....
        /*0360*/ 	.word	0xffffffff


	//   ....[10]....
        /*0364*/ 	.word	0xffffffff


	//   ....[11]....
        /*0368*/ 	.word	0xffffffff


	//   ....[12]....
        /*036c*/ 	.word	0xffffffff


	//   ....[13]....
        /*0370*/ 	.word	0xffffffff


	//   ....[14]....
        /*0374*/ 	.word	0xffffffff


	//   ....[15]....
        /*0378*/ 	.word	0xffffffff


	//   ....[16]....
        /*037c*/ 	.word	0xffffffff


	//   ....[17]....
        /*0380*/ 	.word	0xffffffff


	//   ....[18]....
        /*0384*/ 	.word	0xffffffff


	//   ....[19]....
        /*0388*/ 	.word	0xffffffff


	//   ....[20]....
        /*038c*/ 	.word	0xffffffff


	//   ....[21]....
        /*0390*/ 	.word	0xffffffff


	//   ....[22]....
        /*0394*/ 	.word	0xffffffff


	//   ....[23]....
        /*0398*/ 	.word	0xffffffff


	//   ....[24]....
        /*039c*/ 	.word	0xffffffff


	//   ....[25]....
        /*03a0*/ 	.word	0xffffffff


	//   ....[26]....
        /*03a4*/ 	.word	0xffffffff


	//   ....[27]....
        /*03a8*/ 	.word	0xffffffff


	//   ....[28]....
        /*03ac*/ 	.word	0xffffffff


	//   ....[29]....
        /*03b0*/ 	.word	0xffffffff


	//   ....[30]....
        /*03b4*/ 	.word	0xffffffff


	//   ....[31]....
        /*03b8*/ 	.word	0xffffffff


	//   ....[32]....
        /*03bc*/ 	.word	0xffffffff


	//   ....[33]....
        /*03c0*/ 	.word	0xffffffff


	//   ....[34]....
        /*03c4*/ 	.word	0xffffffff


	//   ....[35]....
        /*03c8*/ 	.word	0xffffffff


	//   ....[36]....
        /*03cc*/ 	.word	0xffffffff


	//   ....[37]....
        /*03d0*/ 	.word	0xffffffff


	//   ....[38]....
        /*03d4*/ 	.word	0xffffffff


	//   ....[39]....
        /*03d8*/ 	.word	0xffffffff


	//   ....[40]....
        /*03dc*/ 	.word	0xffffffff


	//   ....[41]....
        /*03e0*/ 	.word	0xffffffff


	//   ....[42]....
        /*03e4*/ 	.word	0xffffffff


	//   ....[43]....
        /*03e8*/ 	.word	0xffffffff


	//   ....[44]....
        /*03ec*/ 	.word	0xffffffff


	//   ....[45]....
        /*03f0*/ 	.word	0xffffffff


	//   ....[46]....
        /*03f4*/ 	.word	0xffffffff


	//   ....[47]....
        /*03f8*/ 	.word	0xffffffff


	//   ....[48]....
        /*03fc*/ 	.word	0xffffffff


	//   ....[49]....
        /*0400*/ 	.word	0xffffffff


	//   ....[50]....
        /*0404*/ 	.word	0xffffffff


	//   ....[51]....
        /*0408*/ 	.word	0xffffffff


	//   ....[52]....
        /*040c*/ 	.word	0xffffffff


	//   ....[53]....
        /*0410*/ 	.word	0xffffffff


	//   ....[54]....
        /*0414*/ 	.word	0xffffffff


	//   ....[55]....
        /*0418*/ 	.word	0xffffffff


	//   ....[56]....
        /*041c*/ 	.word	0xffffffff


	//   ....[57]....
        /*0420*/ 	.word	0xffffffff


	//   ....[58]....
        /*0424*/ 	.word	0xffffffff


	//   ....[59]....
        /*0428*/ 	.word	0xffffffff


	//   ....[60]....
        /*042c*/ 	.word	0xffffffff


	//   ....[61]....
        /*0430*/ 	.word	0xffffffff


	//   ....[62]....
        /*0434*/ 	.word	0xffffffff


	//   ....[63]....
        /*0438*/ 	.word	0xffffffff


	//   ....[64]....
        /*043c*/ 	.word	0xffffffff


	//   ....[65]....
        /*0440*/ 	.word	0xffffffff


	//   ....[66]....
        /*0444*/ 	.word	0xffffffff


	//   ....[67]....
        /*0448*/ 	.word	0xffffffff


	//   ....[68]....
        /*044c*/ 	.word	0xffffffff


	//   ....[69]....
        /*0450*/ 	.word	0xffffffff


	//   ....[70]....
        /*0454*/ 	.word	0xffffffff


	//   ....[71]....
        /*0458*/ 	.word	0xffffffff


	//   ....[72]....
        /*045c*/ 	.word	0xffffffff


	//   ....[73]....
        /*0460*/ 	.word	0xffffffff


	//   ....[74]....
        /*0464*/ 	.word	0xffffffff


	//   ....[75]....
        /*0468*/ 	.word	0xffffffff


	//   ....[76]....
        /*046c*/ 	.word	0xffffffff


	//   ....[77]....
        /*0470*/ 	.word	0xffffffff


	//   ....[78]....
        /*0474*/ 	.word	0xffffffff


	//   ....[79]....
        /*0478*/ 	.word	0xffffffff


	//   ....[80]....
        /*047c*/ 	.word	0xffffffff


	//   ....[81]....
        /*0480*/ 	.word	0xffffffff


	//   ....[82]....
        /*0484*/ 	.word	0xffffffff


	//   ....[83]....
        /*0488*/ 	.word	0xffffffff


	//   ....[84]....
        /*048c*/ 	.word	0xffffffff


	//   ....[85]....
        /*0490*/ 	.word	0xffffffff


	//   ....[86]....
        /*0494*/ 	.word	0xffffffff


	//   ....[87]....
        /*0498*/ 	.word	0xffffffff


	//   ....[88]....
        /*049c*/ 	.word	0xffffffff


	//   ....[89]....
        /*04a0*/ 	.word	0xffffffff


	//   ....[90]....
        /*04a4*/ 	.word	0xffffffff


	//   ....[91]....
        /*04a8*/ 	.word	0xffffffff


	//   ....[92]....
        /*04ac*/ 	.word	0xffffffff


	//   ....[93]....
        /*04b0*/ 	.word	0xffffffff


	//   ....[94]....
        /*04b4*/ 	.word	0xffffffff


	//   ....[95]....
        /*04b8*/ 	.word	0xffffffff


	//   ....[96]....
        /*04bc*/ 	.word	0xffffffff


	//   ....[97]....
        /*04c0*/ 	.word	0xffffffff


	//   ....[98]....
        /*04c4*/ 	.word	0xffffffff


	//   ....[99]....
        /*04c8*/ 	.word	0xffffffff


	//   ....[100]....
        /*04cc*/ 	.word	0xffffffff


	//   ....[101]....
        /*04d0*/ 	.word	0xffffffff


	//   ....[102]....
        /*04d4*/ 	.word	0xffffffff


	//   ....[103]....
        /*04d8*/ 	.word	0xffffffff


	//   ....[104]....
        /*04dc*/ 	.word	0xffffffff


	//   ....[105]....
        /*04e0*/ 	.word	0xffffffff


	//   ....[106]....
        /*04e4*/ 	.word	0xffffffff


	//   ....[107]....
        /*04e8*/ 	.word	0xffffffff


	//   ....[108]....
        /*04ec*/ 	.word	0xffffffff


	//   ....[109]....
        /*04f0*/ 	.word	0xffffffff


	//   ....[110]....
        /*04f4*/ 	.word	0xffffffff


	//   ....[111]....
        /*04f8*/ 	.word	0xffffffff


	//   ....[112]....
        /*04fc*/ 	.word	0xffffffff


	//   ....[113]....
        /*0500*/ 	.word	0xffffffff


	//   ....[114]....
        /*0504*/ 	.word	0xffffffff


	//   ....[115]....
        /*0508*/ 	.word	0xffffffff


	//   ....[116]....
        /*050c*/ 	.word	0xffffffff


	//   ....[117]....
        /*0510*/ 	.word	0xffffffff


	//   ....[118]....
        /*0514*/ 	.word	0xffffffff


	//   ....[119]....
        /*0518*/ 	.word	0xffffffff


	//   ....[120]....
        /*051c*/ 	.word	0xffffffff


	//   ....[121]....
        /*0520*/ 	.word	0xffffffff


	//   ....[122]....
        /*0524*/ 	.word	0xffffffff


	//   ....[123]....
        /*0528*/ 	.word	0xffffffff


	//   ....[124]....
        /*052c*/ 	.word	0xffffffff


	//   ....[125]....
        /*0530*/ 	.word	0xffffffff


	//   ....[126]....
        /*0534*/ 	.word	0xffffffff


	//   ....[127]....
        /*0538*/ 	.word	0xffffffff


	//   ....[128]....
        /*053c*/ 	.word	0xffffffff


	//   ....[129]....
        /*0540*/ 	.word	0xffffffff


	//   ....[130]....
        /*0544*/ 	.word	0xffffffff


	//   ....[131]....
        /*0548*/ 	.word	0xffffffff


	//   ....[132]....
        /*054c*/ 	.word	0xffffffff


	//   ....[133]....
        /*0550*/ 	.word	0xffffffff


	//   ....[134]....
        /*0554*/ 	.word	0xffffffff


	//   ....[135]....
        /*0558*/ 	.word	0xffffffff


	//   ....[136]....
        /*055c*/ 	.word	0xffffffff


	//   ....[137]....
        /*0560*/ 	.word	0xffffffff


	//   ....[138]....
        /*0564*/ 	.word	0xffffffff


	//   ....[139]....
        /*0568*/ 	.word	0xffffffff


	//   ....[140]....
        /*056c*/ 	.word	0xffffffff


	//   ....[141]....
        /*0570*/ 	.word	0xffffffff


	//   ....[142]....
        /*0574*/ 	.word	0xffffffff


	//   ....[143]....
        /*0578*/ 	.word	0xffffffff


	//   ....[144]....
        /*057c*/ 	.word	0xffffffff


	//   ....[145]....
        /*0580*/ 	.word	0xffffffff


	//   ....[146]....
        /*0584*/ 	.word	0xffffffff


	//----- nvinfo : EIATTR_COOP_GROUP_INSTR_OFFSETS
	.align		4
.L_666:
        /*0588*/ 	.byte	0x04, 0x28
        /*058a*/ 	.short	(.L_668 - .L_667)


	//   ....[0]....
.L_667:
        /*058c*/ 	.word	0x00000050


	//   ....[1]....
        /*0590*/ 	.word	0x00000200


	//   ....[2]....
        /*0594*/ 	.word	0x00000230


	//   ....[3]....
        /*0598*/ 	.word	0x00000260


	//   ....[4]....
        /*059c*/ 	.word	0x00000290


	//   ....[5]....
        /*05a0*/ 	.word	0x000002c0


	//   ....[6]....
        /*05a4*/ 	.word	0x000002f0


	//   ....[7]....
        /*05a8*/ 	.word	0x00000460


	//   ....[8]....
        /*05ac*/ 	.word	0x000004a0


	//   ....[9]....
        /*05b0*/ 	.word	0x000004d0


	//   ....[10]....
        /*05b4*/ 	.word	0x00000500


	//   ....[11]....
        /*05b8*/ 	.word	0x00000530


	//   ....[12]....
        /*05bc*/ 	.word	0x00000560


	//   ....[13]....
        /*05c0*/ 	.word	0x000005f0


	//   ....[14]....
        /*05c4*/ 	.word	0x00000620


	//   ....[15]....
        /*05c8*/ 	.word	0x00000630


	//   ....[16]....
        /*05cc*/ 	.word	0x000006a0


	//   ....[17]....
        /*05d0*/ 	.word	0x00009560


	//   ....[18]....
        /*05d4*/ 	.word	0x00009580


	//   ....[19]....
        /*05d8*/ 	.word	0x00009740


	//   ....[20]....
        /*05dc*/ 	.word	0x00009750


	//   ....[21]....
        /*05e0*/ 	.word	0x000098b0


	//   ....[22]....
        /*05e4*/ 	.word	0x000098d0


	//   ....[23]....
        /*05e8*/ 	.word	0x00009a30


	//   ....[24]....
        /*05ec*/ 	.word	0x00009a40


	//   ....[25]....
        /*05f0*/ 	.word	0x00009f90


	//   ....[26]....
        /*05f4*/ 	.word	0x00009fd0


	//   ....[27]....
        /*05f8*/ 	.word	0x0000a010


	//   ....[28]....
        /*05fc*/ 	.word	0x0000a040


	//   ....[29]....
        /*0600*/ 	.word	0x0000d120


	//   ....[30]....
        /*0604*/ 	.word	0x0000d160


	//   ....[31]....
        /*0608*/ 	.word	0x0000d1a0


	//   ....[32]....
        /*060c*/ 	.word	0x0000d1d0


	//   ....[33]....
        /*0610*/ 	.word	0x00011ea0


	//   ....[34]....
        /*0614*/ 	.word	0x00011fd0


	//   ....[35]....
        /*0618*/ 	.word	0x00011ff0


	//   ....[36]....
        /*061c*/ 	.word	0x00012050


	//   ....[37]....
        /*0620*/ 	.word	0x000144d0


	//   ....[38]....
        /*0624*/ 	.word	0x000144f0


	//   ....[39]....
        /*0628*/ 	.word	0x00014500


	//   ....[40]....
        /*062c*/ 	.word	0x00014530


	//   ....[41]....
        /*0630*/ 	.word	0x00015c40


	//   ....[42]....
        /*0634*/ 	.word	0x00015c50


	//   ....[43]....
        /*0638*/ 	.word	0x00015c80


	//   ....[44]....
        /*063c*/ 	.word	0x00015c90


	//   ....[45]....
        /*0640*/ 	.word	0x00017530


	//   ....[46]....
        /*0644*/ 	.word	0x00017540


	//   ....[47]....
        /*0648*/ 	.word	0x00017560


	//   ....[48]....
        /*064c*/ 	.word	0x00017580


	//   ....[49]....
        /*0650*/ 	.word	0x00017940


	//   ....[50]....
        /*0654*/ 	.word	0x00017960


	//   ....[51]....
        /*0658*/ 	.word	0x00017b20


	//   ....[52]....
        /*065c*/ 	.word	0x00017b30


	//   ....[53]....
        /*0660*/ 	.word	0x00017ca0


	//   ....[54]....
        /*0664*/ 	.word	0x00017cc0


	//   ....[55]....
        /*0668*/ 	.word	0x00017e30


	//   ....[56]....
        /*066c*/ 	.word	0x00017e40


	//   ....[57]....
        /*0670*/ 	.word	0x000181c0


	//   ....[58]....
        /*0674*/ 	.word	0x000181e0


	//   ....[59]....
        /*0678*/ 	.word	0x00018ec0


	//   ....[60]....
        /*067c*/ 	.word	0x00018ed0


	//   ....[61]....
        /*0680*/ 	.word	0x0001a330


	//   ....[62]....
        /*0684*/ 	.word	0x0001a350


	//   ....[63]....
        /*0688*/ 	.word	0x0001a520


	//   ....[64]....
        /*068c*/ 	.word	0x0001a530


	//   ....[65]....
        /*0690*/ 	.word	0x0001a6a0


	//   ....[66]....
        /*0694*/ 	.word	0x0001a6c0


	//   ....[67]....
        /*0698*/ 	.word	0x0001a830


	//   ....[68]....
        /*069c*/ 	.word	0x0001a840


	//   ....[69]....
        /*06a0*/ 	.word	0x0001aa70


	//   ....[70]....
        /*06a4*/ 	.word	0x0001aa90


	//   ....[71]....
        /*06a8*/ 	.word	0x0001abc0


	//   ....[72]....
        /*06ac*/ 	.word	0x0001ac00


	//   ....[73]....
        /*06b0*/ 	.word	0x0001ac30


	//   ....[74]....
        /*06b4*/ 	.word	0x0001ac60


	//   ....[75]....
        /*06b8*/ 	.word	0x0001ac90


	//   ....[76]....
        /*06bc*/ 	.word	0x0001acc0


	//   ....[77]....
        /*06c0*/ 	.word	0x0001ae20


	//   ....[78]....
        /*06c4*/ 	.word	0x0001ae60


	//   ....[79]....
        /*06c8*/ 	.word	0x0001ae90


	//   ....[80]....
        /*06cc*/ 	.word	0x0001aec0


	//   ....[81]....
        /*06d0*/ 	.word	0x0001aef0


	//   ....[82]....
        /*06d4*/ 	.word	0x0001af20


	//   ....[83]....
        /*06d8*/ 	.word	0x0001afb0


	//   ....[84]....
        /*06dc*/ 	.word	0x0001afe0


	//   ....[85]....
        /*06e0*/ 	.word	0x0001aff0


	//   ....[86]....
        /*06e4*/ 	.word	0x0001b050


	//   ....[87]....
        /*06e8*/ 	.word	0x0001b640


	//   ....[88]....
        /*06ec*/ 	.word	0x0001b6a0


	//   ....[89]....
        /*06f0*/ 	.word	0x0001b6f0


	//   ....[90]....
        /*06f4*/ 	.word	0x0001b740


	//   ....[91]....
        /*06f8*/ 	.word	0x0001b790


	//   ....[92]....
        /*06fc*/ 	.word	0x0001b800


	//   ....[93]....
        /*0700*/ 	.word	0x0001b840


	//   ....[94]....
        /*0704*/ 	.word	0x0001b8b0


	//   ....[95]....
        /*0708*/ 	.word	0x0001b920


	//   ....[96]....
        /*070c*/ 	.word	0x0001b980


	//   ....[97]....
        /*0710*/ 	.word	0x0001b9f0


	//   ....[98]....
        /*0714*/ 	.word	0x0001ba60


	//   ....[99]....
        /*0718*/ 	.word	0x0001bac0


	//   ....[100]....
        /*071c*/ 	.word	0x0001bb20


	//   ....[101]....
        /*0720*/ 	.word	0x0001bb80


	//   ....[102]....
        /*0724*/ 	.word	0x0001bbf0


	//   ....[103]....
        /*0728*/ 	.word	0x0001bc50


	//   ....[104]....
        /*072c*/ 	.word	0x0001bcb0


	//   ....[105]....
        /*0730*/ 	.word	0x0001bd20


	//   ....[106]....
        /*0734*/ 	.word	0x0001bd70


	//   ....[107]....
        /*0738*/ 	.word	0x0001bdc0


	//   ....[108]....
        /*073c*/ 	.word	0x0001be10


	//   ....[109]....
        /*0740*/ 	.word	0x0001be80


	//   ....[110]....
        /*0744*/ 	.word	0x0001bef0


	//   ....[111]....
        /*0748*/ 	.word	0x0001bf50


	//   ....[112]....
        /*074c*/ 	.word	0x0001bfb0


	//   ....[113]....
        /*0750*/ 	.word	0x0001c010


	//   ....[114]....
        /*0754*/ 	.word	0x0001c080


	//   ....[115]....
        /*0758*/ 	.word	0x0001c0e0


	//   ....[116]....
        /*075c*/ 	.word	0x0001c140


	//   ....[117]....
        /*0760*/ 	.word	0x0001c1a0


	//   ....[118]....
        /*0764*/ 	.word	0x0001c210


	//   ....[119]....
        /*0768*/ 	.word	0x0001c270


	//   ....[120]....
        /*076c*/ 	.word	0x0001c2d0


	//   ....[121]....
        /*0770*/ 	.word	0x0001c330


	//   ....[122]....
        /*0774*/ 	.word	0x0001c3a0


	//   ....[123]....
        /*0778*/ 	.word	0x0001c400


	//   ....[124]....
        /*077c*/ 	.word	0x0001c460


	//   ....[125]....
        /*0780*/ 	.word	0x0001c4c0


	//   ....[126]....
        /*0784*/ 	.word	0x0001c530


	//   ....[127]....
        /*0788*/ 	.word	0x0001c590


	//   ....[128]....
        /*078c*/ 	.word	0x0001c5f0


	//   ....[129]....
        /*0790*/ 	.word	0x0001c650


	//   ....[130]....
        /*0794*/ 	.word	0x0001c6c0


	//   ....[131]....
        /*0798*/ 	.word	0x0001c710


	//   ....[132]....
        /*079c*/ 	.word	0x0001c750


	//   ....[133]....
        /*07a0*/ 	.word	0x0001c7a0


	//   ....[134]....
        /*07a4*/ 	.word	0x0001c7f0


	//   ....[135]....
        /*07a8*/ 	.word	0x0001c840


	//   ....[136]....
        /*07ac*/ 	.word	0x0001c8b0


	//   ....[137]....
        /*07b0*/ 	.word	0x0001c8f0


	//   ....[138]....
        /*07b4*/ 	.word	0x0001c940


	//   ....[139]....
        /*07b8*/ 	.word	0x0001c990


	//   ....[140]....
        /*07bc*/ 	.word	0x0001c9e0


	//   ....[141]....
        /*07c0*/ 	.word	0x0001ca30


	//   ....[142]....
        /*07c4*/ 	.word	0x0001caa0


	//   ....[143]....
        /*07c8*/ 	.word	0x0001cae0


	//   ....[144]....
        /*07cc*/ 	.word	0x0001cb50


	//   ....[145]....
        /*07d0*/ 	.word	0x0001cbb0


	//   ....[146]....
        /*07d4*/ 	.word	0x0001cc10


	//----- nvinfo : EIATTR_EXIT_INSTR_OFFSETS
	.align		4
.L_668:
        /*07d8*/ 	.byte	0x04, 0x1c
        /*07da*/ 	.short	(.L_670 - .L_669)


	//   ....[0]....
.L_669:
        /*07dc*/ 	.word	0x00000c10


	//   ....[1]....
        /*07e0*/ 	.word	0x0001b600


	//----- nvinfo : EIATTR_MAX_THREADS
	.align		4
.L_670:
        /*07e4*/ 	.byte	0x04, 0x05
        /*07e6*/ 	.short	(.L_672 - .L_671)
.L_671:
        /*07e8*/ 	.word	0x00000100
        /*07ec*/ 	.word	0x00000001
        /*07f0*/ 	.word	0x00000001


	//----- nvinfo : EIATTR_CRS_STACK_SIZE
	.align		4
.L_672:
        /*07f4*/ 	.byte	0x04, 0x1e
        /*07f6*/ 	.short	(.L_674 - .L_673)
.L_673:
        /*07f8*/ 	.word	0x00000000
.L_674:


//--------------------- .nv.info._ZN7cutlass13device_kernelIN5flash19enable_sm80_to_sm89INS1_16FlashAttnFwdSm80INS1_25CollectiveMainloopFwdSm80ILi8ELi1ELb0EN4cute5tupleIJNS5_1CILi128EEENS7_ILi64EEENS7_ILi256EEEEEELi256ENS_10bfloat16_tEfNS_4arch4Sm80ELb0ELb1ELb1ELb0ELb0ELb0ELb1ELb1EEENS1_21CollectiveEpilogueFwdINS6_IJS8_SA_S9_EEENS6_IJNS7_ILi1EEESI_SI_EEESC_SE_Li256ELb0ELb1ELb1ELb0EEENS1_19SingleTileSchedulerILb0ELb1ELb1ELi128EEEEEEEEEvNT_6ParamsE --------------------------
	.section	.nv.info._ZN7cutlass13device_kernelIN5flash19enable_sm80_to_sm89INS1_16FlashAttnFwdSm80INS1_25CollectiveMainloopFwdSm80ILi8ELi1ELb0EN4cute5tupleIJNS5_1CILi128EEENS7_ILi64EEENS7_ILi256EEEEEELi256ENS_10bfloat16_tEfNS_4arch4Sm80ELb0ELb1ELb1ELb0ELb0ELb0ELb1ELb1EEENS1_21CollectiveEpilogueFwdINS6_IJS8_SA_S9_EEENS6_IJNS7_ILi1EEESI_SI_EEESC_SE_Li256ELb0ELb1ELb1ELb0EEENS1_19SingleTileSchedulerILb0ELb1ELb1ELi128EEEEEEEEEvNT_6ParamsE,"",@"SHT_CUDA_INFO"
	.sectionflags	@""
	.align	4


	//----- nvinfo : EIATTR_CUDA_API_VERSION
	.align		4
        /*0000*/ 	.byte	0x04, 0x37
        /*0002*/ 	.short	(.L_676 - .L_675)
.L_675:
        /*0004*/ 	.word	0x00000082


	//----- nvinfo : EIATTR_SW2861232_WAR
	.align		4
.L_676:
        /*0008*/ 	.byte	0x01, 0x35
	.zero		2


	//----- nvinfo : EIATTR_PARAM_CBANK
	.align		4
        /*000c*/ 	.byte	0x04, 0x0a
        /*000e*/ 	.short	(.L_678 - .L_677)
	.align		4
.L_677:
        /*0010*/ 	.word	index@(.nv.constant0._ZN7cutlass13device_kernelIN5flash19enable_sm80_to_sm89INS1_16FlashAttnFwdSm80INS1_25CollectiveMainloopFwdSm80ILi8ELi1ELb0EN4cute5tupleIJNS5_1CILi128EEENS7_ILi64EEENS7_ILi256EEEEEELi256ENS_10bfloat16_tEfNS_4arch4Sm80ELb0ELb1ELb1ELb0ELb0ELb0ELb1ELb1EEENS1_21CollectiveEpilogueFwdINS6_IJS8_SA_S9_EEENS6_IJNS7_ILi1EEESI_SI_EEESC_SE_Li256ELb0ELb1ELb1ELb0EEENS1_19SingleTileSchedulerILb0ELb1ELb1ELi128EEEEEEEEEvNT_6ParamsE)
        /*0014*/ 	.short	0x0160
        /*0016*/ 	.short	0x0418


	//----- nvinfo : EIATTR_CBANK_PARAM_SIZE
	.align		4
.L_678:
        /*0018*/ 	.byte	0x03, 0x19
        /*001a*/ 	.short	0x0418


	//----- nvinfo : EIATTR_KPARAM_INFO
	.align		4
        /*001c*/ 	.byte	0x04, 0x17
        /*001e*/ 	.short	(.L_680 - .L_679)
.L_679:
        /*0020*/ 	.word	0x00000000
        /*0024*/ 	.short	0x0000
        /*0026*/ 	.short	0x0000
        /*0028*/ 	.byte	0x00, 0xf0, 0x61, 0x10


	//----- nvinfo : EIATTR_MAXREG_COUNT
	.align		4
.L_680:
        /*002c*/ 	.byte	0x03, 0x1b
        /*002e*/ 	.short	0x00ff


	//----- nvinfo : EIATTR_NUM_BARRIERS
	.align		4
        /*0030*/ 	.byte	0x02, 0x4c
        /*0032*/ 	.byte	0x02
	.zero		1


	//----- nvinfo : EIATTR_ANNOTATIONS
	.align		4
        /*0034*/ 	.byte	0x04, 0x55
        /*0036*/ 	.short	(.L_682 - .L_681)


	//   ....[0]....
.L_681:
        /* <DEDUP_REMOVED lines=36> */


	//----- nvinfo : EIATTR_MERCURY_ISA_VERSION
	.align		4
.L_682:
        /*0260*/ 	.byte	0x03, 0x5f
        /*0262*/ 	.short	0x0000


	//----- nvinfo : EIATTR_COOP_GROUP_MASK_REGIDS
	.align		4
        /*0264*/ 	.byte	0x04, 0x29
        /*0266*/ 	.short	(.L_684 - .L_683)


	//   ....[0]....
.L_683:
        /*0268*/ 	.word	0xffffffff


	//   ....[1]....
        /*026c*/ 	.word	0xffffffff


	//   ....[2]....
        /*0270*/ 	.word	0xffffffff


	//   ....[3]....
        /*0274*/ 	.word	0xffffffff


	//   ....[4]....
        /*0278*/ 	.word	0xffffffff


	//   ....[5]....
        /*027c*/ 	.word	0xffffffff


	//   ....[6]....
        /*0280*/ 	.word	0xffffffff


	//   ....[7]....
        /*0284*/ 	.word	0xffffffff


	//   ....[8]....
        /*0288*/ 	.word	0xffffffff


	//   ....[9]....
        /*028c*/ 	.word	0xffffffff


	//   ....[10]....
        /*0290*/ 	.word	0xffffffff


	//   ....[11]....
        /*0294*/ 	.word	0xffffffff


	//   ....[12]....
        /*0298*/ 	.word	0xffffffff


	//   ....[13]....
        /*029c*/ 	.word	0xffffffff


	//   ....[14]....
        /*02a0*/ 	.word	0xffffffff


	//   ....[15]....
        /*02a4*/ 	.word	0xffffffff


	//   ....[16]....
        /*02a8*/ 	.word	0xffffffff


	//   ....[17]....
        /*02ac*/ 	.word	0xffffffff


	//   ....[18]....
        /*02b0*/ 	.word	0xffffffff


	//   ....[19]....
        /*02b4*/ 	.word	0xffffffff


	//   ....[20]....
        /*02b8*/ 	.word	0xffffffff


	//   ....[21]....
        /*02bc*/ 	.word	0xffffffff


	//   ....[22]....
        /*02c0*/ 	.word	0xffffffff


	//   ....[23]....
        /*02c4*/ 	.word	0xffffffff


	//   ....[24]....
        /*02c8*/ 	.word	0xffffffff


	//   ....[25]....
        /*02cc*/ 	.word	0xffffffff


	//   ....[26]....
        /*02d0*/ 	.word	0xffffffff


	//   ....[27]....
        /*02d4*/ 	.word	0xffffffff


	//   ....[28]....
        /*02d8*/ 	.word	0xffffffff


	//   ....[29]....
        /*02dc*/ 	.word	0xffffffff


	//   ....[30]....
        /*02e0*/ 	.word	0xffffffff


	//   ....[31]....
        /*02e4*/ 	.word	0xffffffff


	//   ....[32]....
        /*02e8*/ 	.word	0xffffffff


	//   ....[33]....
        /*02ec*/ 	.word	0xffffffff


	//   ....[34]....
        /*02f0*/ 	.word	0xffffffff


	//   ....[35]....
        /*02f4*/ 	.word	0xffffffff


	//   ....[36]....
        /*02f8*/ 	.word	0xffffffff


	//   ....[37]....
        /*02fc*/ 	.word	0xffffffff


	//   ....[38]....
        /*0300*/ 	.word	0xffffffff


	//   ....[39]....
        /*0304*/ 	.word	0xffffffff


	//   ....[40]....
        /*0308*/ 	.word	0xffffffff


	//   ....[41]....
        /*030c*/ 	.word	0xffffffff


	//   ....[42]....
        /*0310*/ 	.word	0xffffffff


	//----- nvinfo : EIATTR_COOP_GROUP_INSTR_OFFSETS
	.align		4
.L_684:
        /*0314*/ 	.byte	0x04, 0x28
        /*0316*/ 	.short	(.L_686 - .L_685)


	//   ....[0]....
.L_685:
        /*0318*/ 	.word	0x00000060


	//   ....[1]....
        /*031c*/ 	.word	0x000013a0


	//   ....[2]....
        /*0320*/ 	.word	0x00001410


	//   ....[3]....
        /*0324*/ 	.word	0x00001760


	//   ....[4]....
        /*0328*/ 	.word	0x00001810


	//   ....[5]....
        /*032c*/ 	.word	0x00001a40


	//   ....[6]....
        /*0330*/ 	.word	0x00001a70


	//   ....[7]....
        /*0334*/ 	.word	0x00001c60


	//   ....[8]....
        /*0338*/ 	.word	0x00001ca0


	//   ....[9]....
        /*033c*/ 	.word	0x00003800


	//   ....[10]....
        /*0340*/ 	.word	0x00003fe0


	//   ....[11]....
        /*0344*/ 	.word	0x00004620


	//   ....[12]....
        /*0348*/ 	.word	0x00004770


	//   ....[13]....
        /*034c*/ 	.word	0x00004790


	//   ....[14]....
        /*0350*/ 	.word	0x00004820


	//   ....[15]....
        /*0354*/ 	.word	0x00008380


	//   ....[16]....
        /*0358*/ 	.word	0x00008560


	//   ....[17]....
        /*035c*/ 	.word	0x00008e20


	//   ....[18]....
        /*0360*/ 	.word	0x00008f90


	//   ....[19]....
        /*0364*/ 	.word	0x00008fa0


	//   ....[20]....
        /*0368*/ 	.word	0x00008fd0


	//   ....[21]....
        /*036c*/ 	.word	0x0000c7f0


	//   ....[22]....
        /*0370*/ 	.word	0x0000c860


	//   ....[23]....
        /*0374*/ 	.word	0x0000c890


	//   ....[24]....
        /*0378*/ 	.word	0x0000c910


	//   ....[25]....
        /*037c*/ 	.word	0x000101b0


	//   ....[26]....
        /*0380*/ 	.word	0x000104d0


	//   ....[27]....
        /*0384*/ 	.word	0x00010d90


	//   ....[28]....
        /*0388*/ 	.word	0x00010f00


	//   ....[29]....
        /*038c*/ 	.word	0x00010f10


	//   ....[30]....
        /*0390*/ 	.word	0x00010f40


	//   ....[31]....
        /*0394*/ 	.word	0x00012b70


	//   ....[32]....
        /*0398*/ 	.word	0x00012ba0


	//   ....[33]....
        /*039c*/ 	.word	0x00012be0


	//   ....[34]....
        /*03a0*/ 	.word	0x00012bf0


	//   ....[35]....
        /*03a4*/ 	.word	0x00013ae0


	//   ....[36]....
        /*03a8*/ 	.word	0x00013b20


	//   ....[37]....
        /*03ac*/ 	.word	0x00013b50


	//   ....[38]....
        /*03b0*/ 	.word	0x00013b80


	//   ....[39]....
        /*03b4*/ 	.word	0x00013c70


	//   ....[40]....
        /*03b8*/ 	.word	0x00013c80


	//   ....[41]....
        /*03bc*/ 	.word	0x00014890


	//   ....[42]....
        /*03c0*/ 	.word	0x000148a0


	//----- nvinfo : EIATTR_EXIT_INSTR_OFFSETS
	.align		4
.L_686:
        /*03c4*/ 	.byte	0x04, 0x1c
        /*03c6*/ 	.short	(.L_688 - .L_687)


	//   ....[0]....
.L_687:
        /*03c8*/ 	.word	0x000001c0


	//   ....[1]....
        /*03cc*/ 	.word	0x000148b0


	//   ....[2]....
        /*03d0*/ 	.word	0x00015450


	//   ....[3]....
        /*03d4*/ 	.word	0x000154a0


	//   ....[4]....
        /*03d8*/ 	.word	0x000154d0


	//   ....[5]....
        /*03dc*/ 	.word	0x00015530


	//   ....[6]....
        /*03e0*/ 	.word	0x000157c0


	//----- nvinfo : EIATTR_CTAIDZ_USED
	.align		4
.L_688:
        /*03e4*/ 	.byte	0x01, 0x04
	.zero		2


	//----- nvinfo : EIATTR_MAX_THREADS
	.align		4
        /*03e8*/ 	.byte	0x04, 0x05
        /*03ea*/ 	.short	(.L_690 - .L_689)
.L_689:
        /*03ec*/ 	.word	0x00000100
        /*03f0*/ 	.word	0x00000001
        /*03f4*/ 	.word	0x00000001


	//----- nvinfo : EIATTR_CRS_STACK_SIZE
	.align		4
.L_690:
        /*03f8*/ 	.byte	0x04, 0x1e
        /*03fa*/ 	.short	(.L_692 - .L_691)
.L_691:
        /*03fc*/ 	.word	0x00000000
.L_692:


//--------------------- .nv.info._ZN7cutlass13device_kernelIN5flash19enable_sm80_to_sm89INS1_16FlashAttnFwdSm80INS1_25CollectiveMainloopFwdSm80ILi8ELi1ELb0EN4cute5tupleIJNS5_1CILi128EEENS7_ILi64EEENS7_ILi256EEEEEELi256ENS_10bfloat16_tEfNS_4arch4Sm80ELb0ELb1ELb1ELb1ELb0ELb0ELb1ELb1EEENS1_21CollectiveEpilogueFwdINS6_IJS8_SA_S9_EEENS6_IJNS7_ILi1EEESI_SI_EEESC_SE_Li256ELb1ELb1ELb1ELb0EEENS1_36VarlenDynamicPersistentTileSchedulerILi128ELi64ELi256ELi256ELb1ELb1ELb0ELb1ELb0ELb1EEEEEEEEEvNT_6ParamsE --------------------------
	.section	.nv.info._ZN7cutlass13device_kernelIN5flash19enable_sm80_to_sm89INS1_16FlashAttnFwdSm80INS1_25CollectiveMainloopFwdSm80ILi8ELi1ELb0EN4cute5tupleIJNS5_1CILi128EEENS7_ILi64EEENS7_ILi256EEEEEELi256ENS_10bfloat16_tEfNS_4arch4Sm80ELb0ELb1ELb1ELb1ELb0ELb0ELb1ELb1EEENS1_21CollectiveEpilogueFwdINS6_IJS8_SA_S9_EEENS6_IJNS7_ILi1EEESI_SI_EEESC_SE_Li256ELb1ELb1ELb1ELb0EEENS1_36VarlenDynamicPersistentTileSchedulerILi128ELi64ELi256ELi256ELb1ELb1ELb0ELb1ELb0ELb1EEEEEEEEEvNT_6ParamsE,"",@"SHT_CUDA_INFO"
	.sectionflags	@""
	.align	4


	//----- nvinfo : EIATTR_CUDA_API_VERSION
	.align		4
        /*0000*/ 	.byte	0x04, 0x37
        /*0002*/ 	.short	(.L_694 - .L_693)
.L_693:
        /*0004*/ 	.word	0x00000082


	//----- nvinfo : EIATTR_SW2861232_WAR
	.align		4
.L_694:
        /*0008*/ 	.byte	0x01, 0x35
	.zero		2


	//----- nvinfo : EIATTR_PARAM_CBANK
	.align		4
        /*000c*/ 	.byte	0x04, 0x0a
        /*000e*/ 	.short	(.L_696 - .L_695)
	.align		4
.L_695:
        /*0010*/ 	.word	index@(.nv.constant0._ZN7cutlass13device_kernelIN5flash19enable_sm80_to_sm89INS1_16FlashAttnFwdSm80INS1_25CollectiveMainloopFwdSm80ILi8ELi1ELb0EN4cute5tupleIJNS5_1CILi128EEENS7_ILi64EEENS7_ILi256EEEEEELi256ENS_10bfloat16_tEfNS_4arch4Sm80ELb0ELb1ELb1ELb1ELb0ELb0ELb1ELb1EEENS1_21CollectiveEpilogueFwdINS6_IJS8_SA_S9_EEENS6_IJNS7_ILi1EEESI_SI_EEESC_SE_Li256ELb1ELb1ELb1ELb0EEENS1_36VarlenDynamicPersistentTileSchedulerILi128ELi64ELi256ELi256ELb1ELb1ELb0ELb1ELb0ELb1EEEEEEEEEvNT_6ParamsE)
        /*0014*/ 	.short	0x0160
        /*0016*/ 	.short	0x0438


	//----- nvinfo : EIATTR_CBANK_PARAM_SIZE
	.align		4
.L_696:
        /*0018*/ 	.byte	0x03, 0x19
        /*001a*/ 	.short	0x0438


	//----- nvinfo : EIATTR_KPARAM_INFO
	.align		4
        /*001c*/ 	.byte	0x04, 0x17
        /*001e*/ 	.short	(.L_698 - .L_697)
.L_697:
        /*0020*/ 	.word	0x00000000
        /*0024*/ 	.short	0x0000
        /*0026*/ 	.short	0x0000
        /*0028*/ 	.byte	0x00, 0xf0, 0xe1, 0x10


	//----- nvinfo : EIATTR_MAXREG_COUNT
	.align		4
.L_698:
        /*002c*/ 	.byte	0x03, 0x1b
        /*002e*/ 	.short	0x00ff


	//----- nvinfo : EIATTR_NUM_BARRIERS
	.align		4
        /*0030*/ 	.byte	0x02, 0x4c
        /*0032*/ 	.byte	0x06
	.zero		1


	//----- nvinfo : EIATTR_ANNOTATIONS
	.align		4
        /*0034*/ 	.byte	0x04, 0x55
        /*0036*/ 	.short	(.L_700 - .L_699)


	//   ....[0]....
.L_699:
        /* <DEDUP_REMOVED lines=139> */


	//----- nvinfo : EIATTR_MERCURY_ISA_VERSION
	.align		4
.L_700:
        /*08d0*/ 	.byte	0x03, 0x5f
        /*08d2*/ 	.short	0x0000


	//----- nvinfo : EIATTR_INT_WARP_WIDE_INSTR_OFFSETS
	.align		4
        /*08d4*/ 	.byte	0x04, 0x31
        /*08d6*/ 	.short	(.L_702 - .L_701)


	//   ....[0]....
.L_701:
        /*08d8*/ 	.word	0x00014180


	//   ....[1]....
        /*08dc*/ 	.word	0x00014200


	//----- nvinfo : EIATTR_COOP_GROUP_MASK_REGIDS
	.align		4
.L_702:
        /*08e0*/ 	.byte	0x04, 0x29
        /*08e2*/ 	.short	(.L_704 - .L_703)


	//   ....[0]....
.L_703:
        /*08e4*/ 	.word	0xffffffff


	//   ....[1]....
        /*08e8*/ 	.word	0xffffffff


	//   ....[2]....
        /*08ec*/ 	.word	0xffffffff


	//   ....[3]....
        /*08f0*/ 	.word	0xffffffff


	//   ....[4]....
        /*08f4*/ 	.word	0xffffffff


	//   ....[5]....
        /*08f8*/ 	.word	0xffffffff


	//   ....[6]....
        /*08fc*/ 	.word	0xffffffff


	//   ....[7]....
        /*0900*/ 	.word	0xffffffff


	//   ....[8]....
        /*0904*/ 	.word	0xffffffff


	//   ....[9]....
        /*0908*/ 	.word	0xffffffff


	//   ....[10]....
        /*090c*/ 	.word	0xffffffff


	//   ....[11]....
        /*0910*/ 	.word	0xffffffff


	//   ....[12]....
        /*0914*/ 	.word	0xffffffff


	//   ....[13]....
        /*0918*/ 	.word	0xffffffff


	//   ....[14]....
        /*091c*/ 	.word	0xffffffff


	//   ....[15]....
        /*0920*/ 	.word	0xffffffff


	//   ....[16]....
        /*0924*/ 	.word	0xffffffff


	//   ....[17]....
        /*0928*/ 	.word	0xffffffff


	//   ....[18]....
        /*092c*/ 	.word	0xffffffff


	//   ....[19]....
        /*0930*/ 	.word	0xffffffff


	//   ....[20]....
        /*0934*/ 	.word	0xffffffff


	//   ....[21]....
        /*0938*/ 	.word	0xffffffff


	//   ....[22]....
        /*093c*/ 	.word	0xffffffff


	//   ....[23]....
        /*0940*/ 	.word	0xffffffff


	//   ....[24]....
        /*0944*/ 	.word	0xffffffff


	//   ....[25]....
        /*0948*/ 	.word	0xffffffff


	//   ....[26]....
        /*094c*/ 	.word	0xffffffff


	//   ....[27]....
        /*0950*/ 	.word	0xffffffff


	//   ....[28]....
        /*0954*/ 	.word	0xffffffff


	//   ....[29]....
        /*0958*/ 	.word	0xffffffff


	//   ....[30]....
        /*095c*/ 	.word	0xffffffff


	//   ....[31]....
        /*0960*/ 	.word	0xffffffff


	//   ....[32]....
        /*0964*/ 	.word	0xffffffff


	//   ....[33]....
        /*0968*/ 	.word	0xffffffff


	//   ....[34]....
        /*096c*/ 	.word	0xffffffff


	//   ....[35]....
        /*0970*/ 	.word	0xffffffff


	//   ....[36]....
        /*0974*/ 	.word	0xffffffff


	//   ....[37]....
        /*0978*/ 	.word	0xffffffff


	//   ....[38]....
        /*097c*/ 	.word	0xffffffff


	//   ....[39]....
        /*0980*/ 	.word	0xffffffff


	//   ....[40]....
        /*0984*/ 	.word	0xffffffff


	//   ....[41]....
        /*0988*/ 	.word	0xffffffff


	//   ....[42]....
        /*098c*/ 	.word	0xffffffff


	//   ....[43]....
        /*0990*/ 	.word	0xffffffff


	//   ....[44]....
        /*0994*/ 	.word	0xffffffff


	//   ....[45]....
        /*0998*/ 	.word	0xffffffff


	//   ....[46]....
        /*099c*/ 	.word	0xffffffff


	//   ....[47]....
        /*09a0*/ 	.word	0xffffffff


	//   ....[48]....
        /*09a4*/ 	.word	0xffffffff


	//   ....[49]....
        /*09a8*/ 	.word	0xffffffff


	//   ....[50]....
        /*09ac*/ 	.word	0xffffffff


	//   ....[51]....
        /*09b0*/ 	.word	0xffffffff


	//   ....[52]....
        /*09b4*/ 	.word	0xffffffff


	//   ....[53]....
        /*09b8*/ 	.word	0xffffffff


	//   ....[54]....
        /*09bc*/ 	.word	0xffffffff


	//   ....[55]....
        /*09c0*/ 	.word	0xffffffff


	//   ....[56]....
        /*09c4*/ 	.word	0xffffffff


	//   ....[57]....
        /*09c8*/ 	.word	0xffffffff


	//   ....[58]....
        /*09cc*/ 	.word	0xffffffff


	//   ....[59]....
        /*09d0*/ 	.word	0xffffffff


	//   ....[60]....
        /*09d4*/ 	.word	0xffffffff


	//   ....[61]....
        /*09d8*/ 	.word	0xffffffff


	//   ....[62]....
        /*09dc*/ 	.word	0xffffffff


	//   ....[63]....
        /*09e0*/ 	.word	0xffffffff


	//   ....[64]....
        /*09e4*/ 	.word	0xffffffff


	//   ....[65]....
        /*09e8*/ 	.word	0xffffffff


	//   ....[66]....
        /*09ec*/ 	.word	0xffffffff


	//   ....[67]....
        /*09f0*/ 	.word	0xffffffff


	//   ....[68]....
        /*09f4*/ 	.word	0xffffffff


	//   ....[69]....
        /*09f8*/ 	.word	0xffffffff


	//   ....[70]....
        /*09fc*/ 	.word	0xffffffff


	//   ....[71]....
        /*0a00*/ 	.word	0xffffffff


	//   ....[72]....
        /*0a04*/ 	.word	0xffffffff


	//   ....[73]....
        /*0a08*/ 	.word	0xffffffff


	//   ....[74]....
        /*0a0c*/ 	.word	0xffffffff


	//   ....[75]....
        /*0a10*/ 	.word	0xffffffff


	//   ....[76]....
        /*0a14*/ 	.word	0xffffffff


	//   ....[77]....
        /*0a18*/ 	.word	0xffffffff


	//   ....[78]....
        /*0a1c*/ 	.word	0xffffffff


	//   ....[79]....
        /*0a20*/ 	.word	0xffffffff


	//   ....[80]....
        /*0a24*/ 	.word	0xffffffff


	//   ....[81]....
        /*0a28*/ 	.word	0xffffffff


	//   ....[82]....
        /*0a2c*/ 	.word	0xffffffff


	//   ....[83]....
        /*0a30*/ 	.word	0xffffffff


	//   ....[84]....
        /*0a34*/ 	.word	0xffffffff


	//   ....[85]....
        /*0a38*/ 	.word	0xffffffff


	//   ....[86]....
        /*0a3c*/ 	.word	0xffffffff


	//   ....[87]....
        /*0a40*/ 	.word	0xffffffff


	//   ....[88]....
        /*0a44*/ 	.word	0xffffffff


	//   ....[89]....
        /*0a48*/ 	.word	0xffffffff


	//   ....[90]....
        /*0a4c*/ 	.word	0xffffffff


	//   ....[91]....
        /*0a50*/ 	.word	0xffffffff


	//   ....[92]....
        /*0a54*/ 	.word	0xffffffff


	//   ....[93]....
        /*0a58*/ 	.word	0xffffffff


	//   ....[94]....
        /*0a5c*/ 	.word	0xffffffff


	//   ....[95]....
        /*0a60*/ 	.word	0xffffffff


	//   ....[96]....
        /*0a64*/ 	.word	0xffffffff


	//   ....[97]....
        /*0a68*/ 	.word	0xffffffff


	//   ....[98]....
        /*0a6c*/ 	.word	0xffffffff


	//   ....[99]....
        /*0a70*/ 	.word	0xffffffff


	//   ....[100]....
        /*0a74*/ 	.word	0xffffffff


	//   ....[101]....
        /*0a78*/ 	.word	0xffffffff


	//   ....[102]....
        /*0a7c*/ 	.word	0xffffffff


	//   ....[103]....
        /*0a80*/ 	.word	0xffffffff


	//   ....[104]....
        /*0a84*/ 	.word	0xffffffff


	//   ....[105]....
        /*0a88*/ 	.word	0xffffffff


	//   ....[106]....
        /*0a8c*/ 	.word	0xffffffff


	//   ....[107]....
        /*0a90*/ 	.word	0xffffffff


	//   ....[108]....
        /*0a94*/ 	.word	0xffffffff


	//   ....[109]....
        /*0a98*/ 	.word	0xffffffff


	//   ....[110]....
        /*0a9c*/ 	.word	0xffffffff


	//   ....[111]....
        /*0aa0*/ 	.word	0xffffffff


	//   ....[112]....
        /*0aa4*/ 	.word	0xffffffff


	//   ....[113]....
        /*0aa8*/ 	.word	0xffffffff


	//   ....[114]....
        /*0aac*/ 	.word	0xffffffff


	//   ....[115]....
        /*0ab0*/ 	.word	0xffffffff


	//   ....[116]....
        /*0ab4*/ 	.word	0xffffffff


	//   ....[117]....
        /*0ab8*/ 	.word	0xffffffff


	//   ....[118]....
        /*0abc*/ 	.word	0xffffffff


	//   ....[119]....
        /*0ac0*/ 	.word	0xffffffff


	//   ....[120]....
        /*0ac4*/ 	.word	0xffffffff


	//   ....[121]....
        /*0ac8*/ 	.word	0xffffffff


	//   ....[122]....
        /*0acc*/ 	.word	0xffffffff


	//   ....[123]....
        /*0ad0*/ 	.word	0xffffffff


	//   ....[124]....
        /*0ad4*/ 	.word	0xffffffff


	//   ....[125]....
        /*0ad8*/ 	.word	0xffffffff


	//   ....[126]....
        /*0adc*/ 	.word	0xffffffff


	//   ....[127]....
        /*0ae0*/ 	.word	0xffffffff


	//   ....[128]....
        /*0ae4*/ 	.word	0xffffffff


	//   ....[129]....
        /*0ae8*/ 	.word	0xffffffff


	//   ....[130]....
        /*0aec*/ 	.word	0xffffffff


	//   ....[131]....
        /*0af0*/ 	.word	0xffffffff


	//   ....[132]....
        /*0af4*/ 	.word	0xffffffff


	//   ....[133]....
        /*0af8*/ 	.word	0xffffffff


	//   ....[134]....
        /*0afc*/ 	.word	0xffffffff


	//   ....[135]....
        /*0b00*/ 	.word	0xffffffff


	//   ....[136]....
        /*0b04*/ 	.word	0xffffffff


	//   ....[137]....
        /*0b08*/ 	.word	0xffffffff


	//   ....[138]....
        /*0b0c*/ 	.word	0xffffffff


	//   ....[139]....
        /*0b10*/ 	.word	0xffffffff


	//   ....[140]....
        /*0b14*/ 	.word	0xffffffff


	//   ....[141]....
        /*0b18*/ 	.word	0xffffffff


	//   ....[142]....
        /*0b1c*/ 	.word	0xffffffff


	//   ....[143]....
        /*0b20*/ 	.word	0xffffffff


	//   ....[144]....
        /*0b24*/ 	.word	0xffffffff


	//   ....[145]....
        /*0b28*/ 	.word	0xffffffff


	//   ....[146]....
        /*0b2c*/ 	.word	0xffffffff


	//   ....[147]....
        /*0b30*/ 	.word	0xffffffff


	//   ....[148]....
        /*0b34*/ 	.word	0xffffffff


	//   ....[149]....
        /*0b38*/ 	.word	0xffffffff


	//   ....[150]....
        /*0b3c*/ 	.word	0xffffffff


	//   ....[151]....
        /*0b40*/ 	.word	0xffffffff


	//   ....[152]....
        /*0b44*/ 	.word	0xffffffff


	//----- nvinfo : EIATTR_COOP_GROUP_INSTR_OFFSETS
	.align		4
.L_704:
        /*0b48*/ 	.byte	0x04, 0x28
        /*0b4a*/ 	.short	(.L_706 - .L_705)


	//   ....[0]....
.L_705:
        /*0b4c*/ 	.word	0x00000050


	//   ....[1]....
        /*0b50*/ 	.word	0x00000200


	//   ....[2]....
        /*0b54*/ 	.word	0x00000230


	//   ....[3]....
        /*0b58*/ 	.word	0x00000260


	//   ....[4]....
        /*0b5c*/ 	.word	0x00000290


	//   ....[5]....
        /*0b60*/ 	.word	0x000002c0


	//   ....[6]....
        /*0b64*/ 	.word	0x000002f0


	//   ....[7]....
        /*0b68*/ 	.word	0x00000450


	//   ....[8]....
        /*0b6c*/ 	.word	0x00000490


	//   ....[9]....
        /*0b70*/ 	.word	0x000004c0


	//   ....[10]....
        /*0b74*/ 	.word	0x000004f0


	//   ....[11]....
        /*0b78*/ 	.word	0x00000520


	//   ....[12]....
        /*0b7c*/ 	.word	0x00000550


	//   ....[13]....
        /*0b80*/ 	.word	0x000005e0


	//   ....[14]....
        /*0b84*/ 	.word	0x00000630


	//   ....[15]....
        /*0b88*/ 	.word	0x00000650


	//   ....[16]....
        /*0b8c*/ 	.word	0x000006b0


	//   ....[17]....
        /*0b90*/ 	.word	0x00003140


	//   ....[18]....
        /*0b94*/ 	.word	0x00003160


	//   ....[19]....
        /*0b98*/ 	.word	0x000033a0


	//   ....[20]....
        /*0b9c*/ 	.word	0x000033b0


	//   ....[21]....
        /*0ba0*/ 	.word	0x000035e0


	//   ....[22]....
        /*0ba4*/ 	.word	0x00003600


	//   ....[23]....
        /*0ba8*/ 	.word	0x00003830


	//   ....[24]....
        /*0bac*/ 	.word	0x00003840


	//   ....[25]....
        /*0bb0*/ 	.word	0x00005370


	//   ....[26]....
        /*0bb4*/ 	.word	0x00005570


	//   ....[27]....
        /*0bb8*/ 	.word	0x00005e10


	//   ....[28]....
        /*0bbc*/ 	.word	0x00005fb0


	//   ....[29]....
        /*0bc0*/ 	.word	0x00005fc0


	//   ....[30]....
        /*0bc4*/ 	.word	0x00006010


	//   ....[31]....
        /*0bc8*/ 	.word	0x00008fe0


	//   ....[32]....
        /*0bcc*/ 	.word	0x00009510


	//   ....[33]....
        /*0bd0*/ 	.word	0x00009810


	//   ....[34]....
        /*0bd4*/ 	.word	0x00009830


	//   ....[35]....
        /*0bd8*/ 	.word	0x0000a270


	//   ....[36]....
        /*0bdc*/ 	.word	0x0000a290


	//   ....[37]....
        /*0be0*/ 	.word	0x0000d720


	//   ....[38]....
        /*0be4*/ 	.word	0x0000d740


	//   ....[39]....
        /*0be8*/ 	.word	0x0000d760


	//   ....[40]....
        /*0bec*/ 	.word	0x0000d780


	//   ....[41]....
        /*0bf0*/ 	.word	0x00010dc0


	//   ....[42]....
        /*0bf4*/ 	.word	0x000112f0


	//   ....[43]....
        /*0bf8*/ 	.word	0x00011700


	//   ....[44]....
        /*0bfc*/ 	.word	0x000118f0


	//   ....[45]....
        /*0c00*/ 	.word	0x00011c00


	//   ....[46]....
        /*0c04*/ 	.word	0x00011c30


	//   ....[47]....
        /*0c08*/ 	.word	0x00013730


	//   ....[48]....
        /*0c0c*/ 	.word	0x00013780


	//   ....[49]....
        /*0c10*/ 	.word	0x000137a0


	//   ....[50]....
        /*0c14*/ 	.word	0x000137c0


	//   ....[51]....
        /*0c18*/ 	.word	0x00015040


	//   ....[52]....
        /*0c1c*/ 	.word	0x00015050


	//   ....[53]....
        /*0c20*/ 	.word	0x00015080


	//   ....[54]....
        /*0c24*/ 	.word	0x000150f0


	//   ....[55]....
        /*0c28*/ 	.word	0x000154c0


	//   ....[56]....
        /*0c2c*/ 	.word	0x000154e0


	//   ....[57]....
        /*0c30*/ 	.word	0x000156b0


	//   ....[58]....
        /*0c34*/ 	.word	0x000156c0


	//   ....[59]....
        /*0c38*/ 	.word	0x000158a0


	//   ....[60]....
        /*0c3c*/ 	.word	0x000158c0


	//   ....[61]....
        /*0c40*/ 	.word	0x00015aa0


	//   ....[62]....
        /*0c44*/ 	.word	0x00015ab0


	//   ....[63]....
        /*0c48*/ 	.word	0x00015e90


	//   ....[64]....
        /*0c4c*/ 	.word	0x00015eb0


	//   ....[65]....
        /*0c50*/ 	.word	0x00016b10


	//   ....[66]....
        /*0c54*/ 	.word	0x00016b20


	//   ....[67]....
        /*0c58*/ 	.word	0x00017fa0


	//   ....[68]....
        /*0c5c*/ 	.word	0x00017fc0


	//   ....[69]....
        /*0c60*/ 	.word	0x000181a0


	//   ....[70]....
        /*0c64*/ 	.word	0x000181b0


	//   ....[71]....
        /*0c68*/ 	.word	0x00018390


	//   ....[72]....
        /*0c6c*/ 	.word	0x000183b0


	//   ....[73]....
        /*0c70*/ 	.word	0x00018590


	//   ....[74]....
        /*0c74*/ 	.word	0x000185a0


	//   ....[75]....
        /*0c78*/ 	.word	0x00018830


	//   ....[76]....
        /*0c7c*/ 	.word	0x00018850


	//   ....[77]....
        /*0c80*/ 	.word	0x00018980


	//   ....[78]....
        /*0c84*/ 	.word	0x000189c0


	//   ....[79]....
        /*0c88*/ 	.word	0x000189f0


	//   ....[80]....
        /*0c8c*/ 	.word	0x00018a20


	//   ....[81]....
        /*0c90*/ 	.word	0x00018a50


	//   ....[82]....
        /*0c94*/ 	.word	0x00018a80


	//   ....[83]....
        /*0c98*/ 	.word	0x00018be0


	//   ....[84]....
        /*0c9c*/ 	.word	0x00018c20


	//   ....[85]....
        /*0ca0*/ 	.word	0x00018c50


	//   ....[86]....
        /*0ca4*/ 	.word	0x00018c80


	//   ....[87]....
        /*0ca8*/ 	.word	0x00018cb0


	//   ....[88]....
        /*0cac*/ 	.word	0x00018ce0


	//   ....[89]....
        /*0cb0*/ 	.word	0x00018d70


	//   ....[90]....
        /*0cb4*/ 	.word	0x00018dd0


	//   ....[91]....
        /*0cb8*/ 	.word	0x00018de0


	//   ....[92]....
        /*0cbc*/ 	.word	0x00018e40


	//   ....[93]....
        /*0cc0*/ 	.word	0x000198a0


	//   ....[94]....
        /*0cc4*/ 	.word	0x00019900


	//   ....[95]....
        /*0cc8*/ 	.word	0x00019950


	//   ....[96]....
        /*0ccc*/ 	.word	0x000199a0


	//   ....[97]....
        /*0cd0*/ 	.word	0x000199f0


	//   ....[98]....
        /*0cd4*/ 	.word	0x00019a60


	//   ....[99]....
        /*0cd8*/ 	.word	0x00019aa0


	//   ....[100]....
        /*0cdc*/ 	.word	0x00019b10


	//   ....[101]....
        /*0ce0*/ 	.word	0x00019b80


	//   ....[102]....
        /*0ce4*/ 	.word	0x00019be0


	//   ....[103]....
        /*0ce8*/ 	.word	0x00019c50


	//   ....[104]....
        /*0cec*/ 	.word	0x00019cc0


	//   ....[105]....
        /*0cf0*/ 	.word	0x00019d20


	//   ....[106]....
        /*0cf4*/ 	.word	0x00019d80


	//   ....[107]....
        /*0cf8*/ 	.word	0x00019de0


	//   ....[108]....
        /*0cfc*/ 	.word	0x00019e50


	//   ....[109]....
        /*0d00*/ 	.word	0x00019eb0


	//   ....[110]....
        /*0d04*/ 	.word	0x00019f10


	//   ....[111]....
        /*0d08*/ 	.word	0x00019f60


	//   ....[112]....
        /*0d0c*/ 	.word	0x00019fc0


	//   ....[113]....
        /*0d10*/ 	.word	0x0001a010


	//   ....[114]....
        /*0d14*/ 	.word	0x0001a070


	//   ....[115]....
        /*0d18*/ 	.word	0x0001a0e0


	//   ....[116]....
        /*0d1c*/ 	.word	0x0001a150


	//   ....[117]....
        /*0d20*/ 	.word	0x0001a1b0


	//   ....[118]....
        /*0d24*/ 	.word	0x0001a210


	//   ....[119]....
        /*0d28*/ 	.word	0x0001a270


	//   ....[120]....
        /*0d2c*/ 	.word	0x0001a2e0


	//   ....[121]....
        /*0d30*/ 	.word	0x0001a340


	//   ....[122]....
        /*0d34*/ 	.word	0x0001a3a0


	//   ....[123]....
        /*0d38*/ 	.word	0x0001a400


	//   ....[124]....
        /*0d3c*/ 	.word	0x0001a470


	//   ....[125]....
        /*0d40*/ 	.word	0x0001a4d0


	//   ....[126]....
        /*0d44*/ 	.word	0x0001a530


	//   ....[127]....
        /*0d48*/ 	.word	0x0001a590


	//   ....[128]....
        /*0d4c*/ 	.word	0x0001a600


	//   ....[129]....
        /*0d50*/ 	.word	0x0001a660


	//   ....[130]....
        /*0d54*/ 	.word	0x0001a6c0


	//   ....[131]....
        /*0d58*/ 	.word	0x0001a720


	//   ....[132]....
        /*0d5c*/ 	.word	0x0001a790


	//   ....[133]....
        /*0d60*/ 	.word	0x0001a7f0


	//   ....[134]....
        /*0d64*/ 	.word	0x0001a850


	//   ....[135]....
        /*0d68*/ 	.word	0x0001a8b0


	//   ....[136]....
        /*0d6c*/ 	.word	0x0001a920


	//   ....[137]....
        /*0d70*/ 	.word	0x0001a970


	//   ....[138]....
        /*0d74*/ 	.word	0x0001a9b0


	//   ....[139]....
        /*0d78*/ 	.word	0x0001aa00


	//   ....[140]....
        /*0d7c*/ 	.word	0x0001aa50


	//   ....[141]....
        /*0d80*/ 	.word	0x0001aaa0


	//   ....[142]....
        /*0d84*/ 	.word	0x0001ab10


	//   ....[143]....
        /*0d88*/ 	.word	0x0001ab50


	//   ....[144]....
        /*0d8c*/ 	.word	0x0001aba0


	//   ....[145]....
        /*0d90*/ 	.word	0x0001abf0


	//   ....[146]....
        /*0d94*/ 	.word	0x0001ac40


	//   ....[147]....
        /*0d98*/ 	.word	0x0001ac90


	//   ....[148]....
        /*0d9c*/ 	.word	0x0001ad00


	//   ....[149]....
        /*0da0*/ 	.word	0x0001ad40


	//   ....[150]....
        /*0da4*/ 	.word	0x0001adb0


	//   ....[151]....
        /*0da8*/ 	.word	0x0001ae10


	//   ....[152]....
        /*0dac*/ 	.word	0x0001ae70


	//----- nvinfo : EIATTR_EXIT_INSTR_OFFSETS
	.align		4
.L_706:
        /*0db0*/ 	.byte	0x04, 0x1c
        /*0db2*/ 	.short	(.L_708 - .L_707)


	//   ....[0]....
.L_707:
        /*0db4*/ 	.word	0x000010d0


	//   ....[1]....
        /*0db8*/ 	.word	0x00019860


	//----- nvinfo : EIATTR_MAX_THREADS
	.align		4
.L_708:
        /*0dbc*/ 	.byte	0x04, 0x05
        /*0dbe*/ 	.short	(.L_710 - .L_709)
.L_709:
        /*0dc0*/ 	.word	0x00000100
        /*0dc4*/ 	.word	0x00000001
        /*0dc8*/ 	.word	0x00000001


	//----- nvinfo : EIATTR_CRS_STACK_SIZE
	.align		4
.L_710:
        /*0dcc*/ 	.byte	0x04, 0x1e
        /*0dce*/ 	.short	(.L_712 - .L_711)
.L_711:
        /*0dd0*/ 	.word	0x00000000
.L_712:


//--------------------- .nv.info._ZN7cutlass13device_kernelIN5flash19enable_sm80_to_sm89INS1_16FlashAttnFwdSm80INS1_25CollectiveMainloopFwdSm80ILi8ELi1ELb0EN4cute5tupleIJNS5_1CILi128EEENS7_ILi48EEENS7_ILi256EEEEEELi256ENS_10bfloat16_tEfNS_4arch4Sm80ELb0ELb1ELb1ELb1ELb0ELb1ELb1ELb1EEENS1_21CollectiveEpilogueFwdINS6_IJS8_SA_S9_EEENS6_IJNS7_ILi1EEESI_SI_EEESC_SE_Li256ELb1ELb1ELb1ELb0EEENS1_36VarlenDynamicPersistentTileSchedulerILi128ELi48ELi256ELi256ELb1ELb1ELb0ELb1ELb0ELb1EEEEEEEEEvNT_6ParamsE --------------------------
	.section	.nv.info._ZN7cutlass13device_kernelIN5flash19enable_sm80_to_sm89INS1_16FlashAttnFwdSm80INS1_25CollectiveMainloopFwdSm80ILi8ELi1ELb0EN4cute5tupleIJNS5_1CILi128EEENS7_ILi48EEENS7_ILi256EEEEEELi256ENS_10bfloat16_tEfNS_4arch4Sm80ELb0ELb1ELb1ELb1ELb0ELb1ELb1ELb1EEENS1_21CollectiveEpilogueFwdINS6_IJS8_SA_S9_EEENS6_IJNS7_ILi1EEESI_SI_EEESC_SE_Li256ELb1ELb1ELb1ELb0EEENS1_36VarlenDynamicPersistentTileSchedulerILi128ELi48ELi256ELi256ELb1ELb1ELb0ELb1ELb0ELb1EEEEEEEEEvNT_6ParamsE,"",@"SHT_CUDA_INFO"
	.sectionflags	@""
	.align	4


	//----- nvinfo : EIATTR_CUDA_API_VERSION
	.align		4
        /*0000*/ 	.byte	0x04, 0x37
        /*0002*/ 	.short	(.L_714 - .L_713)
.L_713:
        /*0004*/ 	.word	0x00000082


	//----- nvinfo : EIATTR_SW2861232_WAR
	.align		4
.L_714:
        /*0008*/ 	.byte	0x01, 0x35
	.zero		2


	//----- nvinfo : EIATTR_PARAM_CBANK
	.align		4
        /*000c*/ 	.byte	0x04, 0x0a
        /*000e*/ 	.short	(.L_716 - .L_715)
	.align		4
.L_715:
        /*0010*/ 	.word	index@(.nv.constant0._ZN7cutlass13device_kernelIN5flash19enable_sm80_to_sm89INS1_16FlashAttnFwdSm80INS1_25CollectiveMainloopFwdSm80ILi8ELi1ELb0EN4cute5tupleIJNS5_1CILi128EEENS7_ILi48EEENS7_ILi256EEEEEELi256ENS_10bfloat16_tEfNS_4arch4Sm80ELb0ELb1ELb1ELb1ELb0ELb1ELb1ELb1EEENS1_21CollectiveEpilogueFwdINS6_IJS8_SA_S9_EEENS6_IJNS7_ILi1EEESI_SI_EEESC_SE_Li256ELb1ELb1ELb1ELb0EEENS1_36VarlenDynamicPersistentTileSchedulerILi128ELi48ELi256ELi256ELb1ELb1ELb0ELb1ELb0ELb1EEEEEEEEEvNT_6ParamsE)
        /*0014*/ 	.short	0x0160
        /*0016*/ 	.short	0x0438


	//----- nvinfo : EIATTR_CBANK_PARAM_SIZE
	.align		4
.L_716:
        /*0018*/ 	.byte	0x03, 0x19
        /*001a*/ 	.short	0x0438


	//----- nvinfo : EIATTR_KPARAM_INFO
	.align		4
        /*001c*/ 	.byte	0x04, 0x17
        /*001e*/ 	.short	(.L_718 - .L_717)
.L_717:
        /*0020*/ 	.word	0x00000000
        /*0024*/ 	.short	0x0000
        /*0026*/ 	.short	0x0000
        /*0028*/ 	.byte	0x00, 0xf0, 0xe1, 0x10


	//----- nvinfo : EIATTR_MAXREG_COUNT
	.align		4
.L_718:
        /*002c*/ 	.byte	0x03, 0x1b
        /*002e*/ 	.short	0x00ff


	//----- nvinfo : EIATTR_NUM_BARRIERS
	.align		4
        /*0030*/ 	.byte	0x02, 0x4c
        /*0032*/ 	.byte	0x06
	.zero		1


	//----- nvinfo : EIATTR_ANNOTATIONS
	.align		4
        /*0034*/ 	.byte	0x04, 0x55
        /*0036*/ 	.short	(.L_720 - .L_719)


	//   ....[0]....
.L_719:
        /* <DEDUP_REMOVED lines=145> */


	//----- nvinfo : EIATTR_MERCURY_ISA_VERSION
	.align		4
.L_720:
        /*0930*/ 	.byte	0x03, 0x5f
        /*0932*/ 	.short	0x0000


	//----- nvinfo : EIATTR_INT_WARP_WIDE_INSTR_OFFSETS
	.align		4
        /*0934*/ 	.byte	0x04, 0x31
        /*0936*/ 	.short	(.L_722 - .L_721)


	//   ....[0]....
.L_721:
        /*0938*/ 	.word	0x00019b70


	//   ....[1]....
        /*093c*/ 	.word	0x00019bf0


	//----- nvinfo : EIATTR_COOP_GROUP_MASK_REGIDS
	.align		4
.L_722:
        /*0940*/ 	.byte	0x04, 0x29
        /*0942*/ 	.short	(.L_724 - .L_723)


	//   ....[0]....
.L_723:
        /*0944*/ 	.word	0xffffffff


	//   ....[1]....
        /*0948*/ 	.word	0xffffffff


	//   ....[2]....
        /*094c*/ 	.word	0xffffffff


	//   ....[3]....
        /*0950*/ 	.word	0xffffffff


	//   ....[4]....
        /*0954*/ 	.word	0xffffffff


	//   ....[5]....
        /*0958*/ 	.word	0xffffffff


	//   ....[6]....
        /*095c*/ 	.word	0xffffffff


	//   ....[7]....
        /*0960*/ 	.word	0xffffffff


	//   ....[8]....
        /*0964*/ 	.word	0xffffffff


	//   ....[9]....
        /*0968*/ 	.word	0xffffffff


	//   ....[10]....
        /*096c*/ 	.word	0xffffffff


	//   ....[11]....
        /*0970*/ 	.word	0xffffffff


	//   ....[12]....
        /*0974*/ 	.word	0xffffffff


	//   ....[13]....
        /*0978*/ 	.word	0xffffffff


	//   ....[14]....
        /*097c*/ 	.word	0xffffffff


	//   ....[15]....
        /*0980*/ 	.word	0xffffffff


	//   ....[16]....
        /*0984*/ 	.word	0xffffffff


	//   ....[17]....
        /*0988*/ 	.word	0xffffffff


	//   ....[18]....
        /*098c*/ 	.word	0xffffffff


	//   ....[19]....
        /*0990*/ 	.word	0xffffffff


	//   ....[20]....
        /*0994*/ 	.word	0xffffffff


	//   ....[21]....
        /*0998*/ 	.word	0xffffffff


	//   ....[22]....
        /*099c*/ 	.word	0xffffffff


	//   ....[23]....
        /*09a0*/ 	.word	0xffffffff


	//   ....[24]....
        /*09a4*/ 	.word	0xffffffff


	//   ....[25]....
        /*09a8*/ 	.word	0xffffffff


	//   ....[26]....
        /*09ac*/ 	.word	0xffffffff


	//   ....[27]....
        /*09b0*/ 	.word	0xffffffff


	//   ....[28]....
        /*09b4*/ 	.word	0xffffffff


	//   ....[29]....
        /*09b8*/ 	.word	0xffffffff


	//   ....[30]....
        /*09bc*/ 	.word	0xffffffff


	//   ....[31]....
        /*09c0*/ 	.word	0xffffffff


	//   ....[32]....
        /*09c4*/ 	.word	0xffffffff


	//   ....[33]....
        /*09c8*/ 	.word	0xffffffff


	//   ....[34]....
        /*09cc*/ 	.word	0xffffffff


	//   ....[35]....
        /*09d0*/ 	.word	0xffffffff


	//   ....[36]....
        /*09d4*/ 	.word	0xffffffff


	//   ....[37]....
        /*09d8*/ 	.word	0xffffffff


	//   ....[38]....
        /*09dc*/ 	.word	0xffffffff


	//   ....[39]....
        /*09e0*/ 	.word	0xffffffff


	//   ....[40]....
        /*09e4*/ 	.word	0xffffffff


	//   ....[41]....
        /*09e8*/ 	.word	0xffffffff


	//   ....[42]....
        /*09ec*/ 	.word	0xffffffff


	//   ....[43]....
        /*09f0*/ 	.word	0xffffffff


	//   ....[44]....
        /*09f4*/ 	.word	0xffffffff


	//   ....[45]....
        /*09f8*/ 	.word	0xffffffff


	//   ....[46]....
        /*09fc*/ 	.word	0xffffffff


	//   ....[47]....
        /*0a00*/ 	.word	0xffffffff


	//   ....[48]....
        /*0a04*/ 	.word	0xffffffff


	//   ....[49]....
        /*0a08*/ 	.word	0xffffffff


	//   ....[50]....
        /*0a0c*/ 	.word	0xffffffff


	//   ....[51]....
        /*0a10*/ 	.word	0xffffffff


	//   ....[52]....
        /*0a14*/ 	.word	0xffffffff


	//   ....[53]....
        /*0a18*/ 	.word	0xffffffff


	//   ....[54]....
        /*0a1c*/ 	.word	0xffffffff


	//   ....[55]....
        /*0a20*/ 	.word	0xffffffff


	//   ....[56]....
        /*0a24*/ 	.word	0xffffffff


	//   ....[57]....
        /*0a28*/ 	.word	0xffffffff


	//   ....[58]....
        /*0a2c*/ 	.word	0xffffffff


	//   ....[59]....
        /*0a30*/ 	.word	0xffffffff


	//   ....[60]....
        /*0a34*/ 	.word	0xffffffff


	//   ....[61]....
        /*0a38*/ 	.word	0xffffffff


	//   ....[62]....
        /*0a3c*/ 	.word	0xffffffff


	//   ....[63]....
        /*0a40*/ 	.word	0xffffffff


	//   ....[64]....
        /*0a44*/ 	.word	0xffffffff


	//   ....[65]....
        /*0a48*/ 	.word	0xffffffff


	//   ....[66]....
        /*0a4c*/ 	.word	0xffffffff


	//   ....[67]....
        /*0a50*/ 	.word	0xffffffff


	//   ....[68]....
        /*0a54*/ 	.word	0xffffffff


	//   ....[69]....
        /*0a58*/ 	.word	0xffffffff


	//   ....[70]....
        /*0a5c*/ 	.word	0xffffffff


	//   ....[71]....
        /*0a60*/ 	.word	0xffffffff


	//   ....[72]....
        /*0a64*/ 	.word	0xffffffff


	//   ....[73]....
        /*0a68*/ 	.word	0xffffffff


	//   ....[74]....
        /*0a6c*/ 	.word	0xffffffff


	//   ....[75]....
        /*0a70*/ 	.word	0xffffffff


	//   ....[76]....
        /*0a74*/ 	.word	0xffffffff


	//   ....[77]....
        /*0a78*/ 	.word	0xffffffff


	//   ....[78]....
        /*0a7c*/ 	.word	0xffffffff


	//   ....[79]....
        /*0a80*/ 	.word	0xffffffff


	//   ....[80]....
        /*0a84*/ 	.word	0xffffffff


	//   ....[81]....
        /*0a88*/ 	.word	0xffffffff


	//   ....[82]....
        /*0a8c*/ 	.word	0xffffffff


	//   ....[83]....
        /*0a90*/ 	.word	0xffffffff


	//   ....[84]....
        /*0a94*/ 	.word	0xffffffff


	//   ....[85]....
        /*0a98*/ 	.word	0xffffffff


	//   ....[86]....
        /*0a9c*/ 	.word	0xffffffff


	//   ....[87]....
        /*0aa0*/ 	.word	0xffffffff


	//   ....[88]....
        /*0aa4*/ 	.word	0xffffffff


	//   ....[89]....
        /*0aa8*/ 	.word	0xffffffff


	//   ....[90]....
        /*0aac*/ 	.word	0xffffffff


	//   ....[91]....
        /*0ab0*/ 	.word	0xffffffff


	//   ....[92]....
        /*0ab4*/ 	.word	0xffffffff


	//   ....[93]....
        /*0ab8*/ 	.word	0xffffffff


	//   ....[94]....
        /*0abc*/ 	.word	0xffffffff


	//   ....[95]....
        /*0ac0*/ 	.word	0xffffffff


	//   ....[96]....
        /*0ac4*/ 	.word	0xffffffff


	//   ....[97]....
        /*0ac8*/ 	.word	0xffffffff


	//   ....[98]....
        /*0acc*/ 	.word	0xffffffff


	//   ....[99]....
        /*0ad0*/ 	.word	0xffffffff


	//   ....[100]....
        /*0ad4*/ 	.word	0xffffffff


	//   ....[101]....
        /*0ad8*/ 	.word	0xffffffff


	//   ....[102]....
        /*0adc*/ 	.word	0xffffffff


	//   ....[103]....
        /*0ae0*/ 	.word	0xffffffff


	//   ....[104]....
        /*0ae4*/ 	.word	0xffffffff


	//   ....[105]....
        /*0ae8*/ 	.word	0xffffffff


	//   ....[106]....
        /*0aec*/ 	.word	0xffffffff


	//   ....[107]....
        /*0af0*/ 	.word	0xffffffff


	//   ....[108]....
        /*0af4*/ 	.word	0xffffffff


	//   ....[109]....
        /*0af8*/ 	.word	0xffffffff


	//   ....[110]....
        /*0afc*/ 	.word	0xffffffff


	//   ....[111]....
        /*0b00*/ 	.word	0xffffffff


	//   ....[112]....
        /*0b04*/ 	.word	0xffffffff


	//   ....[113]....
        /*0b08*/ 	.word	0xffffffff


	//   ....[114]....
        /*0b0c*/ 	.word	0xffffffff


	//   ....[115]....
        /*0b10*/ 	.word	0xffffffff


	//   ....[116]....
        /*0b14*/ 	.word	0xffffffff


	//   ....[117]....
        /*0b18*/ 	.word	0xffffffff


	//   ....[118]....
        /*0b1c*/ 	.word	0xffffffff


	//   ....[119]....
        /*0b20*/ 	.word	0xffffffff


	//   ....[120]....
        /*0b24*/ 	.word	0xffffffff


	//   ....[121]....
        /*0b28*/ 	.word	0xffffffff


	//   ....[122]....
        /*0b2c*/ 	.word	0xffffffff


	//   ....[123]....
        /*0b30*/ 	.word	0xffffffff


	//   ....[124]....
        /*0b34*/ 	.word	0xffffffff


	//   ....[125]....
        /*0b38*/ 	.word	0xffffffff


	//   ....[126]....
        /*0b3c*/ 	.word	0xffffffff


	//   ....[127]....
        /*0b40*/ 	.word	0xffffffff


	//   ....[128]....
        /*0b44*/ 	.word	0xffffffff


	//   ....[129]....
        /*0b48*/ 	.word	0xffffffff


	//   ....[130]....
        /*0b4c*/ 	.word	0xffffffff


	//   ....[131]....
        /*0b50*/ 	.word	0xffffffff


	//   ....[132]....
        /*0b54*/ 	.word	0xffffffff


	//   ....[133]....
        /*0b58*/ 	.word	0xffffffff


	//   ....[134]....
        /*0b5c*/ 	.word	0xffffffff


	//   ....[135]....
        /*0b60*/ 	.word	0xffffffff


	//   ....[136]....
        /*0b64*/ 	.word	0xffffffff


	//   ....[137]....
        /*0b68*/ 	.word	0xffffffff


	//   ....[138]....
        /*0b6c*/ 	.word	0xffffffff


	//   ....[139]....
        /*0b70*/ 	.word	0xffffffff


	//   ....[140]....
        /*0b74*/ 	.word	0xffffffff


	//   ....[141]....
        /*0b78*/ 	.word	0xffffffff


	//   ....[142]....
        /*0b7c*/ 	.word	0xffffffff


	//   ....[143]....
        /*0b80*/ 	.word	0xffffffff


	//   ....[144]....
        /*0b84*/ 	.word	0xffffffff


	//   ....[145]....
        /*0b88*/ 	.word	0xffffffff


	//   ....[146]....
        /*0b8c*/ 	.word	0xffffffff


	//   ....[147]....
        /*0b90*/ 	.word	0xffffffff


	//   ....[148]....
        /*0b94*/ 	.word	0xffffffff


	//   ....[149]....
        /*0b98*/ 	.word	0xffffffff


	//   ....[150]....
        /*0b9c*/ 	.word	0xffffffff


	//   ....[151]....
        /*0ba0*/ 	.word	0xffffffff


	//   ....[152]....
        /*0ba4*/ 	.word	0xffffffff


	//   ....[153]....
        /*0ba8*/ 	.word	0xffffffff


	//   ....[154]....
        /*0bac*/ 	.word	0xffffffff


	//   ....[155]....
        /*0bb0*/ 	.word	0xffffffff


	//   ....[156]....
        /*0bb4*/ 	.word	0xffffffff


	//   ....[157]....
        /*0bb8*/ 	.word	0xffffffff


	//   ....[158]....
        /*0bbc*/ 	.word	0xffffffff


	//   ....[159]....
        /*0bc0*/ 	.word	0xffffffff


	//   ....[160]....
        /*0bc4*/ 	.word	0xffffffff


	//   ....[161]....
        /*0bc8*/ 	.word	0xffffffff


	//   ....[162]....
        /*0bcc*/ 	.word	0xffffffff


	//   ....[163]....
        /*0bd0*/ 	.word	0xffffffff


	//   ....[164]....
        /*0bd4*/ 	.word	0xffffffff


	//   ....[165]....
        /*0bd8*/ 	.word	0xffffffff


	//   ....[166]....
        /*0bdc*/ 	.word	0xffffffff


	//   ....[167]....
        /*0be0*/ 	.word	0xffffffff


	//   ....[168]....
        /*0be4*/ 	.word	0xffffffff


	//   ....[169]....
        /*0be8*/ 	.word	0xffffffff


	//   ....[170]....
        /*0bec*/ 	.word	0xffffffff


	//   ....[171]....
        /*0bf0*/ 	.word	0xffffffff


	//   ....[172]....
        /*0bf4*/ 	.word	0xffffffff


	//   ....[173]....
        /*0bf8*/ 	.word	0xffffffff


	//   ....[174]....
        /*0bfc*/ 	.word	0xffffffff


	//   ....[175]....
        /*0c00*/ 	.word	0xffffffff


	//   ....[176]....
        /*0c04*/ 	.word	0xffffffff


	//   ....[177]....
        /*0c08*/ 	.word	0xffffffff


	//   ....[178]....
        /*0c0c*/ 	.word	0xffffffff


	//   ....[179]....
        /*0c10*/ 	.word	0xffffffff


	//   ....[180]....
        /*0c14*/ 	.word	0xffffffff


	//   ....[181]....
        /*0c18*/ 	.word	0xffffffff


	//   ....[182]....
        /*0c1c*/ 	.word	0xffffffff


	//   ....[183]....
        /*0c20*/ 	.word	0xffffffff


	//   ....[184]....
        /*0c24*/ 	.word	0xffffffff


	//   ....[185]....
        /*0c28*/ 	.word	0xffffffff


	//   ....[186]....
        /*0c2c*/ 	.word	0xffffffff


	//   ....[187]....
        /*0c30*/ 	.word	0xffffffff


	//   ....[188]....
        /*0c34*/ 	.word	0xffffffff


	//   ....[189]....
        /*0c38*/ 	.word	0xffffffff


	//   ....[190]....
        /*0c3c*/ 	.word	0xffffffff


	//   ....[191]....
        /*0c40*/ 	.word	0xffffffff


	//   ....[192]....
        /*0c44*/ 	.word	0xffffffff


	//   ....[193]....
        /*0c48*/ 	.word	0xffffffff


	//   ....[194]....
        /*0c4c*/ 	.word	0xffffffff


	//   ....[195]....
        /*0c50*/ 	.word	0xffffffff


	//   ....[196]....
        /*0c54*/ 	.word	0xffffffff


	//   ....[197]....
        /*0c58*/ 	.word	0xffffffff


	//   ....[198]....
        /*0c5c*/ 	.word	0xffffffff


	//   ....[199]....
        /*0c60*/ 	.word	0xffffffff


	//   ....[200]....
        /*0c64*/ 	.word	0xffffffff


	//   ....[201]....
        /*0c68*/ 	.word	0xffffffff


	//   ....[202]....
        /*0c6c*/ 	.word	0xffffffff


	//   ....[203]....
        /*0c70*/ 	.word	0xffffffff


	//   ....[204]....
        /*0c74*/ 	.word	0xffffffff


	//   ....[205]....
        /*0c78*/ 	.word	0xffffffff


	//   ....[206]....
        /*0c7c*/ 	.word	0xffffffff


	//   ....[207]....
        /*0c80*/ 	.word	0xffffffff


	//   ....[208]....
        /*0c84*/ 	.word	0xffffffff


	//   ....[209]....
        /*0c88*/ 	.word	0xffffffff


	//   ....[210]....
        /*0c8c*/ 	.word	0xffffffff


	//   ....[211]....
        /*0c90*/ 	.word	0xffffffff


	//   ....[212]....
        /*0c94*/ 	.word	0xffffffff


	//   ....[213]....
        /*0c98*/ 	.word	0xffffffff


	//   ....[214]....
        /*0c9c*/ 	.word	0xffffffff


	//   ....[215]....
        /*0ca0*/ 	.word	0xffffffff


	//   ....[216]....
        /*0ca4*/ 	.word	0xffffffff


	//----- nvinfo : EIATTR_COOP_GROUP_INSTR_OFFSETS
	.align		4
.L_724:
        /*0ca8*/ 	.byte	0x04, 0x28
        /*0caa*/ 	.short	(.L_726 - .L_725)


	//   ....[0]....
.L_725:
        /*0cac*/ 	.word	0x00000060


	//   ....[1]....
        /*0cb0*/ 	.word	0x00000260


	//   ....[2]....
        /*0cb4*/ 	.word	0x00000290


	//   ....[3]....
        /*0cb8*/ 	.word	0x000002c0


	//   ....[4]....
        /*0cbc*/ 	.word	0x000002f0


	//   ....[5]....
        /*0cc0*/ 	.word	0x00000320


	//   ....[6]....
        /*0cc4*/ 	.word	0x00000350


	//   ....[7]....
        /*0cc8*/ 	.word	0x000004c0


	//   ....[8]....
        /*0ccc*/ 	.word	0x00000500


	//   ....[9]....
        /*0cd0*/ 	.word	0x00000530


	//   ....[10]....
        /*0cd4*/ 	.word	0x00000560


	//   ....[11]....
        /*0cd8*/ 	.word	0x00000590


	//   ....[12]....
        /*0cdc*/ 	.word	0x000005c0


	//   ....[13]....
        /*0ce0*/ 	.word	0x00000650


	//   ....[14]....
        /*0ce4*/ 	.word	0x00000690


	//   ....[15]....
        /*0ce8*/ 	.word	0x000006b0


	//   ....[16]....
        /*0cec*/ 	.word	0x00000710


	//   ....[17]....
        /*0cf0*/ 	.word	0x0000aab0


	//   ....[18]....
        /*0cf4*/ 	.word	0x0000aad0


	//   ....[19]....
        /*0cf8*/ 	.word	0x0000ac60


	//   ....[20]....
        /*0cfc*/ 	.word	0x0000ac70


	//   ....[21]....
        /*0d00*/ 	.word	0x0000ae00


	//   ....[22]....
        /*0d04*/ 	.word	0x0000ae20


	//   ....[23]....
        /*0d08*/ 	.word	0x0000afb0


	//   ....[24]....
        /*0d0c*/ 	.word	0x0000afc0


	//   ....[25]....
        /*0d10*/ 	.word	0x0000ccb0


	//   ....[26]....
        /*0d14*/ 	.word	0x0000ced0


	//   ....[27]....
        /*0d18*/ 	.word	0x0000d790


	//   ....[28]....
        /*0d1c*/ 	.word	0x0000d7c0


	//   ....[29]....
        /*0d20*/ 	.word	0x0000d900


	//   ....[30]....
        /*0d24*/ 	.word	0x0000d950


	//   ....[31]....
        /*0d28*/ 	.word	0x00010260


	//   ....[32]....
        /*0d2c*/ 	.word	0x000107f0


	//   ....[33]....
        /*0d30*/ 	.word	0x00010a90


	//   ....[34]....
        /*0d34*/ 	.word	0x00010ab0


	//   ....[35]....
        /*0d38*/ 	.word	0x00011430


	//   ....[36]....
        /*0d3c*/ 	.word	0x00011450


	//   ....[37]....
        /*0d40*/ 	.word	0x00013f10


	//   ....[38]....
        /*0d44*/ 	.word	0x00013f30


	//   ....[39]....
        /*0d48*/ 	.word	0x00014450


	//   ....[40]....
        /*0d4c*/ 	.word	0x00014550


	//   ....[41]....
        /*0d50*/ 	.word	0x00016d70


	//   ....[42]....
        /*0d54*/ 	.word	0x00017300


	//   ....[43]....
        /*0d58*/ 	.word	0x000175a0


	//   ....[44]....
        /*0d5c*/ 	.word	0x000175c0


	//   ....[45]....
        /*0d60*/ 	.word	0x00017e60


	//   ....[46]....
        /*0d64*/ 	.word	0x00017f00


	//   ....[47]....
        /*0d68*/ 	.word	0x00019150


	//   ....[48]....
        /*0d6c*/ 	.word	0x00019180


	//   ....[49]....
        /*0d70*/ 	.word	0x000191a0


	//   ....[50]....
        /*0d74*/ 	.word	0x000191b0


	//   ....[51]....
        /*0d78*/ 	.word	0x0001aa00


	//   ....[52]....
        /*0d7c*/ 	.word	0x0001aa20


	//   ....[53]....
        /*0d80*/ 	.word	0x0001aa40


	//   ....[54]....
        /*0d84*/ 	.word	0x0001aa50


	//   ....[55]....
        /*0d88*/ 	.word	0x0001ae40


	//   ....[56]....
        /*0d8c*/ 	.word	0x0001ae60


	//   ....[57]....
        /*0d90*/ 	.word	0x0001b000


	//   ....[58]....
        /*0d94*/ 	.word	0x0001b010


	//   ....[59]....
        /*0d98*/ 	.word	0x0001b1b0


	//   ....[60]....
        /*0d9c*/ 	.word	0x0001b1d0


	//   ....[61]....
        /*0da0*/ 	.word	0x0001b370


	//   ....[62]....
        /*0da4*/ 	.word	0x0001b380


	//   ....[63]....
        /*0da8*/ 	.word	0x0001b710


	//   ....[64]....
        /*0dac*/ 	.word	0x0001b730


	//   ....[65]....
        /*0db0*/ 	.word	0x0001c420


	//   ....[66]....
        /*0db4*/ 	.word	0x0001c430


	//   ....[67]....
        /*0db8*/ 	.word	0x0001d8f0


	//   ....[68]....
        /*0dbc*/ 	.word	0x0001d910


	//   ....[69]....
        /*0dc0*/ 	.word	0x0001dab0


	//   ....[70]....
        /*0dc4*/ 	.word	0x0001dac0


	//   ....[71]....
        /*0dc8*/ 	.word	0x0001dc60


	//   ....[72]....
        /*0dcc*/ 	.word	0x0001dc80


	//   ....[73]....
        /*0dd0*/ 	.word	0x0001de20


	//   ....[74]....
        /*0dd4*/ 	.word	0x0001de30


	//   ....[75]....
        /*0dd8*/ 	.word	0x0001e0a0


	//   ....[76]....
        /*0ddc*/ 	.word	0x0001e0c0


	//   ....[77]....
        /*0de0*/ 	.word	0x0001e1e0


	//   ....[78]....
        /*0de4*/ 	.word	0x0001e220


	//   ....[79]....
        /*0de8*/ 	.word	0x0001e250


	//   ....[80]....
        /*0dec*/ 	.word	0x0001e280


	//   ....[81]....
        /*0df0*/ 	.word	0x0001e2b0


	//   ....[82]....
        /*0df4*/ 	.word	0x0001e2e0


	//   ....[83]....
        /*0df8*/ 	.word	0x0001e440


	//   ....[84]....
        /*0dfc*/ 	.word	0x0001e480


	//   ....[85]....
        /*0e00*/ 	.word	0x0001e4b0


	//   ....[86]....
        /*0e04*/ 	.word	0x0001e4e0


	//   ....[87]....
        /*0e08*/ 	.word	0x0001e510


	//   ....[88]....
        /*0e0c*/ 	.word	0x0001e540


	//   ....[89]....
        /*0e10*/ 	.word	0x0001e5d0


	//   ....[90]....
        /*0e14*/ 	.word	0x0001e610


	//   ....[91]....
        /*0e18*/ 	.word	0x0001e620


	//   ....[92]....
        /*0e1c*/ 	.word	0x0001e680


	//   ....[93]....
        /*0e20*/ 	.word	0x0001f090


	//   ....[94]....
        /*0e24*/ 	.word	0x0001f0f0


	//   ....[95]....
        /*0e28*/ 	.word	0x0001f140


	//   ....[96]....
        /*0e2c*/ 	.word	0x0001f190


	//   ....[97]....
        /*0e30*/ 	.word	0x0001f1e0


	//   ....[98]....
        /*0e34*/ 	.word	0x0001f260


	//   ....[99]....
        /*0e38*/ 	.word	0x0001f2b0


	//   ....[100]....
        /*0e3c*/ 	.word	0x0001f320


	//   ....[101]....
        /*0e40*/ 	.word	0x0001f390


	//   ....[102]....
        /*0e44*/ 	.word	0x0001f400


	//   ....[103]....
        /*0e48*/ 	.word	0x0001f480


	//   ....[104]....
        /*0e4c*/ 	.word	0x0001f500


	//   ....[105]....
        /*0e50*/ 	.word	0x0001f580


	//   ....[106]....
        /*0e54*/ 	.word	0x0001f5f0


	//   ....[107]....
        /*0e58*/ 	.word	0x0001f670


	//   ....[108]....
        /*0e5c*/ 	.word	0x0001f6f0


	//   ....[109]....
        /*0e60*/ 	.word	0x0001f770


	//   ....[110]....
        /*0e64*/ 	.word	0x0001f7e0


	//   ....[111]....
        /*0e68*/ 	.word	0x0001f840


	//   ....[112]....
        /*0e6c*/ 	.word	0x0001f8a0


	//   ....[113]....
        /*0e70*/ 	.word	0x0001f8f0


	//   ....[114]....
        /*0e74*/ 	.word	0x0001f940


	//   ....[115]....
        /*0e78*/ 	.word	0x0001f9c0


	//   ....[116]....
        /*0e7c*/ 	.word	0x0001fa40


	//   ....[117]....
        /*0e80*/ 	.word	0x0001fac0


	//   ....[118]....
        /*0e84*/ 	.word	0x0001fb30


	//   ....[119]....
        /*0e88*/ 	.word	0x0001fbb0


	//   ....[120]....
        /*0e8c*/ 	.word	0x0001fc30


	//   ....[121]....
        /*0e90*/ 	.word	0x0001fcb0


	//   ....[122]....
        /*0e94*/ 	.word	0x0001fd20


	//   ....[123]....
        /*0e98*/ 	.word	0x0001fda0


	//   ....[124]....
        /*0e9c*/ 	.word	0x0001fe20


	//   ....[125]....
        /*0ea0*/ 	.word	0x0001fea0


	//   ....[126]....
        /*0ea4*/ 	.word	0x0001ff10


	//   ....[127]....
        /*0ea8*/ 	.word	0x0001ff90


	//   ....[128]....
        /*0eac*/ 	.word	0x00020010


	//   ....[129]....
        /*0eb0*/ 	.word	0x00020090


	//   ....[130]....
        /*0eb4*/ 	.word	0x00020100


	//   ....[131]....
        /*0eb8*/ 	.word	0x00020180


	//   ....[132]....
        /*0ebc*/ 	.word	0x00020200


	//   ....[133]....
        /*0ec0*/ 	.word	0x00020280


	//   ....[134]....
        /*0ec4*/ 	.word	0x000202f0


	//   ....[135]....
        /*0ec8*/ 	.word	0x00020370


	//   ....[136]....
        /*0ecc*/ 	.word	0x000203f0


	//   ....[137]....
        /*0ed0*/ 	.word	0x00020440


	//   ....[138]....
        /*0ed4*/ 	.word	0x00020480


	//   ....[139]....
        /*0ed8*/ 	.word	0x000204d0


	//   ....[140]....
        /*0edc*/ 	.word	0x00020520


	//   ....[141]....
        /*0ee0*/ 	.word	0x00020570


	//   ....[142]....
        /*0ee4*/ 	.word	0x000205f0


	//   ....[143]....
        /*0ee8*/ 	.word	0x00020640


	//   ....[144]....
        /*0eec*/ 	.word	0x00020690


	//   ....[145]....
        /*0ef0*/ 	.word	0x000206e0


	//   ....[146]....
        /*0ef4*/ 	.word	0x00020730


	//   ....[147]....
        /*0ef8*/ 	.word	0x00020780


	//   ....[148]....
        /*0efc*/ 	.word	0x00020800


	//   ....[149]....
        /*0f00*/ 	.word	0x00020850


	//   ....[150]....
        /*0f04*/ 	.word	0x000208d0


	//   ....[151]....
        /*0f08*/ 	.word	0x00020940


	//   ....[152]....
        /*0f0c*/ 	.word	0x000209c0


	//   ....[153]....
        /*0f10*/ 	.word	0x00020df0


	//   ....[154]....
        /*0f14*/ 	.word	0x00020e10


	//   ....[155]....
        /*0f18*/ 	.word	0x00020e30


	//   ....[156]....
        /*0f1c*/ 	.word	0x00020e40


	//   ....[157]....
        /*0f20*/ 	.word	0x00021390


	//   ....[158]....
        /*0f24*/ 	.word	0x000213a0


	//   ....[159]....
        /*0f28*/ 	.word	0x000213b0


	//   ....[160]....
        /*0f2c*/ 	.word	0x000213c0


	//   ....[161]....
        /*0f30*/ 	.word	0x000218b0


	//   ....[162]....
        /*0f34*/ 	.word	0x000218d0


	//   ....[163]....
        /*0f38*/ 	.word	0x000218f0


	//   ....[164]....
        /*0f3c*/ 	.word	0x00021900


	//   ....[165]....
        /*0f40*/ 	.word	0x00021e80


	//   ....[166]....
        /*0f44*/ 	.word	0x00021ea0


	//   ....[167]....
        /*0f48*/ 	.word	0x00021eb0


	//   ....[168]....
        /*0f4c*/ 	.word	0x00021ec0


	//   ....[169]....
        /*0f50*/ 	.word	0x00025aa0


	//   ....[170]....
        /*0f54*/ 	.word	0x00025ac0


	//   ....[171]....
        /*0f58*/ 	.word	0x00025ae0


	//   ....[172]....
        /*0f5c*/ 	.word	0x00025af0


	//   ....[173]....
        /*0f60*/ 	.word	0x00025f40


	//   ....[174]....
        /*0f64*/ 	.word	0x00025f50


	//   ....[175]....
        /*0f68*/ 	.word	0x00025f60


	//   ....[176]....
        /*0f6c*/ 	.word	0x00025f70


	//   ....[177]....
        /*0f70*/ 	.word	0x00026340


	//   ....[178]....
        /*0f74*/ 	.word	0x00026360


	//   ....[179]....
        /*0f78*/ 	.word	0x00026380


	//   ....[180]....
        /*0f7c*/ 	.word	0x00026390


	//   ....[181]....
        /*0f80*/ 	.word	0x000267f0


	//   ....[182]....
        /*0f84*/ 	.word	0x00026810


	//   ....[183]....
        /*0f88*/ 	.word	0x00026830


	//   ....[184]....
        /*0f8c*/ 	.word	0x00026840


	//   ....[185]....
        /*0f90*/ 	.word	0x0002a9f0


	//   ....[186]....
        /*0f94*/ 	.word	0x0002aa70


	//   ....[187]....
        /*0f98*/ 	.word	0x0002aaf0


	//   ....[188]....
        /*0f9c*/ 	.word	0x0002ab60


	//   ....[189]....
        /*0fa0*/ 	.word	0x0002abe0


	//   ....[190]....
        /*0fa4*/ 	.word	0x0002ac50


	//   ....[191]....
        /*0fa8*/ 	.word	0x0002acd0


	//   ....[192]....
        /*0fac*/ 	.word	0x0002ad40


	//   ....[193]....
        /*0fb0*/ 	.word	0x0002adc0


	//   ....[194]....
        /*0fb4*/ 	.word	0x0002ae40


	//   ....[195]....
        /*0fb8*/ 	.word	0x0002aec0


	//   ....[196]....
        /*0fbc*/ 	.word	0x0002af30


	//   ....[197]....
        /*0fc0*/ 	.word	0x0002afb0


	//   ....[198]....
        /*0fc4*/ 	.word	0x0002b030


	//   ....[199]....
        /*0fc8*/ 	.word	0x0002b0a0


	//   ....[200]....
        /*0fcc*/ 	.word	0x0002b110


	//   ....[201]....
        /*0fd0*/ 	.word	0x0002b190


	//   ....[202]....
        /*0fd4*/ 	.word	0x0002b210


	//   ....[203]....
        /*0fd8*/ 	.word	0x0002b290


	//   ....[204]....
        /*0fdc*/ 	.word	0x0002b300


	//   ....[205]....
        /*0fe0*/ 	.word	0x0002b380


	//   ....[206]....
        /*0fe4*/ 	.word	0x0002b3f0


	//   ....[207]....
        /*0fe8*/ 	.word	0x0002b460


	//   ....[208]....
        /*0fec*/ 	.word	0x0002b4d0


	//   ....[209]....
        /*0ff0*/ 	.word	0x0002b550


	//   ....[210]....
        /*0ff4*/ 	.word	0x0002b5d0


	//   ....[211]....
        /*0ff8*/ 	.word	0x0002b650


	//   ....[212]....
        /*0ffc*/ 	.word	0x0002b6c0


	//   ....[213]....
        /*1000*/ 	.word	0x0002b740


	//   ....[214]....
        /*1004*/ 	.word	0x0002b7c0


	//   ....[215]....
        /*1008*/ 	.word	0x0002b840


	//   ....[216]....
        /*100c*/ 	.word	0x0002b8b0


	//----- nvinfo : EIATTR_EXIT_INSTR_OFFSETS
	.align		4
.L_726:
        /*1010*/ 	.byte	0x04, 0x1c
        /*1012*/ 	.short	(.L_728 - .L_727)


	//   ....[0]....
.L_727:
        /*1014*/ 	.word	0x00001100


	//   ....[1]....
        /*1018*/ 	.word	0x0001f050


	//----- nvinfo : EIATTR_MAX_THREADS
	.align		4
.L_728:
        /*101c*/ 	.byte	0x04, 0x05
        /*101e*/ 	.short	(.L_730 - .L_729)
.L_729:
        /*1020*/ 	.word	0x00000100
        /*1024*/ 	.word	0x00000001
        /*1028*/ 	.word	0x00000001


	//----- nvinfo : EIATTR_CRS_STACK_SIZE
	.align		4
.L_730:
        /*102c*/ 	.byte	0x04, 0x1e
        /*102e*/ 	.short	(.L_732 - .L_731)
.L_731:
        /*1030*/ 	.word	0x00000000
.L_732:


//--------------------- .nv.info._ZN7cutlass13device_kernelIN5flash19enable_sm80_to_sm89INS1_16FlashAttnFwdSm80INS1_25CollectiveMainloopFwdSm80ILi8ELi1ELb0EN4cute5tupleIJNS5_1CILi128EEENS7_ILi96EEENS7_ILi256EEEEEELi256ENS_10bfloat16_tEfNS_4arch4Sm80ELb1ELb0ELb1ELb0ELb0ELb0ELb1ELb1EEENS1_21CollectiveEpilogueFwdINS6_IJS8_SA_S9_EEENS6_IJNS7_ILi1EEESI_SI_EEESC_SE_Li256ELb0ELb1ELb1ELb0EEENS1_30DynamicPersistentTileSchedulerILi256ELi256ELb1ELb1ELb0EEEEEEEEEvNT_6ParamsE --------------------------
	.section	.nv.info._ZN7cutlass13device_kernelIN5flash19enable_sm80_to_sm89INS1_16FlashAttnFwdSm80INS1_25CollectiveMainloopFwdSm80ILi8ELi1ELb0EN4cute5tupleIJNS5_1CILi128EEENS7_ILi96EEENS7_ILi256EEEEEELi256ENS_10bfloat16_tEfNS_4arch4Sm80ELb1ELb0ELb1ELb0ELb0ELb0ELb1ELb1EEENS1_21CollectiveEpilogueFwdINS6_IJS8_SA_S9_EEENS6_IJNS7_ILi1EEESI_SI_EEESC_SE_Li256ELb0ELb1ELb1ELb0EEENS1_30DynamicPersistentTileSchedulerILi256ELi256ELb1ELb1ELb0EEEEEEEEEvNT_6ParamsE,"",@"SHT_CUDA_INFO"
	.sectionflags	@""
	.align	4


	//----- nvinfo : EIATTR_CUDA_API_VERSION
	.align		4
        /*0000*/ 	.byte	0x04, 0x37
        /*0002*/ 	.short	(.L_734 - .L_733)
.L_733:
        /*0004*/ 	.word	0x00000082


	//----- nvinfo : EIATTR_SW2861232_WAR
	.align		4
.L_734:
        /*0008*/ 	.byte	0x01, 0x35
	.zero		2


	//----- nvinfo : EIATTR_PARAM_CBANK
	.align		4
        /*000c*/ 	.byte	0x04, 0x0a
        /*000e*/ 	.short	(.L_736 - .L_735)
	.align		4
.L_735:
        /*0010*/ 	.word	index@(.nv.constant0._ZN7cutlass13device_kernelIN5flash19enable_sm80_to_sm89INS1_16FlashAttnFwdSm80INS1_25CollectiveMainloopFwdSm80ILi8ELi1ELb0EN4cute5tupleIJNS5_1CILi128EEENS7_ILi96EEENS7_ILi256EEEEEELi256ENS_10bfloat16_tEfNS_4arch4Sm80ELb1ELb0ELb1ELb0ELb0ELb0ELb1ELb1EEENS1_21CollectiveEpilogueFwdINS6_IJS8_SA_S9_EEENS6_IJNS7_ILi1EEESI_SI_EEESC_SE_Li256ELb0ELb1ELb1ELb0EEENS1_30DynamicPersistentTileSchedulerILi256ELi256ELb1ELb1ELb0EEEEEEEEEvNT_6ParamsE)
        /*0014*/ 	.short	0x0160
        /*0016*/ 	.short	0x0428


	//----- nvinfo : EIATTR_CBANK_PARAM_SIZE
	.align		4
.L_736:
        /*0018*/ 	.byte	0x03, 0x19
        /*001a*/ 	.short	0x0428


	//----- nvinfo : EIATTR_KPARAM_INFO
	.align		4
        /*001c*/ 	.byte	0x04, 0x17
        /*001e*/ 	.short	(.L_738 - .L_737)
.L_737:
        /*0020*/ 	.word	0x00000000
        /*0024*/ 	.short	0x0000
        /*0026*/ 	.short	0x0000
        /*0028*/ 	.byte	0x00, 0xf0, 0xa1, 0x10


	//----- nvinfo : EIATTR_MAXREG_COUNT
	.align		4
.L_738:
        /*002c*/ 	.byte	0x03, 0x1b
        /*002e*/ 	.short	0x00ff


	//----- nvinfo : EIATTR_NUM_BARRIERS
	.align		4
        /*0030*/ 	.byte	0x02, 0x4c
        /*0032*/ 	.byte	0x06
	.zero		1


	//----- nvinfo : EIATTR_ANNOTATIONS
	.align		4
        /*0034*/ 	.byte	0x04, 0x55
        /*0036*/ 	.short	(.L_740 - .L_739)


	//   ....[0]....
.L_739:
        /* <DEDUP_REMOVED lines=72> */


	//----- nvinfo : EIATTR_MERCURY_ISA_VERSION
	.align		4
.L_740:
        /*04a0*/ 	.byte	0x03, 0x5f
        /*04a2*/ 	.short	0x0000


	//----- nvinfo : EIATTR_INT_WARP_WIDE_INSTR_OFFSETS
	.align		4
        /*04a4*/ 	.byte	0x04, 0x31
        /*04a6*/ 	.short	(.L_742 - .L_741)


	//   ....[0]....
.L_741:
        /*04a8*/ 	.word	0x000134a0


	//   ....[1]....
        /*04ac*/ 	.word	0x00013520


	//----- nvinfo : EIATTR_COOP_GROUP_MASK_REGIDS
	.align		4
.L_742:
        /*04b0*/ 	.byte	0x04, 0x29
        /*04b2*/ 	.short	(.L_744 - .L_743)


	//   ....[0]....
.L_743:
        /*04b4*/ 	.word	0xffffffff


	//   ....[1]....
        /*04b8*/ 	.word	0xffffffff


	//   ....[2]....
        /*04bc*/ 	.word	0xffffffff


	//   ....[3]....
        /*04c0*/ 	.word	0xffffffff


	//   ....[4]....
        /*04c4*/ 	.word	0xffffffff


	//   ....[5]....
        /*04c8*/ 	.word	0xffffffff


	//   ....[6]....
        /*04cc*/ 	.word	0xffffffff


	//   ....[7]....
        /*04d0*/ 	.word	0xffffffff


	//   ....[8]....
        /*04d4*/ 	.word	0xffffffff


	//   ....[9]....
        /*04d8*/ 	.word	0xffffffff


	//   ....[10]....
        /*04dc*/ 	.word	0xffffffff


	//   ....[11]....
        /*04e0*/ 	.word	0xffffffff


	//   ....[12]....
        /*04e4*/ 	.word	0xffffffff


	//   ....[13]....
        /*04e8*/ 	.word	0xffffffff


	//   ....[14]....
        /*04ec*/ 	.word	0xffffffff


	//   ....[15]....
        /*04f0*/ 	.word	0xffffffff


	//   ....[16]....
        /*04f4*/ 	.word	0xffffffff


	//   ....[17]....
        /*04f8*/ 	.word	0xffffffff


	//   ....[18]....
        /*04fc*/ 	.word	0xffffffff


	//   ....[19]....
        /*0500*/ 	.word	0xffffffff


	//   ....[20]....
        /*0504*/ 	.word	0xffffffff


	//   ....[21]....
        /*0508*/ 	.word	0xffffffff


	//   ....[22]....
        /*050c*/ 	.word	0xffffffff


	//   ....[23]....
        /*0510*/ 	.word	0xffffffff


	//   ....[24]....
        /*0514*/ 	.word	0xffffffff


	//   ....[25]....
        /*0518*/ 	.word	0xffffffff


	//   ....[26]....
        /*051c*/ 	.word	0xffffffff


	//   ....[27]....
        /*0520*/ 	.word	0xffffffff


	//   ....[28]....
        /*0524*/ 	.word	0xffffffff


	//   ....[29]....
        /*0528*/ 	.word	0xffffffff


	//   ....[30]....
        /*052c*/ 	.word	0xffffffff


	//   ....[31]....
        /*0530*/ 	.word	0xffffffff


	//   ....[32]....
        /*0534*/ 	.word	0xffffffff


	//   ....[33]....
        /*0538*/ 	.word	0xffffffff


	//   ....[34]....
        /*053c*/ 	.word	0xffffffff


	//   ....[35]....
        /*0540*/ 	.word	0xffffffff


	//   ....[36]....
        /*0544*/ 	.word	0xffffffff


	//   ....[37]....
        /*0548*/ 	.word	0xffffffff


	//   ....[38]....
        /*054c*/ 	.word	0xffffffff


	//   ....[39]....
        /*0550*/ 	.word	0xffffffff


	//   ....[40]....
        /*0554*/ 	.word	0xffffffff


	//   ....[41]....
        /*0558*/ 	.word	0xffffffff


	//   ....[42]....
        /*055c*/ 	.word	0xffffffff


	//   ....[43]....
        /*0560*/ 	.word	0xffffffff


	//   ....[44]....
        /*0564*/ 	.word	0xffffffff


	//   ....[45]....
        /*0568*/ 	.word	0xffffffff


	//   ....[46]....
        /*056c*/ 	.word	0xffffffff


	//   ....[47]....
        /*0570*/ 	.word	0xffffffff


	//   ....[48]....
        /*0574*/ 	.word	0xffffffff


	//   ....[49]....
        /*0578*/ 	.word	0xffffffff


	//   ....[50]....
        /*057c*/ 	.word	0xffffffff


	//   ....[51]....
        /*0580*/ 	.word	0xffffffff


	//----- nvinfo : EIATTR_COOP_GROUP_INSTR_OFFSETS
	.align		4
.L_744:
        /*0584*/ 	.byte	0x04, 0x28
        /*0586*/ 	.short	(.L_746 - .L_745)


	//   ....[0]....
.L_745:
        /*0588*/ 	.word	0x00000050


	//   ....[1]....
        /*058c*/ 	.word	0x00001ad0


	//   ....[2]....
        /*0590*/ 	.word	0x00001af0


	//   ....[3]....
        /*0594*/ 	.word	0x00001cb0


	//   ....[4]....
        /*0598*/ 	.word	0x00001cc0


	//   ....[5]....
        /*059c*/ 	.word	0x00001e70


	//   ....[6]....
        /*05a0*/ 	.word	0x00001e90


	//   ....[7]....
        /*05a4*/ 	.word	0x00002040


	//   ....[8]....
        /*05a8*/ 	.word	0x00002050


	//   ....[9]....
        /*05ac*/ 	.word	0x000046f0


	//   ....[10]....
        /*05b0*/ 	.word	0x000048b0


	//   ....[11]....
        /*05b4*/ 	.word	0x00005050


	//   ....[12]....
        /*05b8*/ 	.word	0x00005100


	//   ....[13]....
        /*05bc*/ 	.word	0x00005120


	//   ....[14]....
        /*05c0*/ 	.word	0x00005140


	//   ....[15]....
        /*05c4*/ 	.word	0x00008ff0


	//   ....[16]....
        /*05c8*/ 	.word	0x00009f70


	//   ....[17]....
        /*05cc*/ 	.word	0x0000af10


	//   ....[18]....
        /*05d0*/ 	.word	0x0000af30


	//   ....[19]....
        /*05d4*/ 	.word	0x0000af90


	//   ....[20]....
        /*05d8*/ 	.word	0x0000afa0


	//   ....[21]....
        /*05dc*/ 	.word	0x0000fb30


	//   ....[22]....
        /*05e0*/ 	.word	0x0000fb80


	//   ....[23]....
        /*05e4*/ 	.word	0x0000fba0


	//   ....[24]....
        /*05e8*/ 	.word	0x0000fbc0


	//   ....[25]....
        /*05ec*/ 	.word	0x00012a10


	//   ....[26]....
        /*05f0*/ 	.word	0x00012a60


	//   ....[27]....
        /*05f4*/ 	.word	0x00012a80


	//   ....[28]....
        /*05f8*/ 	.word	0x00012aa0


	//   ....[29]....
        /*05fc*/ 	.word	0x00013660


	//   ....[30]....
        /*0600*/ 	.word	0x00013af0


	//   ....[31]....
        /*0604*/ 	.word	0x00013b00


	//   ....[32]....
        /*0608*/ 	.word	0x00013b30


	//   ....[33]....
        /*060c*/ 	.word	0x00013b50


	//   ....[34]....
        /*0610*/ 	.word	0x00013c50


	//   ....[35]....
        /*0614*/ 	.word	0x00013cb0


	//   ....[36]....
        /*0618*/ 	.word	0x00014820


	//   ....[37]....
        /*061c*/ 	.word	0x00014830


	//   ....[38]....
        /*0620*/ 	.word	0x000153e0


	//   ....[39]....
        /*0624*/ 	.word	0x000154f0


	//   ....[40]....
        /*0628*/ 	.word	0x00015560


	//   ....[41]....
        /*062c*/ 	.word	0x000155d0


	//   ....[42]....
        /*0630*/ 	.word	0x00015630


	//   ....[43]....
        /*0634*/ 	.word	0x000156a0


	//   ....[44]....
        /*0638*/ 	.word	0x00015710


	//   ....[45]....
        /*063c*/ 	.word	0x00015780


	//   ....[46]....
        /*0640*/ 	.word	0x000157e0


	//   ....[47]....
        /*0644*/ 	.word	0x00015840


	//   ....[48]....
        /*0648*/ 	.word	0x000158a0


	//   ....[49]....
        /*064c*/ 	.word	0x000158f0


	//   ....[50]....
        /*0650*/ 	.word	0x00015950


	//   ....[51]....
        /*0654*/ 	.word	0x000159c0


	//----- nvinfo : EIATTR_EXIT_INSTR_OFFSETS
	.align		4
.L_746:
        /*0658*/ 	.byte	0x04, 0x1c
        /*065a*/ 	.short	(.L_748 - .L_747)


	//   ....[0]....
.L_747:
        /*065c*/ 	.word	0x000000a0


	//   ....[1]....
        /*0660*/ 	.word	0x000154a0


	//----- nvinfo : EIATTR_MAX_THREADS
	.align		4
.L_748:
        /*0664*/ 	.byte	0x04, 0x05
        /*0666*/ 	.short	(.L_750 - .L_749)
.L_749:
        /*0668*/ 	.word	0x00000100
        /*066c*/ 	.word	0x00000001
        /*0670*/ 	.word	0x00000001


	//----- nvinfo : EIATTR_CRS_STACK_SIZE
	.align		4
.L_750:
        /*0674*/ 	.byte	0x04, 0x1e
        /*0676*/ 	.short	(.L_752 - .L_751)
.L_751:
        /*0678*/ 	.word	0x00000000
.L_752:


//--------------------- .nv.info._ZN7cutlass13device_kernelIN5flash19enable_sm80_to_sm89INS1_16FlashAttnFwdSm80INS1_25CollectiveMainloopFwdSm80ILi8ELi1ELb0EN4cute5tupleIJNS5_1CILi128EEENS7_ILi64EEENS7_ILi256EEEEEELi256ENS_10bfloat16_tEfNS_4arch4Sm80ELb1ELb0ELb1ELb1ELb0ELb0ELb1ELb1EEENS1_21CollectiveEpilogueFwdINS6_IJS8_SA_S9_EEENS6_IJNS7_ILi1EEESI_SI_EEESC_SE_Li256ELb1ELb1ELb1ELb0EEENS1_36VarlenDynamicPersistentTileSchedulerILi128ELi64ELi256ELi256ELb1ELb1ELb0ELb1ELb1ELb1EEEEEEEEEvNT_6ParamsE --------------------------
	.section	.nv.info._ZN7cutlass13device_kernelIN5flash19enable_sm80_to_sm89INS1_16FlashAttnFwdSm80INS1_25CollectiveMainloopFwdSm80ILi8ELi1ELb0EN4cute5tupleIJNS5_1CILi128EEENS7_ILi64EEENS7_ILi256EEEEEELi256ENS_10bfloat16_tEfNS_4arch4Sm80ELb1ELb0ELb1ELb1ELb0ELb0ELb1ELb1EEENS1_21CollectiveEpilogueFwdINS6_IJS8_SA_S9_EEENS6_IJNS7_ILi1EEESI_SI_EEESC_SE_Li256ELb1ELb1ELb1ELb0EEENS1_36VarlenDynamicPersistentTileSchedulerILi128ELi64ELi256ELi256ELb1ELb1ELb0ELb1ELb1ELb1EEEEEEEEEvNT_6ParamsE,"",@"SHT_CUDA_INFO"
	.sectionflags	@""
	.align	4


	//----- nvinfo : EIATTR_CUDA_API_VERSION
	.align		4
        /*0000*/ 	.byte	0x04, 0x37
        /*0002*/ 	.short	(.L_754 - .L_753)
.L_753:
        /*0004*/ 	.word	0x00000082


	//----- nvinfo : EIATTR_SW2861232_WAR
	.align		4
.L_754:
        /*0008*/ 	.byte	0x01, 0x35
	.zero		2


	//----- nvinfo : EIATTR_PARAM_CBANK
	.align		4
        /*000c*/ 	.byte	0x04, 0x0a
        /*000e*/ 	.short	(.L_756 - .L_755)
	.align		4
.L_755:
        /*0010*/ 	.word	index@(.nv.constant0._ZN7cutlass13device_kernelIN5flash19enable_sm80_to_sm89INS1_16FlashAttnFwdSm80INS1_25CollectiveMainloopFwdSm80ILi8ELi1ELb0EN4cute5tupleIJNS5_1CILi128EEENS7_ILi64EEENS7_ILi256EEEEEELi256ENS_10bfloat16_tEfNS_4arch4Sm80ELb1ELb0ELb1ELb1ELb0ELb0ELb1ELb1EEENS1_21CollectiveEpilogueFwdINS6_IJS8_SA_S9_EEENS6_IJNS7_ILi1EEESI_SI_EEESC_SE_Li256ELb1ELb1ELb1ELb0EEENS1_36VarlenDynamicPersistentTileSchedulerILi128ELi64ELi256ELi256ELb1ELb1ELb0ELb1ELb1ELb1EEEEEEEEEvNT_6ParamsE)
        /*0014*/ 	.short	0x0160
        /*0016*/ 	.short	0x0438


	//----- nvinfo : EIATTR_CBANK_PARAM_SIZE
	.align		4
.L_756:
        /*0018*/ 	.byte	0x03, 0x19
        /*001a*/ 	.short	0x0438


	//----- nvinfo : EIATTR_KPARAM_INFO
	.align		4
        /*001c*/ 	.byte	0x04, 0x17
        /*001e*/ 	.short	(.L_758 - .L_757)
.L_757:
        /*0020*/ 	.word	0x00000000
        /*0024*/ 	.short	0x0000
        /*0026*/ 	.short	0x0000
        /*0028*/ 	.byte	0x00, 0xf0, 0xe1, 0x10


	//----- nvinfo : EIATTR_MAXREG_COUNT
	.align		4
.L_758:
        /*002c*/ 	.byte	0x03, 0x1b
        /*002e*/ 	.short	0x00ff


	//----- nvinfo : EIATTR_NUM_BARRIERS
	.align		4
        /*0030*/ 	.byte	0x02, 0x4c
        /*0032*/ 	.byte	0x06
	.zero		1


	//----- nvinfo : EIATTR_ANNOTATIONS
	.align		4
        /*0034*/ 	.byte	0x04, 0x55
        /*0036*/ 	.short	(.L_760 - .L_759)


	//   ....[0]....
.L_759:
        /* <DEDUP_REMOVED lines=152> */


	//----- nvinfo : EIATTR_MERCURY_ISA_VERSION
	.align		4
.L_760:
        /*09a0*/ 	.byte	0x03, 0x5f
        /*09a2*/ 	.short	0x0000


	//----- nvinfo : EIATTR_INT_WARP_WIDE_INSTR_OFFSETS
	.align		4
        /*09a4*/ 	.byte	0x04, 0x31
        /*09a6*/ 	.short	(.L_762 - .L_761)


	//   ....[0]....
.L_761:
        /*09a8*/ 	.word	0x0000ee20


	//   ....[1]....
        /*09ac*/ 	.word	0x0000eea0


	//----- nvinfo : EIATTR_COOP_GROUP_MASK_REGIDS
	.align		4
.L_762:
        /*09b0*/ 	.byte	0x04, 0x29
        /*09b2*/ 	.short	(.L_764 - .L_763)


	//   ....[0]....
.L_763:
        /*09b4*/ 	.word	0xffffffff


	//   ....[1]....
        /*09b8*/ 	.word	0xffffffff


	//   ....[2]....
        /*09bc*/ 	.word	0xffffffff


	//   ....[3]....
        /*09c0*/ 	.word	0xffffffff


	//   ....[4]....
        /*09c4*/ 	.word	0xffffffff


	//   ....[5]....
        /*09c8*/ 	.word	0xffffffff


	//   ....[6]....
        /*09cc*/ 	.word	0xffffffff


	//   ....[7]....
        /*09d0*/ 	.word	0xffffffff


	//   ....[8]....
        /*09d4*/ 	.word	0xffffffff


	//   ....[9]....
        /*09d8*/ 	.word	0xffffffff


	//   ....[10]....
        /*09dc*/ 	.word	0xffffffff


	//   ....[11]....
        /*09e0*/ 	.word	0xffffffff


	//   ....[12]....
        /*09e4*/ 	.word	0xffffffff


	//   ....[13]....
        /*09e8*/ 	.word	0xffffffff


	//   ....[14]....
        /*09ec*/ 	.word	0xffffffff


	//   ....[15]....
        /*09f0*/ 	.word	0xffffffff


	//   ....[16]....
        /*09f4*/ 	.word	0xffffffff


	//   ....[17]....
        /*09f8*/ 	.word	0xffffffff


	//   ....[18]....
        /*09fc*/ 	.word	0xffffffff


	//   ....[19]....
        /*0a00*/ 	.word	0xffffffff


	//   ....[20]....
        /*0a04*/ 	.word	0xffffffff


	//   ....[21]....
        /*0a08*/ 	.word	0xffffffff


	//   ....[22]....
        /*0a0c*/ 	.word	0xffffffff


	//   ....[23]....
        /*0a10*/ 	.word	0xffffffff


	//   ....[24]....
        /*0a14*/ 	.word	0xffffffff


	//   ....[25]....
        /*0a18*/ 	.word	0xffffffff


	//   ....[26]....
        /*0a1c*/ 	.word	0xffffffff


	//   ....[27]....
        /*0a20*/ 	.word	0xffffffff


	//   ....[28]....
        /*0a24*/ 	.word	0xffffffff


	//   ....[29]....
        /*0a28*/ 	.word	0xffffffff


	//   ....[30]....
        /*0a2c*/ 	.word	0xffffffff


	//   ....[31]....
        /*0a30*/ 	.word	0xffffffff


	//   ....[32]....
        /*0a34*/ 	.word	0xffffffff


	//   ....[33]....
        /*0a38*/ 	.word	0xffffffff


	//   ....[34]....
        /*0a3c*/ 	.word	0xffffffff


	//   ....[35]....
        /*0a40*/ 	.word	0xffffffff


	//   ....[36]....
        /*0a44*/ 	.word	0xffffffff


	//   ....[37]....
        /*0a48*/ 	.word	0xffffffff


	//   ....[38]....
        /*0a4c*/ 	.word	0xffffffff


	//   ....[39]....
        /*0a50*/ 	.word	0xffffffff


	//   ....[40]....
        /*0a54*/ 	.word	0xffffffff


	//   ....[41]....
        /*0a58*/ 	.word	0xffffffff


	//   ....[42]....
        /*0a5c*/ 	.word	0xffffffff


	//   ....[43]....
        /*0a60*/ 	.word	0xffffffff


	//   ....[44]....
        /*0a64*/ 	.word	0xffffffff


	//   ....[45]....
        /*0a68*/ 	.word	0xffffffff


	//   ....[46]....
        /*0a6c*/ 	.word	0xffffffff


	//   ....[47]....
        /*0a70*/ 	.word	0xffffffff


	//   ....[48]....
        /*0a74*/ 	.word	0xffffffff


	//   ....[49]....
        /*0a78*/ 	.word	0xffffffff


	//   ....[50]....
        /*0a7c*/ 	.word	0xffffffff


	//   ....[51]....
        /*0a80*/ 	.word	0xffffffff


	//   ....[52]....
        /*0a84*/ 	.word	0xffffffff


	//   ....[53]....
        /*0a88*/ 	.word	0xffffffff


	//   ....[54]....
        /*0a8c*/ 	.word	0xffffffff


	//   ....[55]....
        /*0a90*/ 	.word	0xffffffff


	//   ....[56]....
        /*0a94*/ 	.word	0xffffffff


	//   ....[57]....
        /*0a98*/ 	.word	0xffffffff


	//   ....[58]....
        /*0a9c*/ 	.word	0xffffffff


	//   ....[59]....
        /*0aa0*/ 	.word	0xffffffff


	//   ....[60]....
        /*0aa4*/ 	.word	0xffffffff


	//   ....[61]....
        /*0aa8*/ 	.word	0xffffffff


	//   ....[62]....
        /*0aac*/ 	.word	0xffffffff


	//   ....[63]....
        /*0ab0*/ 	.word	0xffffffff


	//   ....[64]....
        /*0ab4*/ 	.word	0xffffffff


	//   ....[65]....
        /*0ab8*/ 	.word	0xffffffff


	//   ....[66]....
        /*0abc*/ 	.word	0xffffffff


	//   ....[67]....
        /*0ac0*/ 	.word	0xffffffff


	//   ....[68]....
        /*0ac4*/ 	.word	0xffffffff


	//   ....[69]....
        /*0ac8*/ 	.word	0xffffffff


	//   ....[70]....
        /*0acc*/ 	.word	0xffffffff


	//   ....[71]....
        /*0ad0*/ 	.word	0xffffffff


	//   ....[72]....
        /*0ad4*/ 	.word	0xffffffff


	//   ....[73]....
        /*0ad8*/ 	.word	0xffffffff


	//   ....[74]....
        /*0adc*/ 	.word	0xffffffff


	//   ....[75]....
        /*0ae0*/ 	.word	0xffffffff


	//   ....[76]....
        /*0ae4*/ 	.word	0xffffffff


	//   ....[77]....
        /*0ae8*/ 	.word	0xffffffff


	//   ....[78]....
        /*0aec*/ 	.word	0xffffffff


	//   ....[79]....
        /*0af0*/ 	.word	0xffffffff


	//   ....[80]....
        /*0af4*/ 	.word	0xffffffff


	//   ....[81]....
        /*0af8*/ 	.word	0xffffffff


	//   ....[82]....
        /*0afc*/ 	.word	0xffffffff


	//   ....[83]....
        /*0b00*/ 	.word	0xffffffff


	//   ....[84]....
        /*0b04*/ 	.word	0xffffffff


	//   ....[85]....
        /*0b08*/ 	.word	0xffffffff


	//   ....[86]....
        /*0b0c*/ 	.word	0xffffffff


	//   ....[87]....
        /*0b10*/ 	.word	0xffffffff


	//   ....[88]....
        /*0b14*/ 	.word	0xffffffff


	//   ....[89]....
        /*0b18*/ 	.word	0xffffffff


	//   ....[90]....
        /*0b1c*/ 	.word	0xffffffff


	//   ....[91]....
        /*0b20*/ 	.word	0xffffffff


	//   ....[92]....
        /*0b24*/ 	.word	0xffffffff


	//   ....[93]....
        /*0b28*/ 	.word	0xffffffff


	//   ....[94]....
        /*0b2c*/ 	.word	0xffffffff


	//   ....[95]....
        /*0b30*/ 	.word	0xffffffff


	//   ....[96]....
        /*0b34*/ 	.word	0xffffffff


	//   ....[97]....
        /*0b38*/ 	.word	0xffffffff


	//   ....[98]....
        /*0b3c*/ 	.word	0xffffffff


	//   ....[99]....
        /*0b40*/ 	.word	0xffffffff


	//   ....[100]....
        /*0b44*/ 	.word	0xffffffff


	//   ....[101]....
        /*0b48*/ 	.word	0xffffffff


	//   ....[102]....
        /*0b4c*/ 	.word	0xffffffff


	//   ....[103]....
        /*0b50*/ 	.word	0xffffffff


	//   ....[104]....
        /*0b54*/ 	.word	0xffffffff


	//   ....[105]....
        /*0b58*/ 	.word	0xffffffff


	//   ....[106]....
        /*0b5c*/ 	.word	0xffffffff


	//   ....[107]....
        /*0b60*/ 	.word	0xffffffff


	//   ....[108]....
        /*0b64*/ 	.word	0xffffffff


	//   ....[109]....
        /*0b68*/ 	.word	0xffffffff


	//   ....[110]....
        /*0b6c*/ 	.word	0xffffffff


	//   ....[111]....
        /*0b70*/ 	.word	0xffffffff


	//   ....[112]....
        /*0b74*/ 	.word	0xffffffff


	//   ....[113]....
        /*0b78*/ 	.word	0xffffffff


	//   ....[114]....
        /*0b7c*/ 	.word	0xffffffff


	//   ....[115]....
        /*0b80*/ 	.word	0xffffffff


	//   ....[116]....
        /*0b84*/ 	.word	0xffffffff


	//   ....[117]....
        /*0b88*/ 	.word	0xffffffff


	//   ....[118]....
        /*0b8c*/ 	.word	0xffffffff


	//   ....[119]....
        /*0b90*/ 	.word	0xffffffff


	//   ....[120]....
        /*0b94*/ 	.word	0xffffffff


	//   ....[121]....
        /*0b98*/ 	.word	0xffffffff


	//   ....[122]....
        /*0b9c*/ 	.word	0xffffffff


	//   ....[123]....
        /*0ba0*/ 	.word	0xffffffff


	//   ....[124]....
        /*0ba4*/ 	.word	0xffffffff


	//   ....[125]....
        /*0ba8*/ 	.word	0xffffffff


	//   ....[126]....
        /*0bac*/ 	.word	0xffffffff


	//   ....[127]....
        /*0bb0*/ 	.word	0xffffffff


	//   ....[128]....
        /*0bb4*/ 	.word	0xffffffff


	//   ....[129]....
        /*0bb8*/ 	.word	0xffffffff


	//   ....[130]....
        /*0bbc*/ 	.word	0xffffffff


	//   ....[131]....
        /*0bc0*/ 	.word	0xffffffff


	//   ....[132]....
        /*0bc4*/ 	.word	0xffffffff


	//   ....[133]....
        /*0bc8*/ 	.word	0xffffffff


	//   ....[134]....
        /*0bcc*/ 	.word	0xffffffff


	//   ....[135]....
        /*0bd0*/ 	.word	0xffffffff


	//   ....[136]....
        /*0bd4*/ 	.word	0xffffffff


	//   ....[137]....
        /*0bd8*/ 	.word	0xffffffff


	//   ....[138]....
        /*0bdc*/ 	.word	0xffffffff


	//   ....[139]....
        /*0be0*/ 	.word	0xffffffff


	//   ....[140]....
        /*0be4*/ 	.word	0xffffffff


	//   ....[141]....
        /*0be8*/ 	.word	0xffffffff


	//   ....[142]....
        /*0bec*/ 	.word	0xffffffff


	//   ....[143]....
        /*0bf0*/ 	.word	0xffffffff


	//   ....[144]....
        /*0bf4*/ 	.word	0xffffffff


	//   ....[145]....
        /*0bf8*/ 	.word	0xffffffff


	//   ....[146]....
        /*0bfc*/ 	.word	0xffffffff


	//----- nvinfo : EIATTR_COOP_GROUP_INSTR_OFFSETS
	.align		4
.L_764:
        /*0c00*/ 	.byte	0x04, 0x28
        /*0c02*/ 	.short	(.L_766 - .L_765)


	//   ....[0]....
.L_765:
        /*0c04*/ 	.word	0x00000050


	//   ....[1]....
        /*0c08*/ 	.word	0x00000200


	//   ....[2]....
        /*0c0c*/ 	.word	0x00000230


	//   ....[3]....
        /*0c10*/ 	.word	0x00000260


	//   ....[4]....
        /*0c14*/ 	.word	0x00000290


	//   ....[5]....
        /*0c18*/ 	.word	0x000002c0


	//   ....[6]....
        /*0c1c*/ 	.word	0x000002f0


	//   ....[7]....
        /*0c20*/ 	.word	0x00000450


	//   ....[8]....
        /*0c24*/ 	.word	0x00000490


	//   ....[9]....
        /*0c28*/ 	.word	0x000004c0


	//   ....[10]....
        /*0c2c*/ 	.word	0x000004f0


	//   ....[11]....
        /*0c30*/ 	.word	0x00000520


	//   ....[12]....
        /*0c34*/ 	.word	0x00000550


	//   ....[13]....
        /*0c38*/ 	.word	0x000005e0


	//   ....[14]....
        /*0c3c*/ 	.word	0x00000630


	//   ....[15]....
        /*0c40*/ 	.word	0x00000650


	//   ....[16]....
        /*0c44*/ 	.word	0x000006b0


	//   ....[17]....
        /*0c48*/ 	.word	0x00002fb0


	//   ....[18]....
        /*0c4c*/ 	.word	0x00002fd0


	//   ....[19]....
        /*0c50*/ 	.word	0x00003240


	//   ....[20]....
        /*0c54*/ 	.word	0x00003250


	//   ....[21]....
        /*0c58*/ 	.word	0x000034b0


	//   ....[22]....
        /*0c5c*/ 	.word	0x000034d0


	//   ....[23]....
        /*0c60*/ 	.word	0x00003730


	//   ....[24]....
        /*0c64*/ 	.word	0x00003740


	//   ....[25]....
        /*0c68*/ 	.word	0x000052b0


	//   ....[26]....
        /*0c6c*/ 	.word	0x000052e0


	//   ....[27]....
        /*0c70*/ 	.word	0x00005820


	//   ....[28]....
        /*0c74*/ 	.word	0x000059a0


	//   ....[29]....
        /*0c78*/ 	.word	0x000059c0


	//   ....[30]....
        /*0c7c*/ 	.word	0x00005a20


	//   ....[31]....
        /*0c80*/ 	.word	0x000083d0


	//   ....[32]....
        /*0c84*/ 	.word	0x00008420


	//   ....[33]....
        /*0c88*/ 	.word	0x00008d10


	//   ....[34]....
        /*0c8c*/ 	.word	0x00008db0


	//   ....[35]....
        /*0c90*/ 	.word	0x00008de0


	//   ....[36]....
        /*0c94*/ 	.word	0x00008ee0


	//   ....[37]....
        /*0c98*/ 	.word	0x0000c3b0


	//   ....[38]....
        /*0c9c*/ 	.word	0x0000c3d0


	//   ....[39]....
        /*0ca0*/ 	.word	0x0000c410


	//   ....[40]....
        /*0ca4*/ 	.word	0x0000c450


	//   ....[41]....
        /*0ca8*/ 	.word	0x0000e3d0


	//   ....[42]....
        /*0cac*/ 	.word	0x0000e420


	//   ....[43]....
        /*0cb0*/ 	.word	0x0000e440


	//   ....[44]....
        /*0cb4*/ 	.word	0x0000e460


	//   ....[45]....
        /*0cb8*/ 	.word	0x0000fce0


	//   ....[46]....
        /*0cbc*/ 	.word	0x0000fd00


	//   ....[47]....
        /*0cc0*/ 	.word	0x0000fd20


	//   ....[48]....
        /*0cc4*/ 	.word	0x0000fd30


	//   ....[49]....
        /*0cc8*/ 	.word	0x00010130


	//   ....[50]....
        /*0ccc*/ 	.word	0x00010150


	//   ....[51]....
        /*0cd0*/ 	.word	0x00010320


	//   ....[52]....
        /*0cd4*/ 	.word	0x00010330


	//   ....[53]....
        /*0cd8*/ 	.word	0x00010510


	//   ....[54]....
        /*0cdc*/ 	.word	0x00010530


	//   ....[55]....
        /*0ce0*/ 	.word	0x00010710


	//   ....[56]....
        /*0ce4*/ 	.word	0x00010720


	//   ....[57]....
        /*0ce8*/ 	.word	0x00010b00


	//   ....[58]....
        /*0cec*/ 	.word	0x00010b20


	//   ....[59]....
        /*0cf0*/ 	.word	0x00011770


	//   ....[60]....
        /*0cf4*/ 	.word	0x00011780


	//   ....[61]....
        /*0cf8*/ 	.word	0x00012b80


	//   ....[62]....
        /*0cfc*/ 	.word	0x00012ba0


	//   ....[63]....
        /*0d00*/ 	.word	0x00012d80


	//   ....[64]....
        /*0d04*/ 	.word	0x00012d90


	//   ....[65]....
        /*0d08*/ 	.word	0x00012f70


	//   ....[66]....
        /*0d0c*/ 	.word	0x00012f90


	//   ....[67]....
        /*0d10*/ 	.word	0x00013170


	//   ....[68]....
        /*0d14*/ 	.word	0x00013180


	//   ....[69]....
        /*0d18*/ 	.word	0x00013420


	//   ....[70]....
        /*0d1c*/ 	.word	0x00013440


	//   ....[71]....
        /*0d20*/ 	.word	0x00013570


	//   ....[72]....
        /*0d24*/ 	.word	0x000135b0


	//   ....[73]....
        /*0d28*/ 	.word	0x000135e0


	//   ....[74]....
        /*0d2c*/ 	.word	0x00013610


	//   ....[75]....
        /*0d30*/ 	.word	0x00013640


	//   ....[76]....
        /*0d34*/ 	.word	0x00013670


	//   ....[77]....
        /*0d38*/ 	.word	0x000137d0


	//   ....[78]....
        /*0d3c*/ 	.word	0x00013810


	//   ....[79]....
        /*0d40*/ 	.word	0x00013840


	//   ....[80]....
        /*0d44*/ 	.word	0x00013870


	//   ....[81]....
        /*0d48*/ 	.word	0x000138a0


	//   ....[82]....
        /*0d4c*/ 	.word	0x000138d0


	//   ....[83]....
        /*0d50*/ 	.word	0x00013960


	//   ....[84]....
        /*0d54*/ 	.word	0x000139c0


	//   ....[85]....
        /*0d58*/ 	.word	0x000139d0


	//   ....[86]....
        /*0d5c*/ 	.word	0x00013a30


	//   ....[87]....
        /*0d60*/ 	.word	0x00014490


	//   ....[88]....
        /*0d64*/ 	.word	0x000144f0


	//   ....[89]....
        /*0d68*/ 	.word	0x00014540


	//   ....[90]....
        /*0d6c*/ 	.word	0x00014590


	//   ....[91]....
        /*0d70*/ 	.word	0x000145e0


	//   ....[92]....
        /*0d74*/ 	.word	0x00014650


	//   ....[93]....
        /*0d78*/ 	.word	0x00014690


	//   ....[94]....
        /*0d7c*/ 	.word	0x00014700


	//   ....[95]....
        /*0d80*/ 	.word	0x00014770


	//   ....[96]....
        /*0d84*/ 	.word	0x000147d0


	//   ....[97]....
        /*0d88*/ 	.word	0x00014840


	//   ....[98]....
        /*0d8c*/ 	.word	0x000148b0


	//   ....[99]....
        /*0d90*/ 	.word	0x00014910


	//   ....[100]....
        /*0d94*/ 	.word	0x00014970


	//   ....[101]....
        /*0d98*/ 	.word	0x000149d0


	//   ....[102]....
        /*0d9c*/ 	.word	0x00014a40


	//   ....[103]....
        /*0da0*/ 	.word	0x00014aa0


	//   ....[104]....
        /*0da4*/ 	.word	0x00014b00


	//   ....[105]....
        /*0da8*/ 	.word	0x00014b50


	//   ....[106]....
        /*0dac*/ 	.word	0x00014bb0


	//   ....[107]....
        /*0db0*/ 	.word	0x00014c00


	//   ....[108]....
        /*0db4*/ 	.word	0x00014c60


	//   ....[109]....
        /*0db8*/ 	.word	0x00014cd0


	//   ....[110]....
        /*0dbc*/ 	.word	0x00014d40


	//   ....[111]....
        /*0dc0*/ 	.word	0x00014da0


	//   ....[112]....
        /*0dc4*/ 	.word	0x00014e00


	//   ....[113]....
        /*0dc8*/ 	.word	0x00014e60


	//   ....[114]....
        /*0dcc*/ 	.word	0x00014ed0


	//   ....[115]....
        /*0dd0*/ 	.word	0x00014f30


	//   ....[116]....
        /*0dd4*/ 	.word	0x00014f90


	//   ....[117]....
        /*0dd8*/ 	.word	0x00014ff0


	//   ....[118]....
        /*0ddc*/ 	.word	0x00015060


	//   ....[119]....
        /*0de0*/ 	.word	0x000150c0


	//   ....[120]....
        /*0de4*/ 	.word	0x00015120


	//   ....[121]....
        /*0de8*/ 	.word	0x00015180


	//   ....[122]....
        /*0dec*/ 	.word	0x000151f0


	//   ....[123]....
        /*0df0*/ 	.word	0x00015250


	//   ....[124]....
        /*0df4*/ 	.word	0x000152b0


	//   ....[125]....
        /*0df8*/ 	.word	0x00015310


	//   ....[126]....
        /*0dfc*/ 	.word	0x00015380


	//   ....[127]....
        /*0e00*/ 	.word	0x000153e0


	//   ....[128]....
        /*0e04*/ 	.word	0x00015440


	//   ....[129]....
        /*0e08*/ 	.word	0x000154a0


	//   ....[130]....
        /*0e0c*/ 	.word	0x00015510


	//   ....[131]....
        /*0e10*/ 	.word	0x00015560


	//   ....[132]....
        /*0e14*/ 	.word	0x000155a0


	//   ....[133]....
        /*0e18*/ 	.word	0x000155f0


	//   ....[134]....
        /*0e1c*/ 	.word	0x00015640


	//   ....[135]....
        /*0e20*/ 	.word	0x00015690


	//   ....[136]....
        /*0e24*/ 	.word	0x00015700


	//   ....[137]....
        /*0e28*/ 	.word	0x00015740


	//   ....[138]....
        /*0e2c*/ 	.word	0x00015790


	//   ....[139]....
        /*0e30*/ 	.word	0x000157e0


	//   ....[140]....
        /*0e34*/ 	.word	0x00015830


	//   ....[141]....
        /*0e38*/ 	.word	0x00015880


	//   ....[142]....
        /*0e3c*/ 	.word	0x000158f0


	//   ....[143]....
        /*0e40*/ 	.word	0x00015930


	//   ....[144]....
        /*0e44*/ 	.word	0x000159a0


	//   ....[145]....
        /*0e48*/ 	.word	0x00015a00


	//   ....[146]....
        /*0e4c*/ 	.word	0x00015a60


	//----- nvinfo : EIATTR_EXIT_INSTR_OFFSETS
	.align		4
.L_766:
        /*0e50*/ 	.byte	0x04, 0x1c
        /*0e52*/ 	.short	(.L_768 - .L_767)


	//   ....[0]....
.L_767:
        /*0e54*/ 	.word	0x000010d0


	//   ....[1]....
        /*0e58*/ 	.word	0x00014450


	//----- nvinfo : EIATTR_MAX_THREADS
	.align		4
.L_768:
        /*0e5c*/ 	.byte	0x04, 0x05
        /*0e5e*/ 	.short	(.L_770 - .L_769)
.L_769:
        /*0e60*/ 	.word	0x00000100
        /*0e64*/ 	.word	0x00000001
        /*0e68*/ 	.word	0x00000001


	//----- nvinfo : EIATTR_CRS_STACK_SIZE
	.align		4
.L_770:
        /*0e6c*/ 	.byte	0x04, 0x1e
        /*0e6e*/ 	.short	(.L_772 - .L_771)
.L_771:
        /*0e70*/ 	.word	0x00000000
.L_772:


//--------------------- .nv.info._ZN7cutlass13device_kernelIN5flash19enable_sm80_to_sm89INS1_16FlashAttnFwdSm80INS1_25CollectiveMainloopFwdSm80ILi8ELi1ELb0EN4cute5tupleIJNS5_1CILi128EEENS7_ILi48EEENS7_ILi256EEEEEELi256ENS_10bfloat16_tEfNS_4arch4Sm80ELb1ELb0ELb1ELb1ELb0ELb1ELb1ELb1EEENS1_21CollectiveEpilogueFwdINS6_IJS8_SA_S9_EEENS6_IJNS7_ILi1EEESI_SI_EEESC_SE_Li256ELb1ELb1ELb1ELb0EEENS1_36VarlenDynamicPersistentTileSchedulerILi128ELi48ELi256ELi256ELb1ELb1ELb0ELb1ELb1ELb1EEEEEEEEEvNT_6ParamsE --------------------------
	.section	.nv.info._ZN7cutlass13device_kernelIN5flash19enable_sm80_to_sm89INS1_16FlashAttnFwdSm80INS1_25CollectiveMainloopFwdSm80ILi8ELi1ELb0EN4cute5tupleIJNS5_1CILi128EEENS7_ILi48EEENS7_ILi256EEEEEELi256ENS_10bfloat16_tEfNS_4arch4Sm80ELb1ELb0ELb1ELb1ELb0ELb1ELb1ELb1EEENS1_21CollectiveEpilogueFwdINS6_IJS8_SA_S9_EEENS6_IJNS7_ILi1EEESI_SI_EEESC_SE_Li256ELb1ELb1ELb1ELb0EEENS1_36VarlenDynamicPersistentTileSchedulerILi128ELi48ELi256ELi256ELb1ELb1ELb0ELb1ELb1ELb1EEEEEEEEEvNT_6ParamsE,"",@"SHT_CUDA_INFO"
	.sectionflags	@""
	.align	4


	//----- nvinfo : EIATTR_CUDA_API_VERSION
	.align		4
        /*0000*/ 	.byte	0x04, 0x37
        /*0002*/ 	.short	(.L_774 - .L_773)
.L_773:
        /*0004*/ 	.word	0x00000082


	//----- nvinfo : EIATTR_SW2861232_WAR
	.align		4
.L_774:
        /*0008*/ 	.byte	0x01, 0x35
	.zero		2


	//----- nvinfo : EIATTR_PARAM_CBANK
	.align		4
        /*000c*/ 	.byte	0x04, 0x0a
        /*000e*/ 	.short	(.L_776 - .L_775)
	.align		4
.L_775:
        /*0010*/ 	.word	index@(.nv.constant0._ZN7cutlass13device_kernelIN5flash19enable_sm80_to_sm89INS1_16FlashAttnFwdSm80INS1_25CollectiveMainloopFwdSm80ILi8ELi1ELb0EN4cute5tupleIJNS5_1CILi128EEENS7_ILi48EEENS7_ILi256EEEEEELi256ENS_10bfloat16_tEfNS_4arch4Sm80ELb1ELb0ELb1ELb1ELb0ELb1ELb1ELb1EEENS1_21CollectiveEpilogueFwdINS6_IJS8_SA_S9_EEENS6_IJNS7_ILi1EEESI_SI_EEESC_SE_Li256ELb1ELb1ELb1ELb0EEENS1_36VarlenDynamicPersistentTileSchedulerILi128ELi48ELi256ELi256ELb1ELb1ELb0ELb1ELb1ELb1EEEEEEEEEvNT_6ParamsE)
        /*0014*/ 	.short	0x0160
        /*0016*/ 	.short	0x0438


	//----- nvinfo : EIATTR_CBANK_PARAM_SIZE
	.align		4
.L_776:
        /*0018*/ 	.byte	0x03, 0x19
        /*001a*/ 	.short	0x0438


	//----- nvinfo : EIATTR_KPARAM_INFO
	.align		4
        /*001c*/ 	.byte	0x04, 0x17
        /*001e*/ 	.short	(.L_778 - .L_777)
.L_777:
        /*0020*/ 	.word	0x00000000
        /*0024*/ 	.short	0x0000
        /*0026*/ 	.short	0x0000
        /*0028*/ 	.byte	0x00, 0xf0, 0xe1, 0x10


	//----- nvinfo : EIATTR_MAXREG_COUNT
	.align		4
.L_778:
        /*002c*/ 	.byte	0x03, 0x1b
        /*002e*/ 	.short	0x00ff


	//----- nvinfo : EIATTR_NUM_BARRIERS
	.align		4
        /*0030*/ 	.byte	0x02, 0x4c
        /*0032*/ 	.byte	0x06
	.zero		1


	//----- nvinfo : EIATTR_ANNOTATIONS
	.align		4
        /*0034*/ 	.byte	0x04, 0x55
        /*0036*/ 	.short	(.L_780 - .L_779)


	//   ....[0]....
.L_779:
        /* <DEDUP_REMOVED lines=55> */


	//----- nvinfo : EIATTR_MERCURY_ISA_VERSION
	.align		4
.L_780:
        /*0398*/ 	.byte	0x03, 0x5f
        /*039a*/ 	.short	0x0000


	//----- nvinfo : EIATTR_INT_WARP_WIDE_INSTR_OFFSETS
	.align		4
        /*039c*/ 	.byte	0x04, 0x31
        /*039e*/ 	.short	(.L_782 - .L_781)


	//   ....[0]....
.L_781:
        /*03a0*/ 	.word	0x0001cbc0


	//   ....[1]....
        /*03a4*/ 	.word	0x0001cc40


	//----- nvinfo : EIATTR_COOP_GROUP_MASK_REGIDS
	.align		4
.L_782:
        /*03a8*/ 	.byte	0x04, 0x29
        /*03aa*/ 	.short	(.L_784 - .L_783)


	//   ....[0]....
.L_783:
        /*03ac*/ 	.word	0xffffffff


	//   ....[1]....
        /*03b0*/ 	.word	0xffffffff


	//   ....[2]....
        /*03b4*/ 	.word	0xffffffff


	//   ....[3]....
        /*03b8*/ 	.word	0xffffffff


	//   ....[4]....
        /*03bc*/ 	.word	0xffffffff


	//   ....[5]....
        /*03c0*/ 	.word	0xffffffff


	//   ....[6]....
        /*03c4*/ 	.word	0xffffffff


	//   ....[7]....
        /*03c8*/ 	.word	0xffffffff


	//   ....[8]....
        /*03cc*/ 	.word	0xffffffff


	//   ....[9]....
        /*03d0*/ 	.word	0xffffffff


	//   ....[10]....
        /*03d4*/ 	.word	0xffffffff


	//   ....[11]....
        /*03d8*/ 	.word	0xffffffff


	//   ....[12]....
        /*03dc*/ 	.word	0xffffffff


	//   ....[13]....
        /*03e0*/ 	.word	0xffffffff


	//   ....[14]....
        /*03e4*/ 	.word	0xffffffff


	//   ....[15]....
        /*03e8*/ 	.word	0xffffffff


	//   ....[16]....
        /*03ec*/ 	.word	0xffffffff


	//   ....[17]....
        /*03f0*/ 	.word	0xffffffff


	//   ....[18]....
        /*03f4*/ 	.word	0xffffffff


	//   ....[19]....
        /*03f8*/ 	.word	0xffffffff


	//   ....[20]....
        /*03fc*/ 	.word	0xffffffff


	//   ....[21]....
        /*0400*/ 	.word	0xffffffff


	//   ....[22]....
        /*0404*/ 	.word	0xffffffff


	//   ....[23]....
        /*0408*/ 	.word	0xffffffff


	//   ....[24]....
        /*040c*/ 	.word	0xffffffff


	//   ....[25]....
        /*0410*/ 	.word	0xffffffff


	//   ....[26]....
        /*0414*/ 	.word	0xffffffff


	//   ....[27]....
        /*0418*/ 	.word	0xffffffff


	//   ....[28]....
        /*041c*/ 	.word	0xffffffff


	//   ....[29]....
        /*0420*/ 	.word	0xffffffff


	//   ....[30]....
        /*0424*/ 	.word	0xffffffff


	//   ....[31]....
        /*0428*/ 	.word	0xffffffff


	//   ....[32]....
        /*042c*/ 	.word	0xffffffff


	//   ....[33]....
        /*0430*/ 	.word	0xffffffff


	//   ....[34]....
        /*0434*/ 	.word	0xffffffff


	//   ....[35]....
        /*0438*/ 	.word	0xffffffff


	//   ....[36]....
        /*043c*/ 	.word	0xffffffff


	//   ....[37]....
        /*0440*/ 	.word	0xffffffff


	//   ....[38]....
        /*0444*/ 	.word	0xffffffff


	//   ....[39]....
        /*0448*/ 	.word	0xffffffff


	//   ....[40]....
        /*044c*/ 	.word	0xffffffff


	//   ....[41]....
        /*0450*/ 	.word	0xffffffff


	//   ....[42]....
        /*0454*/ 	.word	0xffffffff


	//   ....[43]....
        /*0458*/ 	.word	0xffffffff


	//   ....[44]....
        /*045c*/ 	.word	0xffffffff


	//   ....[45]....
        /*0460*/ 	.word	0xffffffff


	//   ....[46]....
        /*0464*/ 	.word	0xffffffff


	//   ....[47]....
        /*0468*/ 	.word	0xffffffff


	//   ....[48]....
        /*046c*/ 	.word	0xffffffff


	//   ....[49]....
        /*0470*/ 	.word	0xffffffff


	//   ....[50]....
        /*0474*/ 	.word	0xffffffff


	//   ....[51]....
        /*0478*/ 	.word	0xffffffff


	//   ....[52]....
        /*047c*/ 	.word	0xffffffff


	//   ....[53]....
        /*0480*/ 	.word	0xffffffff


	//   ....[54]....
        /*0484*/ 	.word	0xffffffff


	//   ....[55]....
        /*0488*/ 	.word	0xffffffff


	//   ....[56]....
        /*048c*/ 	.word	0xffffffff


	//   ....[57]....
        /*0490*/ 	.word	0xffffffff


	//   ....[58]....
        /*0494*/ 	.word	0xffffffff


	//   ....[59]....
        /*0498*/ 	.word	0xffffffff


	//   ....[60]....
        /*049c*/ 	.word	0xffffffff


	//   ....[61]....
        /*04a0*/ 	.word	0xffffffff


	//   ....[62]....
        /*04a4*/ 	.word	0xffffffff


	//   ....[63]....
        /*04a8*/ 	.word	0xffffffff


	//   ....[64]....
        /*04ac*/ 	.word	0xffffffff


	//   ....[65]....
        /*04b0*/ 	.word	0xffffffff


	//   ....[66]....
        /*04b4*/ 	.word	0xffffffff


	//   ....[67]....
        /*04b8*/ 	.word	0xffffffff


	//   ....[68]....
        /*04bc*/ 	.word	0xffffffff


	//   ....[69]....
        /*04c0*/ 	.word	0xffffffff


	//   ....[70]....
        /*04c4*/ 	.word	0xffffffff


	//   ....[71]....
        /*04c8*/ 	.word	0xffffffff


	//   ....[72]....
        /*04cc*/ 	.word	0xffffffff


	//   ....[73]....
        /*04d0*/ 	.word	0xffffffff


	//   ....[74]....
        /*04d4*/ 	.word	0xffffffff


	//   ....[75]....
        /*04d8*/ 	.word	0xffffffff


	//   ....[76]....
        /*04dc*/ 	.word	0xffffffff


	//   ....[77]....
        /*04e0*/ 	.word	0xffffffff


	//   ....[78]....
        /*04e4*/ 	.word	0xffffffff


	//   ....[79]....
        /*04e8*/ 	.word	0xffffffff


	//   ....[80]....
        /*04ec*/ 	.word	0xffffffff


	//   ....[81]....
        /*04f0*/ 	.word	0xffffffff


	//   ....[82]....
        /*04f4*/ 	.word	0xffffffff


	//   ....[83]....
        /*04f8*/ 	.word	0xffffffff


	//   ....[84]....
        /*04fc*/ 	.word	0xffffffff


	//   ....[85]....
        /*0500*/ 	.word	0xffffffff


	//   ....[86]....
        /*0504*/ 	.word	0xffffffff


	//   ....[87]....
        /*0508*/ 	.word	0xffffffff


	//   ....[88]....
        /*050c*/ 	.word	0xffffffff


	//   ....[89]....
        /*0510*/ 	.word	0xffffffff


	//   ....[90]....
        /*0514*/ 	.word	0xffffffff


	//   ....[91]....
        /*0518*/ 	.word	0xffffffff


	//   ....[92]....
        /*051c*/ 	.word	0xffffffff


	//   ....[93]....
        /*0520*/ 	.word	0xffffffff


	//   ....[94]....
        /*0524*/ 	.word	0xffffffff


	//   ....[95]....
        /*0528*/ 	.word	0xffffffff


	//   ....[96]....
        /*052c*/ 	.word	0xffffffff


	//   ....[97]....
        /*0530*/ 	.word	0xffffffff


	//   ....[98]....
        /*0534*/ 	.word	0xffffffff


	//   ....[99]....
        /*0538*/ 	.word	0xffffffff


	//   ....[100]....
        /*053c*/ 	.word	0xffffffff


	//   ....[101]....
        /*0540*/ 	.word	0xffffffff


	//   ....[102]....
        /*0544*/ 	.word	0xffffffff


	//   ....[103]....
        /*0548*/ 	.word	0xffffffff


	//   ....[104]....
        /*054c*/ 	.word	0xffffffff


	//   ....[105]....
        /*0550*/ 	.word	0xffffffff


	//   ....[106]....
        /*0554*/ 	.word	0xffffffff


	//   ....[107]....
        /*0558*/ 	.word	0xffffffff


	//   ....[108]....
        /*055c*/ 	.word	0xffffffff


	//   ....[109]....
        /*0560*/ 	.word	0xffffffff


	//   ....[110]....
        /*0564*/ 	.word	0xffffffff


	//   ....[111]....
        /*0568*/ 	.word	0xffffffff


	//   ....[112]....
        /*056c*/ 	.word	0xffffffff


	//   ....[113]....
        /*0570*/ 	.word	0xffffffff


	//   ....[114]....
        /*0574*/ 	.word	0xffffffff


	//   ....[115]....
        /*0578*/ 	.word	0xffffffff


	//   ....[116]....
        /*057c*/ 	.word	0xffffffff


	//   ....[117]....
        /*0580*/ 	.word	0xffffffff


	//   ....[118]....
        /*0584*/ 	.word	0xffffffff


	//   ....[119]....
        /*0588*/ 	.word	0xffffffff


	//   ....[120]....
        /*058c*/ 	.word	0xffffffff


	//   ....[121]....
        /*0590*/ 	.word	0xffffffff


	//   ....[122]....
        /*0594*/ 	.word	0xffffffff


	//   ....[123]....
        /*0598*/ 	.word	0xffffffff


	//   ....[124]....
        /*059c*/ 	.word	0xffffffff


	//   ....[125]....
        /*05a0*/ 	.word	0xffffffff


	//   ....[126]....
        /*05a4*/ 	.word	0xffffffff


	//   ....[127]....
        /*05a8*/ 	.word	0xffffffff


	//   ....[128]....
        /*05ac*/ 	.word	0xffffffff


	//   ....[129]....
        /*05b0*/ 	.word	0xffffffff


	//   ....[130]....
        /*05b4*/ 	.word	0xffffffff


	//   ....[131]....
        /*05b8*/ 	.word	0xffffffff


	//   ....[132]....
        /*05bc*/ 	.word	0xffffffff


	//   ....[133]....
        /*05c0*/ 	.word	0xffffffff


	//   ....[134]....
        /*05c4*/ 	.word	0xffffffff


	//   ....[135]....
        /*05c8*/ 	.word	0xffffffff


	//   ....[136]....
        /*05cc*/ 	.word	0xffffffff


	//   ....[137]....
        /*05d0*/ 	.word	0xffffffff


	//   ....[138]....
        /*05d4*/ 	.word	0xffffffff


	//   ....[139]....
        /*05d8*/ 	.word	0xffffffff


	//   ....[140]....
        /*05dc*/ 	.word	0xffffffff


	//   ....[141]....
        /*05e0*/ 	.word	0xffffffff


	//   ....[142]....
        /*05e4*/ 	.word	0xffffffff


	//   ....[143]....
        /*05e8*/ 	.word	0xffffffff


	//   ....[144]....
        /*05ec*/ 	.word	0xffffffff


	//   ....[145]....
        /*05f0*/ 	.word	0xffffffff


	//   ....[146]....
        /*05f4*/ 	.word	0xffffffff


	//   ....[147]....
        /*05f8*/ 	.word	0xffffffff


	//   ....[148]....
        /*05fc*/ 	.word	0xffffffff


	//   ....[149]....
        /*0600*/ 	.word	0xffffffff


	//   ....[150]....
        /*0604*/ 	.word	0xffffffff


	//   ....[151]....
        /*0608*/ 	.word	0xffffffff


	//   ....[152]....
        /*060c*/ 	.word	0xffffffff


	//   ....[153]....
        /*0610*/ 	.word	0xffffffff


	//   ....[154]....
        /*0614*/ 	.word	0xffffffff


	//   ....[155]....
        /*0618*/ 	.word	0xffffffff


	//   ....[156]....
        /*061c*/ 	.word	0xffffffff


	//   ....[157]....
        /*0620*/ 	.word	0xffffffff


	//   ....[158]....
        /*0624*/ 	.word	0xffffffff


	//   ....[159]....
        /*0628*/ 	.word	0xffffffff


	//   ....[160]....
        /*062c*/ 	.word	0xffffffff


	//   ....[161]....
        /*0630*/ 	.word	0xffffffff


	//   ....[162]....
        /*0634*/ 	.word	0xffffffff


	//   ....[163]....
        /*0638*/ 	.word	0xffffffff


	//   ....[164]....
        /*063c*/ 	.word	0xffffffff


	//   ....[165]....
        /*0640*/ 	.word	0xffffffff


	//   ....[166]....
        /*0644*/ 	.word	0xffffffff


	//   ....[167]....
        /*0648*/ 	.word	0xffffffff


	//   ....[168]....
        /*064c*/ 	.word	0xffffffff


	//   ....[169]....
        /*0650*/ 	.word	0xffffffff


	//   ....[170]....
        /*0654*/ 	.word	0xffffffff


	//   ....[171]....
        /*0658*/ 	.word	0xffffffff


	//   ....[172]....
        /*065c*/ 	.word	0xffffffff


	//   ....[173]....
        /*0660*/ 	.word	0xffffffff


	//   ....[174]....
        /*0664*/ 	.word	0xffffffff


	//   ....[175]....
        /*0668*/ 	.word	0xffffffff


	//   ....[176]....
        /*066c*/ 	.word	0xffffffff


	//   ....[177]....
        /*0670*/ 	.word	0xffffffff


	//   ....[178]....
        /*0674*/ 	.word	0xffffffff


	//----- nvinfo : EIATTR_COOP_GROUP_INSTR_OFFSETS
	.align		4
.L_784:
        /*0678*/ 	.byte	0x04, 0x28
        /*067a*/ 	.short	(.L_786 - .L_785)


	//   ....[0]....
.L_785:
        /*067c*/ 	.word	0x00000050


	//   ....[1]....
        /*0680*/ 	.word	0x00000210


	//   ....[2]....
        /*0684*/ 	.word	0x00000240


	//   ....[3]....
        /*0688*/ 	.word	0x00000270


	//   ....[4]....
        /*068c*/ 	.word	0x000002a0


	//   ....[5]....
        /*0690*/ 	.word	0x000002d0


	//   ....[6]....
        /*0694*/ 	.word	0x00000300


	//   ....[7]....
        /*0698*/ 	.word	0x00000470


	//   ....[8]....
        /*069c*/ 	.word	0x000004b0


	//   ....[9]....
        /*06a0*/ 	.word	0x000004e0


	//   ....[10]....
        /*06a4*/ 	.word	0x00000510


	//   ....[11]....
        /*06a8*/ 	.word	0x00000540


	//   ....[12]....
        /*06ac*/ 	.word	0x00000570


	//   ....[13]....
        /*06b0*/ 	.word	0x00000600


	//   ....[14]....
        /*06b4*/ 	.word	0x00000650


	//   ....[15]....
        /*06b8*/ 	.word	0x00000670


	//   ....[16]....
        /*06bc*/ 	.word	0x000006d0


	//   ....[17]....
        /*06c0*/ 	.word	0x00009a30


	//   ....[18]....
        /*06c4*/ 	.word	0x00009a50


	//   ....[19]....
        /*06c8*/ 	.word	0x00009c20


	//   ....[20]....
        /*06cc*/ 	.word	0x00009c30


	//   ....[21]....
        /*06d0*/ 	.word	0x00009db0


	//   ....[22]....
        /*06d4*/ 	.word	0x00009dd0


	//   ....[23]....
        /*06d8*/ 	.word	0x00009f50


	//   ....[24]....
        /*06dc*/ 	.word	0x00009f60


	//   ....[25]....
        /*06e0*/ 	.word	0x0000a6c0


	//   ....[26]....
        /*06e4*/ 	.word	0x0000a6e0


	//   ....[27]....
        /*06e8*/ 	.word	0x0000a700


	//   ....[28]....
        /*06ec*/ 	.word	0x0000a710


	//   ....[29]....
        /*06f0*/ 	.word	0x0000ab80


	//   ....[30]....
        /*06f4*/ 	.word	0x0000abc0


	//   ....[31]....
        /*06f8*/ 	.word	0x0000ac00


	//   ....[32]....
        /*06fc*/ 	.word	0x0000ac40


	//   ....[33]....
        /*0700*/ 	.word	0x0000b0e0


	//   ....[34]....
        /*0704*/ 	.word	0x0000b120


	//   ....[35]....
        /*0708*/ 	.word	0x0000b160


	//   ....[36]....
        /*070c*/ 	.word	0x0000b190


	//   ....[37]....
        /*0710*/ 	.word	0x0000b550


	//   ....[38]....
        /*0714*/ 	.word	0x0000b5c0


	//   ....[39]....
        /*0718*/ 	.word	0x0000b620


	//   ....[40]....
        /*071c*/ 	.word	0x0000b660


	//   ....[41]....
        /*0720*/ 	.word	0x0000efc0


	//   ....[42]....
        /*0724*/ 	.word	0x0000efe0


	//   ....[43]....
        /*0728*/ 	.word	0x0000f000


	//   ....[44]....
        /*072c*/ 	.word	0x0000f010


	//   ....[45]....
        /*0730*/ 	.word	0x0000f2b0


	//   ....[46]....
        /*0734*/ 	.word	0x0000f300


	//   ....[47]....
        /*0738*/ 	.word	0x0000f350


	//   ....[48]....
        /*073c*/ 	.word	0x0000f390


	//   ....[49]....
        /*0740*/ 	.word	0x0000f6e0


	//   ....[50]....
        /*0744*/ 	.word	0x0000f730


	//   ....[51]....
        /*0748*/ 	.word	0x0000f790


	//   ....[52]....
        /*074c*/ 	.word	0x0000f7d0


	//   ....[53]....
        /*0750*/ 	.word	0x0000fa70


	//   ....[54]....
        /*0754*/ 	.word	0x0000faf0


	//   ....[55]....
        /*0758*/ 	.word	0x0000fb90


	//   ....[56]....
        /*075c*/ 	.word	0x0000fbd0


	//   ....[57]....
        /*0760*/ 	.word	0x00014eb0


	//   ....[58]....
        /*0764*/ 	.word	0x00014ec0


	//   ....[59]....
        /*0768*/ 	.word	0x00015250


	//   ....[60]....
        /*076c*/ 	.word	0x000153e0


	//   ....[61]....
        /*0770*/ 	.word	0x00015400


	//   ....[62]....
        /*0774*/ 	.word	0x00015460


	//   ....[63]....
        /*0778*/ 	.word	0x000178e0


	//   ....[64]....
        /*077c*/ 	.word	0x000178f0


	//   ....[65]....
        /*0780*/ 	.word	0x00017c40


	//   ....[66]....
        /*0784*/ 	.word	0x00017d20


	//   ....[67]....
        /*0788*/ 	.word	0x00018100


	//   ....[68]....
        /*078c*/ 	.word	0x00018200


	//   ....[69]....
        /*0790*/ 	.word	0x0001aa10


	//   ....[70]....
        /*0794*/ 	.word	0x0001aa20


	//   ....[71]....
        /*0798*/ 	.word	0x0001aa50


	//   ....[72]....
        /*079c*/ 	.word	0x0001aa60


	//   ....[73]....
        /*07a0*/ 	.word	0x0001c190


	//   ....[74]....
        /*07a4*/ 	.word	0x0001c1c0


	//   ....[75]....
        /*07a8*/ 	.word	0x0001c1d0


	//   ....[76]....
        /*07ac*/ 	.word	0x0001c200


	//   ....[77]....
        /*07b0*/ 	.word	0x0001da90


	//   ....[78]....
        /*07b4*/ 	.word	0x0001daa0


	//   ....[79]....
        /*07b8*/ 	.word	0x0001dad0


	//   ....[80]....
        /*07bc*/ 	.word	0x0001daf0


	//   ....[81]....
        /*07c0*/ 	.word	0x0001df00


	//   ....[82]....
        /*07c4*/ 	.word	0x0001df20


	//   ....[83]....
        /*07c8*/ 	.word	0x0001e0f0


	//   ....[84]....
        /*07cc*/ 	.word	0x0001e100


	//   ....[85]....
        /*07d0*/ 	.word	0x0001e270


	//   ....[86]....
        /*07d4*/ 	.word	0x0001e290


	//   ....[87]....
        /*07d8*/ 	.word	0x0001e400


	//   ....[88]....
        /*07dc*/ 	.word	0x0001e410


	//   ....[89]....
        /*07e0*/ 	.word	0x0001e790


	//   ....[90]....
        /*07e4*/ 	.word	0x0001e7b0


	//   ....[91]....
        /*07e8*/ 	.word	0x0001f470


	//   ....[92]....
        /*07ec*/ 	.word	0x0001f480


	//   ....[93]....
        /*07f0*/ 	.word	0x00020910


	//   ....[94]....
        /*07f4*/ 	.word	0x00020930


	//   ....[95]....
        /*07f8*/ 	.word	0x00020b10


	//   ....[96]....
        /*07fc*/ 	.word	0x00020b20


	//   ....[97]....
        /*0800*/ 	.word	0x00020c90


	//   ....[98]....
        /*0804*/ 	.word	0x00020cb0


	//   ....[99]....
        /*0808*/ 	.word	0x00020e20


	//   ....[100]....
        /*080c*/ 	.word	0x00020e30


	//   ....[101]....
        /*0810*/ 	.word	0x00021060


	//   ....[102]....
        /*0814*/ 	.word	0x00021080


	//   ....[103]....
        /*0818*/ 	.word	0x000211b0


	//   ....[104]....
        /*081c*/ 	.word	0x000211f0


	//   ....[105]....
        /*0820*/ 	.word	0x00021220


	//   ....[106]....
        /*0824*/ 	.word	0x00021250


	//   ....[107]....
        /*0828*/ 	.word	0x00021280


	//   ....[108]....
        /*082c*/ 	.word	0x000212b0


	//   ....[109]....
        /*0830*/ 	.word	0x00021410


	//   ....[110]....
        /*0834*/ 	.word	0x00021450


	//   ....[111]....
        /*0838*/ 	.word	0x00021480


	//   ....[112]....
        /*083c*/ 	.word	0x000214b0


	//   ....[113]....
        /*0840*/ 	.word	0x000214e0


	//   ....[114]....
        /*0844*/ 	.word	0x00021510


	//   ....[115]....
        /*0848*/ 	.word	0x000215a0


	//   ....[116]....
        /*084c*/ 	.word	0x00021600


	//   ....[117]....
        /*0850*/ 	.word	0x00021610


	//   ....[118]....
        /*0854*/ 	.word	0x00021670


	//   ....[119]....
        /*0858*/ 	.word	0x000220f0


	//   ....[120]....
        /*085c*/ 	.word	0x00022150


	//   ....[121]....
        /*0860*/ 	.word	0x000221a0


	//   ....[122]....
        /*0864*/ 	.word	0x000221f0


	//   ....[123]....
        /*0868*/ 	.word	0x00022240


	//   ....[124]....
        /*086c*/ 	.word	0x000222b0


	//   ....[125]....
        /*0870*/ 	.word	0x00022300


	//   ....[126]....
        /*0874*/ 	.word	0x00022370


	//   ....[127]....
        /*0878*/ 	.word	0x000223e0


	//   ....[128]....
        /*087c*/ 	.word	0x00022440


	//   ....[129]....
        /*0880*/ 	.word	0x000224b0


	//   ....[130]....
        /*0884*/ 	.word	0x00022520


	//   ....[131]....
        /*0888*/ 	.word	0x00022590


	//   ....[132]....
        /*088c*/ 	.word	0x000225f0


	//   ....[133]....
        /*0890*/ 	.word	0x00022660


	//   ....[134]....
        /*0894*/ 	.word	0x000226d0


	//   ....[135]....
        /*0898*/ 	.word	0x00022740


	//   ....[136]....
        /*089c*/ 	.word	0x000227a0


	//   ....[137]....
        /*08a0*/ 	.word	0x00022800


	//   ....[138]....
        /*08a4*/ 	.word	0x00022860


	//   ....[139]....
        /*08a8*/ 	.word	0x000228b0


	//   ....[140]....
        /*08ac*/ 	.word	0x00022900


	//   ....[141]....
        /*08b0*/ 	.word	0x00022970


	//   ....[142]....
        /*08b4*/ 	.word	0x000229e0


	//   ....[143]....
        /*08b8*/ 	.word	0x00022a50


	//   ....[144]....
        /*08bc*/ 	.word	0x00022ab0


	//   ....[145]....
        /*08c0*/ 	.word	0x00022b20


	//   ....[146]....
        /*08c4*/ 	.word	0x00022b90


	//   ....[147]....
        /*08c8*/ 	.word	0x00022c00


	//   ....[148]....
        /*08cc*/ 	.word	0x00022c60


	//   ....[149]....
        /*08d0*/ 	.word	0x00022cd0


	//   ....[150]....
        /*08d4*/ 	.word	0x00022d40


	//   ....[151]....
        /*08d8*/ 	.word	0x00022db0


	//   ....[152]....
        /*08dc*/ 	.word	0x00022e10


	//   ....[153]....
        /*08e0*/ 	.word	0x00022e80


	//   ....[154]....
        /*08e4*/ 	.word	0x00022ef0


	//   ....[155]....
        /*08e8*/ 	.word	0x00022f60


	//   ....[156]....
        /*08ec*/ 	.word	0x00022fc0


	//   ....[157]....
        /*08f0*/ 	.word	0x00023030


	//   ....[158]....
        /*08f4*/ 	.word	0x000230a0


	//   ....[159]....
        /*08f8*/ 	.word	0x00023110


	//   ....[160]....
        /*08fc*/ 	.word	0x00023170


	//   ....[161]....
        /*0900*/ 	.word	0x000231e0


	//   ....[162]....
        /*0904*/ 	.word	0x00023250


	//   ....[163]....
        /*0908*/ 	.word	0x000232a0


	//   ....[164]....
        /*090c*/ 	.word	0x000232e0


	//   ....[165]....
        /*0910*/ 	.word	0x00023330


	//   ....[166]....
        /*0914*/ 	.word	0x00023380


	//   ....[167]....
        /*0918*/ 	.word	0x000233d0


	//   ....[168]....
        /*091c*/ 	.word	0x00023440


	//   ....[169]....
        /*0920*/ 	.word	0x00023490


	//   ....[170]....
        /*0924*/ 	.word	0x000234e0


	//   ....[171]....
        /*0928*/ 	.word	0x00023530


	//   ....[172]....
        /*092c*/ 	.word	0x00023580


	//   ....[173]....
        /*0930*/ 	.word	0x000235d0


	//   ....[174]....
        /*0934*/ 	.word	0x00023640


	//   ....[175]....
        /*0938*/ 	.word	0x00023690


	//   ....[176]....
        /*093c*/ 	.word	0x00023700


	//   ....[177]....
        /*0940*/ 	.word	0x00023760


	//   ....[178]....
        /*0944*/ 	.word	0x000237d0


	//----- nvinfo : EIATTR_EXIT_INSTR_OFFSETS
	.align		4
.L_786:
        /*0948*/ 	.byte	0x04, 0x1c
        /*094a*/ 	.short	(.L_788 - .L_787)


	//   ....[0]....
.L_787:
        /*094c*/ 	.word	0x000010f0


	//   ....[1]....
        /*0950*/ 	.word	0x000220b0


	//----- nvinfo : EIATTR_MAX_THREADS
	.align		4
.L_788:
        /*0954*/ 	.byte	0x04, 0x05
        /*0956*/ 	.short	(.L_790 - .L_789)
.L_789:
        /*0958*/ 	.word	0x00000100
        /*095c*/ 	.word	0x00000001
        /*0960*/ 	.word	0x00000001


	//----- nvinfo : EIATTR_CRS_STACK_SIZE
	.align		4
.L_790:
        /*0964*/ 	.byte	0x04, 0x1e
        /*0966*/ 	.short	(.L_792 - .L_791)
.L_791:
        /*0968*/ 	.word	0x00000000
.L_792:


//--------------------- .nv.info._ZN7cutlass13device_kernelIN5flash19enable_sm80_to_sm89INS1_16FlashAttnFwdSm80INS1_25CollectiveMainloopFwdSm80ILi8ELi1ELb1EN4cute5tupleIJNS5_1CILi128EEENS7_ILi64EEENS7_ILi256EEEEEELi256ENS_10bfloat16_tEfNS_4arch4Sm80ELb0ELb0ELb0ELb0ELb0ELb0ELb1ELb1EEENS1_21CollectiveEpilogueFwdINS6_IJS8_SA_S9_EEENS6_IJNS7_ILi1EEESI_SI_EEESC_SE_Li256ELb0ELb1ELb1ELb0EEENS1_19SingleTileSchedulerILb0ELb1ELb1ELi128EEEEEEEEEvNT_6ParamsE --------------------------
	.section	.nv.info._ZN7cutlass13device_kernelIN5flash19enable_sm80_to_sm89INS1_16FlashAttnFwdSm80INS1_25CollectiveMainloopFwdSm80ILi8ELi1ELb1EN4cute5tupleIJNS5_1CILi128EEENS7_ILi64EEENS7_ILi256EEEEEELi256ENS_10bfloat16_tEfNS_4arch4Sm80ELb0ELb0ELb0ELb0ELb0ELb0ELb1ELb1EEENS1_21CollectiveEpilogueFwdINS6_IJS8_SA_S9_EEENS6_IJNS7_ILi1EEESI_SI_EEESC_SE_Li256ELb0ELb1ELb1ELb0EEENS1_19SingleTileSchedulerILb0ELb1ELb1ELi128EEEEEEEEEvNT_6ParamsE,"",@"SHT_CUDA_INFO"
	.sectionflags	@""
	.align	4


	//----- nvinfo : EIATTR_CUDA_API_VERSION
	.align		4
        /*0000*/ 	.byte	0x04, 0x37
        /*0002*/ 	.short	(.L_794 - .L_793)
.L_793:
        /*0004*/ 	.word	0x00000082


	//----- nvinfo : EIATTR_SW2861232_WAR
	.align		4
.L_794:
        /*0008*/ 	.byte	0x01, 0x35
	.zero		2


	//----- nvinfo : EIATTR_PARAM_CBANK
	.align		4
        /*000c*/ 	.byte	0x04, 0x0a
        /*000e*/ 	.short	(.L_796 - .L_795)
	.align		4
.L_795:
        /*0010*/ 	.word	index@(.nv.constant0._ZN7cutlass13device_kernelIN5flash19enable_sm80_to_sm89INS1_16FlashAttnFwdSm80INS1_25CollectiveMainloopFwdSm80ILi8ELi1ELb1EN4cute5tupleIJNS5_1CILi128EEENS7_ILi64EEENS7_ILi256EEEEEELi256ENS_10bfloat16_tEfNS_4arch4Sm80ELb0ELb0ELb0ELb0ELb0ELb0ELb1ELb1EEENS1_21CollectiveEpilogueFwdINS6_IJS8_SA_S9_EEENS6_IJNS7_ILi1EEESI_SI_EEESC_SE_Li256ELb0ELb1ELb1ELb0EEENS1_19SingleTileSchedulerILb0ELb1ELb1ELi128EEEEEEEEEvNT_6ParamsE)
        /*0014*/ 	.short	0x0160
        /*0016*/ 	.short	0x0418


	//----- nvinfo : EIATTR_CBANK_PARAM_SIZE
	.align		4
.L_796:
        /*0018*/ 	.byte	0x03, 0x19
        /*001a*/ 	.short	0x0418


	//----- nvinfo : EIATTR_KPARAM_INFO
	.align		4
        /*001c*/ 	.byte	0x04, 0x17
        /*001e*/ 	.short	(.L_798 - .L_797)
.L_797:
        /*0020*/ 	.word	0x00000000
        /*0024*/ 	.short	0x0000
        /*0026*/ 	.short	0x0000
        /*0028*/ 	.byte	0x00, 0xf0, 0x61, 0x10


	//----- nvinfo : EIATTR_MAXREG_COUNT
	.align		4
.L_798:
        /*002c*/ 	.byte	0x03, 0x1b
        /*002e*/ 	.short	0x00ff


	//----- nvinfo : EIATTR_NUM_BARRIERS
	.align		4
        /*0030*/ 	.byte	0x02, 0x4c
        /*0032*/ 	.byte	0x02
	.zero		1


	//----- nvinfo : EIATTR_ANNOTATIONS
	.align		4
        /*0034*/ 	.byte	0x04, 0x55
        /*0036*/ 	.short	(.L_800 - .L_799)


	//   ....[0]....
.L_799:
        /* <DEDUP_REMOVED lines=41> */


	//----- nvinfo : EIATTR_MERCURY_ISA_VERSION
	.align		4
.L_800:
        /*02b8*/ 	.byte	0x03, 0x5f
        /*02ba*/ 	.short	0x0000


	//----- nvinfo : EIATTR_COOP_GROUP_MASK_REGIDS
	.align		4
        /*02bc*/ 	.byte	0x04, 0x29
        /*02be*/ 	.short	(.L_802 - .L_801)


	//   ....[0]....
.L_801:
        /*02c0*/ 	.word	0xffffffff


	//   ....[1]....
        /*02c4*/ 	.word	0xffffffff


	//   ....[2]....
        /*02c8*/ 	.word	0xffffffff


	//   ....[3]....
        /*02cc*/ 	.word	0xffffffff


	//   ....[4]....
        /*02d0*/ 	.word	0xffffffff


	//   ....[5]....
        /*02d4*/ 	.word	0xffffffff


	//   ....[6]....
        /*02d8*/ 	.word	0xffffffff


	//   ....[7]....
        /*02dc*/ 	.word	0xffffffff


	//   ....[8]....
        /*02e0*/ 	.word	0xffffffff


	//   ....[9]....
        /*02e4*/ 	.word	0xffffffff


	//   ....[10]....
        /*02e8*/ 	.word	0xffffffff


	//   ....[11]....
        /*02ec*/ 	.word	0xffffffff


	//   ....[12]....
        /*02f0*/ 	.word	0xffffffff


	//   ....[13]....
        /*02f4*/ 	.word	0xffffffff


	//   ....[14]....
        /*02f8*/ 	.word	0xffffffff


	//   ....[15]....
        /*02fc*/ 	.word	0xffffffff


	//   ....[16]....
        /*0300*/ 	.word	0xffffffff


	//   ....[17]....
        /*0304*/ 	.word	0xffffffff


	//   ....[18]....
        /*0308*/ 	.word	0xffffffff


	//   ....[19]....
        /*030c*/ 	.word	0xffffffff


	//   ....[20]....
        /*0310*/ 	.word	0xffffffff


	//   ....[21]....
        /*0314*/ 	.word	0xffffffff


	//   ....[22]....
        /*0318*/ 	.word	0xffffffff


	//   ....[23]....
        /*031c*/ 	.word	0xffffffff


	//   ....[24]....
        /*0320*/ 	.word	0xffffffff


	//   ....[25]....
        /*0324*/ 	.word	0xffffffff


	//   ....[26]....
        /*0328*/ 	.word	0xffffffff


	//   ....[27]....
        /*032c*/ 	.word	0xffffffff


	//   ....[28]....
        /*0330*/ 	.word	0xffffffff


	//----- nvinfo : EIATTR_COOP_GROUP_INSTR_OFFSETS
	.align		4
.L_802:
        /*0334*/ 	.byte	0x04, 0x28
        /*0336*/ 	.short	(.L_804 - .L_803)


	//   ....[0]....
.L_803:
        /*0338*/ 	.word	0x00000060


	//   ....[1]....
        /*033c*/ 	.word	0x00000dc0


	//   ....[2]....
        /*0340*/ 	.word	0x00000df0


	//   ....[3]....
        /*0344*/ 	.word	0x00000e20


	//   ....[4]....
        /*0348*/ 	.word	0x00000eb0


	//   ....[5]....
        /*034c*/ 	.word	0x00001140


	//   ....[6]....
        /*0350*/ 	.word	0x00001170


	//   ....[7]....
        /*0354*/ 	.word	0x000011e0


	//   ....[8]....
        /*0358*/ 	.word	0x000011f0


	//   ....[9]....
        /*035c*/ 	.word	0x00003120


	//   ....[10]....
        /*0360*/ 	.word	0x000031e0


	//   ....[11]....
        /*0364*/ 	.word	0x000031f0


	//   ....[12]....
        /*0368*/ 	.word	0x00003250


	//   ....[13]....
        /*036c*/ 	.word	0x000069c0


	//   ....[14]....
        /*0370*/ 	.word	0x000069e0


	//   ....[15]....
        /*0374*/ 	.word	0x00007110


	//   ....[16]....
        /*0378*/ 	.word	0x00007130


	//   ....[17]....
        /*037c*/ 	.word	0x00008b50


	//   ....[18]....
        /*0380*/ 	.word	0x00008b60


	//   ....[19]....
        /*0384*/ 	.word	0x00008b90


	//   ....[20]....
        /*0388*/ 	.word	0x00008ba0


	//   ....[21]....
        /*038c*/ 	.word	0x00009ac0


	//   ....[22]....
        /*0390*/ 	.word	0x00009af0


	//   ....[23]....
        /*0394*/ 	.word	0x00009b10


	//   ....[24]....
        /*0398*/ 	.word	0x00009b30


	//   ....[25]....
        /*039c*/ 	.word	0x00009bb0


	//   ....[26]....
        /*03a0*/ 	.word	0x00009be0


	//   ....[27]....
        /*03a4*/ 	.word	0x0000a820


	//   ....[28]....
        /*03a8*/ 	.word	0x0000a830


	//----- nvinfo : EIATTR_EXIT_INSTR_OFFSETS
	.align		4
.L_804:
        /*03ac*/ 	.byte	0x04, 0x1c
        /*03ae*/ 	.short	(.L_806 - .L_805)


	//   ....[0]....
.L_805:
        /*03b0*/ 	.word	0x000001c0


	//   ....[1]....
        /*03b4*/ 	.word	0x0000a840


	//   ....[2]....
        /*03b8*/ 	.word	0x0000b3e0


	//   ....[3]....
        /*03bc*/ 	.word	0x0000b430


	//   ....[4]....
        /*03c0*/ 	.word	0x0000b460


	//   ....[5]....
        /*03c4*/ 	.word	0x0000b4c0


	//   ....[6]....
        /*03c8*/ 	.word	0x0000b750


	//----- nvinfo : EIATTR_CTAIDZ_USED
	.align		4
.L_806:
        /*03cc*/ 	.byte	0x01, 0x04
	.zero		2


	//----- nvinfo : EIATTR_MAX_THREADS
	.align		4
        /*03d0*/ 	.byte	0x04, 0x05
        /*03d2*/ 	.short	(.L_808 - .L_807)
.L_807:
        /*03d4*/ 	.word	0x00000100
        /*03d8*/ 	.word	0x00000001
        /*03dc*/ 	.word	0x00000001


	//----- nvinfo : EIATTR_CRS_STACK_SIZE
	.align		4
.L_808:
        /*03e0*/ 	.byte	0x04, 0x1e
        /*03e2*/ 	.short	(.L_810 - .L_809)
.L_809:
        /*03e4*/ 	.word	0x00000000
.L_810:


//--------------------- .nv.info._ZN7cutlass13device_kernelIN5flash19enable_sm80_to_sm89INS1_16FlashAttnFwdSm80INS1_25CollectiveMainloopFwdSm80ILi8ELi1ELb1EN4cute5tupleIJNS5_1CILi128EEENS7_ILi48EEENS7_ILi256EEEEEELi256ENS_10bfloat16_tEfNS_4arch4Sm80ELb0ELb0ELb0ELb1ELb0ELb0ELb1ELb1EEENS1_21CollectiveEpilogueFwdINS6_IJS8_SA_S9_EEENS6_IJNS7_ILi1EEESI_SI_EEESC_SE_Li256ELb1ELb1ELb1ELb0EEENS1_36VarlenDynamicPersistentTileSchedulerILi128ELi48ELi256ELi256ELb1ELb1ELb0ELb0ELb1ELb1EEEEEEEEEvNT_6ParamsE --------------------------
	.section	.nv.info._ZN7cutlass13device_kernelIN5flash19enable_sm80_to_sm89INS1_16FlashAttnFwdSm80INS1_25CollectiveMainloopFwdSm80ILi8ELi1ELb1EN4cute5tupleIJNS5_1CILi128EEENS7_ILi48EEENS7_ILi256EEEEEELi256ENS_10bfloat16_tEfNS_4arch4Sm80ELb0ELb0ELb0ELb1ELb0ELb0ELb1ELb1EEENS1_21CollectiveEpilogueFwdINS6_IJS8_SA_S9_EEENS6_IJNS7_ILi1EEESI_SI_EEESC_SE_Li256ELb1ELb1ELb1ELb0EEENS1_36VarlenDynamicPersistentTileSchedulerILi128ELi48ELi256ELi256ELb1ELb1ELb0ELb0ELb1ELb1EEEEEEEEEvNT_6ParamsE,"",@"SHT_CUDA_INFO"
	.sectionflags	@""
	.align	4


	//----- nvinfo : EIATTR_CUDA_API_VERSION
	.align		4
        /*0000*/ 	.byte	0x04, 0x37
        /*0002*/ 	.short	(.L_812 - .L_811)
.L_811:
        /*0004*/ 	.word	0x00000082


	//----- nvinfo : EIATTR_SW2861232_WAR
	.align		4
.L_812:
        /*0008*/ 	.byte	0x01, 0x35
	.zero		2


	//----- nvinfo : EIATTR_PARAM_CBANK
	.align		4
        /*000c*/ 	.byte	0x04, 0x0a
        /*000e*/ 	.short	(.L_814 - .L_813)
	.align		4
.L_813:
        /*0010*/ 	.word	index@(.nv.constant0._ZN7cutlass13device_kernelIN5flash19enable_sm80_to_sm89INS1_16FlashAttnFwdSm80INS1_25CollectiveMainloopFwdSm80ILi8ELi1ELb1EN4cute5tupleIJNS5_1CILi128EEENS7_ILi48EEENS7_ILi256EEEEEELi256ENS_10bfloat16_tEfNS_4arch4Sm80ELb0ELb0ELb0ELb1ELb0ELb0ELb1ELb1EEENS1_21CollectiveEpilogueFwdINS6_IJS8_SA_S9_EEENS6_IJNS7_ILi1EEESI_SI_EEESC_SE_Li256ELb1ELb1ELb1ELb0EEENS1_36VarlenDynamicPersistentTileSchedulerILi128ELi48ELi256ELi256ELb1ELb1ELb0ELb0ELb1ELb1EEEEEEEEEvNT_6ParamsE)
        /*0014*/ 	.short	0x0160
        /*0016*/ 	.short	0x0438


	//----- nvinfo : EIATTR_CBANK_PARAM_SIZE
	.align		4
.L_814:
        /*0018*/ 	.byte	0x03, 0x19
        /*001a*/ 	.short	0x0438


	//----- nvinfo : EIATTR_KPARAM_INFO
	.align		4
        /*001c*/ 	.byte	0x04, 0x17
        /*001e*/ 	.short	(.L_816 - .L_815)
.L_815:
        /*0020*/ 	.word	0x00000000
        /*0024*/ 	.short	0x0000
        /*0026*/ 	.short	0x0000
        /*0028*/ 	.byte	0x00, 0xf0, 0xe1, 0x10


	//----- nvinfo : EIATTR_MAXREG_COUNT
	.align		4
.L_816:
        /*002c*/ 	.byte	0x03, 0x1b
        /*002e*/ 	.short	0x00ff


	//----- nvinfo : EIATTR_NUM_BARRIERS
	.align		4
        /*0030*/ 	.byte	0x02, 0x4c
        /*0032*/ 	.byte	0x06
	.zero		1


	//----- nvinfo : EIATTR_ANNOTATIONS
	.align		4
        /*0034*/ 	.byte	0x04, 0x55
        /*0036*/ 	.short	(.L_818 - .L_817)


	//   ....[0]....
.L_817:
        /* <DEDUP_REMOVED lines=95> */


	//----- nvinfo : EIATTR_MERCURY_ISA_VERSION
	.align		4
.L_818:
        /*0610*/ 	.byte	0x03, 0x5f
        /*0612*/ 	.short	0x0000


	//----- nvinfo : EIATTR_INT_WARP_WIDE_INSTR_OFFSETS
	.align		4
        /*0614*/ 	.byte	0x04, 0x31
        /*0616*/ 	.short	(.L_820 - .L_819)


	//   ....[0]....
.L_819:
        /*0618*/ 	.word	0x00008ba0


	//   ....[1]....
        /*061c*/ 	.word	0x00008c20


	//----- nvinfo : EIATTR_COOP_GROUP_MASK_REGIDS
	.align		4
.L_820:
        /*0620*/ 	.byte	0x04, 0x29
        /*0622*/ 	.short	(.L_822 - .L_821)


	//   ....[0]....
.L_821:
        /*0624*/ 	.word	0xffffffff


	//   ....[1]....
        /*0628*/ 	.word	0xffffffff


	//   ....[2]....
        /*062c*/ 	.word	0xffffffff


	//   ....[3]....
        /*0630*/ 	.word	0xffffffff


	//   ....[4]....
        /*0634*/ 	.word	0xffffffff


	//   ....[5]....
        /*0638*/ 	.word	0xffffffff


	//   ....[6]....
        /*063c*/ 	.word	0xffffffff


	//   ....[7]....
        /*0640*/ 	.word	0xffffffff


	//   ....[8]....
        /*0644*/ 	.word	0xffffffff


	//   ....[9]....
        /*0648*/ 	.word	0xffffffff


	//   ....[10]....
        /*064c*/ 	.word	0xffffffff


	//   ....[11]....
        /*0650*/ 	.word	0xffffffff


	//   ....[12]....
        /*0654*/ 	.word	0xffffffff


	//   ....[13]....
        /*0658*/ 	.word	0xffffffff


	//   ....[14]....
        /*065c*/ 	.word	0xffffffff


	//   ....[15]....
        /*0660*/ 	.word	0xffffffff


	//   ....[16]....
        /*0664*/ 	.word	0xffffffff


	//   ....[17]....
        /*0668*/ 	.word	0xffffffff


	//   ....[18]....
        /*066c*/ 	.word	0xffffffff


	//   ....[19]....
        /*0670*/ 	.word	0xffffffff


	//   ....[20]....
        /*0674*/ 	.word	0xffffffff


	//   ....[21]....
        /*0678*/ 	.word	0xffffffff


	//   ....[22]....
        /*067c*/ 	.word	0xffffffff


	//   ....[23]....
        /*0680*/ 	.word	0xffffffff


	//   ....[24]....
        /*0684*/ 	.word	0xffffffff


	//   ....[25]....
        /*0688*/ 	.word	0xffffffff


	//   ....[26]....
        /*068c*/ 	.word	0xffffffff


	//   ....[27]....
        /*0690*/ 	.word	0xffffffff


	//   ....[28]....
        /*0694*/ 	.word	0xffffffff


	//   ....[29]....
        /*0698*/ 	.word	0xffffffff


	//   ....[30]....
        /*069c*/ 	.word	0xffffffff


	//   ....[31]....
        /*06a0*/ 	.word	0xffffffff


	//   ....[32]....
        /*06a4*/ 	.word	0xffffffff


	//   ....[33]....
        /*06a8*/ 	.word	0xffffffff


	//   ....[34]....
        /*06ac*/ 	.word	0xffffffff


	//   ....[35]....
        /*06b0*/ 	.word	0xffffffff


	//   ....[36]....
        /*06b4*/ 	.word	0xffffffff


	//   ....[37]....
        /*06b8*/ 	.word	0xffffffff


	//   ....[38]....
        /*06bc*/ 	.word	0xffffffff


	//   ....[39]....
        /*06c0*/ 	.word	0xffffffff


	//   ....[40]....
        /*06c4*/ 	.word	0xffffffff


	//   ....[41]....
        /*06c8*/ 	.word	0xffffffff


	//   ....[42]....
        /*06cc*/ 	.word	0xffffffff


	//   ....[43]....
        /*06d0*/ 	.word	0xffffffff


	//   ....[44]....
        /*06d4*/ 	.word	0xffffffff


	//   ....[45]....
        /*06d8*/ 	.word	0xffffffff


	//   ....[46]....
        /*06dc*/ 	.word	0xffffffff


	//   ....[47]....
        /*06e0*/ 	.word	0xffffffff


	//   ....[48]....
        /*06e4*/ 	.word	0xffffffff


	//   ....[49]....
        /*06e8*/ 	.word	0xffffffff


	//   ....[50]....
        /*06ec*/ 	.word	0xffffffff


	//   ....[51]....
        /*06f0*/ 	.word	0xffffffff


	//   ....[52]....
        /*06f4*/ 	.word	0xffffffff


	//   ....[53]....
        /*06f8*/ 	.word	0xffffffff


	//   ....[54]....
        /*06fc*/ 	.word	0xffffffff


	//   ....[55]....
        /*0700*/ 	.word	0xffffffff


	//   ....[56]....
        /*0704*/ 	.word	0xffffffff


	//   ....[57]....
        /*0708*/ 	.word	0xffffffff


	//   ....[58]....
        /*070c*/ 	.word	0xffffffff


	//   ....[59]....
        /*0710*/ 	.word	0xffffffff


	//   ....[60]....
        /*0714*/ 	.word	0xffffffff


	//   ....[61]....
        /*0718*/ 	.word	0xffffffff


	//   ....[62]....
        /*071c*/ 	.word	0xffffffff


	//   ....[63]....
        /*0720*/ 	.word	0xffffffff


	//   ....[64]....
        /*0724*/ 	.word	0xffffffff


	//   ....[65]....
        /*0728*/ 	.word	0xffffffff


	//   ....[66]....
        /*072c*/ 	.word	0xffffffff


	//   ....[67]....
        /*0730*/ 	.word	0xffffffff


	//   ....[68]....
        /*0734*/ 	.word	0xffffffff


	//   ....[69]....
        /*0738*/ 	.word	0xffffffff


	//   ....[70]....
        /*073c*/ 	.word	0xffffffff


	//   ....[71]....
        /*0740*/ 	.word	0xffffffff


	//   ....[72]....
        /*0744*/ 	.word	0xffffffff


	//   ....[73]....
        /*0748*/ 	.word	0xffffffff


	//   ....[74]....
        /*074c*/ 	.word	0xffffffff


	//   ....[75]....
        /*0750*/ 	.word	0xffffffff


	//   ....[76]....
        /*0754*/ 	.word	0xffffffff


	//   ....[77]....
        /*0758*/ 	.word	0xffffffff


	//   ....[78]....
        /*075c*/ 	.word	0xffffffff


	//   ....[79]....
        /*0760*/ 	.word	0xffffffff


	//   ....[80]....
        /*0764*/ 	.word	0xffffffff


	//   ....[81]....
        /*0768*/ 	.word	0xffffffff


	//   ....[82]....
        /*076c*/ 	.word	0xffffffff


	//   ....[83]....
        /*0770*/ 	.word	0xffffffff


	//   ....[84]....
        /*0774*/ 	.word	0xffffffff


	//   ....[85]....
        /*0778*/ 	.word	0xffffffff


	//   ....[86]....
        /*077c*/ 	.word	0xffffffff


	//   ....[87]....
        /*0780*/ 	.word	0xffffffff


	//   ....[88]....
        /*0784*/ 	.word	0xffffffff


	//   ....[89]....
        /*0788*/ 	.word	0xffffffff


	//   ....[90]....
        /*078c*/ 	.word	0xffffffff


	//   ....[91]....
        /*0790*/ 	.word	0xffffffff


	//   ....[92]....
        /*0794*/ 	.word	0xffffffff


	//   ....[93]....
        /*0798*/ 	.word	0xffffffff


	//   ....[94]....
        /*079c*/ 	.word	0xffffffff


	//   ....[95]....
        /*07a0*/ 	.word	0xffffffff


	//   ....[96]....
        /*07a4*/ 	.word	0xffffffff


	//   ....[97]....
        /*07a8*/ 	.word	0xffffffff


	//   ....[98]....
        /*07ac*/ 	.word	0xffffffff


	//   ....[99]....
        /*07b0*/ 	.word	0xffffffff


	//   ....[100]....
        /*07b4*/ 	.word	0xffffffff


	//   ....[101]....
        /*07b8*/ 	.word	0xffffffff


	//   ....[102]....
        /*07bc*/ 	.word	0xffffffff


	//   ....[103]....
        /*07c0*/ 	.word	0xffffffff


	//   ....[104]....
        /*07c4*/ 	.word	0xffffffff


	//   ....[105]....
        /*07c8*/ 	.word	0xffffffff


	//   ....[106]....
        /*07cc*/ 	.word	0xffffffff


	//   ....[107]....
        /*07d0*/ 	.word	0xffffffff


	//   ....[108]....
        /*07d4*/ 	.word	0xffffffff


	//   ....[109]....
        /*07d8*/ 	.word	0xffffffff


	//   ....[110]....
        /*07dc*/ 	.word	0xffffffff


	//   ....[111]....
        /*07e0*/ 	.word	0xffffffff


	//   ....[112]....
        /*07e4*/ 	.word	0xffffffff


	//   ....[113]....
        /*07e8*/ 	.word	0xffffffff


	//   ....[114]....
        /*07ec*/ 	.word	0xffffffff


	//   ....[115]....
        /*07f0*/ 	.word	0xffffffff


	//   ....[116]....
        /*07f4*/ 	.word	0xffffffff


	//   ....[117]....
        /*07f8*/ 	.word	0xffffffff


	//   ....[118]....
        /*07fc*/ 	.word	0xffffffff


	//   ....[119]....
        /*0800*/ 	.word	0xffffffff


	//   ....[120]....
        /*0804*/ 	.word	0xffffffff


	//   ....[121]....
        /*0808*/ 	.word	0xffffffff


	//   ....[122]....
        /*080c*/ 	.word	0xffffffff


	//   ....[123]....
        /*0810*/ 	.word	0xffffffff


	//   ....[124]....
        /*0814*/ 	.word	0xffffffff


	//   ....[125]....
        /*0818*/ 	.word	0xffffffff


	//   ....[126]....
        /*081c*/ 	.word	0xffffffff


	//   ....[127]....
        /*0820*/ 	.word	0xffffffff


	//   ....[128]....
        /*0824*/ 	.word	0xffffffff


	//   ....[129]....
        /*0828*/ 	.word	0xffffffff


	//   ....[130]....
        /*082c*/ 	.word	0xffffffff


	//----- nvinfo : EIATTR_COOP_GROUP_INSTR_OFFSETS
	.align		4
.L_822:
        /*0830*/ 	.byte	0x04, 0x28
        /*0832*/ 	.short	(.L_824 - .L_823)


	//   ....[0]....
.L_823:
        /*0834*/ 	.word	0x00000050


	//   ....[1]....
        /*0838*/ 	.word	0x00000200


	//   ....[2]....
        /*083c*/ 	.word	0x00000230


	//   ....[3]....
        /*0840*/ 	.word	0x00000260


	//   ....[4]....
        /*0844*/ 	.word	0x00000290


	//   ....[5]....
        /*0848*/ 	.word	0x000002c0


	//   ....[6]....
        /*084c*/ 	.word	0x000002f0


	//   ....[7]....
        /*0850*/ 	.word	0x00000460


	//   ....[8]....
        /*0854*/ 	.word	0x000004a0


	//   ....[9]....
        /*0858*/ 	.word	0x000004d0


	//   ....[10]....
        /*085c*/ 	.word	0x00000500


	//   ....[11]....
        /*0860*/ 	.word	0x00000530


	//   ....[12]....
        /*0864*/ 	.word	0x00000560


	//   ....[13]....
        /*0868*/ 	.word	0x000005f0


	//   ....[14]....
        /*086c*/ 	.word	0x00000620


	//   ....[15]....
        /*0870*/ 	.word	0x00000630


	//   ....[16]....
        /*0874*/ 	.word	0x000006a0


	//   ....[17]....
        /*0878*/ 	.word	0x000022f0


	//   ....[18]....
        /*087c*/ 	.word	0x00002320


	//   ....[19]....
        /*0880*/ 	.word	0x00002350


	//   ....[20]....
        /*0884*/ 	.word	0x000023c0


	//   ....[21]....
        /*0888*/ 	.word	0x00002570


	//   ....[22]....
        /*088c*/ 	.word	0x00002590


	//   ....[23]....
        /*0890*/ 	.word	0x000025d0


	//   ....[24]....
        /*0894*/ 	.word	0x00002600


	//   ....[25]....
        /*0898*/ 	.word	0x000040c0


	//   ....[26]....
        /*089c*/ 	.word	0x00004200


	//   ....[27]....
        /*08a0*/ 	.word	0x00004250


	//   ....[28]....
        /*08a4*/ 	.word	0x000042d0


	//   ....[29]....
        /*08a8*/ 	.word	0x000068d0


	//   ....[30]....
        /*08ac*/ 	.word	0x000068f0


	//   ....[31]....
        /*08b0*/ 	.word	0x00006ec0


	//   ....[32]....
        /*08b4*/ 	.word	0x00006fb0


	//   ....[33]....
        /*08b8*/ 	.word	0x00008180


	//   ....[34]....
        /*08bc*/ 	.word	0x000081a0


	//   ....[35]....
        /*08c0*/ 	.word	0x000081c0


	//   ....[36]....
        /*08c4*/ 	.word	0x000081e0


	//   ....[37]....
        /*08c8*/ 	.word	0x00009a60


	//   ....[38]....
        /*08cc*/ 	.word	0x00009a70


	//   ....[39]....
        /*08d0*/ 	.word	0x00009a90


	//   ....[40]....
        /*08d4*/ 	.word	0x00009ab0


	//   ....[41]....
        /*08d8*/ 	.word	0x00009ef0


	//   ....[42]....
        /*08dc*/ 	.word	0x00009f10


	//   ....[43]....
        /*08e0*/ 	.word	0x0000a0e0


	//   ....[44]....
        /*08e4*/ 	.word	0x0000a0f0


	//   ....[45]....
        /*08e8*/ 	.word	0x0000a2d0


	//   ....[46]....
        /*08ec*/ 	.word	0x0000a2f0


	//   ....[47]....
        /*08f0*/ 	.word	0x0000a4d0


	//   ....[48]....
        /*08f4*/ 	.word	0x0000a4e0


	//   ....[49]....
        /*08f8*/ 	.word	0x0000a8c0


	//   ....[50]....
        /*08fc*/ 	.word	0x0000a8e0


	//   ....[51]....
        /*0900*/ 	.word	0x0000b530


	//   ....[52]....
        /*0904*/ 	.word	0x0000b540


	//   ....[53]....
        /*0908*/ 	.word	0x0000c5b0


	//   ....[54]....
        /*090c*/ 	.word	0x0000c5d0


	//   ....[55]....
        /*0910*/ 	.word	0x0000c7b0


	//   ....[56]....
        /*0914*/ 	.word	0x0000c7c0


	//   ....[57]....
        /*0918*/ 	.word	0x0000c9a0


	//   ....[58]....
        /*091c*/ 	.word	0x0000c9c0


	//   ....[59]....
        /*0920*/ 	.word	0x0000cba0


	//   ....[60]....
        /*0924*/ 	.word	0x0000cbb0


	//   ....[61]....
        /*0928*/ 	.word	0x0000ce50


	//   ....[62]....
        /*092c*/ 	.word	0x0000ce70


	//   ....[63]....
        /*0930*/ 	.word	0x0000cfa0


	//   ....[64]....
        /*0934*/ 	.word	0x0000cfe0


	//   ....[65]....
        /*0938*/ 	.word	0x0000d010


	//   ....[66]....
        /*093c*/ 	.word	0x0000d040


	//   ....[67]....
        /*0940*/ 	.word	0x0000d070


	//   ....[68]....
        /*0944*/ 	.word	0x0000d0a0


	//   ....[69]....
        /*0948*/ 	.word	0x0000d200


	//   ....[70]....
        /*094c*/ 	.word	0x0000d240


	//   ....[71]....
        /*0950*/ 	.word	0x0000d270


	//   ....[72]....
        /*0954*/ 	.word	0x0000d2a0


	//   ....[73]....
        /*0958*/ 	.word	0x0000d2d0


	//   ....[74]....
        /*095c*/ 	.word	0x0000d300


	//   ....[75]....
        /*0960*/ 	.word	0x0000d390


	//   ....[76]....
        /*0964*/ 	.word	0x0000d3c0


	//   ....[77]....
        /*0968*/ 	.word	0x0000d3d0


	//   ....[78]....
        /*096c*/ 	.word	0x0000d430


	//   ....[79]....
        /*0970*/ 	.word	0x0000da10


	//   ....[80]....
        /*0974*/ 	.word	0x0000da70


	//   ....[81]....
        /*0978*/ 	.word	0x0000dac0


	//   ....[82]....
        /*097c*/ 	.word	0x0000db10


	//   ....[83]....
        /*0980*/ 	.word	0x0000db60


	//   ....[84]....
        /*0984*/ 	.word	0x0000dbd0


	//   ....[85]....
        /*0988*/ 	.word	0x0000dc10


	//   ....[86]....
        /*098c*/ 	.word	0x0000dc80


	//   ....[87]....
        /*0990*/ 	.word	0x0000dcf0


	//   ....[88]....
        /*0994*/ 	.word	0x0000dd50


	//   ....[89]....
        /*0998*/ 	.word	0x0000ddd0


	//   ....[90]....
        /*099c*/ 	.word	0x0000de20


	//   ....[91]....
        /*09a0*/ 	.word	0x0000de70


	//   ....[92]....
        /*09a4*/ 	.word	0x0000ded0


	//   ....[93]....
        /*09a8*/ 	.word	0x0000df40


	//   ....[94]....
        /*09ac*/ 	.word	0x0000dfb0


	//   ....[95]....
        /*09b0*/ 	.word	0x0000e010


	//   ....[96]....
        /*09b4*/ 	.word	0x0000e070


	//   ....[97]....
        /*09b8*/ 	.word	0x0000e0d0


	//   ....[98]....
        /*09bc*/ 	.word	0x0000e140


	//   ....[99]....
        /*09c0*/ 	.word	0x0000e1a0


	//   ....[100]....
        /*09c4*/ 	.word	0x0000e200


	//   ....[101]....
        /*09c8*/ 	.word	0x0000e260


	//   ....[102]....
        /*09cc*/ 	.word	0x0000e2d0


	//   ....[103]....
        /*09d0*/ 	.word	0x0000e330


	//   ....[104]....
        /*09d4*/ 	.word	0x0000e390


	//   ....[105]....
        /*09d8*/ 	.word	0x0000e3f0


	//   ....[106]....
        /*09dc*/ 	.word	0x0000e460


	//   ....[107]....
        /*09e0*/ 	.word	0x0000e4c0


	//   ....[108]....
        /*09e4*/ 	.word	0x0000e520


	//   ....[109]....
        /*09e8*/ 	.word	0x0000e580


	//   ....[110]....
        /*09ec*/ 	.word	0x0000e5f0


	//   ....[111]....
        /*09f0*/ 	.word	0x0000e650


	//   ....[112]....
        /*09f4*/ 	.word	0x0000e6b0


	//   ....[113]....
        /*09f8*/ 	.word	0x0000e710


	//   ....[114]....
        /*09fc*/ 	.word	0x0000e780


	//   ....[115]....
        /*0a00*/ 	.word	0x0000e7d0


	//   ....[116]....
        /*0a04*/ 	.word	0x0000e810


	//   ....[117]....
        /*0a08*/ 	.word	0x0000e860


	//   ....[118]....
        /*0a0c*/ 	.word	0x0000e8b0


	//   ....[119]....
        /*0a10*/ 	.word	0x0000e900


	//   ....[120]....
        /*0a14*/ 	.word	0x0000e970


	//   ....[121]....
        /*0a18*/ 	.word	0x0000e9b0


	//   ....[122]....
        /*0a1c*/ 	.word	0x0000ea00


	//   ....[123]....
        /*0a20*/ 	.word	0x0000ea50


	//   ....[124]....
        /*0a24*/ 	.word	0x0000eaa0


	//   ....[125]....
        /*0a28*/ 	.word	0x0000eaf0


	//   ....[126]....
        /*0a2c*/ 	.word	0x0000eb60


	//   ....[127]....
        /*0a30*/ 	.word	0x0000eba0


	//   ....[128]....
        /*0a34*/ 	.word	0x0000ec10


	//   ....[129]....
        /*0a38*/ 	.word	0x0000ec70


	//   ....[130]....
        /*0a3c*/ 	.word	0x0000ecd0


	//----- nvinfo : EIATTR_EXIT_INSTR_OFFSETS
	.align		4
.L_824:
        /*0a40*/ 	.byte	0x04, 0x1c
        /*0a42*/ 	.short	(.L_826 - .L_825)


	//   ....[0]....
.L_825:
        /*0a44*/ 	.word	0x00000c10


	//   ....[1]....
        /*0a48*/ 	.word	0x0000d9d0


	//----- nvinfo : EIATTR_MAX_THREADS
	.align		4
.L_826:
        /*0a4c*/ 	.byte	0x04, 0x05
        /*0a4e*/ 	.short	(.L_828 - .L_827)
.L_827:
        /*0a50*/ 	.word	0x00000100
        /*0a54*/ 	.word	0x00000001
        /*0a58*/ 	.word	0x00000001


	//----- nvinfo : EIATTR_CRS_STACK_SIZE
	.align		4
.L_828:
        /*0a5c*/ 	.byte	0x04, 0x1e
        /*0a5e*/ 	.short	(.L_830 - .L_829)
.L_829:
        /*0a60*/ 	.word	0x00000000
.L_830:


//--------------------- .nv.info._ZN7cutlass13device_kernelIN5flash19enable_sm80_to_sm89INS1_16FlashAttnFwdSm80INS1_25CollectiveMainloopFwdSm80ILi8ELi1ELb0EN4cute5tupleIJNS5_1CILi128EEENS7_ILi32EEENS7_ILi256EEEEEELi256ENS_10bfloat16_tEfNS_4arch4Sm80ELb0ELb0ELb0ELb1ELb0ELb1ELb1ELb1EEENS1_21CollectiveEpilogueFwdINS6_IJS8_SA_S9_EEENS6_IJNS7_ILi1EEESI_SI_EEESC_SE_Li256ELb1ELb1ELb1ELb0EEENS1_36VarlenDynamicPersistentTileSchedulerILi128ELi32ELi256ELi256ELb1ELb1ELb0ELb0ELb1ELb1EEEEEEEEEvNT_6ParamsE --------------------------
	.section	.nv.info._ZN7cutlass13device_kernelIN5flash19enable_sm80_to_sm89INS1_16FlashAttnFwdSm80INS1_25CollectiveMainloopFwdSm80ILi8ELi1ELb0EN4cute5tupleIJNS5_1CILi128EEENS7_ILi32EEENS7_ILi256EEEEEELi256ENS_10bfloat16_tEfNS_4arch4Sm80ELb0ELb0ELb0ELb1ELb0ELb1ELb1ELb1EEENS1_21CollectiveEpilogueFwdINS6_IJS8_SA_S9_EEENS6_IJNS7_ILi1EEESI_SI_EEESC_SE_Li256ELb1ELb1ELb1ELb0EEENS1_36VarlenDynamicPersistentTileSchedulerILi128ELi32ELi256ELi256ELb1ELb1ELb0ELb0ELb1ELb1EEEEEEEEEvNT_6ParamsE,"",@"SHT_CUDA_INFO"
	.sectionflags	@""
	.align	4


	//----- nvinfo : EIATTR_CUDA_API_VERSION
	.align		4
        /*0000*/ 	.byte	0x04, 0x37
        /*0002*/ 	.short	(.L_832 - .L_831)
.L_831:
        /*0004*/ 	.word	0x00000082


	//----- nvinfo : EIATTR_SW2861232_WAR
	.align		4
.L_832:
        /*0008*/ 	.byte	0x01, 0x35
	.zero		2


	//----- nvinfo : EIATTR_PARAM_CBANK
	.align		4
        /*000c*/ 	.byte	0x04, 0x0a
        /*000e*/ 	.short	(.L_834 - .L_833)
	.align		4
.L_833:
        /*0010*/ 	.word	index@(.nv.constant0._ZN7cutlass13device_kernelIN5flash19enable_sm80_to_sm89INS1_16FlashAttnFwdSm80INS1_25CollectiveMainloopFwdSm80ILi8ELi1ELb0EN4cute5tupleIJNS5_1CILi128EEENS7_ILi32EEENS7_ILi256EEEEEELi256ENS_10bfloat16_tEfNS_4arch4Sm80ELb0ELb0ELb0ELb1ELb0ELb1ELb1ELb1EEENS1_21CollectiveEpilogueFwdINS6_IJS8_SA_S9_EEENS6_IJNS7_ILi1EEESI_SI_EEESC_SE_Li256ELb1ELb1ELb1ELb0EEENS1_36VarlenDynamicPersistentTileSchedulerILi128ELi32ELi256ELi256ELb1ELb1ELb0ELb0ELb1ELb1EEEEEEEEEvNT_6ParamsE)
        /*0014*/ 	.short	0x0160
        /*0016*/ 	.short	0x0438


	//----- nvinfo : EIATTR_CBANK_PARAM_SIZE
	.align		4
.L_834:
        /*0018*/ 	.byte	0x03, 0x19
        /*001a*/ 	.short	0x0438


	//----- nvinfo : EIATTR_KPARAM_INFO
	.align		4
        /*001c*/ 	.byte	0x04, 0x17
        /*001e*/ 	.short	(.L_836 - .L_835)
.L_835:
        /*0020*/ 	.word	0x00000000
        /*0024*/ 	.short	0x0000
        /*0026*/ 	.short	0x0000
        /*0028*/ 	.byte	0x00, 0xf0, 0xe1, 0x10


	//----- nvinfo : EIATTR_MAXREG_COUNT
	.align		4
.L_836:
        /*002c*/ 	.byte	0x03, 0x1b
        /*002e*/ 	.short	0x00ff


	//----- nvinfo : EIATTR_NUM_BARRIERS
	.align		4
        /*0030*/ 	.byte	0x02, 0x4c
        /*0032*/ 	.byte	0x06
	.zero		1


	//----- nvinfo : EIATTR_ANNOTATIONS
	.align		4
        /*0034*/ 	.byte	0x04, 0x55
        /*0036*/ 	.short	(.L_838 - .L_837)


	//   ....[0]....
.L_837:
        /*0038*/ 	.word	0x00000001
        /*003c*/ 	.byte	0x70, 0x00, 0x00, 0x00, 0x01, 0x00, 0x00, 0x00, 0xb0, 0x0e, 0x00, 0x00, 0x01, 0x00, 0x00, 0x00
        /*004c*/ 	.byte	0x20, 0x12, 0x00, 0x00, 0x01, 0x00, 0x00, 0x00, 0x70, 0x1d, 0x01, 0x00, 0x01, 0x00, 0x00, 0x00
        /*005c*/ 	.byte	0xb0, 0x1d, 0x01, 0x00, 0x01, 0x00, 0x00, 0x00, 0x30, 0x52, 0x01, 0x00


	//----- nvinfo : EIATTR_MERCURY_ISA_VERSION
	.align		4
.L_838:
        /*0068*/ 	.byte	0x03, 0x5f
        /*006a*/ 	.short	0x0000


	//----- nvinfo : EIATTR_INT_WARP_WIDE_INSTR_OFFSETS
	.align		4
        /*006c*/ 	.byte	0x04, 0x31
        /*006e*/ 	.short	(.L_840 - .L_839)


	//   ....[0]....
.L_839:
        /*0070*/ 	.word	0x000112f0


	//   ....[1]....
        /*0074*/ 	.word	0x00011370


	//----- nvinfo : EIATTR_COOP_GROUP_MASK_REGIDS
	.align		4
.L_840:
        /*0078*/ 	.byte	0x04, 0x29
        /*007a*/ 	.short	(.L_842 - .L_841)


	//   ....[0]....
.L_841:
        /*007c*/ 	.word	0xffffffff


	//   ....[1]....
        /*0080*/ 	.word	0xffffffff


	//   ....[2]....
        /*0084*/ 	.word	0xffffffff


	//   ....[3]....
        /*0088*/ 	.word	0xffffffff


	//   ....[4]....
        /*008c*/ 	.word	0xffffffff


	//   ....[5]....
        /*0090*/ 	.word	0xffffffff


	//   ....[6]....
        /*0094*/ 	.word	0xffffffff


	//   ....[7]....
        /*0098*/ 	.word	0xffffffff


	//   ....[8]....
        /*009c*/ 	.word	0xffffffff


	//   ....[9]....
        /*00a0*/ 	.word	0xffffffff


	//   ....[10]....
        /*00a4*/ 	.word	0xffffffff


	//   ....[11]....
        /*00a8*/ 	.word	0xffffffff


	//   ....[12]....
        /*00ac*/ 	.word	0xffffffff


	//   ....[13]....
        /*00b0*/ 	.word	0xffffffff


	//   ....[14]....
        /*00b4*/ 	.word	0xffffffff


	//   ....[15]....
        /*00b8*/ 	.word	0xffffffff


	//   ....[16]....
        /*00bc*/ 	.word	0xffffffff


	//   ....[17]....
        /*00c0*/ 	.word	0xffffffff


	//   ....[18]....
        /*00c4*/ 	.word	0xffffffff


	//   ....[19]....
        /*00c8*/ 	.word	0xffffffff


	//   ....[20]....
        /*00cc*/ 	.word	0xffffffff


	//   ....[21]....
        /*00d0*/ 	.word	0xffffffff


	//   ....[22]....
        /*00d4*/ 	.word	0xffffffff


	//   ....[23]....
        /*00d8*/ 	.word	0xffffffff


	//   ....[24]....
        /*00dc*/ 	.word	0xffffffff


	//   ....[25]....
        /*00e0*/ 	.word	0xffffffff


	//   ....[26]....
        /*00e4*/ 	.word	0xffffffff


	//   ....[27]....
        /*00e8*/ 	.word	0xffffffff


	//   ....[28]....
        /*00ec*/ 	.word	0xffffffff


	//   ....[29]....
        /*00f0*/ 	.word	0xffffffff


	//   ....[30]....
        /*00f4*/ 	.word	0xffffffff


	//   ....[31]....
        /*00f8*/ 	.word	0xffffffff


	//   ....[32]....
        /*00fc*/ 	.word	0xffffffff


	//   ....[33]....
        /*0100*/ 	.word	0xffffffff


	//   ....[34]....
        /*0104*/ 	.word	0xffffffff


	//   ....[35]....
        /*0108*/ 	.word	0xffffffff


	//   ....[36]....
        /*010c*/ 	.word	0xffffffff


	//   ....[37]....
        /*0110*/ 	.word	0xffffffff


	//   ....[38]....
        /*0114*/ 	.word	0xffffffff


	//   ....[39]....
        /*0118*/ 	.word	0xffffffff


	//   ....[40]....
        /*011c*/ 	.word	0xffffffff


	//   ....[41]....
        /*0120*/ 	.word	0xffffffff


	//   ....[42]....
        /*0124*/ 	.word	0xffffffff


	//   ....[43]....
        /*0128*/ 	.word	0xffffffff


	//   ....[44]....
        /*012c*/ 	.word	0xffffffff


	//   ....[45]....
        /*0130*/ 	.word	0xffffffff


	//   ....[46]....
        /*0134*/ 	.word	0xffffffff


	//   ....[47]....
        /*0138*/ 	.word	0xffffffff


	//   ....[48]....
        /*013c*/ 	.word	0xffffffff


	//   ....[49]....
        /*0140*/ 	.word	0xffffffff


	//   ....[50]....
        /*0144*/ 	.word	0xffffffff


	//   ....[51]....
        /*0148*/ 	.word	0xffffffff


	//   ....[52]....
        /*014c*/ 	.word	0xffffffff


	//   ....[53]....
        /*0150*/ 	.word	0xffffffff


	//   ....[54]....
        /*0154*/ 	.word	0xffffffff


	//   ....[55]....
        /*0158*/ 	.word	0xffffffff


	//   ....[56]....
        /*015c*/ 	.word	0xffffffff


	//   ....[57]....
        /*0160*/ 	.word	0xffffffff


	//   ....[58]....
        /*0164*/ 	.word	0xffffffff


	//   ....[59]....
        /*0168*/ 	.word	0xffffffff


	//   ....[60]....
        /*016c*/ 	.word	0xffffffff


	//   ....[61]....
        /*0170*/ 	.word	0xffffffff


	//   ....[62]....
        /*0174*/ 	.word	0xffffffff


	//   ....[63]....
        /*0178*/ 	.word	0xffffffff


	//   ....[64]....
        /*017c*/ 	.word	0xffffffff


	//   ....[65]....
        /*0180*/ 	.word	0xffffffff


	//   ....[66]....
        /*0184*/ 	.word	0xffffffff


	//   ....[67]....
        /*0188*/ 	.word	0xffffffff


	//   ....[68]....
        /*018c*/ 	.word	0xffffffff


	//   ....[69]....
        /*0190*/ 	.word	0xffffffff


	//   ....[70]....
        /*0194*/ 	.word	0xffffffff


	//   ....[71]....
        /*0198*/ 	.word	0xffffffff


	//   ....[72]....
        /*019c*/ 	.word	0xffffffff


	//   ....[73]....
        /*01a0*/ 	.word	0xffffffff


	//   ....[74]....
        /*01a4*/ 	.word	0xffffffff


	//   ....[75]....
        /*01a8*/ 	.word	0xffffffff


	//   ....[76]....
        /*01ac*/ 	.word	0xffffffff


	//   ....[77]....
        /*01b0*/ 	.word	0xffffffff


	//   ....[78]....
        /*01b4*/ 	.word	0xffffffff


	//   ....[79]....
        /*01b8*/ 	.word	0xffffffff


	//   ....[80]....
        /*01bc*/ 	.word	0xffffffff


	//   ....[81]....
        /*01c0*/ 	.word	0xffffffff


	//   ....[82]....
        /*01c4*/ 	.word	0xffffffff


	//   ....[83]....
        /*01c8*/ 	.word	0xffffffff


	//   ....[84]....
        /*01cc*/ 	.word	0xffffffff


	//   ....[85]....
        /*01d0*/ 	.word	0xffffffff


	//   ....[86]....
        /*01d4*/ 	.word	0xffffffff


	//   ....[87]....
        /*01d8*/ 	.word	0xffffffff


	//   ....[88]....
        /*01dc*/ 	.word	0xffffffff


	//   ....[89]....
        /*01e0*/ 	.word	0xffffffff


	//   ....[90]....
        /*01e4*/ 	.word	0xffffffff


	//   ....[91]....
        /*01e8*/ 	.word	0xffffffff


	//   ....[92]....
        /*01ec*/ 	.word	0xffffffff


	//   ....[93]....
        /*01f0*/ 	.word	0xffffffff


	//   ....[94]....
        /*01f4*/ 	.word	0xffffffff


	//   ....[95]....
        /*01f8*/ 	.word	0xffffffff


	//   ....[96]....
        /*01fc*/ 	.word	0xffffffff


	//   ....[97]....
        /*0200*/ 	.word	0xffffffff


	//   ....[98]....
        /*0204*/ 	.word	0xffffffff


	//   ....[99]....
        /*0208*/ 	.word	0xffffffff


	//   ....[100]....
        /*020c*/ 	.word	0xffffffff


	//   ....[101]....
        /*0210*/ 	.word	0xffffffff


	//   ....[102]....
        /*0214*/ 	.word	0xffffffff


	//   ....[103]....
        /*0218*/ 	.word	0xffffffff


	//   ....[104]....
        /*021c*/ 	.word	0xffffffff


	//   ....[105]....
        /*0220*/ 	.word	0xffffffff


	//   ....[106]....
        /*0224*/ 	.word	0xffffffff


	//   ....[107]....
        /*0228*/ 	.word	0xffffffff


	//   ....[108]....
        /*022c*/ 	.word	0xffffffff


	//   ....[109]....
        /*0230*/ 	.word	0xffffffff


	//   ....[110]....
        /*0234*/ 	.word	0xffffffff


	//   ....[111]....
        /*0238*/ 	.word	0xffffffff


	//   ....[112]....
        /*023c*/ 	.word	0xffffffff


	//   ....[113]....
        /*0240*/ 	.word	0xffffffff


	//   ....[114]....
        /*0244*/ 	.word	0xffffffff


	//   ....[115]....
        /*0248*/ 	.word	0xffffffff


	//   ....[116]....
        /*024c*/ 	.word	0xffffffff


	//   ....[117]....
        /*0250*/ 	.word	0xffffffff


	//   ....[118]....
        /*0254*/ 	.word	0xffffffff


	//   ....[119]....
        /*0258*/ 	.word	0xffffffff


	//   ....[120]....
        /*025c*/ 	.word	0xffffffff


	//   ....[121]....
        /*0260*/ 	.word	0xffffffff


	//   ....[122]....
        /*0264*/ 	.word	0xffffffff


	//   ....[123]....
        /*0268*/ 	.word	0xffffffff


	//   ....[124]....
        /*026c*/ 	.word	0xffffffff


	//   ....[125]....
        /*0270*/ 	.word	0xffffffff


	//   ....[126]....
        /*0274*/ 	.word	0xffffffff


	//   ....[127]....
        /*0278*/ 	.word	0xffffffff


	//   ....[128]....
        /*027c*/ 	.word	0xffffffff


	//   ....[129]....
        /*0280*/ 	.word	0xffffffff


	//   ....[130]....
        /*0284*/ 	.word	0xffffffff


	//   ....[131]....
        /*0288*/ 	.word	0xffffffff


	//   ....[132]....
        /*028c*/ 	.word	0xffffffff


	//   ....[133]....
        /*0290*/ 	.word	0xffffffff


	//   ....[134]....
        /*0294*/ 	.word	0xffffffff


	//   ....[135]....
        /*0298*/ 	.word	0xffffffff


	//   ....[136]....
        /*029c*/ 	.word	0xffffffff


	//   ....[137]....
        /*02a0*/ 	.word	0xffffffff


	//   ....[138]....
        /*02a4*/ 	.word	0xffffffff


	//   ....[139]....
        /*02a8*/ 	.word	0xffffffff


	//   ....[140]....
        /*02ac*/ 	.word	0xffffffff


	//   ....[141]....
        /*02b0*/ 	.word	0xffffffff


	//   ....[142]....
        /*02b4*/ 	.word	0xffffffff


	//   ....[143]....
        /*02b8*/ 	.word	0xffffffff


	//   ....[144]....
        /*02bc*/ 	.word	0xffffffff


	//   ....[145]....
        /*02c0*/ 	.word	0xffffffff


	//   ....[146]....
        /*02c4*/ 	.word	0xffffffff


	//----- nvinfo : EIATTR_COOP_GROUP_INSTR_OFFSETS
	.align		4
.L_842:
        /*02c8*/ 	.byte	0x04, 0x28
        /*02ca*/ 	.short	(.L_844 - .L_843)


	//   ....[0]....
.L_843:
        /*02cc*/ 	.word	0x00000050


	//   ....[1]....
        /*02d0*/ 	.word	0x000001e0


	//   ....[2]....
        /*02d4*/ 	.word	0x00000210


	//   ....[3]....
        /*02d8*/ 	.word	0x00000240


	//   ....[4]....
        /*02dc*/ 	.word	0x00000270


	//   ....[5]....
        /*02e0*/ 	.word	0x000002a0


	//   ....[6]....
        /*02e4*/ 	.word	0x000002d0


	//   ....[7]....
        /*02e8*/ 	.word	0x00000440


	//   ....[8]....
        /*02ec*/ 	.word	0x00000480


	//   ....[9]....
        /*02f0*/ 	.word	0x000004b0


	//   ....[10]....
        /*02f4*/ 	.word	0x000004e0


	//   ....[11]....
        /*02f8*/ 	.word	0x00000510


	//   ....[12]....
        /*02fc*/ 	.word	0x00000540


	//   ....[13]....
        /*0300*/ 	.word	0x000005d0


	//   ....[14]....
        /*0304*/ 	.word	0x00000600


	//   ....[15]....
        /*0308*/ 	.word	0x00000610


	//   ....[16]....
        /*030c*/ 	.word	0x00000680


	//   ....[17]....
        /*0310*/ 	.word	0x00006300


	//   ....[18]....
        /*0314*/ 	.word	0x00006320


	//   ....[19]....
        /*0318*/ 	.word	0x000064e0


	//   ....[20]....
        /*031c*/ 	.word	0x000064f0


	//   ....[21]....
        /*0320*/ 	.word	0x00006670


	//   ....[22]....
        /*0324*/ 	.word	0x00006690


	//   ....[23]....
        /*0328*/ 	.word	0x000067f0


	//   ....[24]....
        /*032c*/ 	.word	0x00006800


	//   ....[25]....
        /*0330*/ 	.word	0x00006c50


	//   ....[26]....
        /*0334*/ 	.word	0x00006c90


	//   ....[27]....
        /*0338*/ 	.word	0x00006cd0


	//   ....[28]....
        /*033c*/ 	.word	0x00006d00


	//   ....[29]....
        /*0340*/ 	.word	0x00009dd0


	//   ....[30]....
        /*0344*/ 	.word	0x00009e10


	//   ....[31]....
        /*0348*/ 	.word	0x00009e50


	//   ....[32]....
        /*034c*/ 	.word	0x00009e80


	//   ....[33]....
        /*0350*/ 	.word	0x0000def0


	//   ....[34]....
        /*0354*/ 	.word	0x0000df90


	//   ....[35]....
        /*0358*/ 	.word	0x0000dfb0


	//   ....[36]....
        /*035c*/ 	.word	0x0000e070


	//   ....[37]....
        /*0360*/ 	.word	0x0000f510


	//   ....[38]....
        /*0364*/ 	.word	0x0000f530


	//   ....[39]....
        /*0368*/ 	.word	0x0000f550


	//   ....[40]....
        /*036c*/ 	.word	0x0000f570


	//   ....[41]....
        /*0370*/ 	.word	0x000108e0


	//   ....[42]....
        /*0374*/ 	.word	0x000108f0


	//   ....[43]....
        /*0378*/ 	.word	0x00010920


	//   ....[44]....
        /*037c*/ 	.word	0x00010930


	//   ....[45]....
        /*0380*/ 	.word	0x000120f0


	//   ....[46]....
        /*0384*/ 	.word	0x00012100


	//   ....[47]....
        /*0388*/ 	.word	0x00012120


	//   ....[48]....
        /*038c*/ 	.word	0x00012130


	//   ....[49]....
        /*0390*/ 	.word	0x000124f0


	//   ....[50]....
        /*0394*/ 	.word	0x00012510


	//   ....[51]....
        /*0398*/ 	.word	0x000126e0


	//   ....[52]....
        /*039c*/ 	.word	0x000126f0


	//   ....[53]....
        /*03a0*/ 	.word	0x00012860


	//   ....[54]....
        /*03a4*/ 	.word	0x00012880


	//   ....[55]....
        /*03a8*/ 	.word	0x000129f0


	//   ....[56]....
        /*03ac*/ 	.word	0x00012a00


	//   ....[57]....
        /*03b0*/ 	.word	0x00012d60


	//   ....[58]....
        /*03b4*/ 	.word	0x00012d80


	//   ....[59]....
        /*03b8*/ 	.word	0x00013910


	//   ....[60]....
        /*03bc*/ 	.word	0x00013920


	//   ....[61]....
        /*03c0*/ 	.word	0x00014bc0


	//   ....[62]....
        /*03c4*/ 	.word	0x00014be0


	//   ....[63]....
        /*03c8*/ 	.word	0x00014dc0


	//   ....[64]....
        /*03cc*/ 	.word	0x00014dd0


	//   ....[65]....
        /*03d0*/ 	.word	0x00014f40


	//   ....[66]....
        /*03d4*/ 	.word	0x00014f60


	//   ....[67]....
        /*03d8*/ 	.word	0x000150d0


	//   ....[68]....
        /*03dc*/ 	.word	0x000150e0


	//   ....[69]....
        /*03e0*/ 	.word	0x000152f0


	//   ....[70]....
        /*03e4*/ 	.word	0x00015310


	//   ....[71]....
        /*03e8*/ 	.word	0x00015430


	//   ....[72]....
        /*03ec*/ 	.word	0x00015470


	//   ....[73]....
        /*03f0*/ 	.word	0x000154a0


	//   ....[74]....
        /*03f4*/ 	.word	0x000154d0


	//   ....[75]....
        /*03f8*/ 	.word	0x00015500


	//   ....[76]....
        /*03fc*/ 	.word	0x00015530


	//   ....[77]....
        /*0400*/ 	.word	0x00015680


	//   ....[78]....
        /*0404*/ 	.word	0x000156c0


	//   ....[79]....
        /*0408*/ 	.word	0x000156f0


	//   ....[80]....
        /*040c*/ 	.word	0x00015720


	//   ....[81]....
        /*0410*/ 	.word	0x00015750


	//   ....[82]....
        /*0414*/ 	.word	0x00015780


	//   ....[83]....
        /*0418*/ 	.word	0x00015810


	//   ....[84]....
        /*041c*/ 	.word	0x00015840


	//   ....[85]....
        /*0420*/ 	.word	0x00015850


	//   ....[86]....
        /*0424*/ 	.word	0x000158b0


	//   ....[87]....
        /*0428*/ 	.word	0x00015df0


	//   ....[88]....
        /*042c*/ 	.word	0x00015e50


	//   ....[89]....
        /*0430*/ 	.word	0x00015ea0


	//   ....[90]....
        /*0434*/ 	.word	0x00015ef0


	//   ....[91]....
        /*0438*/ 	.word	0x00015f40


	//   ....[92]....
        /*043c*/ 	.word	0x00015fb0


	//   ....[93]....
        /*0440*/ 	.word	0x00015ff0


	//   ....[94]....
        /*0444*/ 	.word	0x00016060


	//   ....[95]....
        /*0448*/ 	.word	0x000160d0


	//   ....[96]....
        /*044c*/ 	.word	0x00016130


	//   ....[97]....
        /*0450*/ 	.word	0x000161a0


	//   ....[98]....
        /*0454*/ 	.word	0x00016210


	//   ....[99]....
        /*0458*/ 	.word	0x00016270


	//   ....[100]....
        /*045c*/ 	.word	0x000162d0


	//   ....[101]....
        /*0460*/ 	.word	0x00016330


	//   ....[102]....
        /*0464*/ 	.word	0x000163a0


	//   ....[103]....
        /*0468*/ 	.word	0x00016400


	//   ....[104]....
        /*046c*/ 	.word	0x00016460


	//   ....[105]....
        /*0470*/ 	.word	0x000164d0


	//   ....[106]....
        /*0474*/ 	.word	0x00016520


	//   ....[107]....
        /*0478*/ 	.word	0x00016570


	//   ....[108]....
        /*047c*/ 	.word	0x000165c0


	//   ....[109]....
        /*0480*/ 	.word	0x00016630


	//   ....[110]....
        /*0484*/ 	.word	0x000166a0


	//   ....[111]....
        /*0488*/ 	.word	0x00016700


	//   ....[112]....
        /*048c*/ 	.word	0x00016760


	//   ....[113]....
        /*0490*/ 	.word	0x000167c0


	//   ....[114]....
        /*0494*/ 	.word	0x00016830


	//   ....[115]....
        /*0498*/ 	.word	0x00016890


	//   ....[116]....
        /*049c*/ 	.word	0x000168f0


	//   ....[117]....
        /*04a0*/ 	.word	0x00016950


	//   ....[118]....
        /*04a4*/ 	.word	0x000169c0


	//   ....[119]....
        /*04a8*/ 	.word	0x00016a20


	//   ....[120]....
        /*04ac*/ 	.word	0x00016a80


	//   ....[121]....
        /*04b0*/ 	.word	0x00016ae0


	//   ....[122]....
        /*04b4*/ 	.word	0x00016b50


	//   ....[123]....
        /*04b8*/ 	.word	0x00016bb0


	//   ....[124]....
        /*04bc*/ 	.word	0x00016c10


	//   ....[125]....
        /*04c0*/ 	.word	0x00016c70


	//   ....[126]....
        /*04c4*/ 	.word	0x00016ce0


	//   ....[127]....
        /*04c8*/ 	.word	0x00016d40


	//   ....[128]....
        /*04cc*/ 	.word	0x00016da0


	//   ....[129]....
        /*04d0*/ 	.word	0x00016e00


	//   ....[130]....
        /*04d4*/ 	.word	0x00016e70


	//   ....[131]....
        /*04d8*/ 	.word	0x00016ec0


	//   ....[132]....
        /*04dc*/ 	.word	0x00016f00


	//   ....[133]....
        /*04e0*/ 	.word	0x00016f50


	//   ....[134]....
        /*04e4*/ 	.word	0x00016fa0


	//   ....[135]....
        /*04e8*/ 	.word	0x00016ff0


	//   ....[136]....
        /*04ec*/ 	.word	0x00017060


	//   ....[137]....
        /*04f0*/ 	.word	0x000170a0


	//   ....[138]....
        /*04f4*/ 	.word	0x000170f0


	//   ....[139]....
        /*04f8*/ 	.word	0x00017140


	//   ....[140]....
        /*04fc*/ 	.word	0x00017190


	//   ....[141]....
        /*0500*/ 	.word	0x000171e0


	//   ....[142]....
        /*0504*/ 	.word	0x00017250


	//   ....[143]....
        /*0508*/ 	.word	0x00017290


	//   ....[144]....
        /*050c*/ 	.word	0x00017300


	//   ....[145]....
        /*0510*/ 	.word	0x00017360


	//   ....[146]....
        /*0514*/ 	.word	0x000173c0


	//----- nvinfo : EIATTR_EXIT_INSTR_OFFSETS
	.align		4
.L_844:
        /*0518*/ 	.byte	0x04, 0x1c
        /*051a*/ 	.short	(.L_846 - .L_845)


	//   ....[0]....
.L_845:
        /*051c*/ 	.word	0x00000b40


	//   ....[1]....
        /*0520*/ 	.word	0x00015db0


	//----- nvinfo : EIATTR_MAX_THREADS
	.align		4
.L_846:
        /*0524*/ 	.byte	0x04, 0x05
        /*0526*/ 	.short	(.L_848 - .L_847)
.L_847:
        /*0528*/ 	.word	0x00000100
        /*052c*/ 	.word	0x00000001
        /*0530*/ 	.word	0x00000001


	//----- nvinfo : EIATTR_CRS_STACK_SIZE
	.align		4
.L_848:
        /*0534*/ 	.byte	0x04, 0x1e
        /*0536*/ 	.short	(.L_850 - .L_849)
.L_849:
        /*0538*/ 	.word	0x00000000
.L_850:


//--------------------- .nv.info._ZN7cutlass13device_kernelIN5flash19enable_sm80_to_sm89INS1_16FlashAttnFwdSm80INS1_25CollectiveMainloopFwdSm80ILi8ELi1ELb1EN4cute5tupleIJNS5_1CILi128EEENS7_ILi48EEENS7_ILi256EEEEEELi256ENS_10bfloat16_tEfNS_4arch4Sm80ELb0ELb1ELb0ELb0ELb0ELb0ELb1ELb1EEENS1_21CollectiveEpilogueFwdINS6_IJS8_SA_S9_EEENS6_IJNS7_ILi1EEESI_SI_EEESC_SE_Li256ELb0ELb1ELb1ELb0EEENS1_19SingleTileSchedulerILb0ELb1ELb1ELi128EEEEEEEEEvNT_6ParamsE --------------------------
	.section	.nv.info._ZN7cutlass13device_kernelIN5flash19enable_sm80_to_sm89INS1_16FlashAttnFwdSm80INS1_25CollectiveMainloopFwdSm80ILi8ELi1ELb1EN4cute5tupleIJNS5_1CILi128EEENS7_ILi48EEENS7_ILi256EEEEEELi256ENS_10bfloat16_tEfNS_4arch4Sm80ELb0ELb1ELb0ELb0ELb0ELb0ELb1ELb1EEENS1_21CollectiveEpilogueFwdINS6_IJS8_SA_S9_EEENS6_IJNS7_ILi1EEESI_SI_EEESC_SE_Li256ELb0ELb1ELb1ELb0EEENS1_19SingleTileSchedulerILb0ELb1ELb1ELi128EEEEEEEEEvNT_6ParamsE,"",@"SHT_CUDA_INFO"
	.sectionflags	@""
	.align	4


	//----- nvinfo : EIATTR_CUDA_API_VERSION
	.align		4
        /*0000*/ 	.byte	0x04, 0x37
        /*0002*/ 	.short	(.L_852 - .L_851)
.L_851:
        /*0004*/ 	.word	0x00000082


	//----- nvinfo : EIATTR_SW2861232_WAR
	.align		4
.L_852:
        /*0008*/ 	.byte	0x01, 0x35
	.zero		2


	//----- nvinfo : EIATTR_PARAM_CBANK
	.align		4
        /*000c*/ 	.byte	0x04, 0x0a
        /*000e*/ 	.short	(.L_854 - .L_853)
	.align		4
.L_853:
        /*0010*/ 	.word	index@(.nv.constant0._ZN7cutlass13device_kernelIN5flash19enable_sm80_to_sm89INS1_16FlashAttnFwdSm80INS1_25CollectiveMainloopFwdSm80ILi8ELi1ELb1EN4cute5tupleIJNS5_1CILi128EEENS7_ILi48EEENS7_ILi256EEEEEELi256ENS_10bfloat16_tEfNS_4arch4Sm80ELb0ELb1ELb0ELb0ELb0ELb0ELb1ELb1EEENS1_21CollectiveEpilogueFwdINS6_IJS8_SA_S9_EEENS6_IJNS7_ILi1EEESI_SI_EEESC_SE_Li256ELb0ELb1ELb1ELb0EEENS1_19SingleTileSchedulerILb0ELb1ELb1ELi128EEEEEEEEEvNT_6ParamsE)
        /*0014*/ 	.short	0x0160
        /*0016*/ 	.short	0x0418


	//----- nvinfo : EIATTR_CBANK_PARAM_SIZE
	.align		4
.L_854:
        /*0018*/ 	.byte	0x03, 0x19
        /*001a*/ 	.short	0x0418


	//----- nvinfo : EIATTR_KPARAM_INFO
	.align		4
        /*001c*/ 	.byte	0x04, 0x17
        /*001e*/ 	.short	(.L_856 - .L_855)
.L_855:
        /*0020*/ 	.word	0x00000000
        /*0024*/ 	.short	0x0000
        /*0026*/ 	.short	0x0000
        /*0028*/ 	.byte	0x00, 0xf0, 0x61, 0x10


	//----- nvinfo : EIATTR_MAXREG_COUNT
	.align		4
.L_856:
        /*002c*/ 	.byte	0x03, 0x1b
        /*002e*/ 	.short	0x00ff


	//----- nvinfo : EIATTR_NUM_BARRIERS
	.align		4
        /*0030*/ 	.byte	0x02, 0x4c
        /*0032*/ 	.byte	0x02
	.zero		1


	//----- nvinfo : EIATTR_ANNOTATIONS
	.align		4
        /*0034*/ 	.byte	0x04, 0x55
        /*0036*/ 	.short	(.L_858 - .L_857)


	//   ....[0]....
.L_857:
        /* <DEDUP_REMOVED lines=80> */


	//----- nvinfo : EIATTR_MERCURY_ISA_VERSION
	.align		4
.L_858:
        /*0528*/ 	.byte	0x03, 0x5f
        /*052a*/ 	.short	0x0000


	//----- nvinfo : EIATTR_INT_WARP_WIDE_INSTR_OFFSETS
	.align		4
        /*052c*/ 	.byte	0x04, 0x31
        /*052e*/ 	.short	(.L_860 - .L_859)


	//   ....[0]....
.L_859:
        /*0530*/ 	.word	0x00006cd0


	//   ....[1]....
        /*0534*/ 	.word	0x0000ac30


	//   ....[2]....
        /*0538*/ 	.word	0x0000dd00


	//----- nvinfo : EIATTR_COOP_GROUP_MASK_REGIDS
	.align		4
.L_860:
        /*053c*/ 	.byte	0x04, 0x29
        /*053e*/ 	.short	(.L_862 - .L_861)


	//   ....[0]....
.L_861:
        /*0540*/ 	.word	0xffffffff


	//   ....[1]....
        /*0544*/ 	.word	0xffffffff


	//   ....[2]....
        /*0548*/ 	.word	0xffffffff


	//   ....[3]....
        /*054c*/ 	.word	0xffffffff


	//   ....[4]....
        /*0550*/ 	.word	0xffffffff


	//   ....[5]....
        /*0554*/ 	.word	0xffffffff


	//   ....[6]....
        /*0558*/ 	.word	0xffffffff


	//   ....[7]....
        /*055c*/ 	.word	0xffffffff


	//   ....[8]....
        /*0560*/ 	.word	0xffffffff


	//   ....[9]....
        /*0564*/ 	.word	0xffffffff


	//   ....[10]....
        /*0568*/ 	.word	0xffffffff


	//   ....[11]....
        /*056c*/ 	.word	0xffffffff


	//   ....[12]....
        /*0570*/ 	.word	0xffffffff


	//   ....[13]....
        /*0574*/ 	.word	0xffffffff


	//   ....[14]....
        /*0578*/ 	.word	0xffffffff


	//   ....[15]....
        /*057c*/ 	.word	0xffffffff


	//   ....[16]....
        /*0580*/ 	.word	0xffffffff


	//   ....[17]....
        /*0584*/ 	.word	0xffffffff


	//   ....[18]....
        /*0588*/ 	.word	0xffffffff


	//   ....[19]....
        /*058c*/ 	.word	0xffffffff


	//   ....[20]....
        /*0590*/ 	.word	0xffffffff


	//   ....[21]....
        /*0594*/ 	.word	0xffffffff


	//   ....[22]....
        /*0598*/ 	.word	0xffffffff


	//   ....[23]....
        /*059c*/ 	.word	0xffffffff


	//   ....[24]....
        /*05a0*/ 	.word	0xffffffff


	//   ....[25]....
        /*05a4*/ 	.word	0xffffffff


	//   ....[26]....
        /*05a8*/ 	.word	0xffffffff


	//   ....[27]....
        /*05ac*/ 	.word	0xffffffff


	//   ....[28]....
        /*05b0*/ 	.word	0xffffffff


	//   ....[29]....
        /*05b4*/ 	.word	0xffffffff


	//   ....[30]....
        /*05b8*/ 	.word	0xffffffff


	//   ....[31]....
        /*05bc*/ 	.word	0xffffffff


	//   ....[32]....
        /*05c0*/ 	.word	0xffffffff


	//   ....[33]....
        /*05c4*/ 	.word	0xffffffff


	//   ....[34]....
        /*05c8*/ 	.word	0xffffffff


	//   ....[35]....
        /*05cc*/ 	.word	0xffffffff


	//   ....[36]....
        /*05d0*/ 	.word	0xffffffff


	//   ....[37]....
        /*05d4*/ 	.word	0xffffffff


	//   ....[38]....
        /*05d8*/ 	.word	0xffffffff


	//   ....[39]....
        /*05dc*/ 	.word	0xffffffff


	//   ....[40]....
        /*05e0*/ 	.word	0xffffffff


	//   ....[41]....
        /*05e4*/ 	.word	0xffffffff


	//   ....[42]....
        /*05e8*/ 	.word	0xffffffff


	//----- nvinfo : EIATTR_COOP_GROUP_INSTR_OFFSETS
	.align		4
.L_862:
        /*05ec*/ 	.byte	0x04, 0x28
        /*05ee*/ 	.short	(.L_864 - .L_863)


	//   ....[0]....
.L_863:
        /*05f0*/ 	.word	0x00000060


	//   ....[1]....
        /*05f4*/ 	.word	0x00001300


	//   ....[2]....
        /*05f8*/ 	.word	0x00001350


	//   ....[3]....
        /*05fc*/ 	.word	0x000014a0


	//   ....[4]....
        /*0600*/ 	.word	0x00001500


	//   ....[5]....
        /*0604*/ 	.word	0x00001690


	//   ....[6]....
        /*0608*/ 	.word	0x000016c0


	//   ....[7]....
        /*060c*/ 	.word	0x00001830


	//   ....[8]....
        /*0610*/ 	.word	0x00001850


	//   ....[9]....
        /*0614*/ 	.word	0x000033e0


	//   ....[10]....
        /*0618*/ 	.word	0x00003630


	//   ....[11]....
        /*061c*/ 	.word	0x00004260


	//   ....[12]....
        /*0620*/ 	.word	0x000042d0


	//   ....[13]....
        /*0624*/ 	.word	0x00004310


	//   ....[14]....
        /*0628*/ 	.word	0x00004340


	//   ....[15]....
        /*062c*/ 	.word	0x000070b0


	//   ....[16]....
        /*0630*/ 	.word	0x000074b0


	//   ....[17]....
        /*0634*/ 	.word	0x00007a90


	//   ....[18]....
        /*0638*/ 	.word	0x00007ab0


	//   ....[19]....
        /*063c*/ 	.word	0x000084e0


	//   ....[20]....
        /*0640*/ 	.word	0x00008500


	//   ....[21]....
        /*0644*/ 	.word	0x0000b050


	//   ....[22]....
        /*0648*/ 	.word	0x0000b070


	//   ....[23]....
        /*064c*/ 	.word	0x0000b6b0


	//   ....[24]....
        /*0650*/ 	.word	0x0000b6d0


	//   ....[25]....
        /*0654*/ 	.word	0x0000df50


	//   ....[26]....
        /*0658*/ 	.word	0x0000e340


	//   ....[27]....
        /*065c*/ 	.word	0x0000e920


	//   ....[28]....
        /*0660*/ 	.word	0x0000e940


	//   ....[29]....
        /*0664*/ 	.word	0x0000f300


	//   ....[30]....
        /*0668*/ 	.word	0x0000f320


	//   ....[31]....
        /*066c*/ 	.word	0x00010680


	//   ....[32]....
        /*0670*/ 	.word	0x00010690


	//   ....[33]....
        /*0674*/ 	.word	0x000106c0


	//   ....[34]....
        /*0678*/ 	.word	0x000106d0


	//   ....[35]....
        /*067c*/ 	.word	0x000115b0


	//   ....[36]....
        /*0680*/ 	.word	0x000115f0


	//   ....[37]....
        /*0684*/ 	.word	0x00011630


	//   ....[38]....
        /*0688*/ 	.word	0x00011660


	//   ....[39]....
        /*068c*/ 	.word	0x00011750


	//   ....[40]....
        /*0690*/ 	.word	0x00011770


	//   ....[41]....
        /*0694*/ 	.word	0x00012390


	//   ....[42]....
        /*0698*/ 	.word	0x000123a0


	//----- nvinfo : EIATTR_EXIT_INSTR_OFFSETS
	.align		4
.L_864:
        /*069c*/ 	.byte	0x04, 0x1c
        /*069e*/ 	.short	(.L_866 - .L_865)


	//   ....[0]....
.L_865:
        /*06a0*/ 	.word	0x000001c0


	//   ....[1]....
        /*06a4*/ 	.word	0x000123b0


	//   ....[2]....
        /*06a8*/ 	.word	0x00012f50


	//   ....[3]....
        /*06ac*/ 	.word	0x00012fa0


	//   ....[4]....
        /*06b0*/ 	.word	0x00012fd0


	//   ....[5]....
        /*06b4*/ 	.word	0x00013030


	//   ....[6]....
        /*06b8*/ 	.word	0x000132c0


	//----- nvinfo : EIATTR_CTAIDZ_USED
	.align		4
.L_866:
        /*06bc*/ 	.byte	0x01, 0x04
	.zero		2


	//----- nvinfo : EIATTR_MAX_THREADS
	.align		4
        /*06c0*/ 	.byte	0x04, 0x05
        /*06c2*/ 	.short	(.L_868 - .L_867)
.L_867:
        /*06c4*/ 	.word	0x00000100
        /*06c8*/ 	.word	0x00000001
        /*06cc*/ 	.word	0x00000001


	//----- nvinfo : EIATTR_CRS_STACK_SIZE
	.align		4
.L_868:
        /*06d0*/ 	.byte	0x04, 0x1e
        /*06d2*/ 	.short	(.L_870 - .L_869)
.L_869:
        /*06d4*/ 	.word	0x00000000
.L_870:


//--------------------- .nv.info._ZN7cutlass13device_kernelIN5flash19enable_sm80_to_sm89INS1_16FlashAttnFwdSm80INS1_25CollectiveMainloopFwdSm80ILi8ELi1ELb1EN4cute5tupleIJNS5_1CILi128EEENS7_ILi48EEENS7_ILi256EEEEEELi256ENS_10bfloat16_tEfNS_4arch4Sm80ELb0ELb1ELb0ELb1ELb0ELb0ELb1ELb1EEENS1_21CollectiveEpilogueFwdINS6_IJS8_SA_S9_EEENS6_IJNS7_ILi1EEESI_SI_EEESC_SE_Li256ELb1ELb1ELb1ELb0EEENS1_36VarlenDynamicPersistentTileSchedulerILi128ELi48ELi256ELi256ELb1ELb1ELb0ELb1ELb0ELb1EEEEEEEEEvNT_6ParamsE --------------------------
	.section	.nv.info._ZN7cutlass13device_kernelIN5flash19enable_sm80_to_sm89INS1_16FlashAttnFwdSm80INS1_25CollectiveMainloopFwdSm80ILi8ELi1ELb1EN4cute5tupleIJNS5_1CILi128EEENS7_ILi48EEENS7_ILi256EEEEEELi256ENS_10bfloat16_tEfNS_4arch4Sm80ELb0ELb1ELb0ELb1ELb0ELb0ELb1ELb1EEENS1_21CollectiveEpilogueFwdINS6_IJS8_SA_S9_EEENS6_IJNS7_ILi1EEESI_SI_EEESC_SE_Li256ELb1ELb1ELb1ELb0EEENS1_36VarlenDynamicPersistentTileSchedulerILi128ELi48ELi256ELi256ELb1ELb1ELb0ELb1ELb0ELb1EEEEEEEEEvNT_6ParamsE,"",@"SHT_CUDA_INFO"
	.sectionflags	@""
	.align	4


	//----- nvinfo : EIATTR_CUDA_API_VERSION
	.align		4
        /*0000*/ 	.byte	0x04, 0x37
        /*0002*/ 	.short	(.L_872 - .L_871)
.L_871:
        /*0004*/ 	.word	0x00000082


	//----- nvinfo : EIATTR_SW2861232_WAR
	.align		4
.L_872:
        /*0008*/ 	.byte	0x01, 0x35
	.zero		2


	//----- nvinfo : EIATTR_PARAM_CBANK
	.align		4
        /*000c*/ 	.byte	0x04, 0x0a
        /*000e*/ 	.short	(.L_874 - .L_873)
	.align		4
.L_873:
        /*0010*/ 	.word	index@(.nv.constant0._ZN7cutlass13device_kernelIN5flash19enable_sm80_to_sm89INS1_16FlashAttnFwdSm80INS1_25CollectiveMainloopFwdSm80ILi8ELi1ELb1EN4cute5tupleIJNS5_1CILi128EEENS7_ILi48EEENS7_ILi256EEEEEELi256ENS_10bfloat16_tEfNS_4arch4Sm80ELb0ELb1ELb0ELb1ELb0ELb0ELb1ELb1EEENS1_21CollectiveEpilogueFwdINS6_IJS8_SA_S9_EEENS6_IJNS7_ILi1EEESI_SI_EEESC_SE_Li256ELb1ELb1ELb1ELb0EEENS1_36VarlenDynamicPersistentTileSchedulerILi128ELi48ELi256ELi256ELb1ELb1ELb0ELb1ELb0ELb1EEEEEEEEEvNT_6ParamsE)
        /*0014*/ 	.short	0x0160
        /*0016*/ 	.short	0x0438


	//----- nvinfo : EIATTR_CBANK_PARAM_SIZE
	.align		4
.L_874:
        /*0018*/ 	.byte	0x03, 0x19
        /*001a*/ 	.short	0x0438


	//----- nvinfo : EIATTR_KPARAM_INFO
	.align		4
        /*001c*/ 	.byte	0x04, 0x17
        /*001e*/ 	.short	(.L_876 - .L_875)
.L_875:
        /*0020*/ 	.word	0x00000000
        /*0024*/ 	.short	0x0000
        /*0026*/ 	.short	0x0000
        /*0028*/ 	.byte	0x00, 0xf0, 0xe1, 0x10


	//----- nvinfo : EIATTR_MAXREG_COUNT
	.align		4
.L_876:
        /*002c*/ 	.byte	0x03, 0x1b
        /*002e*/ 	.short	0x00ff


	//----- nvinfo : EIATTR_NUM_BARRIERS
	.align		4
        /*0030*/ 	.byte	0x02, 0x4c
        /*0032*/ 	.byte	0x06
	.zero		1


	//----- nvinfo : EIATTR_ANNOTATIONS
	.align		4
        /*0034*/ 	.byte	0x04, 0x55
        /*0036*/ 	.short	(.L_878 - .L_877)


	//   ....[0]....
.L_877:
        /* <DEDUP_REMOVED lines=104> */


	//----- nvinfo : EIATTR_MERCURY_ISA_VERSION
	.align		4
.L_878:
        /*06a8*/ 	.byte	0x03, 0x5f
        /*06aa*/ 	.short	0x0000


	//----- nvinfo : EIATTR_INT_WARP_WIDE_INSTR_OFFSETS
	.align		4
        /*06ac*/ 	.byte	0x04, 0x31
        /*06ae*/ 	.short	(.L_880 - .L_879)


	//   ....[0]....
.L_879:
        /*06b0*/ 	.word	0x00010e80


	//   ....[1]....
        /*06b4*/ 	.word	0x00010f00


	//----- nvinfo : EIATTR_COOP_GROUP_MASK_REGIDS
	.align		4
.L_880:
        /*06b8*/ 	.byte	0x04, 0x29
        /*06ba*/ 	.short	(.L_882 - .L_881)


	//   ....[0]....
.L_881:
        /*06bc*/ 	.word	0xffffffff


	//   ....[1]....
        /*06c0*/ 	.word	0xffffffff


	//   ....[2]....
        /*06c4*/ 	.word	0xffffffff


	//   ....[3]....
        /*06c8*/ 	.word	0xffffffff


	//   ....[4]....
        /*06cc*/ 	.word	0xffffffff


	//   ....[5]....
        /*06d0*/ 	.word	0xffffffff


	//   ....[6]....
        /*06d4*/ 	.word	0xffffffff


	//   ....[7]....
        /*06d8*/ 	.word	0xffffffff


	//   ....[8]....
        /*06dc*/ 	.word	0xffffffff


	//   ....[9]....
        /*06e0*/ 	.word	0xffffffff


	//   ....[10]....
        /*06e4*/ 	.word	0xffffffff


	//   ....[11]....
        /*06e8*/ 	.word	0xffffffff


	//   ....[12]....
        /*06ec*/ 	.word	0xffffffff


	//   ....[13]....
        /*06f0*/ 	.word	0xffffffff


	//   ....[14]....
        /*06f4*/ 	.word	0xffffffff


	//   ....[15]....
        /*06f8*/ 	.word	0xffffffff


	//   ....[16]....
        /*06fc*/ 	.word	0xffffffff


	//   ....[17]....
        /*0700*/ 	.word	0xffffffff


	//   ....[18]....
        /*0704*/ 	.word	0xffffffff


	//   ....[19]....
        /*0708*/ 	.word	0xffffffff


	//   ....[20]....
        /*070c*/ 	.word	0xffffffff


	//   ....[21]....
        /*0710*/ 	.word	0xffffffff


	//   ....[22]....
        /*0714*/ 	.word	0xffffffff


	//   ....[23]....
        /*0718*/ 	.word	0xffffffff


	//   ....[24]....
        /*071c*/ 	.word	0xffffffff


	//   ....[25]....
        /*0720*/ 	.word	0xffffffff


	//   ....[26]....
        /*0724*/ 	.word	0xffffffff


	//   ....[27]....
        /*0728*/ 	.word	0xffffffff


	//   ....[28]....
        /*072c*/ 	.word	0xffffffff


	//   ....[29]....
        /*0730*/ 	.word	0xffffffff


	//   ....[30]....
        /*0734*/ 	.word	0xffffffff


	//   ....[31]....
        /*0738*/ 	.word	0xffffffff


	//   ....[32]....
        /*073c*/ 	.word	0xffffffff


	//   ....[33]....
        /*0740*/ 	.word	0xffffffff


	//   ....[34]....
        /*0744*/ 	.word	0xffffffff


	//   ....[35]....
        /*0748*/ 	.word	0xffffffff


	//   ....[36]....
        /*074c*/ 	.word	0xffffffff


	//   ....[37]....
        /*0750*/ 	.word	0xffffffff


	//   ....[38]....
        /*0754*/ 	.word	0xffffffff


	//   ....[39]....
        /*0758*/ 	.word	0xffffffff


	//   ....[40]....
        /*075c*/ 	.word	0xffffffff


	//   ....[41]....
        /*0760*/ 	.word	0xffffffff


	//   ....[42]....
        /*0764*/ 	.word	0xffffffff


	//   ....[43]....
        /*0768*/ 	.word	0xffffffff


	//   ....[44]....
        /*076c*/ 	.word	0xffffffff


	//   ....[45]....
        /*0770*/ 	.word	0xffffffff


	//   ....[46]....
        /*0774*/ 	.word	0xffffffff


	//   ....[47]....
        /*0778*/ 	.word	0xffffffff


	//   ....[48]....
        /*077c*/ 	.word	0xffffffff


	//   ....[49]....
        /*0780*/ 	.word	0xffffffff


	//   ....[50]....
        /*0784*/ 	.word	0xffffffff


	//   ....[51]....
        /*0788*/ 	.word	0xffffffff


	//   ....[52]....
        /*078c*/ 	.word	0xffffffff


	//   ....[53]....
        /*0790*/ 	.word	0xffffffff


	//   ....[54]....
        /*0794*/ 	.word	0xffffffff


	//   ....[55]....
        /*0798*/ 	.word	0xffffffff


	//   ....[56]....
        /*079c*/ 	.word	0xffffffff


	//   ....[57]....
        /*07a0*/ 	.word	0xffffffff


	//   ....[58]....
        /*07a4*/ 	.word	0xffffffff


	//   ....[59]....
        /*07a8*/ 	.word	0xffffffff


	//   ....[60]....
        /*07ac*/ 	.word	0xffffffff


	//   ....[61]....
        /*07b0*/ 	.word	0xffffffff


	//   ....[62]....
        /*07b4*/ 	.word	0xffffffff


	//   ....[63]....
        /*07b8*/ 	.word	0xffffffff


	//   ....[64]....
        /*07bc*/ 	.word	0xffffffff


	//   ....[65]....
        /*07c0*/ 	.word	0xffffffff


	//   ....[66]....
        /*07c4*/ 	.word	0xffffffff


	//   ....[67]....
        /*07c8*/ 	.word	0xffffffff


	//   ....[68]....
        /*07cc*/ 	.word	0xffffffff


	//   ....[69]....
        /*07d0*/ 	.word	0xffffffff


	//   ....[70]....
        /*07d4*/ 	.word	0xffffffff


	//   ....[71]....
        /*07d8*/ 	.word	0xffffffff


	//   ....[72]....
        /*07dc*/ 	.word	0xffffffff


	//   ....[73]....
        /*07e0*/ 	.word	0xffffffff


	//   ....[74]....
        /*07e4*/ 	.word	0xffffffff


	//   ....[75]....
        /*07e8*/ 	.word	0xffffffff


	//   ....[76]....
        /*07ec*/ 	.word	0xffffffff


	//   ....[77]....
        /*07f0*/ 	.word	0xffffffff


	//   ....[78]....
        /*07f4*/ 	.word	0xffffffff


	//   ....[79]....
        /*07f8*/ 	.word	0xffffffff


	//   ....[80]....
        /*07fc*/ 	.word	0xffffffff


	//   ....[81]....
        /*0800*/ 	.word	0xffffffff


	//   ....[82]....
        /*0804*/ 	.word	0xffffffff


	//   ....[83]....
        /*0808*/ 	.word	0xffffffff


	//   ....[84]....
        /*080c*/ 	.word	0xffffffff


	//   ....[85]....
        /*0810*/ 	.word	0xffffffff


	//   ....[86]....
        /*0814*/ 	.word	0xffffffff


	//   ....[87]....
        /*0818*/ 	.word	0xffffffff


	//   ....[88]....
        /*081c*/ 	.word	0xffffffff


	//   ....[89]....
        /*0820*/ 	.word	0xffffffff


	//   ....[90]....
        /*0824*/ 	.word	0xffffffff


	//   ....[91]....
        /*0828*/ 	.word	0xffffffff


	//   ....[92]....
        /*082c*/ 	.word	0xffffffff


	//   ....[93]....
        /*0830*/ 	.word	0xffffffff


	//   ....[94]....
        /*0834*/ 	.word	0xffffffff


	//   ....[95]....
        /*0838*/ 	.word	0xffffffff


	//   ....[96]....
        /*083c*/ 	.word	0xffffffff


	//   ....[97]....
        /*0840*/ 	.word	0xffffffff


	//   ....[98]....
        /*0844*/ 	.word	0xffffffff


	//   ....[99]....
        /*0848*/ 	.word	0xffffffff


	//   ....[100]....
        /*084c*/ 	.word	0xffffffff


	//   ....[101]....
        /*0850*/ 	.word	0xffffffff


	//   ....[102]....
        /*0854*/ 	.word	0xffffffff


	//   ....[103]....
        /*0858*/ 	.word	0xffffffff


	//   ....[104]....
        /*085c*/ 	.word	0xffffffff


	//   ....[105]....
        /*0860*/ 	.word	0xffffffff


	//   ....[106]....
        /*0864*/ 	.word	0xffffffff


	//   ....[107]....
        /*0868*/ 	.word	0xffffffff


	//   ....[108]....
        /*086c*/ 	.word	0xffffffff


	//   ....[109]....
        /*0870*/ 	.word	0xffffffff


	//   ....[110]....
        /*0874*/ 	.word	0xffffffff


	//   ....[111]....
        /*0878*/ 	.word	0xffffffff


	//   ....[112]....
        /*087c*/ 	.word	0xffffffff


	//   ....[113]....
        /*0880*/ 	.word	0xffffffff


	//   ....[114]....
        /*0884*/ 	.word	0xffffffff


	//   ....[115]....
        /*0888*/ 	.word	0xffffffff


	//   ....[116]....
        /*088c*/ 	.word	0xffffffff


	//   ....[117]....
        /*0890*/ 	.word	0xffffffff


	//   ....[118]....
        /*0894*/ 	.word	0xffffffff


	//   ....[119]....
        /*0898*/ 	.word	0xffffffff


	//   ....[120]....
        /*089c*/ 	.word	0xffffffff


	//   ....[121]....
        /*08a0*/ 	.word	0xffffffff


	//   ....[122]....
        /*08a4*/ 	.word	0xffffffff


	//   ....[123]....
        /*08a8*/ 	.word	0xffffffff


	//   ....[124]....
        /*08ac*/ 	.word	0xffffffff


	//   ....[125]....
        /*08b0*/ 	.word	0xffffffff


	//   ....[126]....
        /*08b4*/ 	.word	0xffffffff


	//   ....[127]....
        /*08b8*/ 	.word	0xffffffff


	//   ....[128]....
        /*08bc*/ 	.word	0xffffffff


	//   ....[129]....
        /*08c0*/ 	.word	0xffffffff


	//   ....[130]....
        /*08c4*/ 	.word	0xffffffff


	//   ....[131]....
        /*08c8*/ 	.word	0xffffffff


	//   ....[132]....
        /*08cc*/ 	.word	0xffffffff


	//   ....[133]....
        /*08d0*/ 	.word	0xffffffff


	//   ....[134]....
        /*08d4*/ 	.word	0xffffffff


	//   ....[135]....
        /*08d8*/ 	.word	0xffffffff


	//   ....[136]....
        /*08dc*/ 	.word	0xffffffff


	//   ....[137]....
        /*08e0*/ 	.word	0xffffffff


	//   ....[138]....
        /*08e4*/ 	.word	0xffffffff


	//   ....[139]....
        /*08e8*/ 	.word	0xffffffff


	//   ....[140]....
        /*08ec*/ 	.word	0xffffffff


	//   ....[141]....
        /*08f0*/ 	.word	0xffffffff


	//   ....[142]....
        /*08f4*/ 	.word	0xffffffff


	//   ....[143]....
        /*08f8*/ 	.word	0xffffffff


	//   ....[144]....
        /*08fc*/ 	.word	0xffffffff


	//----- nvinfo : EIATTR_COOP_GROUP_INSTR_OFFSETS
	.align		4
.L_882:
        /*0900*/ 	.byte	0x04, 0x28
        /*0902*/ 	.short	(.L_884 - .L_883)


	//   ....[0]....
.L_883:
        /*0904*/ 	.word	0x00000050


	//   ....[1]....
        /*0908*/ 	.word	0x00000200


	//   ....[2]....
        /*090c*/ 	.word	0x00000230


	//   ....[3]....
        /*0910*/ 	.word	0x00000260


	//   ....[4]....
        /*0914*/ 	.word	0x00000290


	//   ....[5]....
        /*0918*/ 	.word	0x000002c0


	//   ....[6]....
        /*091c*/ 	.word	0x000002f0


	//   ....[7]....
        /*0920*/ 	.word	0x00000450


	//   ....[8]....
        /*0924*/ 	.word	0x00000490


	//   ....[9]....
        /*0928*/ 	.word	0x000004c0


	//   ....[10]....
        /*092c*/ 	.word	0x000004f0


	//   ....[11]....
        /*0930*/ 	.word	0x00000520


	//   ....[12]....
        /*0934*/ 	.word	0x00000550


	//   ....[13]....
        /*0938*/ 	.word	0x000005e0


	//   ....[14]....
        /*093c*/ 	.word	0x00000630


	//   ....[15]....
        /*0940*/ 	.word	0x00000650


	//   ....[16]....
        /*0944*/ 	.word	0x000006b0


	//   ....[17]....
        /*0948*/ 	.word	0x00002aa0


	//   ....[18]....
        /*094c*/ 	.word	0x00002ae0


	//   ....[19]....
        /*0950*/ 	.word	0x00002c20


	//   ....[20]....
        /*0954*/ 	.word	0x00002c50


	//   ....[21]....
        /*0958*/ 	.word	0x00002c80


	//   ....[22]....
        /*095c*/ 	.word	0x00002da0


	//   ....[23]....
        /*0960*/ 	.word	0x00002dc0


	//   ....[24]....
        /*0964*/ 	.word	0x00002e00


	//   ....[25]....
        /*0968*/ 	.word	0x00004770


	//   ....[26]....
        /*096c*/ 	.word	0x00004920


	//   ....[27]....
        /*0970*/ 	.word	0x00005210


	//   ....[28]....
        /*0974*/ 	.word	0x00005230


	//   ....[29]....
        /*0978*/ 	.word	0x00005390


	//   ....[30]....
        /*097c*/ 	.word	0x000053e0


	//   ....[31]....
        /*0980*/ 	.word	0x00007940


	//   ....[32]....
        /*0984*/ 	.word	0x00007c80


	//   ....[33]....
        /*0988*/ 	.word	0x000081f0


	//   ....[34]....
        /*098c*/ 	.word	0x00008210


	//   ....[35]....
        /*0990*/ 	.word	0x00008c80


	//   ....[36]....
        /*0994*/ 	.word	0x00008ca0


	//   ....[37]....
        /*0998*/ 	.word	0x0000b2a0


	//   ....[38]....
        /*099c*/ 	.word	0x0000b2c0


	//   ....[39]....
        /*09a0*/ 	.word	0x0000b8e0


	//   ....[40]....
        /*09a4*/ 	.word	0x0000b900


	//   ....[41]....
        /*09a8*/ 	.word	0x0000dda0


	//   ....[42]....
        /*09ac*/ 	.word	0x0000e0e0


	//   ....[43]....
        /*09b0*/ 	.word	0x0000e660


	//   ....[44]....
        /*09b4*/ 	.word	0x0000e680


	//   ....[45]....
        /*09b8*/ 	.word	0x0000f110


	//   ....[46]....
        /*09bc*/ 	.word	0x0000f130


	//   ....[47]....
        /*09c0*/ 	.word	0x00010430


	//   ....[48]....
        /*09c4*/ 	.word	0x00010480


	//   ....[49]....
        /*09c8*/ 	.word	0x000104a0


	//   ....[50]....
        /*09cc*/ 	.word	0x000104c0


	//   ....[51]....
        /*09d0*/ 	.word	0x00011da0


	//   ....[52]....
        /*09d4*/ 	.word	0x00011db0


	//   ....[53]....
        /*09d8*/ 	.word	0x00011dd0


	//   ....[54]....
        /*09dc*/ 	.word	0x00011df0


	//   ....[55]....
        /*09e0*/ 	.word	0x00012200


	//   ....[56]....
        /*09e4*/ 	.word	0x00012220


	//   ....[57]....
        /*09e8*/ 	.word	0x000123c0


	//   ....[58]....
        /*09ec*/ 	.word	0x000123d0


	//   ....[59]....
        /*09f0*/ 	.word	0x00012540


	//   ....[60]....
        /*09f4*/ 	.word	0x00012560


	//   ....[61]....
        /*09f8*/ 	.word	0x000126d0


	//   ....[62]....
        /*09fc*/ 	.word	0x000126e0


	//   ....[63]....
        /*0a00*/ 	.word	0x00012a60


	//   ....[64]....
        /*0a04*/ 	.word	0x00012a80


	//   ....[65]....
        /*0a08*/ 	.word	0x000136d0


	//   ....[66]....
        /*0a0c*/ 	.word	0x000136e0


	//   ....[67]....
        /*0a10*/ 	.word	0x00014740


	//   ....[68]....
        /*0a14*/ 	.word	0x00014760


	//   ....[69]....
        /*0a18*/ 	.word	0x00014910


	//   ....[70]....
        /*0a1c*/ 	.word	0x00014920


	//   ....[71]....
        /*0a20*/ 	.word	0x00014a90


	//   ....[72]....
        /*0a24*/ 	.word	0x00014ab0


	//   ....[73]....
        /*0a28*/ 	.word	0x00014c20


	//   ....[74]....
        /*0a2c*/ 	.word	0x00014c30


	//   ....[75]....
        /*0a30*/ 	.word	0x00014e60


	//   ....[76]....
        /*0a34*/ 	.word	0x00014e80


	//   ....[77]....
        /*0a38*/ 	.word	0x00014fb0


	//   ....[78]....
        /*0a3c*/ 	.word	0x00014ff0


	//   ....[79]....
        /*0a40*/ 	.word	0x00015020


	//   ....[80]....
        /*0a44*/ 	.word	0x00015050


	//   ....[81]....
        /*0a48*/ 	.word	0x00015080


	//   ....[82]....
        /*0a4c*/ 	.word	0x000150b0


	//   ....[83]....
        /*0a50*/ 	.word	0x00015210


	//   ....[84]....
        /*0a54*/ 	.word	0x00015250


	//   ....[85]....
        /*0a58*/ 	.word	0x00015280


	//   ....[86]....
        /*0a5c*/ 	.word	0x000152b0


	//   ....[87]....
        /*0a60*/ 	.word	0x000152e0


	//   ....[88]....
        /*0a64*/ 	.word	0x00015310


	//   ....[89]....
        /*0a68*/ 	.word	0x000153a0


	//   ....[90]....
        /*0a6c*/ 	.word	0x00015400


	//   ....[91]....
        /*0a70*/ 	.word	0x00015410


	//   ....[92]....
        /*0a74*/ 	.word	0x00015470


	//   ....[93]....
        /*0a78*/ 	.word	0x00015ee0


	//   ....[94]....
        /*0a7c*/ 	.word	0x00015f40


	//   ....[95]....
        /*0a80*/ 	.word	0x00015f90


	//   ....[96]....
        /*0a84*/ 	.word	0x00015fe0


	//   ....[97]....
        /*0a88*/ 	.word	0x00016030


	//   ....[98]....
        /*0a8c*/ 	.word	0x000160a0


	//   ....[99]....
        /*0a90*/ 	.word	0x000160e0


	//   ....[100]....
        /*0a94*/ 	.word	0x00016150


	//   ....[101]....
        /*0a98*/ 	.word	0x000161c0


	//   ....[102]....
        /*0a9c*/ 	.word	0x00016220


	//   ....[103]....
        /*0aa0*/ 	.word	0x00016280


	//   ....[104]....
        /*0aa4*/ 	.word	0x000162e0


	//   ....[105]....
        /*0aa8*/ 	.word	0x00016330


	//   ....[106]....
        /*0aac*/ 	.word	0x00016390


	//   ....[107]....
        /*0ab0*/ 	.word	0x00016400


	//   ....[108]....
        /*0ab4*/ 	.word	0x00016470


	//   ....[109]....
        /*0ab8*/ 	.word	0x000164d0


	//   ....[110]....
        /*0abc*/ 	.word	0x00016530


	//   ....[111]....
        /*0ac0*/ 	.word	0x00016590


	//   ....[112]....
        /*0ac4*/ 	.word	0x00016600


	//   ....[113]....
        /*0ac8*/ 	.word	0x00016660


	//   ....[114]....
        /*0acc*/ 	.word	0x000166c0


	//   ....[115]....
        /*0ad0*/ 	.word	0x00016720


	//   ....[116]....
        /*0ad4*/ 	.word	0x00016790


	//   ....[117]....
        /*0ad8*/ 	.word	0x000167f0


	//   ....[118]....
        /*0adc*/ 	.word	0x00016850


	//   ....[119]....
        /*0ae0*/ 	.word	0x000168b0


	//   ....[120]....
        /*0ae4*/ 	.word	0x00016920


	//   ....[121]....
        /*0ae8*/ 	.word	0x00016980


	//   ....[122]....
        /*0aec*/ 	.word	0x000169e0


	//   ....[123]....
        /*0af0*/ 	.word	0x00016a40


	//   ....[124]....
        /*0af4*/ 	.word	0x00016ab0


	//   ....[125]....
        /*0af8*/ 	.word	0x00016b10


	//   ....[126]....
        /*0afc*/ 	.word	0x00016b70


	//   ....[127]....
        /*0b00*/ 	.word	0x00016bd0


	//   ....[128]....
        /*0b04*/ 	.word	0x00016c40


	//   ....[129]....
        /*0b08*/ 	.word	0x00016c90


	//   ....[130]....
        /*0b0c*/ 	.word	0x00016cd0


	//   ....[131]....
        /*0b10*/ 	.word	0x00016d20


	//   ....[132]....
        /*0b14*/ 	.word	0x00016d70


	//   ....[133]....
        /*0b18*/ 	.word	0x00016dc0


	//   ....[134]....
        /*0b1c*/ 	.word	0x00016e30


	//   ....[135]....
        /*0b20*/ 	.word	0x00016e70


	//   ....[136]....
        /*0b24*/ 	.word	0x00016ec0


	//   ....[137]....
        /*0b28*/ 	.word	0x00016f10


	//   ....[138]....
        /*0b2c*/ 	.word	0x00016f60


	//   ....[139]....
        /*0b30*/ 	.word	0x00016fb0


	//   ....[140]....
        /*0b34*/ 	.word	0x00017020


	//   ....[141]....
        /*0b38*/ 	.word	0x00017060


	//   ....[142]....
        /*0b3c*/ 	.word	0x000170d0


	//   ....[143]....
        /*0b40*/ 	.word	0x00017130


	//   ....[144]....
        /*0b44*/ 	.word	0x00017190


	//----- nvinfo : EIATTR_EXIT_INSTR_OFFSETS
	.align		4
.L_884:
        /*0b48*/ 	.byte	0x04, 0x1c
        /*0b4a*/ 	.short	(.L_886 - .L_885)


	//   ....[0]....
.L_885:
        /*0b4c*/ 	.word	0x000010d0


	//   ....[1]....
        /*0b50*/ 	.word	0x00015ea0


	//----- nvinfo : EIATTR_MAX_THREADS
	.align		4
.L_886:
        /*0b54*/ 	.byte	0x04, 0x05
        /*0b56*/ 	.short	(.L_888 - .L_887)
.L_887:
        /*0b58*/ 	.word	0x00000100
        /*0b5c*/ 	.word	0x00000001
        /*0b60*/ 	.word	0x00000001


	//----- nvinfo : EIATTR_CRS_STACK_SIZE
	.align		4
.L_888:
        /*0b64*/ 	.byte	0x04, 0x1e
        /*0b66*/ 	.short	(.L_890 - .L_889)
.L_889:
        /*0b68*/ 	.word	0x00000000
.L_890:


//--------------------- .nv.info._ZN7cutlass13device_kernelIN5flash19enable_sm80_to_sm89INS1_16FlashAttnFwdSm80INS1_25CollectiveMainloopFwdSm80ILi8ELi1ELb0EN4cute5tupleIJNS5_1CILi128EEENS7_ILi32EEENS7_ILi256EEEEEELi256ENS_10bfloat16_tEfNS_4arch4Sm80ELb0ELb1ELb0ELb1ELb0ELb1ELb1ELb1EEENS1_21CollectiveEpilogueFwdINS6_IJS8_SA_S9_EEENS6_IJNS7_ILi1EEESI_SI_EEESC_SE_Li256ELb1ELb1ELb1ELb0EEENS1_36VarlenDynamicPersistentTileSchedulerILi128ELi32ELi256ELi256ELb1ELb1ELb0ELb1ELb0ELb1EEEEEEEEEvNT_6ParamsE --------------------------
	.section	.nv.info._ZN7cutlass13device_kernelIN5flash19enable_sm80_to_sm89INS1_16FlashAttnFwdSm80INS1_25CollectiveMainloopFwdSm80ILi8ELi1ELb0EN4cute5tupleIJNS5_1CILi128EEENS7_ILi32EEENS7_ILi256EEEEEELi256ENS_10bfloat16_tEfNS_4arch4Sm80ELb0ELb1ELb0ELb1ELb0ELb1ELb1ELb1EEENS1_21CollectiveEpilogueFwdINS6_IJS8_SA_S9_EEENS6_IJNS7_ILi1EEESI_SI_EEESC_SE_Li256ELb1ELb1ELb1ELb0EEENS1_36VarlenDynamicPersistentTileSchedulerILi128ELi32ELi256ELi256ELb1ELb1ELb0ELb1ELb0ELb1EEEEEEEEEvNT_6ParamsE,"",@"SHT_CUDA_INFO"
	.sectionflags	@""
	.align	4


	//----- nvinfo : EIATTR_CUDA_API_VERSION
	.align		4
        /*0000*/ 	.byte	0x04, 0x37
        /*0002*/ 	.short	(.L_892 - .L_891)
.L_891:
        /*0004*/ 	.word	0x00000082


	//----- nvinfo : EIATTR_SW2861232_WAR
	.align		4
.L_892:
        /*0008*/ 	.byte	0x01, 0x35
	.zero		2


	//----- nvinfo : EIATTR_PARAM_CBANK
	.align		4
        /*000c*/ 	.byte	0x04, 0x0a
        /*000e*/ 	.short	(.L_894 - .L_893)
	.align		4
.L_893:
        /*0010*/ 	.word	index@(.nv.constant0._ZN7cutlass13device_kernelIN5flash19enable_sm80_to_sm89INS1_16FlashAttnFwdSm80INS1_25CollectiveMainloopFwdSm80ILi8ELi1ELb0EN4cute5tupleIJNS5_1CILi128EEENS7_ILi32EEENS7_ILi256EEEEEELi256ENS_10bfloat16_tEfNS_4arch4Sm80ELb0ELb1ELb0ELb1ELb0ELb1ELb1ELb1EEENS1_21CollectiveEpilogueFwdINS6_IJS8_SA_S9_EEENS6_IJNS7_ILi1EEESI_SI_EEESC_SE_Li256ELb1ELb1ELb1ELb0EEENS1_36VarlenDynamicPersistentTileSchedulerILi128ELi32ELi256ELi256ELb1ELb1ELb0ELb1ELb0ELb1EEEEEEEEEvNT_6ParamsE)
        /*0014*/ 	.short	0x0160
        /*0016*/ 	.short	0x0438


	//----- nvinfo : EIATTR_CBANK_PARAM_SIZE
	.align		4
.L_894:
        /*0018*/ 	.byte	0x03, 0x19
        /*001a*/ 	.short	0x0438


	//----- nvinfo : EIATTR_KPARAM_INFO
	.align		4
        /*001c*/ 	.byte	0x04, 0x17
        /*001e*/ 	.short	(.L_896 - .L_895)
.L_895:
        /*0020*/ 	.word	0x00000000
        /*0024*/ 	.short	0x0000
        /*0026*/ 	.short	0x0000
        /*0028*/ 	.byte	0x00, 0xf0, 0xe1, 0x10


	//----- nvinfo : EIATTR_MAXREG_COUNT
	.align		4
.L_896:
        /*002c*/ 	.byte	0x03, 0x1b
        /*002e*/ 	.short	0x00ff


	//----- nvinfo : EIATTR_NUM_BARRIERS
	.align		4
        /*0030*/ 	.byte	0x02, 0x4c
        /*0032*/ 	.byte	0x06
	.zero		1


	//----- nvinfo : EIATTR_ANNOTATIONS
	.align		4
        /*0034*/ 	.byte	0x04, 0x55
        /*0036*/ 	.short	(.L_898 - .L_897)


	//   ....[0]....
.L_897:
        /*0038*/ 	.word	0x00000001
        /*003c*/ 	.byte	0x70, 0x00, 0x00, 0x00, 0x01, 0x00, 0x00, 0x00, 0xc0, 0x14, 0x00, 0x00, 0x01, 0x00, 0x00, 0x00
        /*004c*/ 	.byte	0x90, 0xa9, 0x01, 0x00, 0x01, 0x00, 0x00, 0x00, 0x90, 0xdf, 0x01, 0x00


	//----- nvinfo : EIATTR_MERCURY_ISA_VERSION
	.align		4
.L_898:
        /*0058*/ 	.byte	0x03, 0x5f
        /*005a*/ 	.short	0x0000


	//----- nvinfo : EIATTR_INT_WARP_WIDE_INSTR_OFFSETS
	.align		4
        /*005c*/ 	.byte	0x04, 0x31
        /*005e*/ 	.short	(.L_900 - .L_899)


	//   ....[0]....
.L_899:
        /*0060*/ 	.word	0x00019f20


	//   ....[1]....
        /*0064*/ 	.word	0x00019fa0


	//----- nvinfo : EIATTR_COOP_GROUP_MASK_REGIDS
	.align		4
.L_900:
        /*0068*/ 	.byte	0x04, 0x29
        /*006a*/ 	.short	(.L_902 - .L_901)


	//   ....[0]....
.L_901:
        /*006c*/ 	.word	0xffffffff


	//   ....[1]....
        /*0070*/ 	.word	0xffffffff


	//   ....[2]....
        /*0074*/ 	.word	0xffffffff


	//   ....[3]....
        /*0078*/ 	.word	0xffffffff


	//   ....[4]....
        /*007c*/ 	.word	0xffffffff


	//   ....[5]....
        /*0080*/ 	.word	0xffffffff


	//   ....[6]....
        /*0084*/ 	.word	0xffffffff


	//   ....[7]....
        /*0088*/ 	.word	0xffffffff


	//   ....[8]....
        /*008c*/ 	.word	0xffffffff


	//   ....[9]....
        /*0090*/ 	.word	0xffffffff


	//   ....[10]....
        /*0094*/ 	.word	0xffffffff


	//   ....[11]....
        /*0098*/ 	.word	0xffffffff


	//   ....[12]....
        /*009c*/ 	.word	0xffffffff


	//   ....[13]....
        /*00a0*/ 	.word	0xffffffff


	//   ....[14]....
        /*00a4*/ 	.word	0xffffffff


	//   ....[15]....
        /*00a8*/ 	.word	0xffffffff


	//   ....[16]....
        /*00ac*/ 	.word	0xffffffff


	//   ....[17]....
        /*00b0*/ 	.word	0xffffffff


	//   ....[18]....
        /*00b4*/ 	.word	0xffffffff


	//   ....[19]....
        /*00b8*/ 	.word	0xffffffff


	//   ....[20]....
        /*00bc*/ 	.word	0xffffffff


	//   ....[21]....
        /*00c0*/ 	.word	0xffffffff


	//   ....[22]....
        /*00c4*/ 	.word	0xffffffff


	//   ....[23]....
        /*00c8*/ 	.word	0xffffffff


	//   ....[24]....
        /*00cc*/ 	.word	0xffffffff


	//   ....[25]....
        /*00d0*/ 	.word	0xffffffff


	//   ....[26]....
        /*00d4*/ 	.word	0xffffffff


	//   ....[27]....
        /*00d8*/ 	.word	0xffffffff


	//   ....[28]....
        /*00dc*/ 	.word	0xffffffff


	//   ....[29]....
        /*00e0*/ 	.word	0xffffffff


	//   ....[30]....
        /*00e4*/ 	.word	0xffffffff


	//   ....[31]....
        /*00e8*/ 	.word	0xffffffff


	//   ....[32]....
        /*00ec*/ 	.word	0xffffffff


	//   ....[33]....
        /*00f0*/ 	.word	0xffffffff


	//   ....[34]....
        /*00f4*/ 	.word	0xffffffff


	//   ....[35]....
        /*00f8*/ 	.word	0xffffffff


	//   ....[36]....
        /*00fc*/ 	.word	0xffffffff


	//   ....[37]....
        /*0100*/ 	.word	0xffffffff


	//   ....[38]....
        /*0104*/ 	.word	0xffffffff


	//   ....[39]....
        /*0108*/ 	.word	0xffffffff


	//   ....[40]....
        /*010c*/ 	.word	0xffffffff


	//   ....[41]....
        /*0110*/ 	.word	0xffffffff


	//   ....[42]....
        /*0114*/ 	.word	0xffffffff


	//   ....[43]....
        /*0118*/ 	.word	0xffffffff


	//   ....[44]....
        /*011c*/ 	.word	0xffffffff


	//   ....[45]....
        /*0120*/ 	.word	0xffffffff


	//   ....[46]....
        /*0124*/ 	.word	0xffffffff


	//   ....[47]....
        /*0128*/ 	.word	0xffffffff


	//   ....[48]....
        /*012c*/ 	.word	0xffffffff


	//   ....[49]....
        /*0130*/ 	.word	0xffffffff


	//   ....[50]....
        /*0134*/ 	.word	0xffffffff


	//   ....[51]....
        /*0138*/ 	.word	0xffffffff


	//   ....[52]....
        /*013c*/ 	.word	0xffffffff


	//   ....[53]....
        /*0140*/ 	.word	0xffffffff


	//   ....[54]....
        /*0144*/ 	.word	0xffffffff


	//   ....[55]....
        /*0148*/ 	.word	0xffffffff


	//   ....[56]....
        /*014c*/ 	.word	0xffffffff


	//   ....[57]....
        /*0150*/ 	.word	0xffffffff


	//   ....[58]....
        /*0154*/ 	.word	0xffffffff


	//   ....[59]....
        /*0158*/ 	.word	0xffffffff


	//   ....[60]....
        /*015c*/ 	.word	0xffffffff


	//   ....[61]....
        /*0160*/ 	.word	0xffffffff


	//   ....[62]....
        /*0164*/ 	.word	0xffffffff


	//   ....[63]....
        /*0168*/ 	.word	0xffffffff


	//   ....[64]....
        /*016c*/ 	.word	0xffffffff


	//   ....[65]....
        /*0170*/ 	.word	0xffffffff


	//   ....[66]....
        /*0174*/ 	.word	0xffffffff


	//   ....[67]....
        /*0178*/ 	.word	0xffffffff


	//   ....[68]....
        /*017c*/ 	.word	0xffffffff


	//   ....[69]....
        /*0180*/ 	.word	0xffffffff


	//   ....[70]....
        /*0184*/ 	.word	0xffffffff


	//   ....[71]....
        /*0188*/ 	.word	0xffffffff


	//   ....[72]....
        /*018c*/ 	.word	0xffffffff


	//   ....[73]....
        /*0190*/ 	.word	0xffffffff


	//   ....[74]....
        /*0194*/ 	.word	0xffffffff


	//   ....[75]....
        /*0198*/ 	.word	0xffffffff


	//   ....[76]....
        /*019c*/ 	.word	0xffffffff


	//   ....[77]....
        /*01a0*/ 	.word	0xffffffff


	//   ....[78]....
        /*01a4*/ 	.word	0xffffffff


	//   ....[79]....
        /*01a8*/ 	.word	0xffffffff


	//   ....[80]....
        /*01ac*/ 	.word	0xffffffff


	//   ....[81]....
        /*01b0*/ 	.word	0xffffffff


	//   ....[82]....
        /*01b4*/ 	.word	0xffffffff


	//   ....[83]....
        /*01b8*/ 	.word	0xffffffff


	//   ....[84]....
        /*01bc*/ 	.word	0xffffffff


	//   ....[85]....
        /*01c0*/ 	.word	0xffffffff


	//   ....[86]....
        /*01c4*/ 	.word	0xffffffff


	//   ....[87]....
        /*01c8*/ 	.word	0xffffffff


	//   ....[88]....
        /*01cc*/ 	.word	0xffffffff


	//   ....[89]....
        /*01d0*/ 	.word	0xffffffff


	//   ....[90]....
        /*01d4*/ 	.word	0xffffffff


	//   ....[91]....
        /*01d8*/ 	.word	0xffffffff


	//   ....[92]....
        /*01dc*/ 	.word	0xffffffff


	//   ....[93]....
        /*01e0*/ 	.word	0xffffffff


	//   ....[94]....
        /*01e4*/ 	.word	0xffffffff


	//   ....[95]....
        /*01e8*/ 	.word	0xffffffff


	//   ....[96]....
        /*01ec*/ 	.word	0xffffffff


	//   ....[97]....
        /*01f0*/ 	.word	0xffffffff


	//   ....[98]....
        /*01f4*/ 	.word	0xffffffff


	//   ....[99]....
        /*01f8*/ 	.word	0xffffffff


	//   ....[100]....
        /*01fc*/ 	.word	0xffffffff


	//   ....[101]....
        /*0200*/ 	.word	0xffffffff


	//   ....[102]....
        /*0204*/ 	.word	0xffffffff


	//   ....[103]....
        /*0208*/ 	.word	0xffffffff


	//   ....[104]....
        /*020c*/ 	.word	0xffffffff


	//   ....[105]....
        /*0210*/ 	.word	0xffffffff


	//   ....[106]....
        /*0214*/ 	.word	0xffffffff


	//   ....[107]....
        /*0218*/ 	.word	0xffffffff


	//   ....[108]....
        /*021c*/ 	.word	0xffffffff


	//   ....[109]....
        /*0220*/ 	.word	0xffffffff


	//   ....[110]....
        /*0224*/ 	.word	0xffffffff


	//   ....[111]....
        /*0228*/ 	.word	0xffffffff


	//   ....[112]....
        /*022c*/ 	.word	0xffffffff


	//   ....[113]....
        /*0230*/ 	.word	0xffffffff


	//   ....[114]....
        /*0234*/ 	.word	0xffffffff


	//   ....[115]....
        /*0238*/ 	.word	0xffffffff


	//   ....[116]....
        /*023c*/ 	.word	0xffffffff


	//   ....[117]....
        /*0240*/ 	.word	0xffffffff


	//   ....[118]....
        /*0244*/ 	.word	0xffffffff


	//   ....[119]....
        /*0248*/ 	.word	0xffffffff


	//   ....[120]....
        /*024c*/ 	.word	0xffffffff


	//   ....[121]....
        /*0250*/ 	.word	0xffffffff


	//   ....[122]....
        /*0254*/ 	.word	0xffffffff


	//   ....[123]....
        /*0258*/ 	.word	0xffffffff


	//   ....[124]....
        /*025c*/ 	.word	0xffffffff


	//   ....[125]....
        /*0260*/ 	.word	0xffffffff


	//   ....[126]....
        /*0264*/ 	.word	0xffffffff


	//   ....[127]....
        /*0268*/ 	.word	0xffffffff


	//   ....[128]....
        /*026c*/ 	.word	0xffffffff


	//   ....[129]....
        /*0270*/ 	.word	0xffffffff


	//   ....[130]....
        /*0274*/ 	.word	0xffffffff


	//   ....[131]....
        /*0278*/ 	.word	0xffffffff


	//   ....[132]....
        /*027c*/ 	.word	0xffffffff


	//   ....[133]....
        /*0280*/ 	.word	0xffffffff


	//   ....[134]....
        /*0284*/ 	.word	0xffffffff


	//   ....[135]....
        /*0288*/ 	.word	0xffffffff


	//   ....[136]....
        /*028c*/ 	.word	0xffffffff


	//   ....[137]....
        /*0290*/ 	.word	0xffffffff


	//   ....[138]....
        /*0294*/ 	.word	0xffffffff


	//   ....[139]....
        /*0298*/ 	.word	0xffffffff


	//   ....[140]....
        /*029c*/ 	.word	0xffffffff


	//   ....[141]....
        /*02a0*/ 	.word	0xffffffff


	//   ....[142]....
        /*02a4*/ 	.word	0xffffffff


	//   ....[143]....
        /*02a8*/ 	.word	0xffffffff


	//   ....[144]....
        /*02ac*/ 	.word	0xffffffff


	//   ....[145]....
        /*02b0*/ 	.word	0xffffffff


	//   ....[146]....
        /*02b4*/ 	.word	0xffffffff


	//   ....[147]....
        /*02b8*/ 	.word	0xffffffff


	//   ....[148]....
        /*02bc*/ 	.word	0xffffffff


	//   ....[149]....
        /*02c0*/ 	.word	0xffffffff


	//   ....[150]....
        /*02c4*/ 	.word	0xffffffff


	//   ....[151]....
        /*02c8*/ 	.word	0xffffffff


	//   ....[152]....
        /*02cc*/ 	.word	0xffffffff


	//   ....[153]....
        /*02d0*/ 	.word	0xffffffff


	//   ....[154]....
        /*02d4*/ 	.word	0xffffffff


	//   ....[155]....
        /*02d8*/ 	.word	0xffffffff


	//   ....[156]....
        /*02dc*/ 	.word	0xffffffff


	//   ....[157]....
        /*02e0*/ 	.word	0xffffffff


	//   ....[158]....
        /*02e4*/ 	.word	0xffffffff


	//   ....[159]....
        /*02e8*/ 	.word	0xffffffff


	//   ....[160]....
        /*02ec*/ 	.word	0xffffffff


	//   ....[161]....
        /*02f0*/ 	.word	0xffffffff


	//   ....[162]....
        /*02f4*/ 	.word	0xffffffff


	//   ....[163]....
        /*02f8*/ 	.word	0xffffffff


	//   ....[164]....
        /*02fc*/ 	.word	0xffffffff


	//   ....[165]....
        /*0300*/ 	.word	0xffffffff


	//   ....[166]....
        /*0304*/ 	.word	0xffffffff


	//   ....[167]....
        /*0308*/ 	.word	0xffffffff


	//   ....[168]....
        /*030c*/ 	.word	0xffffffff


	//   ....[169]....
        /*0310*/ 	.word	0xffffffff


	//   ....[170]....
        /*0314*/ 	.word	0xffffffff


	//   ....[171]....
        /*0318*/ 	.word	0xffffffff


	//   ....[172]....
        /*031c*/ 	.word	0xffffffff


	//   ....[173]....
        /*0320*/ 	.word	0xffffffff


	//   ....[174]....
        /*0324*/ 	.word	0xffffffff


	//   ....[175]....
        /*0328*/ 	.word	0xffffffff


	//   ....[176]....
        /*032c*/ 	.word	0xffffffff


	//   ....[177]....
        /*0330*/ 	.word	0xffffffff


	//   ....[178]....
        /*0334*/ 	.word	0xffffffff


	//   ....[179]....
        /*0338*/ 	.word	0xffffffff


	//   ....[180]....
        /*033c*/ 	.word	0xffffffff


	//   ....[181]....
        /*0340*/ 	.word	0xffffffff


	//   ....[182]....
        /*0344*/ 	.word	0xffffffff


	//   ....[183]....
        /*0348*/ 	.word	0xffffffff


	//   ....[184]....
        /*034c*/ 	.word	0xffffffff


	//----- nvinfo : EIATTR_COOP_GROUP_INSTR_OFFSETS
	.align		4
.L_902:
        /*0350*/ 	.byte	0x04, 0x28
        /*0352*/ 	.short	(.L_904 - .L_903)


	//   ....[0]....
.L_903:
        /*0354*/ 	.word	0x00000050


	//   ....[1]....
        /*0358*/ 	.word	0x000001f0


	//   ....[2]....
        /*035c*/ 	.word	0x00000220


	//   ....[3]....
        /*0360*/ 	.word	0x00000250


	//   ....[4]....
        /*0364*/ 	.word	0x00000280


	//   ....[5]....
        /*0368*/ 	.word	0x000002b0


	//   ....[6]....
        /*036c*/ 	.word	0x000002e0


	//   ....[7]....
        /*0370*/ 	.word	0x00000450


	//   ....[8]....
        /*0374*/ 	.word	0x00000490


	//   ....[9]....
        /*0378*/ 	.word	0x000004c0


	//   ....[10]....
        /*037c*/ 	.word	0x000004f0


	//   ....[11]....
        /*0380*/ 	.word	0x00000520


	//   ....[12]....
        /*0384*/ 	.word	0x00000550


	//   ....[13]....
        /*0388*/ 	.word	0x000005e0


	//   ....[14]....
        /*038c*/ 	.word	0x00000620


	//   ....[15]....
        /*0390*/ 	.word	0x00000640


	//   ....[16]....
        /*0394*/ 	.word	0x000006a0


	//   ....[17]....
        /*0398*/ 	.word	0x00006bb0


	//   ....[18]....
        /*039c*/ 	.word	0x00006bd0


	//   ....[19]....
        /*03a0*/ 	.word	0x00006dc0


	//   ....[20]....
        /*03a4*/ 	.word	0x00006dd0


	//   ....[21]....
        /*03a8*/ 	.word	0x00006f60


	//   ....[22]....
        /*03ac*/ 	.word	0x00006f80


	//   ....[23]....
        /*03b0*/ 	.word	0x00007110


	//   ....[24]....
        /*03b4*/ 	.word	0x00007120


	//   ....[25]....
        /*03b8*/ 	.word	0x00007770


	//   ....[26]....
        /*03bc*/ 	.word	0x00007790


	//   ....[27]....
        /*03c0*/ 	.word	0x000077b0


	//   ....[28]....
        /*03c4*/ 	.word	0x000077c0


	//   ....[29]....
        /*03c8*/ 	.word	0x00007c50


	//   ....[30]....
        /*03cc*/ 	.word	0x00007c90


	//   ....[31]....
        /*03d0*/ 	.word	0x00007cd0


	//   ....[32]....
        /*03d4*/ 	.word	0x00007d10


	//   ....[33]....
        /*03d8*/ 	.word	0x000081d0


	//   ....[34]....
        /*03dc*/ 	.word	0x00008210


	//   ....[35]....
        /*03e0*/ 	.word	0x00008250


	//   ....[36]....
        /*03e4*/ 	.word	0x00008280


	//   ....[37]....
        /*03e8*/ 	.word	0x000086e0


	//   ....[38]....
        /*03ec*/ 	.word	0x00008720


	//   ....[39]....
        /*03f0*/ 	.word	0x00008760


	//   ....[40]....
        /*03f4*/ 	.word	0x00008780


	//   ....[41]....
        /*03f8*/ 	.word	0x0000c100


	//   ....[42]....
        /*03fc*/ 	.word	0x0000c120


	//   ....[43]....
        /*0400*/ 	.word	0x0000c140


	//   ....[44]....
        /*0404*/ 	.word	0x0000c150


	//   ....[45]....
        /*0408*/ 	.word	0x0000c380


	//   ....[46]....
        /*040c*/ 	.word	0x0000c3f0


	//   ....[47]....
        /*0410*/ 	.word	0x0000c440


	//   ....[48]....
        /*0414*/ 	.word	0x0000c490


	//   ....[49]....
        /*0418*/ 	.word	0x0000c820


	//   ....[50]....
        /*041c*/ 	.word	0x0000c870


	//   ....[51]....
        /*0420*/ 	.word	0x0000c8d0


	//   ....[52]....
        /*0424*/ 	.word	0x0000c910


	//   ....[53]....
        /*0428*/ 	.word	0x0000cbc0


	//   ....[54]....
        /*042c*/ 	.word	0x0000cc30


	//   ....[55]....
        /*0430*/ 	.word	0x0000cc80


	//   ....[56]....
        /*0434*/ 	.word	0x0000ccd0


	//   ....[57]....
        /*0438*/ 	.word	0x00011690


	//   ....[58]....
        /*043c*/ 	.word	0x000118b0


	//   ....[59]....
        /*0440*/ 	.word	0x00011d90


	//   ....[60]....
        /*0444*/ 	.word	0x00011f40


	//   ....[61]....
        /*0448*/ 	.word	0x00011fa0


	//   ....[62]....
        /*044c*/ 	.word	0x00012040


	//   ....[63]....
        /*0450*/ 	.word	0x00012e10


	//   ....[64]....
        /*0454*/ 	.word	0x000136c0


	//   ....[65]....
        /*0458*/ 	.word	0x00013b30


	//   ....[66]....
        /*045c*/ 	.word	0x00013c80


	//   ....[67]....
        /*0460*/ 	.word	0x00013cb0


	//   ....[68]....
        /*0464*/ 	.word	0x00013d00


	//   ....[69]....
        /*0468*/ 	.word	0x00015ce0


	//   ....[70]....
        /*046c*/ 	.word	0x00015d00


	//   ....[71]....
        /*0470*/ 	.word	0x00015d20


	//   ....[72]....
        /*0474*/ 	.word	0x00015d40


	//   ....[73]....
        /*0478*/ 	.word	0x00017370


	//   ....[74]....
        /*047c*/ 	.word	0x00017bf0


	//   ....[75]....
        /*0480*/ 	.word	0x00018060


	//   ....[76]....
        /*0484*/ 	.word	0x00018160


	//   ....[77]....
        /*0488*/ 	.word	0x000181c0


	//   ....[78]....
        /*048c*/ 	.word	0x00018260


	//   ....[79]....
        /*0490*/ 	.word	0x00019500


	//   ....[80]....
        /*0494*/ 	.word	0x00019530


	//   ....[81]....
        /*0498*/ 	.word	0x00019540


	//   ....[82]....
        /*049c*/ 	.word	0x00019570


	//   ....[83]....
        /*04a0*/ 	.word	0x0001acf0


	//   ....[84]....
        /*04a4*/ 	.word	0x0001ad20


	//   ....[85]....
        /*04a8*/ 	.word	0x0001ad30


	//   ....[86]....
        /*04ac*/ 	.word	0x0001ad40


	//   ....[87]....
        /*04b0*/ 	.word	0x0001b100


	//   ....[88]....
        /*04b4*/ 	.word	0x0001b120


	//   ....[89]....
        /*04b8*/ 	.word	0x0001b2f0


	//   ....[90]....
        /*04bc*/ 	.word	0x0001b300


	//   ....[91]....
        /*04c0*/ 	.word	0x0001b470


	//   ....[92]....
        /*04c4*/ 	.word	0x0001b490


	//   ....[93]....
        /*04c8*/ 	.word	0x0001b600


	//   ....[94]....
        /*04cc*/ 	.word	0x0001b610


	//   ....[95]....
        /*04d0*/ 	.word	0x0001b970


	//   ....[96]....
        /*04d4*/ 	.word	0x0001b990


	//   ....[97]....
        /*04d8*/ 	.word	0x0001c5c0


	//   ....[98]....
        /*04dc*/ 	.word	0x0001c5d0


	//   ....[99]....
        /*04e0*/ 	.word	0x0001d920


	//   ....[100]....
        /*04e4*/ 	.word	0x0001d940


	//   ....[101]....
        /*04e8*/ 	.word	0x0001db20


	//   ....[102]....
        /*04ec*/ 	.word	0x0001db30


	//   ....[103]....
        /*04f0*/ 	.word	0x0001dca0


	//   ....[104]....
        /*04f4*/ 	.word	0x0001dcc0


	//   ....[105]....
        /*04f8*/ 	.word	0x0001de30


	//   ....[106]....
        /*04fc*/ 	.word	0x0001de40


	//   ....[107]....
        /*0500*/ 	.word	0x0001e050


	//   ....[108]....
        /*0504*/ 	.word	0x0001e070


	//   ....[109]....
        /*0508*/ 	.word	0x0001e190


	//   ....[110]....
        /*050c*/ 	.word	0x0001e1d0


	//   ....[111]....
        /*0510*/ 	.word	0x0001e200


	//   ....[112]....
        /*0514*/ 	.word	0x0001e230


	//   ....[113]....
        /*0518*/ 	.word	0x0001e260


	//   ....[114]....
        /*051c*/ 	.word	0x0001e290


	//   ....[115]....
        /*0520*/ 	.word	0x0001e3e0


	//   ....[116]....
        /*0524*/ 	.word	0x0001e420


	//   ....[117]....
        /*0528*/ 	.word	0x0001e450


	//   ....[118]....
        /*052c*/ 	.word	0x0001e480


	//   ....[119]....
        /*0530*/ 	.word	0x0001e4b0


	//   ....[120]....
        /*0534*/ 	.word	0x0001e4e0


	//   ....[121]....
        /*0538*/ 	.word	0x0001e570


	//   ....[122]....
        /*053c*/ 	.word	0x0001e5b0


	//   ....[123]....
        /*0540*/ 	.word	0x0001e5c0


	//   ....[124]....
        /*0544*/ 	.word	0x0001e620


	//   ....[125]....
        /*0548*/ 	.word	0x0001eff0


	//   ....[126]....
        /*054c*/ 	.word	0x0001f050


	//   ....[127]....
        /*0550*/ 	.word	0x0001f0a0


	//   ....[128]....
        /*0554*/ 	.word	0x0001f0f0


	//   ....[129]....
        /*0558*/ 	.word	0x0001f140


	//   ....[130]....
        /*055c*/ 	.word	0x0001f1b0


	//   ....[131]....
        /*0560*/ 	.word	0x0001f200


	//   ....[132]....
        /*0564*/ 	.word	0x0001f270


	//   ....[133]....
        /*0568*/ 	.word	0x0001f2e0


	//   ....[134]....
        /*056c*/ 	.word	0x0001f340


	//   ....[135]....
        /*0570*/ 	.word	0x0001f3b0


	//   ....[136]....
        /*0574*/ 	.word	0x0001f420


	//   ....[137]....
        /*0578*/ 	.word	0x0001f490


	//   ....[138]....
        /*057c*/ 	.word	0x0001f4f0


	//   ....[139]....
        /*0580*/ 	.word	0x0001f560


	//   ....[140]....
        /*0584*/ 	.word	0x0001f5d0


	//   ....[141]....
        /*0588*/ 	.word	0x0001f640


	//   ....[142]....
        /*058c*/ 	.word	0x0001f6a0


	//   ....[143]....
        /*0590*/ 	.word	0x0001f700


	//   ....[144]....
        /*0594*/ 	.word	0x0001f760


	//   ....[145]....
        /*0598*/ 	.word	0x0001f7b0


	//   ....[146]....
        /*059c*/ 	.word	0x0001f800


	//   ....[147]....
        /*05a0*/ 	.word	0x0001f870


	//   ....[148]....
        /*05a4*/ 	.word	0x0001f8e0


	//   ....[149]....
        /*05a8*/ 	.word	0x0001f950


	//   ....[150]....
        /*05ac*/ 	.word	0x0001f9b0


	//   ....[151]....
        /*05b0*/ 	.word	0x0001fa20


	//   ....[152]....
        /*05b4*/ 	.word	0x0001fa90


	//   ....[153]....
        /*05b8*/ 	.word	0x0001fb00


	//   ....[154]....
        /*05bc*/ 	.word	0x0001fb60


	//   ....[155]....
        /*05c0*/ 	.word	0x0001fbd0


	//   ....[156]....
        /*05c4*/ 	.word	0x0001fc40


	//   ....[157]....
        /*05c8*/ 	.word	0x0001fcb0


	//   ....[158]....
        /*05cc*/ 	.word	0x0001fd10


	//   ....[159]....
        /*05d0*/ 	.word	0x0001fd80


	//   ....[160]....
        /*05d4*/ 	.word	0x0001fdf0


	//   ....[161]....
        /*05d8*/ 	.word	0x0001fe60


	//   ....[162]....
        /*05dc*/ 	.word	0x0001fec0


	//   ....[163]....
        /*05e0*/ 	.word	0x0001ff30


	//   ....[164]....
        /*05e4*/ 	.word	0x0001ffa0


	//   ....[165]....
        /*05e8*/ 	.word	0x00020010


	//   ....[166]....
        /*05ec*/ 	.word	0x00020070


	//   ....[167]....
        /*05f0*/ 	.word	0x000200e0


	//   ....[168]....
        /*05f4*/ 	.word	0x00020150


	//   ....[169]....
        /*05f8*/ 	.word	0x000201a0


	//   ....[170]....
        /*05fc*/ 	.word	0x000201e0


	//   ....[171]....
        /*0600*/ 	.word	0x00020230


	//   ....[172]....
        /*0604*/ 	.word	0x00020280


	//   ....[173]....
        /*0608*/ 	.word	0x000202d0


	//   ....[174]....
        /*060c*/ 	.word	0x00020340


	//   ....[175]....
        /*0610*/ 	.word	0x00020390


	//   ....[176]....
        /*0614*/ 	.word	0x000203e0


	//   ....[177]....
        /*0618*/ 	.word	0x00020430


	//   ....[178]....
        /*061c*/ 	.word	0x00020480


	//   ....[179]....
        /*0620*/ 	.word	0x000204d0


	//   ....[180]....
        /*0624*/ 	.word	0x00020540


	//   ....[181]....
        /*0628*/ 	.word	0x00020590


	//   ....[182]....
        /*062c*/ 	.word	0x00020600


	//   ....[183]....
        /*0630*/ 	.word	0x00020660


	//   ....[184]....
        /*0634*/ 	.word	0x000206d0


	//----- nvinfo : EIATTR_EXIT_INSTR_OFFSETS
	.align		4
.L_904:
        /*0638*/ 	.byte	0x04, 0x1c
        /*063a*/ 	.short	(.L_906 - .L_905)


	//   ....[0]....
.L_905:
        /*063c*/ 	.word	0x00001000


	//   ....[1]....
        /*0640*/ 	.word	0x0001efb0


	//----- nvinfo : EIATTR_MAX_THREADS
	.align		4
.L_906:
        /*0644*/ 	.byte	0x04, 0x05
        /*0646*/ 	.short	(.L_908 - .L_907)
.L_907:
        /*0648*/ 	.word	0x00000100
        /*064c*/ 	.word	0x00000001
        /*0650*/ 	.word	0x00000001


	//----- nvinfo : EIATTR_CRS_STACK_SIZE
	.align		4
.L_908:
        /*0654*/ 	.byte	0x04, 0x1e
        /*0656*/ 	.short	(.L_910 - .L_909)
.L_909:
        /*0658*/ 	.word	0x00000000
.L_910:


//--------------------- .nv.info._ZN7cutlass13device_kernelIN5flash19enable_sm80_to_sm89INS1_16FlashAttnFwdSm80INS1_25CollectiveMainloopFwdSm80ILi8ELi1ELb1EN4cute5tupleIJNS5_1CILi128EEENS7_ILi64EEENS7_ILi256EEEEEELi256ENS_10bfloat16_tEfNS_4arch4Sm80ELb1ELb0ELb0ELb0ELb0ELb0ELb1ELb1EEENS1_21CollectiveEpilogueFwdINS6_IJS8_SA_S9_EEENS6_IJNS7_ILi1EEESI_SI_EEESC_SE_Li256ELb0ELb1ELb1ELb0EEENS1_30DynamicPersistentTileSchedulerILi256ELi256ELb1ELb1ELb0EEEEEEEEEvNT_6ParamsE --------------------------
	.section	.nv.info._ZN7cutlass13device_kernelIN5flash19enable_sm80_to_sm89INS1_16FlashAttnFwdSm80INS1_25CollectiveMainloopFwdSm80ILi8ELi1ELb1EN4cute5tupleIJNS5_1CILi128EEENS7_ILi64EEENS7_ILi256EEEEEELi256ENS_10bfloat16_tEfNS_4arch4Sm80ELb1ELb0ELb0ELb0ELb0ELb0ELb1ELb1EEENS1_21CollectiveEpilogueFwdINS6_IJS8_SA_S9_EEENS6_IJNS7_ILi1EEESI_SI_EEESC_SE_Li256ELb0ELb1ELb1ELb0EEENS1_30DynamicPersistentTileSchedulerILi256ELi256ELb1ELb1ELb0EEEEEEEEEvNT_6ParamsE,"",@"SHT_CUDA_INFO"
	.sectionflags	@""
	.align	4


	//----- nvinfo : EIATTR_CUDA_API_VERSION
	.align		4
        /*0000*/ 	.byte	0x04, 0x37
        /*0002*/ 	.short	(.L_912 - .L_911)
.L_911:
        /*0004*/ 	.word	0x00000082


	//----- nvinfo : EIATTR_SW2861232_WAR
	.align		4
.L_912:
        /*0008*/ 	.byte	0x01, 0x35
	.zero		2


	//----- nvinfo : EIATTR_PARAM_CBANK
	.align		4
        /*000c*/ 	.byte	0x04, 0x0a
        /*000e*/ 	.short	(.L_914 - .L_913)
	.align		4
.L_913:
        /*0010*/ 	.word	index@(.nv.constant0._ZN7cutlass13device_kernelIN5flash19enable_sm80_to_sm89INS1_16FlashAttnFwdSm80INS1_25CollectiveMainloopFwdSm80ILi8ELi1ELb1EN4cute5tupleIJNS5_1CILi128EEENS7_ILi64EEENS7_ILi256EEEEEELi256ENS_10bfloat16_tEfNS_4arch4Sm80ELb1ELb0ELb0ELb0ELb0ELb0ELb1ELb1EEENS1_21CollectiveEpilogueFwdINS6_IJS8_SA_S9_EEENS6_IJNS7_ILi1EEESI_SI_EEESC_SE_Li256ELb0ELb1ELb1ELb0EEENS1_30DynamicPersistentTileSchedulerILi256ELi256ELb1ELb1ELb0EEEEEEEEEvNT_6ParamsE)
        /*0014*/ 	.short	0x0160
        /*0016*/ 	.short	0x0428


	//----- nvinfo : EIATTR_CBANK_PARAM_SIZE
	.align		4
.L_914:
        /*0018*/ 	.byte	0x03, 0x19
        /*001a*/ 	.short	0x0428


	//----- nvinfo : EIATTR_KPARAM_INFO
	.align		4
        /*001c*/ 	.byte	0x04, 0x17
        /*001e*/ 	.short	(.L_916 - .L_915)
.L_915:
        /*0020*/ 	.word	0x00000000
        /*0024*/ 	.short	0x0000
        /*0026*/ 	.short	0x0000
        /*0028*/ 	.byte	0x00, 0xf0, 0xa1, 0x10


	//----- nvinfo : EIATTR_MAXREG_COUNT
	.align		4
.L_916:
        /*002c*/ 	.byte	0x03, 0x1b
        /*002e*/ 	.short	0x00ff


	//----- nvinfo : EIATTR_NUM_BARRIERS
	.align		4
        /*0030*/ 	.byte	0x02, 0x4c
        /*0032*/ 	.byte	0x06
	.zero		1


	//----- nvinfo : EIATTR_ANNOTATIONS
	.align		4
        /*0034*/ 	.byte	0x04, 0x55
        /*0036*/ 	.short	(.L_918 - .L_917)


	//   ....[0]....
.L_917:
        /* <DEDUP_REMOVED lines=125> */


	//----- nvinfo : EIATTR_MERCURY_ISA_VERSION
	.align		4
.L_918:
        /*07f0*/ 	.byte	0x03, 0x5f
        /*07f2*/ 	.short	0x0000


	//----- nvinfo : EIATTR_INT_WARP_WIDE_INSTR_OFFSETS
	.align		4
        /*07f4*/ 	.byte	0x04, 0x31
        /*07f6*/ 	.short	(.L_920 - .L_919)


	//   ....[0]....
.L_919:
        /*07f8*/ 	.word	0x0000d890


	//   ....[1]....
        /*07fc*/ 	.word	0x0000d910


	//----- nvinfo : EIATTR_COOP_GROUP_MASK_REGIDS
	.align		4
.L_920:
        /*0800*/ 	.byte	0x04, 0x29
        /*0802*/ 	.short	(.L_922 - .L_921)


	//   ....[0]....
.L_921:
        /*0804*/ 	.word	0xffffffff


	//   ....[1]....
        /*0808*/ 	.word	0xffffffff


	//   ....[2]....
        /*080c*/ 	.word	0xffffffff


	//   ....[3]....
        /*0810*/ 	.word	0xffffffff


	//   ....[4]....
        /*0814*/ 	.word	0xffffffff


	//   ....[5]....
        /*0818*/ 	.word	0xffffffff


	//   ....[6]....
        /*081c*/ 	.word	0xffffffff


	//   ....[7]....
        /*0820*/ 	.word	0xffffffff


	//   ....[8]....
        /*0824*/ 	.word	0xffffffff


	//   ....[9]....
        /*0828*/ 	.word	0xffffffff


	//   ....[10]....
        /*082c*/ 	.word	0xffffffff


	//   ....[11]....
        /*0830*/ 	.word	0xffffffff


	//   ....[12]....
        /*0834*/ 	.word	0xffffffff


	//   ....[13]....
        /*0838*/ 	.word	0xffffffff


	//   ....[14]....
        /*083c*/ 	.word	0xffffffff


	//   ....[15]....
        /*0840*/ 	.word	0xffffffff


	//   ....[16]....
        /*0844*/ 	.word	0xffffffff


	//   ....[17]....
        /*0848*/ 	.word	0xffffffff


	//   ....[18]....
        /*084c*/ 	.word	0xffffffff


	//   ....[19]....
        /*0850*/ 	.word	0xffffffff


	//   ....[20]....
        /*0854*/ 	.word	0xffffffff


	//   ....[21]....
        /*0858*/ 	.word	0xffffffff


	//   ....[22]....
        /*085c*/ 	.word	0xffffffff


	//   ....[23]....
        /*0860*/ 	.word	0xffffffff


	//   ....[24]....
        /*0864*/ 	.word	0xffffffff


	//   ....[25]....
        /*0868*/ 	.word	0xffffffff


	//   ....[26]....
        /*086c*/ 	.word	0xffffffff


	//   ....[27]....
        /*0870*/ 	.word	0xffffffff


	//   ....[28]....
        /*0874*/ 	.word	0xffffffff


	//   ....[29]....
        /*0878*/ 	.word	0xffffffff


	//   ....[30]....
        /*087c*/ 	.word	0xffffffff


	//   ....[31]....
        /*0880*/ 	.word	0xffffffff


	//   ....[32]....
        /*0884*/ 	.word	0xffffffff


	//   ....[33]....
        /*0888*/ 	.word	0xffffffff


	//   ....[34]....
        /*088c*/ 	.word	0xffffffff


	//   ....[35]....
        /*0890*/ 	.word	0xffffffff


	//   ....[36]....
        /*0894*/ 	.word	0xffffffff


	//   ....[37]....
        /*0898*/ 	.word	0xffffffff


	//   ....[38]....
        /*089c*/ 	.word	0xffffffff


	//   ....[39]....
        /*08a0*/ 	.word	0xffffffff


	//   ....[40]....
        /*08a4*/ 	.word	0xffffffff


	//   ....[41]....
        /*08a8*/ 	.word	0xffffffff


	//   ....[42]....
        /*08ac*/ 	.word	0xffffffff


	//   ....[43]....
        /*08b0*/ 	.word	0xffffffff


	//----- nvinfo : EIATTR_COOP_GROUP_INSTR_OFFSETS
	.align		4
.L_922:
        /*08b4*/ 	.byte	0x04, 0x28
        /*08b6*/ 	.short	(.L_924 - .L_923)


	//   ....[0]....
.L_923:
        /*08b8*/ 	.word	0x00000050


	//   ....[1]....
        /*08bc*/ 	.word	0x00001de0


	//   ....[2]....
        /*08c0*/ 	.word	0x00001df0


	//   ....[3]....
        /*08c4*/ 	.word	0x00001e20


	//   ....[4]....
        /*08c8*/ 	.word	0x00001e40


	//   ....[5]....
        /*08cc*/ 	.word	0x00001e50


	//   ....[6]....
        /*08d0*/ 	.word	0x00001e70


	//   ....[7]....
        /*08d4*/ 	.word	0x00001fa0


	//   ....[8]....
        /*08d8*/ 	.word	0x00001fb0


	//   ....[9]....
        /*08dc*/ 	.word	0x00003870


	//   ....[10]....
        /*08e0*/ 	.word	0x00003880


	//   ....[11]....
        /*08e4*/ 	.word	0x00003dc0


	//   ....[12]....
        /*08e8*/ 	.word	0x00003f40


	//   ....[13]....
        /*08ec*/ 	.word	0x00003f50


	//   ....[14]....
        /*08f0*/ 	.word	0x00003f80


	//   ....[15]....
        /*08f4*/ 	.word	0x00006bd0


	//   ....[16]....
        /*08f8*/ 	.word	0x00006bf0


	//   ....[17]....
        /*08fc*/ 	.word	0x00007300


	//   ....[18]....
        /*0900*/ 	.word	0x000074e0


	//   ....[19]....
        /*0904*/ 	.word	0x00007500


	//   ....[20]....
        /*0908*/ 	.word	0x00007640


	//   ....[21]....
        /*090c*/ 	.word	0x0000abf0


	//   ....[22]....
        /*0910*/ 	.word	0x0000ac20


	//   ....[23]....
        /*0914*/ 	.word	0x0000ac40


	//   ....[24]....
        /*0918*/ 	.word	0x0000ac60


	//   ....[25]....
        /*091c*/ 	.word	0x0000ce40


	//   ....[26]....
        /*0920*/ 	.word	0x0000ce90


	//   ....[27]....
        /*0924*/ 	.word	0x0000ceb0


	//   ....[28]....
        /*0928*/ 	.word	0x0000ced0


	//   ....[29]....
        /*092c*/ 	.word	0x0000da60


	//   ....[30]....
        /*0930*/ 	.word	0x0000dfc0


	//   ....[31]....
        /*0934*/ 	.word	0x0000dfd0


	//   ....[32]....
        /*0938*/ 	.word	0x0000e000


	//   ....[33]....
        /*093c*/ 	.word	0x0000e020


	//   ....[34]....
        /*0940*/ 	.word	0x0000e110


	//   ....[35]....
        /*0944*/ 	.word	0x0000e170


	//   ....[36]....
        /*0948*/ 	.word	0x0000ec20


	//   ....[37]....
        /*094c*/ 	.word	0x0000ec30


	//   ....[38]....
        /*0950*/ 	.word	0x0000f7c0


	//   ....[39]....
        /*0954*/ 	.word	0x0000f8a0


	//   ....[40]....
        /*0958*/ 	.word	0x0000f900


	//   ....[41]....
        /*095c*/ 	.word	0x0000f950


	//   ....[42]....
        /*0960*/ 	.word	0x0000f9b0


	//   ....[43]....
        /*0964*/ 	.word	0x0000fa00


	//----- nvinfo : EIATTR_EXIT_INSTR_OFFSETS
	.align		4
.L_924:
        /*0968*/ 	.byte	0x04, 0x1c
        /*096a*/ 	.short	(.L_926 - .L_925)


	//   ....[0]....
.L_925:
        /*096c*/ 	.word	0x000000a0


	//   ....[1]....
        /*0970*/ 	.word	0x0000f860


	//----- nvinfo : EIATTR_MAX_THREADS
	.align		4
.L_926:
        /*0974*/ 	.byte	0x04, 0x05
        /*0976*/ 	.short	(.L_928 - .L_927)
.L_927:
        /*0978*/ 	.word	0x00000100
        /*097c*/ 	.word	0x00000001
        /*0980*/ 	.word	0x00000001


	//----- nvinfo : EIATTR_CRS_STACK_SIZE
	.align		4
.L_928:
        /*0984*/ 	.byte	0x04, 0x1e
        /*0986*/ 	.short	(.L_930 - .L_929)
.L_929:
        /*0988*/ 	.word	0x00000000
.L_930:


//--------------------- .nv.info._ZN7cutlass13device_kernelIN5flash19enable_sm80_to_sm89INS1_16FlashAttnFwdSm80INS1_25CollectiveMainloopFwdSm80ILi8ELi1ELb1EN4cute5tupleIJNS5_1CILi128EEENS7_ILi48EEENS7_ILi256EEEEEELi256ENS_10bfloat16_tEfNS_4arch4Sm80ELb1ELb0ELb0ELb1ELb0ELb0ELb1ELb1EEENS1_21CollectiveEpilogueFwdINS6_IJS8_SA_S9_EEENS6_IJNS7_ILi1EEESI_SI_EEESC_SE_Li256ELb1ELb1ELb1ELb0EEENS1_36VarlenDynamicPersistentTileSchedulerILi128ELi48ELi256ELi256ELb1ELb1ELb0ELb1ELb1ELb1EEEEEEEEEvNT_6ParamsE --------------------------
	.section	.nv.info._ZN7cutlass13device_kernelIN5flash19enable_sm80_to_sm89INS1_16FlashAttnFwdSm80INS1_25CollectiveMainloopFwdSm80ILi8ELi1ELb1EN4cute5tupleIJNS5_1CILi128EEENS7_ILi48EEENS7_ILi256EEEEEELi256ENS_10bfloat16_tEfNS_4arch4Sm80ELb1ELb0ELb0ELb1ELb0ELb0ELb1ELb1EEENS1_21CollectiveEpilogueFwdINS6_IJS8_SA_S9_EEENS6_IJNS7_ILi1EEESI_SI_EEESC_SE_Li256ELb1ELb1ELb1ELb0EEENS1_36VarlenDynamicPersistentTileSchedulerILi128ELi48ELi256ELi256ELb1ELb1ELb0ELb1ELb1ELb1EEEEEEEEEvNT_6ParamsE,"",@"SHT_CUDA_INFO"
	.sectionflags	@""
	.align	4


	//----- nvinfo : EIATTR_CUDA_API_VERSION
	.align		4
        /*0000*/ 	.byte	0x04, 0x37
        /*0002*/ 	.short	(.L_932 - .L_931)
.L_931:
        /*0004*/ 	.word	0x00000082


	//----- nvinfo : EIATTR_SW2861232_WAR
	.align		4
.L_932:
        /*0008*/ 	.byte	0x01, 0x35
	.zero		2


	//----- nvinfo : EIATTR_PARAM_CBANK
	.align		4
        /*000c*/ 	.byte	0x04, 0x0a
        /*000e*/ 	.short	(.L_934 - .L_933)
	.align		4
.L_933:
        /*0010*/ 	.word	index@(.nv.constant0._ZN7cutlass13device_kernelIN5flash19enable_sm80_to_sm89INS1_16FlashAttnFwdSm80INS1_25CollectiveMainloopFwdSm80ILi8ELi1ELb1EN4cute5tupleIJNS5_1CILi128EEENS7_ILi48EEENS7_ILi256EEEEEELi256ENS_10bfloat16_tEfNS_4arch4Sm80ELb1ELb0ELb0ELb1ELb0ELb0ELb1ELb1EEENS1_21CollectiveEpilogueFwdINS6_IJS8_SA_S9_EEENS6_IJNS7_ILi1EEESI_SI_EEESC_SE_Li256ELb1ELb1ELb1ELb0EEENS1_36VarlenDynamicPersistentTileSchedulerILi128ELi48ELi256ELi256ELb1ELb1ELb0ELb1ELb1ELb1EEEEEEEEEvNT_6ParamsE)
        /*0014*/ 	.short	0x0160
        /*0016*/ 	.short	0x0438


	//----- nvinfo : EIATTR_CBANK_PARAM_SIZE
	.align		4
.L_934:
        /*0018*/ 	.byte	0x03, 0x19
        /*001a*/ 	.short	0x0438


	//----- nvinfo : EIATTR_KPARAM_INFO
	.align		4
        /*001c*/ 	.byte	0x04, 0x17
        /*001e*/ 	.short	(.L_936 - .L_935)
.L_935:
        /*0020*/ 	.word	0x00000000
        /*0024*/ 	.short	0x0000
        /*0026*/ 	.short	0x0000
        /*0028*/ 	.byte	0x00, 0xf0, 0xe1, 0x10


	//----- nvinfo : EIATTR_MAXREG_COUNT
	.align		4
.L_936:
        /*002c*/ 	.byte	0x03, 0x1b
        /*002e*/ 	.short	0x00ff


	//----- nvinfo : EIATTR_NUM_BARRIERS
	.align		4
        /*0030*/ 	.byte	0x02, 0x4c
        /*0032*/ 	.byte	0x06
	.zero		1


	//----- nvinfo : EIATTR_ANNOTATIONS
	.align		4
        /*0034*/ 	.byte	0x04, 0x55
        /*0036*/ 	.short	(.L_938 - .L_937)


	//   ....[0]....
.L_937:
        /* <DEDUP_REMOVED lines=119> */


	//----- nvinfo : EIATTR_MERCURY_ISA_VERSION
	.align		4
.L_938:
        /*0798*/ 	.byte	0x03, 0x5f
        /*079a*/ 	.short	0x0000


	//----- nvinfo : EIATTR_INT_WARP_WIDE_INSTR_OFFSETS
	.align		4
        /*079c*/ 	.byte	0x04, 0x31
        /*079e*/ 	.short	(.L_940 - .L_939)


	//   ....[0]....
.L_939:
        /*07a0*/ 	.word	0x0000c5a0


	//   ....[1]....
        /*07a4*/ 	.word	0x0000c620


	//----- nvinfo : EIATTR_COOP_GROUP_MASK_REGIDS
	.align		4
.L_940:
        /*07a8*/ 	.byte	0x04, 0x29
        /*07aa*/ 	.short	(.L_942 - .L_941)


	//   ....[0]....
.L_941:
        /*07ac*/ 	.word	0xffffffff


	//   ....[1]....
        /*07b0*/ 	.word	0xffffffff


	//   ....[2]....
        /*07b4*/ 	.word	0xffffffff


	//   ....[3]....
        /*07b8*/ 	.word	0xffffffff


	//   ....[4]....
        /*07bc*/ 	.word	0xffffffff


	//   ....[5]....
        /*07c0*/ 	.word	0xffffffff


	//   ....[6]....
        /*07c4*/ 	.word	0xffffffff


	//   ....[7]....
        /*07c8*/ 	.word	0xffffffff


	//   ....[8]....
        /*07cc*/ 	.word	0xffffffff


	//   ....[9]....
        /*07d0*/ 	.word	0xffffffff


	//   ....[10]....
        /*07d4*/ 	.word	0xffffffff


	//   ....[11]....
        /*07d8*/ 	.word	0xffffffff


	//   ....[12]....
        /*07dc*/ 	.word	0xffffffff


	//   ....[13]....
        /*07e0*/ 	.word	0xffffffff


	//   ....[14]....
        /*07e4*/ 	.word	0xffffffff


	//   ....[15]....
        /*07e8*/ 	.word	0xffffffff


	//   ....[16]....
        /*07ec*/ 	.word	0xffffffff


	//   ....[17]....
        /*07f0*/ 	.word	0xffffffff


	//   ....[18]....
        /*07f4*/ 	.word	0xffffffff


	//   ....[19]....
        /*07f8*/ 	.word	0xffffffff


	//   ....[20]....
        /*07fc*/ 	.word	0xffffffff


	//   ....[21]....
        /*0800*/ 	.word	0xffffffff


	//   ....[22]....
        /*0804*/ 	.word	0xffffffff


	//   ....[23]....
        /*0808*/ 	.word	0xffffffff


	//   ....[24]....
        /*080c*/ 	.word	0xffffffff


	//   ....[25]....
        /*0810*/ 	.word	0xffffffff


	//   ....[26]....
        /*0814*/ 	.word	0xffffffff


	//   ....[27]....
        /*0818*/ 	.word	0xffffffff


	//   ....[28]....
        /*081c*/ 	.word	0xffffffff


	//   ....[29]....
        /*0820*/ 	.word	0xffffffff


	//   ....[30]....
        /*0824*/ 	.word	0xffffffff


	//   ....[31]....
        /*0828*/ 	.word	0xffffffff


	//   ....[32]....
        /*082c*/ 	.word	0xffffffff


	//   ....[33]....
        /*0830*/ 	.word	0xffffffff


	//   ....[34]....
        /*0834*/ 	.word	0xffffffff


	//   ....[35]....
        /*0838*/ 	.word	0xffffffff


	//   ....[36]....
        /*083c*/ 	.word	0xffffffff


	//   ....[37]....
        /*0840*/ 	.word	0xffffffff


	//   ....[38]....
        /*0844*/ 	.word	0xffffffff


	//   ....[39]....
        /*0848*/ 	.word	0xffffffff


	//   ....[40]....
        /*084c*/ 	.word	0xffffffff


	//   ....[41]....
        /*0850*/ 	.word	0xffffffff


	//   ....[42]....
        /*0854*/ 	.word	0xffffffff


	//   ....[43]....
        /*0858*/ 	.word	0xffffffff


	//   ....[44]....
        /*085c*/ 	.word	0xffffffff


	//   ....[45]....
        /*0860*/ 	.word	0xffffffff


	//   ....[46]....
        /*0864*/ 	.word	0xffffffff


	//   ....[47]....
        /*0868*/ 	.word	0xffffffff


	//   ....[48]....
        /*086c*/ 	.word	0xffffffff


	//   ....[49]....
        /*0870*/ 	.word	0xffffffff


	//   ....[50]....
        /*0874*/ 	.word	0xffffffff


	//   ....[51]....
        /*0878*/ 	.word	0xffffffff


	//   ....[52]....
        /*087c*/ 	.word	0xffffffff


	//   ....[53]....
        /*0880*/ 	.word	0xffffffff


	//   ....[54]....
        /*0884*/ 	.word	0xffffffff


	//   ....[55]....
        /*0888*/ 	.word	0xffffffff


	//   ....[56]....
        /*088c*/ 	.word	0xffffffff


	//   ....[57]....
        /*0890*/ 	.word	0xffffffff


	//   ....[58]....
        /*0894*/ 	.word	0xffffffff


	//   ....[59]....
        /*0898*/ 	.word	0xffffffff


	//   ....[60]....
        /*089c*/ 	.word	0xffffffff


	//   ....[61]....
        /*08a0*/ 	.word	0xffffffff


	//   ....[62]....
        /*08a4*/ 	.word	0xffffffff


	//   ....[63]....
        /*08a8*/ 	.word	0xffffffff


	//   ....[64]....
        /*08ac*/ 	.word	0xffffffff


	//   ....[65]....
        /*08b0*/ 	.word	0xffffffff


	//   ....[66]....
        /*08b4*/ 	.word	0xffffffff


	//   ....[67]....
        /*08b8*/ 	.word	0xffffffff


	//   ....[68]....
        /*08bc*/ 	.word	0xffffffff


	//   ....[69]....
        /*08c0*/ 	.word	0xffffffff


	//   ....[70]....
        /*08c4*/ 	.word	0xffffffff


	//   ....[71]....
        /*08c8*/ 	.word	0xffffffff


	//   ....[72]....
        /*08cc*/ 	.word	0xffffffff


	//   ....[73]....
        /*08d0*/ 	.word	0xffffffff


	//   ....[74]....
        /*08d4*/ 	.word	0xffffffff


	//   ....[75]....
        /*08d8*/ 	.word	0xffffffff


	//   ....[76]....
        /*08dc*/ 	.word	0xffffffff


	//   ....[77]....
        /*08e0*/ 	.word	0xffffffff


	//   ....[78]....
        /*08e4*/ 	.word	0xffffffff


	//   ....[79]....
        /*08e8*/ 	.word	0xffffffff


	//   ....[80]....
        /*08ec*/ 	.word	0xffffffff


	//   ....[81]....
        /*08f0*/ 	.word	0xffffffff


	//   ....[82]....
        /*08f4*/ 	.word	0xffffffff


	//   ....[83]....
        /*08f8*/ 	.word	0xffffffff


	//   ....[84]....
        /*08fc*/ 	.word	0xffffffff


	//   ....[85]....
        /*0900*/ 	.word	0xffffffff


	//   ....[86]....
        /*0904*/ 	.word	0xffffffff


	//   ....[87]....
        /*0908*/ 	.word	0xffffffff


	//   ....[88]....
        /*090c*/ 	.word	0xffffffff


	//   ....[89]....
        /*0910*/ 	.word	0xffffffff


	//   ....[90]....
        /*0914*/ 	.word	0xffffffff


	//   ....[91]....
        /*0918*/ 	.word	0xffffffff


	//   ....[92]....
        /*091c*/ 	.word	0xffffffff


	//   ....[93]....
        /*0920*/ 	.word	0xffffffff


	//   ....[94]....
        /*0924*/ 	.word	0xffffffff


	//   ....[95]....
        /*0928*/ 	.word	0xffffffff


	//   ....[96]....
        /*092c*/ 	.word	0xffffffff


	//   ....[97]....
        /*0930*/ 	.word	0xffffffff


	//   ....[98]....
        /*0934*/ 	.word	0xffffffff


	//   ....[99]....
        /*0938*/ 	.word	0xffffffff


	//   ....[100]....
        /*093c*/ 	.word	0xffffffff


	//   ....[101]....
        /*0940*/ 	.word	0xffffffff


	//   ....[102]....
        /*0944*/ 	.word	0xffffffff


	//   ....[103]....
        /*0948*/ 	.word	0xffffffff


	//   ....[104]....
        /*094c*/ 	.word	0xffffffff


	//   ....[105]....
        /*0950*/ 	.word	0xffffffff


	//   ....[106]....
        /*0954*/ 	.word	0xffffffff


	//   ....[107]....
        /*0958*/ 	.word	0xffffffff


	//   ....[108]....
        /*095c*/ 	.word	0xffffffff


	//   ....[109]....
        /*0960*/ 	.word	0xffffffff


	//   ....[110]....
        /*0964*/ 	.word	0xffffffff


	//   ....[111]....
        /*0968*/ 	.word	0xffffffff


	//   ....[112]....
        /*096c*/ 	.word	0xffffffff


	//   ....[113]....
        /*0970*/ 	.word	0xffffffff


	//   ....[114]....
        /*0974*/ 	.word	0xffffffff


	//   ....[115]....
        /*0978*/ 	.word	0xffffffff


	//   ....[116]....
        /*097c*/ 	.word	0xffffffff


	//   ....[117]....
        /*0980*/ 	.word	0xffffffff


	//   ....[118]....
        /*0984*/ 	.word	0xffffffff


	//   ....[119]....
        /*0988*/ 	.word	0xffffffff


	//   ....[120]....
        /*098c*/ 	.word	0xffffffff


	//   ....[121]....
        /*0990*/ 	.word	0xffffffff


	//   ....[122]....
        /*0994*/ 	.word	0xffffffff


	//   ....[123]....
        /*0998*/ 	.word	0xffffffff


	//   ....[124]....
        /*099c*/ 	.word	0xffffffff


	//   ....[125]....
        /*09a0*/ 	.word	0xffffffff


	//   ....[126]....
        /*09a4*/ 	.word	0xffffffff


	//   ....[127]....
        /*09a8*/ 	.word	0xffffffff


	//   ....[128]....
        /*09ac*/ 	.word	0xffffffff


	//   ....[129]....
        /*09b0*/ 	.word	0xffffffff


	//   ....[130]....
        /*09b4*/ 	.word	0xffffffff


	//   ....[131]....
        /*09b8*/ 	.word	0xffffffff


	//   ....[132]....
        /*09bc*/ 	.word	0xffffffff


	//   ....[133]....
        /*09c0*/ 	.word	0xffffffff


	//   ....[134]....
        /*09c4*/ 	.word	0xffffffff


	//   ....[135]....
        /*09c8*/ 	.word	0xffffffff


	//   ....[136]....
        /*09cc*/ 	.word	0xffffffff


	//   ....[137]....
        /*09d0*/ 	.word	0xffffffff


	//   ....[138]....
        /*09d4*/ 	.word	0xffffffff


	//----- nvinfo : EIATTR_COOP_GROUP_INSTR_OFFSETS
	.align		4
.L_942:
        /*09d8*/ 	.byte	0x04, 0x28
        /*09da*/ 	.short	(.L_944 - .L_943)


	//   ....[0]....
.L_943:
        /*09dc*/ 	.word	0x00000050


	//   ....[1]....
        /*09e0*/ 	.word	0x00000200


	//   ....[2]....
        /*09e4*/ 	.word	0x00000230


	//   ....[3]....
        /*09e8*/ 	.word	0x00000260


	//   ....[4]....
        /*09ec*/ 	.word	0x00000290


	//   ....[5]....
        /*09f0*/ 	.word	0x000002c0


	//   ....[6]....
        /*09f4*/ 	.word	0x000002f0


	//   ....[7]....
        /*09f8*/ 	.word	0x00000450


	//   ....[8]....
        /*09fc*/ 	.word	0x00000490


	//   ....[9]....
        /*0a00*/ 	.word	0x000004c0


	//   ....[10]....
        /*0a04*/ 	.word	0x000004f0


	//   ....[11]....
        /*0a08*/ 	.word	0x00000520


	//   ....[12]....
        /*0a0c*/ 	.word	0x00000550


	//   ....[13]....
        /*0a10*/ 	.word	0x000005e0


	//   ....[14]....
        /*0a14*/ 	.word	0x00000630


	//   ....[15]....
        /*0a18*/ 	.word	0x00000650


	//   ....[16]....
        /*0a1c*/ 	.word	0x000006b0


	//   ....[17]....
        /*0a20*/ 	.word	0x000028d0


	//   ....[18]....
        /*0a24*/ 	.word	0x000028f0


	//   ....[19]....
        /*0a28*/ 	.word	0x00002a70


	//   ....[20]....
        /*0a2c*/ 	.word	0x00002aa0


	//   ....[21]....
        /*0a30*/ 	.word	0x00002bb0


	//   ....[22]....
        /*0a34*/ 	.word	0x00002bd0


	//   ....[23]....
        /*0a38*/ 	.word	0x00002c50


	//   ....[24]....
        /*0a3c*/ 	.word	0x00002cc0


	//   ....[25]....
        /*0a40*/ 	.word	0x000045d0


	//   ....[26]....
        /*0a44*/ 	.word	0x00004600


	//   ....[27]....
        /*0a48*/ 	.word	0x00004a20


	//   ....[28]....
        /*0a4c*/ 	.word	0x00004b40


	//   ....[29]....
        /*0a50*/ 	.word	0x00004b50


	//   ....[30]....
        /*0a54*/ 	.word	0x00004b80


	//   ....[31]....
        /*0a58*/ 	.word	0x000071e0


	//   ....[32]....
        /*0a5c*/ 	.word	0x000071f0


	//   ....[33]....
        /*0a60*/ 	.word	0x000075f0


	//   ....[34]....
        /*0a64*/ 	.word	0x00007610


	//   ....[35]....
        /*0a68*/ 	.word	0x00007c70


	//   ....[36]....
        /*0a6c*/ 	.word	0x00007c90


	//   ....[37]....
        /*0a70*/ 	.word	0x0000a110


	//   ....[38]....
        /*0a74*/ 	.word	0x0000a130


	//   ....[39]....
        /*0a78*/ 	.word	0x0000a740


	//   ....[40]....
        /*0a7c*/ 	.word	0x0000a760


	//   ....[41]....
        /*0a80*/ 	.word	0x0000bb50


	//   ....[42]....
        /*0a84*/ 	.word	0x0000bba0


	//   ....[43]....
        /*0a88*/ 	.word	0x0000bbc0


	//   ....[44]....
        /*0a8c*/ 	.word	0x0000bbe0


	//   ....[45]....
        /*0a90*/ 	.word	0x0000d480


	//   ....[46]....
        /*0a94*/ 	.word	0x0000d490


	//   ....[47]....
        /*0a98*/ 	.word	0x0000d4b0


	//   ....[48]....
        /*0a9c*/ 	.word	0x0000d4d0


	//   ....[49]....
        /*0aa0*/ 	.word	0x0000d920


	//   ....[50]....
        /*0aa4*/ 	.word	0x0000d940


	//   ....[51]....
        /*0aa8*/ 	.word	0x0000db10


	//   ....[52]....
        /*0aac*/ 	.word	0x0000db20


	//   ....[53]....
        /*0ab0*/ 	.word	0x0000dce0


	//   ....[54]....
        /*0ab4*/ 	.word	0x0000dd00


	//   ....[55]....
        /*0ab8*/ 	.word	0x0000dec0


	//   ....[56]....
        /*0abc*/ 	.word	0x0000ded0


	//   ....[57]....
        /*0ac0*/ 	.word	0x0000e290


	//   ....[58]....
        /*0ac4*/ 	.word	0x0000e2b0


	//   ....[59]....
        /*0ac8*/ 	.word	0x0000ef00


	//   ....[60]....
        /*0acc*/ 	.word	0x0000ef10


	//   ....[61]....
        /*0ad0*/ 	.word	0x0000ff80


	//   ....[62]....
        /*0ad4*/ 	.word	0x0000ffa0


	//   ....[63]....
        /*0ad8*/ 	.word	0x00010180


	//   ....[64]....
        /*0adc*/ 	.word	0x00010190


	//   ....[65]....
        /*0ae0*/ 	.word	0x00010350


	//   ....[66]....
        /*0ae4*/ 	.word	0x00010370


	//   ....[67]....
        /*0ae8*/ 	.word	0x00010530


	//   ....[68]....
        /*0aec*/ 	.word	0x00010540


	//   ....[69]....
        /*0af0*/ 	.word	0x000107c0


	//   ....[70]....
        /*0af4*/ 	.word	0x000107e0


	//   ....[71]....
        /*0af8*/ 	.word	0x00010910


	//   ....[72]....
        /*0afc*/ 	.word	0x00010950


	//   ....[73]....
        /*0b00*/ 	.word	0x00010980


	//   ....[74]....
        /*0b04*/ 	.word	0x000109b0


	//   ....[75]....
        /*0b08*/ 	.word	0x000109e0


	//   ....[76]....
        /*0b0c*/ 	.word	0x00010a10


	//   ....[77]....
        /*0b10*/ 	.word	0x00010b70


	//   ....[78]....
        /*0b14*/ 	.word	0x00010bb0


	//   ....[79]....
        /*0b18*/ 	.word	0x00010be0


	//   ....[80]....
        /*0b1c*/ 	.word	0x00010c10


	//   ....[81]....
        /*0b20*/ 	.word	0x00010c40


	//   ....[82]....
        /*0b24*/ 	.word	0x00010c70


	//   ....[83]....
        /*0b28*/ 	.word	0x00010d00


	//   ....[84]....
        /*0b2c*/ 	.word	0x00010d60


	//   ....[85]....
        /*0b30*/ 	.word	0x00010d70


	//   ....[86]....
        /*0b34*/ 	.word	0x00010dd0


	//   ....[87]....
        /*0b38*/ 	.word	0x00011840


	//   ....[88]....
        /*0b3c*/ 	.word	0x000118a0


	//   ....[89]....
        /*0b40*/ 	.word	0x000118f0


	//   ....[90]....
        /*0b44*/ 	.word	0x00011940


	//   ....[91]....
        /*0b48*/ 	.word	0x00011990


	//   ....[92]....
        /*0b4c*/ 	.word	0x00011a00


	//   ....[93]....
        /*0b50*/ 	.word	0x00011a40


	//   ....[94]....
        /*0b54*/ 	.word	0x00011ab0


	//   ....[95]....
        /*0b58*/ 	.word	0x00011b20


	//   ....[96]....
        /*0b5c*/ 	.word	0x00011b80


	//   ....[97]....
        /*0b60*/ 	.word	0x00011be0


	//   ....[98]....
        /*0b64*/ 	.word	0x00011c40


	//   ....[99]....
        /*0b68*/ 	.word	0x00011c90


	//   ....[100]....
        /*0b6c*/ 	.word	0x00011cf0


	//   ....[101]....
        /*0b70*/ 	.word	0x00011d60


	//   ....[102]....
        /*0b74*/ 	.word	0x00011dd0


	//   ....[103]....
        /*0b78*/ 	.word	0x00011e30


	//   ....[104]....
        /*0b7c*/ 	.word	0x00011e90


	//   ....[105]....
        /*0b80*/ 	.word	0x00011ef0


	//   ....[106]....
        /*0b84*/ 	.word	0x00011f60


	//   ....[107]....
        /*0b88*/ 	.word	0x00011fc0


	//   ....[108]....
        /*0b8c*/ 	.word	0x00012020


	//   ....[109]....
        /*0b90*/ 	.word	0x00012080


	//   ....[110]....
        /*0b94*/ 	.word	0x000120f0


	//   ....[111]....
        /*0b98*/ 	.word	0x00012150


	//   ....[112]....
        /*0b9c*/ 	.word	0x000121b0


	//   ....[113]....
        /*0ba0*/ 	.word	0x00012210


	//   ....[114]....
        /*0ba4*/ 	.word	0x00012280


	//   ....[115]....
        /*0ba8*/ 	.word	0x000122e0


	//   ....[116]....
        /*0bac*/ 	.word	0x00012340


	//   ....[117]....
        /*0bb0*/ 	.word	0x000123a0


	//   ....[118]....
        /*0bb4*/ 	.word	0x00012410


	//   ....[119]....
        /*0bb8*/ 	.word	0x00012470


	//   ....[120]....
        /*0bbc*/ 	.word	0x000124d0


	//   ....[121]....
        /*0bc0*/ 	.word	0x00012530


	//   ....[122]....
        /*0bc4*/ 	.word	0x000125a0


	//   ....[123]....
        /*0bc8*/ 	.word	0x000125f0


	//   ....[124]....
        /*0bcc*/ 	.word	0x00012630


	//   ....[125]....
        /*0bd0*/ 	.word	0x00012680


	//   ....[126]....
        /*0bd4*/ 	.word	0x000126d0


	//   ....[127]....
        /*0bd8*/ 	.word	0x00012720


	//   ....[128]....
        /*0bdc*/ 	.word	0x00012790


	//   ....[129]....
        /*0be0*/ 	.word	0x000127d0


	//   ....[130]....
        /*0be4*/ 	.word	0x00012820


	//   ....[131]....
        /*0be8*/ 	.word	0x00012870


	//   ....[132]....
        /*0bec*/ 	.word	0x000128c0


	//   ....[133]....
        /*0bf0*/ 	.word	0x00012910


	//   ....[134]....
        /*0bf4*/ 	.word	0x00012980


	//   ....[135]....
        /*0bf8*/ 	.word	0x000129c0


	//   ....[136]....
        /*0bfc*/ 	.word	0x00012a30


	//   ....[137]....
        /*0c00*/ 	.word	0x00012a90


	//   ....[138]....
        /*0c04*/ 	.word	0x00012af0


	//----- nvinfo : EIATTR_EXIT_INSTR_OFFSETS
	.align		4
.L_944:
        /*0c08*/ 	.byte	0x04, 0x1c
        /*0c0a*/ 	.short	(.L_946 - .L_945)


	//   ....[0]....
.L_945:
        /*0c0c*/ 	.word	0x000010d0


	//   ....[1]....
        /*0c10*/ 	.word	0x00011800


	//----- nvinfo : EIATTR_MAX_THREADS
	.align		4
.L_946:
        /*0c14*/ 	.byte	0x04, 0x05
        /*0c16*/ 	.short	(.L_948 - .L_947)
.L_947:
        /*0c18*/ 	.word	0x00000100
        /*0c1c*/ 	.word	0x00000001
        /*0c20*/ 	.word	0x00000001


	//----- nvinfo : EIATTR_CRS_STACK_SIZE
	.align		4
.L_948:
        /*0c24*/ 	.byte	0x04, 0x1e
        /*0c26*/ 	.short	(.L_950 - .L_949)
.L_949:
        /*0c28*/ 	.word	0x00000000
.L_950:


//--------------------- .nv.info._ZN7cutlass13device_kernelIN5flash19enable_sm80_to_sm89INS1_16FlashAttnFwdSm80INS1_25CollectiveMainloopFwdSm80ILi8ELi1ELb0EN4cute5tupleIJNS5_1CILi128EEENS7_ILi32EEENS7_ILi256EEEEEELi256ENS_10bfloat16_tEfNS_4arch4Sm80ELb1ELb0ELb0ELb1ELb0ELb1ELb1ELb1EEENS1_21CollectiveEpilogueFwdINS6_IJS8_SA_S9_EEENS6_IJNS7_ILi1EEESI_SI_EEESC_SE_Li256ELb1ELb1ELb1ELb0EEENS1_36VarlenDynamicPersistentTileSchedulerILi128ELi32ELi256ELi256ELb1ELb1ELb0ELb1ELb1ELb1EEEEEEEEEvNT_6ParamsE --------------------------
	.section	.nv.info._ZN7cutlass13device_kernelIN5flash19enable_sm80_to_sm89INS1_16FlashAttnFwdSm80INS1_25CollectiveMainloopFwdSm80ILi8ELi1ELb0EN4cute5tupleIJNS5_1CILi128EEENS7_ILi32EEENS7_ILi256EEEEEELi256ENS_10bfloat16_tEfNS_4arch4Sm80ELb1ELb0ELb0ELb1ELb0ELb1ELb1ELb1EEENS1_21CollectiveEpilogueFwdINS6_IJS8_SA_S9_EEENS6_IJNS7_ILi1EEESI_SI_EEESC_SE_Li256ELb1ELb1ELb1ELb0EEENS1_36VarlenDynamicPersistentTileSchedulerILi128ELi32ELi256ELi256ELb1ELb1ELb0ELb1ELb1ELb1EEEEEEEEEvNT_6ParamsE,"",@"SHT_CUDA_INFO"
	.sectionflags	@""
	.align	4


	//----- nvinfo : EIATTR_CUDA_API_VERSION
	.align		4
        /*0000*/ 	.byte	0x04, 0x37
        /*0002*/ 	.short	(.L_952 - .L_951)
.L_951:
        /*0004*/ 	.word	0x00000082


	//----- nvinfo : EIATTR_SW2861232_WAR
	.align		4
.L_952:
        /*0008*/ 	.byte	0x01, 0x35
	.zero		2


	//----- nvinfo : EIATTR_PARAM_CBANK
	.align		4
        /*000c*/ 	.byte	0x04, 0x0a
        /*000e*/ 	.short	(.L_954 - .L_953)
	.align		4
.L_953:
        /*0010*/ 	.word	index@(.nv.constant0._ZN7cutlass13device_kernelIN5flash19enable_sm80_to_sm89INS1_16FlashAttnFwdSm80INS1_25CollectiveMainloopFwdSm80ILi8ELi1ELb0EN4cute5tupleIJNS5_1CILi128EEENS7_ILi32EEENS7_ILi256EEEEEELi256ENS_10bfloat16_tEfNS_4arch4Sm80ELb1ELb0ELb0ELb1ELb0ELb1ELb1ELb1EEENS1_21CollectiveEpilogueFwdINS6_IJS8_SA_S9_EEENS6_IJNS7_ILi1EEESI_SI_EEESC_SE_Li256ELb1ELb1ELb1ELb0EEENS1_36VarlenDynamicPersistentTileSchedulerILi128ELi32ELi256ELi256ELb1ELb1ELb0ELb1ELb1ELb1EEEEEEEEEvNT_6ParamsE)
        /*0014*/ 	.short	0x0160
        /*0016*/ 	.short	0x0438


	//----- nvinfo : EIATTR_CBANK_PARAM_SIZE
	.align		4
.L_954:
        /*0018*/ 	.byte	0x03, 0x19
        /*001a*/ 	.short	0x0438


	//----- nvinfo : EIATTR_KPARAM_INFO
	.align		4
        /*001c*/ 	.byte	0x04, 0x17
        /*001e*/ 	.short	(.L_956 - .L_955)
.L_955:
        /*0020*/ 	.word	0x00000000
        /*0024*/ 	.short	0x0000
        /*0026*/ 	.short	0x0000
        /*0028*/ 	.byte	0x00, 0xf0, 0xe1, 0x10


	//----- nvinfo : EIATTR_MAXREG_COUNT
	.align		4
.L_956:
        /*002c*/ 	.byte	0x03, 0x1b
        /*002e*/ 	.short	0x00ff


	//----- nvinfo : EIATTR_NUM_BARRIERS
	.align		4
        /*0030*/ 	.byte	0x02, 0x4c
        /*0032*/ 	.byte	0x06
	.zero		1


	//----- nvinfo : EIATTR_ANNOTATIONS
	.align		4
        /*0034*/ 	.byte	0x04, 0x55
        /*0036*/ 	.short	(.L_958 - .L_957)


	//   ....[0]....
.L_957:
        /*0038*/ 	.word	0x00000001
        /*003c*/ 	.byte	0x70, 0x00, 0x00, 0x00, 0x01, 0x00, 0x00, 0x00, 0x10, 0x15, 0x00, 0x00, 0x01, 0x00, 0x00, 0x00
        /*004c*/ 	.byte	0x40, 0x73, 0x01, 0x00, 0x01, 0x00, 0x00, 0x00, 0x40, 0xaa, 0x01, 0x00


	//----- nvinfo : EIATTR_MERCURY_ISA_VERSION
	.align		4
.L_958:
        /*0058*/ 	.byte	0x03, 0x5f
        /*005a*/ 	.short	0x0000


	//----- nvinfo : EIATTR_INT_WARP_WIDE_INSTR_OFFSETS
	.align		4
        /*005c*/ 	.byte	0x04, 0x31
        /*005e*/ 	.short	(.L_960 - .L_959)


	//   ....[0]....
.L_959:
        /*0060*/ 	.word	0x000168c0


	//   ....[1]....
        /*0064*/ 	.word	0x00016940


	//----- nvinfo : EIATTR_COOP_GROUP_MASK_REGIDS
	.align		4
.L_960:
        /*0068*/ 	.byte	0x04, 0x29
        /*006a*/ 	.short	(.L_962 - .L_961)


	//   ....[0]....
.L_961:
        /*006c*/ 	.word	0xffffffff


	//   ....[1]....
        /*0070*/ 	.word	0xffffffff


	//   ....[2]....
        /*0074*/ 	.word	0xffffffff


	//   ....[3]....
        /*0078*/ 	.word	0xffffffff


	//   ....[4]....
        /*007c*/ 	.word	0xffffffff


	//   ....[5]....
        /*0080*/ 	.word	0xffffffff


	//   ....[6]....
        /*0084*/ 	.word	0xffffffff


	//   ....[7]....
        /*0088*/ 	.word	0xffffffff


	//   ....[8]....
        /*008c*/ 	.word	0xffffffff


	//   ....[9]....
        /*0090*/ 	.word	0xffffffff


	//   ....[10]....
        /*0094*/ 	.word	0xffffffff


	//   ....[11]....
        /*0098*/ 	.word	0xffffffff


	//   ....[12]....
        /*009c*/ 	.word	0xffffffff


	//   ....[13]....
        /*00a0*/ 	.word	0xffffffff


	//   ....[14]....
        /*00a4*/ 	.word	0xffffffff


	//   ....[15]....
        /*00a8*/ 	.word	0xffffffff


	//   ....[16]....
        /*00ac*/ 	.word	0xffffffff


	//   ....[17]....
        /*00b0*/ 	.word	0xffffffff


	//   ....[18]....
        /*00b4*/ 	.word	0xffffffff


	//   ....[19]....
        /*00b8*/ 	.word	0xffffffff


	//   ....[20]....
        /*00bc*/ 	.word	0xffffffff


	//   ....[21]....
        /*00c0*/ 	.word	0xffffffff


	//   ....[22]....
        /*00c4*/ 	.word	0xffffffff


	//   ....[23]....
        /*00c8*/ 	.word	0xffffffff


	//   ....[24]....
        /*00cc*/ 	.word	0xffffffff


	//   ....[25]....
        /*00d0*/ 	.word	0xffffffff


	//   ....[26]....
        /*00d4*/ 	.word	0xffffffff


	//   ....[27]....
        /*00d8*/ 	.word	0xffffffff


	//   ....[28]....
        /*00dc*/ 	.word	0xffffffff


	//   ....[29]....
        /*00e0*/ 	.word	0xffffffff


	//   ....[30]....
        /*00e4*/ 	.word	0xffffffff


	//   ....[31]....
        /*00e8*/ 	.word	0xffffffff


	//   ....[32]....
        /*00ec*/ 	.word	0xffffffff


	//   ....[33]....
        /*00f0*/ 	.word	0xffffffff


	//   ....[34]....
        /*00f4*/ 	.word	0xffffffff


	//   ....[35]....
        /*00f8*/ 	.word	0xffffffff


	//   ....[36]....
        /*00fc*/ 	.word	0xffffffff


	//   ....[37]....
        /*0100*/ 	.word	0xffffffff


	//   ....[38]....
        /*0104*/ 	.word	0xffffffff


	//   ....[39]....
        /*0108*/ 	.word	0xffffffff


	//   ....[40]....
        /*010c*/ 	.word	0xffffffff


	//   ....[41]....
        /*0110*/ 	.word	0xffffffff


	//   ....[42]....
        /*0114*/ 	.word	0xffffffff


	//   ....[43]....
        /*0118*/ 	.word	0xffffffff


	//   ....[44]....
        /*011c*/ 	.word	0xffffffff


	//   ....[45]....
        /*0120*/ 	.word	0xffffffff


	//   ....[46]....
        /*0124*/ 	.word	0xffffffff


	//   ....[47]....
        /*0128*/ 	.word	0xffffffff


	//   ....[48]....
        /*012c*/ 	.word	0xffffffff


	//   ....[49]....
        /*0130*/ 	.word	0xffffffff


	//   ....[50]....
        /*0134*/ 	.word	0xffffffff


	//   ....[51]....
        /*0138*/ 	.word	0xffffffff


	//   ....[52]....
        /*013c*/ 	.word	0xffffffff


	//   ....[53]....
        /*0140*/ 	.word	0xffffffff


	//   ....[54]....
        /*0144*/ 	.word	0xffffffff


	//   ....[55]....
        /*0148*/ 	.word	0xffffffff


	//   ....[56]....
        /*014c*/ 	.word	0xffffffff


	//   ....[57]....
        /*0150*/ 	.word	0xffffffff


	//   ....[58]....
        /*0154*/ 	.word	0xffffffff


	//   ....[59]....
        /*0158*/ 	.word	0xffffffff


	//   ....[60]....
        /*015c*/ 	.word	0xffffffff


	//   ....[61]....
        /*0160*/ 	.word	0xffffffff


	//   ....[62]....
        /*0164*/ 	.word	0xffffffff


	//   ....[63]....
        /*0168*/ 	.word	0xffffffff


	//   ....[64]....
        /*016c*/ 	.word	0xffffffff


	//   ....[65]....
        /*0170*/ 	.word	0xffffffff


	//   ....[66]....
        /*0174*/ 	.word	0xffffffff


	//   ....[67]....
        /*0178*/ 	.word	0xffffffff


	//   ....[68]....
        /*017c*/ 	.word	0xffffffff


	//   ....[69]....
        /*0180*/ 	.word	0xffffffff


	//   ....[70]....
        /*0184*/ 	.word	0xffffffff


	//   ....[71]....
        /*0188*/ 	.word	0xffffffff


	//   ....[72]....
        /*018c*/ 	.word	0xffffffff


	//   ....[73]....
        /*0190*/ 	.word	0xffffffff


	//   ....[74]....
        /*0194*/ 	.word	0xffffffff


	//   ....[75]....
        /*0198*/ 	.word	0xffffffff


	//   ....[76]....
        /*019c*/ 	.word	0xffffffff


	//   ....[77]....
        /*01a0*/ 	.word	0xffffffff


	//   ....[78]....
        /*01a4*/ 	.word	0xffffffff


	//   ....[79]....
        /*01a8*/ 	.word	0xffffffff


	//   ....[80]....
        /*01ac*/ 	.word	0xffffffff


	//   ....[81]....
        /*01b0*/ 	.word	0xffffffff


	//   ....[82]....
        /*01b4*/ 	.word	0xffffffff


	//   ....[83]....
        /*01b8*/ 	.word	0xffffffff


	//   ....[84]....
        /*01bc*/ 	.word	0xffffffff


	//   ....[85]....
        /*01c0*/ 	.word	0xffffffff


	//   ....[86]....
        /*01c4*/ 	.word	0xffffffff


	//   ....[87]....
        /*01c8*/ 	.word	0xffffffff


	//   ....[88]....
        /*01cc*/ 	.word	0xffffffff


	//   ....[89]....
        /*01d0*/ 	.word	0xffffffff


	//   ....[90]....
        /*01d4*/ 	.word	0xffffffff


	//   ....[91]....
        /*01d8*/ 	.word	0xffffffff


	//   ....[92]....
        /*01dc*/ 	.word	0xffffffff


	//   ....[93]....
        /*01e0*/ 	.word	0xffffffff


	//   ....[94]....
        /*01e4*/ 	.word	0xffffffff


	//   ....[95]....
        /*01e8*/ 	.word	0xffffffff


	//   ....[96]....
        /*01ec*/ 	.word	0xffffffff


	//   ....[97]....
        /*01f0*/ 	.word	0xffffffff


	//   ....[98]....
        /*01f4*/ 	.word	0xffffffff


	//   ....[99]....
        /*01f8*/ 	.word	0xffffffff


	//   ....[100]....
        /*01fc*/ 	.word	0xffffffff


	//   ....[101]....
        /*0200*/ 	.word	0xffffffff


	//   ....[102]....
        /*0204*/ 	.word	0xffffffff


	//   ....[103]....
        /*0208*/ 	.word	0xffffffff


	//   ....[104]....
        /*020c*/ 	.word	0xffffffff


	//   ....[105]....
        /*0210*/ 	.word	0xffffffff


	//   ....[106]....
        /*0214*/ 	.word	0xffffffff


	//   ....[107]....
        /*0218*/ 	.word	0xffffffff


	//   ....[108]....
        /*021c*/ 	.word	0xffffffff


	//   ....[109]....
        /*0220*/ 	.word	0xffffffff


	//   ....[110]....
        /*0224*/ 	.word	0xffffffff


	//   ....[111]....
        /*0228*/ 	.word	0xffffffff


	//   ....[112]....
        /*022c*/ 	.word	0xffffffff


	//   ....[113]....
        /*0230*/ 	.word	0xffffffff


	//   ....[114]....
        /*0234*/ 	.word	0xffffffff


	//   ....[115]....
        /*0238*/ 	.word	0xffffffff


	//   ....[116]....
        /*023c*/ 	.word	0xffffffff


	//   ....[117]....
        /*0240*/ 	.word	0xffffffff


	//   ....[118]....
        /*0244*/ 	.word	0xffffffff


	//   ....[119]....
        /*0248*/ 	.word	0xffffffff


	//   ....[120]....
        /*024c*/ 	.word	0xffffffff


	//   ....[121]....
        /*0250*/ 	.word	0xffffffff


	//   ....[122]....
        /*0254*/ 	.word	0xffffffff


	//   ....[123]....
        /*0258*/ 	.word	0xffffffff


	//   ....[124]....
        /*025c*/ 	.word	0xffffffff


	//   ....[125]....
        /*0260*/ 	.word	0xffffffff


	//   ....[126]....
        /*0264*/ 	.word	0xffffffff


	//   ....[127]....
        /*0268*/ 	.word	0xffffffff


	//   ....[128]....
        /*026c*/ 	.word	0xffffffff


	//   ....[129]....
        /*0270*/ 	.word	0xffffffff


	//   ....[130]....
        /*0274*/ 	.word	0xffffffff


	//   ....[131]....
        /*0278*/ 	.word	0xffffffff


	//   ....[132]....
        /*027c*/ 	.word	0xffffffff


	//   ....[133]....
        /*0280*/ 	.word	0xffffffff


	//   ....[134]....
        /*0284*/ 	.word	0xffffffff


	//   ....[135]....
        /*0288*/ 	.word	0xffffffff


	//   ....[136]....
        /*028c*/ 	.word	0xffffffff


	//   ....[137]....
        /*0290*/ 	.word	0xffffffff


	//   ....[138]....
        /*0294*/ 	.word	0xffffffff


	//   ....[139]....
        /*0298*/ 	.word	0xffffffff


	//   ....[140]....
        /*029c*/ 	.word	0xffffffff


	//   ....[141]....
        /*02a0*/ 	.word	0xffffffff


	//   ....[142]....
        /*02a4*/ 	.word	0xffffffff


	//   ....[143]....
        /*02a8*/ 	.word	0xffffffff


	//   ....[144]....
        /*02ac*/ 	.word	0xffffffff


	//   ....[145]....
        /*02b0*/ 	.word	0xffffffff


	//   ....[146]....
        /*02b4*/ 	.word	0xffffffff


	//   ....[147]....
        /*02b8*/ 	.word	0xffffffff


	//   ....[148]....
        /*02bc*/ 	.word	0xffffffff


	//   ....[149]....
        /*02c0*/ 	.word	0xffffffff


	//   ....[150]....
        /*02c4*/ 	.word	0xffffffff


	//   ....[151]....
        /*02c8*/ 	.word	0xffffffff


	//   ....[152]....
        /*02cc*/ 	.word	0xffffffff


	//   ....[153]....
        /*02d0*/ 	.word	0xffffffff


	//   ....[154]....
        /*02d4*/ 	.word	0xffffffff


	//   ....[155]....
        /*02d8*/ 	.word	0xffffffff


	//   ....[156]....
        /*02dc*/ 	.word	0xffffffff


	//   ....[157]....
        /*02e0*/ 	.word	0xffffffff


	//   ....[158]....
        /*02e4*/ 	.word	0xffffffff


	//   ....[159]....
        /*02e8*/ 	.word	0xffffffff


	//   ....[160]....
        /*02ec*/ 	.word	0xffffffff


	//   ....[161]....
        /*02f0*/ 	.word	0xffffffff


	//   ....[162]....
        /*02f4*/ 	.word	0xffffffff


	//   ....[163]....
        /*02f8*/ 	.word	0xffffffff


	//   ....[164]....
        /*02fc*/ 	.word	0xffffffff


	//   ....[165]....
        /*0300*/ 	.word	0xffffffff


	//   ....[166]....
        /*0304*/ 	.word	0xffffffff


	//   ....[167]....
        /*0308*/ 	.word	0xffffffff


	//   ....[168]....
        /*030c*/ 	.word	0xffffffff


	//   ....[169]....
        /*0310*/ 	.word	0xffffffff


	//   ....[170]....
        /*0314*/ 	.word	0xffffffff


	//   ....[171]....
        /*0318*/ 	.word	0xffffffff


	//   ....[172]....
        /*031c*/ 	.word	0xffffffff


	//   ....[173]....
        /*0320*/ 	.word	0xffffffff


	//   ....[174]....
        /*0324*/ 	.word	0xffffffff


	//   ....[175]....
        /*0328*/ 	.word	0xffffffff


	//   ....[176]....
        /*032c*/ 	.word	0xffffffff


	//   ....[177]....
        /*0330*/ 	.word	0xffffffff


	//   ....[178]....
        /*0334*/ 	.word	0xffffffff


	//----- nvinfo : EIATTR_COOP_GROUP_INSTR_OFFSETS
	.align		4
.L_962:
        /*0338*/ 	.byte	0x04, 0x28
        /*033a*/ 	.short	(.L_964 - .L_963)


	//   ....[0]....
.L_963:
        /*033c*/ 	.word	0x00000050


	//   ....[1]....
        /*0340*/ 	.word	0x000001e0


	//   ....[2]....
        /*0344*/ 	.word	0x00000210


	//   ....[3]....
        /*0348*/ 	.word	0x00000240


	//   ....[4]....
        /*034c*/ 	.word	0x00000270


	//   ....[5]....
        /*0350*/ 	.word	0x000002a0


	//   ....[6]....
        /*0354*/ 	.word	0x000002d0


	//   ....[7]....
        /*0358*/ 	.word	0x00000430


	//   ....[8]....
        /*035c*/ 	.word	0x00000470


	//   ....[9]....
        /*0360*/ 	.word	0x000004a0


	//   ....[10]....
        /*0364*/ 	.word	0x000004d0


	//   ....[11]....
        /*0368*/ 	.word	0x00000500


	//   ....[12]....
        /*036c*/ 	.word	0x00000530


	//   ....[13]....
        /*0370*/ 	.word	0x000005c0


	//   ....[14]....
        /*0374*/ 	.word	0x00000600


	//   ....[15]....
        /*0378*/ 	.word	0x00000620


	//   ....[16]....
        /*037c*/ 	.word	0x00000680


	//   ....[17]....
        /*0380*/ 	.word	0x00006790


	//   ....[18]....
        /*0384*/ 	.word	0x000067b0


	//   ....[19]....
        /*0388*/ 	.word	0x000069a0


	//   ....[20]....
        /*038c*/ 	.word	0x000069b0


	//   ....[21]....
        /*0390*/ 	.word	0x00006b40


	//   ....[22]....
        /*0394*/ 	.word	0x00006b60


	//   ....[23]....
        /*0398*/ 	.word	0x00006cf0


	//   ....[24]....
        /*039c*/ 	.word	0x00006d00


	//   ....[25]....
        /*03a0*/ 	.word	0x00007380


	//   ....[26]....
        /*03a4*/ 	.word	0x000073a0


	//   ....[27]....
        /*03a8*/ 	.word	0x000073c0


	//   ....[28]....
        /*03ac*/ 	.word	0x000073d0


	//   ....[29]....
        /*03b0*/ 	.word	0x00007860


	//   ....[30]....
        /*03b4*/ 	.word	0x000078a0


	//   ....[31]....
        /*03b8*/ 	.word	0x000078e0


	//   ....[32]....
        /*03bc*/ 	.word	0x00007920


	//   ....[33]....
        /*03c0*/ 	.word	0x00007de0


	//   ....[34]....
        /*03c4*/ 	.word	0x00007e20


	//   ....[35]....
        /*03c8*/ 	.word	0x00007e60


	//   ....[36]....
        /*03cc*/ 	.word	0x00007e90


	//   ....[37]....
        /*03d0*/ 	.word	0x000081f0


	//   ....[38]....
        /*03d4*/ 	.word	0x00008280


	//   ....[39]....
        /*03d8*/ 	.word	0x000082d0


	//   ....[40]....
        /*03dc*/ 	.word	0x00008320


	//   ....[41]....
        /*03e0*/ 	.word	0x0000bca0


	//   ....[42]....
        /*03e4*/ 	.word	0x0000bcf0


	//   ....[43]....
        /*03e8*/ 	.word	0x0000bd10


	//   ....[44]....
        /*03ec*/ 	.word	0x0000bd20


	//   ....[45]....
        /*03f0*/ 	.word	0x0000bf50


	//   ....[46]....
        /*03f4*/ 	.word	0x0000bfc0


	//   ....[47]....
        /*03f8*/ 	.word	0x0000c010


	//   ....[48]....
        /*03fc*/ 	.word	0x0000c060


	//   ....[49]....
        /*0400*/ 	.word	0x0000c3f0


	//   ....[50]....
        /*0404*/ 	.word	0x0000c440


	//   ....[51]....
        /*0408*/ 	.word	0x0000c4a0


	//   ....[52]....
        /*040c*/ 	.word	0x0000c4e0


	//   ....[53]....
        /*0410*/ 	.word	0x0000c790


	//   ....[54]....
        /*0414*/ 	.word	0x0000c800


	//   ....[55]....
        /*0418*/ 	.word	0x0000c850


	//   ....[56]....
        /*041c*/ 	.word	0x0000c8a0


	//   ....[57]....
        /*0420*/ 	.word	0x00010af0


	//   ....[58]....
        /*0424*/ 	.word	0x00011070


	//   ....[59]....
        /*0428*/ 	.word	0x000112c0


	//   ....[60]....
        /*042c*/ 	.word	0x00011420


	//   ....[61]....
        /*0430*/ 	.word	0x00011440


	//   ....[62]....
        /*0434*/ 	.word	0x000114a0


	//   ....[63]....
        /*0438*/ 	.word	0x000123a0


	//   ....[64]....
        /*043c*/ 	.word	0x000123c0


	//   ....[65]....
        /*0440*/ 	.word	0x00012bb0


	//   ....[66]....
        /*0444*/ 	.word	0x00012d00


	//   ....[67]....
        /*0448*/ 	.word	0x00012d60


	//   ....[68]....
        /*044c*/ 	.word	0x00012e30


	//   ....[69]....
        /*0450*/ 	.word	0x00014ac0


	//   ....[70]....
        /*0454*/ 	.word	0x00014ae0


	//   ....[71]....
        /*0458*/ 	.word	0x00014b00


	//   ....[72]....
        /*045c*/ 	.word	0x00014b20


	//   ....[73]....
        /*0460*/ 	.word	0x00015ea0


	//   ....[74]....
        /*0464*/ 	.word	0x00015ed0


	//   ....[75]....
        /*0468*/ 	.word	0x00015ee0


	//   ....[76]....
        /*046c*/ 	.word	0x00015f10


	//   ....[77]....
        /*0470*/ 	.word	0x000176a0


	//   ....[78]....
        /*0474*/ 	.word	0x000176d0


	//   ....[79]....
        /*0478*/ 	.word	0x000176e0


	//   ....[80]....
        /*047c*/ 	.word	0x000176f0


	//   ....[81]....
        /*0480*/ 	.word	0x00017b00


	//   ....[82]....
        /*0484*/ 	.word	0x00017b20


	//   ....[83]....
        /*0488*/ 	.word	0x00017cf0


	//   ....[84]....
        /*048c*/ 	.word	0x00017d00


	//   ....[85]....
        /*0490*/ 	.word	0x00017e70


	//   ....[86]....
        /*0494*/ 	.word	0x00017e90


	//   ....[87]....
        /*0498*/ 	.word	0x00018000


	//   ....[88]....
        /*049c*/ 	.word	0x00018010


	//   ....[89]....
        /*04a0*/ 	.word	0x00018370


	//   ....[90]....
        /*04a4*/ 	.word	0x00018390


	//   ....[91]....
        /*04a8*/ 	.word	0x00019000


	//   ....[92]....
        /*04ac*/ 	.word	0x00019010


	//   ....[93]....
        /*04b0*/ 	.word	0x0001a3d0


	//   ....[94]....
        /*04b4*/ 	.word	0x0001a3f0


	//   ....[95]....
        /*04b8*/ 	.word	0x0001a5d0


	//   ....[96]....
        /*04bc*/ 	.word	0x0001a5e0


	//   ....[97]....
        /*04c0*/ 	.word	0x0001a750


	//   ....[98]....
        /*04c4*/ 	.word	0x0001a770


	//   ....[99]....
        /*04c8*/ 	.word	0x0001a8e0


	//   ....[100]....
        /*04cc*/ 	.word	0x0001a8f0


	//   ....[101]....
        /*04d0*/ 	.word	0x0001ab00


	//   ....[102]....
        /*04d4*/ 	.word	0x0001ab20


	//   ....[103]....
        /*04d8*/ 	.word	0x0001ac40


	//   ....[104]....
        /*04dc*/ 	.word	0x0001ac80


	//   ....[105]....
        /*04e0*/ 	.word	0x0001acb0


	//   ....[106]....
        /*04e4*/ 	.word	0x0001ace0


	//   ....[107]....
        /*04e8*/ 	.word	0x0001ad10


	//   ....[108]....
        /*04ec*/ 	.word	0x0001ad40


	//   ....[109]....
        /*04f0*/ 	.word	0x0001ae90


	//   ....[110]....
        /*04f4*/ 	.word	0x0001aed0


	//   ....[111]....
        /*04f8*/ 	.word	0x0001af00


	//   ....[112]....
        /*04fc*/ 	.word	0x0001af30


	//   ....[113]....
        /*0500*/ 	.word	0x0001af60


	//   ....[114]....
        /*0504*/ 	.word	0x0001af90


	//   ....[115]....
        /*0508*/ 	.word	0x0001b020


	//   ....[116]....
        /*050c*/ 	.word	0x0001b060


	//   ....[117]....
        /*0510*/ 	.word	0x0001b070


	//   ....[118]....
        /*0514*/ 	.word	0x0001b0d0


	//   ....[119]....
        /*0518*/ 	.word	0x0001baa0


	//   ....[120]....
        /*051c*/ 	.word	0x0001bb00


	//   ....[121]....
        /*0520*/ 	.word	0x0001bb50


	//   ....[122]....
        /*0524*/ 	.word	0x0001bba0


	//   ....[123]....
        /*0528*/ 	.word	0x0001bbf0


	//   ....[124]....
        /*052c*/ 	.word	0x0001bc60


	//   ....[125]....
        /*0530*/ 	.word	0x0001bca0


	//   ....[126]....
        /*0534*/ 	.word	0x0001bd10


	//   ....[127]....
        /*0538*/ 	.word	0x0001bd80


	//   ....[128]....
        /*053c*/ 	.word	0x0001bde0


	//   ....[129]....
        /*0540*/ 	.word	0x0001be50


	//   ....[130]....
        /*0544*/ 	.word	0x0001bec0


	//   ....[131]....
        /*0548*/ 	.word	0x0001bf20


	//   ....[132]....
        /*054c*/ 	.word	0x0001bf80


	//   ....[133]....
        /*0550*/ 	.word	0x0001bfe0


	//   ....[134]....
        /*0554*/ 	.word	0x0001c050


	//   ....[135]....
        /*0558*/ 	.word	0x0001c0b0


	//   ....[136]....
        /*055c*/ 	.word	0x0001c110


	//   ....[137]....
        /*0560*/ 	.word	0x0001c160


	//   ....[138]....
        /*0564*/ 	.word	0x0001c1c0


	//   ....[139]....
        /*0568*/ 	.word	0x0001c210


	//   ....[140]....
        /*056c*/ 	.word	0x0001c260


	//   ....[141]....
        /*0570*/ 	.word	0x0001c2d0


	//   ....[142]....
        /*0574*/ 	.word	0x0001c340


	//   ....[143]....
        /*0578*/ 	.word	0x0001c3a0


	//   ....[144]....
        /*057c*/ 	.word	0x0001c400


	//   ....[145]....
        /*0580*/ 	.word	0x0001c460


	//   ....[146]....
        /*0584*/ 	.word	0x0001c4d0


	//   ....[147]....
        /*0588*/ 	.word	0x0001c530


	//   ....[148]....
        /*058c*/ 	.word	0x0001c590


	//   ....[149]....
        /*0590*/ 	.word	0x0001c5f0


	//   ....[150]....
        /*0594*/ 	.word	0x0001c660


	//   ....[151]....
        /*0598*/ 	.word	0x0001c6c0


	//   ....[152]....
        /*059c*/ 	.word	0x0001c720


	//   ....[153]....
        /*05a0*/ 	.word	0x0001c780


	//   ....[154]....
        /*05a4*/ 	.word	0x0001c7f0


	//   ....[155]....
        /*05a8*/ 	.word	0x0001c850


	//   ....[156]....
        /*05ac*/ 	.word	0x0001c8b0


	//   ....[157]....
        /*05b0*/ 	.word	0x0001c910


	//   ....[158]....
        /*05b4*/ 	.word	0x0001c980


	//   ....[159]....
        /*05b8*/ 	.word	0x0001c9e0


	//   ....[160]....
        /*05bc*/ 	.word	0x0001ca40


	//   ....[161]....
        /*05c0*/ 	.word	0x0001caa0


	//   ....[162]....
        /*05c4*/ 	.word	0x0001cb10


	//   ....[163]....
        /*05c8*/ 	.word	0x0001cb60


	//   ....[164]....
        /*05cc*/ 	.word	0x0001cba0


	//   ....[165]....
        /*05d0*/ 	.word	0x0001cbf0


	//   ....[166]....
        /*05d4*/ 	.word	0x0001cc40


	//   ....[167]....
        /*05d8*/ 	.word	0x0001cc90


	//   ....[168]....
        /*05dc*/ 	.word	0x0001cd00


	//   ....[169]....
        /*05e0*/ 	.word	0x0001cd40


	//   ....[170]....
        /*05e4*/ 	.word	0x0001cd90


	//   ....[171]....
        /*05e8*/ 	.word	0x0001cde0


	//   ....[172]....
        /*05ec*/ 	.word	0x0001ce30


	//   ....[173]....
        /*05f0*/ 	.word	0x0001ce80


	//   ....[174]....
        /*05f4*/ 	.word	0x0001cef0


	//   ....[175]....
        /*05f8*/ 	.word	0x0001cf30


	//   ....[176]....
        /*05fc*/ 	.word	0x0001cfa0


	//   ....[177]....
        /*0600*/ 	.word	0x0001d000


	//   ....[178]....
        /*0604*/ 	.word	0x0001d060


	//----- nvinfo : EIATTR_EXIT_INSTR_OFFSETS
	.align		4
.L_964:
        /*0608*/ 	.byte	0x04, 0x1c
        /*060a*/ 	.short	(.L_966 - .L_965)


	//   ....[0]....
.L_965:
        /*060c*/ 	.word	0x00000fe0


	//   ....[1]....
        /*0610*/ 	.word	0x0001ba60


	//----- nvinfo : EIATTR_MAX_THREADS
	.align		4
.L_966:
        /*0614*/ 	.byte	0x04, 0x05
        /*0616*/ 	.short	(.L_968 - .L_967)
.L_967:
        /*0618*/ 	.word	0x00000100
        /*061c*/ 	.word	0x00000001
        /*0620*/ 	.word	0x00000001


	//----- nvinfo : EIATTR_CRS_STACK_SIZE
	.align		4
.L_968:
        /*0624*/ 	.byte	0x04, 0x1e
        /*0626*/ 	.short	(.L_970 - .L_969)
.L_969:
        /*0628*/ 	.word	0x00000000
.L_970:


//--------------------- .nv.info._ZN7cutlass13device_kernelIN5flash19enable_sm80_to_sm89INS1_16FlashAttnFwdSm80INS1_25CollectiveMainloopFwdSm80ILi8ELi1ELb0EN4cute5tupleIJNS5_1CILi128EEENS7_ILi96EEENS7_ILi256EEEEEELi256ENS_10bfloat16_tEfNS_4arch4Sm80ELb0ELb0ELb0ELb0ELb0ELb0ELb1ELb1EEENS1_21CollectiveEpilogueFwdINS6_IJS8_SA_S9_EEENS6_IJNS7_ILi1EEESI_SI_EEESC_SE_Li256ELb0ELb1ELb1ELb0EEENS1_19SingleTileSchedulerILb0ELb1ELb1ELi128EEEEEEEEEvNT_6ParamsE --------------------------
	.section	.nv.info._ZN7cutlass13device_kernelIN5flash19enable_sm80_to_sm89INS1_16FlashAttnFwdSm80INS1_25CollectiveMainloopFwdSm80ILi8ELi1ELb0EN4cute5tupleIJNS5_1CILi128EEENS7_ILi96EEENS7_ILi256EEEEEELi256ENS_10bfloat16_tEfNS_4arch4Sm80ELb0ELb0ELb0ELb0ELb0ELb0ELb1ELb1EEENS1_21CollectiveEpilogueFwdINS6_IJS8_SA_S9_EEENS6_IJNS7_ILi1EEESI_SI_EEESC_SE_Li256ELb0ELb1ELb1ELb0EEENS1_19SingleTileSchedulerILb0ELb1ELb1ELi128EEEEEEEEEvNT_6ParamsE,"",@"SHT_CUDA_INFO"
	.sectionflags	@""
	.align	4


	//----- nvinfo : EIATTR_CUDA_API_VERSION
	.align		4
        /*0000*/ 	.byte	0x04, 0x37
        /*0002*/ 	.short	(.L_972 - .L_971)
.L_971:
        /*0004*/ 	.word	0x00000082


	//----- nvinfo : EIATTR_SW2861232_WAR
	.align		4
.L_972:
        /*0008*/ 	.byte	0x01, 0x35
	.zero		2


	//----- nvinfo : EIATTR_PARAM_CBANK
	.align		4
        /*000c*/ 	.byte	0x04, 0x0a
        /*000e*/ 	.short	(.L_974 - .L_973)
	.align		4
.L_973:
        /*0010*/ 	.word	index@(.nv.constant0._ZN7cutlass13device_kernelIN5flash19enable_sm80_to_sm89INS1_16FlashAttnFwdSm80INS1_25CollectiveMainloopFwdSm80ILi8ELi1ELb0EN4cute5tupleIJNS5_1CILi128EEENS7_ILi96EEENS7_ILi256EEEEEELi256ENS_10bfloat16_tEfNS_4arch4Sm80ELb0ELb0ELb0ELb0ELb0ELb0ELb1ELb1EEENS1_21CollectiveEpilogueFwdINS6_IJS8_SA_S9_EEENS6_IJNS7_ILi1EEESI_SI_EEESC_SE_Li256ELb0ELb1ELb1ELb0EEENS1_19SingleTileSchedulerILb0ELb1ELb1ELi128EEEEEEEEEvNT_6ParamsE)
        /*0014*/ 	.short	0x0160
        /*0016*/ 	.short	0x0418


	//----- nvinfo : EIATTR_CBANK_PARAM_SIZE
	.align		4
.L_974:
        /*0018*/ 	.byte	0x03, 0x19
        /*001a*/ 	.short	0x0418


	//----- nvinfo : EIATTR_KPARAM_INFO
	.align		4
        /*001c*/ 	.byte	0x04, 0x17
        /*001e*/ 	.short	(.L_976 - .L_975)
.L_975:
        /*0020*/ 	.word	0x00000000
        /*0024*/ 	.short	0x0000
        /*0026*/ 	.short	0x0000
        /*0028*/ 	.byte	0x00, 0xf0, 0x61, 0x10


	//----- nvinfo : EIATTR_MAXREG_COUNT
	.align		4
.L_976:
        /*002c*/ 	.byte	0x03, 0x1b
        /*002e*/ 	.short	0x00ff


	//----- nvinfo : EIATTR_NUM_BARRIERS
	.align		4
        /*0030*/ 	.byte	0x02, 0x4c
        /*0032*/ 	.byte	0x02
	.zero		1


	//----- nvinfo : EIATTR_ANNOTATIONS
	.align		4
        /*0034*/ 	.byte	0x04, 0x55
        /*0036*/ 	.short	(.L_978 - .L_977)


	//   ....[0]....
.L_977:
        /* <DEDUP_REMOVED lines=20> */


	//----- nvinfo : EIATTR_MERCURY_ISA_VERSION
	.align		4
.L_978:
        /*0160*/ 	.byte	0x03, 0x5f
        /*0162*/ 	.short	0x0000


	//----- nvinfo : EIATTR_COOP_GROUP_MASK_REGIDS
	.align		4
        /*0164*/ 	.byte	0x04, 0x29
        /*0166*/ 	.short	(.L_980 - .L_979)


	//   ....[0]....
.L_979:
        /*0168*/ 	.word	0xffffffff


	//   ....[1]....
        /*016c*/ 	.word	0xffffffff


	//   ....[2]....
        /*0170*/ 	.word	0xffffffff


	//   ....[3]....
        /*0174*/ 	.word	0xffffffff


	//   ....[4]....
        /*0178*/ 	.word	0xffffffff


	//   ....[5]....
        /*017c*/ 	.word	0xffffffff


	//   ....[6]....
        /*0180*/ 	.word	0xffffffff


	//   ....[7]....
        /*0184*/ 	.word	0xffffffff


	//   ....[8]....
        /*0188*/ 	.word	0xffffffff


	//   ....[9]....
        /*018c*/ 	.word	0xffffffff


	//   ....[10]....
        /*0190*/ 	.word	0xffffffff


	//   ....[11]....
        /*0194*/ 	.word	0xffffffff


	//   ....[12]....
        /*0198*/ 	.word	0xffffffff


	//   ....[13]....
        /*019c*/ 	.word	0xffffffff


	//   ....[14]....
        /*01a0*/ 	.word	0xffffffff


	//   ....[15]....
        /*01a4*/ 	.word	0xffffffff


	//   ....[16]....
        /*01a8*/ 	.word	0xffffffff


	//   ....[17]....
        /*01ac*/ 	.word	0xffffffff


	//   ....[18]....
        /*01b0*/ 	.word	0xffffffff


	//   ....[19]....
        /*01b4*/ 	.word	0xffffffff


	//   ....[20]....
        /*01b8*/ 	.word	0xffffffff


	//   ....[21]....
        /*01bc*/ 	.word	0xffffffff


	//   ....[22]....
        /*01c0*/ 	.word	0xffffffff


	//   ....[23]....
        /*01c4*/ 	.word	0xffffffff


	//   ....[24]....
        /*01c8*/ 	.word	0xffffffff


	//   ....[25]....
        /*01cc*/ 	.word	0xffffffff


	//   ....[26]....
        /*01d0*/ 	.word	0xffffffff


	//   ....[27]....
        /*01d4*/ 	.word	0xffffffff


	//   ....[28]....
        /*01d8*/ 	.word	0xffffffff


	//----- nvinfo : EIATTR_COOP_GROUP_INSTR_OFFSETS
	.align		4
.L_980:
        /*01dc*/ 	.byte	0x04, 0x28
        /*01de*/ 	.short	(.L_982 - .L_981)


	//   ....[0]....
.L_981:
        /*01e0*/ 	.word	0x00000060


	//   ....[1]....
        /*01e4*/ 	.word	0x00000fc0


	//   ....[2]....
        /*01e8*/ 	.word	0x00000fe0


	//   ....[3]....
        /*01ec*/ 	.word	0x000012f0


	//   ....[4]....
        /*01f0*/ 	.word	0x000013a0


	//   ....[5]....
        /*01f4*/ 	.word	0x00001590


	//   ....[6]....
        /*01f8*/ 	.word	0x000015c0


	//   ....[7]....
        /*01fc*/ 	.word	0x00001780


	//   ....[8]....
        /*0200*/ 	.word	0x000017c0


	//   ....[9]....
        /*0204*/ 	.word	0x00004300


	//   ....[10]....
        /*0208*/ 	.word	0x000043d0


	//   ....[11]....
        /*020c*/ 	.word	0x00004400


	//   ....[12]....
        /*0210*/ 	.word	0x00004470


	//   ....[13]....
        /*0214*/ 	.word	0x00008e30


	//   ....[14]....
        /*0218*/ 	.word	0x00008e60


	//   ....[15]....
        /*021c*/ 	.word	0x00008e80


	//   ....[16]....
        /*0220*/ 	.word	0x00008ea0


	//   ....[17]....
        /*0224*/ 	.word	0x0000b790


	//   ....[18]....
        /*0228*/ 	.word	0x0000b7a0


	//   ....[19]....
        /*022c*/ 	.word	0x0000b7d0


	//   ....[20]....
        /*0230*/ 	.word	0x0000b7f0


	//   ....[21]....
        /*0234*/ 	.word	0x0000c6c0


	//   ....[22]....
        /*0238*/ 	.word	0x0000c700


	//   ....[23]....
        /*023c*/ 	.word	0x0000c740


	//   ....[24]....
        /*0240*/ 	.word	0x0000c770


	//   ....[25]....
        /*0244*/ 	.word	0x0000c860


	//   ....[26]....
        /*0248*/ 	.word	0x0000c880


	//   ....[27]....
        /*024c*/ 	.word	0x0000d4a0


	//   ....[28]....
        /*0250*/ 	.word	0x0000d4b0


	//----- nvinfo : EIATTR_EXIT_INSTR_OFFSETS
	.align		4
.L_982:
        /*0254*/ 	.byte	0x04, 0x1c
        /*0256*/ 	.short	(.L_984 - .L_983)


	//   ....[0]....
.L_983:
        /*0258*/ 	.word	0x000001c0


	//   ....[1]....
        /*025c*/ 	.word	0x0000d4c0


	//   ....[2]....
        /*0260*/ 	.word	0x0000e060


	//   ....[3]....
        /*0264*/ 	.word	0x0000e0b0


	//   ....[4]....
        /*0268*/ 	.word	0x0000e0e0


	//   ....[5]....
        /*026c*/ 	.word	0x0000e140


	//   ....[6]....
        /*0270*/ 	.word	0x0000e3d0


	//----- nvinfo : EIATTR_CTAIDZ_USED
	.align		4
.L_984:
        /*0274*/ 	.byte	0x01, 0x04
	.zero		2


	//----- nvinfo : EIATTR_MAX_THREADS
	.align		4
        /*0278*/ 	.byte	0x04, 0x05
        /*027a*/ 	.short	(.L_986 - .L_985)
.L_985:
        /*027c*/ 	.word	0x00000100
        /*0280*/ 	.word	0x00000001
        /*0284*/ 	.word	0x00000001


	//----- nvinfo : EIATTR_CRS_STACK_SIZE
	.align		4
.L_986:
        /*0288*/ 	.byte	0x04, 0x1e
        /*028a*/ 	.short	(.L_988 - .L_987)
.L_987:
        /*028c*/ 	.word	0x00000000
.L_988:


//--------------------- .nv.info._ZN7cutlass13device_kernelIN5flash19enable_sm80_to_sm89INS1_16FlashAttnFwdSm80INS1_25CollectiveMainloopFwdSm80ILi8ELi1ELb0EN4cute5tupleIJNS5_1CILi128EEENS7_ILi64EEENS7_ILi256EEEEEELi256ENS_10bfloat16_tEfNS_4arch4Sm80ELb0ELb0ELb0ELb1ELb0ELb0ELb1ELb1EEENS1_21CollectiveEpilogueFwdINS6_IJS8_SA_S9_EEENS6_IJNS7_ILi1EEESI_SI_EEESC_SE_Li256ELb1ELb1ELb1ELb0EEENS1_36VarlenDynamicPersistentTileSchedulerILi128ELi64ELi256ELi256ELb1ELb1ELb0ELb0ELb1ELb1EEEEEEEEEvNT_6ParamsE --------------------------
	.section	.nv.info._ZN7cutlass13device_kernelIN5flash19enable_sm80_to_sm89INS1_16FlashAttnFwdSm80INS1_25CollectiveMainloopFwdSm80ILi8ELi1ELb0EN4cute5tupleIJNS5_1CILi128EEENS7_ILi64EEENS7_ILi256EEEEEELi256ENS_10bfloat16_tEfNS_4arch4Sm80ELb0ELb0ELb0ELb1ELb0ELb0ELb1ELb1EEENS1_21CollectiveEpilogueFwdINS6_IJS8_SA_S9_EEENS6_IJNS7_ILi1EEESI_SI_EEESC_SE_Li256ELb1ELb1ELb1ELb0EEENS1_36VarlenDynamicPersistentTileSchedulerILi128ELi64ELi256ELi256ELb1ELb1ELb0ELb0ELb1ELb1EEEEEEEEEvNT_6ParamsE,"",@"SHT_CUDA_INFO"
	.sectionflags	@""
	.align	4


	//----- nvinfo : EIATTR_CUDA_API_VERSION
	.align		4
        /*0000*/ 	.byte	0x04, 0x37
        /*0002*/ 	.short	(.L_990 - .L_989)
.L_989:
        /*0004*/ 	.word	0x00000082


	//----- nvinfo : EIATTR_SW2861232_WAR
	.align		4
.L_990:
        /*0008*/ 	.byte	0x01, 0x35
	.zero		2


	//----- nvinfo : EIATTR_PARAM_CBANK
	.align		4
        /*000c*/ 	.byte	0x04, 0x0a
        /*000e*/ 	.short	(.L_992 - .L_991)
	.align		4
.L_991:
        /*0010*/ 	.word	index@(.nv.constant0._ZN7cutlass13device_kernelIN5flash19enable_sm80_to_sm89INS1_16FlashAttnFwdSm80INS1_25CollectiveMainloopFwdSm80ILi8ELi1ELb0EN4cute5tupleIJNS5_1CILi128EEENS7_ILi64EEENS7_ILi256EEEEEELi256ENS_10bfloat16_tEfNS_4arch4Sm80ELb0ELb0ELb0ELb1ELb0ELb0ELb1ELb1EEENS1_21CollectiveEpilogueFwdINS6_IJS8_SA_S9_EEENS6_IJNS7_ILi1EEESI_SI_EEESC_SE_Li256ELb1ELb1ELb1ELb0EEENS1_36VarlenDynamicPersistentTileSchedulerILi128ELi64ELi256ELi256ELb1ELb1ELb0ELb0ELb1ELb1EEEEEEEEEvNT_6ParamsE)
        /*0014*/ 	.short	0x0160
        /*0016*/ 	.short	0x0438


	//----- nvinfo : EIATTR_CBANK_PARAM_SIZE
	.align		4
.L_992:
        /*0018*/ 	.byte	0x03, 0x19
        /*001a*/ 	.short	0x0438


	//----- nvinfo : EIATTR_KPARAM_INFO
	.align		4
        /*001c*/ 	.byte	0x04, 0x17
        /*001e*/ 	.short	(.L_994 - .L_993)
.L_993:
        /*0020*/ 	.word	0x00000000
        /*0024*/ 	.short	0x0000
        /*0026*/ 	.short	0x0000
        /*0028*/ 	.byte	0x00, 0xf0, 0xe1, 0x10


	//----- nvinfo : EIATTR_MAXREG_COUNT
	.align		4
.L_994:
        /*002c*/ 	.byte	0x03, 0x1b
        /*002e*/ 	.short	0x00ff


	//----- nvinfo : EIATTR_NUM_BARRIERS
	.align		4
        /*0030*/ 	.byte	0x02, 0x4c
        /*0032*/ 	.byte	0x06
	.zero		1


	//----- nvinfo : EIATTR_ANNOTATIONS
	.align		4
        /*0034*/ 	.byte	0x04, 0x55
        /*0036*/ 	.short	(.L_996 - .L_995)


	//   ....[0]....
.L_995:
        /* <DEDUP_REMOVED lines=24> */


	//----- nvinfo : EIATTR_MERCURY_ISA_VERSION
	.align		4
.L_996:
        /*01a8*/ 	.byte	0x03, 0x5f
        /*01aa*/ 	.short	0x0000


	//----- nvinfo : EIATTR_INT_WARP_WIDE_INSTR_OFFSETS
	.align		4
        /*01ac*/ 	.byte	0x04, 0x31
        /*01ae*/ 	.short	(.L_998 - .L_997)


	//   ....[0]....
.L_997:
        /*01b0*/ 	.word	0x00009b40


	//   ....[1]....
        /*01b4*/ 	.word	0x00009bc0


	//----- nvinfo : EIATTR_COOP_GROUP_MASK_REGIDS
	.align		4
.L_998:
        /*01b8*/ 	.byte	0x04, 0x29
        /*01ba*/ 	.short	(.L_1000 - .L_999)


	//   ....[0]....
.L_999:
        /*01bc*/ 	.word	0xffffffff


	//   ....[1]....
        /*01c0*/ 	.word	0xffffffff


	//   ....[2]....
        /*01c4*/ 	.word	0xffffffff


	//   ....[3]....
        /*01c8*/ 	.word	0xffffffff


	//   ....[4]....
        /*01cc*/ 	.word	0xffffffff


	//   ....[5]....
        /*01d0*/ 	.word	0xffffffff


	//   ....[6]....
        /*01d4*/ 	.word	0xffffffff


	//   ....[7]....
        /*01d8*/ 	.word	0xffffffff


	//   ....[8]....
        /*01dc*/ 	.word	0xffffffff


	//   ....[9]....
        /*01e0*/ 	.word	0xffffffff


	//   ....[10]....
        /*01e4*/ 	.word	0xffffffff


	//   ....[11]....
        /*01e8*/ 	.word	0xffffffff


	//   ....[12]....
        /*01ec*/ 	.word	0xffffffff


	//   ....[13]....
        /*01f0*/ 	.word	0xffffffff


	//   ....[14]....
        /*01f4*/ 	.word	0xffffffff


	//   ....[15]....
        /*01f8*/ 	.word	0xffffffff


	//   ....[16]....
        /*01fc*/ 	.word	0xffffffff


	//   ....[17]....
        /*0200*/ 	.word	0xffffffff


	//   ....[18]....
        /*0204*/ 	.word	0xffffffff


	//   ....[19]....
        /*0208*/ 	.word	0xffffffff


	//   ....[20]....
        /*020c*/ 	.word	0xffffffff


	//   ....[21]....
        /*0210*/ 	.word	0xffffffff


	//   ....[22]....
        /*0214*/ 	.word	0xffffffff


	//   ....[23]....
        /*0218*/ 	.word	0xffffffff


	//   ....[24]....
        /*021c*/ 	.word	0xffffffff


	//   ....[25]....
        /*0220*/ 	.word	0xffffffff


	//   ....[26]....
        /*0224*/ 	.word	0xffffffff


	//   ....[27]....
        /*0228*/ 	.word	0xffffffff


	//   ....[28]....
        /*022c*/ 	.word	0xffffffff


	//   ....[29]....
        /*0230*/ 	.word	0xffffffff


	//   ....[30]....
        /*0234*/ 	.word	0xffffffff


	//   ....[31]....
        /*0238*/ 	.word	0xffffffff


	//   ....[32]....
        /*023c*/ 	.word	0xffffffff


	//   ....[33]....
        /*0240*/ 	.word	0xffffffff


	//   ....[34]....
        /*0244*/ 	.word	0xffffffff


	//   ....[35]....
        /*0248*/ 	.word	0xffffffff


	//   ....[36]....
        /*024c*/ 	.word	0xffffffff


	//   ....[37]....
        /*0250*/ 	.word	0xffffffff


	//   ....[38]....
        /*0254*/ 	.word	0xffffffff


	//   ....[39]....
        /*0258*/ 	.word	0xffffffff


	//   ....[40]....
        /*025c*/ 	.word	0xffffffff


	//   ....[41]....
        /*0260*/ 	.word	0xffffffff


	//   ....[42]....
        /*0264*/ 	.word	0xffffffff


	//   ....[43]....
        /*0268*/ 	.word	0xffffffff


	//   ....[44]....
        /*026c*/ 	.word	0xffffffff


	//   ....[45]....
        /*0270*/ 	.word	0xffffffff


	//   ....[46]....
        /*0274*/ 	.word	0xffffffff


	//   ....[47]....
        /*0278*/ 	.word	0xffffffff


	//   ....[48]....
        /*027c*/ 	.word	0xffffffff


	//   ....[49]....
        /*0280*/ 	.word	0xffffffff


	//   ....[50]....
        /*0284*/ 	.word	0xffffffff


	//   ....[51]....
        /*0288*/ 	.word	0xffffffff


	//   ....[52]....
        /*028c*/ 	.word	0xffffffff


	//   ....[53]....
        /*0290*/ 	.word	0xffffffff


	//   ....[54]....
        /*0294*/ 	.word	0xffffffff


	//   ....[55]....
        /*0298*/ 	.word	0xffffffff


	//   ....[56]....
        /*029c*/ 	.word	0xffffffff


	//   ....[57]....
        /*02a0*/ 	.word	0xffffffff


	//   ....[58]....
        /*02a4*/ 	.word	0xffffffff


	//   ....[59]....
        /*02a8*/ 	.word	0xffffffff


	//   ....[60]....
        /*02ac*/ 	.word	0xffffffff


	//   ....[61]....
        /*02b0*/ 	.word	0xffffffff


	//   ....[62]....
        /*02b4*/ 	.word	0xffffffff


	//   ....[63]....
        /*02b8*/ 	.word	0xffffffff


	//   ....[64]....
        /*02bc*/ 	.word	0xffffffff


	//   ....[65]....
        /*02c0*/ 	.word	0xffffffff


	//   ....[66]....
        /*02c4*/ 	.word	0xffffffff


	//   ....[67]....
        /*02c8*/ 	.word	0xffffffff


	//   ....[68]....
        /*02cc*/ 	.word	0xffffffff


	//   ....[69]....
        /*02d0*/ 	.word	0xffffffff


	//   ....[70]....
        /*02d4*/ 	.word	0xffffffff


	//   ....[71]....
        /*02d8*/ 	.word	0xffffffff


	//   ....[72]....
        /*02dc*/ 	.word	0xffffffff


	//   ....[73]....
        /*02e0*/ 	.word	0xffffffff


	//   ....[74]....
        /*02e4*/ 	.word	0xffffffff


	//   ....[75]....
        /*02e8*/ 	.word	0xffffffff


	//   ....[76]....
        /*02ec*/ 	.word	0xffffffff


	//   ....[77]....
        /*02f0*/ 	.word	0xffffffff


	//   ....[78]....
        /*02f4*/ 	.word	0xffffffff


	//   ....[79]....
        /*02f8*/ 	.word	0xffffffff


	//   ....[80]....
        /*02fc*/ 	.word	0xffffffff


	//   ....[81]....
        /*0300*/ 	.word	0xffffffff


	//   ....[82]....
        /*0304*/ 	.word	0xffffffff


	//   ....[83]....
        /*0308*/ 	.word	0xffffffff


	//   ....[84]....
        /*030c*/ 	.word	0xffffffff


	//   ....[85]....
        /*0310*/ 	.word	0xffffffff


	//   ....[86]....
        /*0314*/ 	.word	0xffffffff


	//   ....[87]....
        /*0318*/ 	.word	0xffffffff


	//   ....[88]....
        /*031c*/ 	.word	0xffffffff


	//   ....[89]....
        /*0320*/ 	.word	0xffffffff


	//   ....[90]....
        /*0324*/ 	.word	0xffffffff


	//   ....[91]....
        /*0328*/ 	.word	0xffffffff


	//   ....[92]....
        /*032c*/ 	.word	0xffffffff


	//   ....[93]....
        /*0330*/ 	.word	0xffffffff


	//   ....[94]....
        /*0334*/ 	.word	0xffffffff


	//   ....[95]....
        /*0338*/ 	.word	0xffffffff


	//   ....[96]....
        /*033c*/ 	.word	0xffffffff


	//   ....[97]....
        /*0340*/ 	.word	0xffffffff


	//   ....[98]....
        /*0344*/ 	.word	0xffffffff


	//   ....[99]....
        /*0348*/ 	.word	0xffffffff


	//   ....[100]....
        /*034c*/ 	.word	0xffffffff


	//   ....[101]....
        /*0350*/ 	.word	0xffffffff


	//   ....[102]....
        /*0354*/ 	.word	0xffffffff


	//   ....[103]....
        /*0358*/ 	.word	0xffffffff


	//   ....[104]....
        /*035c*/ 	.word	0xffffffff


	//   ....[105]....
        /*0360*/ 	.word	0xffffffff


	//   ....[106]....
        /*0364*/ 	.word	0xffffffff


	//   ....[107]....
        /*0368*/ 	.word	0xffffffff


	//   ....[108]....
        /*036c*/ 	.word	0xffffffff


	//   ....[109]....
        /*0370*/ 	.word	0xffffffff


	//   ....[110]....
        /*0374*/ 	.word	0xffffffff


	//   ....[111]....
        /*0378*/ 	.word	0xffffffff


	//   ....[112]....
        /*037c*/ 	.word	0xffffffff


	//   ....[113]....
        /*0380*/ 	.word	0xffffffff


	//   ....[114]....
        /*0384*/ 	.word	0xffffffff


	//   ....[115]....
        /*0388*/ 	.word	0xffffffff


	//   ....[116]....
        /*038c*/ 	.word	0xffffffff


	//   ....[117]....
        /*0390*/ 	.word	0xffffffff


	//   ....[118]....
        /*0394*/ 	.word	0xffffffff


	//   ....[119]....
        /*0398*/ 	.word	0xffffffff


	//   ....[120]....
        /*039c*/ 	.word	0xffffffff


	//   ....[121]....
        /*03a0*/ 	.word	0xffffffff


	//   ....[122]....
        /*03a4*/ 	.word	0xffffffff


	//   ....[123]....
        /*03a8*/ 	.word	0xffffffff


	//   ....[124]....
        /*03ac*/ 	.word	0xffffffff


	//   ....[125]....
        /*03b0*/ 	.word	0xffffffff


	//   ....[126]....
        /*03b4*/ 	.word	0xffffffff


	//   ....[127]....
        /*03b8*/ 	.word	0xffffffff


	//   ....[128]....
        /*03bc*/ 	.word	0xffffffff


	//   ....[129]....
        /*03c0*/ 	.word	0xffffffff


	//   ....[130]....
        /*03c4*/ 	.word	0xffffffff


	//   ....[131]....
        /*03c8*/ 	.word	0xffffffff


	//   ....[132]....
        /*03cc*/ 	.word	0xffffffff


	//   ....[133]....
        /*03d0*/ 	.word	0xffffffff


	//   ....[134]....
        /*03d4*/ 	.word	0xffffffff


	//   ....[135]....
        /*03d8*/ 	.word	0xffffffff


	//   ....[136]....
        /*03dc*/ 	.word	0xffffffff


	//   ....[137]....
        /*03e0*/ 	.word	0xffffffff


	//   ....[138]....
        /*03e4*/ 	.word	0xffffffff


	//----- nvinfo : EIATTR_COOP_GROUP_INSTR_OFFSETS
	.align		4
.L_1000:
        /*03e8*/ 	.byte	0x04, 0x28
        /*03ea*/ 	.short	(.L_1002 - .L_1001)


	//   ....[0]....
.L_1001:
        /*03ec*/ 	.word	0x00000050


	//   ....[1]....
        /*03f0*/ 	.word	0x000001e0


	//   ....[2]....
        /*03f4*/ 	.word	0x00000210


	//   ....[3]....
        /*03f8*/ 	.word	0x00000240


	//   ....[4]....
        /*03fc*/ 	.word	0x00000270


	//   ....[5]....
        /*0400*/ 	.word	0x000002a0


	//   ....[6]....
        /*0404*/ 	.word	0x000002d0


	//   ....[7]....
        /*0408*/ 	.word	0x00000440


	//   ....[8]....
        /*040c*/ 	.word	0x00000480


	//   ....[9]....
        /*0410*/ 	.word	0x000004b0


	//   ....[10]....
        /*0414*/ 	.word	0x000004e0


	//   ....[11]....
        /*0418*/ 	.word	0x00000510


	//   ....[12]....
        /*041c*/ 	.word	0x00000540


	//   ....[13]....
        /*0420*/ 	.word	0x000005d0


	//   ....[14]....
        /*0424*/ 	.word	0x00000600


	//   ....[15]....
        /*0428*/ 	.word	0x00000610


	//   ....[16]....
        /*042c*/ 	.word	0x00000680


	//   ....[17]....
        /*0430*/ 	.word	0x000026b0


	//   ....[18]....
        /*0434*/ 	.word	0x000026d0


	//   ....[19]....
        /*0438*/ 	.word	0x00002840


	//   ....[20]....
        /*043c*/ 	.word	0x00002850


	//   ....[21]....
        /*0440*/ 	.word	0x000029c0


	//   ....[22]....
        /*0444*/ 	.word	0x000029e0


	//   ....[23]....
        /*0448*/ 	.word	0x00002b50


	//   ....[24]....
        /*044c*/ 	.word	0x00002b60


	//   ....[25]....
        /*0450*/ 	.word	0x00004580


	//   ....[26]....
        /*0454*/ 	.word	0x000046b0


	//   ....[27]....
        /*0458*/ 	.word	0x000046c0


	//   ....[28]....
        /*045c*/ 	.word	0x00004710


	//   ....[29]....
        /*0460*/ 	.word	0x00007320


	//   ....[30]....
        /*0464*/ 	.word	0x00007410


	//   ....[31]....
        /*0468*/ 	.word	0x00007420


	//   ....[32]....
        /*046c*/ 	.word	0x00007450


	//   ....[33]....
        /*0470*/ 	.word	0x00009130


	//   ....[34]....
        /*0474*/ 	.word	0x00009140


	//   ....[35]....
        /*0478*/ 	.word	0x00009170


	//   ....[36]....
        /*047c*/ 	.word	0x00009180


	//   ....[37]....
        /*0480*/ 	.word	0x0000a9b0


	//   ....[38]....
        /*0484*/ 	.word	0x0000a9c0


	//   ....[39]....
        /*0488*/ 	.word	0x0000a9e0


	//   ....[40]....
        /*048c*/ 	.word	0x0000aa00


	//   ....[41]....
        /*0490*/ 	.word	0x0000ae00


	//   ....[42]....
        /*0494*/ 	.word	0x0000ae20


	//   ....[43]....
        /*0498*/ 	.word	0x0000af90


	//   ....[44]....
        /*049c*/ 	.word	0x0000afa0


	//   ....[45]....
        /*04a0*/ 	.word	0x0000b120


	//   ....[46]....
        /*04a4*/ 	.word	0x0000b140


	//   ....[47]....
        /*04a8*/ 	.word	0x0000b2c0


	//   ....[48]....
        /*04ac*/ 	.word	0x0000b2d0


	//   ....[49]....
        /*04b0*/ 	.word	0x0000b640


	//   ....[50]....
        /*04b4*/ 	.word	0x0000b660


	//   ....[51]....
        /*04b8*/ 	.word	0x0000c380


	//   ....[52]....
        /*04bc*/ 	.word	0x0000c390


	//   ....[53]....
        /*04c0*/ 	.word	0x0000d7e0


	//   ....[54]....
        /*04c4*/ 	.word	0x0000d800


	//   ....[55]....
        /*04c8*/ 	.word	0x0000d980


	//   ....[56]....
        /*04cc*/ 	.word	0x0000d990


	//   ....[57]....
        /*04d0*/ 	.word	0x0000db10


	//   ....[58]....
        /*04d4*/ 	.word	0x0000db30


	//   ....[59]....
        /*04d8*/ 	.word	0x0000dcb0


	//   ....[60]....
        /*04dc*/ 	.word	0x0000dcc0


	//   ....[61]....
        /*04e0*/ 	.word	0x0000dee0


	//   ....[62]....
        /*04e4*/ 	.word	0x0000df00


	//   ....[63]....
        /*04e8*/ 	.word	0x0000e020


	//   ....[64]....
        /*04ec*/ 	.word	0x0000e060


	//   ....[65]....
        /*04f0*/ 	.word	0x0000e090


	//   ....[66]....
        /*04f4*/ 	.word	0x0000e0c0


	//   ....[67]....
        /*04f8*/ 	.word	0x0000e0f0


	//   ....[68]....
        /*04fc*/ 	.word	0x0000e120


	//   ....[69]....
        /*0500*/ 	.word	0x0000e270


	//   ....[70]....
        /*0504*/ 	.word	0x0000e2b0


	//   ....[71]....
        /*0508*/ 	.word	0x0000e2e0


	//   ....[72]....
        /*050c*/ 	.word	0x0000e310


	//   ....[73]....
        /*0510*/ 	.word	0x0000e340


	//   ....[74]....
        /*0514*/ 	.word	0x0000e370


	//   ....[75]....
        /*0518*/ 	.word	0x0000e400


	//   ....[76]....
        /*051c*/ 	.word	0x0000e430


	//   ....[77]....
        /*0520*/ 	.word	0x0000e440


	//   ....[78]....
        /*0524*/ 	.word	0x0000e4a0


	//   ....[79]....
        /*0528*/ 	.word	0x0000e9e0


	//   ....[80]....
        /*052c*/ 	.word	0x0000ea40


	//   ....[81]....
        /*0530*/ 	.word	0x0000ea90


	//   ....[82]....
        /*0534*/ 	.word	0x0000eae0


	//   ....[83]....
        /*0538*/ 	.word	0x0000eb30


	//   ....[84]....
        /*053c*/ 	.word	0x0000eba0


	//   ....[85]....
        /*0540*/ 	.word	0x0000ebe0


	//   ....[86]....
        /*0544*/ 	.word	0x0000ec50


	//   ....[87]....
        /*0548*/ 	.word	0x0000ecc0


	//   ....[88]....
        /*054c*/ 	.word	0x0000ed20


	//   ....[89]....
        /*0550*/ 	.word	0x0000ed90


	//   ....[90]....
        /*0554*/ 	.word	0x0000ee00


	//   ....[91]....
        /*0558*/ 	.word	0x0000ee60


	//   ....[92]....
        /*055c*/ 	.word	0x0000eec0


	//   ....[93]....
        /*0560*/ 	.word	0x0000ef20


	//   ....[94]....
        /*0564*/ 	.word	0x0000ef90


	//   ....[95]....
        /*0568*/ 	.word	0x0000eff0


	//   ....[96]....
        /*056c*/ 	.word	0x0000f050


	//   ....[97]....
        /*0570*/ 	.word	0x0000f0c0


	//   ....[98]....
        /*0574*/ 	.word	0x0000f110


	//   ....[99]....
        /*0578*/ 	.word	0x0000f160


	//   ....[100]....
        /*057c*/ 	.word	0x0000f1b0


	//   ....[101]....
        /*0580*/ 	.word	0x0000f220


	//   ....[102]....
        /*0584*/ 	.word	0x0000f290


	//   ....[103]....
        /*0588*/ 	.word	0x0000f2f0


	//   ....[104]....
        /*058c*/ 	.word	0x0000f350


	//   ....[105]....
        /*0590*/ 	.word	0x0000f3b0


	//   ....[106]....
        /*0594*/ 	.word	0x0000f420


	//   ....[107]....
        /*0598*/ 	.word	0x0000f480


	//   ....[108]....
        /*059c*/ 	.word	0x0000f4e0


	//   ....[109]....
        /*05a0*/ 	.word	0x0000f540


	//   ....[110]....
        /*05a4*/ 	.word	0x0000f5b0


	//   ....[111]....
        /*05a8*/ 	.word	0x0000f610


	//   ....[112]....
        /*05ac*/ 	.word	0x0000f670


	//   ....[113]....
        /*05b0*/ 	.word	0x0000f6d0


	//   ....[114]....
        /*05b4*/ 	.word	0x0000f740


	//   ....[115]....
        /*05b8*/ 	.word	0x0000f7a0


	//   ....[116]....
        /*05bc*/ 	.word	0x0000f800


	//   ....[117]....
        /*05c0*/ 	.word	0x0000f860


	//   ....[118]....
        /*05c4*/ 	.word	0x0000f8d0


	//   ....[119]....
        /*05c8*/ 	.word	0x0000f930


	//   ....[120]....
        /*05cc*/ 	.word	0x0000f990


	//   ....[121]....
        /*05d0*/ 	.word	0x0000f9f0


	//   ....[122]....
        /*05d4*/ 	.word	0x0000fa60


	//   ....[123]....
        /*05d8*/ 	.word	0x0000fab0


	//   ....[124]....
        /*05dc*/ 	.word	0x0000faf0


	//   ....[125]....
        /*05e0*/ 	.word	0x0000fb40


	//   ....[126]....
        /*05e4*/ 	.word	0x0000fb90


	//   ....[127]....
        /*05e8*/ 	.word	0x0000fbe0


	//   ....[128]....
        /*05ec*/ 	.word	0x0000fc50


	//   ....[129]....
        /*05f0*/ 	.word	0x0000fc90


	//   ....[130]....
        /*05f4*/ 	.word	0x0000fce0


	//   ....[131]....
        /*05f8*/ 	.word	0x0000fd30


	//   ....[132]....
        /*05fc*/ 	.word	0x0000fd80


	//   ....[133]....
        /*0600*/ 	.word	0x0000fdd0


	//   ....[134]....
        /*0604*/ 	.word	0x0000fe40


	//   ....[135]....
        /*0608*/ 	.word	0x0000fe80


	//   ....[136]....
        /*060c*/ 	.word	0x0000fef0


	//   ....[137]....
        /*0610*/ 	.word	0x0000ff50


	//   ....[138]....
        /*0614*/ 	.word	0x0000ffb0


	//----- nvinfo : EIATTR_EXIT_INSTR_OFFSETS
	.align		4
.L_1002:
        /*0618*/ 	.byte	0x04, 0x1c
        /*061a*/ 	.short	(.L_1004 - .L_1003)


	//   ....[0]....
.L_1003:
        /*061c*/ 	.word	0x00000b40


	//   ....[1]....
        /*0620*/ 	.word	0x0000e9a0


	//----- nvinfo : EIATTR_MAX_THREADS
	.align		4
.L_1004:
        /*0624*/ 	.byte	0x04, 0x05
        /*0626*/ 	.short	(.L_1006 - .L_1005)
.L_1005:
        /*0628*/ 	.word	0x00000100
        /*062c*/ 	.word	0x00000001
        /*0630*/ 	.word	0x00000001


	//----- nvinfo : EIATTR_CRS_STACK_SIZE
	.align		4
.L_1006:
        /*0634*/ 	.byte	0x04, 0x1e
        /*0636*/ 	.short	(.L_1008 - .L_1007)
.L_1007:
        /*0638*/ 	.word	0x00000000
.L_1008:


//--------------------- .nv.info._ZN7cutlass13device_kernelIN5flash19enable_sm80_to_sm89INS1_16FlashAttnFwdSm80INS1_25CollectiveMainloopFwdSm80ILi8ELi1ELb0EN4cute5tupleIJNS5_1CILi128EEENS7_ILi48EEENS7_ILi256EEEEEELi256ENS_10bfloat16_tEfNS_4arch4Sm80ELb0ELb0ELb0ELb1ELb0ELb1ELb1ELb1EEENS1_21CollectiveEpilogueFwdINS6_IJS8_SA_S9_EEENS6_IJNS7_ILi1EEESI_SI_EEESC_SE_Li256ELb1ELb1ELb1ELb0EEENS1_36VarlenDynamicPersistentTileSchedulerILi128ELi48ELi256ELi256ELb1ELb1ELb0ELb0ELb1ELb1EEEEEEEEEvNT_6ParamsE --------------------------
	.section	.nv.info._ZN7cutlass13device_kernelIN5flash19enable_sm80_to_sm89INS1_16FlashAttnFwdSm80INS1_25CollectiveMainloopFwdSm80ILi8ELi1ELb0EN4cute5tupleIJNS5_1CILi128EEENS7_ILi48EEENS7_ILi256EEEEEELi256ENS_10bfloat16_tEfNS_4arch4Sm80ELb0ELb0ELb0ELb1ELb0ELb1ELb1ELb1EEENS1_21CollectiveEpilogueFwdINS6_IJS8_SA_S9_EEENS6_IJNS7_ILi1EEESI_SI_EEESC_SE_Li256ELb1ELb1ELb1ELb0EEENS1_36VarlenDynamicPersistentTileSchedulerILi128ELi48ELi256ELi256ELb1ELb1ELb0ELb0ELb1ELb1EEEEEEEEEvNT_6ParamsE,"",@"SHT_CUDA_INFO"
	.sectionflags	@""
	.align	4


	//----- nvinfo : EIATTR_CUDA_API_VERSION
	.align		4
        /*0000*/ 	.byte	0x04, 0x37
        /*0002*/ 	.short	(.L_1010 - .L_1009)
.L_1009:
        /*0004*/ 	.word	0x00000082


	//----- nvinfo : EIATTR_SW2861232_WAR
	.align		4
.L_1010:
        /*0008*/ 	.byte	0x01, 0x35
	.zero		2


	//----- nvinfo : EIATTR_PARAM_CBANK
	.align		4
        /*000c*/ 	.byte	0x04, 0x0a
        /*000e*/ 	.short	(.L_1012 - .L_1011)
	.align		4
.L_1011:
        /*0010*/ 	.word	index@(.nv.constant0._ZN7cutlass13device_kernelIN5flash19enable_sm80_to_sm89INS1_16FlashAttnFwdSm80INS1_25CollectiveMainloopFwdSm80ILi8ELi1ELb0EN4cute5tupleIJNS5_1CILi128EEENS7_ILi48EEENS7_ILi256EEEEEELi256ENS_10bfloat16_tEfNS_4arch4Sm80ELb0ELb0ELb0ELb1ELb0ELb1ELb1ELb1EEENS1_21CollectiveEpilogueFwdINS6_IJS8_SA_S9_EEENS6_IJNS7_ILi1EEESI_SI_EEESC_SE_Li256ELb1ELb1ELb1ELb0EEENS1_36VarlenDynamicPersistentTileSchedulerILi128ELi48ELi256ELi256ELb1ELb1ELb0ELb0ELb1ELb1EEEEEEEEEvNT_6ParamsE)
        /*0014*/ 	.short	0x0160
        /*0016*/ 	.short	0x0438


	//----- nvinfo : EIATTR_CBANK_PARAM_SIZE
	.align		4
.L_1012:
        /*0018*/ 	.byte	0x03, 0x19
        /*001a*/ 	.short	0x0438


	//----- nvinfo : EIATTR_KPARAM_INFO
	.align		4
        /*001c*/ 	.byte	0x04, 0x17
        /*001e*/ 	.short	(.L_1014 - .L_1013)
.L_1013:
        /*0020*/ 	.word	0x00000000
        /*0024*/ 	.short	0x0000
        /*0026*/ 	.short	0x0000
        /*0028*/ 	.byte	0x00, 0xf0, 0xe1, 0x10


	//----- nvinfo : EIATTR_MAXREG_COUNT
	.align		4
.L_1014:
        /*002c*/ 	.byte	0x03, 0x1b
        /*002e*/ 	.short	0x00ff


	//----- nvinfo : EIATTR_NUM_BARRIERS
	.align		4
        /*0030*/ 	.byte	0x02, 0x4c
        /*0032*/ 	.byte	0x06
	.zero		1


	//----- nvinfo : EIATTR_ANNOTATIONS
	.align		4
        /*0034*/ 	.byte	0x04, 0x55
        /*0036*/ 	.short	(.L_1016 - .L_1015)


	//   ....[0]....
.L_1015:
        /* <DEDUP_REMOVED lines=48> */


	//----- nvinfo : EIATTR_MERCURY_ISA_VERSION
	.align		4
.L_1016:
        /*0328*/ 	.byte	0x03, 0x5f
        /*032a*/ 	.short	0x0000


	//----- nvinfo : EIATTR_INT_WARP_WIDE_INSTR_OFFSETS
	.align		4
        /*032c*/ 	.byte	0x04, 0x31
        /*032e*/ 	.short	(.L_1018 - .L_1017)


	//   ....[0]....
.L_1017:
        /*0330*/ 	.word	0x000160a0


	//   ....[1]....
        /*0334*/ 	.word	0x00016120


	//----- nvinfo : EIATTR_COOP_GROUP_MASK_REGIDS
	.align		4
.L_1018:
        /*0338*/ 	.byte	0x04, 0x29
        /*033a*/ 	.short	(.L_1020 - .L_1019)


	//   ....[0]....
.L_1019:
        /*033c*/ 	.word	0xffffffff


	//   ....[1]....
        /*0340*/ 	.word	0xffffffff


	//   ....[2]....
        /*0344*/ 	.word	0xffffffff


	//   ....[3]....
        /*0348*/ 	.word	0xffffffff


	//   ....[4]....
        /*034c*/ 	.word	0xffffffff


	//   ....[5]....
        /*0350*/ 	.word	0xffffffff


	//   ....[6]....
        /*0354*/ 	.word	0xffffffff


	//   ....[7]....
        /*0358*/ 	.word	0xffffffff


	//   ....[8]....
        /*035c*/ 	.word	0xffffffff


	//   ....[9]....
        /*0360*/ 	.word	0xffffffff


	//   ....[10]....
        /*0364*/ 	.word	0xffffffff


	//   ....[11]....
        /*0368*/ 	.word	0xffffffff


	//   ....[12]....
        /*036c*/ 	.word	0xffffffff


	//   ....[13]....
        /*0370*/ 	.word	0xffffffff


	//   ....[14]....
        /*0374*/ 	.word	0xffffffff


	//   ....[15]....
        /*0378*/ 	.word	0xffffffff


	//   ....[16]....
        /*037c*/ 	.word	0xffffffff


	//   ....[17]....
        /*0380*/ 	.word	0xffffffff


	//   ....[18]....
        /*0384*/ 	.word	0xffffffff


	//   ....[19]....
        /*0388*/ 	.word	0xffffffff


	//   ....[20]....
        /*038c*/ 	.word	0xffffffff


	//   ....[21]....
        /*0390*/ 	.word	0xffffffff


	//   ....[22]....
        /*0394*/ 	.word	0xffffffff


	//   ....[23]....
        /*0398*/ 	.word	0xffffffff


	//   ....[24]....
        /*039c*/ 	.word	0xffffffff


	//   ....[25]....
        /*03a0*/ 	.word	0xffffffff


	//   ....[26]....
        /*03a4*/ 	.word	0xffffffff


	//   ....[27]....
        /*03a8*/ 	.word	0xffffffff


	//   ....[28]....
        /*03ac*/ 	.word	0xffffffff


	//   ....[29]....
        /*03b0*/ 	.word	0xffffffff


	//   ....[30]....
        /*03b4*/ 	.word	0xffffffff


	//   ....[31]....
        /*03b8*/ 	.word	0xffffffff


	//   ....[32]....
        /*03bc*/ 	.word	0xffffffff


	//   ....[33]....
        /*03c0*/ 	.word	0xffffffff


	//   ....[34]....
        /*03c4*/ 	.word	0xffffffff


	//   ....[35]....
        /*03c8*/ 	.word	0xffffffff


	//   ....[36]....
        /*03cc*/ 	.word	0xffffffff


	//   ....[37]....
        /*03d0*/ 	.word	0xffffffff


	//   ....[38]....
        /*03d4*/ 	.word	0xffffffff


	//   ....[39]....
        /*03d8*/ 	.word	0xffffffff


	//   ....[40]....
        /*03dc*/ 	.word	0xffffffff


	//   ....[41]....
        /*03e0*/ 	.word	0xffffffff


	//   ....[42]....
        /*03e4*/ 	.word	0xffffffff


	//   ....[43]....
        /*03e8*/ 	.word	0xffffffff


	//   ....[44]....
        /*03ec*/ 	.word	0xffffffff


	//   ....[45]....
        /*03f0*/ 	.word	0xffffffff


	//   ....[46]....
        /*03f4*/ 	.word	0xffffffff


	//   ....[47]....
        /*03f8*/ 	.word	0xffffffff


	//   ....[48]....
        /*03fc*/ 	.word	0xffffffff


	//   ....[49]....
        /*0400*/ 	.word	0xffffffff


	//   ....[50]....
        /*0404*/ 	.word	0xffffffff


	//   ....[51]....
        /*0408*/ 	.word	0xffffffff


	//   ....[52]....
        /*040c*/ 	.word	0xffffffff


	//   ....[53]....
        /*0410*/ 	.word	0xffffffff


	//   ....[54]....
        /*0414*/ 	.word	0xffffffff


	//   ....[55]....
        /*0418*/ 	.word	0xffffffff


	//   ....[56]....
        /*041c*/ 	.word	0xffffffff


	//   ....[57]....
        /*0420*/ 	.word	0xffffffff


	//   ....[58]....
        /*0424*/ 	.word	0xffffffff


	//   ....[59]....
        /*0428*/ 	.word	0xffffffff


	//   ....[60]....
        /*042c*/ 	.word	0xffffffff


	//   ....[61]....
        /*0430*/ 	.word	0xffffffff


	//   ....[62]....
        /*0434*/ 	.word	0xffffffff


	//   ....[63]....
        /*0438*/ 	.word	0xffffffff


	//   ....[64]....
        /*043c*/ 	.word	0xffffffff


	//   ....[65]....
        /*0440*/ 	.word	0xffffffff


	//   ....[66]....
        /*0444*/ 	.word	0xffffffff


	//   ....[67]....
        /*0448*/ 	.word	0xffffffff


	//   ....[68]....
        /*044c*/ 	.word	0xffffffff


	//   ....[69]....
        /*0450*/ 	.word	0xffffffff


	//   ....[70]....
        /*0454*/ 	.word	0xffffffff


	//   ....[71]....
        /*0458*/ 	.word	0xffffffff


	//   ....[72]....
        /*045c*/ 	.word	0xffffffff


	//   ....[73]....
        /*0460*/ 	.word	0xffffffff


	//   ....[74]....
        /*0464*/ 	.word	0xffffffff


	//   ....[75]....
        /*0468*/ 	.word	0xffffffff


	//   ....[76]....
        /*046c*/ 	.word	0xffffffff


	//   ....[77]....
        /*0470*/ 	.word	0xffffffff


	//   ....[78]....
        /*0474*/ 	.word	0xffffffff


	//   ....[79]....
        /*0478*/ 	.word	0xffffffff


	//   ....[80]....
        /*047c*/ 	.word	0xffffffff


	//   ....[81]....
        /*0480*/ 	.word	0xffffffff


	//   ....[82]....
        /*0484*/ 	.word	0xffffffff


	//   ....[83]....
        /*0488*/ 	.word	0xffffffff


	//   ....[84]....
        /*048c*/ 	.word	0xffffffff


	//   ....[85]....
        /*0490*/ 	.word	0xffffffff


	//   ....[86]....
        /*0494*/ 	.word	0xffffffff


	//   ....[87]....
        /*0498*/ 	.word	0xffffffff


	//   ....[88]....
        /*049c*/ 	.word	0xffffffff


	//   ....[89]....
        /*04a0*/ 	.word	0xffffffff


	//   ....[90]....
        /*04a4*/ 	.word	0xffffffff


	//   ....[91]....
        /*04a8*/ 	.word	0xffffffff


	//   ....[92]....
        /*04ac*/ 	.word	0xffffffff


	//   ....[93]....
        /*04b0*/ 	.word	0xffffffff


	//   ....[94]....
        /*04b4*/ 	.word	0xffffffff


	//   ....[95]....
        /*04b8*/ 	.word	0xffffffff


	//   ....[96]....
        /*04bc*/ 	.word	0xffffffff


	//   ....[97]....
        /*04c0*/ 	.word	0xffffffff


	//   ....[98]....
        /*04c4*/ 	.word	0xffffffff


	//   ....[99]....
        /*04c8*/ 	.word	0xffffffff


	//   ....[100]....
        /*04cc*/ 	.word	0xffffffff


	//   ....[101]....
        /*04d0*/ 	.word	0xffffffff


	//   ....[102]....
        /*04d4*/ 	.word	0xffffffff


	//   ....[103]....
        /*04d8*/ 	.word	0xffffffff


	//   ....[104]....
        /*04dc*/ 	.word	0xffffffff


	//   ....[105]....
        /*04e0*/ 	.word	0xffffffff


	//   ....[106]....
        /*04e4*/ 	.word	0xffffffff


	//   ....[107]....
        /*04e8*/ 	.word	0xffffffff


	//   ....[108]....
        /*04ec*/ 	.word	0xffffffff


	//   ....[109]....
        /*04f0*/ 	.word	0xffffffff


	//   ....[110]....
        /*04f4*/ 	.word	0xffffffff


	//   ....[111]....
        /*04f8*/ 	.word	0xffffffff


	//   ....[112]....
        /*04fc*/ 	.word	0xffffffff


	//   ....[113]....
        /*0500*/ 	.word	0xffffffff


	//   ....[114]....
        /*0504*/ 	.word	0xffffffff


	//   ....[115]....
        /*0508*/ 	.word	0xffffffff


	//   ....[116]....
        /*050c*/ 	.word	0xffffffff


	//   ....[117]....
        /*0510*/ 	.word	0xffffffff


	//   ....[118]....
        /*0514*/ 	.word	0xffffffff


	//   ....[119]....
        /*0518*/ 	.word	0xffffffff


	//   ....[120]....
        /*051c*/ 	.word	0xffffffff


	//   ....[121]....
        /*0520*/ 	.word	0xffffffff


	//   ....[122]....
        /*0524*/ 	.word	0xffffffff


	//   ....[123]....
        /*0528*/ 	.word	0xffffffff


	//   ....[124]....
        /*052c*/ 	.word	0xffffffff


	//   ....[125]....
        /*0530*/ 	.word	0xffffffff


	//   ....[126]....
        /*0534*/ 	.word	0xffffffff


	//   ....[127]....
        /*0538*/ 	.word	0xffffffff


	//   ....[128]....
        /*053c*/ 	.word	0xffffffff


	//   ....[129]....
        /*0540*/ 	.word	0xffffffff


	//   ....[130]....
        /*0544*/ 	.word	0xffffffff


	//   ....[131]....
        /*0548*/ 	.word	0xffffffff


	//   ....[132]....
        /*054c*/ 	.word	0xffffffff


	//   ....[133]....
        /*0550*/ 	.word	0xffffffff


	//   ....[134]....
        /*0554*/ 	.word	0xffffffff


	//   ....[135]....
        /*0558*/ 	.word	0xffffffff


	//   ....[136]....
        /*055c*/ 	.word	0xffffffff


	//   ....[137]....
        /*0560*/ 	.word	0xffffffff


	//   ....[138]....
        /*0564*/ 	.word	0xffffffff


	//   ....[139]....
        /*0568*/ 	.word	0xffffffff


	//   ....[140]....
        /*056c*/ 	.word	0xffffffff


	//   ....[141]....
        /*0570*/ 	.word	0xffffffff


	//   ....[142]....
        /*0574*/ 	.word	0xffffffff


	//   ....[143]....
        /*0578*/ 	.word	0xffffffff


	//   ....[144]....
        /*057c*/ 	.word	0xffffffff


	//   ....[145]....
        /*0580*/ 	.word	0xffffffff


	//   ....[146]....
        /*0584*/ 	.word	0xffffffff


	//----- nvinfo : EIATTR_COOP_GROUP_INSTR_OFFSETS
	.align		4
.L_1020:
        /*0588*/ 	.byte	0x04, 0x28
        /*058a*/ 	.short	(.L_1022 - .L_1021)


	//   ....[0]....
.L_1021:
        /*058c*/ 	.word	0x00000050


	//   ....[1]....
        /*0590*/ 	.word	0x00000200


	//   ....[2]....
        /*0594*/ 	.word	0x00000230


	//   ....[3]....
        /*0598*/ 	.word	0x00000260


	//   ....[4]....
        /*059c*/ 	.word	0x00000290


	//   ....[5]....
        /*05a0*/ 	.word	0x000002c0


	//   ....[6]....
        /*05a4*/ 	.word	0x000002f0


	//   ....[7]....
        /*05a8*/ 	.word	0x00000460


	//   ....[8]....
        /*05ac*/ 	.word	0x000004a0


	//   ....[9]....
        /*05b0*/ 	.word	0x000004d0


	//   ....[10]....
        /*05b4*/ 	.word	0x00000500


	//   ....[11]....
        /*05b8*/ 	.word	0x00000530


	//   ....[12]....
        /*05bc*/ 	.word	0x00000560


	//   ....[13]....
        /*05c0*/ 	.word	0x000005f0


	//   ....[14]....
        /*05c4*/ 	.word	0x00000620


	//   ....[15]....
        /*05c8*/ 	.word	0x00000630


	//   ....[16]....
        /*05cc*/ 	.word	0x000006a0


	//   ....[17]....
        /*05d0*/ 	.word	0x00009570


	//   ....[18]....
        /*05d4*/ 	.word	0x00009590


	//   ....[19]....
        /*05d8*/ 	.word	0x00009750


	//   ....[20]....
        /*05dc*/ 	.word	0x00009760


	//   ....[21]....
        /*05e0*/ 	.word	0x000098c0


	//   ....[22]....
        /*05e4*/ 	.word	0x000098e0


	//   ....[23]....
        /*05e8*/ 	.word	0x00009a40


	//   ....[24]....
        /*05ec*/ 	.word	0x00009a50


	//   ....[25]....
        /*05f0*/ 	.word	0x00009fa0


	//   ....[26]....
        /*05f4*/ 	.word	0x00009fe0


	//   ....[27]....
        /*05f8*/ 	.word	0x0000a020


	//   ....[28]....
        /*05fc*/ 	.word	0x0000a050


	//   ....[29]....
        /*0600*/ 	.word	0x0000d130


	//   ....[30]....
        /*0604*/ 	.word	0x0000d170


	//   ....[31]....
        /*0608*/ 	.word	0x0000d1b0


	//   ....[32]....
        /*060c*/ 	.word	0x0000d1e0


	//   ....[33]....
        /*0610*/ 	.word	0x00011bc0


	//   ....[34]....
        /*0614*/ 	.word	0x00011cf0


	//   ....[35]....
        /*0618*/ 	.word	0x00011d20


	//   ....[36]....
        /*061c*/ 	.word	0x00011d80


	//   ....[37]....
        /*0620*/ 	.word	0x00013f10


	//   ....[38]....
        /*0624*/ 	.word	0x00013f30


	//   ....[39]....
        /*0628*/ 	.word	0x00013f40


	//   ....[40]....
        /*062c*/ 	.word	0x00013f70


	//   ....[41]....
        /*0630*/ 	.word	0x00015680


	//   ....[42]....
        /*0634*/ 	.word	0x00015690


	//   ....[43]....
        /*0638*/ 	.word	0x000156c0


	//   ....[44]....
        /*063c*/ 	.word	0x000156d0


	//   ....[45]....
        /*0640*/ 	.word	0x00016f70


	//   ....[46]....
        /*0644*/ 	.word	0x00016f80


	//   ....[47]....
        /*0648*/ 	.word	0x00016fa0


	//   ....[48]....
        /*064c*/ 	.word	0x00016fc0


	//   ....[49]....
        /*0650*/ 	.word	0x00017380


	//   ....[50]....
        /*0654*/ 	.word	0x000173a0


	//   ....[51]....
        /*0658*/ 	.word	0x00017560


	//   ....[52]....
        /*065c*/ 	.word	0x00017570


	//   ....[53]....
        /*0660*/ 	.word	0x000176e0


	//   ....[54]....
        /*0664*/ 	.word	0x00017700


	//   ....[55]....
        /*0668*/ 	.word	0x00017870


	//   ....[56]....
        /*066c*/ 	.word	0x00017880


	//   ....[57]....
        /*0670*/ 	.word	0x00017c00


	//   ....[58]....
        /*0674*/ 	.word	0x00017c20


	//   ....[59]....
        /*0678*/ 	.word	0x00018900


	//   ....[60]....
        /*067c*/ 	.word	0x00018910


	//   ....[61]....
        /*0680*/ 	.word	0x00019d70


	//   ....[62]....
        /*0684*/ 	.word	0x00019d90


	//   ....[63]....
        /*0688*/ 	.word	0x00019f60


	//   ....[64]....
        /*068c*/ 	.word	0x00019f70


	//   ....[65]....
        /*0690*/ 	.word	0x0001a0e0


	//   ....[66]....
        /*0694*/ 	.word	0x0001a100


	//   ....[67]....
        /*0698*/ 	.word	0x0001a270


	//   ....[68]....
        /*069c*/ 	.word	0x0001a280


	//   ....[69]....
        /*06a0*/ 	.word	0x0001a4b0


	//   ....[70]....
        /*06a4*/ 	.word	0x0001a4d0


	//   ....[71]....
        /*06a8*/ 	.word	0x0001a600


	//   ....[72]....
        /*06ac*/ 	.word	0x0001a640


	//   ....[73]....
        /*06b0*/ 	.word	0x0001a670


	//   ....[74]....
        /*06b4*/ 	.word	0x0001a6a0


	//   ....[75]....
        /*06b8*/ 	.word	0x0001a6d0


	//   ....[76]....
        /*06bc*/ 	.word	0x0001a700


	//   ....[77]....
        /*06c0*/ 	.word	0x0001a860


	//   ....[78]....
        /*06c4*/ 	.word	0x0001a8a0


	//   ....[79]....
        /*06c8*/ 	.word	0x0001a8d0


	//   ....[80]....
        /*06cc*/ 	.word	0x0001a900


	//   ....[81]....
        /*06d0*/ 	.word	0x0001a930


	//   ....[82]....
        /*06d4*/ 	.word	0x0001a960


	//   ....[83]....
        /*06d8*/ 	.word	0x0001a9f0


	//   ....[84]....
        /*06dc*/ 	.word	0x0001aa20


	//   ....[85]....
        /*06e0*/ 	.word	0x0001aa30


	//   ....[86]....
        /*06e4*/ 	.word	0x0001aa90


	//   ....[87]....
        /*06e8*/ 	.word	0x0001b080


	//   ....[88]....
        /*06ec*/ 	.word	0x0001b0e0


	//   ....[89]....
        /*06f0*/ 	.word	0x0001b130


	//   ....[90]....
        /*06f4*/ 	.word	0x0001b180


	//   ....[91]....
        /*06f8*/ 	.word	0x0001b1d0


	//   ....[92]....
        /*06fc*/ 	.word	0x0001b240


	//   ....[93]....
        /*0700*/ 	.word	0x0001b280


	//   ....[94]....
        /*0704*/ 	.word	0x0001b2f0


	//   ....[95]....
        /*0708*/ 	.word	0x0001b360


	//   ....[96]....
        /*070c*/ 	.word	0x0001b3c0


	//   ....[97]....
        /*0710*/ 	.word	0x0001b430


	//   ....[98]....
        /*0714*/ 	.word	0x0001b4a0


	//   ....[99]....
        /*0718*/ 	.word	0x0001b500


	//   ....[100]....
        /*071c*/ 	.word	0x0001b560


	//   ....[101]....
        /*0720*/ 	.word	0x0001b5c0


	//   ....[102]....
        /*0724*/ 	.word	0x0001b630


	//   ....[103]....
        /*0728*/ 	.word	0x0001b690


	//   ....[104]....
        /*072c*/ 	.word	0x0001b6f0


	//   ....[105]....
        /*0730*/ 	.word	0x0001b760


	//   ....[106]....
        /*0734*/ 	.word	0x0001b7b0


	//   ....[107]....
        /*0738*/ 	.word	0x0001b800


	//   ....[108]....
        /*073c*/ 	.word	0x0001b850


	//   ....[109]....
        /*0740*/ 	.word	0x0001b8c0


	//   ....[110]....
        /*0744*/ 	.word	0x0001b930


	//   ....[111]....
        /*0748*/ 	.word	0x0001b990


	//   ....[112]....
        /*074c*/ 	.word	0x0001b9f0


	//   ....[113]....
        /*0750*/ 	.word	0x0001ba50


	//   ....[114]....
        /*0754*/ 	.word	0x0001bac0


	//   ....[115]....
        /*0758*/ 	.word	0x0001bb20


	//   ....[116]....
        /*075c*/ 	.word	0x0001bb80


	//   ....[117]....
        /*0760*/ 	.word	0x0001bbe0


	//   ....[118]....
        /*0764*/ 	.word	0x0001bc50


	//   ....[119]....
        /*0768*/ 	.word	0x0001bcb0


	//   ....[120]....
        /*076c*/ 	.word	0x0001bd10


	//   ....[121]....
        /*0770*/ 	.word	0x0001bd70


	//   ....[122]....
        /*0774*/ 	.word	0x0001bde0


	//   ....[123]....
        /*0778*/ 	.word	0x0001be40


	//   ....[124]....
        /*077c*/ 	.word	0x0001bea0


	//   ....[125]....
        /*0780*/ 	.word	0x0001bf00


	//   ....[126]....
        /*0784*/ 	.word	0x0001bf70


	//   ....[127]....
        /*0788*/ 	.word	0x0001bfd0


	//   ....[128]....
        /*078c*/ 	.word	0x0001c030


	//   ....[129]....
        /*0790*/ 	.word	0x0001c090


	//   ....[130]....
        /*0794*/ 	.word	0x0001c100


	//   ....[131]....
        /*0798*/ 	.word	0x0001c150


	//   ....[132]....
        /*079c*/ 	.word	0x0001c190


	//   ....[133]....
        /*07a0*/ 	.word	0x0001c1e0


	//   ....[134]....
        /*07a4*/ 	.word	0x0001c230


	//   ....[135]....
        /*07a8*/ 	.word	0x0001c280


	//   ....[136]....
        /*07ac*/ 	.word	0x0001c2f0


	//   ....[137]....
        /*07b0*/ 	.word	0x0001c330


	//   ....[138]....
        /*07b4*/ 	.word	0x0001c380


	//   ....[139]....
        /*07b8*/ 	.word	0x0001c3d0


	//   ....[140]....
        /*07bc*/ 	.word	0x0001c420


	//   ....[141]....
        /*07c0*/ 	.word	0x0001c470


	//   ....[142]....
        /*07c4*/ 	.word	0x0001c4e0


	//   ....[143]....
        /*07c8*/ 	.word	0x0001c520


	//   ....[144]....
        /*07cc*/ 	.word	0x0001c590


	//   ....[145]....
        /*07d0*/ 	.word	0x0001c5f0


	//   ....[146]....
        /*07d4*/ 	.word	0x0001c650


	//----- nvinfo : EIATTR_EXIT_INSTR_OFFSETS
	.align		4
.L_1022:
        /*07d8*/ 	.byte	0x04, 0x1c
        /*07da*/ 	.short	(.L_1024 - .L_1023)


	//   ....[0]....
.L_1023:
        /*07dc*/ 	.word	0x00000c10


	//   ....[1]....
        /*07e0*/ 	.word	0x0001b040


	//----- nvinfo : EIATTR_MAX_THREADS
	.align		4
.L_1024:
        /*07e4*/ 	.byte	0x04, 0x05
        /*07e6*/ 	.short	(.L_1026 - .L_1025)
.L_1025:
        /*07e8*/ 	.word	0x00000100
        /*07ec*/ 	.word	0x00000001
        /*07f0*/ 	.word	0x00000001


	//----- nvinfo : EIATTR_CRS_STACK_SIZE
	.align		4
.L_1026:
        /*07f4*/ 	.byte	0x04, 0x1e
        /*07f6*/ 	.short	(.L_1028 - .L_1027)
.L_1027:
        /*07f8*/ 	.word	0x00000000
.L_1028:


//--------------------- .nv.info._ZN7cutlass13device_kernelIN5flash19enable_sm80_to_sm89INS1_16FlashAttnFwdSm80INS1_25CollectiveMainloopFwdSm80ILi8ELi1ELb0EN4cute5tupleIJNS5_1CILi128EEENS7_ILi64EEENS7_ILi256EEEEEELi256ENS_10bfloat16_tEfNS_4arch4Sm80ELb0ELb1ELb0ELb0ELb0ELb0ELb1ELb1EEENS1_21CollectiveEpilogueFwdINS6_IJS8_SA_S9_EEENS6_IJNS7_ILi1EEESI_SI_EEESC_SE_Li256ELb0ELb1ELb1ELb0EEENS1_19SingleTileSchedulerILb0ELb1ELb1ELi128EEEEEEEEEvNT_6ParamsE --------------------------
	.section	.nv.info._ZN7cutlass13device_kernelIN5flash19enable_sm80_to_sm89INS1_16FlashAttnFwdSm80INS1_25CollectiveMainloopFwdSm80ILi8ELi1ELb0EN4cute5tupleIJNS5_1CILi128EEENS7_ILi64EEENS7_ILi256EEEEEELi256ENS_10bfloat16_tEfNS_4arch4Sm80ELb0ELb1ELb0ELb0ELb0ELb0ELb1ELb1EEENS1_21CollectiveEpilogueFwdINS6_IJS8_SA_S9_EEENS6_IJNS7_ILi1EEESI_SI_EEESC_SE_Li256ELb0ELb1ELb1ELb0EEENS1_19SingleTileSchedulerILb0ELb1ELb1ELi128EEEEEEEEEvNT_6ParamsE,"",@"SHT_CUDA_INFO"
	.sectionflags	@""
	.align	4


	//----- nvinfo : EIATTR_CUDA_API_VERSION
	.align		4
        /*0000*/ 	.byte	0x04, 0x37
        /*0002*/ 	.short	(.L_1030 - .L_1029)
.L_1029:
        /*0004*/ 	.word	0x00000082


	//----- nvinfo : EIATTR_SW2861232_WAR
	.align		4
.L_1030:
        /*0008*/ 	.byte	0x01, 0x35
	.zero		2


	//----- nvinfo : EIATTR_PARAM_CBANK
	.align		4
        /*000c*/ 	.byte	0x04, 0x0a
        /*000e*/ 	.short	(.L_1032 - .L_1031)
	.align		4
.L_1031:
        /*0010*/ 	.word	index@(.nv.constant0._ZN7cutlass13device_kernelIN5flash19enable_sm80_to_sm89INS1_16FlashAttnFwdSm80INS1_25CollectiveMainloopFwdSm80ILi8ELi1ELb0EN4cute5tupleIJNS5_1CILi128EEENS7_ILi64EEENS7_ILi256EEEEEELi256ENS_10bfloat16_tEfNS_4arch4Sm80ELb0ELb1ELb0ELb0ELb0ELb0ELb1ELb1EEENS1_21CollectiveEpilogueFwdINS6_IJS8_SA_S9_EEENS6_IJNS7_ILi1EEESI_SI_EEESC_SE_Li256ELb0ELb1ELb1ELb0EEENS1_19SingleTileSchedulerILb0ELb1ELb1ELi128EEEEEEEEEvNT_6ParamsE)
        /*0014*/ 	.short	0x0160
        /*0016*/ 	.short	0x0418


	//----- nvinfo : EIATTR_CBANK_PARAM_SIZE
	.align		4
.L_1032:
        /*0018*/ 	.byte	0x03, 0x19
        /*001a*/ 	.short	0x0418


	//----- nvinfo : EIATTR_KPARAM_INFO
	.align		4
        /*001c*/ 	.byte	0x04, 0x17
        /*001e*/ 	.short	(.L_1034 - .L_1033)
.L_1033:
        /*0020*/ 	.word	0x00000000
        /*0024*/ 	.short	0x0000
        /*0026*/ 	.short	0x0000
        /*0028*/ 	.byte	0x00, 0xf0, 0x61, 0x10


	//----- nvinfo : EIATTR_MAXREG_COUNT
	.align		4
.L_1034:
        /*002c*/ 	.byte	0x03, 0x1b
        /*002e*/ 	.short	0x00ff


	//----- nvinfo : EIATTR_NUM_BARRIERS
	.align		4
        /*0030*/ 	.byte	0x02, 0x4c
        /*0032*/ 	.byte	0x02
	.zero		1


	//----- nvinfo : EIATTR_ANNOTATIONS
	.align		4
        /*0034*/ 	.byte	0x04, 0x55
        /*0036*/ 	.short	(.L_1036 - .L_1035)


	//   ....[0]....
.L_1035:
        /* <DEDUP_REMOVED lines=25> */


	//----- nvinfo : EIATTR_MERCURY_ISA_VERSION
	.align		4
.L_1036:
        /*01b8*/ 	.byte	0x03, 0x5f
        /*01ba*/ 	.short	0x0000


	//----- nvinfo : EIATTR_COOP_GROUP_MASK_REGIDS
	.align		4
        /*01bc*/ 	.byte	0x04, 0x29
        /*01be*/ 	.short	(.L_1038 - .L_1037)


	//   ....[0]....
.L_1037:
        /*01c0*/ 	.word	0xffffffff


	//   ....[1]....
        /*01c4*/ 	.word	0xffffffff


	//   ....[2]....
        /*01c8*/ 	.word	0xffffffff


	//   ....[3]....
        /*01cc*/ 	.word	0xffffffff


	//   ....[4]....
        /*01d0*/ 	.word	0xffffffff


	//   ....[5]....
        /*01d4*/ 	.word	0xffffffff


	//   ....[6]....
        /*01d8*/ 	.word	0xffffffff


	//   ....[7]....
        /*01dc*/ 	.word	0xffffffff


	//   ....[8]....
        /*01e0*/ 	.word	0xffffffff


	//   ....[9]....
        /*01e4*/ 	.word	0xffffffff


	//   ....[10]....
        /*01e8*/ 	.word	0xffffffff


	//   ....[11]....
        /*01ec*/ 	.word	0xffffffff


	//   ....[12]....
        /*01f0*/ 	.word	0xffffffff


	//   ....[13]....
        /*01f4*/ 	.word	0xffffffff


	//   ....[14]....
        /*01f8*/ 	.word	0xffffffff


	//   ....[15]....
        /*01fc*/ 	.word	0xffffffff


	//   ....[16]....
        /*0200*/ 	.word	0xffffffff


	//   ....[17]....
        /*0204*/ 	.word	0xffffffff


	//   ....[18]....
        /*0208*/ 	.word	0xffffffff


	//   ....[19]....
        /*020c*/ 	.word	0xffffffff


	//   ....[20]....
        /*0210*/ 	.word	0xffffffff


	//   ....[21]....
        /*0214*/ 	.word	0xffffffff


	//   ....[22]....
        /*0218*/ 	.word	0xffffffff


	//   ....[23]....
        /*021c*/ 	.word	0xffffffff


	//   ....[24]....
        /*0220*/ 	.word	0xffffffff


	//   ....[25]....
        /*0224*/ 	.word	0xffffffff


	//   ....[26]....
        /*0228*/ 	.word	0xffffffff


	//   ....[27]....
        /*022c*/ 	.word	0xffffffff


	//   ....[28]....
        /*0230*/ 	.word	0xffffffff


	//   ....[29]....
        /*0234*/ 	.word	0xffffffff


	//   ....[30]....
        /*0238*/ 	.word	0xffffffff


	//   ....[31]....
        /*023c*/ 	.word	0xffffffff


	//   ....[32]....
        /*0240*/ 	.word	0xffffffff


	//   ....[33]....
        /*0244*/ 	.word	0xffffffff


	//   ....[34]....
        /*0248*/ 	.word	0xffffffff


	//   ....[35]....
        /*024c*/ 	.word	0xffffffff


	//   ....[36]....
        /*0250*/ 	.word	0xffffffff


	//   ....[37]....
        /*0254*/ 	.word	0xffffffff


	//   ....[38]....
        /*0258*/ 	.word	0xffffffff


	//   ....[39]....
        /*025c*/ 	.word	0xffffffff


	//   ....[40]....
        /*0260*/ 	.word	0xffffffff


	//   ....[41]....
        /*0264*/ 	.word	0xffffffff


	//   ....[42]....
        /*0268*/ 	.word	0xffffffff


	//----- nvinfo : EIATTR_COOP_GROUP_INSTR_OFFSETS
	.align		4
.L_1038:
        /*026c*/ 	.byte	0x04, 0x28
        /*026e*/ 	.short	(.L_1040 - .L_1039)


	//   ....[0]....
.L_1039:
        /*0270*/ 	.word	0x00000060


	//   ....[1]....
        /*0274*/ 	.word	0x000013a0


	//   ....[2]....
        /*0278*/ 	.word	0x00001410


	//   ....[3]....
        /*027c*/ 	.word	0x00001760


	//   ....[4]....
        /*0280*/ 	.word	0x00001810


	//   ....[5]....
        /*0284*/ 	.word	0x00001a40


	//   ....[6]....
        /*0288*/ 	.word	0x00001a70


	//   ....[7]....
        /*028c*/ 	.word	0x00001c60


	//   ....[8]....
        /*0290*/ 	.word	0x00001ca0


	//   ....[9]....
        /*0294*/ 	.word	0x00003700


	//   ....[10]....
        /*0298*/ 	.word	0x000038c0


	//   ....[11]....
        /*029c*/ 	.word	0x000041f0


	//   ....[12]....
        /*02a0*/ 	.word	0x00004350


	//   ....[13]....
        /*02a4*/ 	.word	0x00004360


	//   ....[14]....
        /*02a8*/ 	.word	0x00004400


	//   ....[15]....
        /*02ac*/ 	.word	0x00007ab0


	//   ....[16]....
        /*02b0*/ 	.word	0x00007c90


	//   ....[17]....
        /*02b4*/ 	.word	0x00008540


	//   ....[18]....
        /*02b8*/ 	.word	0x000086a0


	//   ....[19]....
        /*02bc*/ 	.word	0x000086e0


	//   ....[20]....
        /*02c0*/ 	.word	0x00008700


	//   ....[21]....
        /*02c4*/ 	.word	0x0000ba20


	//   ....[22]....
        /*02c8*/ 	.word	0x0000ba50


	//   ....[23]....
        /*02cc*/ 	.word	0x0000ba80


	//   ....[24]....
        /*02d0*/ 	.word	0x0000baa0


	//   ....[25]....
        /*02d4*/ 	.word	0x0000eff0


	//   ....[26]....
        /*02d8*/ 	.word	0x0000f270


	//   ....[27]....
        /*02dc*/ 	.word	0x0000faa0


	//   ....[28]....
        /*02e0*/ 	.word	0x0000fc90


	//   ....[29]....
        /*02e4*/ 	.word	0x0000fcb0


	//   ....[30]....
        /*02e8*/ 	.word	0x0000fd20


	//   ....[31]....
        /*02ec*/ 	.word	0x00011910


	//   ....[32]....
        /*02f0*/ 	.word	0x00011940


	//   ....[33]....
        /*02f4*/ 	.word	0x00011980


	//   ....[34]....
        /*02f8*/ 	.word	0x00011990


	//   ....[35]....
        /*02fc*/ 	.word	0x00012880


	//   ....[36]....
        /*0300*/ 	.word	0x000128c0


	//   ....[37]....
        /*0304*/ 	.word	0x000128f0


	//   ....[38]....
        /*0308*/ 	.word	0x00012920


	//   ....[39]....
        /*030c*/ 	.word	0x00012a10


	//   ....[40]....
        /*0310*/ 	.word	0x00012a20


	//   ....[41]....
        /*0314*/ 	.word	0x00013630


	//   ....[42]....
        /*0318*/ 	.word	0x00013640


	//----- nvinfo : EIATTR_EXIT_INSTR_OFFSETS
	.align		4
.L_1040:
        /*031c*/ 	.byte	0x04, 0x1c
        /*031e*/ 	.short	(.L_1042 - .L_1041)


	//   ....[0]....
.L_1041:
        /*0320*/ 	.word	0x000001c0


	//   ....[1]....
        /*0324*/ 	.word	0x00013650


	//   ....[2]....
        /*0328*/ 	.word	0x000141f0


	//   ....[3]....
        /*032c*/ 	.word	0x00014240


	//   ....[4]....
        /*0330*/ 	.word	0x00014270


	//   ....[5]....
        /*0334*/ 	.word	0x000142d0


	//   ....[6]....
        /*0338*/ 	.word	0x00014560


	//----- nvinfo : EIATTR_CTAIDZ_USED
	.align		4
.L_1042:
        /*033c*/ 	.byte	0x01, 0x04
	.zero		2


	//----- nvinfo : EIATTR_MAX_THREADS
	.align		4
        /*0340*/ 	.byte	0x04, 0x05
        /*0342*/ 	.short	(.L_1044 - .L_1043)
.L_1043:
        /*0344*/ 	.word	0x00000100
        /*0348*/ 	.word	0x00000001
        /*034c*/ 	.word	0x00000001


	//----- nvinfo : EIATTR_CRS_STACK_SIZE
	.align		4
.L_1044:
        /*0350*/ 	.byte	0x04, 0x1e
        /*0352*/ 	.short	(.L_1046 - .L_1045)
.L_1045:
        /*0354*/ 	.word	0x00000000
.L_1046:


//--------------------- .nv.info._ZN7cutlass13device_kernelIN5flash19enable_sm80_to_sm89INS1_16FlashAttnFwdSm80INS1_25CollectiveMainloopFwdSm80ILi8ELi1ELb0EN4cute5tupleIJNS5_1CILi128EEENS7_ILi64EEENS7_ILi256EEEEEELi256ENS_10bfloat16_tEfNS_4arch4Sm80ELb0ELb1ELb0ELb1ELb0ELb0ELb1ELb1EEENS1_21CollectiveEpilogueFwdINS6_IJS8_SA_S9_EEENS6_IJNS7_ILi1EEESI_SI_EEESC_SE_Li256ELb1ELb1ELb1ELb0EEENS1_36VarlenDynamicPersistentTileSchedulerILi128ELi64ELi256ELi256ELb1ELb1ELb0ELb1ELb0ELb1EEEEEEEEEvNT_6ParamsE --------------------------
	.section	.nv.info._ZN7cutlass13device_kernelIN5flash19enable_sm80_to_sm89INS1_16FlashAttnFwdSm80INS1_25CollectiveMainloopFwdSm80ILi8ELi1ELb0EN4cute5tupleIJNS5_1CILi128EEENS7_ILi64EEENS7_ILi256EEEEEELi256ENS_10bfloat16_tEfNS_4arch4Sm80ELb0ELb1ELb0ELb1ELb0ELb0ELb1ELb1EEENS1_21CollectiveEpilogueFwdINS6_IJS8_SA_S9_EEENS6_IJNS7_ILi1EEESI_SI_EEESC_SE_Li256ELb1ELb1ELb1ELb0EEENS1_36VarlenDynamicPersistentTileSchedulerILi128ELi64ELi256ELi256ELb1ELb1ELb0ELb1ELb0ELb1EEEEEEEEEvNT_6ParamsE,"",@"SHT_CUDA_INFO"
	.sectionflags	@""
	.align	4


	//----- nvinfo : EIATTR_CUDA_API_VERSION
	.align		4
        /*0000*/ 	.byte	0x04, 0x37
        /*0002*/ 	.short	(.L_1048 - .L_1047)
.L_1047:
        /*0004*/ 	.word	0x00000082


	//----- nvinfo : EIATTR_SW2861232_WAR
	.align		4
.L_1048:
        /*0008*/ 	.byte	0x01, 0x35
	.zero		2


	//----- nvinfo : EIATTR_PARAM_CBANK
	.align		4
        /*000c*/ 	.byte	0x04, 0x0a
        /*000e*/ 	.short	(.L_1050 - .L_1049)
	.align		4
.L_1049:
        /*0010*/ 	.word	index@(.nv.constant0._ZN7cutlass13device_kernelIN5flash19enable_sm80_to_sm89INS1_16FlashAttnFwdSm80INS1_25CollectiveMainloopFwdSm80ILi8ELi1ELb0EN4cute5tupleIJNS5_1CILi128EEENS7_ILi64EEENS7_ILi256EEEEEELi256ENS_10bfloat16_tEfNS_4arch4Sm80ELb0ELb1ELb0ELb1ELb0ELb0ELb1ELb1EEENS1_21CollectiveEpilogueFwdINS6_IJS8_SA_S9_EEENS6_IJNS7_ILi1EEESI_SI_EEESC_SE_Li256ELb1ELb1ELb1ELb0EEENS1_36VarlenDynamicPersistentTileSchedulerILi128ELi64ELi256ELi256ELb1ELb1ELb0ELb1ELb0ELb1EEEEEEEEEvNT_6ParamsE)
        /*0014*/ 	.short	0x0160
        /*0016*/ 	.short	0x0438


	//----- nvinfo : EIATTR_CBANK_PARAM_SIZE
	.align		4
.L_1050:
        /*0018*/ 	.byte	0x03, 0x19
        /*001a*/ 	.short	0x0438


	//----- nvinfo : EIATTR_KPARAM_INFO
	.align		4
        /*001c*/ 	.byte	0x04, 0x17
        /*001e*/ 	.short	(.L_1052 - .L_1051)
.L_1051:
        /*0020*/ 	.word	0x00000000
        /*0024*/ 	.short	0x0000
        /*0026*/ 	.short	0x0000
        /*0028*/ 	.byte	0x00, 0xf0, 0xe1, 0x10


	//----- nvinfo : EIATTR_MAXREG_COUNT
	.align		4
.L_1052:
        /*002c*/ 	.byte	0x03, 0x1b
        /*002e*/ 	.short	0x00ff


	//----- nvinfo : EIATTR_NUM_BARRIERS
	.align		4
        /*0030*/ 	.byte	0x02, 0x4c
        /*0032*/ 	.byte	0x06
	.zero		1


	//----- nvinfo : EIATTR_ANNOTATIONS
	.align		4
        /*0034*/ 	.byte	0x04, 0x55
        /*0036*/ 	.short	(.L_1054 - .L_1053)


	//   ....[0]....
.L_1053:
        /* <DEDUP_REMOVED lines=68> */


	//----- nvinfo : EIATTR_MERCURY_ISA_VERSION
	.align		4
.L_1054:
        /*0468*/ 	.byte	0x03, 0x5f
        /*046a*/ 	.short	0x0000


	//----- nvinfo : EIATTR_INT_WARP_WIDE_INSTR_OFFSETS
	.align		4
        /*046c*/ 	.byte	0x04, 0x31
        /*046e*/ 	.short	(.L_1056 - .L_1055)


	//   ....[0]....
.L_1055:
        /*0470*/ 	.word	0x00012c50


	//   ....[1]....
        /*0474*/ 	.word	0x00012cd0


	//----- nvinfo : EIATTR_COOP_GROUP_MASK_REGIDS
	.align		4
.L_1056:
        /*0478*/ 	.byte	0x04, 0x29
        /*047a*/ 	.short	(.L_1058 - .L_1057)


	//   ....[0]....
.L_1057:
        /*047c*/ 	.word	0xffffffff


	//   ....[1]....
        /*0480*/ 	.word	0xffffffff


	//   ....[2]....
        /*0484*/ 	.word	0xffffffff


	//   ....[3]....
        /*0488*/ 	.word	0xffffffff


	//   ....[4]....
        /*048c*/ 	.word	0xffffffff


	//   ....[5]....
        /*0490*/ 	.word	0xffffffff


	//   ....[6]....
        /*0494*/ 	.word	0xffffffff


	//   ....[7]....
        /*0498*/ 	.word	0xffffffff


	//   ....[8]....
        /*049c*/ 	.word	0xffffffff


	//   ....[9]....
        /*04a0*/ 	.word	0xffffffff


	//   ....[10]....
        /*04a4*/ 	.word	0xffffffff


	//   ....[11]....
        /*04a8*/ 	.word	0xffffffff


	//   ....[12]....
        /*04ac*/ 	.word	0xffffffff


	//   ....[13]....
        /*04b0*/ 	.word	0xffffffff


	//   ....[14]....
        /*04b4*/ 	.word	0xffffffff


	//   ....[15]....
        /*04b8*/ 	.word	0xffffffff


	//   ....[16]....
        /*04bc*/ 	.word	0xffffffff


	//   ....[17]....
        /*04c0*/ 	.word	0xffffffff


	//   ....[18]....
        /*04c4*/ 	.word	0xffffffff


	//   ....[19]....
        /*04c8*/ 	.word	0xffffffff


	//   ....[20]....
        /*04cc*/ 	.word	0xffffffff


	//   ....[21]....
        /*04d0*/ 	.word	0xffffffff


	//   ....[22]....
        /*04d4*/ 	.word	0xffffffff


	//   ....[23]....
        /*04d8*/ 	.word	0xffffffff


	//   ....[24]....
        /*04dc*/ 	.word	0xffffffff


	//   ....[25]....
        /*04e0*/ 	.word	0xffffffff


	//   ....[26]....
        /*04e4*/ 	.word	0xffffffff


	//   ....[27]....
        /*04e8*/ 	.word	0xffffffff


	//   ....[28]....
        /*04ec*/ 	.word	0xffffffff


	//   ....[29]....
        /*04f0*/ 	.word	0xffffffff


	//   ....[30]....
        /*04f4*/ 	.word	0xffffffff


	//   ....[31]....
        /*04f8*/ 	.word	0xffffffff


	//   ....[32]....
        /*04fc*/ 	.word	0xffffffff


	//   ....[33]....
        /*0500*/ 	.word	0xffffffff


	//   ....[34]....
        /*0504*/ 	.word	0xffffffff


	//   ....[35]....
        /*0508*/ 	.word	0xffffffff


	//   ....[36]....
        /*050c*/ 	.word	0xffffffff


	//   ....[37]....
        /*0510*/ 	.word	0xffffffff


	//   ....[38]....
        /*0514*/ 	.word	0xffffffff


	//   ....[39]....
        /*0518*/ 	.word	0xffffffff


	//   ....[40]....
        /*051c*/ 	.word	0xffffffff


	//   ....[41]....
        /*0520*/ 	.word	0xffffffff


	//   ....[42]....
        /*0524*/ 	.word	0xffffffff


	//   ....[43]....
        /*0528*/ 	.word	0xffffffff


	//   ....[44]....
        /*052c*/ 	.word	0xffffffff


	//   ....[45]....
        /*0530*/ 	.word	0xffffffff


	//   ....[46]....
        /*0534*/ 	.word	0xffffffff


	//   ....[47]....
        /*0538*/ 	.word	0xffffffff


	//   ....[48]....
        /*053c*/ 	.word	0xffffffff


	//   ....[49]....
        /*0540*/ 	.word	0xffffffff


	//   ....[50]....
        /*0544*/ 	.word	0xffffffff


	//   ....[51]....
        /*0548*/ 	.word	0xffffffff


	//   ....[52]....
        /*054c*/ 	.word	0xffffffff


	//   ....[53]....
        /*0550*/ 	.word	0xffffffff


	//   ....[54]....
        /*0554*/ 	.word	0xffffffff


	//   ....[55]....
        /*0558*/ 	.word	0xffffffff


	//   ....[56]....
        /*055c*/ 	.word	0xffffffff


	//   ....[57]....
        /*0560*/ 	.word	0xffffffff


	//   ....[58]....
        /*0564*/ 	.word	0xffffffff


	//   ....[59]....
        /*0568*/ 	.word	0xffffffff


	//   ....[60]....
        /*056c*/ 	.word	0xffffffff


	//   ....[61]....
        /*0570*/ 	.word	0xffffffff


	//   ....[62]....
        /*0574*/ 	.word	0xffffffff


	//   ....[63]....
        /*0578*/ 	.word	0xffffffff


	//   ....[64]....
        /*057c*/ 	.word	0xffffffff


	//   ....[65]....
        /*0580*/ 	.word	0xffffffff


	//   ....[66]....
        /*0584*/ 	.word	0xffffffff


	//   ....[67]....
        /*0588*/ 	.word	0xffffffff


	//   ....[68]....
        /*058c*/ 	.word	0xffffffff


	//   ....[69]....
        /*0590*/ 	.word	0xffffffff


	//   ....[70]....
        /*0594*/ 	.word	0xffffffff


	//   ....[71]....
        /*0598*/ 	.word	0xffffffff


	//   ....[72]....
        /*059c*/ 	.word	0xffffffff


	//   ....[73]....
        /*05a0*/ 	.word	0xffffffff


	//   ....[74]....
        /*05a4*/ 	.word	0xffffffff


	//   ....[75]....
        /*05a8*/ 	.word	0xffffffff


	//   ....[76]....
        /*05ac*/ 	.word	0xffffffff


	//   ....[77]....
        /*05b0*/ 	.word	0xffffffff


	//   ....[78]....
        /*05b4*/ 	.word	0xffffffff


	//   ....[79]....
        /*05b8*/ 	.word	0xffffffff


	//   ....[80]....
        /*05bc*/ 	.word	0xffffffff


	//   ....[81]....
        /*05c0*/ 	.word	0xffffffff


	//   ....[82]....
        /*05c4*/ 	.word	0xffffffff


	//   ....[83]....
        /*05c8*/ 	.word	0xffffffff


	//   ....[84]....
        /*05cc*/ 	.word	0xffffffff


	//   ....[85]....
        /*05d0*/ 	.word	0xffffffff


	//   ....[86]....
        /*05d4*/ 	.word	0xffffffff


	//   ....[87]....
        /*05d8*/ 	.word	0xffffffff


	//   ....[88]....
        /*05dc*/ 	.word	0xffffffff


	//   ....[89]....
        /*05e0*/ 	.word	0xffffffff


	//   ....[90]....
        /*05e4*/ 	.word	0xffffffff


	//   ....[91]....
        /*05e8*/ 	.word	0xffffffff


	//   ....[92]....
        /*05ec*/ 	.word	0xffffffff


	//   ....[93]....
        /*05f0*/ 	.word	0xffffffff


	//   ....[94]....
        /*05f4*/ 	.word	0xffffffff


	//   ....[95]....
        /*05f8*/ 	.word	0xffffffff


	//   ....[96]....
        /*05fc*/ 	.word	0xffffffff


	//   ....[97]....
        /*0600*/ 	.word	0xffffffff


	//   ....[98]....
        /*0604*/ 	.word	0xffffffff


	//   ....[99]....
        /*0608*/ 	.word	0xffffffff


	//   ....[100]....
        /*060c*/ 	.word	0xffffffff


	//   ....[101]....
        /*0610*/ 	.word	0xffffffff


	//   ....[102]....
        /*0614*/ 	.word	0xffffffff


	//   ....[103]....
        /*0618*/ 	.word	0xffffffff


	//   ....[104]....
        /*061c*/ 	.word	0xffffffff


	//   ....[105]....
        /*0620*/ 	.word	0xffffffff


	//   ....[106]....
        /*0624*/ 	.word	0xffffffff


	//   ....[107]....
        /*0628*/ 	.word	0xffffffff


	//   ....[108]....
        /*062c*/ 	.word	0xffffffff


	//   ....[109]....
        /*0630*/ 	.word	0xffffffff


	//   ....[110]....
        /*0634*/ 	.word	0xffffffff


	//   ....[111]....
        /*0638*/ 	.word	0xffffffff


	//   ....[112]....
        /*063c*/ 	.word	0xffffffff


	//   ....[113]....
        /*0640*/ 	.word	0xffffffff


	//   ....[114]....
        /*0644*/ 	.word	0xffffffff


	//   ....[115]....
        /*0648*/ 	.word	0xffffffff


	//   ....[116]....
        /*064c*/ 	.word	0xffffffff


	//   ....[117]....
        /*0650*/ 	.word	0xffffffff


	//   ....[118]....
        /*0654*/ 	.word	0xffffffff


	//   ....[119]....
        /*0658*/ 	.word	0xffffffff


	//   ....[120]....
        /*065c*/ 	.word	0xffffffff


	//   ....[121]....
        /*0660*/ 	.word	0xffffffff


	//   ....[122]....
        /*0664*/ 	.word	0xffffffff


	//   ....[123]....
        /*0668*/ 	.word	0xffffffff


	//   ....[124]....
        /*066c*/ 	.word	0xffffffff


	//   ....[125]....
        /*0670*/ 	.word	0xffffffff


	//   ....[126]....
        /*0674*/ 	.word	0xffffffff


	//   ....[127]....
        /*0678*/ 	.word	0xffffffff


	//   ....[128]....
        /*067c*/ 	.word	0xffffffff


	//   ....[129]....
        /*0680*/ 	.word	0xffffffff


	//   ....[130]....
        /*0684*/ 	.word	0xffffffff


	//   ....[131]....
        /*0688*/ 	.word	0xffffffff


	//   ....[132]....
        /*068c*/ 	.word	0xffffffff


	//   ....[133]....
        /*0690*/ 	.word	0xffffffff


	//   ....[134]....
        /*0694*/ 	.word	0xffffffff


	//   ....[135]....
        /*0698*/ 	.word	0xffffffff


	//   ....[136]....
        /*069c*/ 	.word	0xffffffff


	//   ....[137]....
        /*06a0*/ 	.word	0xffffffff


	//   ....[138]....
        /*06a4*/ 	.word	0xffffffff


	//   ....[139]....
        /*06a8*/ 	.word	0xffffffff


	//   ....[140]....
        /*06ac*/ 	.word	0xffffffff


	//   ....[141]....
        /*06b0*/ 	.word	0xffffffff


	//   ....[142]....
        /*06b4*/ 	.word	0xffffffff


	//   ....[143]....
        /*06b8*/ 	.word	0xffffffff


	//   ....[144]....
        /*06bc*/ 	.word	0xffffffff


	//   ....[145]....
        /*06c0*/ 	.word	0xffffffff


	//   ....[146]....
        /*06c4*/ 	.word	0xffffffff


	//   ....[147]....
        /*06c8*/ 	.word	0xffffffff


	//   ....[148]....
        /*06cc*/ 	.word	0xffffffff


	//   ....[149]....
        /*06d0*/ 	.word	0xffffffff


	//   ....[150]....
        /*06d4*/ 	.word	0xffffffff


	//   ....[151]....
        /*06d8*/ 	.word	0xffffffff


	//   ....[152]....
        /*06dc*/ 	.word	0xffffffff


	//----- nvinfo : EIATTR_COOP_GROUP_INSTR_OFFSETS
	.align		4
.L_1058:
        /*06e0*/ 	.byte	0x04, 0x28
        /*06e2*/ 	.short	(.L_1060 - .L_1059)


	//   ....[0]....
.L_1059:
        /*06e4*/ 	.word	0x00000050


	//   ....[1]....
        /*06e8*/ 	.word	0x000001e0


	//   ....[2]....
        /*06ec*/ 	.word	0x00000210


	//   ....[3]....
        /*06f0*/ 	.word	0x00000240


	//   ....[4]....
        /*06f4*/ 	.word	0x00000270


	//   ....[5]....
        /*06f8*/ 	.word	0x000002a0


	//   ....[6]....
        /*06fc*/ 	.word	0x000002d0


	//   ....[7]....
        /*0700*/ 	.word	0x00000430


	//   ....[8]....
        /*0704*/ 	.word	0x00000470


	//   ....[9]....
        /*0708*/ 	.word	0x000004a0


	//   ....[10]....
        /*070c*/ 	.word	0x000004d0


	//   ....[11]....
        /*0710*/ 	.word	0x00000500


	//   ....[12]....
        /*0714*/ 	.word	0x00000530


	//   ....[13]....
        /*0718*/ 	.word	0x000005c0


	//   ....[14]....
        /*071c*/ 	.word	0x00000600


	//   ....[15]....
        /*0720*/ 	.word	0x00000620


	//   ....[16]....
        /*0724*/ 	.word	0x00000680


	//   ....[17]....
        /*0728*/ 	.word	0x00002eb0


	//   ....[18]....
        /*072c*/ 	.word	0x00002ed0


	//   ....[19]....
        /*0730*/ 	.word	0x000030f0


	//   ....[20]....
        /*0734*/ 	.word	0x00003100


	//   ....[21]....
        /*0738*/ 	.word	0x00003320


	//   ....[22]....
        /*073c*/ 	.word	0x00003340


	//   ....[23]....
        /*0740*/ 	.word	0x00003560


	//   ....[24]....
        /*0744*/ 	.word	0x00003570


	//   ....[25]....
        /*0748*/ 	.word	0x00004c70


	//   ....[26]....
        /*074c*/ 	.word	0x00004e60


	//   ....[27]....
        /*0750*/ 	.word	0x00005710


	//   ....[28]....
        /*0754*/ 	.word	0x00005810


	//   ....[29]....
        /*0758*/ 	.word	0x00005920


	//   ....[30]....
        /*075c*/ 	.word	0x00005980


	//   ....[31]....
        /*0760*/ 	.word	0x000084f0


	//   ....[32]....
        /*0764*/ 	.word	0x000089c0


	//   ....[33]....
        /*0768*/ 	.word	0x00008ca0


	//   ....[34]....
        /*076c*/ 	.word	0x00008cc0


	//   ....[35]....
        /*0770*/ 	.word	0x000096d0


	//   ....[36]....
        /*0774*/ 	.word	0x000096f0


	//   ....[37]....
        /*0778*/ 	.word	0x0000c6d0


	//   ....[38]....
        /*077c*/ 	.word	0x0000c720


	//   ....[39]....
        /*0780*/ 	.word	0x0000c760


	//   ....[40]....
        /*0784*/ 	.word	0x0000c780


	//   ....[41]....
        /*0788*/ 	.word	0x0000f970


	//   ....[42]....
        /*078c*/ 	.word	0x0000fe40


	//   ....[43]....
        /*0790*/ 	.word	0x00010120


	//   ....[44]....
        /*0794*/ 	.word	0x00010140


	//   ....[45]....
        /*0798*/ 	.word	0x00010b60


	//   ....[46]....
        /*079c*/ 	.word	0x00010b80


	//   ....[47]....
        /*07a0*/ 	.word	0x00012230


	//   ....[48]....
        /*07a4*/ 	.word	0x00012260


	//   ....[49]....
        /*07a8*/ 	.word	0x00012270


	//   ....[50]....
        /*07ac*/ 	.word	0x000122a0


	//   ....[51]....
        /*07b0*/ 	.word	0x00013ae0


	//   ....[52]....
        /*07b4*/ 	.word	0x00013af0


	//   ....[53]....
        /*07b8*/ 	.word	0x00013b20


	//   ....[54]....
        /*07bc*/ 	.word	0x00013b40


	//   ....[55]....
        /*07c0*/ 	.word	0x00013f40


	//   ....[56]....
        /*07c4*/ 	.word	0x00013f60


	//   ....[57]....
        /*07c8*/ 	.word	0x00014130


	//   ....[58]....
        /*07cc*/ 	.word	0x00014140


	//   ....[59]....
        /*07d0*/ 	.word	0x00014320


	//   ....[60]....
        /*07d4*/ 	.word	0x00014340


	//   ....[61]....
        /*07d8*/ 	.word	0x00014520


	//   ....[62]....
        /*07dc*/ 	.word	0x00014530


	//   ....[63]....
        /*07e0*/ 	.word	0x00014910


	//   ....[64]....
        /*07e4*/ 	.word	0x00014930


	//   ....[65]....
        /*07e8*/ 	.word	0x000155d0


	//   ....[66]....
        /*07ec*/ 	.word	0x000155e0


	//   ....[67]....
        /*07f0*/ 	.word	0x00016a50


	//   ....[68]....
        /*07f4*/ 	.word	0x00016a70


	//   ....[69]....
        /*07f8*/ 	.word	0x00016c50


	//   ....[70]....
        /*07fc*/ 	.word	0x00016c60


	//   ....[71]....
        /*0800*/ 	.word	0x00016e40


	//   ....[72]....
        /*0804*/ 	.word	0x00016e60


	//   ....[73]....
        /*0808*/ 	.word	0x00017040


	//   ....[74]....
        /*080c*/ 	.word	0x00017050


	//   ....[75]....
        /*0810*/ 	.word	0x000172c0


	//   ....[76]....
        /*0814*/ 	.word	0x000172e0


	//   ....[77]....
        /*0818*/ 	.word	0x00017400


	//   ....[78]....
        /*081c*/ 	.word	0x00017440


	//   ....[79]....
        /*0820*/ 	.word	0x00017470


	//   ....[80]....
        /*0824*/ 	.word	0x000174a0


	//   ....[81]....
        /*0828*/ 	.word	0x000174d0


	//   ....[82]....
        /*082c*/ 	.word	0x00017500


	//   ....[83]....
        /*0830*/ 	.word	0x00017650


	//   ....[84]....
        /*0834*/ 	.word	0x00017690


	//   ....[85]....
        /*0838*/ 	.word	0x000176c0


	//   ....[86]....
        /*083c*/ 	.word	0x000176f0


	//   ....[87]....
        /*0840*/ 	.word	0x00017720


	//   ....[88]....
        /*0844*/ 	.word	0x00017750


	//   ....[89]....
        /*0848*/ 	.word	0x000177e0


	//   ....[90]....
        /*084c*/ 	.word	0x00017820


	//   ....[91]....
        /*0850*/ 	.word	0x00017830


	//   ....[92]....
        /*0854*/ 	.word	0x00017890


	//   ....[93]....
        /*0858*/ 	.word	0x00018240


	//   ....[94]....
        /*085c*/ 	.word	0x000182a0


	//   ....[95]....
        /*0860*/ 	.word	0x000182f0


	//   ....[96]....
        /*0864*/ 	.word	0x00018340


	//   ....[97]....
        /*0868*/ 	.word	0x00018390


	//   ....[98]....
        /*086c*/ 	.word	0x00018400


	//   ....[99]....
        /*0870*/ 	.word	0x00018440


	//   ....[100]....
        /*0874*/ 	.word	0x000184b0


	//   ....[101]....
        /*0878*/ 	.word	0x00018520


	//   ....[102]....
        /*087c*/ 	.word	0x00018580


	//   ....[103]....
        /*0880*/ 	.word	0x000185f0


	//   ....[104]....
        /*0884*/ 	.word	0x00018660


	//   ....[105]....
        /*0888*/ 	.word	0x000186c0


	//   ....[106]....
        /*088c*/ 	.word	0x00018720


	//   ....[107]....
        /*0890*/ 	.word	0x00018780


	//   ....[108]....
        /*0894*/ 	.word	0x000187f0


	//   ....[109]....
        /*0898*/ 	.word	0x00018850


	//   ....[110]....
        /*089c*/ 	.word	0x000188b0


	//   ....[111]....
        /*08a0*/ 	.word	0x00018900


	//   ....[112]....
        /*08a4*/ 	.word	0x00018960


	//   ....[113]....
        /*08a8*/ 	.word	0x000189b0


	//   ....[114]....
        /*08ac*/ 	.word	0x00018a00


	//   ....[115]....
        /*08b0*/ 	.word	0x00018a70


	//   ....[116]....
        /*08b4*/ 	.word	0x00018ae0


	//   ....[117]....
        /*08b8*/ 	.word	0x00018b40


	//   ....[118]....
        /*08bc*/ 	.word	0x00018ba0


	//   ....[119]....
        /*08c0*/ 	.word	0x00018c00


	//   ....[120]....
        /*08c4*/ 	.word	0x00018c70


	//   ....[121]....
        /*08c8*/ 	.word	0x00018cd0


	//   ....[122]....
        /*08cc*/ 	.word	0x00018d30


	//   ....[123]....
        /*08d0*/ 	.word	0x00018d90


	//   ....[124]....
        /*08d4*/ 	.word	0x00018e00


	//   ....[125]....
        /*08d8*/ 	.word	0x00018e60


	//   ....[126]....
        /*08dc*/ 	.word	0x00018ec0


	//   ....[127]....
        /*08e0*/ 	.word	0x00018f20


	//   ....[128]....
        /*08e4*/ 	.word	0x00018f90


	//   ....[129]....
        /*08e8*/ 	.word	0x00018ff0


	//   ....[130]....
        /*08ec*/ 	.word	0x00019050


	//   ....[131]....
        /*08f0*/ 	.word	0x000190b0


	//   ....[132]....
        /*08f4*/ 	.word	0x00019120


	//   ....[133]....
        /*08f8*/ 	.word	0x00019180


	//   ....[134]....
        /*08fc*/ 	.word	0x000191e0


	//   ....[135]....
        /*0900*/ 	.word	0x00019240


	//   ....[136]....
        /*0904*/ 	.word	0x000192b0


	//   ....[137]....
        /*0908*/ 	.word	0x00019300


	//   ....[138]....
        /*090c*/ 	.word	0x00019340


	//   ....[139]....
        /*0910*/ 	.word	0x00019390


	//   ....[140]....
        /*0914*/ 	.word	0x000193e0


	//   ....[141]....
        /*0918*/ 	.word	0x00019430


	//   ....[142]....
        /*091c*/ 	.word	0x000194a0


	//   ....[143]....
        /*0920*/ 	.word	0x000194e0


	//   ....[144]....
        /*0924*/ 	.word	0x00019530


	//   ....[145]....
        /*0928*/ 	.word	0x00019580


	//   ....[146]....
        /*092c*/ 	.word	0x000195d0


	//   ....[147]....
        /*0930*/ 	.word	0x00019620


	//   ....[148]....
        /*0934*/ 	.word	0x00019690


	//   ....[149]....
        /*0938*/ 	.word	0x000196d0


	//   ....[150]....
        /*093c*/ 	.word	0x00019740


	//   ....[151]....
        /*0940*/ 	.word	0x000197a0


	//   ....[152]....
        /*0944*/ 	.word	0x00019800


	//----- nvinfo : EIATTR_EXIT_INSTR_OFFSETS
	.align		4
.L_1060:
        /*0948*/ 	.byte	0x04, 0x1c
        /*094a*/ 	.short	(.L_1062 - .L_1061)


	//   ....[0]....
.L_1061:
        /*094c*/ 	.word	0x00000fe0


	//   ....[1]....
        /*0950*/ 	.word	0x00018200


	//----- nvinfo : EIATTR_MAX_THREADS
	.align		4
.L_1062:
        /*0954*/ 	.byte	0x04, 0x05
        /*0956*/ 	.short	(.L_1064 - .L_1063)
.L_1063:
        /*0958*/ 	.word	0x00000100
        /*095c*/ 	.word	0x00000001
        /*0960*/ 	.word	0x00000001


	//----- nvinfo : EIATTR_CRS_STACK_SIZE
	.align		4
.L_1064:
        /*0964*/ 	.byte	0x04, 0x1e
        /*0966*/ 	.short	(.L_1066 - .L_1065)
.L_1065:
        /*0968*/ 	.word	0x00000000
.L_1066:


//--------------------- .nv.info._ZN7cutlass13device_kernelIN5flash19enable_sm80_to_sm89INS1_16FlashAttnFwdSm80INS1_25CollectiveMainloopFwdSm80ILi8ELi1ELb0EN4cute5tupleIJNS5_1CILi128EEENS7_ILi48EEENS7_ILi256EEEEEELi256ENS_10bfloat16_tEfNS_4arch4Sm80ELb0ELb1ELb0ELb1ELb0ELb1ELb1ELb1EEENS1_21CollectiveEpilogueFwdINS6_IJS8_SA_S9_EEENS6_IJNS7_ILi1EEESI_SI_EEESC_SE_Li256ELb1ELb1ELb1ELb0EEENS1_36VarlenDynamicPersistentTileSchedulerILi128ELi48ELi256ELi256ELb1ELb1ELb0ELb1ELb0ELb1EEEEEEEEEvNT_6ParamsE --------------------------
	.section	.nv.info._ZN7cutlass13device_kernelIN5flash19enable_sm80_to_sm89INS1_16FlashAttnFwdSm80INS1_25CollectiveMainloopFwdSm80ILi8ELi1ELb0EN4cute5tupleIJNS5_1CILi128EEENS7_ILi48EEENS7_ILi256EEEEEELi256ENS_10bfloat16_tEfNS_4arch4Sm80ELb0ELb1ELb0ELb1ELb0ELb1ELb1ELb1EEENS1_21CollectiveEpilogueFwdINS6_IJS8_SA_S9_EEENS6_IJNS7_ILi1EEESI_SI_EEESC_SE_Li256ELb1ELb1ELb1ELb0EEENS1_36VarlenDynamicPersistentTileSchedulerILi128ELi48ELi256ELi256ELb1ELb1ELb0ELb1ELb0ELb1EEEEEEEEEvNT_6ParamsE,"",@"SHT_CUDA_INFO"
	.sectionflags	@""
	.align	4


	//----- nvinfo : EIATTR_CUDA_API_VERSION
	.align		4
        /*0000*/ 	.byte	0x04, 0x37
        /*0002*/ 	.short	(.L_1068 - .L_1067)
.L_1067:
        /*0004*/ 	.word	0x00000082


	//----- nvinfo : EIATTR_SW2861232_WAR
	.align		4
.L_1068:
        /*0008*/ 	.byte	0x01, 0x35
	.zero		2


	//----- nvinfo : EIATTR_PARAM_CBANK
	.align		4
        /*000c*/ 	.byte	0x04, 0x0a
        /*000e*/ 	.short	(.L_1070 - .L_1069)
	.align		4
.L_1069:
        /*0010*/ 	.word	index@(.nv.constant0._ZN7cutlass13device_kernelIN5flash19enable_sm80_to_sm89INS1_16FlashAttnFwdSm80INS1_25CollectiveMainloopFwdSm80ILi8ELi1ELb0EN4cute5tupleIJNS5_1CILi128EEENS7_ILi48EEENS7_ILi256EEEEEELi256ENS_10bfloat16_tEfNS_4arch4Sm80ELb0ELb1ELb0ELb1ELb0ELb1ELb1ELb1EEENS1_21CollectiveEpilogueFwdINS6_IJS8_SA_S9_EEENS6_IJNS7_ILi1EEESI_SI_EEESC_SE_Li256ELb1ELb1ELb1ELb0EEENS1_36VarlenDynamicPersistentTileSchedulerILi128ELi48ELi256ELi256ELb1ELb1ELb0ELb1ELb0ELb1EEEEEEEEEvNT_6ParamsE)
        /*0014*/ 	.short	0x0160
        /*0016*/ 	.short	0x0438


	//----- nvinfo : EIATTR_CBANK_PARAM_SIZE
	.align		4
.L_1070:
        /*0018*/ 	.byte	0x03, 0x19
        /*001a*/ 	.short	0x0438


	//----- nvinfo : EIATTR_KPARAM_INFO
	.align		4
        /*001c*/ 	.byte	0x04, 0x17
        /*001e*/ 	.short	(.L_1072 - .L_1071)
.L_1071:
        /*0020*/ 	.word	0x00000000
        /*0024*/ 	.short	0x0000
        /*0026*/ 	.short	0x0000
        /*0028*/ 	.byte	0x00, 0xf0, 0xe1, 0x10


	//----- nvinfo : EIATTR_MAXREG_COUNT
	.align		4
.L_1072:
        /*002c*/ 	.byte	0x03, 0x1b
        /*002e*/ 	.short	0x00ff


	//----- nvinfo : EIATTR_NUM_BARRIERS
	.align		4
        /*0030*/ 	.byte	0x02, 0x4c
        /*0032*/ 	.byte	0x06
	.zero		1


	//----- nvinfo : EIATTR_ANNOTATIONS
	.align		4
        /*0034*/ 	.byte	0x04, 0x55
        /*0036*/ 	.short	(.L_1074 - .L_1073)


	//   ....[0]....
.L_1073:
        /* <DEDUP_REMOVED lines=148> */


	//----- nvinfo : EIATTR_MERCURY_ISA_VERSION
	.align		4
.L_1074:
        /*0960*/ 	.byte	0x03, 0x5f
        /*0962*/ 	.short	0x0000


	//----- nvinfo : EIATTR_INT_WARP_WIDE_INSTR_OFFSETS
	.align		4
        /*0964*/ 	.byte	0x04, 0x31
        /*0966*/ 	.short	(.L_1076 - .L_1075)


	//   ....[0]....
.L_1075:
        /*0968*/ 	.word	0x00019040


	//   ....[1]....
        /*096c*/ 	.word	0x000190c0


	//----- nvinfo : EIATTR_COOP_GROUP_MASK_REGIDS
	.align		4
.L_1076:
        /*0970*/ 	.byte	0x04, 0x29
        /*0972*/ 	.short	(.L_1078 - .L_1077)


	//   ....[0]....
.L_1077:
        /*0974*/ 	.word	0xffffffff


	//   ....[1]....
        /*0978*/ 	.word	0xffffffff


	//   ....[2]....
        /*097c*/ 	.word	0xffffffff


	//   ....[3]....
        /*0980*/ 	.word	0xffffffff


	//   ....[4]....
        /*0984*/ 	.word	0xffffffff


	//   ....[5]....
        /*0988*/ 	.word	0xffffffff


	//   ....[6]....
        /*098c*/ 	.word	0xffffffff


	//   ....[7]....
        /*0990*/ 	.word	0xffffffff


	//   ....[8]....
        /*0994*/ 	.word	0xffffffff


	//   ....[9]....
        /*0998*/ 	.word	0xffffffff


	//   ....[10]....
        /*099c*/ 	.word	0xffffffff


	//   ....[11]....
        /*09a0*/ 	.word	0xffffffff


	//   ....[12]....
        /*09a4*/ 	.word	0xffffffff


	//   ....[13]....
        /*09a8*/ 	.word	0xffffffff


	//   ....[14]....
        /*09ac*/ 	.word	0xffffffff


	//   ....[15]....
        /*09b0*/ 	.word	0xffffffff


	//   ....[16]....
        /*09b4*/ 	.word	0xffffffff


	//   ....[17]....
        /*09b8*/ 	.word	0xffffffff


	//   ....[18]....
        /*09bc*/ 	.word	0xffffffff


	//   ....[19]....
        /*09c0*/ 	.word	0xffffffff


	//   ....[20]....
        /*09c4*/ 	.word	0xffffffff


	//   ....[21]....
        /*09c8*/ 	.word	0xffffffff


	//   ....[22]....
        /*09cc*/ 	.word	0xffffffff


	//   ....[23]....
        /*09d0*/ 	.word	0xffffffff


	//   ....[24]....
        /*09d4*/ 	.word	0xffffffff


	//   ....[25]....
        /*09d8*/ 	.word	0xffffffff


	//   ....[26]....
        /*09dc*/ 	.word	0xffffffff


	//   ....[27]....
        /*09e0*/ 	.word	0xffffffff


	//   ....[28]....
        /*09e4*/ 	.word	0xffffffff


	//   ....[29]....
        /*09e8*/ 	.word	0xffffffff


	//   ....[30]....
        /*09ec*/ 	.word	0xffffffff


	//   ....[31]....
        /*09f0*/ 	.word	0xffffffff


	//   ....[32]....
        /*09f4*/ 	.word	0xffffffff


	//   ....[33]....
        /*09f8*/ 	.word	0xffffffff


	//   ....[34]....
        /*09fc*/ 	.word	0xffffffff


	//   ....[35]....
        /*0a00*/ 	.word	0xffffffff


	//   ....[36]....
        /*0a04*/ 	.word	0xffffffff


	//   ....[37]....
        /*0a08*/ 	.word	0xffffffff


	//   ....[38]....
        /*0a0c*/ 	.word	0xffffffff


	//   ....[39]....
        /*0a10*/ 	.word	0xffffffff


	//   ....[40]....
        /*0a14*/ 	.word	0xffffffff


	//   ....[41]....
        /*0a18*/ 	.word	0xffffffff


	//   ....[42]....
        /*0a1c*/ 	.word	0xffffffff


	//   ....[43]....
        /*0a20*/ 	.word	0xffffffff


	//   ....[44]....
        /*0a24*/ 	.word	0xffffffff


	//   ....[45]....
        /*0a28*/ 	.word	0xffffffff


	//   ....[46]....
        /*0a2c*/ 	.word	0xffffffff


	//   ....[47]....
        /*0a30*/ 	.word	0xffffffff


	//   ....[48]....
        /*0a34*/ 	.word	0xffffffff


	//   ....[49]....
        /*0a38*/ 	.word	0xffffffff


	//   ....[50]....
        /*0a3c*/ 	.word	0xffffffff


	//   ....[51]....
        /*0a40*/ 	.word	0xffffffff


	//   ....[52]....
        /*0a44*/ 	.word	0xffffffff


	//   ....[53]....
        /*0a48*/ 	.word	0xffffffff


	//   ....[54]....
        /*0a4c*/ 	.word	0xffffffff


	//   ....[55]....
        /*0a50*/ 	.word	0xffffffff


	//   ....[56]....
        /*0a54*/ 	.word	0xffffffff


	//   ....[57]....
        /*0a58*/ 	.word	0xffffffff


	//   ....[58]....
        /*0a5c*/ 	.word	0xffffffff


	//   ....[59]....
        /*0a60*/ 	.word	0xffffffff


	//   ....[60]....
        /*0a64*/ 	.word	0xffffffff


	//   ....[61]....
        /*0a68*/ 	.word	0xffffffff


	//   ....[62]....
        /*0a6c*/ 	.word	0xffffffff


	//   ....[63]....
        /*0a70*/ 	.word	0xffffffff


	//   ....[64]....
        /*0a74*/ 	.word	0xffffffff


	//   ....[65]....
        /*0a78*/ 	.word	0xffffffff


	//   ....[66]....
        /*0a7c*/ 	.word	0xffffffff


	//   ....[67]....
        /*0a80*/ 	.word	0xffffffff


	//   ....[68]....
        /*0a84*/ 	.word	0xffffffff


	//   ....[69]....
        /*0a88*/ 	.word	0xffffffff


	//   ....[70]....
        /*0a8c*/ 	.word	0xffffffff


	//   ....[71]....
        /*0a90*/ 	.word	0xffffffff


	//   ....[72]....
        /*0a94*/ 	.word	0xffffffff


	//   ....[73]....
        /*0a98*/ 	.word	0xffffffff


	//   ....[74]....
        /*0a9c*/ 	.word	0xffffffff


	//   ....[75]....
        /*0aa0*/ 	.word	0xffffffff


	//   ....[76]....
        /*0aa4*/ 	.word	0xffffffff


	//   ....[77]....
        /*0aa8*/ 	.word	0xffffffff


	//   ....[78]....
        /*0aac*/ 	.word	0xffffffff


	//   ....[79]....
        /*0ab0*/ 	.word	0xffffffff


	//   ....[80]....
        /*0ab4*/ 	.word	0xffffffff


	//   ....[81]....
        /*0ab8*/ 	.word	0xffffffff


	//   ....[82]....
        /*0abc*/ 	.word	0xffffffff


	//   ....[83]....
        /*0ac0*/ 	.word	0xffffffff


	//   ....[84]....
        /*0ac4*/ 	.word	0xffffffff


	//   ....[85]....
        /*0ac8*/ 	.word	0xffffffff


	//   ....[86]....
        /*0acc*/ 	.word	0xffffffff


	//   ....[87]....
        /*0ad0*/ 	.word	0xffffffff


	//   ....[88]....
        /*0ad4*/ 	.word	0xffffffff


	//   ....[89]....
        /*0ad8*/ 	.word	0xffffffff


	//   ....[90]....
        /*0adc*/ 	.word	0xffffffff


	//   ....[91]....
        /*0ae0*/ 	.word	0xffffffff


	//   ....[92]....
        /*0ae4*/ 	.word	0xffffffff


	//   ....[93]....
        /*0ae8*/ 	.word	0xffffffff


	//   ....[94]....
        /*0aec*/ 	.word	0xffffffff


	//   ....[95]....
        /*0af0*/ 	.word	0xffffffff


	//   ....[96]....
        /*0af4*/ 	.word	0xffffffff


	//   ....[97]....
        /*0af8*/ 	.word	0xffffffff


	//   ....[98]....
        /*0afc*/ 	.word	0xffffffff


	//   ....[99]....
        /*0b00*/ 	.word	0xffffffff


	//   ....[100]....
        /*0b04*/ 	.word	0xffffffff


	//   ....[101]....
        /*0b08*/ 	.word	0xffffffff


	//   ....[102]....
        /*0b0c*/ 	.word	0xffffffff


	//   ....[103]....
        /*0b10*/ 	.word	0xffffffff


	//   ....[104]....
        /*0b14*/ 	.word	0xffffffff


	//   ....[105]....
        /*0b18*/ 	.word	0xffffffff


	//   ....[106]....
        /*0b1c*/ 	.word	0xffffffff


	//   ....[107]....
        /*0b20*/ 	.word	0xffffffff


	//   ....[108]....
        /*0b24*/ 	.word	0xffffffff


	//   ....[109]....
        /*0b28*/ 	.word	0xffffffff


	//   ....[110]....
        /*0b2c*/ 	.word	0xffffffff


	//   ....[111]....
        /*0b30*/ 	.word	0xffffffff


	//   ....[112]....
        /*0b34*/ 	.word	0xffffffff


	//   ....[113]....
        /*0b38*/ 	.word	0xffffffff


	//   ....[114]....
        /*0b3c*/ 	.word	0xffffffff


	//   ....[115]....
        /*0b40*/ 	.word	0xffffffff


	//   ....[116]....
        /*0b44*/ 	.word	0xffffffff


	//   ....[117]....
        /*0b48*/ 	.word	0xffffffff


	//   ....[118]....
        /*0b4c*/ 	.word	0xffffffff


	//   ....[119]....
        /*0b50*/ 	.word	0xffffffff


	//   ....[120]....
        /*0b54*/ 	.word	0xffffffff


	//   ....[121]....
        /*0b58*/ 	.word	0xffffffff


	//   ....[122]....
        /*0b5c*/ 	.word	0xffffffff


	//   ....[123]....
        /*0b60*/ 	.word	0xffffffff


	//   ....[124]....
        /*0b64*/ 	.word	0xffffffff


	//   ....[125]....
        /*0b68*/ 	.word	0xffffffff


	//   ....[126]....
        /*0b6c*/ 	.word	0xffffffff


	//   ....[127]....
        /*0b70*/ 	.word	0xffffffff


	//   ....[128]....
        /*0b74*/ 	.word	0xffffffff


	//   ....[129]....
        /*0b78*/ 	.word	0xffffffff


	//   ....[130]....
        /*0b7c*/ 	.word	0xffffffff


	//   ....[131]....
        /*0b80*/ 	.word	0xffffffff


	//   ....[132]....
        /*0b84*/ 	.word	0xffffffff


	//   ....[133]....
        /*0b88*/ 	.word	0xffffffff


	//   ....[134]....
        /*0b8c*/ 	.word	0xffffffff


	//   ....[135]....
        /*0b90*/ 	.word	0xffffffff


	//   ....[136]....
        /*0b94*/ 	.word	0xffffffff


	//   ....[137]....
        /*0b98*/ 	.word	0xffffffff


	//   ....[138]....
        /*0b9c*/ 	.word	0xffffffff


	//   ....[139]....
        /*0ba0*/ 	.word	0xffffffff


	//   ....[140]....
        /*0ba4*/ 	.word	0xffffffff


	//   ....[141]....
        /*0ba8*/ 	.word	0xffffffff


	//   ....[142]....
        /*0bac*/ 	.word	0xffffffff


	//   ....[143]....
        /*0bb0*/ 	.word	0xffffffff


	//   ....[144]....
        /*0bb4*/ 	.word	0xffffffff


	//   ....[145]....
        /*0bb8*/ 	.word	0xffffffff


	//   ....[146]....
        /*0bbc*/ 	.word	0xffffffff


	//   ....[147]....
        /*0bc0*/ 	.word	0xffffffff


	//   ....[148]....
        /*0bc4*/ 	.word	0xffffffff


	//   ....[149]....
        /*0bc8*/ 	.word	0xffffffff


	//   ....[150]....
        /*0bcc*/ 	.word	0xffffffff


	//   ....[151]....
        /*0bd0*/ 	.word	0xffffffff


	//   ....[152]....
        /*0bd4*/ 	.word	0xffffffff


	//   ....[153]....
        /*0bd8*/ 	.word	0xffffffff


	//   ....[154]....
        /*0bdc*/ 	.word	0xffffffff


	//   ....[155]....
        /*0be0*/ 	.word	0xffffffff


	//   ....[156]....
        /*0be4*/ 	.word	0xffffffff


	//   ....[157]....
        /*0be8*/ 	.word	0xffffffff


	//   ....[158]....
        /*0bec*/ 	.word	0xffffffff


	//   ....[159]....
        /*0bf0*/ 	.word	0xffffffff


	//   ....[160]....
        /*0bf4*/ 	.word	0xffffffff


	//   ....[161]....
        /*0bf8*/ 	.word	0xffffffff


	//   ....[162]....
        /*0bfc*/ 	.word	0xffffffff


	//   ....[163]....
        /*0c00*/ 	.word	0xffffffff


	//   ....[164]....
        /*0c04*/ 	.word	0xffffffff


	//   ....[165]....
        /*0c08*/ 	.word	0xffffffff


	//   ....[166]....
        /*0c0c*/ 	.word	0xffffffff


	//   ....[167]....
        /*0c10*/ 	.word	0xffffffff


	//   ....[168]....
        /*0c14*/ 	.word	0xffffffff


	//   ....[169]....
        /*0c18*/ 	.word	0xffffffff


	//   ....[170]....
        /*0c1c*/ 	.word	0xffffffff


	//   ....[171]....
        /*0c20*/ 	.word	0xffffffff


	//   ....[172]....
        /*0c24*/ 	.word	0xffffffff


	//   ....[173]....
        /*0c28*/ 	.word	0xffffffff


	//   ....[174]....
        /*0c2c*/ 	.word	0xffffffff


	//   ....[175]....
        /*0c30*/ 	.word	0xffffffff


	//   ....[176]....
        /*0c34*/ 	.word	0xffffffff


	//   ....[177]....
        /*0c38*/ 	.word	0xffffffff


	//   ....[178]....
        /*0c3c*/ 	.word	0xffffffff


	//   ....[179]....
        /*0c40*/ 	.word	0xffffffff


	//   ....[180]....
        /*0c44*/ 	.word	0xffffffff


	//   ....[181]....
        /*0c48*/ 	.word	0xffffffff


	//   ....[182]....
        /*0c4c*/ 	.word	0xffffffff


	//   ....[183]....
        /*0c50*/ 	.word	0xffffffff


	//   ....[184]....
        /*0c54*/ 	.word	0xffffffff


	//   ....[185]....
        /*0c58*/ 	.word	0xffffffff


	//   ....[186]....
        /*0c5c*/ 	.word	0xffffffff


	//   ....[187]....
        /*0c60*/ 	.word	0xffffffff


	//   ....[188]....
        /*0c64*/ 	.word	0xffffffff


	//   ....[189]....
        /*0c68*/ 	.word	0xffffffff


	//   ....[190]....
        /*0c6c*/ 	.word	0xffffffff


	//   ....[191]....
        /*0c70*/ 	.word	0xffffffff


	//   ....[192]....
        /*0c74*/ 	.word	0xffffffff


	//   ....[193]....
        /*0c78*/ 	.word	0xffffffff


	//   ....[194]....
        /*0c7c*/ 	.word	0xffffffff


	//   ....[195]....
        /*0c80*/ 	.word	0xffffffff


	//   ....[196]....
        /*0c84*/ 	.word	0xffffffff


	//   ....[197]....
        /*0c88*/ 	.word	0xffffffff


	//   ....[198]....
        /*0c8c*/ 	.word	0xffffffff


	//   ....[199]....
        /*0c90*/ 	.word	0xffffffff


	//   ....[200]....
        /*0c94*/ 	.word	0xffffffff


	//   ....[201]....
        /*0c98*/ 	.word	0xffffffff


	//   ....[202]....
        /*0c9c*/ 	.word	0xffffffff


	//   ....[203]....
        /*0ca0*/ 	.word	0xffffffff


	//   ....[204]....
        /*0ca4*/ 	.word	0xffffffff


	//   ....[205]....
        /*0ca8*/ 	.word	0xffffffff


	//   ....[206]....
        /*0cac*/ 	.word	0xffffffff


	//   ....[207]....
        /*0cb0*/ 	.word	0xffffffff


	//   ....[208]....
        /*0cb4*/ 	.word	0xffffffff


	//   ....[209]....
        /*0cb8*/ 	.word	0xffffffff


	//   ....[210]....
        /*0cbc*/ 	.word	0xffffffff


	//   ....[211]....
        /*0cc0*/ 	.word	0xffffffff


	//   ....[212]....
        /*0cc4*/ 	.word	0xffffffff


	//   ....[213]....
        /*0cc8*/ 	.word	0xffffffff


	//   ....[214]....
        /*0ccc*/ 	.word	0xffffffff


	//   ....[215]....
        /*0cd0*/ 	.word	0xffffffff


	//   ....[216]....
        /*0cd4*/ 	.word	0xffffffff


	//----- nvinfo : EIATTR_COOP_GROUP_INSTR_OFFSETS
	.align		4
.L_1078:
        /*0cd8*/ 	.byte	0x04, 0x28
        /*0cda*/ 	.short	(.L_1080 - .L_1079)


	//   ....[0]....
.L_1079:
        /*0cdc*/ 	.word	0x00000060


	//   ....[1]....
        /*0ce0*/ 	.word	0x00000260


	//   ....[2]....
        /*0ce4*/ 	.word	0x00000290


	//   ....[3]....
        /*0ce8*/ 	.word	0x000002c0


	//   ....[4]....
        /*0cec*/ 	.word	0x000002f0


	//   ....[5]....
        /*0cf0*/ 	.word	0x00000320


	//   ....[6]....
        /*0cf4*/ 	.word	0x00000350


	//   ....[7]....
        /*0cf8*/ 	.word	0x000004c0


	//   ....[8]....
        /*0cfc*/ 	.word	0x00000500


	//   ....[9]....
        /*0d00*/ 	.word	0x00000530


	//   ....[10]....
        /*0d04*/ 	.word	0x00000560


	//   ....[11]....
        /*0d08*/ 	.word	0x00000590


	//   ....[12]....
        /*0d0c*/ 	.word	0x000005c0


	//   ....[13]....
        /*0d10*/ 	.word	0x00000650


	//   ....[14]....
        /*0d14*/ 	.word	0x00000690


	//   ....[15]....
        /*0d18*/ 	.word	0x000006b0


	//   ....[16]....
        /*0d1c*/ 	.word	0x00000710


	//   ....[17]....
        /*0d20*/ 	.word	0x0000ab00


	//   ....[18]....
        /*0d24*/ 	.word	0x0000ab20


	//   ....[19]....
        /*0d28*/ 	.word	0x0000acc0


	//   ....[20]....
        /*0d2c*/ 	.word	0x0000acd0


	//   ....[21]....
        /*0d30*/ 	.word	0x0000ae70


	//   ....[22]....
        /*0d34*/ 	.word	0x0000ae90


	//   ....[23]....
        /*0d38*/ 	.word	0x0000b030


	//   ....[24]....
        /*0d3c*/ 	.word	0x0000b040


	//   ....[25]....
        /*0d40*/ 	.word	0x0000ca10


	//   ....[26]....
        /*0d44*/ 	.word	0x0000cc30


	//   ....[27]....
        /*0d48*/ 	.word	0x0000d4d0


	//   ....[28]....
        /*0d4c*/ 	.word	0x0000d530


	//   ....[29]....
        /*0d50*/ 	.word	0x0000d670


	//   ....[30]....
        /*0d54*/ 	.word	0x0000d6c0


	//   ....[31]....
        /*0d58*/ 	.word	0x0000fd10


	//   ....[32]....
        /*0d5c*/ 	.word	0x000102a0


	//   ....[33]....
        /*0d60*/ 	.word	0x00010540


	//   ....[34]....
        /*0d64*/ 	.word	0x00010560


	//   ....[35]....
        /*0d68*/ 	.word	0x00010ef0


	//   ....[36]....
        /*0d6c*/ 	.word	0x00010f10


	//   ....[37]....
        /*0d70*/ 	.word	0x000136c0


	//   ....[38]....
        /*0d74*/ 	.word	0x000136e0


	//   ....[39]....
        /*0d78*/ 	.word	0x00013c10


	//   ....[40]....
        /*0d7c*/ 	.word	0x00013d10


	//   ....[41]....
        /*0d80*/ 	.word	0x00016240


	//   ....[42]....
        /*0d84*/ 	.word	0x000167d0


	//   ....[43]....
        /*0d88*/ 	.word	0x00016a70


	//   ....[44]....
        /*0d8c*/ 	.word	0x00016a90


	//   ....[45]....
        /*0d90*/ 	.word	0x00017350


	//   ....[46]....
        /*0d94*/ 	.word	0x00017400


	//   ....[47]....
        /*0d98*/ 	.word	0x00018620


	//   ....[48]....
        /*0d9c*/ 	.word	0x00018650


	//   ....[49]....
        /*0da0*/ 	.word	0x00018670


	//   ....[50]....
        /*0da4*/ 	.word	0x00018680


	//   ....[51]....
        /*0da8*/ 	.word	0x00019ec0


	//   ....[52]....
        /*0dac*/ 	.word	0x00019ee0


	//   ....[53]....
        /*0db0*/ 	.word	0x00019f00


	//   ....[54]....
        /*0db4*/ 	.word	0x00019f10


	//   ....[55]....
        /*0db8*/ 	.word	0x0001a300


	//   ....[56]....
        /*0dbc*/ 	.word	0x0001a320


	//   ....[57]....
        /*0dc0*/ 	.word	0x0001a4d0


	//   ....[58]....
        /*0dc4*/ 	.word	0x0001a4e0


	//   ....[59]....
        /*0dc8*/ 	.word	0x0001a690


	//   ....[60]....
        /*0dcc*/ 	.word	0x0001a6b0


	//   ....[61]....
        /*0dd0*/ 	.word	0x0001a860


	//   ....[62]....
        /*0dd4*/ 	.word	0x0001a870


	//   ....[63]....
        /*0dd8*/ 	.word	0x0001ac10


	//   ....[64]....
        /*0ddc*/ 	.word	0x0001ac30


	//   ....[65]....
        /*0de0*/ 	.word	0x0001b920


	//   ....[66]....
        /*0de4*/ 	.word	0x0001b930


	//   ....[67]....
        /*0de8*/ 	.word	0x0001cde0


	//   ....[68]....
        /*0dec*/ 	.word	0x0001ce00


	//   ....[69]....
        /*0df0*/ 	.word	0x0001cfb0


	//   ....[70]....
        /*0df4*/ 	.word	0x0001cfc0


	//   ....[71]....
        /*0df8*/ 	.word	0x0001d170


	//   ....[72]....
        /*0dfc*/ 	.word	0x0001d190


	//   ....[73]....
        /*0e00*/ 	.word	0x0001d340


	//   ....[74]....
        /*0e04*/ 	.word	0x0001d350


	//   ....[75]....
        /*0e08*/ 	.word	0x0001d5d0


	//   ....[76]....
        /*0e0c*/ 	.word	0x0001d5f0


	//   ....[77]....
        /*0e10*/ 	.word	0x0001d710


	//   ....[78]....
        /*0e14*/ 	.word	0x0001d750


	//   ....[79]....
        /*0e18*/ 	.word	0x0001d780


	//   ....[80]....
        /*0e1c*/ 	.word	0x0001d7b0


	//   ....[81]....
        /*0e20*/ 	.word	0x0001d7e0


	//   ....[82]....
        /*0e24*/ 	.word	0x0001d810


	//   ....[83]....
        /*0e28*/ 	.word	0x0001d970


	//   ....[84]....
        /*0e2c*/ 	.word	0x0001d9b0


	//   ....[85]....
        /*0e30*/ 	.word	0x0001d9e0


	//   ....[86]....
        /*0e34*/ 	.word	0x0001da10


	//   ....[87]....
        /*0e38*/ 	.word	0x0001da40


	//   ....[88]....
        /*0e3c*/ 	.word	0x0001da70


	//   ....[89]....
        /*0e40*/ 	.word	0x0001db00


	//   ....[90]....
        /*0e44*/ 	.word	0x0001db40


	//   ....[91]....
        /*0e48*/ 	.word	0x0001db50


	//   ....[92]....
        /*0e4c*/ 	.word	0x0001dbb0


	//   ....[93]....
        /*0e50*/ 	.word	0x0001e5c0


	//   ....[94]....
        /*0e54*/ 	.word	0x0001e620


	//   ....[95]....
        /*0e58*/ 	.word	0x0001e670


	//   ....[96]....
        /*0e5c*/ 	.word	0x0001e6c0


	//   ....[97]....
        /*0e60*/ 	.word	0x0001e710


	//   ....[98]....
        /*0e64*/ 	.word	0x0001e790


	//   ....[99]....
        /*0e68*/ 	.word	0x0001e7e0


	//   ....[100]....
        /*0e6c*/ 	.word	0x0001e850


	//   ....[101]....
        /*0e70*/ 	.word	0x0001e8c0


	//   ....[102]....
        /*0e74*/ 	.word	0x0001e930


	//   ....[103]....
        /*0e78*/ 	.word	0x0001e9b0


	//   ....[104]....
        /*0e7c*/ 	.word	0x0001ea30


	//   ....[105]....
        /*0e80*/ 	.word	0x0001eab0


	//   ....[106]....
        /*0e84*/ 	.word	0x0001eb20


	//   ....[107]....
        /*0e88*/ 	.word	0x0001eba0


	//   ....[108]....
        /*0e8c*/ 	.word	0x0001ec20


	//   ....[109]....
        /*0e90*/ 	.word	0x0001eca0


	//   ....[110]....
        /*0e94*/ 	.word	0x0001ed10


	//   ....[111]....
        /*0e98*/ 	.word	0x0001ed70


	//   ....[112]....
        /*0e9c*/ 	.word	0x0001edd0


	//   ....[113]....
        /*0ea0*/ 	.word	0x0001ee20


	//   ....[114]....
        /*0ea4*/ 	.word	0x0001ee70


	//   ....[115]....
        /*0ea8*/ 	.word	0x0001eef0


	//   ....[116]....
        /*0eac*/ 	.word	0x0001ef70


	//   ....[117]....
        /*0eb0*/ 	.word	0x0001eff0


	//   ....[118]....
        /*0eb4*/ 	.word	0x0001f060


	//   ....[119]....
        /*0eb8*/ 	.word	0x0001f0e0


	//   ....[120]....
        /*0ebc*/ 	.word	0x0001f160


	//   ....[121]....
        /*0ec0*/ 	.word	0x0001f1e0


	//   ....[122]....
        /*0ec4*/ 	.word	0x0001f250


	//   ....[123]....
        /*0ec8*/ 	.word	0x0001f2d0


	//   ....[124]....
        /*0ecc*/ 	.word	0x0001f350


	//   ....[125]....
        /*0ed0*/ 	.word	0x0001f3d0


	//   ....[126]....
        /*0ed4*/ 	.word	0x0001f440


	//   ....[127]....
        /*0ed8*/ 	.word	0x0001f4c0


	//   ....[128]....
        /*0edc*/ 	.word	0x0001f540


	//   ....[129]....
        /*0ee0*/ 	.word	0x0001f5c0


	//   ....[130]....
        /*0ee4*/ 	.word	0x0001f630


	//   ....[131]....
        /*0ee8*/ 	.word	0x0001f6b0


	//   ....[132]....
        /*0eec*/ 	.word	0x0001f730


	//   ....[133]....
        /*0ef0*/ 	.word	0x0001f7b0


	//   ....[134]....
        /*0ef4*/ 	.word	0x0001f820


	//   ....[135]....
        /*0ef8*/ 	.word	0x0001f8a0


	//   ....[136]....
        /*0efc*/ 	.word	0x0001f920


	//   ....[137]....
        /*0f00*/ 	.word	0x0001f970


	//   ....[138]....
        /*0f04*/ 	.word	0x0001f9b0


	//   ....[139]....
        /*0f08*/ 	.word	0x0001fa00


	//   ....[140]....
        /*0f0c*/ 	.word	0x0001fa50


	//   ....[141]....
        /*0f10*/ 	.word	0x0001faa0


	//   ....[142]....
        /*0f14*/ 	.word	0x0001fb20


	//   ....[143]....
        /*0f18*/ 	.word	0x0001fb70


	//   ....[144]....
        /*0f1c*/ 	.word	0x0001fbc0


	//   ....[145]....
        /*0f20*/ 	.word	0x0001fc10


	//   ....[146]....
        /*0f24*/ 	.word	0x0001fc60


	//   ....[147]....
        /*0f28*/ 	.word	0x0001fcb0


	//   ....[148]....
        /*0f2c*/ 	.word	0x0001fd30


	//   ....[149]....
        /*0f30*/ 	.word	0x0001fd80


	//   ....[150]....
        /*0f34*/ 	.word	0x0001fe00


	//   ....[151]....
        /*0f38*/ 	.word	0x0001fe70


	//   ....[152]....
        /*0f3c*/ 	.word	0x0001fef0


	//   ....[153]....
        /*0f40*/ 	.word	0x00020320


	//   ....[154]....
        /*0f44*/ 	.word	0x00020340


	//   ....[155]....
        /*0f48*/ 	.word	0x00020360


	//   ....[156]....
        /*0f4c*/ 	.word	0x00020370


	//   ....[157]....
        /*0f50*/ 	.word	0x000208c0


	//   ....[158]....
        /*0f54*/ 	.word	0x000208d0


	//   ....[159]....
        /*0f58*/ 	.word	0x000208e0


	//   ....[160]....
        /*0f5c*/ 	.word	0x000208f0


	//   ....[161]....
        /*0f60*/ 	.word	0x00020de0


	//   ....[162]....
        /*0f64*/ 	.word	0x00020e00


	//   ....[163]....
        /*0f68*/ 	.word	0x00020e20


	//   ....[164]....
        /*0f6c*/ 	.word	0x00020e30


	//   ....[165]....
        /*0f70*/ 	.word	0x000213b0


	//   ....[166]....
        /*0f74*/ 	.word	0x000213d0


	//   ....[167]....
        /*0f78*/ 	.word	0x000213e0


	//   ....[168]....
        /*0f7c*/ 	.word	0x000213f0


	//   ....[169]....
        /*0f80*/ 	.word	0x00024fd0


	//   ....[170]....
        /*0f84*/ 	.word	0x00024ff0


	//   ....[171]....
        /*0f88*/ 	.word	0x00025010


	//   ....[172]....
        /*0f8c*/ 	.word	0x00025020


	//   ....[173]....
        /*0f90*/ 	.word	0x00025470


	//   ....[174]....
        /*0f94*/ 	.word	0x00025480


	//   ....[175]....
        /*0f98*/ 	.word	0x00025490


	//   ....[176]....
        /*0f9c*/ 	.word	0x000254a0


	//   ....[177]....
        /*0fa0*/ 	.word	0x00025870


	//   ....[178]....
        /*0fa4*/ 	.word	0x00025890


	//   ....[179]....
        /*0fa8*/ 	.word	0x000258b0


	//   ....[180]....
        /*0fac*/ 	.word	0x000258c0


	//   ....[181]....
        /*0fb0*/ 	.word	0x00025d20


	//   ....[182]....
        /*0fb4*/ 	.word	0x00025d40


	//   ....[183]....
        /*0fb8*/ 	.word	0x00025d60


	//   ....[184]....
        /*0fbc*/ 	.word	0x00025d70


	//   ....[185]....
        /*0fc0*/ 	.word	0x00029f20


	//   ....[186]....
        /*0fc4*/ 	.word	0x00029fa0


	//   ....[187]....
        /*0fc8*/ 	.word	0x0002a020


	//   ....[188]....
        /*0fcc*/ 	.word	0x0002a090


	//   ....[189]....
        /*0fd0*/ 	.word	0x0002a110


	//   ....[190]....
        /*0fd4*/ 	.word	0x0002a180


	//   ....[191]....
        /*0fd8*/ 	.word	0x0002a200


	//   ....[192]....
        /*0fdc*/ 	.word	0x0002a270


	//   ....[193]....
        /*0fe0*/ 	.word	0x0002a2f0


	//   ....[194]....
        /*0fe4*/ 	.word	0x0002a370


	//   ....[195]....
        /*0fe8*/ 	.word	0x0002a3f0


	//   ....[196]....
        /*0fec*/ 	.word	0x0002a460


	//   ....[197]....
        /*0ff0*/ 	.word	0x0002a4e0


	//   ....[198]....
        /*0ff4*/ 	.word	0x0002a560


	//   ....[199]....
        /*0ff8*/ 	.word	0x0002a5d0


	//   ....[200]....
        /*0ffc*/ 	.word	0x0002a640


	//   ....[201]....
        /*1000*/ 	.word	0x0002a6c0


	//   ....[202]....
        /*1004*/ 	.word	0x0002a740


	//   ....[203]....
        /*1008*/ 	.word	0x0002a7c0


	//   ....[204]....
        /*100c*/ 	.word	0x0002a830


	//   ....[205]....
        /*1010*/ 	.word	0x0002a8b0


	//   ....[206]....
        /*1014*/ 	.word	0x0002a920


	//   ....[207]....
        /*1018*/ 	.word	0x0002a990


	//   ....[208]....
        /*101c*/ 	.word	0x0002aa00


	//   ....[209]....
        /*1020*/ 	.word	0x0002aa80


	//   ....[210]....
        /*1024*/ 	.word	0x0002ab00


	//   ....[211]....
        /*1028*/ 	.word	0x0002ab80


	//   ....[212]....
        /*102c*/ 	.word	0x0002abf0


	//   ....[213]....
        /*1030*/ 	.word	0x0002ac70


	//   ....[214]....
        /*1034*/ 	.word	0x0002acf0


	//   ....[215]....
        /*1038*/ 	.word	0x0002ad70


	//   ....[216]....
        /*103c*/ 	.word	0x0002ade0


	//----- nvinfo : EIATTR_EXIT_INSTR_OFFSETS
	.align		4
.L_1080:
        /*1040*/ 	.byte	0x04, 0x1c
        /*1042*/ 	.short	(.L_1082 - .L_1081)


	//   ....[0]....
.L_1081:
        /*1044*/ 	.word	0x00001100


	//   ....[1]....
        /*1048*/ 	.word	0x0001e580


	//----- nvinfo : EIATTR_MAX_THREADS
	.align		4
.L_1082:
        /*104c*/ 	.byte	0x04, 0x05
        /*104e*/ 	.short	(.L_1084 - .L_1083)
.L_1083:
        /*1050*/ 	.word	0x00000100
        /*1054*/ 	.word	0x00000001
        /*1058*/ 	.word	0x00000001


	//----- nvinfo : EIATTR_CRS_STACK_SIZE
	.align		4
.L_1084:
        /*105c*/ 	.byte	0x04, 0x1e
        /*105e*/ 	.short	(.L_1086 - .L_1085)
.L_1085:
        /*1060*/ 	.word	0x00000000
.L_1086:


//--------------------- .nv.info._ZN7cutlass13device_kernelIN5flash19enable_sm80_to_sm89INS1_16FlashAttnFwdSm80INS1_25CollectiveMainloopFwdSm80ILi8ELi1ELb0EN4cute5tupleIJNS5_1CILi128EEENS7_ILi96EEENS7_ILi256EEEEEELi256ENS_10bfloat16_tEfNS_4arch4Sm80ELb1ELb0ELb0ELb0ELb0ELb0ELb1ELb1EEENS1_21CollectiveEpilogueFwdINS6_IJS8_SA_S9_EEENS6_IJNS7_ILi1EEESI_SI_EEESC_SE_Li256ELb0ELb1ELb1ELb0EEENS1_30DynamicPersistentTileSchedulerILi256ELi256ELb1ELb1ELb0EEEEEEEEEvNT_6ParamsE --------------------------
	.section	.nv.info._ZN7cutlass13device_kernelIN5flash19enable_sm80_to_sm89INS1_16FlashAttnFwdSm80INS1_25CollectiveMainloopFwdSm80ILi8ELi1ELb0EN4cute5tupleIJNS5_1CILi128EEENS7_ILi96EEENS7_ILi256EEEEEELi256ENS_10bfloat16_tEfNS_4arch4Sm80ELb1ELb0ELb0ELb0ELb0ELb0ELb1ELb1EEENS1_21CollectiveEpilogueFwdINS6_IJS8_SA_S9_EEENS6_IJNS7_ILi1EEESI_SI_EEESC_SE_Li256ELb0ELb1ELb1ELb0EEENS1_30DynamicPersistentTileSchedulerILi256ELi256ELb1ELb1ELb0EEEEEEEEEvNT_6ParamsE,"",@"SHT_CUDA_INFO"
	.sectionflags	@""
	.align	4


	//----- nvinfo : EIATTR_CUDA_API_VERSION
	.align		4
        /*0000*/ 	.byte	0x04, 0x37
        /*0002*/ 	.short	(.L_1088 - .L_1087)
.L_1087:
        /*0004*/ 	.word	0x00000082


	//----- nvinfo : EIATTR_SW2861232_WAR
	.align		4
.L_1088:
        /*0008*/ 	.byte	0x01, 0x35
	.zero		2


	//----- nvinfo : EIATTR_PARAM_CBANK
	.align		4
        /*000c*/ 	.byte	0x04, 0x0a
        /*000e*/ 	.short	(.L_1090 - .L_1089)
	.align		4
.L_1089:
        /*0010*/ 	.word	index@(.nv.constant0._ZN7cutlass13device_kernelIN5flash19enable_sm80_to_sm89INS1_16FlashAttnFwdSm80INS1_25CollectiveMainloopFwdSm80ILi8ELi1ELb0EN4cute5tupleIJNS5_1CILi128EEENS7_ILi96EEENS7_ILi256EEEEEELi256ENS_10bfloat16_tEfNS_4arch4Sm80ELb1ELb0ELb0ELb0ELb0ELb0ELb1ELb1EEENS1_21CollectiveEpilogueFwdINS6_IJS8_SA_S9_EEENS6_IJNS7_ILi1EEESI_SI_EEESC_SE_Li256ELb0ELb1ELb1ELb0EEENS1_30DynamicPersistentTileSchedulerILi256ELi256ELb1ELb1ELb0EEEEEEEEEvNT_6ParamsE)
        /*0014*/ 	.short	0x0160
        /*0016*/ 	.short	0x0428


	//----- nvinfo : EIATTR_CBANK_PARAM_SIZE
	.align		4
.L_1090:
        /*0018*/ 	.byte	0x03, 0x19
        /*001a*/ 	.short	0x0428


	//----- nvinfo : EIATTR_KPARAM_INFO
	.align		4
        /*001c*/ 	.byte	0x04, 0x17
        /*001e*/ 	.short	(.L_1092 - .L_1091)
.L_1091:
        /*0020*/ 	.word	0x00000000
        /*0024*/ 	.short	0x0000
        /*0026*/ 	.short	0x0000
        /*0028*/ 	.byte	0x00, 0xf0, 0xa1, 0x10


	//----- nvinfo : EIATTR_MAXREG_COUNT
	.align		4
.L_1092:
        /*002c*/ 	.byte	0x03, 0x1b
        /*002e*/ 	.short	0x00ff


	//----- nvinfo : EIATTR_NUM_BARRIERS
	.align		4
        /*0030*/ 	.byte	0x02, 0x4c
        /*0032*/ 	.byte	0x06
	.zero		1


	//----- nvinfo : EIATTR_ANNOTATIONS
	.align		4
        /*0034*/ 	.byte	0x04, 0x55
        /*0036*/ 	.short	(.L_1094 - .L_1093)


	//   ....[0]....
.L_1093:
        /* <DEDUP_REMOVED lines=73> */


	//----- nvinfo : EIATTR_MERCURY_ISA_VERSION
	.align		4
.L_1094:
        /*04b0*/ 	.byte	0x03, 0x5f
        /*04b2*/ 	.short	0x0000


	//----- nvinfo : EIATTR_INT_WARP_WIDE_INSTR_OFFSETS
	.align		4
        /*04b4*/ 	.byte	0x04, 0x31
        /*04b6*/ 	.short	(.L_1096 - .L_1095)


	//   ....[0]....
.L_1095:
        /*04b8*/ 	.word	0x00011ac0


	//   ....[1]....
        /*04bc*/ 	.word	0x00011b40


	//----- nvinfo : EIATTR_COOP_GROUP_MASK_REGIDS
	.align		4
.L_1096:
        /*04c0*/ 	.byte	0x04, 0x29
        /*04c2*/ 	.short	(.L_1098 - .L_1097)


	//   ....[0]....
.L_1097:
        /*04c4*/ 	.word	0xffffffff


	//   ....[1]....
        /*04c8*/ 	.word	0xffffffff


	//   ....[2]....
        /*04cc*/ 	.word	0xffffffff


	//   ....[3]....
        /*04d0*/ 	.word	0xffffffff


	//   ....[4]....
        /*04d4*/ 	.word	0xffffffff


	//   ....[5]....
        /*04d8*/ 	.word	0xffffffff


	//   ....[6]....
        /*04dc*/ 	.word	0xffffffff


	//   ....[7]....
        /*04e0*/ 	.word	0xffffffff


	//   ....[8]....
        /*04e4*/ 	.word	0xffffffff


	//   ....[9]....
        /*04e8*/ 	.word	0xffffffff


	//   ....[10]....
        /*04ec*/ 	.word	0xffffffff


	//   ....[11]....
        /*04f0*/ 	.word	0xffffffff


	//   ....[12]....
        /*04f4*/ 	.word	0xffffffff


	//   ....[13]....
        /*04f8*/ 	.word	0xffffffff


	//   ....[14]....
        /*04fc*/ 	.word	0xffffffff


	//   ....[15]....
        /*0500*/ 	.word	0xffffffff


	//   ....[16]....
        /*0504*/ 	.word	0xffffffff


	//   ....[17]....
        /*0508*/ 	.word	0xffffffff


	//   ....[18]....
        /*050c*/ 	.word	0xffffffff


	//   ....[19]....
        /*0510*/ 	.word	0xffffffff


	//   ....[20]....
        /*0514*/ 	.word	0xffffffff


	//   ....[21]....
        /*0518*/ 	.word	0xffffffff


	//   ....[22]....
        /*051c*/ 	.word	0xffffffff


	//   ....[23]....
        /*0520*/ 	.word	0xffffffff


	//   ....[24]....
        /*0524*/ 	.word	0xffffffff


	//   ....[25]....
        /*0528*/ 	.word	0xffffffff


	//   ....[26]....
        /*052c*/ 	.word	0xffffffff


	//   ....[27]....
        /*0530*/ 	.word	0xffffffff


	//   ....[28]....
        /*0534*/ 	.word	0xffffffff


	//   ....[29]....
        /*0538*/ 	.word	0xffffffff


	//   ....[30]....
        /*053c*/ 	.word	0xffffffff


	//   ....[31]....
        /*0540*/ 	.word	0xffffffff


	//   ....[32]....
        /*0544*/ 	.word	0xffffffff


	//   ....[33]....
        /*0548*/ 	.word	0xffffffff


	//   ....[34]....
        /*054c*/ 	.word	0xffffffff


	//   ....[35]....
        /*0550*/ 	.word	0xffffffff


	//   ....[36]....
        /*0554*/ 	.word	0xffffffff


	//   ....[37]....
        /*0558*/ 	.word	0xffffffff


	//   ....[38]....
        /*055c*/ 	.word	0xffffffff


	//   ....[39]....
        /*0560*/ 	.word	0xffffffff


	//   ....[40]....
        /*0564*/ 	.word	0xffffffff


	//   ....[41]....
        /*0568*/ 	.word	0xffffffff


	//   ....[42]....
        /*056c*/ 	.word	0xffffffff


	//   ....[43]....
        /*0570*/ 	.word	0xffffffff


	//   ....[44]....
        /*0574*/ 	.word	0xffffffff


	//   ....[45]....
        /*0578*/ 	.word	0xffffffff


	//   ....[46]....
        /*057c*/ 	.word	0xffffffff


	//   ....[47]....
        /*0580*/ 	.word	0xffffffff


	//   ....[48]....
        /*0584*/ 	.word	0xffffffff


	//   ....[49]....
        /*0588*/ 	.word	0xffffffff


	//   ....[50]....
        /*058c*/ 	.word	0xffffffff


	//   ....[51]....
        /*0590*/ 	.word	0xffffffff


	//   ....[52]....
        /*0594*/ 	.word	0xffffffff


	//----- nvinfo : EIATTR_COOP_GROUP_INSTR_OFFSETS
	.align		4
.L_1098:
        /*0598*/ 	.byte	0x04, 0x28
        /*059a*/ 	.short	(.L_1100 - .L_1099)


	//   ....[0]....
.L_1099:
        /*059c*/ 	.word	0x00000050


	//   ....[1]....
        /*05a0*/ 	.word	0x00000060


	//   ....[2]....
        /*05a4*/ 	.word	0x00001b60


	//   ....[3]....
        /*05a8*/ 	.word	0x00001b80


	//   ....[4]....
        /*05ac*/ 	.word	0x00001d40


	//   ....[5]....
        /*05b0*/ 	.word	0x00001d50


	//   ....[6]....
        /*05b4*/ 	.word	0x00001f00


	//   ....[7]....
        /*05b8*/ 	.word	0x00001f20


	//   ....[8]....
        /*05bc*/ 	.word	0x000020d0


	//   ....[9]....
        /*05c0*/ 	.word	0x000020e0


	//   ....[10]....
        /*05c4*/ 	.word	0x00004170


	//   ....[11]....
        /*05c8*/ 	.word	0x00004190


	//   ....[12]....
        /*05cc*/ 	.word	0x00004a30


	//   ....[13]....
        /*05d0*/ 	.word	0x00004b70


	//   ....[14]....
        /*05d4*/ 	.word	0x00004b80


	//   ....[15]....
        /*05d8*/ 	.word	0x00004bd0


	//   ....[16]....
        /*05dc*/ 	.word	0x00008760


	//   ....[17]....
        /*05e0*/ 	.word	0x00008770


	//   ....[18]....
        /*05e4*/ 	.word	0x0000a0f0


	//   ....[19]....
        /*05e8*/ 	.word	0x0000a100


	//   ....[20]....
        /*05ec*/ 	.word	0x0000a130


	//   ....[21]....
        /*05f0*/ 	.word	0x0000a150


	//   ....[22]....
        /*05f4*/ 	.word	0x0000e6e0


	//   ....[23]....
        /*05f8*/ 	.word	0x0000e730


	//   ....[24]....
        /*05fc*/ 	.word	0x0000e750


	//   ....[25]....
        /*0600*/ 	.word	0x0000e770


	//   ....[26]....
        /*0604*/ 	.word	0x00011030


	//   ....[27]....
        /*0608*/ 	.word	0x00011080


	//   ....[28]....
        /*060c*/ 	.word	0x000110a0


	//   ....[29]....
        /*0610*/ 	.word	0x000110c0


	//   ....[30]....
        /*0614*/ 	.word	0x00011c80


	//   ....[31]....
        /*0618*/ 	.word	0x00012150


	//   ....[32]....
        /*061c*/ 	.word	0x00012160


	//   ....[33]....
        /*0620*/ 	.word	0x00012190


	//   ....[34]....
        /*0624*/ 	.word	0x000121b0


	//   ....[35]....
        /*0628*/ 	.word	0x000122b0


	//   ....[36]....
        /*062c*/ 	.word	0x00012310


	//   ....[37]....
        /*0630*/ 	.word	0x00012e60


	//   ....[38]....
        /*0634*/ 	.word	0x00012e70


	//   ....[39]....
        /*0638*/ 	.word	0x00013a10


	//   ....[40]....
        /*063c*/ 	.word	0x00013b20


	//   ....[41]....
        /*0640*/ 	.word	0x00013b90


	//   ....[42]....
        /*0644*/ 	.word	0x00013c00


	//   ....[43]....
        /*0648*/ 	.word	0x00013c60


	//   ....[44]....
        /*064c*/ 	.word	0x00013cd0


	//   ....[45]....
        /*0650*/ 	.word	0x00013d40


	//   ....[46]....
        /*0654*/ 	.word	0x00013db0


	//   ....[47]....
        /*0658*/ 	.word	0x00013e10


	//   ....[48]....
        /*065c*/ 	.word	0x00013e70


	//   ....[49]....
        /*0660*/ 	.word	0x00013ed0


	//   ....[50]....
        /*0664*/ 	.word	0x00013f20


	//   ....[51]....
        /*0668*/ 	.word	0x00013f80


	//   ....[52]....
        /*066c*/ 	.word	0x00013ff0


	//----- nvinfo : EIATTR_EXIT_INSTR_OFFSETS
	.align		4
.L_1100:
        /*0670*/ 	.byte	0x04, 0x1c
        /*0672*/ 	.short	(.L_1102 - .L_1101)


	//   ....[0]....
.L_1101:
        /*0674*/ 	.word	0x000000b0


	//   ....[1]....
        /*0678*/ 	.word	0x00013ad0


	//----- nvinfo : EIATTR_MAX_THREADS
	.align		4
.L_1102:
        /*067c*/ 	.byte	0x04, 0x05
        /*067e*/ 	.short	(.L_1104 - .L_1103)
.L_1103:
        /*0680*/ 	.word	0x00000100
        /*0684*/ 	.word	0x00000001
        /*0688*/ 	.word	0x00000001


	//----- nvinfo : EIATTR_CRS_STACK_SIZE
	.align		4
.L_1104:
        /*068c*/ 	.byte	0x04, 0x1e
        /*068e*/ 	.short	(.L_1106 - .L_1105)
.L_1105:
        /*0690*/ 	.word	0x00000000
.L_1106:


//--------------------- .nv.info._ZN7cutlass13device_kernelIN5flash19enable_sm80_to_sm89INS1_16FlashAttnFwdSm80INS1_25CollectiveMainloopFwdSm80ILi8ELi1ELb0EN4cute5tupleIJNS5_1CILi128EEENS7_ILi64EEENS7_ILi256EEEEEELi256ENS_10bfloat16_tEfNS_4arch4Sm80ELb1ELb0ELb0ELb1ELb0ELb0ELb1ELb1EEENS1_21CollectiveEpilogueFwdINS6_IJS8_SA_S9_EEENS6_IJNS7_ILi1EEESI_SI_EEESC_SE_Li256ELb1ELb1ELb1ELb0EEENS1_36VarlenDynamicPersistentTileSchedulerILi128ELi64ELi256ELi256ELb1ELb1ELb0ELb1ELb1ELb1EEEEEEEEEvNT_6ParamsE --------------------------
	.section	.nv.info._ZN7cutlass13device_kernelIN5flash19enable_sm80_to_sm89INS1_16FlashAttnFwdSm80INS1_25CollectiveMainloopFwdSm80ILi8ELi1ELb0EN4cute5tupleIJNS5_1CILi128EEENS7_ILi64EEENS7_ILi256EEEEEELi256ENS_10bfloat16_tEfNS_4arch4Sm80ELb1ELb0ELb0ELb1ELb0ELb0ELb1ELb1EEENS1_21CollectiveEpilogueFwdINS6_IJS8_SA_S9_EEENS6_IJNS7_ILi1EEESI_SI_EEESC_SE_Li256ELb1ELb1ELb1ELb0EEENS1_36VarlenDynamicPersistentTileSchedulerILi128ELi64ELi256ELi256ELb1ELb1ELb0ELb1ELb1ELb1EEEEEEEEEvNT_6ParamsE,"",@"SHT_CUDA_INFO"
	.sectionflags	@""
	.align	4


	//----- nvinfo : EIATTR_CUDA_API_VERSION
	.align		4
        /*0000*/ 	.byte	0x04, 0x37
        /*0002*/ 	.short	(.L_1108 - .L_1107)
.L_1107:
        /*0004*/ 	.word	0x00000082


	//----- nvinfo : EIATTR_SW2861232_WAR
	.align		4
.L_1108:
        /*0008*/ 	.byte	0x01, 0x35
	.zero		2


	//----- nvinfo : EIATTR_PARAM_CBANK
	.align		4
        /*000c*/ 	.byte	0x04, 0x0a
        /*000e*/ 	.short	(.L_1110 - .L_1109)
	.align		4
.L_1109:
        /*0010*/ 	.word	index@(.nv.constant0._ZN7cutlass13device_kernelIN5flash19enable_sm80_to_sm89INS1_16FlashAttnFwdSm80INS1_25CollectiveMainloopFwdSm80ILi8ELi1ELb0EN4cute5tupleIJNS5_1CILi128EEENS7_ILi64EEENS7_ILi256EEEEEELi256ENS_10bfloat16_tEfNS_4arch4Sm80ELb1ELb0ELb0ELb1ELb0ELb0ELb1ELb1EEENS1_21CollectiveEpilogueFwdINS6_IJS8_SA_S9_EEENS6_IJNS7_ILi1EEESI_SI_EEESC_SE_Li256ELb1ELb1ELb1ELb0EEENS1_36VarlenDynamicPersistentTileSchedulerILi128ELi64ELi256ELi256ELb1ELb1ELb0ELb1ELb1ELb1EEEEEEEEEvNT_6ParamsE)
        /*0014*/ 	.short	0x0160
        /*0016*/ 	.short	0x0438


	//----- nvinfo : EIATTR_CBANK_PARAM_SIZE
	.align		4
.L_1110:
        /*0018*/ 	.byte	0x03, 0x19
        /*001a*/ 	.short	0x0438


	//----- nvinfo : EIATTR_KPARAM_INFO
	.align		4
        /*001c*/ 	.byte	0x04, 0x17
        /*001e*/ 	.short	(.L_1112 - .L_1111)
.L_1111:
        /*0020*/ 	.word	0x00000000
        /*0024*/ 	.short	0x0000
        /*0026*/ 	.short	0x0000
        /*0028*/ 	.byte	0x00, 0xf0, 0xe1, 0x10


	//----- nvinfo : EIATTR_MAXREG_COUNT
	.align		4
.L_1112:
        /*002c*/ 	.byte	0x03, 0x1b
        /*002e*/ 	.short	0x00ff


	//----- nvinfo : EIATTR_NUM_BARRIERS
	.align		4
        /*0030*/ 	.byte	0x02, 0x4c
        /*0032*/ 	.byte	0x06
	.zero		1


	//----- nvinfo : EIATTR_ANNOTATIONS
	.align		4
        /*0034*/ 	.byte	0x04, 0x55
        /*0036*/ 	.short	(.L_1114 - .L_1113)


	//   ....[0]....
.L_1113:
        /* <DEDUP_REMOVED lines=56> */


	//----- nvinfo : EIATTR_MERCURY_ISA_VERSION
	.align		4
.L_1114:
        /*03a8*/ 	.byte	0x03, 0x5f
        /*03aa*/ 	.short	0x0000


	//----- nvinfo : EIATTR_INT_WARP_WIDE_INSTR_OFFSETS
	.align		4
        /*03ac*/ 	.byte	0x04, 0x31
        /*03ae*/ 	.short	(.L_1116 - .L_1115)


	//   ....[0]....
.L_1115:
        /*03b0*/ 	.word	0x0000dc20


	//   ....[1]....
        /*03b4*/ 	.word	0x0000dcc0


	//----- nvinfo : EIATTR_COOP_GROUP_MASK_REGIDS
	.align		4
.L_1116:
        /*03b8*/ 	.byte	0x04, 0x29
        /*03ba*/ 	.short	(.L_1118 - .L_1117)


	//   ....[0]....
.L_1117:
        /*03bc*/ 	.word	0xffffffff


	//   ....[1]....
        /*03c0*/ 	.word	0xffffffff


	//   ....[2]....
        /*03c4*/ 	.word	0xffffffff


	//   ....[3]....
        /*03c8*/ 	.word	0xffffffff


	//   ....[4]....
        /*03cc*/ 	.word	0xffffffff


	//   ....[5]....
        /*03d0*/ 	.word	0xffffffff


	//   ....[6]....
        /*03d4*/ 	.word	0xffffffff


	//   ....[7]....
        /*03d8*/ 	.word	0xffffffff


	//   ....[8]....
        /*03dc*/ 	.word	0xffffffff


	//   ....[9]....
        /*03e0*/ 	.word	0xffffffff


	//   ....[10]....
        /*03e4*/ 	.word	0xffffffff


	//   ....[11]....
        /*03e8*/ 	.word	0xffffffff


	//   ....[12]....
        /*03ec*/ 	.word	0xffffffff


	//   ....[13]....
        /*03f0*/ 	.word	0xffffffff


	//   ....[14]....
        /*03f4*/ 	.word	0xffffffff


	//   ....[15]....
        /*03f8*/ 	.word	0xffffffff


	//   ....[16]....
        /*03fc*/ 	.word	0xffffffff


	//   ....[17]....
        /*0400*/ 	.word	0xffffffff


	//   ....[18]....
        /*0404*/ 	.word	0xffffffff


	//   ....[19]....
        /*0408*/ 	.word	0xffffffff


	//   ....[20]....
        /*040c*/ 	.word	0xffffffff


	//   ....[21]....
        /*0410*/ 	.word	0xffffffff


	//   ....[22]....
        /*0414*/ 	.word	0xffffffff


	//   ....[23]....
        /*0418*/ 	.word	0xffffffff


	//   ....[24]....
        /*041c*/ 	.word	0xffffffff


	//   ....[25]....
        /*0420*/ 	.word	0xffffffff


	//   ....[26]....
        /*0424*/ 	.word	0xffffffff


	//   ....[27]....
        /*0428*/ 	.word	0xffffffff


	//   ....[28]....
        /*042c*/ 	.word	0xffffffff


	//   ....[29]....
        /*0430*/ 	.word	0xffffffff


	//   ....[30]....
        /*0434*/ 	.word	0xffffffff


	//   ....[31]....
        /*0438*/ 	.word	0xffffffff


	//   ....[32]....
        /*043c*/ 	.word	0xffffffff


	//   ....[33]....
        /*0440*/ 	.word	0xffffffff


	//   ....[34]....
        /*0444*/ 	.word	0xffffffff


	//   ....[35]....
        /*0448*/ 	.word	0xffffffff


	//   ....[36]....
        /*044c*/ 	.word	0xffffffff


	//   ....[37]....
        /*0450*/ 	.word	0xffffffff


	//   ....[38]....
        /*0454*/ 	.word	0xffffffff


	//   ....[39]....
        /*0458*/ 	.word	0xffffffff


	//   ....[40]....
        /*045c*/ 	.word	0xffffffff


	//   ....[41]....
        /*0460*/ 	.word	0xffffffff


	//   ....[42]....
        /*0464*/ 	.word	0xffffffff


	//   ....[43]....
        /*0468*/ 	.word	0xffffffff


	//   ....[44]....
        /*046c*/ 	.word	0xffffffff


	//   ....[45]....
        /*0470*/ 	.word	0xffffffff


	//   ....[46]....
        /*0474*/ 	.word	0xffffffff


	//   ....[47]....
        /*0478*/ 	.word	0xffffffff


	//   ....[48]....
        /*047c*/ 	.word	0xffffffff


	//   ....[49]....
        /*0480*/ 	.word	0xffffffff


	//   ....[50]....
        /*0484*/ 	.word	0xffffffff


	//   ....[51]....
        /*0488*/ 	.word	0xffffffff


	//   ....[52]....
        /*048c*/ 	.word	0xffffffff


	//   ....[53]....
        /*0490*/ 	.word	0xffffffff


	//   ....[54]....
        /*0494*/ 	.word	0xffffffff


	//   ....[55]....
        /*0498*/ 	.word	0xffffffff


	//   ....[56]....
        /*049c*/ 	.word	0xffffffff


	//   ....[57]....
        /*04a0*/ 	.word	0xffffffff


	//   ....[58]....
        /*04a4*/ 	.word	0xffffffff


	//   ....[59]....
        /*04a8*/ 	.word	0xffffffff


	//   ....[60]....
        /*04ac*/ 	.word	0xffffffff


	//   ....[61]....
        /*04b0*/ 	.word	0xffffffff


	//   ....[62]....
        /*04b4*/ 	.word	0xffffffff


	//   ....[63]....
        /*04b8*/ 	.word	0xffffffff


	//   ....[64]....
        /*04bc*/ 	.word	0xffffffff


	//   ....[65]....
        /*04c0*/ 	.word	0xffffffff


	//   ....[66]....
        /*04c4*/ 	.word	0xffffffff


	//   ....[67]....
        /*04c8*/ 	.word	0xffffffff


	//   ....[68]....
        /*04cc*/ 	.word	0xffffffff


	//   ....[69]....
        /*04d0*/ 	.word	0xffffffff


	//   ....[70]....
        /*04d4*/ 	.word	0xffffffff


	//   ....[71]....
        /*04d8*/ 	.word	0xffffffff


	//   ....[72]....
        /*04dc*/ 	.word	0xffffffff


	//   ....[73]....
        /*04e0*/ 	.word	0xffffffff


	//   ....[74]....
        /*04e4*/ 	.word	0xffffffff


	//   ....[75]....
        /*04e8*/ 	.word	0xffffffff


	//   ....[76]....
        /*04ec*/ 	.word	0xffffffff


	//   ....[77]....
        /*04f0*/ 	.word	0xffffffff


	//   ....[78]....
        /*04f4*/ 	.word	0xffffffff


	//   ....[79]....
        /*04f8*/ 	.word	0xffffffff


	//   ....[80]....
        /*04fc*/ 	.word	0xffffffff


	//   ....[81]....
        /*0500*/ 	.word	0xffffffff


	//   ....[82]....
        /*0504*/ 	.word	0xffffffff


	//   ....[83]....
        /*0508*/ 	.word	0xffffffff


	//   ....[84]....
        /*050c*/ 	.word	0xffffffff


	//   ....[85]....
        /*0510*/ 	.word	0xffffffff


	//   ....[86]....
        /*0514*/ 	.word	0xffffffff


	//   ....[87]....
        /*0518*/ 	.word	0xffffffff


	//   ....[88]....
        /*051c*/ 	.word	0xffffffff


	//   ....[89]....
        /*0520*/ 	.word	0xffffffff


	//   ....[90]....
        /*0524*/ 	.word	0xffffffff


	//   ....[91]....
        /*0528*/ 	.word	0xffffffff


	//   ....[92]....
        /*052c*/ 	.word	0xffffffff


	//   ....[93]....
        /*0530*/ 	.word	0xffffffff


	//   ....[94]....
        /*0534*/ 	.word	0xffffffff


	//   ....[95]....
        /*0538*/ 	.word	0xffffffff


	//   ....[96]....
        /*053c*/ 	.word	0xffffffff


	//   ....[97]....
        /*0540*/ 	.word	0xffffffff


	//   ....[98]....
        /*0544*/ 	.word	0xffffffff


	//   ....[99]....
        /*0548*/ 	.word	0xffffffff


	//   ....[100]....
        /*054c*/ 	.word	0xffffffff


	//   ....[101]....
        /*0550*/ 	.word	0xffffffff


	//   ....[102]....
        /*0554*/ 	.word	0xffffffff


	//   ....[103]....
        /*0558*/ 	.word	0xffffffff


	//   ....[104]....
        /*055c*/ 	.word	0xffffffff


	//   ....[105]....
        /*0560*/ 	.word	0xffffffff


	//   ....[106]....
        /*0564*/ 	.word	0xffffffff


	//   ....[107]....
        /*0568*/ 	.word	0xffffffff


	//   ....[108]....
        /*056c*/ 	.word	0xffffffff


	//   ....[109]....
        /*0570*/ 	.word	0xffffffff


	//   ....[110]....
        /*0574*/ 	.word	0xffffffff


	//   ....[111]....
        /*0578*/ 	.word	0xffffffff


	//   ....[112]....
        /*057c*/ 	.word	0xffffffff


	//   ....[113]....
        /*0580*/ 	.word	0xffffffff


	//   ....[114]....
        /*0584*/ 	.word	0xffffffff


	//   ....[115]....
        /*0588*/ 	.word	0xffffffff


	//   ....[116]....
        /*058c*/ 	.word	0xffffffff


	//   ....[117]....
        /*0590*/ 	.word	0xffffffff


	//   ....[118]....
        /*0594*/ 	.word	0xffffffff


	//   ....[119]....
        /*0598*/ 	.word	0xffffffff


	//   ....[120]....
        /*059c*/ 	.word	0xffffffff


	//   ....[121]....
        /*05a0*/ 	.word	0xffffffff


	//   ....[122]....
        /*05a4*/ 	.word	0xffffffff


	//   ....[123]....
        /*05a8*/ 	.word	0xffffffff


	//   ....[124]....
        /*05ac*/ 	.word	0xffffffff


	//   ....[125]....
        /*05b0*/ 	.word	0xffffffff


	//   ....[126]....
        /*05b4*/ 	.word	0xffffffff


	//   ....[127]....
        /*05b8*/ 	.word	0xffffffff


	//   ....[128]....
        /*05bc*/ 	.word	0xffffffff


	//   ....[129]....
        /*05c0*/ 	.word	0xffffffff


	//   ....[130]....
        /*05c4*/ 	.word	0xffffffff


	//   ....[131]....
        /*05c8*/ 	.word	0xffffffff


	//   ....[132]....
        /*05cc*/ 	.word	0xffffffff


	//   ....[133]....
        /*05d0*/ 	.word	0xffffffff


	//   ....[134]....
        /*05d4*/ 	.word	0xffffffff


	//   ....[135]....
        /*05d8*/ 	.word	0xffffffff


	//   ....[136]....
        /*05dc*/ 	.word	0xffffffff


	//   ....[137]....
        /*05e0*/ 	.word	0xffffffff


	//   ....[138]....
        /*05e4*/ 	.word	0xffffffff


	//   ....[139]....
        /*05e8*/ 	.word	0xffffffff


	//   ....[140]....
        /*05ec*/ 	.word	0xffffffff


	//   ....[141]....
        /*05f0*/ 	.word	0xffffffff


	//   ....[142]....
        /*05f4*/ 	.word	0xffffffff


	//   ....[143]....
        /*05f8*/ 	.word	0xffffffff


	//   ....[144]....
        /*05fc*/ 	.word	0xffffffff


	//   ....[145]....
        /*0600*/ 	.word	0xffffffff


	//   ....[146]....
        /*0604*/ 	.word	0xffffffff


	//----- nvinfo : EIATTR_COOP_GROUP_INSTR_OFFSETS
	.align		4
.L_1118:
        /*0608*/ 	.byte	0x04, 0x28
        /*060a*/ 	.short	(.L_1120 - .L_1119)


	//   ....[0]....
.L_1119:
        /*060c*/ 	.word	0x00000090


	//   ....[1]....
        /*0610*/ 	.word	0x00000230


	//   ....[2]....
        /*0614*/ 	.word	0x00000260


	//   ....[3]....
        /*0618*/ 	.word	0x00000290


	//   ....[4]....
        /*061c*/ 	.word	0x000002c0


	//   ....[5]....
        /*0620*/ 	.word	0x000002f0


	//   ....[6]....
        /*0624*/ 	.word	0x00000320


	//   ....[7]....
        /*0628*/ 	.word	0x00000480


	//   ....[8]....
        /*062c*/ 	.word	0x000004c0


	//   ....[9]....
        /*0630*/ 	.word	0x000004f0


	//   ....[10]....
        /*0634*/ 	.word	0x00000520


	//   ....[11]....
        /*0638*/ 	.word	0x00000550


	//   ....[12]....
        /*063c*/ 	.word	0x00000580


	//   ....[13]....
        /*0640*/ 	.word	0x00000610


	//   ....[14]....
        /*0644*/ 	.word	0x00000650


	//   ....[15]....
        /*0648*/ 	.word	0x00000670


	//   ....[16]....
        /*064c*/ 	.word	0x000006d0


	//   ....[17]....
        /*0650*/ 	.word	0x00002ba0


	//   ....[18]....
        /*0654*/ 	.word	0x00002bc0


	//   ....[19]....
        /*0658*/ 	.word	0x00002dd0


	//   ....[20]....
        /*065c*/ 	.word	0x00002de0


	//   ....[21]....
        /*0660*/ 	.word	0x00002fe0


	//   ....[22]....
        /*0664*/ 	.word	0x00003000


	//   ....[23]....
        /*0668*/ 	.word	0x00003200


	//   ....[24]....
        /*066c*/ 	.word	0x00003210


	//   ....[25]....
        /*0670*/ 	.word	0x00004920


	//   ....[26]....
        /*0674*/ 	.word	0x00004930


	//   ....[27]....
        /*0678*/ 	.word	0x00004f10


	//   ....[28]....
        /*067c*/ 	.word	0x00005040


	//   ....[29]....
        /*0680*/ 	.word	0x00005050


	//   ....[30]....
        /*0684*/ 	.word	0x000050a0


	//   ....[31]....
        /*0688*/ 	.word	0x000077e0


	//   ....[32]....
        /*068c*/ 	.word	0x00007810


	//   ....[33]....
        /*0690*/ 	.word	0x00007f10


	//   ....[34]....
        /*0694*/ 	.word	0x00007fb0


	//   ....[35]....
        /*0698*/ 	.word	0x00008010


	//   ....[36]....
        /*069c*/ 	.word	0x000080b0


	//   ....[37]....
        /*06a0*/ 	.word	0x0000b210


	//   ....[38]....
        /*06a4*/ 	.word	0x0000b260


	//   ....[39]....
        /*06a8*/ 	.word	0x0000b280


	//   ....[40]....
        /*06ac*/ 	.word	0x0000b2b0


	//   ....[41]....
        /*06b0*/ 	.word	0x0000d200


	//   ....[42]....
        /*06b4*/ 	.word	0x0000d250


	//   ....[43]....
        /*06b8*/ 	.word	0x0000d270


	//   ....[44]....
        /*06bc*/ 	.word	0x0000d290


	//   ....[45]....
        /*06c0*/ 	.word	0x0000eac0


	//   ....[46]....
        /*06c4*/ 	.word	0x0000eae0


	//   ....[47]....
        /*06c8*/ 	.word	0x0000eaf0


	//   ....[48]....
        /*06cc*/ 	.word	0x0000eb00


	//   ....[49]....
        /*06d0*/ 	.word	0x0000eed0


	//   ....[50]....
        /*06d4*/ 	.word	0x0000eef0


	//   ....[51]....
        /*06d8*/ 	.word	0x0000f060


	//   ....[52]....
        /*06dc*/ 	.word	0x0000f070


	//   ....[53]....
        /*06e0*/ 	.word	0x0000f1f0


	//   ....[54]....
        /*06e4*/ 	.word	0x0000f210


	//   ....[55]....
        /*06e8*/ 	.word	0x0000f390


	//   ....[56]....
        /*06ec*/ 	.word	0x0000f3a0


	//   ....[57]....
        /*06f0*/ 	.word	0x0000f720


	//   ....[58]....
        /*06f4*/ 	.word	0x0000f740


	//   ....[59]....
        /*06f8*/ 	.word	0x00010420


	//   ....[60]....
        /*06fc*/ 	.word	0x00010430


	//   ....[61]....
        /*0700*/ 	.word	0x00011860


	//   ....[62]....
        /*0704*/ 	.word	0x00011880


	//   ....[63]....
        /*0708*/ 	.word	0x00011a00


	//   ....[64]....
        /*070c*/ 	.word	0x00011a10


	//   ....[65]....
        /*0710*/ 	.word	0x00011b90


	//   ....[66]....
        /*0714*/ 	.word	0x00011bb0


	//   ....[67]....
        /*0718*/ 	.word	0x00011d30


	//   ....[68]....
        /*071c*/ 	.word	0x00011d40


	//   ....[69]....
        /*0720*/ 	.word	0x00011f50


	//   ....[70]....
        /*0724*/ 	.word	0x00011f70


	//   ....[71]....
        /*0728*/ 	.word	0x00012090


	//   ....[72]....
        /*072c*/ 	.word	0x000120d0


	//   ....[73]....
        /*0730*/ 	.word	0x00012100


	//   ....[74]....
        /*0734*/ 	.word	0x00012130


	//   ....[75]....
        /*0738*/ 	.word	0x00012160


	//   ....[76]....
        /*073c*/ 	.word	0x00012190


	//   ....[77]....
        /*0740*/ 	.word	0x000122e0


	//   ....[78]....
        /*0744*/ 	.word	0x00012320


	//   ....[79]....
        /*0748*/ 	.word	0x00012350


	//   ....[80]....
        /*074c*/ 	.word	0x00012380


	//   ....[81]....
        /*0750*/ 	.word	0x000123b0


	//   ....[82]....
        /*0754*/ 	.word	0x000123e0


	//   ....[83]....
        /*0758*/ 	.word	0x00012470


	//   ....[84]....
        /*075c*/ 	.word	0x000124b0


	//   ....[85]....
        /*0760*/ 	.word	0x000124c0


	//   ....[86]....
        /*0764*/ 	.word	0x00012520


	//   ....[87]....
        /*0768*/ 	.word	0x00012e10


	//   ....[88]....
        /*076c*/ 	.word	0x00012e50


	//   ....[89]....
        /*0770*/ 	.word	0x00012ea0


	//   ....[90]....
        /*0774*/ 	.word	0x00012ef0


	//   ....[91]....
        /*0778*/ 	.word	0x00012f40


	//   ....[92]....
        /*077c*/ 	.word	0x00012fb0


	//   ....[93]....
        /*0780*/ 	.word	0x00012ff0


	//   ....[94]....
        /*0784*/ 	.word	0x00013040


	//   ....[95]....
        /*0788*/ 	.word	0x000130a0


	//   ....[96]....
        /*078c*/ 	.word	0x00013100


	//   ....[97]....
        /*0790*/ 	.word	0x00013170


	//   ....[98]....
        /*0794*/ 	.word	0x000131e0


	//   ....[99]....
        /*0798*/ 	.word	0x00013240


	//   ....[100]....
        /*079c*/ 	.word	0x000132a0


	//   ....[101]....
        /*07a0*/ 	.word	0x00013300


	//   ....[102]....
        /*07a4*/ 	.word	0x00013370


	//   ....[103]....
        /*07a8*/ 	.word	0x000133d0


	//   ....[104]....
        /*07ac*/ 	.word	0x00013430


	//   ....[105]....
        /*07b0*/ 	.word	0x00013480


	//   ....[106]....
        /*07b4*/ 	.word	0x000134d0


	//   ....[107]....
        /*07b8*/ 	.word	0x00013520


	//   ....[108]....
        /*07bc*/ 	.word	0x00013570


	//   ....[109]....
        /*07c0*/ 	.word	0x000135d0


	//   ....[110]....
        /*07c4*/ 	.word	0x00013640


	//   ....[111]....
        /*07c8*/ 	.word	0x000136a0


	//   ....[112]....
        /*07cc*/ 	.word	0x00013700


	//   ....[113]....
        /*07d0*/ 	.word	0x00013760


	//   ....[114]....
        /*07d4*/ 	.word	0x000137d0


	//   ....[115]....
        /*07d8*/ 	.word	0x00013830


	//   ....[116]....
        /*07dc*/ 	.word	0x00013890


	//   ....[117]....
        /*07e0*/ 	.word	0x000138f0


	//   ....[118]....
        /*07e4*/ 	.word	0x00013960


	//   ....[119]....
        /*07e8*/ 	.word	0x000139c0


	//   ....[120]....
        /*07ec*/ 	.word	0x00013a20


	//   ....[121]....
        /*07f0*/ 	.word	0x00013a80


	//   ....[122]....
        /*07f4*/ 	.word	0x00013af0


	//   ....[123]....
        /*07f8*/ 	.word	0x00013b50


	//   ....[124]....
        /*07fc*/ 	.word	0x00013bb0


	//   ....[125]....
        /*0800*/ 	.word	0x00013c10


	//   ....[126]....
        /*0804*/ 	.word	0x00013c80


	//   ....[127]....
        /*0808*/ 	.word	0x00013ce0


	//   ....[128]....
        /*080c*/ 	.word	0x00013d40


	//   ....[129]....
        /*0810*/ 	.word	0x00013da0


	//   ....[130]....
        /*0814*/ 	.word	0x00013e10


	//   ....[131]....
        /*0818*/ 	.word	0x00013e60


	//   ....[132]....
        /*081c*/ 	.word	0x00013ea0


	//   ....[133]....
        /*0820*/ 	.word	0x00013ef0


	//   ....[134]....
        /*0824*/ 	.word	0x00013f40


	//   ....[135]....
        /*0828*/ 	.word	0x00013f90


	//   ....[136]....
        /*082c*/ 	.word	0x00014000


	//   ....[137]....
        /*0830*/ 	.word	0x00014050


	//   ....[138]....
        /*0834*/ 	.word	0x000140a0


	//   ....[139]....
        /*0838*/ 	.word	0x000140f0


	//   ....[140]....
        /*083c*/ 	.word	0x00014140


	//   ....[141]....
        /*0840*/ 	.word	0x00014190


	//   ....[142]....
        /*0844*/ 	.word	0x00014200


	//   ....[143]....
        /*0848*/ 	.word	0x00014240


	//   ....[144]....
        /*084c*/ 	.word	0x00014290


	//   ....[145]....
        /*0850*/ 	.word	0x000142e0


	//   ....[146]....
        /*0854*/ 	.word	0x00014340


	//----- nvinfo : EIATTR_EXIT_INSTR_OFFSETS
	.align		4
.L_1120:
        /*0858*/ 	.byte	0x04, 0x1c
        /*085a*/ 	.short	(.L_1122 - .L_1121)


	//   ....[0]....
.L_1121:
        /*085c*/ 	.word	0x00000f40


	//   ....[1]....
        /*0860*/ 	.word	0x00012de0


	//----- nvinfo : EIATTR_MAX_THREADS
	.align		4
.L_1122:
        /*0864*/ 	.byte	0x04, 0x05
        /*0866*/ 	.short	(.L_1124 - .L_1123)
.L_1123:
        /*0868*/ 	.word	0x00000100
        /*086c*/ 	.word	0x00000001
        /*0870*/ 	.word	0x00000001


	//----- nvinfo : EIATTR_CRS_STACK_SIZE
	.align		4
.L_1124:
        /*0874*/ 	.byte	0x04, 0x1e
        /*0876*/ 	.short	(.L_1126 - .L_1125)
.L_1125:
        /*0878*/ 	.word	0x00000000
.L_1126:


//--------------------- .nv.info._ZN7cutlass13device_kernelIN5flash19enable_sm80_to_sm89INS1_16FlashAttnFwdSm80INS1_25CollectiveMainloopFwdSm80ILi8ELi1ELb0EN4cute5tupleIJNS5_1CILi128EEENS7_ILi48EEENS7_ILi256EEEEEELi256ENS_10bfloat16_tEfNS_4arch4Sm80ELb1ELb0ELb0ELb1ELb0ELb1ELb1ELb1EEENS1_21CollectiveEpilogueFwdINS6_IJS8_SA_S9_EEENS6_IJNS7_ILi1EEESI_SI_EEESC_SE_Li256ELb1ELb1ELb1ELb0EEENS1_36VarlenDynamicPersistentTileSchedulerILi128ELi48ELi256ELi256ELb1ELb1ELb0ELb1ELb1ELb1EEEEEEEEEvNT_6ParamsE --------------------------
	.section	.nv.info._ZN7cutlass13device_kernelIN5flash19enable_sm80_to_sm89INS1_16FlashAttnFwdSm80INS1_25CollectiveMainloopFwdSm80ILi8ELi1ELb0EN4cute5tupleIJNS5_1CILi128EEENS7_ILi48EEENS7_ILi256EEEEEELi256ENS_10bfloat16_tEfNS_4arch4Sm80ELb1ELb0ELb0ELb1ELb0ELb1ELb1ELb1EEENS1_21CollectiveEpilogueFwdINS6_IJS8_SA_S9_EEENS6_IJNS7_ILi1EEESI_SI_EEESC_SE_Li256ELb1ELb1ELb1ELb0EEENS1_36VarlenDynamicPersistentTileSchedulerILi128ELi48ELi256ELi256ELb1ELb1ELb0ELb1ELb1ELb1EEEEEEEEEvNT_6ParamsE,"",@"SHT_CUDA_INFO"
	.sectionflags	@""
	.align	4


	//----- nvinfo : EIATTR_CUDA_API_VERSION
	.align		4
        /*0000*/ 	.byte	0x04, 0x37
        /*0002*/ 	.short	(.L_1128 - .L_1127)
.L_1127:
        /*0004*/ 	.word	0x00000082


	//----- nvinfo : EIATTR_SW2861232_WAR
	.align		4
.L_1128:
        /*0008*/ 	.byte	0x01, 0x35
	.zero		2


	//----- nvinfo : EIATTR_PARAM_CBANK
	.align		4
        /*000c*/ 	.byte	0x04, 0x0a
        /*000e*/ 	.short	(.L_1130 - .L_1129)
	.align		4
.L_1129:
        /*0010*/ 	.word	index@(.nv.constant0._ZN7cutlass13device_kernelIN5flash19enable_sm80_to_sm89INS1_16FlashAttnFwdSm80INS1_25CollectiveMainloopFwdSm80ILi8ELi1ELb0EN4cute5tupleIJNS5_1CILi128EEENS7_ILi48EEENS7_ILi256EEEEEELi256ENS_10bfloat16_tEfNS_4arch4Sm80ELb1ELb0ELb0ELb1ELb0ELb1ELb1ELb1EEENS1_21CollectiveEpilogueFwdINS6_IJS8_SA_S9_EEENS6_IJNS7_ILi1EEESI_SI_EEESC_SE_Li256ELb1ELb1ELb1ELb0EEENS1_36VarlenDynamicPersistentTileSchedulerILi128ELi48ELi256ELi256ELb1ELb1ELb0ELb1ELb1ELb1EEEEEEEEEvNT_6ParamsE)
        /*0014*/ 	.short	0x0160
        /*0016*/ 	.short	0x0438


	//----- nvinfo : EIATTR_CBANK_PARAM_SIZE
	.align		4
.L_1130:
        /*0018*/ 	.byte	0x03, 0x19
        /*001a*/ 	.short	0x0438


	//----- nvinfo : EIATTR_KPARAM_INFO
	.align		4
        /*001c*/ 	.byte	0x04, 0x17
        /*001e*/ 	.short	(.L_1132 - .L_1131)
.L_1131:
        /*0020*/ 	.word	0x00000000
        /*0024*/ 	.short	0x0000
        /*0026*/ 	.short	0x0000
        /*0028*/ 	.byte	0x00, 0xf0, 0xe1, 0x10


	//----- nvinfo : EIATTR_MAXREG_COUNT
	.align		4
.L_1132:
        /*002c*/ 	.byte	0x03, 0x1b
        /*002e*/ 	.short	0x00ff


	//----- nvinfo : EIATTR_NUM_BARRIERS
	.align		4
        /*0030*/ 	.byte	0x02, 0x4c
        /*0032*/ 	.byte	0x06
	.zero		1


	//----- nvinfo : EIATTR_ANNOTATIONS
	.align		4
        /*0034*/ 	.byte	0x04, 0x55
        /*0036*/ 	.short	(.L_1134 - .L_1133)


	//   ....[0]....
.L_1133:
        /* <DEDUP_REMOVED lines=53> */


	//----- nvinfo : EIATTR_MERCURY_ISA_VERSION
	.align		4
.L_1134:
        /*0378*/ 	.byte	0x03, 0x5f
        /*037a*/ 	.short	0x0000


	//----- nvinfo : EIATTR_INT_WARP_WIDE_INSTR_OFFSETS
	.align		4
        /*037c*/ 	.byte	0x04, 0x31
        /*037e*/ 	.short	(.L_1136 - .L_1135)


	//   ....[0]....
.L_1135:
        /*0380*/ 	.word	0x0001c2f0


	//   ....[1]....
        /*0384*/ 	.word	0x0001c370


	//----- nvinfo : EIATTR_COOP_GROUP_MASK_REGIDS
	.align		4
.L_1136:
        /*0388*/ 	.byte	0x04, 0x29
        /*038a*/ 	.short	(.L_1138 - .L_1137)


	//   ....[0]....
.L_1137:
        /*038c*/ 	.word	0xffffffff


	//   ....[1]....
        /*0390*/ 	.word	0xffffffff


	//   ....[2]....
        /*0394*/ 	.word	0xffffffff


	//   ....[3]....
        /*0398*/ 	.word	0xffffffff


	//   ....[4]....
        /*039c*/ 	.word	0xffffffff


	//   ....[5]....
        /*03a0*/ 	.word	0xffffffff


	//   ....[6]....
        /*03a4*/ 	.word	0xffffffff


	//   ....[7]....
        /*03a8*/ 	.word	0xffffffff


	//   ....[8]....
        /*03ac*/ 	.word	0xffffffff


	//   ....[9]....
        /*03b0*/ 	.word	0xffffffff


	//   ....[10]....
        /*03b4*/ 	.word	0xffffffff


	//   ....[11]....
        /*03b8*/ 	.word	0xffffffff


	//   ....[12]....
        /*03bc*/ 	.word	0xffffffff


	//   ....[13]....
        /*03c0*/ 	.word	0xffffffff


	//   ....[14]....
        /*03c4*/ 	.word	0xffffffff


	//   ....[15]....
        /*03c8*/ 	.word	0xffffffff


	//   ....[16]....
        /*03cc*/ 	.word	0xffffffff


	//   ....[17]....
        /*03d0*/ 	.word	0xffffffff


	//   ....[18]....
        /*03d4*/ 	.word	0xffffffff


	//   ....[19]....
        /*03d8*/ 	.word	0xffffffff


	//   ....[20]....
        /*03dc*/ 	.word	0xffffffff


	//   ....[21]....
        /*03e0*/ 	.word	0xffffffff


	//   ....[22]....
        /*03e4*/ 	.word	0xffffffff


	//   ....[23]....
        /*03e8*/ 	.word	0xffffffff


	//   ....[24]....
        /*03ec*/ 	.word	0xffffffff


	//   ....[25]....
        /*03f0*/ 	.word	0xffffffff


	//   ....[26]....
        /*03f4*/ 	.word	0xffffffff


	//   ....[27]....
        /*03f8*/ 	.word	0xffffffff


	//   ....[28]....
        /*03fc*/ 	.word	0xffffffff


	//   ....[29]....
        /*0400*/ 	.word	0xffffffff


	//   ....[30]....
        /*0404*/ 	.word	0xffffffff


	//   ....[31]....
        /*0408*/ 	.word	0xffffffff


	//   ....[32]....
        /*040c*/ 	.word	0xffffffff


	//   ....[33]....
        /*0410*/ 	.word	0xffffffff


	//   ....[34]....
        /*0414*/ 	.word	0xffffffff


	//   ....[35]....
        /*0418*/ 	.word	0xffffffff


	//   ....[36]....
        /*041c*/ 	.word	0xffffffff


	//   ....[37]....
        /*0420*/ 	.word	0xffffffff


	//   ....[38]....
        /*0424*/ 	.word	0xffffffff


	//   ....[39]....
        /*0428*/ 	.word	0xffffffff


	//   ....[40]....
        /*042c*/ 	.word	0xffffffff


	//   ....[41]....
        /*0430*/ 	.word	0xffffffff


	//   ....[42]....
        /*0434*/ 	.word	0xffffffff


	//   ....[43]....
        /*0438*/ 	.word	0xffffffff


	//   ....[44]....
        /*043c*/ 	.word	0xffffffff


	//   ....[45]....
        /*0440*/ 	.word	0xffffffff


	//   ....[46]....
        /*0444*/ 	.word	0xffffffff


	//   ....[47]....
        /*0448*/ 	.word	0xffffffff


	//   ....[48]....
        /*044c*/ 	.word	0xffffffff


	//   ....[49]....
        /*0450*/ 	.word	0xffffffff


	//   ....[50]....
        /*0454*/ 	.word	0xffffffff


	//   ....[51]....
        /*0458*/ 	.word	0xffffffff


	//   ....[52]....
        /*045c*/ 	.word	0xffffffff


	//   ....[53]....
        /*0460*/ 	.word	0xffffffff


	//   ....[54]....
        /*0464*/ 	.word	0xffffffff


	//   ....[55]....
        /*0468*/ 	.word	0xffffffff


	//   ....[56]....
        /*046c*/ 	.word	0xffffffff


	//   ....[57]....
        /*0470*/ 	.word	0xffffffff


	//   ....[58]....
        /*0474*/ 	.word	0xffffffff


	//   ....[59]....
        /*0478*/ 	.word	0xffffffff


	//   ....[60]....
        /*047c*/ 	.word	0xffffffff


	//   ....[61]....
        /*0480*/ 	.word	0xffffffff


	//   ....[62]....
        /*0484*/ 	.word	0xffffffff


	//   ....[63]....
        /*0488*/ 	.word	0xffffffff


	//   ....[64]....
        /*048c*/ 	.word	0xffffffff


	//   ....[65]....
        /*0490*/ 	.word	0xffffffff


	//   ....[66]....
        /*0494*/ 	.word	0xffffffff


	//   ....[67]....
        /*0498*/ 	.word	0xffffffff


	//   ....[68]....
        /*049c*/ 	.word	0xffffffff


	//   ....[69]....
        /*04a0*/ 	.word	0xffffffff


	//   ....[70]....
        /*04a4*/ 	.word	0xffffffff


	//   ....[71]....
        /*04a8*/ 	.word	0xffffffff


	//   ....[72]....
        /*04ac*/ 	.word	0xffffffff


	//   ....[73]....
        /*04b0*/ 	.word	0xffffffff


	//   ....[74]....
        /*04b4*/ 	.word	0xffffffff


	//   ....[75]....
        /*04b8*/ 	.word	0xffffffff


	//   ....[76]....
        /*04bc*/ 	.word	0xffffffff


	//   ....[77]....
        /*04c0*/ 	.word	0xffffffff


	//   ....[78]....
        /*04c4*/ 	.word	0xffffffff


	//   ....[79]....
        /*04c8*/ 	.word	0xffffffff


	//   ....[80]....
        /*04cc*/ 	.word	0xffffffff


	//   ....[81]....
        /*04d0*/ 	.word	0xffffffff


	//   ....[82]....
        /*04d4*/ 	.word	0xffffffff


	//   ....[83]....
        /*04d8*/ 	.word	0xffffffff


	//   ....[84]....
        /*04dc*/ 	.word	0xffffffff


	//   ....[85]....
        /*04e0*/ 	.word	0xffffffff


	//   ....[86]....
        /*04e4*/ 	.word	0xffffffff


	//   ....[87]....
        /*04e8*/ 	.word	0xffffffff


	//   ....[88]....
        /*04ec*/ 	.word	0xffffffff


	//   ....[89]....
        /*04f0*/ 	.word	0xffffffff


	//   ....[90]....
        /*04f4*/ 	.word	0xffffffff


	//   ....[91]....
        /*04f8*/ 	.word	0xffffffff


	//   ....[92]....
        /*04fc*/ 	.word	0xffffffff


	//   ....[93]....
        /*0500*/ 	.word	0xffffffff


	//   ....[94]....
        /*0504*/ 	.word	0xffffffff


	//   ....[95]....
        /*0508*/ 	.word	0xffffffff


	//   ....[96]....
        /*050c*/ 	.word	0xffffffff


	//   ....[97]....
        /*0510*/ 	.word	0xffffffff


	//   ....[98]....
        /*0514*/ 	.word	0xffffffff


	//   ....[99]....
        /*0518*/ 	.word	0xffffffff


	//   ....[100]....
        /*051c*/ 	.word	0xffffffff


	//   ....[101]....
        /*0520*/ 	.word	0xffffffff


	//   ....[102]....
        /*0524*/ 	.word	0xffffffff


	//   ....[103]....
        /*0528*/ 	.word	0xffffffff


	//   ....[104]....
        /*052c*/ 	.word	0xffffffff


	//   ....[105]....
        /*0530*/ 	.word	0xffffffff


	//   ....[106]....
        /*0534*/ 	.word	0xffffffff


	//   ....[107]....
        /*0538*/ 	.word	0xffffffff


	//   ....[108]....
        /*053c*/ 	.word	0xffffffff


	//   ....[109]....
        /*0540*/ 	.word	0xffffffff


	//   ....[110]....
        /*0544*/ 	.word	0xffffffff


	//   ....[111]....
        /*0548*/ 	.word	0xffffffff


	//   ....[112]....
        /*054c*/ 	.word	0xffffffff


	//   ....[113]....
        /*0550*/ 	.word	0xffffffff


	//   ....[114]....
        /*0554*/ 	.word	0xffffffff


	//   ....[115]....
        /*0558*/ 	.word	0xffffffff


	//   ....[116]....
        /*055c*/ 	.word	0xffffffff


	//   ....[117]....
        /*0560*/ 	.word	0xffffffff


	//   ....[118]....
        /*0564*/ 	.word	0xffffffff


	//   ....[119]....
        /*0568*/ 	.word	0xffffffff


	//   ....[120]....
        /*056c*/ 	.word	0xffffffff


	//   ....[121]....
        /*0570*/ 	.word	0xffffffff


	//   ....[122]....
        /*0574*/ 	.word	0xffffffff


	//   ....[123]....
        /*0578*/ 	.word	0xffffffff


	//   ....[124]....
        /*057c*/ 	.word	0xffffffff


	//   ....[125]....
        /*0580*/ 	.word	0xffffffff


	//   ....[126]....
        /*0584*/ 	.word	0xffffffff


	//   ....[127]....
        /*0588*/ 	.word	0xffffffff


	//   ....[128]....
        /*058c*/ 	.word	0xffffffff


	//   ....[129]....
        /*0590*/ 	.word	0xffffffff


	//   ....[130]....
        /*0594*/ 	.word	0xffffffff


	//   ....[131]....
        /*0598*/ 	.word	0xffffffff


	//   ....[132]....
        /*059c*/ 	.word	0xffffffff


	//   ....[133]....
        /*05a0*/ 	.word	0xffffffff


	//   ....[134]....
        /*05a4*/ 	.word	0xffffffff


	//   ....[135]....
        /*05a8*/ 	.word	0xffffffff


	//   ....[136]....
        /*05ac*/ 	.word	0xffffffff


	//   ....[137]....
        /*05b0*/ 	.word	0xffffffff


	//   ....[138]....
        /*05b4*/ 	.word	0xffffffff


	//   ....[139]....
        /*05b8*/ 	.word	0xffffffff


	//   ....[140]....
        /*05bc*/ 	.word	0xffffffff


	//   ....[141]....
        /*05c0*/ 	.word	0xffffffff


	//   ....[142]....
        /*05c4*/ 	.word	0xffffffff


	//   ....[143]....
        /*05c8*/ 	.word	0xffffffff


	//   ....[144]....
        /*05cc*/ 	.word	0xffffffff


	//   ....[145]....
        /*05d0*/ 	.word	0xffffffff


	//   ....[146]....
        /*05d4*/ 	.word	0xffffffff


	//   ....[147]....
        /*05d8*/ 	.word	0xffffffff


	//   ....[148]....
        /*05dc*/ 	.word	0xffffffff


	//   ....[149]....
        /*05e0*/ 	.word	0xffffffff


	//   ....[150]....
        /*05e4*/ 	.word	0xffffffff


	//   ....[151]....
        /*05e8*/ 	.word	0xffffffff


	//   ....[152]....
        /*05ec*/ 	.word	0xffffffff


	//   ....[153]....
        /*05f0*/ 	.word	0xffffffff


	//   ....[154]....
        /*05f4*/ 	.word	0xffffffff


	//   ....[155]....
        /*05f8*/ 	.word	0xffffffff


	//   ....[156]....
        /*05fc*/ 	.word	0xffffffff


	//   ....[157]....
        /*0600*/ 	.word	0xffffffff


	//   ....[158]....
        /*0604*/ 	.word	0xffffffff


	//   ....[159]....
        /*0608*/ 	.word	0xffffffff


	//   ....[160]....
        /*060c*/ 	.word	0xffffffff


	//   ....[161]....
        /*0610*/ 	.word	0xffffffff


	//   ....[162]....
        /*0614*/ 	.word	0xffffffff


	//   ....[163]....
        /*0618*/ 	.word	0xffffffff


	//   ....[164]....
        /*061c*/ 	.word	0xffffffff


	//   ....[165]....
        /*0620*/ 	.word	0xffffffff


	//   ....[166]....
        /*0624*/ 	.word	0xffffffff


	//   ....[167]....
        /*0628*/ 	.word	0xffffffff


	//   ....[168]....
        /*062c*/ 	.word	0xffffffff


	//   ....[169]....
        /*0630*/ 	.word	0xffffffff


	//   ....[170]....
        /*0634*/ 	.word	0xffffffff


	//   ....[171]....
        /*0638*/ 	.word	0xffffffff


	//   ....[172]....
        /*063c*/ 	.word	0xffffffff


	//   ....[173]....
        /*0640*/ 	.word	0xffffffff


	//   ....[174]....
        /*0644*/ 	.word	0xffffffff


	//   ....[175]....
        /*0648*/ 	.word	0xffffffff


	//   ....[176]....
        /*064c*/ 	.word	0xffffffff


	//   ....[177]....
        /*0650*/ 	.word	0xffffffff


	//   ....[178]....
        /*0654*/ 	.word	0xffffffff


	//----- nvinfo : EIATTR_COOP_GROUP_INSTR_OFFSETS
	.align		4
.L_1138:
        /*0658*/ 	.byte	0x04, 0x28
        /*065a*/ 	.short	(.L_1140 - .L_1139)


	//   ....[0]....
.L_1139:
        /*065c*/ 	.word	0x00000050


	//   ....[1]....
        /*0660*/ 	.word	0x00000210


	//   ....[2]....
        /*0664*/ 	.word	0x00000240


	//   ....[3]....
        /*0668*/ 	.word	0x00000270


	//   ....[4]....
        /*066c*/ 	.word	0x000002a0


	//   ....[5]....
        /*0670*/ 	.word	0x000002d0


	//   ....[6]....
        /*0674*/ 	.word	0x00000300


	//   ....[7]....
        /*0678*/ 	.word	0x00000470


	//   ....[8]....
        /*067c*/ 	.word	0x000004b0


	//   ....[9]....
        /*0680*/ 	.word	0x000004e0


	//   ....[10]....
        /*0684*/ 	.word	0x00000510


	//   ....[11]....
        /*0688*/ 	.word	0x00000540


	//   ....[12]....
        /*068c*/ 	.word	0x00000570


	//   ....[13]....
        /*0690*/ 	.word	0x00000600


	//   ....[14]....
        /*0694*/ 	.word	0x00000650


	//   ....[15]....
        /*0698*/ 	.word	0x00000670


	//   ....[16]....
        /*069c*/ 	.word	0x000006d0


	//   ....[17]....
        /*06a0*/ 	.word	0x00009a10


	//   ....[18]....
        /*06a4*/ 	.word	0x00009a30


	//   ....[19]....
        /*06a8*/ 	.word	0x00009c00


	//   ....[20]....
        /*06ac*/ 	.word	0x00009c10


	//   ....[21]....
        /*06b0*/ 	.word	0x00009d90


	//   ....[22]....
        /*06b4*/ 	.word	0x00009db0


	//   ....[23]....
        /*06b8*/ 	.word	0x00009f30


	//   ....[24]....
        /*06bc*/ 	.word	0x00009f40


	//   ....[25]....
        /*06c0*/ 	.word	0x0000a6a0


	//   ....[26]....
        /*06c4*/ 	.word	0x0000a6c0


	//   ....[27]....
        /*06c8*/ 	.word	0x0000a6e0


	//   ....[28]....
        /*06cc*/ 	.word	0x0000a6f0


	//   ....[29]....
        /*06d0*/ 	.word	0x0000ab60


	//   ....[30]....
        /*06d4*/ 	.word	0x0000aba0


	//   ....[31]....
        /*06d8*/ 	.word	0x0000abe0


	//   ....[32]....
        /*06dc*/ 	.word	0x0000ac20


	//   ....[33]....
        /*06e0*/ 	.word	0x0000b0c0


	//   ....[34]....
        /*06e4*/ 	.word	0x0000b100


	//   ....[35]....
        /*06e8*/ 	.word	0x0000b140


	//   ....[36]....
        /*06ec*/ 	.word	0x0000b170


	//   ....[37]....
        /*06f0*/ 	.word	0x0000b530


	//   ....[38]....
        /*06f4*/ 	.word	0x0000b5a0


	//   ....[39]....
        /*06f8*/ 	.word	0x0000b600


	//   ....[40]....
        /*06fc*/ 	.word	0x0000b640


	//   ....[41]....
        /*0700*/ 	.word	0x0000efa0


	//   ....[42]....
        /*0704*/ 	.word	0x0000efc0


	//   ....[43]....
        /*0708*/ 	.word	0x0000efe0


	//   ....[44]....
        /*070c*/ 	.word	0x0000eff0


	//   ....[45]....
        /*0710*/ 	.word	0x0000f290


	//   ....[46]....
        /*0714*/ 	.word	0x0000f2e0


	//   ....[47]....
        /*0718*/ 	.word	0x0000f330


	//   ....[48]....
        /*071c*/ 	.word	0x0000f370


	//   ....[49]....
        /*0720*/ 	.word	0x0000f6c0


	//   ....[50]....
        /*0724*/ 	.word	0x0000f710


	//   ....[51]....
        /*0728*/ 	.word	0x0000f770


	//   ....[52]....
        /*072c*/ 	.word	0x0000f7b0


	//   ....[53]....
        /*0730*/ 	.word	0x0000fa50


	//   ....[54]....
        /*0734*/ 	.word	0x0000fad0


	//   ....[55]....
        /*0738*/ 	.word	0x0000fb70


	//   ....[56]....
        /*073c*/ 	.word	0x0000fbb0


	//   ....[57]....
        /*0740*/ 	.word	0x00014bb0


	//   ....[58]....
        /*0744*/ 	.word	0x00014bc0


	//   ....[59]....
        /*0748*/ 	.word	0x00014f30


	//   ....[60]....
        /*074c*/ 	.word	0x000150c0


	//   ....[61]....
        /*0750*/ 	.word	0x000150f0


	//   ....[62]....
        /*0754*/ 	.word	0x00015150


	//   ....[63]....
        /*0758*/ 	.word	0x000172f0


	//   ....[64]....
        /*075c*/ 	.word	0x00017300


	//   ....[65]....
        /*0760*/ 	.word	0x00017650


	//   ....[66]....
        /*0764*/ 	.word	0x00017740


	//   ....[67]....
        /*0768*/ 	.word	0x00017b10


	//   ....[68]....
        /*076c*/ 	.word	0x00017c10


	//   ....[69]....
        /*0770*/ 	.word	0x0001a130


	//   ....[70]....
        /*0774*/ 	.word	0x0001a140


	//   ....[71]....
        /*0778*/ 	.word	0x0001a170


	//   ....[72]....
        /*077c*/ 	.word	0x0001a180


	//   ....[73]....
        /*0780*/ 	.word	0x0001b8c0


	//   ....[74]....
        /*0784*/ 	.word	0x0001b8f0


	//   ....[75]....
        /*0788*/ 	.word	0x0001b900


	//   ....[76]....
        /*078c*/ 	.word	0x0001b930


	//   ....[77]....
        /*0790*/ 	.word	0x0001d1b0


	//   ....[78]....
        /*0794*/ 	.word	0x0001d1c0


	//   ....[79]....
        /*0798*/ 	.word	0x0001d1f0


	//   ....[80]....
        /*079c*/ 	.word	0x0001d210


	//   ....[81]....
        /*07a0*/ 	.word	0x0001d620


	//   ....[82]....
        /*07a4*/ 	.word	0x0001d640


	//   ....[83]....
        /*07a8*/ 	.word	0x0001d810


	//   ....[84]....
        /*07ac*/ 	.word	0x0001d820


	//   ....[85]....
        /*07b0*/ 	.word	0x0001d990


	//   ....[86]....
        /*07b4*/ 	.word	0x0001d9b0


	//   ....[87]....
        /*07b8*/ 	.word	0x0001db20


	//   ....[88]....
        /*07bc*/ 	.word	0x0001db30


	//   ....[89]....
        /*07c0*/ 	.word	0x0001deb0


	//   ....[90]....
        /*07c4*/ 	.word	0x0001ded0


	//   ....[91]....
        /*07c8*/ 	.word	0x0001eb90


	//   ....[92]....
        /*07cc*/ 	.word	0x0001eba0


	//   ....[93]....
        /*07d0*/ 	.word	0x00020020


	//   ....[94]....
        /*07d4*/ 	.word	0x00020040


	//   ....[95]....
        /*07d8*/ 	.word	0x00020220


	//   ....[96]....
        /*07dc*/ 	.word	0x00020230


	//   ....[97]....
        /*07e0*/ 	.word	0x000203a0


	//   ....[98]....
        /*07e4*/ 	.word	0x000203c0


	//   ....[99]....
        /*07e8*/ 	.word	0x00020530


	//   ....[100]....
        /*07ec*/ 	.word	0x00020540


	//   ....[101]....
        /*07f0*/ 	.word	0x00020770


	//   ....[102]....
        /*07f4*/ 	.word	0x00020790


	//   ....[103]....
        /*07f8*/ 	.word	0x000208c0


	//   ....[104]....
        /*07fc*/ 	.word	0x00020900


	//   ....[105]....
        /*0800*/ 	.word	0x00020930


	//   ....[106]....
        /*0804*/ 	.word	0x00020960


	//   ....[107]....
        /*0808*/ 	.word	0x00020990


	//   ....[108]....
        /*080c*/ 	.word	0x000209c0


	//   ....[109]....
        /*0810*/ 	.word	0x00020b20


	//   ....[110]....
        /*0814*/ 	.word	0x00020b60


	//   ....[111]....
        /*0818*/ 	.word	0x00020b90


	//   ....[112]....
        /*081c*/ 	.word	0x00020bc0


	//   ....[113]....
        /*0820*/ 	.word	0x00020bf0


	//   ....[114]....
        /*0824*/ 	.word	0x00020c20


	//   ....[115]....
        /*0828*/ 	.word	0x00020cb0


	//   ....[116]....
        /*082c*/ 	.word	0x00020d10


	//   ....[117]....
        /*0830*/ 	.word	0x00020d20


	//   ....[118]....
        /*0834*/ 	.word	0x00020d80


	//   ....[119]....
        /*0838*/ 	.word	0x00021800


	//   ....[120]....
        /*083c*/ 	.word	0x00021860


	//   ....[121]....
        /*0840*/ 	.word	0x000218b0


	//   ....[122]....
        /*0844*/ 	.word	0x00021900


	//   ....[123]....
        /*0848*/ 	.word	0x00021950


	//   ....[124]....
        /*084c*/ 	.word	0x000219c0


	//   ....[125]....
        /*0850*/ 	.word	0x00021a10


	//   ....[126]....
        /*0854*/ 	.word	0x00021a80


	//   ....[127]....
        /*0858*/ 	.word	0x00021af0


	//   ....[128]....
        /*085c*/ 	.word	0x00021b50


	//   ....[129]....
        /*0860*/ 	.word	0x00021bc0


	//   ....[130]....
        /*0864*/ 	.word	0x00021c30


	//   ....[131]....
        /*0868*/ 	.word	0x00021ca0


	//   ....[132]....
        /*086c*/ 	.word	0x00021d00


	//   ....[133]....
        /*0870*/ 	.word	0x00021d70


	//   ....[134]....
        /*0874*/ 	.word	0x00021de0


	//   ....[135]....
        /*0878*/ 	.word	0x00021e50


	//   ....[136]....
        /*087c*/ 	.word	0x00021eb0


	//   ....[137]....
        /*0880*/ 	.word	0x00021f10


	//   ....[138]....
        /*0884*/ 	.word	0x00021f70


	//   ....[139]....
        /*0888*/ 	.word	0x00021fc0


	//   ....[140]....
        /*088c*/ 	.word	0x00022010


	//   ....[141]....
        /*0890*/ 	.word	0x00022080


	//   ....[142]....
        /*0894*/ 	.word	0x000220f0


	//   ....[143]....
        /*0898*/ 	.word	0x00022160


	//   ....[144]....
        /*089c*/ 	.word	0x000221c0


	//   ....[145]....
        /*08a0*/ 	.word	0x00022230


	//   ....[146]....
        /*08a4*/ 	.word	0x000222a0


	//   ....[147]....
        /*08a8*/ 	.word	0x00022310


	//   ....[148]....
        /*08ac*/ 	.word	0x00022370


	//   ....[149]....
        /*08b0*/ 	.word	0x000223e0


	//   ....[150]....
        /*08b4*/ 	.word	0x00022450


	//   ....[151]....
        /*08b8*/ 	.word	0x000224c0


	//   ....[152]....
        /*08bc*/ 	.word	0x00022520


	//   ....[153]....
        /*08c0*/ 	.word	0x00022590


	//   ....[154]....
        /*08c4*/ 	.word	0x00022600


	//   ....[155]....
        /*08c8*/ 	.word	0x00022670


	//   ....[156]....
        /*08cc*/ 	.word	0x000226d0


	//   ....[157]....
        /*08d0*/ 	.word	0x00022740


	//   ....[158]....
        /*08d4*/ 	.word	0x000227b0


	//   ....[159]....
        /*08d8*/ 	.word	0x00022820


	//   ....[160]....
        /*08dc*/ 	.word	0x00022880


	//   ....[161]....
        /*08e0*/ 	.word	0x000228f0


	//   ....[162]....
        /*08e4*/ 	.word	0x00022960


	//   ....[163]....
        /*08e8*/ 	.word	0x000229b0


	//   ....[164]....
        /*08ec*/ 	.word	0x000229f0


	//   ....[165]....
        /*08f0*/ 	.word	0x00022a40


	//   ....[166]....
        /*08f4*/ 	.word	0x00022a90


	//   ....[167]....
        /*08f8*/ 	.word	0x00022ae0


	//   ....[168]....
        /*08fc*/ 	.word	0x00022b50


	//   ....[169]....
        /*0900*/ 	.word	0x00022ba0


	//   ....[170]....
        /*0904*/ 	.word	0x00022bf0


	//   ....[171]....
        /*0908*/ 	.word	0x00022c40


	//   ....[172]....
        /*090c*/ 	.word	0x00022c90


	//   ....[173]....
        /*0910*/ 	.word	0x00022ce0


	//   ....[174]....
        /*0914*/ 	.word	0x00022d50


	//   ....[175]....
        /*0918*/ 	.word	0x00022da0


	//   ....[176]....
        /*091c*/ 	.word	0x00022e10


	//   ....[177]....
        /*0920*/ 	.word	0x00022e70


	//   ....[178]....
        /*0924*/ 	.word	0x00022ee0


	//----- nvinfo : EIATTR_EXIT_INSTR_OFFSETS
	.align		4
.L_1140:
        /*0928*/ 	.byte	0x04, 0x1c
        /*092a*/ 	.short	(.L_1142 - .L_1141)


	//   ....[0]....
.L_1141:
        /*092c*/ 	.word	0x000010f0


	//   ....[1]....
        /*0930*/ 	.word	0x000217c0


	//----- nvinfo : EIATTR_MAX_THREADS
	.align		4
.L_1142:
        /*0934*/ 	.byte	0x04, 0x05
        /*0936*/ 	.short	(.L_1144 - .L_1143)
.L_1143:
        /*0938*/ 	.word	0x00000100
        /*093c*/ 	.word	0x00000001
        /*0940*/ 	.word	0x00000001


	//----- nvinfo : EIATTR_CRS_STACK_SIZE
	.align		4
.L_1144:
        /*0944*/ 	.byte	0x04, 0x1e
        /*0946*/ 	.short	(.L_1146 - .L_1145)
.L_1145:
        /*0948*/ 	.word	0x00000000
.L_1146:


//--------------------- .nv.callgraph             --------------------------
	.section	.nv.callgraph,"",@"SHT_CUDA_CALLGRAPH"
	.align	4
	.sectionentsize	8
	.align		4
        /*0000*/ 	.word	0x00000000
	.align		4
        /*0004*/ 	.word	0xffffffff
	.align		4
        /*0008*/ 	.word	0x00000000
	.align		4
        /*000c*/ 	.word	0xfffffffe
	.align		4
        /*0010*/ 	.word	0x00000000
	.align		4
        /*0014*/ 	.word	0xfffffffd
	.align		4
        /*0018*/ 	.word	0x00000000
	.align		4
        /*001c*/ 	.word	0xfffffffc


//--------------------- .nv.rel.action            --------------------------
	.section	.nv.rel.action,"",@"SHT_CUDA_RELOCINFO"
	.align	8
	.sectionentsize	8
        /*0000*/ 	.byte	0x73, 0x00, 0x00, 0x00, 0x00, 0x00, 0x00, 0x00, 0x00, 0x00, 0x00, 0x11, 0x25, 0x00, 0x05, 0x36


//--------------------- .nv.constant4             --------------------------
	.section	.nv.constant4,"a",@progbits
	.align	8
	.align		8
.nv.constant4:
        /*0000*/ 	.dword	_ZN83_INTERNAL_2a676b3d_47_flash_fwd_hdim256_bf16_split_softcapall_sm80_cu_61719c98_41834cuda3std3__45__cpo5beginE
	.align		8
        /*0008*/ 	.dword	_ZN83_INTERNAL_2a676b3d_47_flash_fwd_hdim256_bf16_split_softcapall_sm80_cu_61719c98_41834cuda3std3__45__cpo3endE
	.align		8
        /*0010*/ 	.dword	_ZN83_INTERNAL_2a676b3d_47_flash_fwd_hdim256_bf16_split_softcapall_sm80_cu_61719c98_41834cuda3std3__45__cpo6cbeginE
	.align		8
        /*0018*/ 	.dword	_ZN83_INTERNAL_2a676b3d_47_flash_fwd_hdim256_bf16_split_softcapall_sm80_cu_61719c98_41834cuda3std3__45__cpo4cendE
	.align		8
        /*0020*/ 	.dword	_ZN83_INTERNAL_2a676b3d_47_flash_fwd_hdim256_bf16_split_softcapall_sm80_cu_61719c98_41834cuda3std3__485_GLOBAL__N__2a676b3d_47_flash_fwd_hdim256_bf16_split_softcapall_sm80_cu_61719c98_41836ignoreE
	.align		8
        /*0028*/ 	.dword	_ZN83_INTERNAL_2a676b3d_47_flash_fwd_hdim256_bf16_split_softcapall_sm80_cu_61719c98_41834cuda3std3__419piecewise_constructE
	.align		8
        /*0030*/ 	.dword	_ZN83_INTERNAL_2a676b3d_47_flash_fwd_hdim256_bf16_split_softcapall_sm80_cu_61719c98_41834cuda3std3__48in_placeE
	.align		8
        /*0038*/ 	.dword	_ZN83_INTERNAL_2a676b3d_47_flash_fwd_hdim256_bf16_split_softcapall_sm80_cu_61719c98_41834cuda3std6ranges3__45__cpo4swapE
	.align		8
        /*0040*/ 	.dword	_ZN83_INTERNAL_2a676b3d_47_flash_fwd_hdim256_bf16_split_softcapall_sm80_cu_61719c98_41834cuda3std6ranges3__45__cpo9iter_moveE
	.align		8
        /*0048*/ 	.dword	_ZN83_INTERNAL_2a676b3d_47_flash_fwd_hdim256_bf16_split_softcapall_sm80_cu_61719c98_41834cute7productE
	.align		8
        /*0050*/ 	.dword	_ZN83_INTERNAL_2a676b3d_47_flash_fwd_hdim256_bf16_split_softcapall_sm80_cu_61719c98_41834cute1_E


//--------------------- .nv.constant0._ZN7cutlass13device_kernelIN5flash19enable_sm80_to_sm89INS1_16FlashAttnFwdSm80INS1_25CollectiveMainloopFwdSm80ILi8ELi1ELb1EN4cute5tupleIJNS5_1CILi128EEENS7_ILi64EEENS7_ILi256EEEEEELi256ENS_10bfloat16_tEfNS_4arch4Sm80ELb0ELb0ELb1ELb0ELb0ELb0ELb1ELb1EEENS1_21CollectiveEpilogueFwdINS6_IJS8_SA_S9_EEENS6_IJNS7_ILi1EEESI_SI_EEESC_SE_Li256ELb0ELb1ELb1ELb0EEENS1_19SingleTileSchedulerILb0ELb1ELb1ELi128EEEEEEEEEvNT_6ParamsE --------------------------
	.section	.nv.constant0._ZN7cutlass13device_kernelIN5flash19enable_sm80_to_sm89INS1_16FlashAttnFwdSm80INS1_25CollectiveMainloopFwdSm80ILi8ELi1ELb1EN4cute5tupleIJNS5_1CILi128EEENS7_ILi64EEENS7_ILi256EEEEEELi256ENS_10bfloat16_tEfNS_4arch4Sm80ELb0ELb0ELb1ELb0ELb0ELb0ELb1ELb1EEENS1_21CollectiveEpilogueFwdINS6_IJS8_SA_S9_EEENS6_IJNS7_ILi1EEESI_SI_EEESC_SE_Li256ELb0ELb1ELb1ELb0EEENS1_19SingleTileSchedulerILb0ELb1ELb1ELi128EEEEEEEEEvNT_6ParamsE,"a",@progbits
	.sectionflags	@""
	.align	4
.nv.constant0._ZN7cutlass13device_kernelIN5flash19enable_sm80_to_sm89INS1_16FlashAttnFwdSm80INS1_25CollectiveMainloopFwdSm80ILi8ELi1ELb1EN4cute5tupleIJNS5_1CILi128EEENS7_ILi64EEENS7_ILi256EEEEEELi256ENS_10bfloat16_tEfNS_4arch4Sm80ELb0ELb0ELb1ELb0ELb0ELb0ELb1ELb1EEENS1_21CollectiveEpilogueFwdINS6_IJS8_SA_S9_EEENS6_IJNS7_ILi1EEESI_SI_EEESC_SE_Li256ELb0ELb1ELb1ELb0EEENS1_19SingleTileSchedulerILb0ELb1ELb1ELi128EEEEEEEEEvNT_6ParamsE:
	.zero		1400


//--------------------- .nv.constant0._ZN7cutlass13device_kernelIN5flash19enable_sm80_to_sm89INS1_16FlashAttnFwdSm80INS1_25CollectiveMainloopFwdSm80ILi8ELi1ELb1EN4cute5tupleIJNS5_1CILi128EEENS7_ILi48EEENS7_ILi256EEEEEELi256ENS_10bfloat16_tEfNS_4arch4Sm80ELb0ELb0ELb1ELb1ELb0ELb0ELb1ELb1EEENS1_21CollectiveEpilogueFwdINS6_IJS8_SA_S9_EEENS6_IJNS7_ILi1EEESI_SI_EEESC_SE_Li256ELb1ELb1ELb1ELb0EEENS1_36VarlenDynamicPersistentTileSchedulerILi128ELi48ELi256ELi256ELb1ELb1ELb0ELb0ELb1ELb1EEEEEEEEEvNT_6ParamsE --------------------------
	.section	.nv.constant0._ZN7cutlass13device_kernelIN5flash19enable_sm80_to_sm89INS1_16FlashAttnFwdSm80INS1_25CollectiveMainloopFwdSm80ILi8ELi1ELb1EN4cute5tupleIJNS5_1CILi128EEENS7_ILi48EEENS7_ILi256EEEEEELi256ENS_10bfloat16_tEfNS_4arch4Sm80ELb0ELb0ELb1ELb1ELb0ELb0ELb1ELb1EEENS1_21CollectiveEpilogueFwdINS6_IJS8_SA_S9_EEENS6_IJNS7_ILi1EEESI_SI_EEESC_SE_Li256ELb1ELb1ELb1ELb0EEENS1_36VarlenDynamicPersistentTileSchedulerILi128ELi48ELi256ELi256ELb1ELb1ELb0ELb0ELb1ELb1EEEEEEEEEvNT_6ParamsE,"a",@progbits
	.sectionflags	@""
	.align	4
.nv.constant0._ZN7cutlass13device_kernelIN5flash19enable_sm80_to_sm89INS1_16FlashAttnFwdSm80INS1_25CollectiveMainloopFwdSm80ILi8ELi1ELb1EN4cute5tupleIJNS5_1CILi128EEENS7_ILi48EEENS7_ILi256EEEEEELi256ENS_10bfloat16_tEfNS_4arch4Sm80ELb0ELb0ELb1ELb1ELb0ELb0ELb1ELb1EEENS1_21CollectiveEpilogueFwdINS6_IJS8_SA_S9_EEENS6_IJNS7_ILi1EEESI_SI_EEESC_SE_Li256ELb1ELb1ELb1ELb0EEENS1_36VarlenDynamicPersistentTileSchedulerILi128ELi48ELi256ELi256ELb1ELb1ELb0ELb0ELb1ELb1EEEEEEEEEvNT_6ParamsE:
	.zero		1432


//--------------------- .nv.constant0._ZN7cutlass13device_kernelIN5flash19enable_sm80_to_sm89INS1_16FlashAttnFwdSm80INS1_25CollectiveMainloopFwdSm80ILi8ELi1ELb0EN4cute5tupleIJNS5_1CILi128EEENS7_ILi32EEENS7_ILi256EEEEEELi256ENS_10bfloat16_tEfNS_4arch4Sm80ELb0ELb0ELb1ELb1ELb0ELb1ELb1ELb1EEENS1_21CollectiveEpilogueFwdINS6_IJS8_SA_S9_EEENS6_IJNS7_ILi1EEESI_SI_EEESC_SE_Li256ELb1ELb1ELb1ELb0EEENS1_36VarlenDynamicPersistentTileSchedulerILi128ELi32ELi256ELi256ELb1ELb1ELb0ELb0ELb1ELb1EEEEEEEEEvNT_6ParamsE --------------------------
	.section	.nv.constant0._ZN7cutlass13device_kernelIN5flash19enable_sm80_to_sm89INS1_16FlashAttnFwdSm80INS1_25CollectiveMainloopFwdSm80ILi8ELi1ELb0EN4cute5tupleIJNS5_1CILi128EEENS7_ILi32EEENS7_ILi256EEEEEELi256ENS_10bfloat16_tEfNS_4arch4Sm80ELb0ELb0ELb1ELb1ELb0ELb1ELb1ELb1EEENS1_21CollectiveEpilogueFwdINS6_IJS8_SA_S9_EEENS6_IJNS7_ILi1EEESI_SI_EEESC_SE_Li256ELb1ELb1ELb1ELb0EEENS1_36VarlenDynamicPersistentTileSchedulerILi128ELi32ELi256ELi256ELb1ELb1ELb0ELb0ELb1ELb1EEEEEEEEEvNT_6ParamsE,"a",@progbits
	.sectionflags	@""
	.align	4
.nv.constant0._ZN7cutlass13device_kernelIN5flash19enable_sm80_to_sm89INS1_16FlashAttnFwdSm80INS1_25CollectiveMainloopFwdSm80ILi8ELi1ELb0EN4cute5tupleIJNS5_1CILi128EEENS7_ILi32EEENS7_ILi256EEEEEELi256ENS_10bfloat16_tEfNS_4arch4Sm80ELb0ELb0ELb1ELb1ELb0ELb1ELb1ELb1EEENS1_21CollectiveEpilogueFwdINS6_IJS8_SA_S9_EEENS6_IJNS7_ILi1EEESI_SI_EEESC_SE_Li256ELb1ELb1ELb1ELb0EEENS1_36VarlenDynamicPersistentTileSchedulerILi128ELi32ELi256ELi256ELb1ELb1ELb0ELb0ELb1ELb1EEEEEEEEEvNT_6ParamsE:
	.zero		1432


//--------------------- .nv.constant0._ZN7cutlass13device_kernelIN5flash19enable_sm80_to_sm89INS1_16FlashAttnFwdSm80INS1_25CollectiveMainloopFwdSm80ILi8ELi1ELb1EN4cute5tupleIJNS5_1CILi128EEENS7_ILi48EEENS7_ILi256EEEEEELi256ENS_10bfloat16_tEfNS_4arch4Sm80ELb0ELb1ELb1ELb0ELb0ELb0ELb1ELb1EEENS1_21CollectiveEpilogueFwdINS6_IJS8_SA_S9_EEENS6_IJNS7_ILi1EEESI_SI_EEESC_SE_Li256ELb0ELb1ELb1ELb0EEENS1_19SingleTileSchedulerILb0ELb1ELb1ELi128EEEEEEEEEvNT_6ParamsE --------------------------
	.section	.nv.constant0._ZN7cutlass13device_kernelIN5flash19enable_sm80_to_sm89INS1_16FlashAttnFwdSm80INS1_25CollectiveMainloopFwdSm80ILi8ELi1ELb1EN4cute5tupleIJNS5_1CILi128EEENS7_ILi48EEENS7_ILi256EEEEEELi256ENS_10bfloat16_tEfNS_4arch4Sm80ELb0ELb1ELb1ELb0ELb0ELb0ELb1ELb1EEENS1_21CollectiveEpilogueFwdINS6_IJS8_SA_S9_EEENS6_IJNS7_ILi1EEESI_SI_EEESC_SE_Li256ELb0ELb1ELb1ELb0EEENS1_19SingleTileSchedulerILb0ELb1ELb1ELi128EEEEEEEEEvNT_6ParamsE,"a",@progbits
	.sectionflags	@""
	.align	4
.nv.constant0._ZN7cutlass13device_kernelIN5flash19enable_sm80_to_sm89INS1_16FlashAttnFwdSm80INS1_25CollectiveMainloopFwdSm80ILi8ELi1ELb1EN4cute5tupleIJNS5_1CILi128EEENS7_ILi48EEENS7_ILi256EEEEEELi256ENS_10bfloat16_tEfNS_4arch4Sm80ELb0ELb1ELb1ELb0ELb0ELb0ELb1ELb1EEENS1_21CollectiveEpilogueFwdINS6_IJS8_SA_S9_EEENS6_IJNS7_ILi1EEESI_SI_EEESC_SE_Li256ELb0ELb1ELb1ELb0EEENS1_19SingleTileSchedulerILb0ELb1ELb1ELi128EEEEEEEEEvNT_6ParamsE:
	.zero		1400


//--------------------- .nv.constant0._ZN7cutlass13device_kernelIN5flash19enable_sm80_to_sm89INS1_16FlashAttnFwdSm80INS1_25CollectiveMainloopFwdSm80ILi8ELi1ELb1EN4cute5tupleIJNS5_1CILi128EEENS7_ILi48EEENS7_ILi256EEEEEELi256ENS_10bfloat16_tEfNS_4arch4Sm80ELb0ELb1ELb1ELb1ELb0ELb0ELb1ELb1EEENS1_21CollectiveEpilogueFwdINS6_IJS8_SA_S9_EEENS6_IJNS7_ILi1EEESI_SI_EEESC_SE_Li256ELb1ELb1ELb1ELb0EEENS1_36VarlenDynamicPersistentTileSchedulerILi128ELi48ELi256ELi256ELb1ELb1ELb0ELb1ELb0ELb1EEEEEEEEEvNT_6ParamsE --------------------------
	.section	.nv.constant0._ZN7cutlass13device_kernelIN5flash19enable_sm80_to_sm89INS1_16FlashAttnFwdSm80INS1_25CollectiveMainloopFwdSm80ILi8ELi1ELb1EN4cute5tupleIJNS5_1CILi128EEENS7_ILi48EEENS7_ILi256EEEEEELi256ENS_10bfloat16_tEfNS_4arch4Sm80ELb0ELb1ELb1ELb1ELb0ELb0ELb1ELb1EEENS1_21CollectiveEpilogueFwdINS6_IJS8_SA_S9_EEENS6_IJNS7_ILi1EEESI_SI_EEESC_SE_Li256ELb1ELb1ELb1ELb0EEENS1_36VarlenDynamicPersistentTileSchedulerILi128ELi48ELi256ELi256ELb1ELb1ELb0ELb1ELb0ELb1EEEEEEEEEvNT_6ParamsE,"a",@progbits
	.sectionflags	@""
	.align	4
.nv.constant0._ZN7cutlass13device_kernelIN5flash19enable_sm80_to_sm89INS1_16FlashAttnFwdSm80INS1_25CollectiveMainloopFwdSm80ILi8ELi1ELb1EN4cute5tupleIJNS5_1CILi128EEENS7_ILi48EEENS7_ILi256EEEEEELi256ENS_10bfloat16_tEfNS_4arch4Sm80ELb0ELb1ELb1ELb1ELb0ELb0ELb1ELb1EEENS1_21CollectiveEpilogueFwdINS6_IJS8_SA_S9_EEENS6_IJNS7_ILi1EEESI_SI_EEESC_SE_Li256ELb1ELb1ELb1ELb0EEENS1_36VarlenDynamicPersistentTileSchedulerILi128ELi48ELi256ELi256ELb1ELb1ELb0ELb1ELb0ELb1EEEEEEEEEvNT_6ParamsE:
	.zero		1432


//--------------------- .nv.constant0._ZN7cutlass13device_kernelIN5flash19enable_sm80_to_sm89INS1_16FlashAttnFwdSm80INS1_25CollectiveMainloopFwdSm80ILi8ELi1ELb0EN4cute5tupleIJNS5_1CILi128EEENS7_ILi32EEENS7_ILi256EEEEEELi256ENS_10bfloat16_tEfNS_4arch4Sm80ELb0ELb1ELb1ELb1ELb0ELb1ELb1ELb1EEENS1_21CollectiveEpilogueFwdINS6_IJS8_SA_S9_EEENS6_IJNS7_ILi1EEESI_SI_EEESC_SE_Li256ELb1ELb1ELb1ELb0EEENS1_36VarlenDynamicPersistentTileSchedulerILi128ELi32ELi256ELi256ELb1ELb1ELb0ELb1ELb0ELb1EEEEEEEEEvNT_6ParamsE --------------------------
	.section	.nv.constant0._ZN7cutlass13device_kernelIN5flash19enable_sm80_to_sm89INS1_16FlashAttnFwdSm80INS1_25CollectiveMainloopFwdSm80ILi8ELi1ELb0EN4cute5tupleIJNS5_1CILi128EEENS7_ILi32EEENS7_ILi256EEEEEELi256ENS_10bfloat16_tEfNS_4arch4Sm80ELb0ELb1ELb1ELb1ELb0ELb1ELb1ELb1EEENS1_21CollectiveEpilogueFwdINS6_IJS8_SA_S9_EEENS6_IJNS7_ILi1EEESI_SI_EEESC_SE_Li256ELb1ELb1ELb1ELb0EEENS1_36VarlenDynamicPersistentTileSchedulerILi128ELi32ELi256ELi256ELb1ELb1ELb0ELb1ELb0ELb1EEEEEEEEEvNT_6ParamsE,"a",@progbits
	.sectionflags	@""
	.align	4
.nv.constant0._ZN7cutlass13device_kernelIN5flash19enable_sm80_to_sm89INS1_16FlashAttnFwdSm80INS1_25CollectiveMainloopFwdSm80ILi8ELi1ELb0EN4cute5tupleIJNS5_1CILi128EEENS7_ILi32EEENS7_ILi256EEEEEELi256ENS_10bfloat16_tEfNS_4arch4Sm80ELb0ELb1ELb1ELb1ELb0ELb1ELb1ELb1EEENS1_21CollectiveEpilogueFwdINS6_IJS8_SA_S9_EEENS6_IJNS7_ILi1EEESI_SI_EEESC_SE_Li256ELb1ELb1ELb1ELb0EEENS1_36VarlenDynamicPersistentTileSchedulerILi128ELi32ELi256ELi256ELb1ELb1ELb0ELb1ELb0ELb1EEEEEEEEEvNT_6ParamsE:
	.zero		1432


//--------------------- .nv.constant0._ZN7cutlass13device_kernelIN5flash19enable_sm80_to_sm89INS1_16FlashAttnFwdSm80INS1_25CollectiveMainloopFwdSm80ILi8ELi1ELb1EN4cute5tupleIJNS5_1CILi128EEENS7_ILi64EEENS7_ILi256EEEEEELi256ENS_10bfloat16_tEfNS_4arch4Sm80ELb1ELb0ELb1ELb0ELb0ELb0ELb1ELb1EEENS1_21CollectiveEpilogueFwdINS6_IJS8_SA_S9_EEENS6_IJNS7_ILi1EEESI_SI_EEESC_SE_Li256ELb0ELb1ELb1ELb0EEENS1_30DynamicPersistentTileSchedulerILi256ELi256ELb1ELb1ELb0EEEEEEEEEvNT_6ParamsE --------------------------
	.section	.nv.constant0._ZN7cutlass13device_kernelIN5flash19enable_sm80_to_sm89INS1_16FlashAttnFwdSm80INS1_25CollectiveMainloopFwdSm80ILi8ELi1ELb1EN4cute5tupleIJNS5_1CILi128EEENS7_ILi64EEENS7_ILi256EEEEEELi256ENS_10bfloat16_tEfNS_4arch4Sm80ELb1ELb0ELb1ELb0ELb0ELb0ELb1ELb1EEENS1_21CollectiveEpilogueFwdINS6_IJS8_SA_S9_EEENS6_IJNS7_ILi1EEESI_SI_EEESC_SE_Li256ELb0ELb1ELb1ELb0EEENS1_30DynamicPersistentTileSchedulerILi256ELi256ELb1ELb1ELb0EEEEEEEEEvNT_6ParamsE,"a",@progbits
	.sectionflags	@""
	.align	4
.nv.constant0._ZN7cutlass13device_kernelIN5flash19enable_sm80_to_sm89INS1_16FlashAttnFwdSm80INS1_25CollectiveMainloopFwdSm80ILi8ELi1ELb1EN4cute5tupleIJNS5_1CILi128EEENS7_ILi64EEENS7_ILi256EEEEEELi256ENS_10bfloat16_tEfNS_4arch4Sm80ELb1ELb0ELb1ELb0ELb0ELb0ELb1ELb1EEENS1_21CollectiveEpilogueFwdINS6_IJS8_SA_S9_EEENS6_IJNS7_ILi1EEESI_SI_EEESC_SE_Li256ELb0ELb1ELb1ELb0EEENS1_30DynamicPersistentTileSchedulerILi256ELi256ELb1ELb1ELb0EEEEEEEEEvNT_6ParamsE:
	.zero		1416


//--------------------- .nv.constant0._ZN7cutlass13device_kernelIN5flash19enable_sm80_to_sm89INS1_16FlashAttnFwdSm80INS1_25CollectiveMainloopFwdSm80ILi8ELi1ELb1EN4cute5tupleIJNS5_1CILi128EEENS7_ILi48EEENS7_ILi256EEEEEELi256ENS_10bfloat16_tEfNS_4arch4Sm80ELb1ELb0ELb1ELb1ELb0ELb0ELb1ELb1EEENS1_21CollectiveEpilogueFwdINS6_IJS8_SA_S9_EEENS6_IJNS7_ILi1EEESI_SI_EEESC_SE_Li256ELb1ELb1ELb1ELb0EEENS1_36VarlenDynamicPersistentTileSchedulerILi128ELi48ELi256ELi256ELb1ELb1ELb0ELb1ELb1ELb1EEEEEEEEEvNT_6ParamsE --------------------------
	.section	.nv.constant0._ZN7cutlass13device_kernelIN5flash19enable_sm80_to_sm89INS1_16FlashAttnFwdSm80INS1_25CollectiveMainloopFwdSm80ILi8ELi1ELb1EN4cute5tupleIJNS5_1CILi128EEENS7_ILi48EEENS7_ILi256EEEEEELi256ENS_10bfloat16_tEfNS_4arch4Sm80ELb1ELb0ELb1ELb1ELb0ELb0ELb1ELb1EEENS1_21CollectiveEpilogueFwdINS6_IJS8_SA_S9_EEENS6_IJNS7_ILi1EEESI_SI_EEESC_SE_Li256ELb1ELb1ELb1ELb0EEENS1_36VarlenDynamicPersistentTileSchedulerILi128ELi48ELi256ELi256ELb1ELb1ELb0ELb1ELb1ELb1EEEEEEEEEvNT_6ParamsE,"a",@progbits
	.sectionflags	@""
	.align	4
.nv.constant0._ZN7cutlass13device_kernelIN5flash19enable_sm80_to_sm89INS1_16FlashAttnFwdSm80INS1_25CollectiveMainloopFwdSm80ILi8ELi1ELb1EN4cute5tupleIJNS5_1CILi128EEENS7_ILi48EEENS7_ILi256EEEEEELi256ENS_10bfloat16_tEfNS_4arch4Sm80ELb1ELb0ELb1ELb1ELb0ELb0ELb1ELb1EEENS1_21CollectiveEpilogueFwdINS6_IJS8_SA_S9_EEENS6_IJNS7_ILi1EEESI_SI_EEESC_SE_Li256ELb1ELb1ELb1ELb0EEENS1_36VarlenDynamicPersistentTileSchedulerILi128ELi48ELi256ELi256ELb1ELb1ELb0ELb1ELb1ELb1EEEEEEEEEvNT_6ParamsE:
	.zero		1432


//--------------------- .nv.constant0._ZN7cutlass13device_kernelIN5flash19enable_sm80_to_sm89INS1_16FlashAttnFwdSm80INS1_25CollectiveMainloopFwdSm80ILi8ELi1ELb0EN4cute5tupleIJNS5_1CILi128EEENS7_ILi32EEENS7_ILi256EEEEEELi256ENS_10bfloat16_tEfNS_4arch4Sm80ELb1ELb0ELb1ELb1ELb0ELb1ELb1ELb1EEENS1_21CollectiveEpilogueFwdINS6_IJS8_SA_S9_EEENS6_IJNS7_ILi1EEESI_SI_EEESC_SE_Li256ELb1ELb1ELb1ELb0EEENS1_36VarlenDynamicPersistentTileSchedulerILi128ELi32ELi256ELi256ELb1ELb1ELb0ELb1ELb1ELb1EEEEEEEEEvNT_6ParamsE --------------------------
	.section	.nv.constant0._ZN7cutlass13device_kernelIN5flash19enable_sm80_to_sm89INS1_16FlashAttnFwdSm80INS1_25CollectiveMainloopFwdSm80ILi8ELi1ELb0EN4cute5tupleIJNS5_1CILi128EEENS7_ILi32EEENS7_ILi256EEEEEELi256ENS_10bfloat16_tEfNS_4arch4Sm80ELb1ELb0ELb1ELb1ELb0ELb1ELb1ELb1EEENS1_21CollectiveEpilogueFwdINS6_IJS8_SA_S9_EEENS6_IJNS7_ILi1EEESI_SI_EEESC_SE_Li256ELb1ELb1ELb1ELb0EEENS1_36VarlenDynamicPersistentTileSchedulerILi128ELi32ELi256ELi256ELb1ELb1ELb0ELb1ELb1ELb1EEEEEEEEEvNT_6ParamsE,"a",@progbits
	.sectionflags	@""
	.align	4
.nv.constant0._ZN7cutlass13device_kernelIN5flash19enable_sm80_to_sm89INS1_16FlashAttnFwdSm80INS1_25CollectiveMainloopFwdSm80ILi8ELi1ELb0EN4cute5tupleIJNS5_1CILi128EEENS7_ILi32EEENS7_ILi256EEEEEELi256ENS_10bfloat16_tEfNS_4arch4Sm80ELb1ELb0ELb1ELb1ELb0ELb1ELb1ELb1EEENS1_21CollectiveEpilogueFwdINS6_IJS8_SA_S9_EEENS6_IJNS7_ILi1EEESI_SI_EEESC_SE_Li256ELb1ELb1ELb1ELb0EEENS1_36VarlenDynamicPersistentTileSchedulerILi128ELi32ELi256ELi256ELb1ELb1ELb0ELb1ELb1ELb1EEEEEEEEEvNT_6ParamsE:
	.zero		1432


//--------------------- .nv.constant0._ZN7cutlass13device_kernelIN5flash19enable_sm80_to_sm89INS1_16FlashAttnFwdSm80INS1_25CollectiveMainloopFwdSm80ILi8ELi1ELb0EN4cute5tupleIJNS5_1CILi128EEENS7_ILi96EEENS7_ILi256EEEEEELi256ENS_10bfloat16_tEfNS_4arch4Sm80ELb0ELb0ELb1ELb0ELb0ELb0ELb1ELb1EEENS1_21CollectiveEpilogueFwdINS6_IJS8_SA_S9_EEENS6_IJNS7_ILi1EEESI_SI_EEESC_SE_Li256ELb0ELb1ELb1ELb0EEENS1_19SingleTileSchedulerILb0ELb1ELb1ELi128EEEEEEEEEvNT_6ParamsE --------------------------
	.section	.nv.constant0._ZN7cutlass13device_kernelIN5flash19enable_sm80_to_sm89INS1_16FlashAttnFwdSm80INS1_25CollectiveMainloopFwdSm80ILi8ELi1ELb0EN4cute5tupleIJNS5_1CILi128EEENS7_ILi96EEENS7_ILi256EEEEEELi256ENS_10bfloat16_tEfNS_4arch4Sm80ELb0ELb0ELb1ELb0ELb0ELb0ELb1ELb1EEENS1_21CollectiveEpilogueFwdINS6_IJS8_SA_S9_EEENS6_IJNS7_ILi1EEESI_SI_EEESC_SE_Li256ELb0ELb1ELb1ELb0EEENS1_19SingleTileSchedulerILb0ELb1ELb1ELi128EEEEEEEEEvNT_6ParamsE,"a",@progbits
	.sectionflags	@""
	.align	4
.nv.constant0._ZN7cutlass13device_kernelIN5flash19enable_sm80_to_sm89INS1_16FlashAttnFwdSm80INS1_25CollectiveMainloopFwdSm80ILi8ELi1ELb0EN4cute5tupleIJNS5_1CILi128EEENS7_ILi96EEENS7_ILi256EEEEEELi256ENS_10bfloat16_tEfNS_4arch4Sm80ELb0ELb0ELb1ELb0ELb0ELb0ELb1ELb1EEENS1_21CollectiveEpilogueFwdINS6_IJS8_SA_S9_EEENS6_IJNS7_ILi1EEESI_SI_EEESC_SE_Li256ELb0ELb1ELb1ELb0EEENS1_19SingleTileSchedulerILb0ELb1ELb1ELi128EEEEEEEEEvNT_6ParamsE:
	.zero		1400


//--------------------- .nv.constant0._ZN7cutlass13device_kernelIN5flash19enable_sm80_to_sm89INS1_16FlashAttnFwdSm80INS1_25CollectiveMainloopFwdSm80ILi8ELi1ELb0EN4cute5tupleIJNS5_1CILi128EEENS7_ILi64EEENS7_ILi256EEEEEELi256ENS_10bfloat16_tEfNS_4arch4Sm80ELb0ELb0ELb1ELb1ELb0ELb0ELb1ELb1EEENS1_21CollectiveEpilogueFwdINS6_IJS8_SA_S9_EEENS6_IJNS7_ILi1EEESI_SI_EEESC_SE_Li256ELb1ELb1ELb1ELb0EEENS1_36VarlenDynamicPersistentTileSchedulerILi128ELi64ELi256ELi256ELb1ELb1ELb0ELb0ELb1ELb1EEEEEEEEEvNT_6ParamsE --------------------------
	.section	.nv.constant0._ZN7cutlass13device_kernelIN5flash19enable_sm80_to_sm89INS1_16FlashAttnFwdSm80INS1_25CollectiveMainloopFwdSm80ILi8ELi1ELb0EN4cute5tupleIJNS5_1CILi128EEENS7_ILi64EEENS7_ILi256EEEEEELi256ENS_10bfloat16_tEfNS_4arch4Sm80ELb0ELb0ELb1ELb1ELb0ELb0ELb1ELb1EEENS1_21CollectiveEpilogueFwdINS6_IJS8_SA_S9_EEENS6_IJNS7_ILi1EEESI_SI_EEESC_SE_Li256ELb1ELb1ELb1ELb0EEENS1_36VarlenDynamicPersistentTileSchedulerILi128ELi64ELi256ELi256ELb1ELb1ELb0ELb0ELb1ELb1EEEEEEEEEvNT_6ParamsE,"a",@progbits
	.sectionflags	@""
	.align	4
.nv.constant0._ZN7cutlass13device_kernelIN5flash19enable_sm80_to_sm89INS1_16FlashAttnFwdSm80INS1_25CollectiveMainloopFwdSm80ILi8ELi1ELb0EN4cute5tupleIJNS5_1CILi128EEENS7_ILi64EEENS7_ILi256EEEEEELi256ENS_10bfloat16_tEfNS_4arch4Sm80ELb0ELb0ELb1ELb1ELb0ELb0ELb1ELb1EEENS1_21CollectiveEpilogueFwdINS6_IJS8_SA_S9_EEENS6_IJNS7_ILi1EEESI_SI_EEESC_SE_Li256ELb1ELb1ELb1ELb0EEENS1_36VarlenDynamicPersistentTileSchedulerILi128ELi64ELi256ELi256ELb1ELb1ELb0ELb0ELb1ELb1EEEEEEEEEvNT_6ParamsE:
	.zero		1432


//--------------------- .nv.constant0._ZN7cutlass13device_kernelIN5flash19enable_sm80_to_sm89INS1_16FlashAttnFwdSm80INS1_25CollectiveMainloopFwdSm80ILi8ELi1ELb0EN4cute5tupleIJNS5_1CILi128EEENS7_ILi48EEENS7_ILi256EEEEEELi256ENS_10bfloat16_tEfNS_4arch4Sm80ELb0ELb0ELb1ELb1ELb0ELb1ELb1ELb1EEENS1_21CollectiveEpilogueFwdINS6_IJS8_SA_S9_EEENS6_IJNS7_ILi1EEESI_SI_EEESC_SE_Li256ELb1ELb1ELb1ELb0EEENS1_36VarlenDynamicPersistentTileSchedulerILi128ELi48ELi256ELi256ELb1ELb1ELb0ELb0ELb1ELb1EEEEEEEEEvNT_6ParamsE --------------------------
	.section	.nv.constant0._ZN7cutlass13device_kernelIN5flash19enable_sm80_to_sm89INS1_16FlashAttnFwdSm80INS1_25CollectiveMainloopFwdSm80ILi8ELi1ELb0EN4cute5tupleIJNS5_1CILi128EEENS7_ILi48EEENS7_ILi256EEEEEELi256ENS_10bfloat16_tEfNS_4arch4Sm80ELb0ELb0ELb1ELb1ELb0ELb1ELb1ELb1EEENS1_21CollectiveEpilogueFwdINS6_IJS8_SA_S9_EEENS6_IJNS7_ILi1EEESI_SI_EEESC_SE_Li256ELb1ELb1ELb1ELb0EEENS1_36VarlenDynamicPersistentTileSchedulerILi128ELi48ELi256ELi256ELb1ELb1ELb0ELb0ELb1ELb1EEEEEEEEEvNT_6ParamsE,"a",@progbits
	.sectionflags	@""
	.align	4
.nv.constant0._ZN7cutlass13device_kernelIN5flash19enable_sm80_to_sm89INS1_16FlashAttnFwdSm80INS1_25CollectiveMainloopFwdSm80ILi8ELi1ELb0EN4cute5tupleIJNS5_1CILi128EEENS7_ILi48EEENS7_ILi256EEEEEELi256ENS_10bfloat16_tEfNS_4arch4Sm80ELb0ELb0ELb1ELb1ELb0ELb1ELb1ELb1EEENS1_21CollectiveEpilogueFwdINS6_IJS8_SA_S9_EEENS6_IJNS7_ILi1EEESI_SI_EEESC_SE_Li256ELb1ELb1ELb1ELb0EEENS1_36VarlenDynamicPersistentTileSchedulerILi128ELi48ELi256ELi256ELb1ELb1ELb0ELb0ELb1ELb1EEEEEEEEEvNT_6ParamsE:
	.zero		1432


//--------------------- .nv.constant0._ZN7cutlass13device_kernelIN5flash19enable_sm80_to_sm89INS1_16FlashAttnFwdSm80INS1_25CollectiveMainloopFwdSm80ILi8ELi1ELb0EN4cute5tupleIJNS5_1CILi128EEENS7_ILi64EEENS7_ILi256EEEEEELi256ENS_10bfloat16_tEfNS_4arch4Sm80ELb0ELb1ELb1ELb0ELb0ELb0ELb1ELb1EEENS1_21CollectiveEpilogueFwdINS6_IJS8_SA_S9_EEENS6_IJNS7_ILi1EEESI_SI_EEESC_SE_Li256ELb0ELb1ELb1ELb0EEENS1_19SingleTileSchedulerILb0ELb1ELb1ELi128EEEEEEEEEvNT_6ParamsE --------------------------
	.section	.nv.constant0._ZN7cutlass13device_kernelIN5flash19enable_sm80_to_sm89INS1_16FlashAttnFwdSm80INS1_25CollectiveMainloopFwdSm80ILi8ELi1ELb0EN4cute5tupleIJNS5_1CILi128EEENS7_ILi64EEENS7_ILi256EEEEEELi256ENS_10bfloat16_tEfNS_4arch4Sm80ELb0ELb1ELb1ELb0ELb0ELb0ELb1ELb1EEENS1_21CollectiveEpilogueFwdINS6_IJS8_SA_S9_EEENS6_IJNS7_ILi1EEESI_SI_EEESC_SE_Li256ELb0ELb1ELb1ELb0EEENS1_19SingleTileSchedulerILb0ELb1ELb1ELi128EEEEEEEEEvNT_6ParamsE,"a",@progbits
	.sectionflags	@""
	.align	4
.nv.constant0._ZN7cutlass13device_kernelIN5flash19enable_sm80_to_sm89INS1_16FlashAttnFwdSm80INS1_25CollectiveMainloopFwdSm80ILi8ELi1ELb0EN4cute5tupleIJNS5_1CILi128EEENS7_ILi64EEENS7_ILi256EEEEEELi256ENS_10bfloat16_tEfNS_4arch4Sm80ELb0ELb1ELb1ELb0ELb0ELb0ELb1ELb1EEENS1_21CollectiveEpilogueFwdINS6_IJS8_SA_S9_EEENS6_IJNS7_ILi1EEESI_SI_EEESC_SE_Li256ELb0ELb1ELb1ELb0EEENS1_19SingleTileSchedulerILb0ELb1ELb1ELi128EEEEEEEEEvNT_6ParamsE:
	.zero		1400


//--------------------- .nv.constant0._ZN7cutlass13device_kernelIN5flash19enable_sm80_to_sm89INS1_16FlashAttnFwdSm80INS1_25CollectiveMainloopFwdSm80ILi8ELi1ELb0EN4cute5tupleIJNS5_1CILi128EEENS7_ILi64EEENS7_ILi256EEEEEELi256ENS_10bfloat16_tEfNS_4arch4Sm80ELb0ELb1ELb1ELb1ELb0ELb0ELb1ELb1EEENS1_21CollectiveEpilogueFwdINS6_IJS8_SA_S9_EEENS6_IJNS7_ILi1EEESI_SI_EEESC_SE_Li256ELb1ELb1ELb1ELb0EEENS1_36VarlenDynamicPersistentTileSchedulerILi128ELi64ELi256ELi256ELb1ELb1ELb0ELb1ELb0ELb1EEEEEEEEEvNT_6ParamsE --------------------------
	.section	.nv.constant0._ZN7cutlass13device_kernelIN5flash19enable_sm80_to_sm89INS1_16FlashAttnFwdSm80INS1_25CollectiveMainloopFwdSm80ILi8ELi1ELb0EN4cute5tupleIJNS5_1CILi128EEENS7_ILi64EEENS7_ILi256EEEEEELi256ENS_10bfloat16_tEfNS_4arch4Sm80ELb0ELb1ELb1ELb1ELb0ELb0ELb1ELb1EEENS1_21CollectiveEpilogueFwdINS6_IJS8_SA_S9_EEENS6_IJNS7_ILi1EEESI_SI_EEESC_SE_Li256ELb1ELb1ELb1ELb0EEENS1_36VarlenDynamicPersistentTileSchedulerILi128ELi64ELi256ELi256ELb1ELb1ELb0ELb1ELb0ELb1EEEEEEEEEvNT_6ParamsE,"a",@progbits
	.sectionflags	@""
	.align	4
.nv.constant0._ZN7cutlass13device_kernelIN5flash19enable_sm80_to_sm89INS1_16FlashAttnFwdSm80INS1_25CollectiveMainloopFwdSm80ILi8ELi1ELb0EN4cute5tupleIJNS5_1CILi128EEENS7_ILi64EEENS7_ILi256EEEEEELi256ENS_10bfloat16_tEfNS_4arch4Sm80ELb0ELb1ELb1ELb1ELb0ELb0ELb1ELb1EEENS1_21CollectiveEpilogueFwdINS6_IJS8_SA_S9_EEENS6_IJNS7_ILi1EEESI_SI_EEESC_SE_Li256ELb1ELb1ELb1ELb0EEENS1_36VarlenDynamicPersistentTileSchedulerILi128ELi64ELi256ELi256ELb1ELb1ELb0ELb1ELb0ELb1EEEEEEEEEvNT_6ParamsE:
	.zero		1432


//--------------------- .nv.constant0._ZN7cutlass13device_kernelIN5flash19enable_sm80_to_sm89INS1_16FlashAttnFwdSm80INS1_25CollectiveMainloopFwdSm80ILi8ELi1ELb0EN4cute5tupleIJNS5_1CILi128EEENS7_ILi48EEENS7_ILi256EEEEEELi256ENS_10bfloat16_tEfNS_4arch4Sm80ELb0ELb1ELb1ELb1ELb0ELb1ELb1ELb1EEENS1_21CollectiveEpilogueFwdINS6_IJS8_SA_S9_EEENS6_IJNS7_ILi1EEESI_SI_EEESC_SE_Li256ELb1ELb1ELb1ELb0EEENS1_36VarlenDynamicPersistentTileSchedulerILi128ELi48ELi256ELi256ELb1ELb1ELb0ELb1ELb0ELb1EEEEEEEEEvNT_6ParamsE --------------------------
	.section	.nv.constant0._ZN7cutlass13device_kernelIN5flash19enable_sm80_to_sm89INS1_16FlashAttnFwdSm80INS1_25CollectiveMainloopFwdSm80ILi8ELi1ELb0EN4cute5tupleIJNS5_1CILi128EEENS7_ILi48EEENS7_ILi256EEEEEELi256ENS_10bfloat16_tEfNS_4arch4Sm80ELb0ELb1ELb1ELb1ELb0ELb1ELb1ELb1EEENS1_21CollectiveEpilogueFwdINS6_IJS8_SA_S9_EEENS6_IJNS7_ILi1EEESI_SI_EEESC_SE_Li256ELb1ELb1ELb1ELb0EEENS1_36VarlenDynamicPersistentTileSchedulerILi128ELi48ELi256ELi256ELb1ELb1ELb0ELb1ELb0ELb1EEEEEEEEEvNT_6ParamsE,"a",@progbits
	.sectionflags	@""
	.align	4
.nv.constant0._ZN7cutlass13device_kernelIN5flash19enable_sm80_to_sm89INS1_16FlashAttnFwdSm80INS1_25CollectiveMainloopFwdSm80ILi8ELi1ELb0EN4cute5tupleIJNS5_1CILi128EEENS7_ILi48EEENS7_ILi256EEEEEELi256ENS_10bfloat16_tEfNS_4arch4Sm80ELb0ELb1ELb1ELb1ELb0ELb1ELb1ELb1EEENS1_21CollectiveEpilogueFwdINS6_IJS8_SA_S9_EEENS6_IJNS7_ILi1EEESI_SI_EEESC_SE_Li256ELb1ELb1ELb1ELb0EEENS1_36VarlenDynamicPersistentTileSchedulerILi128ELi48ELi256ELi256ELb1ELb1ELb0ELb1ELb0ELb1EEEEEEEEEvNT_6ParamsE:
	.zero		1432


//--------------------- .nv.constant0._ZN7cutlass13device_kernelIN5flash19enable_sm80_to_sm89INS1_16FlashAttnFwdSm80INS1_25CollectiveMainloopFwdSm80ILi8ELi1ELb0EN4cute5tupleIJNS5_1CILi128EEENS7_ILi96EEENS7_ILi256EEEEEELi256ENS_10bfloat16_tEfNS_4arch4Sm80ELb1ELb0ELb1ELb0ELb0ELb0ELb1ELb1EEENS1_21CollectiveEpilogueFwdINS6_IJS8_SA_S9_EEENS6_IJNS7_ILi1EEESI_SI_EEESC_SE_Li256ELb0ELb1ELb1ELb0EEENS1_30DynamicPersistentTileSchedulerILi256ELi256ELb1ELb1ELb0EEEEEEEEEvNT_6ParamsE --------------------------
	.section	.nv.constant0._ZN7cutlass13device_kernelIN5flash19enable_sm80_to_sm89INS1_16FlashAttnFwdSm80INS1_25CollectiveMainloopFwdSm80ILi8ELi1ELb0EN4cute5tupleIJNS5_1CILi128EEENS7_ILi96EEENS7_ILi256EEEEEELi256ENS_10bfloat16_tEfNS_4arch4Sm80ELb1ELb0ELb1ELb0ELb0ELb0ELb1ELb1EEENS1_21CollectiveEpilogueFwdINS6_IJS8_SA_S9_EEENS6_IJNS7_ILi1EEESI_SI_EEESC_SE_Li256ELb0ELb1ELb1ELb0EEENS1_30DynamicPersistentTileSchedulerILi256ELi256ELb1ELb1ELb0EEEEEEEEEvNT_6ParamsE,"a",@progbits
	.sectionflags	@""
	.align	4
.nv.constant0._ZN7cutlass13device_kernelIN5flash19enable_sm80_to_sm89INS1_16FlashAttnFwdSm80INS1_25CollectiveMainloopFwdSm80ILi8ELi1ELb0EN4cute5tupleIJNS5_1CILi128EEENS7_ILi96EEENS7_ILi256EEEEEELi256ENS_10bfloat16_tEfNS_4arch4Sm80ELb1ELb0ELb1ELb0ELb0ELb0ELb1ELb1EEENS1_21CollectiveEpilogueFwdINS6_IJS8_SA_S9_EEENS6_IJNS7_ILi1EEESI_SI_EEESC_SE_Li256ELb0ELb1ELb1ELb0EEENS1_30DynamicPersistentTileSchedulerILi256ELi256ELb1ELb1ELb0EEEEEEEEEvNT_6ParamsE:
	.zero		1416


//--------------------- .nv.constant0._ZN7cutlass13device_kernelIN5flash19enable_sm80_to_sm89INS1_16FlashAttnFwdSm80INS1_25CollectiveMainloopFwdSm80ILi8ELi1ELb0EN4cute5tupleIJNS5_1CILi128EEENS7_ILi64EEENS7_ILi256EEEEEELi256ENS_10bfloat16_tEfNS_4arch4Sm80ELb1ELb0ELb1ELb1ELb0ELb0ELb1ELb1EEENS1_21CollectiveEpilogueFwdINS6_IJS8_SA_S9_EEENS6_IJNS7_ILi1EEESI_SI_EEESC_SE_Li256ELb1ELb1ELb1ELb0EEENS1_36VarlenDynamicPersistentTileSchedulerILi128ELi64ELi256ELi256ELb1ELb1ELb0ELb1ELb1ELb1EEEEEEEEEvNT_6ParamsE --------------------------
	.section	.nv.constant0._ZN7cutlass13device_kernelIN5flash19enable_sm80_to_sm89INS1_16FlashAttnFwdSm80INS1_25CollectiveMainloopFwdSm80ILi8ELi1ELb0EN4cute5tupleIJNS5_1CILi128EEENS7_ILi64EEENS7_ILi256EEEEEELi256ENS_10bfloat16_tEfNS_4arch4Sm80ELb1ELb0ELb1ELb1ELb0ELb0ELb1ELb1EEENS1_21CollectiveEpilogueFwdINS6_IJS8_SA_S9_EEENS6_IJNS7_ILi1EEESI_SI_EEESC_SE_Li256ELb1ELb1ELb1ELb0EEENS1_36VarlenDynamicPersistentTileSchedulerILi128ELi64ELi256ELi256ELb1ELb1ELb0ELb1ELb1ELb1EEEEEEEEEvNT_6ParamsE,"a",@progbits
	.sectionflags	@""
	.align	4
.nv.constant0._ZN7cutlass13device_kernelIN5flash19enable_sm80_to_sm89INS1_16FlashAttnFwdSm80INS1_25CollectiveMainloopFwdSm80ILi8ELi1ELb0EN4cute5tupleIJNS5_1CILi128EEENS7_ILi64EEENS7_ILi256EEEEEELi256ENS_10bfloat16_tEfNS_4arch4Sm80ELb1ELb0ELb1ELb1ELb0ELb0ELb1ELb1EEENS1_21CollectiveEpilogueFwdINS6_IJS8_SA_S9_EEENS6_IJNS7_ILi1EEESI_SI_EEESC_SE_Li256ELb1ELb1ELb1ELb0EEENS1_36VarlenDynamicPersistentTileSchedulerILi128ELi64ELi256ELi256ELb1ELb1ELb0ELb1ELb1ELb1EEEEEEEEEvNT_6ParamsE:
	.zero		1432


//--------------------- .nv.constant0._ZN7cutlass13device_kernelIN5flash19enable_sm80_to_sm89INS1_16FlashAttnFwdSm80INS1_25CollectiveMainloopFwdSm80ILi8ELi1ELb0EN4cute5tupleIJNS5_1CILi128EEENS7_ILi48EEENS7_ILi256EEEEEELi256ENS_10bfloat16_tEfNS_4arch4Sm80ELb1ELb0ELb1ELb1ELb0ELb1ELb1ELb1EEENS1_21CollectiveEpilogueFwdINS6_IJS8_SA_S9_EEENS6_IJNS7_ILi1EEESI_SI_EEESC_SE_Li256ELb1ELb1ELb1ELb0EEENS1_36VarlenDynamicPersistentTileSchedulerILi128ELi48ELi256ELi256ELb1ELb1ELb0ELb1ELb1ELb1EEEEEEEEEvNT_6ParamsE --------------------------
	.section	.nv.constant0._ZN7cutlass13device_kernelIN5flash19enable_sm80_to_sm89INS1_16FlashAttnFwdSm80INS1_25CollectiveMainloopFwdSm80ILi8ELi1ELb0EN4cute5tupleIJNS5_1CILi128EEENS7_ILi48EEENS7_ILi256EEEEEELi256ENS_10bfloat16_tEfNS_4arch4Sm80ELb1ELb0ELb1ELb1ELb0ELb1ELb1ELb1EEENS1_21CollectiveEpilogueFwdINS6_IJS8_SA_S9_EEENS6_IJNS7_ILi1EEESI_SI_EEESC_SE_Li256ELb1ELb1ELb1ELb0EEENS1_36VarlenDynamicPersistentTileSchedulerILi128ELi48ELi256ELi256ELb1ELb1ELb0ELb1ELb1ELb1EEEEEEEEEvNT_6ParamsE,"a",@progbits
	.sectionflags	@""
	.align	4
.nv.constant0._ZN7cutlass13device_kernelIN5flash19enable_sm80_to_sm89INS1_16FlashAttnFwdSm80INS1_25CollectiveMainloopFwdSm80ILi8ELi1ELb0EN4cute5tupleIJNS5_1CILi128EEENS7_ILi48EEENS7_ILi256EEEEEELi256ENS_10bfloat16_tEfNS_4arch4Sm80ELb1ELb0ELb1ELb1ELb0ELb1ELb1ELb1EEENS1_21CollectiveEpilogueFwdINS6_IJS8_SA_S9_EEENS6_IJNS7_ILi1EEESI_SI_EEESC_SE_Li256ELb1ELb1ELb1ELb0EEENS1_36VarlenDynamicPersistentTileSchedulerILi128ELi48ELi256ELi256ELb1ELb1ELb0ELb1ELb1ELb1EEEEEEEEEvNT_6ParamsE:
	.zero		1432


//--------------------- .nv.constant0._ZN7cutlass13device_kernelIN5flash19enable_sm80_to_sm89INS1_16FlashAttnFwdSm80INS1_25CollectiveMainloopFwdSm80ILi8ELi1ELb1EN4cute5tupleIJNS5_1CILi128EEENS7_ILi64EEENS7_ILi256EEEEEELi256ENS_10bfloat16_tEfNS_4arch4Sm80ELb0ELb0ELb0ELb0ELb0ELb0ELb1ELb1EEENS1_21CollectiveEpilogueFwdINS6_IJS8_SA_S9_EEENS6_IJNS7_ILi1EEESI_SI_EEESC_SE_Li256ELb0ELb1ELb1ELb0EEENS1_19SingleTileSchedulerILb0ELb1ELb1ELi128EEEEEEEEEvNT_6ParamsE --------------------------
	.section	.nv.constant0._ZN7cutlass13device_kernelIN5flash19enable_sm80_to_sm89INS1_16FlashAttnFwdSm80INS1_25CollectiveMainloopFwdSm80ILi8ELi1ELb1EN4cute5tupleIJNS5_1CILi128EEENS7_ILi64EEENS7_ILi256EEEEEELi256ENS_10bfloat16_tEfNS_4arch4Sm80ELb0ELb0ELb0ELb0ELb0ELb0ELb1ELb1EEENS1_21CollectiveEpilogueFwdINS6_IJS8_SA_S9_EEENS6_IJNS7_ILi1EEESI_SI_EEESC_SE_Li256ELb0ELb1ELb1ELb0EEENS1_19SingleTileSchedulerILb0ELb1ELb1ELi128EEEEEEEEEvNT_6ParamsE,"a",@progbits
	.sectionflags	@""
	.align	4
.nv.constant0._ZN7cutlass13device_kernelIN5flash19enable_sm80_to_sm89INS1_16FlashAttnFwdSm80INS1_25CollectiveMainloopFwdSm80ILi8ELi1ELb1EN4cute5tupleIJNS5_1CILi128EEENS7_ILi64EEENS7_ILi256EEEEEELi256ENS_10bfloat16_tEfNS_4arch4Sm80ELb0ELb0ELb0ELb0ELb0ELb0ELb1ELb1EEENS1_21CollectiveEpilogueFwdINS6_IJS8_SA_S9_EEENS6_IJNS7_ILi1EEESI_SI_EEESC_SE_Li256ELb0ELb1ELb1ELb0EEENS1_19SingleTileSchedulerILb0ELb1ELb1ELi128EEEEEEEEEvNT_6ParamsE:
	.zero		1400


//--------------------- .nv.constant0._ZN7cutlass13device_kernelIN5flash19enable_sm80_to_sm89INS1_16FlashAttnFwdSm80INS1_25CollectiveMainloopFwdSm80ILi8ELi1ELb1EN4cute5tupleIJNS5_1CILi128EEENS7_ILi48EEENS7_ILi256EEEEEELi256ENS_10bfloat16_tEfNS_4arch4Sm80ELb0ELb0ELb0ELb1ELb0ELb0ELb1ELb1EEENS1_21CollectiveEpilogueFwdINS6_IJS8_SA_S9_EEENS6_IJNS7_ILi1EEESI_SI_EEESC_SE_Li256ELb1ELb1ELb1ELb0EEENS1_36VarlenDynamicPersistentTileSchedulerILi128ELi48ELi256ELi256ELb1ELb1ELb0ELb0ELb1ELb1EEEEEEEEEvNT_6ParamsE --------------------------
	.section	.nv.constant0._ZN7cutlass13device_kernelIN5flash19enable_sm80_to_sm89INS1_16FlashAttnFwdSm80INS1_25CollectiveMainloopFwdSm80ILi8ELi1ELb1EN4cute5tupleIJNS5_1CILi128EEENS7_ILi48EEENS7_ILi256EEEEEELi256ENS_10bfloat16_tEfNS_4arch4Sm80ELb0ELb0ELb0ELb1ELb0ELb0ELb1ELb1EEENS1_21CollectiveEpilogueFwdINS6_IJS8_SA_S9_EEENS6_IJNS7_ILi1EEESI_SI_EEESC_SE_Li256ELb1ELb1ELb1ELb0EEENS1_36VarlenDynamicPersistentTileSchedulerILi128ELi48ELi256ELi256ELb1ELb1ELb0ELb0ELb1ELb1EEEEEEEEEvNT_6ParamsE,"a",@progbits
	.sectionflags	@""
	.align	4
.nv.constant0._ZN7cutlass13device_kernelIN5flash19enable_sm80_to_sm89INS1_16FlashAttnFwdSm80INS1_25CollectiveMainloopFwdSm80ILi8ELi1ELb1EN4cute5tupleIJNS5_1CILi128EEENS7_ILi48EEENS7_ILi256EEEEEELi256ENS_10bfloat16_tEfNS_4arch4Sm80ELb0ELb0ELb0ELb1ELb0ELb0ELb1ELb1EEENS1_21CollectiveEpilogueFwdINS6_IJS8_SA_S9_EEENS6_IJNS7_ILi1EEESI_SI_EEESC_SE_Li256ELb1ELb1ELb1ELb0EEENS1_36VarlenDynamicPersistentTileSchedulerILi128ELi48ELi256ELi256ELb1ELb1ELb0ELb0ELb1ELb1EEEEEEEEEvNT_6ParamsE:
	.zero		1432


//--------------------- .nv.constant0._ZN7cutlass13device_kernelIN5flash19enable_sm80_to_sm89INS1_16FlashAttnFwdSm80INS1_25CollectiveMainloopFwdSm80ILi8ELi1ELb0EN4cute5tupleIJNS5_1CILi128EEENS7_ILi32EEENS7_ILi256EEEEEELi256ENS_10bfloat16_tEfNS_4arch4Sm80ELb0ELb0ELb0ELb1ELb0ELb1ELb1ELb1EEENS1_21CollectiveEpilogueFwdINS6_IJS8_SA_S9_EEENS6_IJNS7_ILi1EEESI_SI_EEESC_SE_Li256ELb1ELb1ELb1ELb0EEENS1_36VarlenDynamicPersistentTileSchedulerILi128ELi32ELi256ELi256ELb1ELb1ELb0ELb0ELb1ELb1EEEEEEEEEvNT_6ParamsE --------------------------
	.section	.nv.constant0._ZN7cutlass13device_kernelIN5flash19enable_sm80_to_sm89INS1_16FlashAttnFwdSm80INS1_25CollectiveMainloopFwdSm80ILi8ELi1ELb0EN4cute5tupleIJNS5_1CILi128EEENS7_ILi32EEENS7_ILi256EEEEEELi256ENS_10bfloat16_tEfNS_4arch4Sm80ELb0ELb0ELb0ELb1ELb0ELb1ELb1ELb1EEENS1_21CollectiveEpilogueFwdINS6_IJS8_SA_S9_EEENS6_IJNS7_ILi1EEESI_SI_EEESC_SE_Li256ELb1ELb1ELb1ELb0EEENS1_36VarlenDynamicPersistentTileSchedulerILi128ELi32ELi256ELi256ELb1ELb1ELb0ELb0ELb1ELb1EEEEEEEEEvNT_6ParamsE,"a",@progbits
	.sectionflags	@""
	.align	4
.nv.constant0._ZN7cutlass13device_kernelIN5flash19enable_sm80_to_sm89INS1_16FlashAttnFwdSm80INS1_25CollectiveMainloopFwdSm80ILi8ELi1ELb0EN4cute5tupleIJNS5_1CILi128EEENS7_ILi32EEENS7_ILi256EEEEEELi256ENS_10bfloat16_tEfNS_4arch4Sm80ELb0ELb0ELb0ELb1ELb0ELb1ELb1ELb1EEENS1_21CollectiveEpilogueFwdINS6_IJS8_SA_S9_EEENS6_IJNS7_ILi1EEESI_SI_EEESC_SE_Li256ELb1ELb1ELb1ELb0EEENS1_36VarlenDynamicPersistentTileSchedulerILi128ELi32ELi256ELi256ELb1ELb1ELb0ELb0ELb1ELb1EEEEEEEEEvNT_6ParamsE:
	.zero		1432


//--------------------- .nv.constant0._ZN7cutlass13device_kernelIN5flash19enable_sm80_to_sm89INS1_16FlashAttnFwdSm80INS1_25CollectiveMainloopFwdSm80ILi8ELi1ELb1EN4cute5tupleIJNS5_1CILi128EEENS7_ILi48EEENS7_ILi256EEEEEELi256ENS_10bfloat16_tEfNS_4arch4Sm80ELb0ELb1ELb0ELb0ELb0ELb0ELb1ELb1EEENS1_21CollectiveEpilogueFwdINS6_IJS8_SA_S9_EEENS6_IJNS7_ILi1EEESI_SI_EEESC_SE_Li256ELb0ELb1ELb1ELb0EEENS1_19SingleTileSchedulerILb0ELb1ELb1ELi128EEEEEEEEEvNT_6ParamsE --------------------------
	.section	.nv.constant0._ZN7cutlass13device_kernelIN5flash19enable_sm80_to_sm89INS1_16FlashAttnFwdSm80INS1_25CollectiveMainloopFwdSm80ILi8ELi1ELb1EN4cute5tupleIJNS5_1CILi128EEENS7_ILi48EEENS7_ILi256EEEEEELi256ENS_10bfloat16_tEfNS_4arch4Sm80ELb0ELb1ELb0ELb0ELb0ELb0ELb1ELb1EEENS1_21CollectiveEpilogueFwdINS6_IJS8_SA_S9_EEENS6_IJNS7_ILi1EEESI_SI_EEESC_SE_Li256ELb0ELb1ELb1ELb0EEENS1_19SingleTileSchedulerILb0ELb1ELb1ELi128EEEEEEEEEvNT_6ParamsE,"a",@progbits
	.sectionflags	@""
	.align	4
.nv.constant0._ZN7cutlass13device_kernelIN5flash19enable_sm80_to_sm89INS1_16FlashAttnFwdSm80INS1_25CollectiveMainloopFwdSm80ILi8ELi1ELb1EN4cute5tupleIJNS5_1CILi128EEENS7_ILi48EEENS7_ILi256EEEEEELi256ENS_10bfloat16_tEfNS_4arch4Sm80ELb0ELb1ELb0ELb0ELb0ELb0ELb1ELb1EEENS1_21CollectiveEpilogueFwdINS6_IJS8_SA_S9_EEENS6_IJNS7_ILi1EEESI_SI_EEESC_SE_Li256ELb0ELb1ELb1ELb0EEENS1_19SingleTileSchedulerILb0ELb1ELb1ELi128EEEEEEEEEvNT_6ParamsE:
	.zero		1400


//--------------------- .nv.constant0._ZN7cutlass13device_kernelIN5flash19enable_sm80_to_sm89INS1_16FlashAttnFwdSm80INS1_25CollectiveMainloopFwdSm80ILi8ELi1ELb1EN4cute5tupleIJNS5_1CILi128EEENS7_ILi48EEENS7_ILi256EEEEEELi256ENS_10bfloat16_tEfNS_4arch4Sm80ELb0ELb1ELb0ELb1ELb0ELb0ELb1ELb1EEENS1_21CollectiveEpilogueFwdINS6_IJS8_SA_S9_EEENS6_IJNS7_ILi1EEESI_SI_EEESC_SE_Li256ELb1ELb1ELb1ELb0EEENS1_36VarlenDynamicPersistentTileSchedulerILi128ELi48ELi256ELi256ELb1ELb1ELb0ELb1ELb0ELb1EEEEEEEEEvNT_6ParamsE --------------------------
	.section	.nv.constant0._ZN7cutlass13device_kernelIN5flash19enable_sm80_to_sm89INS1_16FlashAttnFwdSm80INS1_25CollectiveMainloopFwdSm80ILi8ELi1ELb1EN4cute5tupleIJNS5_1CILi128EEENS7_ILi48EEENS7_ILi256EEEEEELi256ENS_10bfloat16_tEfNS_4arch4Sm80ELb0ELb1ELb0ELb1ELb0ELb0ELb1ELb1EEENS1_21CollectiveEpilogueFwdINS6_IJS8_SA_S9_EEENS6_IJNS7_ILi1EEESI_SI_EEESC_SE_Li256ELb1ELb1ELb1ELb0EEENS1_36VarlenDynamicPersistentTileSchedulerILi128ELi48ELi256ELi256ELb1ELb1ELb0ELb1ELb0ELb1EEEEEEEEEvNT_6ParamsE,"a",@progbits
	.sectionflags	@""
	.align	4
.nv.constant0._ZN7cutlass13device_kernelIN5flash19enable_sm80_to_sm89INS1_16FlashAttnFwdSm80INS1_25CollectiveMainloopFwdSm80ILi8ELi1ELb1EN4cute5tupleIJNS5_1CILi128EEENS7_ILi48EEENS7_ILi256EEEEEELi256ENS_10bfloat16_tEfNS_4arch4Sm80ELb0ELb1ELb0ELb1ELb0ELb0ELb1ELb1EEENS1_21CollectiveEpilogueFwdINS6_IJS8_SA_S9_EEENS6_IJNS7_ILi1EEESI_SI_EEESC_SE_Li256ELb1ELb1ELb1ELb0EEENS1_36VarlenDynamicPersistentTileSchedulerILi128ELi48ELi256ELi256ELb1ELb1ELb0ELb1ELb0ELb1EEEEEEEEEvNT_6ParamsE:
	.zero		1432


//--------------------- .nv.constant0._ZN7cutlass13device_kernelIN5flash19enable_sm80_to_sm89INS1_16FlashAttnFwdSm80INS1_25CollectiveMainloopFwdSm80ILi8ELi1ELb0EN4cute5tupleIJNS5_1CILi128EEENS7_ILi32EEENS7_ILi256EEEEEELi256ENS_10bfloat16_tEfNS_4arch4Sm80ELb0ELb1ELb0ELb1ELb0ELb1ELb1ELb1EEENS1_21CollectiveEpilogueFwdINS6_IJS8_SA_S9_EEENS6_IJNS7_ILi1EEESI_SI_EEESC_SE_Li256ELb1ELb1ELb1ELb0EEENS1_36VarlenDynamicPersistentTileSchedulerILi128ELi32ELi256ELi256ELb1ELb1ELb0ELb1ELb0ELb1EEEEEEEEEvNT_6ParamsE --------------------------
	.section	.nv.constant0._ZN7cutlass13device_kernelIN5flash19enable_sm80_to_sm89INS1_16FlashAttnFwdSm80INS1_25CollectiveMainloopFwdSm80ILi8ELi1ELb0EN4cute5tupleIJNS5_1CILi128EEENS7_ILi32EEENS7_ILi256EEEEEELi256ENS_10bfloat16_tEfNS_4arch4Sm80ELb0ELb1ELb0ELb1ELb0ELb1ELb1ELb1EEENS1_21CollectiveEpilogueFwdINS6_IJS8_SA_S9_EEENS6_IJNS7_ILi1EEESI_SI_EEESC_SE_Li256ELb1ELb1ELb1ELb0EEENS1_36VarlenDynamicPersistentTileSchedulerILi128ELi32ELi256ELi256ELb1ELb1ELb0ELb1ELb0ELb1EEEEEEEEEvNT_6ParamsE,"a",@progbits
	.sectionflags	@""
	.align	4
.nv.constant0._ZN7cutlass13device_kernelIN5flash19enable_sm80_to_sm89INS1_16FlashAttnFwdSm80INS1_25CollectiveMainloopFwdSm80ILi8ELi1ELb0EN4cute5tupleIJNS5_1CILi128EEENS7_ILi32EEENS7_ILi256EEEEEELi256ENS_10bfloat16_tEfNS_4arch4Sm80ELb0ELb1ELb0ELb1ELb0ELb1ELb1ELb1EEENS1_21CollectiveEpilogueFwdINS6_IJS8_SA_S9_EEENS6_IJNS7_ILi1EEESI_SI_EEESC_SE_Li256ELb1ELb1ELb1ELb0EEENS1_36VarlenDynamicPersistentTileSchedulerILi128ELi32ELi256ELi256ELb1ELb1ELb0ELb1ELb0ELb1EEEEEEEEEvNT_6ParamsE:
	.zero		1432


//--------------------- .nv.constant0._ZN7cutlass13device_kernelIN5flash19enable_sm80_to_sm89INS1_16FlashAttnFwdSm80INS1_25CollectiveMainloopFwdSm80ILi8ELi1ELb1EN4cute5tupleIJNS5_1CILi128EEENS7_ILi64EEENS7_ILi256EEEEEELi256ENS_10bfloat16_tEfNS_4arch4Sm80ELb1ELb0ELb0ELb0ELb0ELb0ELb1ELb1EEENS1_21CollectiveEpilogueFwdINS6_IJS8_SA_S9_EEENS6_IJNS7_ILi1EEESI_SI_EEESC_SE_Li256ELb0ELb1ELb1ELb0EEENS1_30DynamicPersistentTileSchedulerILi256ELi256ELb1ELb1ELb0EEEEEEEEEvNT_6ParamsE --------------------------
	.section	.nv.constant0._ZN7cutlass13device_kernelIN5flash19enable_sm80_to_sm89INS1_16FlashAttnFwdSm80INS1_25CollectiveMainloopFwdSm80ILi8ELi1ELb1EN4cute5tupleIJNS5_1CILi128EEENS7_ILi64EEENS7_ILi256EEEEEELi256ENS_10bfloat16_tEfNS_4arch4Sm80ELb1ELb0ELb0ELb0ELb0ELb0ELb1ELb1EEENS1_21CollectiveEpilogueFwdINS6_IJS8_SA_S9_EEENS6_IJNS7_ILi1EEESI_SI_EEESC_SE_Li256ELb0ELb1ELb1ELb0EEENS1_30DynamicPersistentTileSchedulerILi256ELi256ELb1ELb1ELb0EEEEEEEEEvNT_6ParamsE,"a",@progbits
	.sectionflags	@""
	.align	4
.nv.constant0._ZN7cutlass13device_kernelIN5flash19enable_sm80_to_sm89INS1_16FlashAttnFwdSm80INS1_25CollectiveMainloopFwdSm80ILi8ELi1ELb1EN4cute5tupleIJNS5_1CILi128EEENS7_ILi64EEENS7_ILi256EEEEEELi256ENS_10bfloat16_tEfNS_4arch4Sm80ELb1ELb0ELb0ELb0ELb0ELb0ELb1ELb1EEENS1_21CollectiveEpilogueFwdINS6_IJS8_SA_S9_EEENS6_IJNS7_ILi1EEESI_SI_EEESC_SE_Li256ELb0ELb1ELb1ELb0EEENS1_30DynamicPersistentTileSchedulerILi256ELi256ELb1ELb1ELb0EEEEEEEEEvNT_6ParamsE:
	.zero		1416


//--------------------- .nv.constant0._ZN7cutlass13device_kernelIN5flash19enable_sm80_to_sm89INS1_16FlashAttnFwdSm80INS1_25CollectiveMainloopFwdSm80ILi8ELi1ELb1EN4cute5tupleIJNS5_1CILi128EEENS7_ILi48EEENS7_ILi256EEEEEELi256ENS_10bfloat16_tEfNS_4arch4Sm80ELb1ELb0ELb0ELb1ELb0ELb0ELb1ELb1EEENS1_21CollectiveEpilogueFwdINS6_IJS8_SA_S9_EEENS6_IJNS7_ILi1EEESI_SI_EEESC_SE_Li256ELb1ELb1ELb1ELb0EEENS1_36VarlenDynamicPersistentTileSchedulerILi128ELi48ELi256ELi256ELb1ELb1ELb0ELb1ELb1ELb1EEEEEEEEEvNT_6ParamsE --------------------------
	.section	.nv.constant0._ZN7cutlass13device_kernelIN5flash19enable_sm80_to_sm89INS1_16FlashAttnFwdSm80INS1_25CollectiveMainloopFwdSm80ILi8ELi1ELb1EN4cute5tupleIJNS5_1CILi128EEENS7_ILi48EEENS7_ILi256EEEEEELi256ENS_10bfloat16_tEfNS_4arch4Sm80ELb1ELb0ELb0ELb1ELb0ELb0ELb1ELb1EEENS1_21CollectiveEpilogueFwdINS6_IJS8_SA_S9_EEENS6_IJNS7_ILi1EEESI_SI_EEESC_SE_Li256ELb1ELb1ELb1ELb0EEENS1_36VarlenDynamicPersistentTileSchedulerILi128ELi48ELi256ELi256ELb1ELb1ELb0ELb1ELb1ELb1EEEEEEEEEvNT_6ParamsE,"a",@progbits
	.sectionflags	@""
	.align	4
.nv.constant0._ZN7cutlass13device_kernelIN5flash19enable_sm80_to_sm89INS1_16FlashAttnFwdSm80INS1_25CollectiveMainloopFwdSm80ILi8ELi1ELb1EN4cute5tupleIJNS5_1CILi128EEENS7_ILi48EEENS7_ILi256EEEEEELi256ENS_10bfloat16_tEfNS_4arch4Sm80ELb1ELb0ELb0ELb1ELb0ELb0ELb1ELb1EEENS1_21CollectiveEpilogueFwdINS6_IJS8_SA_S9_EEENS6_IJNS7_ILi1EEESI_SI_EEESC_SE_Li256ELb1ELb1ELb1ELb0EEENS1_36VarlenDynamicPersistentTileSchedulerILi128ELi48ELi256ELi256ELb1ELb1ELb0ELb1ELb1ELb1EEEEEEEEEvNT_6ParamsE:
	.zero		1432


//--------------------- .nv.constant0._ZN7cutlass13device_kernelIN5flash19enable_sm80_to_sm89INS1_16FlashAttnFwdSm80INS1_25CollectiveMainloopFwdSm80ILi8ELi1ELb0EN4cute5tupleIJNS5_1CILi128EEENS7_ILi32EEENS7_ILi256EEEEEELi256ENS_10bfloat16_tEfNS_4arch4Sm80ELb1ELb0ELb0ELb1ELb0ELb1ELb1ELb1EEENS1_21CollectiveEpilogueFwdINS6_IJS8_SA_S9_EEENS6_IJNS7_ILi1EEESI_SI_EEESC_SE_Li256ELb1ELb1ELb1ELb0EEENS1_36VarlenDynamicPersistentTileSchedulerILi128ELi32ELi256ELi256ELb1ELb1ELb0ELb1ELb1ELb1EEEEEEEEEvNT_6ParamsE --------------------------
	.section	.nv.constant0._ZN7cutlass13device_kernelIN5flash19enable_sm80_to_sm89INS1_16FlashAttnFwdSm80INS1_25CollectiveMainloopFwdSm80ILi8ELi1ELb0EN4cute5tupleIJNS5_1CILi128EEENS7_ILi32EEENS7_ILi256EEEEEELi256ENS_10bfloat16_tEfNS_4arch4Sm80ELb1ELb0ELb0ELb1ELb0ELb1ELb1ELb1EEENS1_21CollectiveEpilogueFwdINS6_IJS8_SA_S9_EEENS6_IJNS7_ILi1EEESI_SI_EEESC_SE_Li256ELb1ELb1ELb1ELb0EEENS1_36VarlenDynamicPersistentTileSchedulerILi128ELi32ELi256ELi256ELb1ELb1ELb0ELb1ELb1ELb1EEEEEEEEEvNT_6ParamsE,"a",@progbits
	.sectionflags	@""
	.align	4
.nv.constant0._ZN7cutlass13device_kernelIN5flash19enable_sm80_to_sm89INS1_16FlashAttnFwdSm80INS1_25CollectiveMainloopFwdSm80ILi8ELi1ELb0EN4cute5tupleIJNS5_1CILi128EEENS7_ILi32EEENS7_ILi256EEEEEELi256ENS_10bfloat16_tEfNS_4arch4Sm80ELb1ELb0ELb0ELb1ELb0ELb1ELb1ELb1EEENS1_21CollectiveEpilogueFwdINS6_IJS8_SA_S9_EEENS6_IJNS7_ILi1EEESI_SI_EEESC_SE_Li256ELb1ELb1ELb1ELb0EEENS1_36VarlenDynamicPersistentTileSchedulerILi128ELi32ELi256ELi256ELb1ELb1ELb0ELb1ELb1ELb1EEEEEEEEEvNT_6ParamsE:
	.zero		1432


//--------------------- .nv.constant0._ZN7cutlass13device_kernelIN5flash19enable_sm80_to_sm89INS1_16FlashAttnFwdSm80INS1_25CollectiveMainloopFwdSm80ILi8ELi1ELb0EN4cute5tupleIJNS5_1CILi128EEENS7_ILi96EEENS7_ILi256EEEEEELi256ENS_10bfloat16_tEfNS_4arch4Sm80ELb0ELb0ELb0ELb0ELb0ELb0ELb1ELb1EEENS1_21CollectiveEpilogueFwdINS6_IJS8_SA_S9_EEENS6_IJNS7_ILi1EEESI_SI_EEESC_SE_Li256ELb0ELb1ELb1ELb0EEENS1_19SingleTileSchedulerILb0ELb1ELb1ELi128EEEEEEEEEvNT_6ParamsE --------------------------
	.section	.nv.constant0._ZN7cutlass13device_kernelIN5flash19enable_sm80_to_sm89INS1_16FlashAttnFwdSm80INS1_25CollectiveMainloopFwdSm80ILi8ELi1ELb0EN4cute5tupleIJNS5_1CILi128EEENS7_ILi96EEENS7_ILi256EEEEEELi256ENS_10bfloat16_tEfNS_4arch4Sm80ELb0ELb0ELb0ELb0ELb0ELb0ELb1ELb1EEENS1_21CollectiveEpilogueFwdINS6_IJS8_SA_S9_EEENS6_IJNS7_ILi1EEESI_SI_EEESC_SE_Li256ELb0ELb1ELb1ELb0EEENS1_19SingleTileSchedulerILb0ELb1ELb1ELi128EEEEEEEEEvNT_6ParamsE,"a",@progbits
	.sectionflags	@""
	.align	4
.nv.constant0._ZN7cutlass13device_kernelIN5flash19enable_sm80_to_sm89INS1_16FlashAttnFwdSm80INS1_25CollectiveMainloopFwdSm80ILi8ELi1ELb0EN4cute5tupleIJNS5_1CILi128EEENS7_ILi96EEENS7_ILi256EEEEEELi256ENS_10bfloat16_tEfNS_4arch4Sm80ELb0ELb0ELb0ELb0ELb0ELb0ELb1ELb1EEENS1_21CollectiveEpilogueFwdINS6_IJS8_SA_S9_EEENS6_IJNS7_ILi1EEESI_SI_EEESC_SE_Li256ELb0ELb1ELb1ELb0EEENS1_19SingleTileSchedulerILb0ELb1ELb1ELi128EEEEEEEEEvNT_6ParamsE:
	.zero		1400


//--------------------- .nv.constant0._ZN7cutlass13device_kernelIN5flash19enable_sm80_to_sm89INS1_16FlashAttnFwdSm80INS1_25CollectiveMainloopFwdSm80ILi8ELi1ELb0EN4cute5tupleIJNS5_1CILi128EEENS7_ILi64EEENS7_ILi256EEEEEELi256ENS_10bfloat16_tEfNS_4arch4Sm80ELb0ELb0ELb0ELb1ELb0ELb0ELb1ELb1EEENS1_21CollectiveEpilogueFwdINS6_IJS8_SA_S9_EEENS6_IJNS7_ILi1EEESI_SI_EEESC_SE_Li256ELb1ELb1ELb1ELb0EEENS1_36VarlenDynamicPersistentTileSchedulerILi128ELi64ELi256ELi256ELb1ELb1ELb0ELb0ELb1ELb1EEEEEEEEEvNT_6ParamsE --------------------------
	.section	.nv.constant0._ZN7cutlass13device_kernelIN5flash19enable_sm80_to_sm89INS1_16FlashAttnFwdSm80INS1_25CollectiveMainloopFwdSm80ILi8ELi1ELb0EN4cute5tupleIJNS5_1CILi128EEENS7_ILi64EEENS7_ILi256EEEEEELi256ENS_10bfloat16_tEfNS_4arch4Sm80ELb0ELb0ELb0ELb1ELb0ELb0ELb1ELb1EEENS1_21CollectiveEpilogueFwdINS6_IJS8_SA_S9_EEENS6_IJNS7_ILi1EEESI_SI_EEESC_SE_Li256ELb1ELb1ELb1ELb0EEENS1_36VarlenDynamicPersistentTileSchedulerILi128ELi64ELi256ELi256ELb1ELb1ELb0ELb0ELb1ELb1EEEEEEEEEvNT_6ParamsE,"a",@progbits
	.sectionflags	@""
	.align	4
.nv.constant0._ZN7cutlass13device_kernelIN5flash19enable_sm80_to_sm89INS1_16FlashAttnFwdSm80INS1_25CollectiveMainloopFwdSm80ILi8ELi1ELb0EN4cute5tupleIJNS5_1CILi128EEENS7_ILi64EEENS7_ILi256EEEEEELi256ENS_10bfloat16_tEfNS_4arch4Sm80ELb0ELb0ELb0ELb1ELb0ELb0ELb1ELb1EEENS1_21CollectiveEpilogueFwdINS6_IJS8_SA_S9_EEENS6_IJNS7_ILi1EEESI_SI_EEESC_SE_Li256ELb1ELb1ELb1ELb0EEENS1_36VarlenDynamicPersistentTileSchedulerILi128ELi64ELi256ELi256ELb1ELb1ELb0ELb0ELb1ELb1EEEEEEEEEvNT_6ParamsE:
	.zero		1432


//--------------------- .nv.constant0._ZN7cutlass13device_kernelIN5flash19enable_sm80_to_sm89INS1_16FlashAttnFwdSm80INS1_25CollectiveMainloopFwdSm80ILi8ELi1ELb0EN4cute5tupleIJNS5_1CILi128EEENS7_ILi48EEENS7_ILi256EEEEEELi256ENS_10bfloat16_tEfNS_4arch4Sm80ELb0ELb0ELb0ELb1ELb0ELb1ELb1ELb1EEENS1_21CollectiveEpilogueFwdINS6_IJS8_SA_S9_EEENS6_IJNS7_ILi1EEESI_SI_EEESC_SE_Li256ELb1ELb1ELb1ELb0EEENS1_36VarlenDynamicPersistentTileSchedulerILi128ELi48ELi256ELi256ELb1ELb1ELb0ELb0ELb1ELb1EEEEEEEEEvNT_6ParamsE --------------------------
	.section	.nv.constant0._ZN7cutlass13device_kernelIN5flash19enable_sm80_to_sm89INS1_16FlashAttnFwdSm80INS1_25CollectiveMainloopFwdSm80ILi8ELi1ELb0EN4cute5tupleIJNS5_1CILi128EEENS7_ILi48EEENS7_ILi256EEEEEELi256ENS_10bfloat16_tEfNS_4arch4Sm80ELb0ELb0ELb0ELb1ELb0ELb1ELb1ELb1EEENS1_21CollectiveEpilogueFwdINS6_IJS8_SA_S9_EEENS6_IJNS7_ILi1EEESI_SI_EEESC_SE_Li256ELb1ELb1ELb1ELb0EEENS1_36VarlenDynamicPersistentTileSchedulerILi128ELi48ELi256ELi256ELb1ELb1ELb0ELb0ELb1ELb1EEEEEEEEEvNT_6ParamsE,"a",@progbits
	.sectionflags	@""
	.align	4
.nv.constant0._ZN7cutlass13device_kernelIN5flash19enable_sm80_to_sm89INS1_16FlashAttnFwdSm80INS1_25CollectiveMainloopFwdSm80ILi8ELi1ELb0EN4cute5tupleIJNS5_1CILi128EEENS7_ILi48EEENS7_ILi256EEEEEELi256ENS_10bfloat16_tEfNS_4arch4Sm80ELb0ELb0ELb0ELb1ELb0ELb1ELb1ELb1EEENS1_21CollectiveEpilogueFwdINS6_IJS8_SA_S9_EEENS6_IJNS7_ILi1EEESI_SI_EEESC_SE_Li256ELb1ELb1ELb1ELb0EEENS1_36VarlenDynamicPersistentTileSchedulerILi128ELi48ELi256ELi256ELb1ELb1ELb0ELb0ELb1ELb1EEEEEEEEEvNT_6ParamsE:
	.zero		1432


//--------------------- .nv.constant0._ZN7cutlass13device_kernelIN5flash19enable_sm80_to_sm89INS1_16FlashAttnFwdSm80INS1_25CollectiveMainloopFwdSm80ILi8ELi1ELb0EN4cute5tupleIJNS5_1CILi128EEENS7_ILi64EEENS7_ILi256EEEEEELi256ENS_10bfloat16_tEfNS_4arch4Sm80ELb0ELb1ELb0ELb0ELb0ELb0ELb1ELb1EEENS1_21CollectiveEpilogueFwdINS6_IJS8_SA_S9_EEENS6_IJNS7_ILi1EEESI_SI_EEESC_SE_Li256ELb0ELb1ELb1ELb0EEENS1_19SingleTileSchedulerILb0ELb1ELb1ELi128EEEEEEEEEvNT_6ParamsE --------------------------
	.section	.nv.constant0._ZN7cutlass13device_kernelIN5flash19enable_sm80_to_sm89INS1_16FlashAttnFwdSm80INS1_25CollectiveMainloopFwdSm80ILi8ELi1ELb0EN4cute5tupleIJNS5_1CILi128EEENS7_ILi64EEENS7_ILi256EEEEEELi256ENS_10bfloat16_tEfNS_4arch4Sm80ELb0ELb1ELb0ELb0ELb0ELb0ELb1ELb1EEENS1_21CollectiveEpilogueFwdINS6_IJS8_SA_S9_EEENS6_IJNS7_ILi1EEESI_SI_EEESC_SE_Li256ELb0ELb1ELb1ELb0EEENS1_19SingleTileSchedulerILb0ELb1ELb1ELi128EEEEEEEEEvNT_6ParamsE,"a",@progbits
	.sectionflags	@""
	.align	4
.nv.constant0._ZN7cutlass13device_kernelIN5flash19enable_sm80_to_sm89INS1_16FlashAttnFwdSm80INS1_25CollectiveMainloopFwdSm80ILi8ELi1ELb0EN4cute5tupleIJNS5_1CILi128EEENS7_ILi64EEENS7_ILi256EEEEEELi256ENS_10bfloat16_tEfNS_4arch4Sm80ELb0ELb1ELb0ELb0ELb0ELb0ELb1ELb1EEENS1_21CollectiveEpilogueFwdINS6_IJS8_SA_S9_EEENS6_IJNS7_ILi1EEESI_SI_EEESC_SE_Li256ELb0ELb1ELb1ELb0EEENS1_19SingleTileSchedulerILb0ELb1ELb1ELi128EEEEEEEEEvNT_6ParamsE:
	.zero		1400


//--------------------- .nv.constant0._ZN7cutlass13device_kernelIN5flash19enable_sm80_to_sm89INS1_16FlashAttnFwdSm80INS1_25CollectiveMainloopFwdSm80ILi8ELi1ELb0EN4cute5tupleIJNS5_1CILi128EEENS7_ILi64EEENS7_ILi256EEEEEELi256ENS_10bfloat16_tEfNS_4arch4Sm80ELb0ELb1ELb0ELb1ELb0ELb0ELb1ELb1EEENS1_21CollectiveEpilogueFwdINS6_IJS8_SA_S9_EEENS6_IJNS7_ILi1EEESI_SI_EEESC_SE_Li256ELb1ELb1ELb1ELb0EEENS1_36VarlenDynamicPersistentTileSchedulerILi128ELi64ELi256ELi256ELb1ELb1ELb0ELb1ELb0ELb1EEEEEEEEEvNT_6ParamsE --------------------------
	.section	.nv.constant0._ZN7cutlass13device_kernelIN5flash19enable_sm80_to_sm89INS1_16FlashAttnFwdSm80INS1_25CollectiveMainloopFwdSm80ILi8ELi1ELb0EN4cute5tupleIJNS5_1CILi128EEENS7_ILi64EEENS7_ILi256EEEEEELi256ENS_10bfloat16_tEfNS_4arch4Sm80ELb0ELb1ELb0ELb1ELb0ELb0ELb1ELb1EEENS1_21CollectiveEpilogueFwdINS6_IJS8_SA_S9_EEENS6_IJNS7_ILi1EEESI_SI_EEESC_SE_Li256ELb1ELb1ELb1ELb0EEENS1_36VarlenDynamicPersistentTileSchedulerILi128ELi64ELi256ELi256ELb1ELb1ELb0ELb1ELb0ELb1EEEEEEEEEvNT_6ParamsE,"a",@progbits
	.sectionflags	@""
	.align	4
.nv.constant0._ZN7cutlass13device_kernelIN5flash19enable_sm80_to_sm89INS1_16FlashAttnFwdSm80INS1_25CollectiveMainloopFwdSm80ILi8ELi1ELb0EN4cute5tupleIJNS5_1CILi128EEENS7_ILi64EEENS7_ILi256EEEEEELi256ENS_10bfloat16_tEfNS_4arch4Sm80ELb0ELb1ELb0ELb1ELb0ELb0ELb1ELb1EEENS1_21CollectiveEpilogueFwdINS6_IJS8_SA_S9_EEENS6_IJNS7_ILi1EEESI_SI_EEESC_SE_Li256ELb1ELb1ELb1ELb0EEENS1_36VarlenDynamicPersistentTileSchedulerILi128ELi64ELi256ELi256ELb1ELb1ELb0ELb1ELb0ELb1EEEEEEEEEvNT_6ParamsE:
	.zero		1432


//--------------------- .nv.constant0._ZN7cutlass13device_kernelIN5flash19enable_sm80_to_sm89INS1_16FlashAttnFwdSm80INS1_25CollectiveMainloopFwdSm80ILi8ELi1ELb0EN4cute5tupleIJNS5_1CILi128EEENS7_ILi48EEENS7_ILi256EEEEEELi256ENS_10bfloat16_tEfNS_4arch4Sm80ELb0ELb1ELb0ELb1ELb0ELb1ELb1ELb1EEENS1_21CollectiveEpilogueFwdINS6_IJS8_SA_S9_EEENS6_IJNS7_ILi1EEESI_SI_EEESC_SE_Li256ELb1ELb1ELb1ELb0EEENS1_36VarlenDynamicPersistentTileSchedulerILi128ELi48ELi256ELi256ELb1ELb1ELb0ELb1ELb0ELb1EEEEEEEEEvNT_6ParamsE --------------------------
	.section	.nv.constant0._ZN7cutlass13device_kernelIN5flash19enable_sm80_to_sm89INS1_16FlashAttnFwdSm80INS1_25CollectiveMainloopFwdSm80ILi8ELi1ELb0EN4cute5tupleIJNS5_1CILi128EEENS7_ILi48EEENS7_ILi256EEEEEELi256ENS_10bfloat16_tEfNS_4arch4Sm80ELb0ELb1ELb0ELb1ELb0ELb1ELb1ELb1EEENS1_21CollectiveEpilogueFwdINS6_IJS8_SA_S9_EEENS6_IJNS7_ILi1EEESI_SI_EEESC_SE_Li256ELb1ELb1ELb1ELb0EEENS1_36VarlenDynamicPersistentTileSchedulerILi128ELi48ELi256ELi256ELb1ELb1ELb0ELb1ELb0ELb1EEEEEEEEEvNT_6ParamsE,"a",@progbits
	.sectionflags	@""
	.align	4
.nv.constant0._ZN7cutlass13device_kernelIN5flash19enable_sm80_to_sm89INS1_16FlashAttnFwdSm80INS1_25CollectiveMainloopFwdSm80ILi8ELi1ELb0EN4cute5tupleIJNS5_1CILi128EEENS7_ILi48EEENS7_ILi256EEEEEELi256ENS_10bfloat16_tEfNS_4arch4Sm80ELb0ELb1ELb0ELb1ELb0ELb1ELb1ELb1EEENS1_21CollectiveEpilogueFwdINS6_IJS8_SA_S9_EEENS6_IJNS7_ILi1EEESI_SI_EEESC_SE_Li256ELb1ELb1ELb1ELb0EEENS1_36VarlenDynamicPersistentTileSchedulerILi128ELi48ELi256ELi256ELb1ELb1ELb0ELb1ELb0ELb1EEEEEEEEEvNT_6ParamsE:
	.zero		1432


//--------------------- .nv.constant0._ZN7cutlass13device_kernelIN5flash19enable_sm80_to_sm89INS1_16FlashAttnFwdSm80INS1_25CollectiveMainloopFwdSm80ILi8ELi1ELb0EN4cute5tupleIJNS5_1CILi128EEENS7_ILi96EEENS7_ILi256EEEEEELi256ENS_10bfloat16_tEfNS_4arch4Sm80ELb1ELb0ELb0ELb0ELb0ELb0ELb1ELb1EEENS1_21CollectiveEpilogueFwdINS6_IJS8_SA_S9_EEENS6_IJNS7_ILi1EEESI_SI_EEESC_SE_Li256ELb0ELb1ELb1ELb0EEENS1_30DynamicPersistentTileSchedulerILi256ELi256ELb1ELb1ELb0EEEEEEEEEvNT_6ParamsE --------------------------
	.section	.nv.constant0._ZN7cutlass13device_kernelIN5flash19enable_sm80_to_sm89INS1_16FlashAttnFwdSm80INS1_25CollectiveMainloopFwdSm80ILi8ELi1ELb0EN4cute5tupleIJNS5_1CILi128EEENS7_ILi96EEENS7_ILi256EEEEEELi256ENS_10bfloat16_tEfNS_4arch4Sm80ELb1ELb0ELb0ELb0ELb0ELb0ELb1ELb1EEENS1_21CollectiveEpilogueFwdINS6_IJS8_SA_S9_EEENS6_IJNS7_ILi1EEESI_SI_EEESC_SE_Li256ELb0ELb1ELb1ELb0EEENS1_30DynamicPersistentTileSchedulerILi256ELi256ELb1ELb1ELb0EEEEEEEEEvNT_6ParamsE,"a",@progbits
	.sectionflags	@""
	.align	4
.nv.constant0._ZN7cutlass13device_kernelIN5flash19enable_sm80_to_sm89INS1_16FlashAttnFwdSm80INS1_25CollectiveMainloopFwdSm80ILi8ELi1ELb0EN4cute5tupleIJNS5_1CILi128EEENS7_ILi96EEENS7_ILi256EEEEEELi256ENS_10bfloat16_tEfNS_4arch4Sm80ELb1ELb0ELb0ELb0ELb0ELb0ELb1ELb1EEENS1_21CollectiveEpilogueFwdINS6_IJS8_SA_S9_EEENS6_IJNS7_ILi1EEESI_SI_EEESC_SE_Li256ELb0ELb1ELb1ELb0EEENS1_30DynamicPersistentTileSchedulerILi256ELi256ELb1ELb1ELb0EEEEEEEEEvNT_6ParamsE:
	.zero		1416


//--------------------- .nv.constant0._ZN7cutlass13device_kernelIN5flash19enable_sm80_to_sm89INS1_16FlashAttnFwdSm80INS1_25CollectiveMainloopFwdSm80ILi8ELi1ELb0EN4cute5tupleIJNS5_1CILi128EEENS7_ILi64EEENS7_ILi256EEEEEELi256ENS_10bfloat16_tEfNS_4arch4Sm80ELb1ELb0ELb0ELb1ELb0ELb0ELb1ELb1EEENS1_21CollectiveEpilogueFwdINS6_IJS8_SA_S9_EEENS6_IJNS7_ILi1EEESI_SI_EEESC_SE_Li256ELb1ELb1ELb1ELb0EEENS1_36VarlenDynamicPersistentTileSchedulerILi128ELi64ELi256ELi256ELb1ELb1ELb0ELb1ELb1ELb1EEEEEEEEEvNT_6ParamsE --------------------------
	.section	.nv.constant0._ZN7cutlass13device_kernelIN5flash19enable_sm80_to_sm89INS1_16FlashAttnFwdSm80INS1_25CollectiveMainloopFwdSm80ILi8ELi1ELb0EN4cute5tupleIJNS5_1CILi128EEENS7_ILi64EEENS7_ILi256EEEEEELi256ENS_10bfloat16_tEfNS_4arch4Sm80ELb1ELb0ELb0ELb1ELb0ELb0ELb1ELb1EEENS1_21CollectiveEpilogueFwdINS6_IJS8_SA_S9_EEENS6_IJNS7_ILi1EEESI_SI_EEESC_SE_Li256ELb1ELb1ELb1ELb0EEENS1_36VarlenDynamicPersistentTileSchedulerILi128ELi64ELi256ELi256ELb1ELb1ELb0ELb1ELb1ELb1EEEEEEEEEvNT_6ParamsE,"a",@progbits
	.sectionflags	@""
	.align	4
.nv.constant0._ZN7cutlass13device_kernelIN5flash19enable_sm80_to_sm89INS1_16FlashAttnFwdSm80INS1_25CollectiveMainloopFwdSm80ILi8ELi1ELb0EN4cute5tupleIJNS5_1CILi128EEENS7_ILi64EEENS7_ILi256EEEEEELi256ENS_10bfloat16_tEfNS_4arch4Sm80ELb1ELb0ELb0ELb1ELb0ELb0ELb1ELb1EEENS1_21CollectiveEpilogueFwdINS6_IJS8_SA_S9_EEENS6_IJNS7_ILi1EEESI_SI_EEESC_SE_Li256ELb1ELb1ELb1ELb0EEENS1_36VarlenDynamicPersistentTileSchedulerILi128ELi64ELi256ELi256ELb1ELb1ELb0ELb1ELb1ELb1EEEEEEEEEvNT_6ParamsE:
	.zero		1432


//--------------------- .nv.constant0._ZN7cutlass13device_kernelIN5flash19enable_sm80_to_sm89INS1_16FlashAttnFwdSm80INS1_25CollectiveMainloopFwdSm80ILi8ELi1ELb0EN4cute5tupleIJNS5_1CILi128EEENS7_ILi48EEENS7_ILi256EEEEEELi256ENS_10bfloat16_tEfNS_4arch4Sm80ELb1ELb0ELb0ELb1ELb0ELb1ELb1ELb1EEENS1_21CollectiveEpilogueFwdINS6_IJS8_SA_S9_EEENS6_IJNS7_ILi1EEESI_SI_EEESC_SE_Li256ELb1ELb1ELb1ELb0EEENS1_36VarlenDynamicPersistentTileSchedulerILi128ELi48ELi256ELi256ELb1ELb1ELb0ELb1ELb1ELb1EEEEEEEEEvNT_6ParamsE --------------------------
	.section	.nv.constant0._ZN7cutlass13device_kernelIN5flash19enable_sm80_to_sm89INS1_16FlashAttnFwdSm80INS1_25CollectiveMainloopFwdSm80ILi8ELi1ELb0EN4cute5tupleIJNS5_1CILi128EEENS7_ILi48EEENS7_ILi256EEEEEELi256ENS_10bfloat16_tEfNS_4arch4Sm80ELb1ELb0ELb0ELb1ELb0ELb1ELb1ELb1EEENS1_21CollectiveEpilogueFwdINS6_IJS8_SA_S9_EEENS6_IJNS7_ILi1EEESI_SI_EEESC_SE_Li256ELb1ELb1ELb1ELb0EEENS1_36VarlenDynamicPersistentTileSchedulerILi128ELi48ELi256ELi256ELb1ELb1ELb0ELb1ELb1ELb1EEEEEEEEEvNT_6ParamsE,"a",@progbits
	.sectionflags	@""
	.align	4
.nv.constant0._ZN7cutlass13device_kernelIN5flash19enable_sm80_to_sm89INS1_16FlashAttnFwdSm80INS1_25CollectiveMainloopFwdSm80ILi8ELi1ELb0EN4cute5tupleIJNS5_1CILi128EEENS7_ILi48EEENS7_ILi256EEEEEELi256ENS_10bfloat16_tEfNS_4arch4Sm80ELb1ELb0ELb0ELb1ELb0ELb1ELb1ELb1EEENS1_21CollectiveEpilogueFwdINS6_IJS8_SA_S9_EEENS6_IJNS7_ILi1EEESI_SI_EEESC_SE_Li256ELb1ELb1ELb1ELb0EEENS1_36VarlenDynamicPersistentTileSchedulerILi128ELi48ELi256ELi256ELb1ELb1ELb0ELb1ELb1ELb1EEEEEEEEEvNT_6ParamsE:
	.zero		1432


//--------------------- .text._ZN7cutlass13device_kernelIN5flash19enable_sm80_to_sm89INS1_16FlashAttnFwdSm80INS1_25CollectiveMainloopFwdSm80ILi8ELi1ELb1EN4cute5tupleIJNS5_1CILi128EEENS7_ILi64EEENS7_ILi256EEEEEELi256ENS_10bfloat16_tEfNS_4arch4Sm80ELb0ELb0ELb1ELb0ELb0ELb0ELb1ELb1EEENS1_21CollectiveEpilogueFwdINS6_IJS8_SA_S9_EEENS6_IJNS7_ILi1EEESI_SI_EEESC_SE_Li256ELb0ELb1ELb1ELb0EEENS1_19SingleTileSchedulerILb0ELb1ELb1ELi128EEEEEEEEEvNT_6ParamsE --------------------------
	.section	.text._ZN7cutlass13device_kernelIN5flash19enable_sm80_to_sm89INS1_16FlashAttnFwdSm80INS1_25CollectiveMainloopFwdSm80ILi8ELi1ELb1EN4cute5tupleIJNS5_1CILi128EEENS7_ILi64EEENS7_ILi256EEEEEELi256ENS_10bfloat16_tEfNS_4arch4Sm80ELb0ELb0ELb1ELb0ELb0ELb0ELb1ELb1EEENS1_21CollectiveEpilogueFwdINS6_IJS8_SA_S9_EEENS6_IJNS7_ILi1EEESI_SI_EEESC_SE_Li256ELb0ELb1ELb1ELb0EEENS1_19SingleTileSchedulerILb0ELb1ELb1ELi128EEEEEEEEEvNT_6ParamsE,"ax",@progbits
	.sectioninfo	@"SHI_REGISTERS=255"
	.align	128
.text._ZN7cutlass13device_kernelIN5flash19enable_sm80_to_sm89INS1_16FlashAttnFwdSm80INS1_25CollectiveMainloopFwdSm80ILi8ELi1ELb1EN4cute5tupleIJNS5_1CILi128EEENS7_ILi64EEENS7_ILi256EEEEEELi256ENS_10bfloat16_tEfNS_4arch4Sm80ELb0ELb0ELb1ELb0ELb0ELb0ELb1ELb1EEENS1_21CollectiveEpilogueFwdINS6_IJS8_SA_S9_EEENS6_IJNS7_ILi1EEESI_SI_EEESC_SE_Li256ELb0ELb1ELb1ELb0EEENS1_19SingleTileSchedulerILb0ELb1ELb1ELi128EEEEEEEEEvNT_6ParamsE:
        .type           _ZN7cutlass13device_kernelIN5flash19enable_sm80_to_sm89INS1_16FlashAttnFwdSm80INS1_25CollectiveMainloopFwdSm80ILi8ELi1ELb1EN4cute5tupleIJNS5_1CILi128EEENS7_ILi64EEENS7_ILi256EEEEEELi256ENS_10bfloat16_tEfNS_4arch4Sm80ELb0ELb0ELb1ELb0ELb0ELb0ELb1ELb1EEENS1_21CollectiveEpilogueFwdINS6_IJS8_SA_S9_EEENS6_IJNS7_ILi1EEESI_SI_EEESC_SE_Li256ELb0ELb1ELb1ELb0EEENS1_19SingleTileSchedulerILb0ELb1ELb1ELi128EEEEEEEEEvNT_6ParamsE,@function
        .size           _ZN7cutlass13device_kernelIN5flash19enable_sm80_to_sm89INS1_16FlashAttnFwdSm80INS1_25CollectiveMainloopFwdSm80ILi8ELi1ELb1EN4cute5tupleIJNS5_1CILi128EEENS7_ILi64EEENS7_ILi256EEEEEELi256ENS_10bfloat16_tEfNS_4arch4Sm80ELb0ELb0ELb1ELb0ELb0ELb0ELb1ELb1EEENS1_21CollectiveEpilogueFwdINS6_IJS8_SA_S9_EEENS6_IJNS7_ILi1EEESI_SI_EEESC_SE_Li256ELb0ELb1ELb1ELb0EEENS1_19SingleTileSchedulerILb0ELb1ELb1ELi128EEEEEEEEEvNT_6ParamsE,(.L_x_5168 - _ZN7cutlass13device_kernelIN5flash19enable_sm80_to_sm89INS1_16FlashAttnFwdSm80INS1_25CollectiveMainloopFwdSm80ILi8ELi1ELb1EN4cute5tupleIJNS5_1CILi128EEENS7_ILi64EEENS7_ILi256EEEEEELi256ENS_10bfloat16_tEfNS_4arch4Sm80ELb0ELb0ELb1ELb0ELb0ELb0ELb1ELb1EEENS1_21CollectiveEpilogueFwdINS6_IJS8_SA_S9_EEENS6_IJNS7_ILi1EEESI_SI_EEESC_SE_Li256ELb0ELb1ELb1ELb0EEENS1_19SingleTileSchedulerILb0ELb1ELb1ELi128EEEEEEEEEvNT_6ParamsE)
        .other          _ZN7cutlass13device_kernelIN5flash19enable_sm80_to_sm89INS1_16FlashAttnFwdSm80INS1_25CollectiveMainloopFwdSm80ILi8ELi1ELb1EN4cute5tupleIJNS5_1CILi128EEENS7_ILi64EEENS7_ILi256EEEEEELi256ENS_10bfloat16_tEfNS_4arch4Sm80ELb0ELb0ELb1ELb0ELb0ELb0ELb1ELb1EEENS1_21CollectiveEpilogueFwdINS6_IJS8_SA_S9_EEENS6_IJNS7_ILi1EEESI_SI_EEESC_SE_Li256ELb0ELb1ELb1ELb0EEENS1_19SingleTileSchedulerILb0ELb1ELb1ELi128EEEEEEEEEvNT_6ParamsE,@"STO_CUDA_ENTRY STV_DEFAULT"
_ZN7cutlass13device_kernelIN5flash19enable_sm80_to_sm89INS1_16FlashAttnFwdSm80INS1_25CollectiveMainloopFwdSm80ILi8ELi1ELb1EN4cute5tupleIJNS5_1CILi128EEENS7_ILi64EEENS7_ILi256EEEEEELi256ENS_10bfloat16_tEfNS_4arch4Sm80ELb0ELb0ELb1ELb0ELb0ELb0ELb1ELb1EEENS1_21CollectiveEpilogueFwdINS6_IJS8_SA_S9_EEENS6_IJNS7_ILi1EEESI_SI_EEESC_SE_Li256ELb0ELb1ELb1ELb0EEENS1_19SingleTileSchedulerILb0ELb1ELb1ELi128EEEEEEEEEvNT_6ParamsE:
[----:B------:R-:W-:Y:S02]  /*0000*/  MOV R1, c[0x0][0x28] ;  /* 0x00000a0000017a02 */ /* 0x000fe40000000f00 */
[----:B------:R-:W1:Y:S01]  /*0010*/  S2R R132, SR_TID.X ;  /* 0x0000000000847919 */ /* 0x000e620000002100 */
[----:B------:R-:W2:Y:S01]  /*0020*/  S2UR UR6, SR_CTAID.Y ;  /* 0x00000000000679c3 */ /* 0x000ea20000002600 */
[----:B------:R-:W-:Y:S02]  /*0030*/  IADD3 R1, R1, -0xd0, RZ ;  /* 0xffffff3001017810 */ /* 0x000fe40007ffe0ff */
[----:B------:R-:W3:Y:S01]  /*0040*/  S2R R12, SR_CTAID.Z ;  /* 0x00000000000c7919 */ /* 0x000ee20000002700 */
[----:B-1----:R-:W-:-:S06]  /*0050*/  SHF.R.U32.HI R0, RZ, 0x5, R132 ;  /* 0x00000005ff007819 */ /* 0x002fcc0000011684 */
[----:B------:R-:W1:Y:S02]  /*0060*/  SHFL.IDX PT, R0, R0, RZ, 0x1f ;  /* 0x00001fff00007589 */ /* 0x000e6400000e0000 */
[----:B-1----:R-:W-:-:S13]  /*0070*/  ISETP.NE.AND P0, PT, R0, RZ, PT ;  /* 0x000000ff0000720c */ /* 0x002fda0003f05270 */
[----:B--2---:R-:W-:Y:S05]  /*0080*/  @!P0 BRA `(.L_x_0) ;  /* 0x0000009000008947 */ /* 0x004fea0003800000 */
[----:B---3--:R-:W-:Y:S01]  /*0090*/  MOV R0, c[0x0][0x550] ;  /* 0x0001540000007a02 */ /* 0x008fe20000000f00 */
[----:B------:R-:W-:-:S03]  /*00a0*/  UMOV UR11, UR6 ;  /* 0x00000006000b7c82 */ /* 0x000fc60008000000 */
[----:B------:R-:W-:-:S13]  /*00b0*/  ISETP.NE.AND P0, PT, R0, 0x1, PT ;  /* 0x000000010000780c */ /* 0x000fda0003f05270 */
[----:B------:R-:W-:Y:S05]  /*00c0*/  @!P0 BRA `(.L_x_1) ;  /* 0x000000b000008947 */ /* 0x000fea0003800000 */
[----:B------:R-:W-:Y:S02]  /*00d0*/  ULDC UR4, c[0x0][0x554] ;  /* 0x0001550000047ab9 */ /* 0x000fe40000000800 */
[----:B------:R-:W-:Y:S02]  /*00e0*/  UIMAD.WIDE.U32 UR4, UR6, UR4, URZ ;  /* 0x00000004060472a5 */ /* 0x000fe4000f8e003f */
[----:B------:R-:W-:Y:S02]  /*00f0*/  ULDC UR11, c[0x0][0x558] ;  /* 0x00015600000b7ab9 */ /* 0x000fe40000000800 */
[----:B------:R-:W-:Y:S01]  /*0100*/  USHF.R.U32.HI UR11, URZ, UR11, UR5 ;  /* 0x0000000b3f0b7299 */ /* 0x000fe20008011605 */
[----:B------:R-:W-:Y:S05]  /*0110*/  BRA `(.L_x_1) ;  /* 0x0000006000007947 */ /* 0x000fea0003800000 */
.L_x_0:
[----:B---3--:R-:W-:Y:S02]  /*0120*/  ULDC.64 UR4, c[0x0][0x550] ;  /* 0x0001540000047ab9 */ /* 0x008fe40000000a00 */
[----:B------:R-:W-:Y:S02]  /*0130*/  UISETP.NE.AND UP0, UPT, UR4, 0x1, UPT ;  /* 0x000000010400788c */ /* 0x000fe4000bf05270 */
[----:B------:R-:W-:-:S02]  /*0140*/  UIMAD.WIDE.U32 UR8, UR6, UR5, URZ ;  /* 0x00000005060872a5 */ /* 0x000fc4000f8e003f */
[----:B------:R-:W-:Y:S02]  /*0150*/  ULDC UR4, c[0x0][0x558] ;  /* 0x0001560000047ab9 */ /* 0x000fe40000000800 */
[----:B------:R-:W-:-:S05]  /*0160*/  UMOV UR11, UR6 ;  /* 0x00000006000b7c82 */ /* 0x000fca0008000000 */
[----:B------:R-:W-:-:S03]  /*0170*/  @UP0 USHF.R.U32.HI UR11, URZ, UR4, UR9 ;  /* 0x000000043f0b0299 */ /* 0x000fc60008011609 */
.L_x_1:
[----:B------:R-:W-:Y:S01]  /*0180*/  ISETP.GE.AND P0, PT, R12, RZ, PT ;  /* 0x000000ff0c00720c */ /* 0x000fe20003f06270 */
[----:B------:R-:W-:Y:S02]  /*0190*/  UIADD3 UR5, -UR11, URZ, URZ ;  /* 0x0000003f0b057290 */ /* 0x000fe4000fffe13f */
[----:B------:R-:W-:Y:S02]  /*01a0*/  ULDC UR4, c[0x0][0x550] ;  /* 0x0001540000047ab9 */ /* 0x000fe40000000800 */
[----:B------:R-:W-:-:S08]  /*01b0*/  UIMAD UR6, UR5, UR4, UR6 ;  /* 0x00000004050672a4 */ /* 0x000fd0000f8e0206 */
[----:B------:R-:W-:Y:S05]  /*01c0*/  @!P0 EXIT ;  /* 0x000000000000894d */ /* 0x000fea0003800000 */
[----:B------:R-:W-:Y:S02]  /*01d0*/  ULDC UR4, c[0x0][0x1d0] ;  /* 0x0000740000047ab9 */ /* 0x000fe40000000800 */
[----:B------:R-:W-:Y:S02]  /*01e0*/  UISETP.GE.AND UP0, UPT, UR4, 0x1, UPT ;  /* 0x000000010400788c */ /* 0x000fe4000bf06270 */
[----:B------:R-:W-:Y:S02]  /*01f0*/  UIADD3 UR7, UR4, 0x3f, URZ ;  /* 0x0000003f04077890 */ /* 0x000fe4000fffe03f */
[----:B------:R-:W-:Y:S02]  /*0200*/  UMOV UR13, URZ ;  /* 0x0000003f000d7c82 */ /* 0x000fe40008000000 */
[----:B------:R-:W-:Y:S01]  /*0210*/  PLOP3.LUT P0, PT, PT, PT, UP0, 0x80, 0x0 ;  /* 0x000000000000781c */ /* 0x000fe20003f0f008 */
[----:B------:R-:W-:-:S04]  /*0220*/  USHF.R.S32.HI UR5, URZ, 0x1f, UR7 ;  /* 0x0000001f3f057899 */ /* 0x000fc80008011407 */
[----:B------:R-:W-:-:S04]  /*0230*/  ULEA.HI UR5, UR5, UR7, URZ, 0x6 ;  /* 0x0000000705057291 */ /* 0x000fc8000f8f303f */
[----:B------:R-:W-:-:S04]  /*0240*/  USHF.R.S32.HI UR14, URZ, 0x6, UR5 ;  /* 0x000000063f0e7899 */ /* 0x000fc80008011405 */
[----:B------:R-:W-:Y:S05]  /*0250*/  @!P0 BRA `(.L_x_2) ;  /* 0x0000023000008947 */ /* 0x000fea0003800000 */
[----:B------:R-:W-:Y:S02]  /*0260*/  USHF.R.U32.HI UR4, URZ, 0x10, UR6 ;  /* 0x000000103f047899 */ /* 0x000fe40008011606 */
[----:B------:R-:W-:Y:S02]  /*0270*/  ULDC UR5, c[0x0][0x338] ;  /* 0x0000ce0000057ab9 */ /* 0x000fe40000000800 */
[----:B------:R-:W-:Y:S02]  /*0280*/  UISETP.NE.AND UP0, UPT, UR4, URZ, UPT ;  /* 0x0000003f0400728c */ /* 0x000fe4000bf05270 */
[----:B------:R-:W-:Y:S02]  /*0290*/  UMOV UR12, URZ ;  /* 0x0000003f000c7c82 */ /* 0x000fe40008000000 */
[----:B------:R-:W-:-:S04]  /*02a0*/  USEL UR5, UR4, UR5, UP0 ;  /* 0x0000000504057287 */ /* 0x000fc80008000000 */
[----:B------:R-:W-:Y:S02]  /*02b0*/  UIADD3 UR10, UR14, -0x1, UR5 ;  /* 0xffffffff0e0a7890 */ /* 0x000fe4000fffe005 */
[----:B------:R-:W-:-:S05]  /*02c0*/  IMAD.U32 R3, RZ, RZ, UR5 ;  /* 0x00000005ff037e24 */ /* 0x000fca000f8e00ff */
[----:B------:R-:W-:-:S04]  /*02d0*/  IABS R0, R3 ;  /* 0x0000000300007213 */ /* 0x000fc80000000000 */
[----:B------:R-:W1:Y:S02]  /*02e0*/  R2UR UR9, R0 ;  /* 0x00000000000973c2 */ /* 0x000e6400000e0000 */
[----:B-1----:R-:W1:Y:S08]  /*02f0*/  I2F.RP R0, UR9 ;  /* 0x0000000900007d06 */ /* 0x002e700008209400 */
[----:B-1----:R-:W1:Y:S02]  /*0300*/  MUFU.RCP R0, R0 ;  /* 0x0000000000007308 */ /* 0x002e640000001000 */
[----:B-1----:R-:W-:-:S06]  /*0310*/  IADD3 R0, R0, 0xffffffe, RZ ;  /* 0x0ffffffe00007810 */ /* 0x002fcc0007ffe0ff */
[----:B------:R-:W1:Y:S02]  /*0320*/  F2I.FTZ.U32.TRUNC.NTZ R0, R0 ;  /* 0x0000000000007305 */ /* 0x000e64000021f000 */
[----:B-1----:R1:W2:Y:S02]  /*0330*/  R2UR UR13, R0 ;  /* 0x00000000000d73c2 */ /* 0x0022a400000e0000 */
[----:B-1----:R-:W-:Y:S01]  /*0340*/  IMAD.U32 R0, RZ, RZ, UR10 ;  /* 0x0000000aff007e24 */ /* 0x002fe2000f8e00ff */
[----:B--2---:R-:W-:Y:S02]  /*0350*/  UIADD3 UR4, URZ, -UR13, URZ ;  /* 0x8000000d3f047290 */ /* 0x004fe4000fffe03f */
[----:B------:R-:W-:Y:S02]  /*0360*/  ULOP3.LUT UR10, UR10, UR5, URZ, 0x3c, !UPT ;  /* 0x000000050a0a7292 */ /* 0x000fe4000f8e3c3f */
[----:B------:R-:W-:Y:S01]  /*0370*/  IABS R2, R0 ;  /* 0x0000000000027213 */ /* 0x000fe20000000000 */
[----:B------:R-:W-:Y:S01]  /*0380*/  UIMAD UR4, UR4, UR9, URZ ;  /* 0x00000009040472a4 */ /* 0x000fe2000f8e023f */
[----:B------:R-:W-:-:S02]  /*0390*/  IABS R0, R3 ;  /* 0x0000000300007213 */ /* 0x000fc40000000000 */
[----:B------:R-:W1:Y:S01]  /*03a0*/  R2UR UR8, R2 ;  /* 0x00000000020873c2 */ /* 0x000e6200000e0000 */
[----:B------:R-:W-:Y:S02]  /*03b0*/  UIMAD.WIDE.U32 UR12, UR13, UR4, UR12 ;  /* 0x000000040d0c72a5 */ /* 0x000fe4000f8e000c */
[----:B------:R-:W-:-:S05]  /*03c0*/  IMAD.MOV R0, RZ, RZ, -R0 ;  /* 0x000000ffff007224 */ /* 0x000fca00078e0a00 */
[----:B------:R-:W2:Y:S01]  /*03d0*/  R2UR UR7, R0 ;  /* 0x00000000000773c2 */ /* 0x000ea200000e0000 */
[----:B-1----:R-:W-:-:S04]  /*03e0*/  UIMAD.WIDE.U32 UR12, UR13, UR8, URZ ;  /* 0x000000080d0c72a5 */ /* 0x002fc8000f8e003f */
[----:B--2---:R-:W-:-:S04]  /*03f0*/  UIMAD UR7, UR13, UR7, UR8 ;  /* 0x000000070d0772a4 */ /* 0x004fc8000f8e0208 */
[----:B------:R-:W-:-:S11]  /*0400*/  UISETP.GT.U32.AND UP0, UPT, UR9, UR7, UPT ;  /* 0x000000070900728c */ /* 0x000fd6000bf04070 */
[----:B------:R-:W-:Y:S02]  /*0410*/  @!UP0 UIADD3 UR7, UR7, -UR9, URZ ;  /* 0x8000000907078290 */ /* 0x000fe4000fffe03f */
[----:B------:R-:W-:Y:S02]  /*0420*/  @!UP0 UIADD3 UR13, UR13, 0x1, URZ ;  /* 0x000000010d0d8890 */ /* 0x000fe4000fffe03f */
[----:B------:R-:W-:Y:S02]  /*0430*/  UISETP.GE.U32.AND UP1, UPT, UR7, UR9, UPT ;  /* 0x000000090700728c */ /* 0x000fe4000bf26070 */
[----:B------:R-:W-:-:S09]  /*0440*/  UISETP.GE.AND UP0, UPT, UR10, URZ, UPT ;  /* 0x0000003f0a00728c */ /* 0x000fd2000bf06270 */
[----:B------:R-:W-:Y:S02]  /*0450*/  @UP1 UIADD3 UR13, UR13, 0x1, URZ ;  /* 0x000000010d0d1890 */ /* 0x000fe4000fffe03f */
[----:B------:R-:W-:Y:S02]  /*0460*/  UISETP.NE.AND UP1, UPT, UR5, URZ, UPT ;  /* 0x0000003f0500728c */ /* 0x000fe4000bf25270 */
[----:B------:R-:W-:-:S09]  /*0470*/  @!UP0 UIADD3 UR13, -UR13, URZ, URZ ;  /* 0x0000003f0d0d8290 */ /* 0x000fd2000fffe13f */
[----:B------:R-:W-:Y:S02]  /*0480*/  @!UP1 ULOP3.LUT UR13, URZ, UR5, URZ, 0x33, !UPT ;  /* 0x000000053f0d9292 */ /* 0x000fe4000f8e333f */
.L_x_2:
[----:B------:R-:W-:Y:S01]  /*0490*/  ULOP3.LUT UR8, UR6, 0xffff, URZ, 0xc0, !UPT ;  /* 0x0000ffff06087892 */ /* 0x000fe2000f8ec03f */
[----:B------:R-:W-:Y:S01]  /*04a0*/  PLOP3.LUT P2, PT, PT, PT, PT, 0x80, 0x0 ;  /* 0x000000000000781c */ /* 0x000fe20003f4f070 */
[----:B------:R-:W-:Y:S01]  /*04b0*/  CS2R R16, SRZ ;  /* 0x0000000000107805 */ /* 0x000fe2000001ff00 */
[----:B------:R-:W-:Y:S01]  /*04c0*/  CS2R R130, SRZ ;  /* 0x0000000000827805 */ /* 0x000fe2000001ff00 */
[----:B------:R-:W-:Y:S01]  /*04d0*/  UIMAD UR8, UR8, UR13, URZ ;  /* 0x0000000d080872a4 */ /* 0x000fe2000f8e023f */
[----:B------:R-:W-:Y:S01]  /*04e0*/  CS2R R128, SRZ ;  /* 0x0000000000807805 */ /* 0x000fe2000001ff00 */
[----:B------:R-:W-:Y:S01]  /*04f0*/  CS2R R126, SRZ ;  /* 0x00000000007e7805 */ /* 0x000fe2000001ff00 */
[----:B------:R-:W-:Y:S01]  /*0500*/  CS2R R124, SRZ ;  /* 0x00000000007c7805 */ /* 0x000fe2000001ff00 */
[----:B------:R-:W-:Y:S01]  /*0510*/  UIADD3 UR13, UR8, UR13, URZ ;  /* 0x0000000d080d7290 */ /* 0x000fe2000fffe03f */
[----:B------:R-:W-:Y:S01]  /*0520*/  CS2R R122, SRZ ;  /* 0x00000000007a7805 */ /* 0x000fe2000001ff00 */
[----:B------:R-:W-:Y:S01]  /*0530*/  CS2R R120, SRZ ;  /* 0x0000000000787805 */ /* 0x000fe2000001ff00 */
[----:B------:R-:W-:Y:S01]  /*0540*/  CS2R R118, SRZ ;  /* 0x0000000000767805 */ /* 0x000fe2000001ff00 */
[----:B------:R-:W-:Y:S01]  /*0550*/  UISETP.LT.AND UP0, UPT, UR14, UR13, UPT ;  /* 0x0000000d0e00728c */ /* 0x000fe2000bf01270 */
[----:B------:R-:W-:Y:S01]  /*0560*/  CS2R R116, SRZ ;  /* 0x0000000000747805 */ /* 0x000fe2000001ff00 */
[----:B------:R-:W-:Y:S01]  /*0570*/  CS2R R114, SRZ ;  /* 0x0000000000727805 */ /* 0x000fe2000001ff00 */
[----:B------:R-:W-:Y:S01]  /*0580*/  CS2R R112, SRZ ;  /* 0x0000000000707805 */ /* 0x000fe2000001ff00 */
[----:B------:R-:W-:Y:S01]  /*0590*/  USEL UR14, UR14, UR13, UP0 ;  /* 0x0000000d0e0e7287 */ /* 0x000fe20008000000 */
[----:B------:R-:W-:Y:S01]  /*05a0*/  CS2R R110, SRZ ;  /* 0x00000000006e7805 */ /* 0x000fe2000001ff00 */
[----:B------:R-:W-:Y:S01]  /*05b0*/  CS2R R108, SRZ ;  /* 0x00000000006c7805 */ /* 0x000fe2000001ff00 */
[----:B------:R-:W-:Y:S01]  /*05c0*/  ULDC.64 UR12, c[0x0][0x118] ;  /* 0x00004600000c7ab9 */ /* 0x000fe20000000a00 */
[----:B------:R-:W-:Y:S01]  /*05d0*/  CS2R R106, SRZ ;  /* 0x00000000006a7805 */ /* 0x000fe2000001ff00 */
[----:B------:R-:W-:Y:S01]  /*05e0*/  UISETP.GT.AND UP0, UPT, UR14, UR8, UPT ;  /* 0x000000080e00728c */ /* 0x000fe2000bf04270 */
[----:B------:R-:W-:Y:S01]  /*05f0*/  CS2R R104, SRZ ;  /* 0x0000000000687805 */ /* 0x000fe2000001ff00 */
[----:B------:R-:W-:Y:S01]  /*0600*/  CS2R R102, SRZ ;  /* 0x0000000000667805 */ /* 0x000fe2000001ff00 */
[----:B------:R-:W-:Y:S01]  /*0610*/  CS2R R100, SRZ ;  /* 0x0000000000647805 */ /* 0x000fe2000001ff00 */
[----:B------:R-:W-:Y:S01]  /*0620*/  CS2R R98, SRZ ;  /* 0x0000000000627805 */ /* 0x000fe2000001ff00 */
[----:B------:R-:W-:Y:S01]  /*0630*/  CS2R R96, SRZ ;  /* 0x0000000000607805 */ /* 0x000fe2000001ff00 */
[----:B------:R-:W-:Y:S01]  /*0640*/  PLOP3.LUT P0, PT, PT, PT, UP0, 0x80, 0x0 ;  /* 0x000000000000781c */ /* 0x000fe20003f0f008 */
[----:B------:R-:W-:Y:S01]  /*0650*/  CS2R R94, SRZ ;  /* 0x00000000005e7805 */ /* 0x000fe2000001ff00 */
        /* <DEDUP_REMOVED lines=45> */
[----:B------:R-:W-:Y:S05]  /*0930*/  @!P0 BRA `(.L_x_3) ;  /* 0x0000963000008947 */ /* 0x000fea0003800000 */
[----:B------:R-:W-:Y:S01]  /*0940*/  ISETP.NE.U32.AND P0, PT, RZ, c[0x0][0x340], PT ;  /* 0x0000d000ff007a0c */ /* 0x000fe20003f05070 */
[----:B------:R-:W1:Y:S01]  /*0950*/  S2R R8, SR_CTAID.X ;  /* 0x0000000000087919 */ /* 0x000e620000002500 */
[----:B------:R-:W-:Y:S01]  /*0960*/  SHF.R.S32.HI R27, RZ, 0x1f, R132 ;  /* 0x0000001fff1b7819 */ /* 0x000fe20000011484 */
[----:B------:R-:W-:Y:S01]  /*0970*/  USHF.R.S32.HI UR17, URZ, 0x1f, UR11 ;  /* 0x0000001f3f117899 */ /* 0x000fe2000801140b */
[----:B------:R-:W-:Y:S01]  /*0980*/  ISETP.NE.AND.EX P0, PT, RZ, c[0x0][0x344], PT, P0 ;  /* 0x0000d100ff007a0c */ /* 0x000fe20003f05300 */
[----:B------:R-:W-:-:S12]  /*0990*/  ULDC.64 UR4, c[0x0][0x1b8] ;  /* 0x00006e0000047ab9 */ /* 0x000fd80000000a00 */
[----:B------:R-:W-:-:S04]  /*09a0*/  @P0 IMAD.MOV.U32 R0, RZ, RZ, 0x4 ;  /* 0x00000004ff000424 */ /* 0x000fc800078e00ff */
[----:B------:R-:W-:-:S05]  /*09b0*/  @P0 IMAD.WIDE R2, R12, R0, c[0x0][0x340] ;  /* 0x0000d0000c020625 */ /* 0x000fca00078e0200 */
[----:B------:R2:W3:Y:S01]  /*09c0*/  @P0 LDG.E R14, [R2.64] ;  /* 0x0000000c020e0981 */ /* 0x0004e2000c1e1900 */
[----:B------:R-:W-:Y:S01]  /*09d0*/  IMAD.MOV.U32 R10, RZ, RZ, c[0x0][0x2c4] ;  /* 0x0000b100ff0a7624 */ /* 0x000fe200078e00ff */
[----:B------:R-:W-:Y:S01]  /*09e0*/  UIMAD.WIDE.U32 UR6, UR11, UR4, URZ ;  /* 0x000000040b0672a5 */ /* 0x000fe2000f8e003f */
[----:B------:R-:W-:Y:S01]  /*09f0*/  SHF.R.S32.HI R11, RZ, 0x1f, R12 ;  /* 0x0000001fff0b7819 */ /* 0x000fe2000001140c */
[----:B------:R-:W-:Y:S01]  /*0a00*/  UIMAD UR4, UR17, UR4, URZ ;  /* 0x00000004110472a4 */ /* 0x000fe2000f8e023f */
[----:B------:R-:W-:Y:S01]  /*0a10*/  LEA.HI R92, R27, R132, RZ, 0x5 ;  /* 0x000000841b5c7211 */ /* 0x000fe200078f28ff */
[----:B------:R-:W-:Y:S01]  /*0a20*/  UMOV UR15, 0x6 ;  /* 0x00000006000f7882 */ /* 0x000fe20000000000 */
[----:B------:R-:W-:Y:S01]  /*0a30*/  BAR.SYNC.DEFER_BLOCKING 0x0 ;  /* 0x0000000000007b1d */ /* 0x000fe20000010000 */
[----:B------:R-:W-:Y:S01]  /*0a40*/  ISETP.NE.AND P1, PT, R10, 0x1, PT ;  /* 0x000000010a00780c */ /* 0x000fe20003f25270 */
[----:B------:R-:W-:Y:S01]  /*0a50*/  UIMAD UR4, UR11, UR5, UR4 ;  /* 0x000000050b0472a4 */ /* 0x000fe2000f8e0204 */
[----:B------:R-:W-:-:S03]  /*0a60*/  IMAD R6, R11, c[0x0][0x1c0], RZ ;  /* 0x000070000b067a24 */ /* 0x000fc600078e02ff */
[----:B------:R-:W-:Y:S02]  /*0a70*/  UIADD3 UR4, UR7, UR4, URZ ;  /* 0x0000000407047290 */ /* 0x000fe4000fffe03f */
[----:B------:R-:W-:Y:S01]  /*0a80*/  UMOV UR9, 0x5 ;  /* 0x0000000500097882 */ /* 0x000fe20000000000 */
[----:B--2---:R-:W-:Y:S01]  /*0a90*/  LEA.HI R2, R27, R132, RZ, 0x3 ;  /* 0x000000841b027211 */ /* 0x004fe200078f18ff */
[----:B------:R-:W-:Y:S02]  /*0aa0*/  IMAD.U32 R3, RZ, RZ, UR7 ;  /* 0x00000007ff037e24 */ /* 0x000fe4000f8e00ff */
[----:B------:R-:W-:Y:S01]  /*0ab0*/  MOV R3, UR4 ;  /* 0x0000000400037c02 */ /* 0x000fe20008000f00 */
[----:B------:R-:W-:Y:S01]  /*0ac0*/  UIADD3 UR7, UR14, -0x1, URZ ;  /* 0xffffffff0e077890 */ /* 0x000fe2000fffe03f */
[----:B------:R-:W-:Y:S01]  /*0ad0*/  LOP3.LUT R0, R2, 0xfffffff8, RZ, 0xc0, !PT ;  /* 0xfffffff802007812 */ /* 0x000fe200078ec0ff */
[----:B------:R-:W-:Y:S01]  /*0ae0*/  ULDC.64 UR4, c[0x0][0x1e8] ;  /* 0x00007a0000047ab9 */ /* 0x000fe20000000a00 */
[----:B------:R-:W-:Y:S01]  /*0af0*/  SHF.R.S32.HI R23, RZ, 0x3, R2 ;  /* 0x00000003ff177819 */ /* 0x000fe20000011402 */
[----:B------:R-:W-:Y:S01]  /*0b00*/  IMAD.U32 R2, RZ, RZ, UR6 ;  /* 0x00000006ff027e24 */ /* 0x000fe2000f8e00ff */
[----:B------:R-:W-:Y:S01]  /*0b10*/  UIMAD UR4, UR17, UR4, URZ ;  /* 0x00000004110472a4 */ /* 0x000fe2000f8e023f */
[----:B------:R-:W-:Y:S01]  /*0b20*/  IMAD.IADD R25, R132, 0x1, -R0 ;  /* 0x0000000184197824 */ /* 0x000fe200078e0a00 */
[----:B------:R-:W-:Y:S01]  /*0b30*/  IADD3 R7, -R23, c[0x0][0x1d0], RZ ;  /* 0x0000740017077a10 */ /* 0x000fe20007ffe1ff */
[----:B------:R-:W-:Y:S01]  /*0b40*/  IMAD.WIDE.U32 R2, R12, c[0x0][0x1c0], R2 ;  /* 0x000070000c027a25 */ /* 0x000fe200078e0002 */
[----:B------:R-:W-:Y:S01]  /*0b50*/  SHF.R.S32.HI R26, RZ, 0x1f, R23 ;  /* 0x0000001fff1a7819 */ /* 0x000fe20000011417 */
[----:B------:R-:W-:Y:S01]  /*0b60*/  UIMAD UR4, UR11, UR5, UR4 ;  /* 0x000000050b0472a4 */ /* 0x000fe2000f8e0204 */
[----:B------:R-:W-:Y:S01]  /*0b70*/  LEA R0, R25, R23, 0x5 ;  /* 0x0000001719007211 */ /* 0x000fe200078e28ff */
[----:B------:R-:W-:-:S02]  /*0b80*/  USHF.R.S32.HI UR6, URZ, 0x1f, UR7 ;  /* 0x0000001f3f067899 */ /* 0x000fc40008011407 */
[----:B------:R-:W-:Y:S02]  /*0b90*/  UISETP.GT.AND UP0, UPT, UR7, UR8, UPT ;  /* 0x000000080700728c */ /* 0x000fe4000bf04270 */
[----:B-1----:R-:W-:Y:S01]  /*0ba0*/  IMAD R4, R8, 0x80, R0 ;  /* 0x0000008008047824 */ /* 0x002fe200078e0200 */
[----:B------:R-:W-:-:S03]  /*0bb0*/  UIADD3 UR14, UR14, -0x2, URZ ;  /* 0xfffffffe0e0e7890 */ /* 0x000fc6000fffe03f */
[----:B------:R-:W-:-:S04]  /*0bc0*/  @P1 IMAD.HI.U32 R5, R4, c[0x0][0x2c8], RZ ;  /* 0x0000b20004051a27 */ /* 0x000fc800078e00ff */
[----:B------:R-:W-:Y:S01]  /*0bd0*/  IMAD.MOV.U32 R0, RZ, RZ, R4 ;  /* 0x000000ffff007224 */ /* 0x000fe200078e0004 */
[----:B------:R-:W-:Y:S01]  /*0be0*/  @P1 SHF.R.U32.HI R0, RZ, c[0x0][0x2cc], R5 ;  /* 0x0000b300ff001a19 */ /* 0x000fe20000011605 */
[----:B------:R-:W-:-:S03]  /*0bf0*/  IMAD R5, R12, c[0x0][0x1c4], R6 ;  /* 0x000071000c057a24 */ /* 0x000fc600078e0206 */
[--C-:B------:R-:W-:Y:S01]  /*0c00*/  SHF.R.S32.HI R6, RZ, 0x1f, R0.reuse ;  /* 0x0000001fff067819 */ /* 0x100fe20000011400 */
[----:B------:R-:W-:Y:S02]  /*0c10*/  IMAD.IADD R3, R3, 0x1, R5 ;  /* 0x0000000103037824 */ /* 0x000fe400078e0205 */
[----:B------:R-:W-:Y:S02]  /*0c20*/  IMAD.MOV R5, RZ, RZ, -R0 ;  /* 0x000000ffff057224 */ /* 0x000fe400078e0a00 */
[----:B------:R-:W-:Y:S02]  /*0c30*/  IMAD R6, R6, c[0x0][0x1b0], RZ ;  /* 0x00006c0006067a24 */ /* 0x000fe400078e02ff */
[----:B------:R-:W-:Y:S02]  /*0c40*/  IMAD R4, R5, c[0x0][0x2c4], R4 ;  /* 0x0000b10005047a24 */ /* 0x000fe400078e0204 */
[----:B------:R-:W-:-:S03]  /*0c50*/  IMAD.WIDE.U32 R2, R0, c[0x0][0x1b0], R2 ;  /* 0x00006c0000027a25 */ /* 0x000fc600078e0002 */
[----:B------:R-:W-:Y:S01]  /*0c60*/  SHF.R.S32.HI R5, RZ, 0x1f, R4 ;  /* 0x0000001fff057819 */ /* 0x000fe20000011404 */
[----:B------:R-:W-:Y:S01]  /*0c70*/  IMAD R0, R0, c[0x0][0x1b4], R6 ;  /* 0x00006d0000007a24 */ /* 0x000fe200078e0206 */
[----:B------:R-:W-:-:S03]  /*0c80*/  MOV R6, UR7 ;  /* 0x0000000700067c02 */ /* 0x000fc60008000f00 */
[----:B------:R-:W-:Y:S02]  /*0c90*/  IMAD.IADD R3, R3, 0x1, R0 ;  /* 0x0000000103037824 */ /* 0x000fe400078e0200 */
[----:B------:R-:W-:Y:S02]  /*0ca0*/  IMAD R0, R5, c[0x0][0x1a8], RZ ;  /* 0x00006a0005007a24 */ /* 0x000fe400078e02ff */
[----:B------:R-:W-:Y:S02]  /*0cb0*/  IMAD R24, R6, -0x40, R7 ;  /* 0xffffffc006187824 */ /* 0x000fe400078e0207 */
[----:B------:R-:W-:Y:S02]  /*0cc0*/  IMAD.SHL.U32 R7, R23, 0x40, RZ ;  /* 0x0000004017077824 */ /* 0x000fe400078e00ff */
[C---:B------:R-:W-:Y:S02]  /*0cd0*/  IMAD R9, R4.reuse, c[0x0][0x1ac], R0 ;  /* 0x00006b0004097a24 */ /* 0x040fe400078e0200 */
[----:B------:R-:W-:Y:S01]  /*0ce0*/  IMAD.WIDE.U32 R4, R4, c[0x0][0x1a8], R2 ;  /* 0x00006a0004047a25 */ /* 0x000fe200078e0002 */
[----:B------:R-:W-:-:S02]  /*0cf0*/  LOP3.LUT R0, R7, 0x1c0, RZ, 0xc0, !PT ;  /* 0x000001c007007812 */ /* 0x000fc400078ec0ff */
[----:B------:R-:W-:Y:S01]  /*0d00*/  SHF.L.U32 R2, R25, 0x3, RZ ;  /* 0x0000000319027819 */ /* 0x000fe200000006ff */
[----:B------:R-:W-:Y:S01]  /*0d10*/  IMAD R6, R8, 0x80, R23 ;  /* 0x0000008008067824 */ /* 0x000fe200078e0217 */
[----:B------:R-:W-:Y:S01]  /*0d20*/  SHF.R.U32.HI R8, RZ, 0x3, R0 ;  /* 0x00000003ff087819 */ /* 0x000fe20000011600 */
[----:B------:R-:W-:Y:S01]  /*0d30*/  IMAD R7, R10, c[0x0][0x168], RZ ;  /* 0x00005a000a077a24 */ /* 0x000fe200078e02ff */
[----:B------:R-:W-:Y:S01]  /*0d40*/  LOP3.LUT R3, R0, 0x38, R2, 0xf8, !PT ;  /* 0x0000003800037812 */ /* 0x000fe200078ef802 */
[----:B------:R-:W-:Y:S01]  /*0d50*/  IMAD.IADD R0, R5, 0x1, R9 ;  /* 0x0000000105007824 */ /* 0x000fe200078e0209 */
[C---:B------:R-:W-:Y:S02]  /*0d60*/  LEA R22, P2, R4.reuse, c[0x0][0x160], 0x1 ;  /* 0x0000580004167a11 */ /* 0x040fe400078408ff */
[----:B------:R-:W-:Y:S02]  /*0d70*/  LEA.HI R5, R27, R132, RZ, 0x6 ;  /* 0x000000841b057211 */ /* 0x000fe400078f30ff */
[----:B------:R-:W-:-:S02]  /*0d80*/  LEA.HI.X R21, R4, c[0x0][0x164], R0, 0x1, P2 ;  /* 0x0000590004157a11 */ /* 0x000fc400010f0c00 */
[C---:B------:R-:W-:Y:S01]  /*0d90*/  ISETP.GE.AND P6, PT, R6.reuse, R7, PT ;  /* 0x000000070600720c */ /* 0x040fe20003fc6270 */
[----:B------:R-:W-:Y:S01]  /*0da0*/  SHFL.IDX PT, R4, R22, RZ, 0x181f ;  /* 0x00181fff16047589 */ /* 0x000fe200000e0000 */
[----:B------:R-:W-:Y:S01]  /*0db0*/  IMAD.SHL.U32 R0, R5, 0x8, RZ ;  /* 0x0000000805007824 */ /* 0x000fe200078e00ff */
[----:B------:R-:W-:Y:S02]  /*0dc0*/  LOP3.LUT R3, R3, R8, RZ, 0x3c, !PT ;  /* 0x0000000803037212 */ /* 0x000fe400078e3cff */
[----:B------:R-:W1:Y:S01]  /*0dd0*/  SHFL.IDX PT, R5, R21, RZ, 0x181f ;  /* 0x00181fff15057589 */ /* 0x000e6200000e0000 */
[----:B------:R-:W-:Y:S02]  /*0de0*/  IADD3 R10, R6, 0x20, RZ ;  /* 0x00000020060a7810 */ /* 0x000fe40007ffe0ff */
[----:B------:R-:W-:Y:S01]  /*0df0*/  LOP3.LUT R16, R3, 0xfffffe00, R0, 0xf8, !PT ;  /* 0xfffffe0003107812 */ /* 0x000fe200078ef800 */
[----:B------:R-:W2:Y:S01]  /*0e00*/  SHFL.IDX PT, R8, R22, 0x1, 0x181f ;  /* 0x00381f0016087f89 */ /* 0x000ea200000e0000 */
[----:B------:R-:W-:-:S02]  /*0e10*/  IADD3 R0, R2, 0x80, RZ ;  /* 0x0000008002007810 */ /* 0x000fc40007ffe0ff */
[----:B------:R-:W-:Y:S01]  /*0e20*/  ISETP.GE.AND P1, PT, R10, R7, PT ;  /* 0x000000070a00720c */ /* 0x000fe20003f26270 */
[----:B------:R-:W-:Y:S01]  /*0e30*/  IMAD.SHL.U32 R100, R16, 0x2, RZ ;  /* 0x0000000210647824 */ /* 0x000fe200078e00ff */
[C---:B------:R-:W-:Y:S02]  /*0e40*/  IADD3 R10, R2.reuse, 0x40, RZ ;  /* 0x00000040020a7810 */ /* 0x040fe40007ffe0ff */
[----:B------:R-:W-:Y:S02]  /*0e50*/  @!P6 SHF.R.S32.HI R9, RZ, 0x1f, R0 ;  /* 0x0000001fff09e819 */ /* 0x000fe40000011400 */
[----:B------:R-:W-:Y:S01]  /*0e60*/  @!P6 SHF.R.S32.HI R13, RZ, 0x1f, R10 ;  /* 0x0000001fff0de819 */ /* 0x000fe2000001140a */
[----:B------:R-:W-:Y:S01]  /*0e70*/  STL [R1+0x18], R100 ;  /* 0x0000186401007387 */ /* 0x000fe20000100800 */
[----:B------:R-:W-:Y:S02]  /*0e80*/  @!P6 LEA.HI R19, R9, R0, RZ, 0x3 ;  /* 0x000000000913e211 */ /* 0x000fe400078f18ff */
[----:B------:R-:W-:Y:S01]  /*0e90*/  ISETP.GE.AND P2, PT, R2, c[0x0][0x198], PT ;  /* 0x0000660002007a0c */ /* 0x000fe20003f46270 */
[----:B------:R-:W4:Y:S01]  /*0ea0*/  SHFL.IDX PT, R9, R21, 0x1, 0x181f ;  /* 0x00381f0015097f89 */ /* 0x000f2200000e0000 */
[----:B------:R-:W-:-:S02]  /*0eb0*/  @!P6 LEA.HI R13, R13, R10, RZ, 0x3 ;  /* 0x0000000a0d0de211 */ /* 0x000fc400078f18ff */
[----:B------:R-:W-:Y:S02]  /*0ec0*/  ISETP.GE.AND P5, PT, R10, c[0x0][0x198], PT ;  /* 0x000066000a007a0c */ /* 0x000fe40003fa6270 */
[----:B------:R-:W-:Y:S02]  /*0ed0*/  ISETP.GE.AND P4, PT, R0, c[0x0][0x198], PT ;  /* 0x0000660000007a0c */ /* 0x000fe40003f86270 */
[----:B------:R-:W-:Y:S02]  /*0ee0*/  SHF.R.S32.HI R3, RZ, 0x1f, R2 ;  /* 0x0000001fff037819 */ /* 0x000fe40000011402 */
[----:B------:R-:W-:Y:S02]  /*0ef0*/  @!P6 LOP3.LUT R18, R13, 0xfffffff8, RZ, 0xc0, !PT ;  /* 0xfffffff80d12e812 */ /* 0x000fe400078ec0ff */
[----:B------:R-:W-:-:S03]  /*0f00*/  @!P6 LOP3.LUT R16, R19, 0xfffffff8, RZ, 0xc0, !PT ;  /* 0xfffffff81310e812 */ /* 0x000fc600078ec0ff */
[----:B-1----:R-:W-:Y:S01]  /*0f10*/  @!P6 IMAD.WIDE R18, R18, 0x2, R4 ;  /* 0x000000021212e825 */ /* 0x002fe200078e0204 */
[----:B---3--:R-:W-:-:S03]  /*0f20*/  @P0 SHF.R.S32.HI R15, RZ, 0x1f, R14 ;  /* 0x0000001fff0f0819 */ /* 0x008fc6000001140e */
[----:B------:R-:W-:Y:S01]  /*0f30*/  @!P0 IMAD.MOV.U32 R14, RZ, RZ, R12 ;  /* 0x000000ffff0e8224 */ /* 0x000fe200078e000c */
[----:B------:R-:W-:Y:S02]  /*0f40*/  @!P0 MOV R15, R11 ;  /* 0x0000000b000f8202 */ /* 0x000fe40000000f00 */
[----:B------:R-:W-:-:S04]  /*0f50*/  IADD3 R11, R2, 0xc0, RZ ;  /* 0x000000c0020b7810 */ /* 0x000fc80007ffe0ff */
[----:B------:R-:W-:Y:S02]  /*0f60*/  @!P6 SHF.R.S32.HI R12, RZ, 0x1f, R11 ;  /* 0x0000001fff0ce819 */ /* 0x000fe4000001140b */
[----:B------:R-:W-:Y:S02]  /*0f70*/  ISETP.GE.AND P3, PT, R11, c[0x0][0x198], PT ;  /* 0x000066000b007a0c */ /* 0x000fe40003f66270 */
[----:B------:R-:W-:Y:S02]  /*0f80*/  @!P6 LEA.HI R17, R12, R11, RZ, 0x3 ;  /* 0x0000000b0c11e211 */ /* 0x000fe400078f18ff */
[----:B------:R-:W-:Y:S02]  /*0f90*/  @!P6 LEA R12, P0, R2, R4, 0x1 ;  /* 0x00000004020ce211 */ /* 0x000fe400078008ff */
[----:B------:R-:W-:Y:S01]  /*0fa0*/  @!P6 LOP3.LUT R20, R17, 0xfffffff8, RZ, 0xc0, !PT ;  /* 0xfffffff81114e812 */ /* 0x000fe200078ec0ff */
[----:B------:R-:W-:Y:S01]  /*0fb0*/  @!P6 IMAD.WIDE R16, R16, 0x2, R4 ;  /* 0x000000021010e825 */ /* 0x000fe200078e0204 */
[----:B------:R-:W-:-:S03]  /*0fc0*/  @!P6 LEA.HI.X R13, R2, R5, R3, 0x1, P0 ;  /* 0x00000005020de211 */ /* 0x000fc600000f0c03 */
[----:B------:R-:W-:Y:S02]  /*0fd0*/  @!P6 IMAD.WIDE R4, R20, 0x2, R4 ;  /* 0x000000021404e825 */ /* 0x000fe400078e0204 */
[----:B------:R1:W-:Y:S04]  /*0fe0*/  @!P6 LDGSTS.E.BYPASS.LTC128B.128 [R100+0x100], [R12.64], !P2 ;  /* 0x001000000c64efae */ /* 0x0003e8000d101d4c */
[----:B------:R3:W-:Y:S04]  /*0ff0*/  @!P6 LDGSTS.E.BYPASS.LTC128B.128 [R100+0x4100], [R18.64], !P5 ;  /* 0x041000001264efae */ /* 0x0007e8000e901d4c */
[----:B------:R5:W-:Y:S04]  /*1000*/  @!P6 LDGSTS.E.BYPASS.LTC128B.128 [R100+0x8100], [R16.64], !P4 ;  /* 0x081000001064efae */ /* 0x000be8000e101d4c */
[----:B------:R2:W-:Y:S01]  /*1010*/  @!P6 LDGSTS.E.BYPASS.LTC128B.128 [R100+0xc100], [R4.64], !P3 ;  /* 0x0c1000000464efae */ /* 0x0005e2000d901d4c */
[----:B-1----:R-:W-:-:S04]  /*1020*/  IMAD.WIDE.U32 R12, R23, c[0x0][0x1e0], R2 ;  /* 0x00007800170c7a25 */ /* 0x002fc800078e0002 */
[----:B-----5:R-:W-:Y:S01]  /*1030*/  IMAD R17, R26, c[0x0][0x1e0], RZ ;  /* 0x000078001a117a24 */ /* 0x020fe200078e02ff */
[----:B------:R-:W-:Y:S02]  /*1040*/  @!P1 SHF.R.S32.HI R16, RZ, 0x1f, R10 ;  /* 0x0000001fff109819 */ /* 0x000fe4000001140a */
[----:B--2---:R-:W-:Y:S01]  /*1050*/  IADD3 R5, R6, 0x40, RZ ;  /* 0x0000004006057810 */ /* 0x004fe20007ffe0ff */
[----:B------:R-:W-:Y:S01]  /*1060*/  IMAD R17, R23, c[0x0][0x1e4], R17 ;  /* 0x0000790017117a24 */ /* 0x000fe200078e0211 */
[----:B------:R-:W-:Y:S02]  /*1070*/  @!P1 LEA R4, P0, R2, R8, 0x1 ;  /* 0x0000000802049211 */ /* 0x000fe400078008ff */
[----:B------:R-:W-:Y:S01]  /*1080*/  IADD3 R6, R6, 0x60, RZ ;  /* 0x0000006006067810 */ /* 0x000fe20007ffe0ff */
[----:B------:R-:W-:Y:S01]  /*1090*/  IMAD.IADD R13, R13, 0x1, R17 ;  /* 0x000000010d0d7824 */ /* 0x000fe200078e0211 */
[----:B------:R-:W-:Y:S02]  /*10a0*/  ISETP.GE.AND P6, PT, R5, R7, PT ;  /* 0x000000070500720c */ /* 0x000fe40003fc6270 */
[----:B----4-:R-:W-:-:S02]  /*10b0*/  @!P1 LEA.HI.X R5, R2, R9, R3, 0x1, P0 ;  /* 0x0000000902059211 */ /* 0x010fc400000f0c03 */
[----:B------:R-:W-:Y:S02]  /*10c0*/  ISETP.GE.AND P0, PT, R6, R7, PT ;  /* 0x000000070600720c */ /* 0x000fe40003f06270 */
[----:B------:R-:W-:Y:S01]  /*10d0*/  @!P1 SHF.R.S32.HI R7, RZ, 0x1f, R0 ;  /* 0x0000001fff079819 */ /* 0x000fe20000011400 */
[----:B------:R1:W-:Y:S01]  /*10e0*/  @!P1 LDGSTS.E.BYPASS.LTC128B.128 [R100+0x1100], [R4.64], !P2 ;  /* 0x0110000004649fae */ /* 0x0003e2000d101d4c */
[----:B------:R-:W-:Y:S02]  /*10f0*/  @!P1 SHF.R.S32.HI R6, RZ, 0x1f, R11 ;  /* 0x0000001fff069819 */ /* 0x000fe4000001140b */
[----:B---3--:R-:W-:Y:S02]  /*1100*/  @!P1 LEA.HI R18, R16, R10, RZ, 0x3 ;  /* 0x0000000a10129211 */ /* 0x008fe400078f18ff */
[----:B------:R-:W-:Y:S02]  /*1110*/  @!P1 LEA.HI R7, R7, R0, RZ, 0x3 ;  /* 0x0000000007079211 */ /* 0x000fe400078f18ff */
[----:B------:R-:W-:-:S02]  /*1120*/  @!P1 LEA.HI R16, R6, R11, RZ, 0x3 ;  /* 0x0000000b06109211 */ /* 0x000fc400078f18ff */
[----:B------:R-:W-:Y:S01]  /*1130*/  SHFL.IDX PT, R6, R22, 0x2, 0x181f ;  /* 0x00581f0016067f89 */ /* 0x000fe200000e0000 */
[----:B------:R-:W-:Y:S02]  /*1140*/  @!P1 LOP3.LUT R17, R7, 0xfffffff8, RZ, 0xc0, !PT ;  /* 0xfffffff807119812 */ /* 0x000fe400078ec0ff */
[----:B------:R-:W-:Y:S01]  /*1150*/  @!P1 LOP3.LUT R18, R18, 0xfffffff8, RZ, 0xc0, !PT ;  /* 0xfffffff812129812 */ /* 0x000fe200078ec0ff */
[----:B------:R-:W2:Y:S01]  /*1160*/  SHFL.IDX PT, R7, R21, 0x2, 0x181f ;  /* 0x00581f0015077f89 */ /* 0x000ea200000e0000 */
[----:B------:R-:W-:Y:S01]  /*1170*/  @!P1 LOP3.LUT R20, R16, 0xfffffff8, RZ, 0xc0, !PT ;  /* 0xfffffff810149812 */ /* 0x000fe200078ec0ff */
[----:B------:R-:W-:-:S04]  /*1180*/  @!P1 IMAD.WIDE R16, R17, 0x2, R8 ;  /* 0x0000000211109825 */ /* 0x000fc800078e0208 */
[----:B------:R-:W-:-:S04]  /*1190*/  @!P1 IMAD.WIDE R18, R18, 0x2, R8 ;  /* 0x0000000212129825 */ /* 0x000fc800078e0208 */
[----:B------:R-:W-:Y:S01]  /*11a0*/  @!P1 IMAD.WIDE R8, R20, 0x2, R8 ;  /* 0x0000000214089825 */ /* 0x000fe200078e0208 */
[----:B------:R3:W-:Y:S04]  /*11b0*/  @!P1 LDGSTS.E.BYPASS.LTC128B.128 [R100+0x5100], [R18.64], !P5 ;  /* 0x0510000012649fae */ /* 0x0007e8000e901d4c */
[----:B------:R4:W-:Y:S04]  /*11c0*/  @!P1 LDGSTS.E.BYPASS.LTC128B.128 [R100+0x9100], [R16.64], !P4 ;  /* 0x0910000010649fae */ /* 0x0009e8000e101d4c */
[----:B-1----:R-:W1:Y:S04]  /*11d0*/  SHFL.IDX PT, R4, R22, 0x3, 0x181f ;  /* 0x00781f0016047f89 */ /* 0x002e6800000e0000 */
[----:B------:R-:W5:Y:S04]  /*11e0*/  SHFL.IDX PT, R5, R21, 0x3, 0x181f ;  /* 0x00781f0015057f89 */ /* 0x000f6800000e0000 */
[----:B------:R1:W-:Y:S01]  /*11f0*/  @!P1 LDGSTS.E.BYPASS.LTC128B.128 [R100+0xd100], [R8.64], !P3 ;  /* 0x0d10000008649fae */ /* 0x0003e2000d901d4c */
[----:B---3--:R-:W-:-:S02]  /*1200*/  @!P6 SHF.R.S32.HI R18, RZ, 0x1f, R10 ;  /* 0x0000001fff12e819 */ /* 0x008fc4000001140a */
[----:B----4-:R-:W-:Y:S02]  /*1210*/  @!P6 SHF.R.S32.HI R17, RZ, 0x1f, R0 ;  /* 0x0000001fff11e819 */ /* 0x010fe40000011400 */
[----:B------:R-:W-:Y:S02]  /*1220*/  @!P6 SHF.R.S32.HI R16, RZ, 0x1f, R11 ;  /* 0x0000001fff10e819 */ /* 0x000fe4000001140b */
[----:B------:R-:W-:Y:S02]  /*1230*/  @!P6 LEA.HI R18, R18, R10, RZ, 0x3 ;  /* 0x0000000a1212e211 */ /* 0x000fe400078f18ff */
[----:B------:R-:W-:Y:S02]  /*1240*/  @!P6 LEA.HI R17, R17, R0, RZ, 0x3 ;  /* 0x000000001111e211 */ /* 0x000fe400078f18ff */
[----:B------:R-:W-:Y:S02]  /*1250*/  @!P6 LOP3.LUT R18, R18, 0xfffffff8, RZ, 0xc0, !PT ;  /* 0xfffffff81212e812 */ /* 0x000fe400078ec0ff */
[----:B------:R-:W-:-:S02]  /*1260*/  @!P6 LOP3.LUT R17, R17, 0xfffffff8, RZ, 0xc0, !PT ;  /* 0xfffffff81111e812 */ /* 0x000fc400078ec0ff */
[----:B-1----:R-:W-:Y:S01]  /*1270*/  @!P6 LEA.HI R9, R16, R11, RZ, 0x3 ;  /* 0x0000000b1009e211 */ /* 0x002fe200078f18ff */
[--C-:B--2---:R-:W-:Y:S01]  /*1280*/  @!P6 IMAD.WIDE R18, R18, 0x2, R6.reuse ;  /* 0x000000021212e825 */ /* 0x104fe200078e0206 */
[C---:B------:R-:W-:Y:S02]  /*1290*/  @!P6 LEA R8, P1, R2.reuse, R6, 0x1 ;  /* 0x000000060208e211 */ /* 0x040fe400078208ff */
        /* <DEDUP_REMOVED lines=8> */
[----:B------:R-:W-:-:S02]  /*1320*/  ISETP.GE.AND P6, PT, R2, c[0x0][0x1d4], PT ;  /* 0x0000750002007a0c */ /* 0x000fc40003fc6270 */
[----:B-1----:R-:W-:-:S04]  /*1330*/  @!P0 LEA R8, P1, R2, R4, 0x1 ;  /* 0x0000000402088211 */ /* 0x002fc800078208ff */
[--C-:B-----5:R-:W-:Y:S01]  /*1340*/  @!P0 LEA.HI.X R9, R2, R5, R3.reuse, 0x1, P1 ;  /* 0x0000000502098211 */ /* 0x120fe200008f0c03 */
[----:B------:R-:W-:Y:S01]  /*1350*/  IMAD.WIDE.U32 R2, R23, c[0x0][0x208], R2 ;  /* 0x0000820017027a25 */ /* 0x000fe200078e0002 */
[C---:B------:R-:W-:Y:S02]  /*1360*/  ISETP.GE.AND P1, PT, R24.reuse, 0x21, PT ;  /* 0x000000211800780c */ /* 0x040fe40003f26270 */
[----:B--2---:R-:W-:Y:S01]  /*1370*/  LEA.HI R18, R27, R132, RZ, 0x4 ;  /* 0x000000841b127211 */ /* 0x004fe200078f20ff */
[----:B------:R1:W-:Y:S01]  /*1380*/  @!P0 LDGSTS.E.BYPASS.LTC128B.128 [R100+0x3100], [R8.64], !P2 ;  /* 0x0310000008648fae */ /* 0x0003e2000d101d4c */
[----:B------:R-:W-:Y:S02]  /*1390*/  ISETP.GE.AND P2, PT, R24, 0x1, PT ;  /* 0x000000011800780c */ /* 0x000fe40003f46270 */
[----:B----4-:R-:W-:Y:S01]  /*13a0*/  @!P0 SHF.R.S32.HI R7, RZ, 0x1f, R10 ;  /* 0x0000001fff078819 */ /* 0x010fe2000001140a */
[----:B------:R-:W-:Y:S01]  /*13b0*/  IMAD.U32 R6, RZ, RZ, UR11 ;  /* 0x0000000bff067e24 */ /* 0x000fe2000f8e00ff */
[----:B---3--:R-:W-:-:S02]  /*13c0*/  SHF.R.S32.HI R17, RZ, 0x4, R18 ;  /* 0x00000004ff117819 */ /* 0x008fc40000011412 */
[----:B------:R-:W-:Y:S01]  /*13d0*/  @!P0 LEA.HI R16, R7, R10, RZ, 0x3 ;  /* 0x0000000a07108211 */ /* 0x000fe200078f18ff */
[----:B------:R-:W-:Y:S01]  /*13e0*/  IMAD.WIDE.U32 R6, R6, c[0x0][0x1e8], R12 ;  /* 0x00007a0006067a25 */ /* 0x000fe200078e000c */
[----:B------:R-:W-:Y:S02]  /*13f0*/  LEA.HI R13, R18, R17, RZ, 0x1 ;  /* 0x00000011120d7211 */ /* 0x000fe400078f08ff */
[----:B------:R-:W-:Y:S02]  /*1400*/  @!P0 LOP3.LUT R12, R16, 0xfffffff8, RZ, 0xc0, !PT ;  /* 0xfffffff8100c8812 */ /* 0x000fe400078ec0ff */
[----:B------:R-:W-:Y:S01]  /*1410*/  IADD3 R7, R7, UR4, RZ ;  /* 0x0000000407077c10 */ /* 0x000fe2000fffe0ff */
[----:B------:R-:W-:Y:S01]  /*1420*/  ULDC.64 UR4, c[0x0][0x1e0] ;  /* 0x0000780000047ab9 */ /* 0x000fe20000000a00 */
[----:B------:R-:W-:Y:S01]  /*1430*/  LOP3.LUT R13, R13, 0xfffffffe, RZ, 0xc0, !PT ;  /* 0xfffffffe0d0d7812 */ /* 0x000fe200078ec0ff */
[----:B------:R-:W-:Y:S02]  /*1440*/  USHF.L.U32 UR16, UR4, 0x6, URZ ;  /* 0x0000000604107899 */ /* 0x000fe4000800063f */
[----:B------:R-:W-:Y:S01]  /*1450*/  USHF.L.U64.HI UR15, UR4, UR15, UR5 ;  /* 0x0000000f040f7299 */ /* 0x000fe20008010205 */
[----:B------:R-:W-:Y:S01]  /*1460*/  IMAD.WIDE.U32 R28, R14, c[0x0][0x1f0], R6 ;  /* 0x00007c000e1c7a25 */ /* 0x000fe200078e0006 */
[----:B------:R-:W-:Y:S01]  /*1470*/  USHF.L.U32 UR10, UR4, 0x5, URZ ;  /* 0x00000005040a7899 */ /* 0x000fe2000800063f */
[----:B------:R-:W-:Y:S01]  /*1480*/  IADD3 R17, R17, -R13, RZ ;  /* 0x8000000d11117210 */ /* 0x000fe20007ffe0ff */
[----:B------:R-:W-:Y:S01]  /*1490*/  UIMAD UR18, UR15, UR7, URZ ;  /* 0x000000070f1272a4 */ /* 0x000fe2000f8e023f */
[----:B------:R-:W-:Y:S01]  /*14a0*/  IMAD.U32 R96, RZ, RZ, UR16 ;  /* 0x00000010ff607e24 */ /* 0x000fe2000f8e00ff */
[----:B------:R-:W-:Y:S01]  /*14b0*/  USHF.L.U64.HI UR9, UR4, UR9, UR5 ;  /* 0x0000000904097299 */ /* 0x000fe20008010205 */
[----:B------:R-:W-:Y:S01]  /*14c0*/  IMAD.MOV.U32 R98, RZ, RZ, R28 ;  /* 0x000000ffff627224 */ /* 0x000fe200078e001c */
[----:B------:R-:W-:Y:S01]  /*14d0*/  UIMAD UR18, UR6, UR16, UR18 ;  /* 0x00000010061272a4 */ /* 0x000fe2000f8e0212 */
[----:B-1----:R-:W-:Y:S01]  /*14e0*/  @!P0 IMAD.WIDE R8, R12, 0x2, R4 ;  /* 0x000000020c088825 */ /* 0x002fe200078e0204 */
[----:B------:R-:W-:Y:S01]  /*14f0*/  ULDC.64 UR4, c[0x0][0x210] ;  /* 0x0000840000047ab9 */ /* 0x000fe20000000a00 */
[----:B------:R-:W-:Y:S01]  /*1500*/  STL.64 [R1+0x68], R28 ;  /* 0x0000681c01007387 */ /* 0x000fe20000100a00 */
[----:B------:R-:W-:Y:S01]  /*1510*/  UIMAD UR17, UR17, UR4, URZ ;  /* 0x00000004111172a4 */ /* 0x000fe2000f8e023f */
[----:B------:R-:W-:Y:S01]  /*1520*/  IMAD R12, R15, c[0x0][0x1f0], RZ ;  /* 0x00007c000f0c7a24 */ /* 0x000fe200078e02ff */
[----:B------:R-:W-:Y:S01]  /*1530*/  @UP0 UIMAD UR15, UR15, UR14, URZ ;  /* 0x0000000e0f0f02a4 */ /* 0x000fe2000f8e023f */
[----:B------:R1:W-:Y:S01]  /*1540*/  @!P0 LDGSTS.E.BYPASS.LTC128B.128 [R100+0x7100], [R8.64], !P5 ;  /* 0x0710000008648fae */ /* 0x0003e2000e901d4c */
[----:B------:R-:W-:Y:S01]  /*1550*/  ISETP.GE.AND P5, PT, R10, c[0x0][0x1d4], PT ;  /* 0x000075000a007a0c */ /* 0x000fe20003fa6270 */
[----:B------:R-:W-:Y:S01]  /*1560*/  IMAD R12, R14, c[0x0][0x1f4], R12 ;  /* 0x00007d000e0c7a24 */ /* 0x000fe200078e020c */
[----:B------:R-:W-:-:S03]  /*1570*/  UIMAD UR17, UR11, UR5, UR17 ;  /* 0x000000050b1172a4 */ /* 0x000fc6000f8e0211 */
[----:B------:R-:W-:Y:S01]  /*1580*/  IMAD.IADD R99, R29, 0x1, R12 ;  /* 0x000000011d637824 */ /* 0x000fe200078e020c */
[----:B------:R-:W-:Y:S01]  /*1590*/  ULDC.64 UR4, c[0x0][0x208] ;  /* 0x0000820000047ab9 */ /* 0x000fe20000000a00 */
[----:B------:R-:W-:-:S03]  /*15a0*/  SEL R12, RZ, 0x1, P6 ;  /* 0x00000001ff0c7807 */ /* 0x000fc60003000000 */
[----:B------:R-:W-:Y:S01]  /*15b0*/  STL.64 [R1+0x58], R98 ;  /* 0x0000586201007387 */ /* 0x000fe20000100a00 */
[----:B-1----:R-:W-:Y:S02]  /*15c0*/  @!P0 SHF.R.S32.HI R9, RZ, 0x1f, R0 ;  /* 0x0000001fff098819 */ /* 0x002fe40000011400 */
[----:B------:R-:W-:Y:S02]  /*15d0*/  @!P0 SHF.R.S32.HI R8, RZ, 0x1f, R11 ;  /* 0x0000001fff088819 */ /* 0x000fe4000001140b */
[----:B------:R-:W-:Y:S02]  /*15e0*/  @!P0 LEA.HI R9, R9, R0, RZ, 0x3 ;  /* 0x0000000009098211 */ /* 0x000fe400078f18ff */
[----:B------:R-:W-:Y:S02]  /*15f0*/  @!P0 LEA.HI R8, R8, R11, RZ, 0x3 ;  /* 0x0000000b08088211 */ /* 0x000fe400078f18ff */
[----:B------:R-:W-:Y:S02]  /*1600*/  @!P0 LOP3.LUT R9, R9, 0xfffffff8, RZ, 0xc0, !PT ;  /* 0xfffffff809098812 */ /* 0x000fe400078ec0ff */
[----:B------:R-:W-:-:S03]  /*1610*/  @!P0 LOP3.LUT R10, R8, 0xfffffff8, RZ, 0xc0, !PT ;  /* 0xfffffff8080a8812 */ /* 0x000fc600078ec0ff */
[----:B------:R-:W-:-:S04]  /*1620*/  @!P0 IMAD.WIDE R8, R9, 0x2, R4 ;  /* 0x0000000209088825 */ /* 0x000fc800078e0204 */
[----:B------:R-:W-:Y:S01]  /*1630*/  @!P0 IMAD.WIDE R6, R10, 0x2, R4 ;  /* 0x000000020a068825 */ /* 0x000fe200078e0204 */
[----:B------:R1:W-:Y:S01]  /*1640*/  @!P0 LDGSTS.E.BYPASS.LTC128B.128 [R100+0xb100], [R8.64], !P4 ;  /* 0x0b10000008648fae */ /* 0x0003e2000e101d4c */
[----:B------:R-:W-:Y:S02]  /*1650*/  ISETP.GE.AND P4, PT, R0, c[0x0][0x1d4], PT ;  /* 0x0000750000007a0c */ /* 0x000fe40003f86270 */
[----:B------:R-:W-:Y:S01]  /*1660*/  IMAD.WIDE.U32 R4, R96, UR7, R98 ;  /* 0x0000000760047c25 */ /* 0x000fe2000f8e0062 */
[----:B------:R2:W-:Y:S03]  /*1670*/  @!P0 LDGSTS.E.BYPASS.LTC128B.128 [R100+0xf100], [R6.64], !P3 ;  /* 0x0f10000006648fae */ /* 0x0005e6000d901d4c */
[----:B------:R-:W-:Y:S01]  /*1680*/  IMAD.SHL.U32 R10, R23, 0x8, RZ ;  /* 0x00000008170a7824 */ /* 0x000fe200078e00ff */
[----:B------:R-:W-:Y:S01]  /*1690*/  IADD3 R0, R5, UR18, RZ ;  /* 0x0000001205007c10 */ /* 0x000fe2000fffe0ff */
[----:B------:R-:W0:Y:S01]  /*16a0*/  LDGDEPBAR ;  /* 0x00000000000079af */ /* 0x000e220000000000 */
[----:B------:R-:W-:-:S02]  /*16b0*/  UIMAD.WIDE.U32 UR18, UR7, UR4, URZ ;  /* 0x00000004071272a5 */ /* 0x000fc4000f8e003f */
[----:B------:R-:W-:-:S04]  /*16c0*/  UIMAD UR4, UR6, UR4, URZ ;  /* 0x00000004060472a4 */ /* 0x000fc8000f8e023f */
[----:B------:R-:W-:-:S03]  /*16d0*/  UIMAD UR4, UR7, UR5, UR4 ;  /* 0x00000005070472a4 */ /* 0x000fc6000f8e0204 */
[----:B------:R-:W-:Y:S02]  /*16e0*/  UMOV UR5, 0xffffffc0 ;  /* 0xffffffc000057882 */ /* 0x000fe40000000000 */
[----:B------:R-:W-:Y:S01]  /*16f0*/  UIADD3 UR4, UR19, UR4, URZ ;  /* 0x0000000413047290 */ /* 0x000fe2000fffe03f */
[----:B-1----:R-:W-:-:S05]  /*1700*/  @P1 IADD3 R8, P0, R4, UR10, RZ ;  /* 0x0000000a04081c10 */ /* 0x002fca000ff1e0ff */
[----:B------:R-:W-:Y:S01]  /*1710*/  IMAD.U32 R13, RZ, RZ, UR4 ;  /* 0x00000004ff0d7e24 */ /* 0x000fe2000f8e00ff */
[----:B------:R-:W-:Y:S01]  /*1720*/  ULDC UR4, c[0x0][0x1d0] ;  /* 0x0000740000047ab9 */ /* 0x000fe20000000800 */
[----:B--2---:R-:W-:Y:S01]  /*1730*/  SHF.L.U32 R7, R25, 0x6, RZ ;  /* 0x0000000619077819 */ /* 0x004fe200000006ff */
[----:B------:R-:W-:Y:S01]  /*1740*/  UIMAD UR4, UR7, UR5, UR4 ;  /* 0x00000005070472a4 */ /* 0x000fe2000f8e0204 */
[C---:B------:R-:W-:Y:S02]  /*1750*/  @P2 LEA R6, P3, R4.reuse, c[0x0][0x1c8], 0x1 ;  /* 0x0000720004062a11 */ /* 0x040fe400078608ff */
[----:B------:R-:W-:Y:S02]  /*1760*/  LOP3.LUT R5, R7, 0x1c0, RZ, 0xc0, !PT ;  /* 0x000001c007057812 */ /* 0x000fe400078ec0ff */
[----:B------:R-:W-:Y:S02]  /*1770*/  @P2 LEA.HI.X R7, R4, c[0x0][0x1cc], R0, 0x1, P3 ;  /* 0x0000730004072a11 */ /* 0x000fe400018f0c00 */
[----:B------:R-:W-:-:S02]  /*1780*/  LOP3.LUT R10, R5, 0x8, R10, 0xf8, !PT ;  /* 0x00000008050a7812 */ /* 0x000fc400078ef80a */
[----:B------:R-:W-:Y:S01]  /*1790*/  SHF.R.U32.HI R9, RZ, 0x3, R5 ;  /* 0x00000003ff097819 */ /* 0x000fe20000011605 */
[----:B------:R1:W-:Y:S01]  /*17a0*/  @P2 LDGSTS.E.BYPASS.LTC128B.128 [R100+0x10100], [R6.64], !P6 ;  /* 0x1010000006642fae */ /* 0x0003e2000f101d4c */
[----:B------:R-:W-:Y:S01]  /*17b0*/  @P1 IADD3.X R5, R0, UR9, RZ, P0, !PT ;  /* 0x0000000900051c10 */ /* 0x000fe200087fe4ff */
[----:B------:R-:W-:Y:S01]  /*17c0*/  IMAD R0, R26, c[0x0][0x208], RZ ;  /* 0x000082001a007a24 */ /* 0x000fe200078e02ff */
[----:B------:R-:W-:Y:S01]  /*17d0*/  @P1 LEA R4, P0, R8, c[0x0][0x1c8], 0x1 ;  /* 0x0000720008041a11 */ /* 0x000fe200078008ff */
[----:B------:R1:W-:Y:S01]  /*17e0*/  @P2 LDGSTS.E.BYPASS.LTC128B.128 [R100+0x12100], [R6.64+0x80], !P5 ;  /* 0x1210008006642fae */ /* 0x0003e2000e901d4c */
[----:B------:R-:W-:Y:S01]  /*17f0*/  LOP3.LUT R10, R10, R9, RZ, 0x3c, !PT ;  /* 0x000000090a0a7212 */ /* 0x000fe200078e3cff */
[----:B------:R-:W-:Y:S01]  /*1800*/  IMAD R0, R23, c[0x0][0x20c], R0 ;  /* 0x0000830017007a24 */ /* 0x000fe200078e0200 */
[----:B------:R-:W-:Y:S01]  /*1810*/  @P1 LEA.HI.X R5, R8, c[0x0][0x1cc], R5, 0x1, P0 ;  /* 0x0000730008051a11 */ /* 0x000fe200000f0c05 */
[----:B------:R-:W-:Y:S01]  /*1820*/  IMAD.U32 R9, RZ, RZ, UR11 ;  /* 0x0000000bff097e24 */ /* 0x000fe2000f8e00ff */
[----:B------:R-:W-:Y:S01]  /*1830*/  LOP3.LUT R8, R18, 0xfffffff0, RZ, 0xc0, !PT ;  /* 0xfffffff012087812 */ /* 0x000fe200078ec0ff */
[----:B------:R1:W-:Y:S01]  /*1840*/  @P2 LDGSTS.E.BYPASS.LTC128B.128 [R100+0x14100], [R6.64+0x100], !P4 ;  /* 0x1410010006642fae */ /* 0x0003e2000e101d4c */
[----:B------:R-:W-:-:S02]  /*1850*/  ISETP.GE.AND P3, PT, R11, c[0x0][0x1d4], PT ;  /* 0x000075000b007a0c */ /* 0x000fc40003f66270 */
[----:B------:R-:W-:Y:S01]  /*1860*/  IADD3 R3, R3, R0, RZ ;  /* 0x0000000003037210 */ /* 0x000fe20007ffe0ff */
[----:B------:R-:W-:Y:S01]  /*1870*/  IMAD.IADD R8, R132, 0x1, -R8 ;  /* 0x0000000184087824 */ /* 0x000fe200078e0a08 */
[----:B------:R-:W-:Y:S01]  /*1880*/  LOP3.LUT P0, RZ, R25, 0x2, RZ, 0xc0, !PT ;  /* 0x0000000219ff7812 */ /* 0x000fe2000780c0ff */
[----:B------:R-:W-:Y:S01]  /*1890*/  IMAD R0, R17, 0x200, R10 ;  /* 0x0000020011007824 */ /* 0x000fe200078e020a */
[----:B------:R-:W-:Y:S01]  /*18a0*/  SEL R11, RZ, 0x2, P5 ;  /* 0x00000002ff0b7807 */ /* 0x000fe20002800000 */
[----:B------:R-:W-:Y:S01]  /*18b0*/  IMAD.WIDE.U32 R2, R9, c[0x0][0x210], R2 ;  /* 0x0000840009027a25 */ /* 0x000fe200078e0002 */
[----:B------:R-:W-:Y:S02]  /*18c0*/  SHF.R.S32.HI R16, RZ, 0x1f, R8 ;  /* 0x0000001fff107819 */ /* 0x000fe40000011408 */
[----:B------:R-:W-:Y:S01]  /*18d0*/  SEL R10, RZ, 0x4, P4 ;  /* 0x00000004ff0a7807 */ /* 0x000fe20002000000 */
[----:B------:R-:W-:Y:S01]  /*18e0*/  IMAD.SHL.U32 R236, R0, 0x2, RZ ;  /* 0x0000000200ec7824 */ /* 0x000fe200078e00ff */
[----:B------:R-:W-:Y:S01]  /*18f0*/  LEA.HI R16, R16, R8, RZ, 0x3 ;  /* 0x0000000810107211 */ /* 0x000fe200078f18ff */
[----:B------:R1:W-:Y:S01]  /*1900*/  @P2 LDGSTS.E.BYPASS.LTC128B.128 [R100+0x16100], [R6.64+0x180], !P3 ;  /* 0x1610018006642fae */ /* 0x0003e2000d901d4c */
[----:B------:R-:W-:-:S02]  /*1910*/  IADD3 R3, R3, UR17, RZ ;  /* 0x0000001103037c10 */ /* 0x000fc4000fffe0ff */
[----:B------:R-:W-:Y:S01]  /*1920*/  LOP3.LUT R0, R16, 0xfffffff8, RZ, 0xc0, !PT ;  /* 0xfffffff810007812 */ /* 0x000fe200078ec0ff */
[----:B------:R2:W-:Y:S01]  /*1930*/  @P1 LDGSTS.E.BYPASS.LTC128B.128 [R100+0x11100], [R4.64], !P6 ;  /* 0x1110000004641fae */ /* 0x0005e2000f101d4c */
[----:B------:R-:W-:Y:S01]  /*1940*/  IADD3 R9, R236, 0x10100, RZ ;  /* 0x00010100ec097810 */ /* 0x000fe20007ffe0ff */
[----:B------:R-:W-:Y:S01]  /*1950*/  IMAD.WIDE.U32 R20, R14, c[0x0][0x218], R2 ;  /* 0x000086000e147a25 */ /* 0x000fe200078e0002 */
[----:B------:R-:W-:Y:S01]  /*1960*/  IADD3 R243, R236, 0x10120, RZ ;  /* 0x00010120ecf37810 */ /* 0x000fe20007ffe0ff */
[----:B------:R2:W-:Y:S01]  /*1970*/  @P1 LDGSTS.E.BYPASS.LTC128B.128 [R100+0x13100], [R4.64+0x80], !P5 ;  /* 0x1310008004641fae */ /* 0x0005e2000e901d4c */
[----:B------:R-:W-:Y:S01]  /*1980*/  @P0 IADD3 R243, R9, -0x20, RZ ;  /* 0xffffffe009f30810 */ /* 0x000fe20007ffe0ff */
[----:B------:R-:W-:Y:S01]  /*1990*/  IMAD.IADD R8, R8, 0x1, -R0 ;  /* 0x0000000108087824 */ /* 0x000fe200078e0a00 */
[----:B------:R-:W-:Y:S01]  /*19a0*/  IADD3 R10, R10, R11, R12 ;  /* 0x0000000b0a0a7210 */ /* 0x000fe20007ffe00c */
[----:B------:R-:W-:Y:S01]  /*19b0*/  IMAD R0, R15, c[0x0][0x218], RZ ;  /* 0x000086000f007a24 */ /* 0x000fe200078e02ff */
[----:B------:R2:W-:Y:S01]  /*19c0*/  @P1 LDGSTS.E.BYPASS.LTC128B.128 [R100+0x15100], [R4.64+0x100], !P4 ;  /* 0x1510010004641fae */ /* 0x0005e2000e101d4c */
[----:B------:R-:W-:Y:S01]  /*19d0*/  IMAD.U32 R3, RZ, RZ, UR19 ;  /* 0x00000013ff037e24 */ /* 0x000fe2000f8e00ff */
[----:B------:R-:W-:Y:S01]  /*19e0*/  SHF.L.U32 R3, R17, 0x3, RZ ;  /* 0x0000000311037819 */ /* 0x000fe200000006ff */
[----:B------:R-:W-:Y:S01]  /*19f0*/  IMAD R15, R14, c[0x0][0x21c], R0 ;  /* 0x000087000e0f7a24 */ /* 0x000fe200078e0200 */
[----:B------:R2:W-:Y:S01]  /*1a00*/  @P1 LDGSTS.E.BYPASS.LTC128B.128 [R100+0x17100], [R4.64+0x180], !P3 ;  /* 0x1710018004641fae */ /* 0x0005e2000d901d4c */
[C---:B------:R-:W-:Y:S01]  /*1a10*/  SHF.L.U32 R0, R8.reuse, 0x6, RZ ;  /* 0x0000000608007819 */ /* 0x040fe200000006ff */
[----:B------:R-:W-:Y:S01]  /*1a20*/  IMAD.U32 R2, RZ, RZ, UR18 ;  /* 0x00000012ff027e24 */ /* 0x000fe2000f8e00ff */
[----:B------:R-:W-:Y:S01]  /*1a30*/  LOP3.LUT P2, RZ, R8, 0x2, RZ, 0xc0, !PT ;  /* 0x0000000208ff7812 */ /* 0x000fe2000784c0ff */
[----:B------:R-:W0:Y:S01]  /*1a40*/  LDGDEPBAR ;  /* 0x00000000000079af */ /* 0x000e220000000000 */
[----:B------:R-:W-:Y:S01]  /*1a50*/  LOP3.LUT R0, R0, 0x1c0, RZ, 0xc0, !PT ;  /* 0x000001c000007812 */ /* 0x000fe200078ec0ff */
[----:B------:R-:W-:Y:S01]  /*1a60*/  IMAD.IADD R19, R21, 0x1, R15 ;  /* 0x0000000115137824 */ /* 0x000fe200078e020f */
[----:B------:R-:W-:Y:S01]  /*1a70*/  P2R R11, PR, RZ, 0x20 ;  /* 0x00000020ff0b7803 */ /* 0x000fe20000000000 */
[----:B------:R-:W-:Y:S01]  /*1a80*/  STL.64 [R1+0x60], R20 ;  /* 0x0000601401007387 */ /* 0x000fe20000100a00 */
[----:B------:R-:W-:-:S02]  /*1a90*/  LOP3.LUT R9, R0, 0x8, R3, 0xf8, !PT ;  /* 0x0000000800097812 */ /* 0x000fc400078ef803 */
[----:B------:R-:W-:Y:S01]  /*1aa0*/  SHF.R.U32.HI R3, RZ, 0x3, R0 ;  /* 0x00000003ff037819 */ /* 0x000fe20000011600 */
[----:B------:R-:W-:Y:S01]  /*1ab0*/  STL [R1+0x54], R19 ;  /* 0x0000541301007387 */ /* 0x000fe20000100800 */
[C---:B------:R-:W-:Y:S02]  /*1ac0*/  LEA R0, P0, R2.reuse, R20, 0x6 ;  /* 0x0000001402007211 */ /* 0x040fe400078030ff */
[----:B------:R-:W-:Y:S02]  /*1ad0*/  LOP3.LUT R3, R9, R3, RZ, 0x3c, !PT ;  /* 0x0000000309037212 */ /* 0x000fe400078e3cff */
[----:B------:R-:W-:Y:S02]  /*1ae0*/  LEA.HI.X R2, R2, R19, R13, 0x6, P0 ;  /* 0x0000001302027211 */ /* 0x000fe400000f340d */
[----:B-1----:R-:W-:Y:S02]  /*1af0*/  LEA R6, P1, R0, c[0x0][0x1f8], 0x1 ;  /* 0x00007e0000067a11 */ /* 0x002fe400078208ff */
[----:B------:R-:W-:-:S02]  /*1b00*/  LOP3.LUT P0, RZ, R8, 0x4, RZ, 0xc0, !PT ;  /* 0x0000000408ff7812 */ /* 0x000fc4000780c0ff */
[----:B------:R-:W-:Y:S01]  /*1b10*/  LEA.HI.X R7, R0, c[0x0][0x1fc], R2, 0x1, P1 ;  /* 0x00007f0000077a11 */ /* 0x000fe200008f0c02 */
[----:B------:R-:W-:Y:S01]  /*1b20*/  IMAD.SHL.U32 R0, R92, 0x20, RZ ;  /* 0x000000205c007824 */ /* 0x000fe200078e00ff */
[----:B------:R-:W-:Y:S01]  /*1b30*/  SEL R2, RZ, 0x8, P3 ;  /* 0x00000008ff027807 */ /* 0x000fe20001800000 */
[----:B--2---:R-:W-:Y:S01]  /*1b40*/  IMAD.SHL.U32 R4, R16, 0x40, RZ ;  /* 0x0000004010047824 */ /* 0x004fe200078e00ff */
[----:B------:R-:W-:-:S04]  /*1b50*/  DEPBAR.LE SB0, 0x1 ;  /* 0x000080400000791a */ /* 0x000fc80000000000 */
[----:B------:R-:W-:Y:S01]  /*1b60*/  LOP3.LUT R4, R3, 0xfffffe00, R4, 0xf8, !PT ;  /* 0xfffffe0003047812 */ /* 0x000fe200078ef804 */
[----:B------:R-:W-:Y:S01]  /*1b70*/  IMAD.MOV.U32 R3, RZ, RZ, c[0x0][0x208] ;  /* 0x00008200ff037624 */ /* 0x000fe200078e00ff */
[----:B------:R-:W-:Y:S01]  /*1b80*/  MOV R5, c[0x0][0x20c] ;  /* 0x0000830000057a02 */ /* 0x000fe20000000f00 */
[----:B------:R-:W-:Y:S01]  /*1b90*/  IMAD.IADD R10, R10, 0x1, R2 ;  /* 0x000000010a0a7824 */ /* 0x000fe200078e0202 */
[----:B------:R-:W-:Y:S01]  /*1ba0*/  LOP3.LUT R0, R0, 0x7ffffc00, RZ, 0xc0, !PT ;  /* 0x7ffffc0000007812 */ /* 0x000fe200078ec0ff */
[----:B------:R-:W-:Y:S01]  /*1bb0*/  IMAD.MOV.U32 R2, RZ, RZ, -0x40 ;  /* 0xffffffc0ff027424 */ /* 0x000fe200078e00ff */
[----:B------:R-:W-:Y:S01]  /*1bc0*/  BAR.SYNC.DEFER_BLOCKING 0x0 ;  /* 0x0000000000007b1d */ /* 0x000fe20000010000 */
[C---:B------:R-:W-:Y:S01]  /*1bd0*/  LEA R8, P1, R3.reuse, R6, 0x6 ;  /* 0x0000000603087211 */ /* 0x040fe200078230ff */
[C---:B------:R-:W-:Y:S01]  /*1be0*/  IMAD.SHL.U32 R237, R4.reuse, 0x2, RZ ;  /* 0x0000000204ed7824 */ /* 0x040fe200078e00ff */
[----:B------:R-:W-:Y:S01]  /*1bf0*/  IADD3 R220, R4, R0, RZ ;  /* 0x0000000004dc7210 */ /* 0x000fe20007ffe0ff */
[----:B------:R-:W-:Y:S01]  /*1c00*/  IMAD.MOV.U32 R0, RZ, RZ, 0x20 ;  /* 0x00000020ff007424 */ /* 0x000fe200078e00ff */
[----:B------:R-:W-:Y:S01]  /*1c10*/  LEA.HI.X R9, R3, R7, R5, 0x6, P1 ;  /* 0x0000000703097211 */ /* 0x000fe200008f3405 */
[----:B------:R-:W-:Y:S01]  /*1c20*/  IMAD.MOV.U32 R5, RZ, RZ, 0x10 ;  /* 0x00000010ff057424 */ /* 0x000fe200078e00ff */
[C---:B------:R-:W-:Y:S01]  /*1c30*/  LEA R228, R220.reuse, 0x100, 0x1 ;  /* 0x00000100dce47811 */ /* 0x040fe200078e08ff */
[----:B------:R-:W-:Y:S01]  /*1c40*/  IMAD.SHL.U32 R220, R220, 0x2, RZ ;  /* 0x00000002dcdc7824 */ /* 0x000fe200078e00ff */
[----:B------:R-:W-:-:S02]  /*1c50*/  SEL R0, R0, 0xffffffe0, !P0 ;  /* 0xffffffe000007807 */ /* 0x000fc40004000000 */
[----:B------:R-:W-:Y:S02]  /*1c60*/  SEL R5, R5, 0xfffffff0, !P2 ;  /* 0xfffffff005057807 */ /* 0x000fe40005000000 */
[----:B------:R-:W-:Y:S01]  /*1c70*/  IADD3 R3, -R23, UR4, RZ ;  /* 0x0000000417037c10 */ /* 0x000fe2000fffe1ff */
[----:B------:R-:W-:Y:S01]  /*1c80*/  IMAD R241, R0, 0x2, R237 ;  /* 0x0000000200f17824 */ /* 0x000fe200078e02ed */
[----:B------:R-:W-:Y:S01]  /*1c90*/  LOP3.LUT P2, RZ, R10, 0x2, RZ, 0xc0, !PT ;  /* 0x000000020aff7812 */ /* 0x000fe2000784c0ff */
[----:B------:R-:W-:Y:S01]  /*1ca0*/  IMAD R224, R5, 0x2, R228 ;  /* 0x0000000205e07824 */ /* 0x000fe200078e02e4 */
[C---:B------:R-:W-:Y:S02]  /*1cb0*/  LEA R228, R0.reuse, R228, 0x1 ;  /* 0x000000e400e47211 */ /* 0x040fe400078e08ff */
[C---:B------:R-:W-:Y:S01]  /*1cc0*/  ISETP.LT.OR P1, PT, R3.reuse, 0x1, P6 ;  /* 0x000000010300780c */ /* 0x040fe20003721670 */
[----:B------:R-:W-:Y:S01]  /*1cd0*/  IMAD R232, R0, 0x2, R224 ;  /* 0x0000000200e87824 */ /* 0x000fe200078e02e0 */
[----:B------:R-:W-:-:S02]  /*1ce0*/  ISETP.LT.OR P0, PT, R3, 0x1, !P2 ;  /* 0x000000010300780c */ /* 0x000fc40005701670 */
[----:B------:R-:W-:Y:S01]  /*1cf0*/  ISETP.LT.OR P2, PT, R3, 0x21, !P2 ;  /* 0x000000210300780c */ /* 0x000fe20005741670 */
[----:B------:R-:W-:Y:S01]  /*1d00*/  LDSM.16.M88.4 R168, [R220+0x100] ;  /* 0x00010000dca8783b */ /* 0x000fe20000000200 */
[----:B------:R-:W-:-:S03]  /*1d10*/  LEA R238, R5, R237, 0x1 ;  /* 0x000000ed05ee7211 */ /* 0x000fc600078e08ff */
[----:B------:R-:W-:Y:S02]  /*1d20*/  LDSM.16.M88.4 R188, [R220+0x4100] ;  /* 0x00410000dcbc783b */ /* 0x000fe40000000200 */
[----:B------:R-:W-:Y:S02]  /*1d30*/  IMAD R240, R0, 0x2, R238 ;  /* 0x0000000200f07824 */ /* 0x000fe400078e02ee */
[----:B------:R-:W-:Y:S04]  /*1d40*/  LDSM.16.M88.4 R204, [R220+0x8100] ;  /* 0x00810000dccc783b */ /* 0x000fe80000000200 */
[----:B------:R-:W-:Y:S04]  /*1d50*/  LDSM.16.M88.4 R172, [R224] ;  /* 0x00000000e0ac783b */ /* 0x000fe80000000200 */
[----:B------:R-:W-:Y:S04]  /*1d60*/  LDSM.16.M88.4 R192, [R224+0x4000] ;  /* 0x00400000e0c0783b */ /* 0x000fe80000000200 */
[----:B------:R-:W-:Y:S04]  /*1d70*/  LDSM.16.M88.4 R208, [R224+0x8000] ;  /* 0x00800000e0d0783b */ /* 0x000fe80000000200 */
[----:B------:R-:W-:Y:S04]  /*1d80*/  LDSM.16.M88.4 R180, [R228] ;  /* 0x00000000e4b4783b */ /* 0x000fe80000000200 */
[----:B------:R-:W-:Y:S04]  /*1d90*/  LDSM.16.M88.4 R196, [R228+0x4000] ;  /* 0x00400000e4c4783b */ /* 0x000fe80000000200 */
[----:B------:R-:W-:Y:S04]  /*1da0*/  LDSM.16.M88.4 R212, [R228+0x8000] ;  /* 0x00800000e4d4783b */ /* 0x000fe80000000200 */
[----:B------:R-:W-:Y:S04]  /*1db0*/  LDSM.16.M88.4 R184, [R232] ;  /* 0x00000000e8b8783b */ /* 0x000fe80000000200 */
[----:B------:R-:W-:Y:S04]  /*1dc0*/  LDSM.16.M88.4 R200, [R232+0x4000] ;  /* 0x00400000e8c8783b */ /* 0x000fe80000000200 */
[----:B------:R-:W-:Y:S04]  /*1dd0*/  LDSM.16.M88.4 R216, [R232+0x8000] ;  /* 0x00800000e8d8783b */ /* 0x000fe80000000200 */
[----:B------:R-:W-:Y:S04]  /*1de0*/  LDSM.16.M88.4 R220, [R220+0xc100] ;  /* 0x00c10000dcdc783b */ /* 0x000fe80000000200 */
[----:B------:R-:W-:Y:S04]  /*1df0*/  LDSM.16.M88.4 R224, [R224+0xc000] ;  /* 0x00c00000e0e0783b */ /* 0x000fe80000000200 */
[----:B------:R-:W-:Y:S04]  /*1e00*/  LDSM.16.M88.4 R228, [R228+0xc000] ;  /* 0x00c00000e4e4783b */ /* 0x000fe80000000200 */
[----:B------:R-:W-:Y:S04]  /*1e10*/  LDSM.16.M88.4 R232, [R232+0xc000] ;  /* 0x00c00000e8e8783b */ /* 0x000fe80000000200 */
[----:B------:R-:W-:Y:S06]  /*1e20*/  BAR.SYNC.DEFER_BLOCKING 0x0 ;  /* 0x0000000000007b1d */ /* 0x000fec0000010000 */
[----:B------:R-:W-:-:S04]  /*1e30*/  DEPBAR.LE SB0, 0x0 ;  /* 0x000080000000791a */ /* 0x000fc80000000000 */
[----:B------:R-:W-:Y:S06]  /*1e40*/  BAR.SYNC.DEFER_BLOCKING 0x0 ;  /* 0x0000000000007b1d */ /* 0x000fec0000010000 */
[----:B------:R-:W1:Y:S04]  /*1e50*/  LDSM.16.M88.4 R16, [R236+0x10100] ;  /* 0x01010000ec10783b */ /* 0x000e680000000200 */
[----:B------:R-:W2:Y:S04]  /*1e60*/  LDSM.16.M88.4 R28, [R236+0x10900] ;  /* 0x01090000ec1c783b */ /* 0x000ea80000000200 */
[----:B------:R-:W3:Y:S04]  /*1e70*/  LDSM.16.M88.4 R32, [R236+0x11100] ;  /* 0x01110000ec20783b */ /* 0x000ee80000000200 */
[----:B------:R-:W-:Y:S04]  /*1e80*/  LDSM.16.M88.4 R36, [R236+0x11900] ;  /* 0x01190000ec24783b */ /* 0x000fe80000000200 */
[----:B------:R-:W4:Y:S04]  /*1e90*/  LDSM.16.M88.4 R44, [R243] ;  /* 0x00000000f32c783b */ /* 0x000f280000000200 */
[----:B------:R-:W5:Y:S04]  /*1ea0*/  LDSM.16.M88.4 R56, [R243+0x800] ;  /* 0x00080000f338783b */ /* 0x000f680000000200 */
[----:B------:R-:W3:Y:S04]  /*1eb0*/  LDSM.16.M88.4 R64, [R243+0x1000] ;  /* 0x00100000f340783b */ /* 0x000ee80000000200 */
[----:B------:R-:W-:Y:S04]  /*1ec0*/  LDSM.16.M88.4 R76, [R243+0x1800] ;  /* 0x00180000f34c783b */ /* 0x000fe80000000200 */
[----:B------:R-:W-:Y:S01]  /*1ed0*/  @!PT LDS RZ, [RZ] ;  /* 0x00000000fffff984 */ /* 0x000fe20000000800 */
[----:B------:R-:W-:Y:S01]  /*1ee0*/  @!PT LDS RZ, [RZ] ;  /* 0x00000000fffff984 */ /* 0x000fe20000000800 */
[----:B------:R-:W-:Y:S01]  /*1ef0*/  @!PT LDS RZ, [RZ] ;  /* 0x00000000fffff984 */ /* 0x000fe20000000800 */
[----:B------:R3:W-:Y:S01]  /*1f00*/  LDGSTS.E.BYPASS.LTC128B.128 [R100+0x100], [R6.64], !P1 ;  /* 0x0010000006647fae */ /* 0x0007e2000c901d4c */
[----:B------:R-:W-:-:S03]  /*1f10*/  LOP3.LUT P1, RZ, R10, 0x4, RZ, 0xc0, !PT ;  /* 0x000000040aff7812 */ /* 0x000fc6000782c0ff */
[----:B------:R3:W-:Y:S01]  /*1f20*/  LDGSTS.E.BYPASS.LTC128B.128 [R100+0x2100], [R6.64+0x80], !P0 ;  /* 0x0210008006647fae */ /* 0x0007e2000c101d4c */
[C---:B------:R-:W-:Y:S02]  /*1f30*/  ISETP.LT.OR P0, PT, R3.reuse, 0x1, !P1 ;  /* 0x000000010300780c */ /* 0x040fe40004f01670 */
[----:B------:R-:W-:Y:S01]  /*1f40*/  ISETP.LT.OR P1, PT, R3, 0x21, !P1 ;  /* 0x000000210300780c */ /* 0x000fe20004f21670 */
[C---:B-1----:R-:W-:Y:S08]  /*1f50*/  HMMA.16816.F32.BF16 R12, R168.reuse, R16, RZ ;  /* 0x00000010a80c723c */ /* 0x042ff000000418ff */
[----:B------:R-:W-:Y:S02]  /*1f60*/  HMMA.16816.F32.BF16 R16, R168, R18, RZ ;  /* 0x00000012a810723c */ /* 0x000fe400000418ff */
[----:B------:R1:W-:Y:S01]  /*1f70*/  LDGSTS.E.BYPASS.LTC128B.128 [R100+0x4100], [R6.64+0x100], !P0 ;  /* 0x0410010006647fae */ /* 0x0003e2000c101d4c */
[----:B------:R-:W-:-:S04]  /*1f80*/  LOP3.LUT P0, RZ, R25, 0x4, RZ, 0xc0, !PT ;  /* 0x0000000419ff7812 */ /* 0x000fc8000780c0ff */
[----:B------:R-:W-:Y:S01]  /*1f90*/  SEL R2, R2, 0x40, P0 ;  /* 0x0000004002027807 */ /* 0x000fe20000000000 */
[C---:B--2---:R-:W-:Y:S01]  /*1fa0*/  HMMA.16816.F32.BF16 R24, R168.reuse, R30, RZ ;  /* 0x0000001ea818723c */ /* 0x044fe200000418ff */
[----:B------:R-:W-:Y:S02]  /*1fb0*/  LOP3.LUT P0, RZ, R10, 0x8, RZ, 0xc0, !PT ;  /* 0x000000080aff7812 */ /* 0x000fe4000780c0ff */
[----:B------:R-:W-:Y:S01]  /*1fc0*/  IADD3 R239, R2, R243, RZ ;  /* 0x000000f302ef7210 */ /* 0x000fe20007ffe0ff */
[----:B------:R-:W-:Y:S01]  /*1fd0*/  IMAD.IADD R242, R236, 0x1, R2 ;  /* 0x00000001ecf27824 */ /* 0x000fe200078e0202 */
[C---:B------:R-:W-:Y:S02]  /*1fe0*/  ISETP.LT.OR P5, PT, R3.reuse, 0x1, !P0 ;  /* 0x000000010300780c */ /* 0x040fe400047a1670 */
[C---:B------:R-:W-:Y:S01]  /*1ff0*/  ISETP.LT.OR P0, PT, R3.reuse, 0x21, !P0 ;  /* 0x000000210300780c */ /* 0x040fe20004701670 */
[C---:B---3--:R-:W-:Y:S08]  /*2000*/  HMMA.16816.F32.BF16 R40, R168.reuse, R32, RZ ;  /* 0x00000020a828723c */ /* 0x048ff000000418ff */
[----:B------:R-:W-:Y:S02]  /*2010*/  HMMA.16816.F32.BF16 R20, R168, R28, RZ ;  /* 0x0000001ca814723c */ /* 0x000fe400000418ff */
[----:B------:R1:W-:Y:S01]  /*2020*/  LDGSTS.E.BYPASS.LTC128B.128 [R100+0x6100], [R6.64+0x180], !P5 ;  /* 0x0610018006647fae */ /* 0x0003e2000e901d4c */
[----:B------:R-:W-:-:S05]  /*2030*/  ISETP.LT.OR P5, PT, R3, 0x21, P6 ;  /* 0x000000210300780c */ /* 0x000fca00037a1670 */
[----:B------:R-:W-:Y:S08]  /*2040*/  HMMA.16816.F32.BF16 R48, R168, R34, RZ ;  /* 0x00000022a830723c */ /* 0x000ff000000418ff */
[----:B------:R2:W-:Y:S01]  /*2050*/  LDGSTS.E.BYPASS.LTC128B.128 [R100+0x1100], [R8.64], !P5 ;  /* 0x0110000008647fae */ /* 0x0005e2000e901d4c */
[----:B----4-:R-:W-:Y:S01]  /*2060*/  HMMA.16816.F32.BF16 R12, R172, R44, R12 ;  /* 0x0000002cac0c723c */ /* 0x010fe2000004180c */
[----:B------:R-:W-:-:S02]  /*2070*/  ISETP.NE.AND P5, PT, R11, RZ, PT ;  /* 0x000000ff0b00720c */ /* 0x000fc40003fa5270 */
[----:B------:R2:W-:Y:S04]  /*2080*/  LDGSTS.E.BYPASS.LTC128B.128 [R100+0x3100], [R8.64+0x80], !P2 ;  /* 0x0310008008647fae */ /* 0x0005e8000d101d4c */
[----:B------:R2:W-:Y:S01]  /*2090*/  LDGSTS.E.BYPASS.LTC128B.128 [R100+0x5100], [R8.64+0x100], !P1 ;  /* 0x0510010008647fae */ /* 0x0005e2000c901d4c */
[C---:B------:R-:W-:Y:S03]  /*20a0*/  HMMA.16816.F32.BF16 R52, R168.reuse, R36, RZ ;  /* 0x00000024a834723c */ /* 0x040fe600000418ff */
[----:B------:R2:W-:Y:S04]  /*20b0*/  LDGSTS.E.BYPASS.LTC128B.128 [R100+0x7100], [R8.64+0x180], !P0 ;  /* 0x0710018008647fae */ /* 0x0005e8000c101d4c */
[----:B------:R-:W3:Y:S01]  /*20c0*/  LDSM.16.M88.4 R68, [R242+0x10100] ;  /* 0x01010000f244783b */ /* 0x000ee20000000200 */
[----:B------:R-:W-:Y:S03]  /*20d0*/  HMMA.16816.F32.BF16 R28, R168, R38, RZ ;  /* 0x00000026a81c723c */ /* 0x000fe600000418ff */
[----:B------:R-:W4:Y:S04]  /*20e0*/  LDSM.16.M88.4 R60, [R242+0x10900] ;  /* 0x01090000f23c783b */ /* 0x000f280000000200 */
[----:B------:R-:W1:Y:S01]  /*20f0*/  LDSM.16.M88.4 R72, [R242+0x11100] ;  /* 0x01110000f248783b */ /* 0x000e620000000200 */
[C---:B-----5:R-:W-:Y:S03]  /*2100*/  HMMA.16816.F32.BF16 R32, R172.reuse, R58, R24 ;  /* 0x0000003aac20723c */ /* 0x060fe60000041818 */
[----:B------:R-:W5:Y:S04]  /*2110*/  LDSM.16.M88.4 R88, [R239] ;  /* 0x00000000ef58783b */ /* 0x000f680000000200 */
[----:B------:R-:W1:Y:S01]  /*2120*/  LDSM.16.M88.4 R80, [R242+0x11900] ;  /* 0x01190000f250783b */ /* 0x000e620000000200 */
[C---:B------:R-:W-:Y:S03]  /*2130*/  HMMA.16816.F32.BF16 R36, R172.reuse, R64, R40 ;  /* 0x00000040ac24723c */ /* 0x040fe60000041828 */
[----:B------:R-:W-:Y:S04]  /*2140*/  LDSM.16.M88.4 R84, [R239+0x1800] ;  /* 0x00180000ef54783b */ /* 0x000fe80000000200 */
[----:B------:R-:W0:Y:S01]  /*2150*/  LDGDEPBAR ;  /* 0x00000000000079af */ /* 0x000e220000000000 */
[C---:B--2---:R-:W-:Y:S08]  /*2160*/  HMMA.16816.F32.BF16 R8, R172.reuse, R46, R16 ;  /* 0x0000002eac08723c */ /* 0x044ff00000041810 */
[C---:B------:R-:W-:Y:S01]  /*2170*/  HMMA.16816.F32.BF16 R16, R172.reuse, R56, R20 ;  /* 0x00000038ac10723c */ /* 0x040fe20000041814 */
[----:B------:R-:W-:Y:S07]  /*2180*/  LDSM.16.M88.4 R56, [R239+0x1000] ;  /* 0x00100000ef38783b */ /* 0x000fee0000000200 */
[----:B------:R-:W-:Y:S01]  /*2190*/  HMMA.16816.F32.BF16 R40, R172, R66, R48 ;  /* 0x00000042ac28723c */ /* 0x000fe20000041830 */
[----:B------:R-:W2:Y:S04]  /*21a0*/  LDSM.16.M88.4 R48, [R239+0x800] ;  /* 0x00080000ef30783b */ /* 0x000ea80000000200 */
[----:B------:R-:W-:Y:S03]  /*21b0*/  LDSM.16.M88.4 R64, [R236+0x13900] ;  /* 0x01390000ec40783b */ /* 0x000fe60000000200 */
[----:B---3--:R-:W-:Y:S08]  /*21c0*/  HMMA.16816.F32.BF16 R20, R180, R68, R12 ;  /* 0x00000044b414723c */ /* 0x008ff0000004180c */
[C---:B------:R-:W-:Y:S01]  /*21d0*/  HMMA.16816.F32.BF16 R44, R172.reuse, R76, R52 ;  /* 0x0000004cac2c723c */ /* 0x040fe20000041834 */
[----:B------:R-:W-:Y:S07]  /*21e0*/  LDSM.16.M88.4 R52, [R236+0x12900] ;  /* 0x01290000ec34783b */ /* 0x000fee0000000200 */
[----:B------:R-:W-:Y:S01]  /*21f0*/  HMMA.16816.F32.BF16 R28, R172, R78, R28 ;  /* 0x0000004eac1c723c */ /* 0x000fe2000004181c */
[----:B------:R-:W3:Y:S07]  /*2200*/  LDSM.16.M88.4 R76, [R236+0x12100] ;  /* 0x01210000ec4c783b */ /* 0x000eee0000000200 */
[C---:B------:R-:W-:Y:S01]  /*2210*/  HMMA.16816.F32.BF16 R12, R180.reuse, R70, R8 ;  /* 0x00000046b40c723c */ /* 0x040fe20000041808 */
[----:B------:R-:W-:Y:S07]  /*2220*/  LDSM.16.M88.4 R68, [R239+0x2000] ;  /* 0x00200000ef44783b */ /* 0x000fee0000000200 */
[C---:B----4-:R-:W-:Y:S08]  /*2230*/  HMMA.16816.F32.BF16 R32, R180.reuse, R62, R32 ;  /* 0x0000003eb420723c */ /* 0x050ff00000041820 */
[C---:B------:R-:W-:Y:S01]  /*2240*/  HMMA.16816.F32.BF16 R8, R180.reuse, R60, R16 ;  /* 0x0000003cb408723c */ /* 0x040fe20000041810 */
[----:B------:R-:W4:Y:S07]  /*2250*/  LDSM.16.M88.4 R60, [R236+0x13100] ;  /* 0x01310000ec3c783b */ /* 0x000f2e0000000200 */
[C---:B-1----:R-:W-:Y:S08]  /*2260*/  HMMA.16816.F32.BF16 R36, R180.reuse, R72, R36 ;  /* 0x00000048b424723c */ /* 0x042ff00000041824 */
[----:B------:R-:W-:Y:S01]  /*2270*/  HMMA.16816.F32.BF16 R40, R180, R74, R40 ;  /* 0x0000004ab428723c */ /* 0x000fe20000041828 */
[----:B------:R-:W-:Y:S07]  /*2280*/  LDSM.16.M88.4 R72, [R242+0x13900] ;  /* 0x01390000f248783b */ /* 0x000fee0000000200 */
[----:B-----5:R-:W-:Y:S08]  /*2290*/  HMMA.16816.F32.BF16 R20, R184, R88, R20 ;  /* 0x00000058b814723c */ /* 0x020ff00000041814 */
[C---:B------:R-:W-:Y:S08]  /*22a0*/  HMMA.16816.F32.BF16 R44, R180.reuse, R80, R44 ;  /* 0x00000050b42c723c */ /* 0x040ff0000004182c */
[----:B------:R-:W-:Y:S01]  /*22b0*/  HMMA.16816.F32.BF16 R28, R180, R82, R28 ;  /* 0x00000052b41c723c */ /* 0x000fe2000004181c */
[----:B------:R-:W1:Y:S07]  /*22c0*/  LDSM.16.M88.4 R80, [R243+0x2000] ;  /* 0x00200000f350783b */ /* 0x000e6e0000000200 */
[C---:B------:R-:W-:Y:S01]  /*22d0*/  HMMA.16816.F32.BF16 R24, R184.reuse, R90, R12 ;  /* 0x0000005ab818723c */ /* 0x040fe2000004180c */
[----:B------:R-:W-:Y:S07]  /*22e0*/  LDSM.16.M88.4 R88, [R243+0x3800] ;  /* 0x00380000f358783b */ /* 0x000fee0000000200 */
[C---:B--2---:R-:W-:Y:S08]  /*22f0*/  HMMA.16816.F32.BF16 R32, R184.reuse, R50, R32 ;  /* 0x00000032b820723c */ /* 0x044ff00000041820 */
[C---:B------:R-:W-:Y:S01]  /*2300*/  HMMA.16816.F32.BF16 R16, R184.reuse, R48, R8 ;  /* 0x00000030b810723c */ /* 0x040fe20000041808 */
[----:B------:R-:W2:Y:S07]  /*2310*/  LDSM.16.M88.4 R48, [R243+0x2800] ;  /* 0x00280000f330783b */ /* 0x000eae0000000200 */
[C---:B------:R-:W-:Y:S08]  /*2320*/  HMMA.16816.F32.BF16 R36, R184.reuse, R56, R36 ;  /* 0x00000038b824723c */ /* 0x040ff00000041824 */
[----:B------:R-:W-:Y:S01]  /*2330*/  HMMA.16816.F32.BF16 R40, R184, R58, R40 ;  /* 0x0000003ab828723c */ /* 0x000fe20000041828 */
[----:B------:R-:W5:Y:S07]  /*2340*/  LDSM.16.M88.4 R56, [R243+0x3000] ;  /* 0x00300000f338783b */ /* 0x000f6e0000000200 */
[----:B---3--:R-:W-:Y:S08]  /*2350*/  HMMA.16816.F32.BF16 R8, R188, R76, R20 ;  /* 0x0000004cbc08723c */ /* 0x008ff00000041814 */
[C---:B------:R-:W-:Y:S08]  /*2360*/  HMMA.16816.F32.BF16 R44, R184.reuse, R84, R44 ;  /* 0x00000054b82c723c */ /* 0x040ff0000004182c */
[----:B------:R-:W-:Y:S01]  /*2370*/  HMMA.16816.F32.BF16 R12, R184, R86, R28 ;  /* 0x00000056b80c723c */ /* 0x000fe2000004181c */
[----:B------:R-:W3:Y:S07]  /*2380*/  LDSM.16.M88.4 R84, [R242+0x12100] ;  /* 0x01210000f254783b */ /* 0x000eee0000000200 */
[C---:B------:R-:W-:Y:S01]  /*2390*/  HMMA.16816.F32.BF16 R20, R188.reuse, R78, R24 ;  /* 0x0000004ebc14723c */ /* 0x040fe20000041818 */
[----:B------:R-:W-:Y:S07]  /*23a0*/  LDSM.16.M88.4 R76, [R239+0x3800] ;  /* 0x00380000ef4c783b */ /* 0x000fee0000000200 */
[C---:B------:R-:W-:Y:S08]  /*23b0*/  HMMA.16816.F32.BF16 R24, R188.reuse, R54, R32 ;  /* 0x00000036bc18723c */ /* 0x040ff00000041820 */
[C---:B----4-:R-:W-:Y:S08]  /*23c0*/  HMMA.16816.F32.BF16 R36, R188.reuse, R60, R36 ;  /* 0x0000003cbc24723c */ /* 0x050ff00000041824 */
[----:B------:R-:W-:Y:S01]  /*23d0*/  HMMA.16816.F32.BF16 R40, R188, R62, R40 ;  /* 0x0000003ebc28723c */ /* 0x000fe20000041828 */
[----:B------:R-:W-:Y:S07]  /*23e0*/  LDSM.16.M88.4 R60, [R242+0x13100] ;  /* 0x01310000f23c783b */ /* 0x000fee0000000200 */
[----:B-1----:R-:W-:Y:S08]  /*23f0*/  HMMA.16816.F32.BF16 R28, R192, R80, R8 ;  /* 0x00000050c01c723c */ /* 0x002ff00000041808 */
[C---:B------:R-:W-:Y:S01]  /*2400*/  HMMA.16816.F32.BF16 R16, R188.reuse, R52, R16 ;  /* 0x00000034bc10723c */ /* 0x040fe20000041810 */
[----:B------:R-:W1:Y:S07]  /*2410*/  LDSM.16.M88.4 R52, [R242+0x12900] ;  /* 0x01290000f234783b */ /* 0x000e6e0000000200 */
[C---:B------:R-:W-:Y:S08]  /*2420*/  HMMA.16816.F32.BF16 R44, R188.reuse, R64, R44 ;  /* 0x00000040bc2c723c */ /* 0x040ff0000004182c */
[----:B------:R-:W-:Y:S01]  /*2430*/  HMMA.16816.F32.BF16 R12, R188, R66, R12 ;  /* 0x00000042bc0c723c */ /* 0x000fe2000004180c */
[----:B------:R-:W-:Y:S07]  /*2440*/  LDSM.16.M88.4 R64, [R236+0x15100] ;  /* 0x01510000ec40783b */ /* 0x000fee0000000200 */
[C---:B------:R-:W-:Y:S01]  /*2450*/  HMMA.16816.F32.BF16 R8, R192.reuse, R82, R20 ;  /* 0x00000052c008723c */ /* 0x040fe20000041814 */
[----:B------:R-:W-:Y:S07]  /*2460*/  LDSM.16.M88.4 R80, [R243+0x4000] ;  /* 0x00400000f350783b */ /* 0x000fee0000000200 */
[C---:B--2---:R-:W-:Y:S08]  /*2470*/  HMMA.16816.F32.BF16 R24, R192.reuse, R50, R24 ;  /* 0x00000032c018723c */ /* 0x044ff00000041818 */
[C---:B-----5:R-:W-:Y:S08]  /*2480*/  HMMA.16816.F32.BF16 R36, R192.reuse, R56, R36 ;  /* 0x00000038c024723c */ /* 0x060ff00000041824 */
[----:B------:R-:W-:Y:S01]  /*2490*/  HMMA.16816.F32.BF16 R40, R192, R58, R40 ;  /* 0x0000003ac028723c */ /* 0x000fe20000041828 */
[----:B------:R-:W-:Y:S07]  /*24a0*/  LDSM.16.M88.4 R56, [R239+0x3000] ;  /* 0x00300000ef38783b */ /* 0x000fee0000000200 */
[----:B---3--:R-:W-:Y:S08]  /*24b0*/  HMMA.16816.F32.BF16 R32, R196, R84, R28 ;  /* 0x00000054c420723c */ /* 0x008ff0000004181c */
[C---:B------:R-:W-:Y:S01]  /*24c0*/  HMMA.16816.F32.BF16 R20, R192.reuse, R48, R16 ;  /* 0x00000030c014723c */ /* 0x040fe20000041810 */
[----:B------:R-:W2:Y:S07]  /*24d0*/  LDSM.16.M88.4 R48, [R239+0x2800] ;  /* 0x00280000ef30783b */ /* 0x000eae0000000200 */
[C---:B------:R-:W-:Y:S08]  /*24e0*/  HMMA.16816.F32.BF16 R44, R192.reuse, R88, R44 ;  /* 0x00000058c02c723c */ /* 0x040ff0000004182c */
[----:B------:R-:W-:Y:S01]  /*24f0*/  HMMA.16816.F32.BF16 R28, R192, R90, R12 ;  /* 0x0000005ac01c723c */ /* 0x000fe2000004180c */
[----:B------:R-:W3:Y:S07]  /*2500*/  LDSM.16.M88.4 R88, [R236+0x14100] ;  /* 0x01410000ec58783b */ /* 0x000eee0000000200 */
[C---:B------:R-:W-:Y:S01]  /*2510*/  HMMA.16816.F32.BF16 R16, R196.reuse, R86, R8 ;  /* 0x00000056c410723c */ /* 0x040fe20000041808 */
[----:B------:R-:W-:Y:S07]  /*2520*/  LDSM.16.M88.4 R84, [R236+0x15900] ;  /* 0x01590000ec54783b */ /* 0x000fee0000000200 */
[C---:B-1----:R-:W-:Y:S08]  /*2530*/  HMMA.16816.F32.BF16 R8, R196.reuse, R54, R24 ;  /* 0x00000036c408723c */ /* 0x042ff00000041818 */
[C---:B------:R-:W-:Y:S08]  /*2540*/  HMMA.16816.F32.BF16 R24, R196.reuse, R60, R36 ;  /* 0x0000003cc418723c */ /* 0x040ff00000041824 */
[----:B------:R-:W-:Y:S01]  /*2550*/  HMMA.16816.F32.BF16 R40, R196, R62, R40 ;  /* 0x0000003ec428723c */ /* 0x000fe20000041828 */
[----:B------:R-:W-:Y:S07]  /*2560*/  LDSM.16.M88.4 R60, [R243+0x5000] ;  /* 0x00500000f33c783b */ /* 0x000fee0000000200 */
[----:B------:R-:W-:Y:S08]  /*2570*/  HMMA.16816.F32.BF16 R36, R200, R68, R32 ;  /* 0x00000044c824723c */ /* 0x000ff00000041820 */
        /* <DEDUP_REMOVED lines=8> */
[----:B------:R-:W-:Y:S08]  /*2600*/  HMMA.16816.F32.BF16 R8, R200, R58, R40 ;  /* 0x0000003ac808723c */ /* 0x000ff00000041828 */
[----:B---3--:R-:W-:Y:S08]  /*2610*/  HMMA.16816.F32.BF16 R36, R204, R88, R36 ;  /* 0x00000058cc24723c */ /* 0x008ff00000041824 */
[C---:B------:R-:W-:Y:S01]  /*2620*/  HMMA.16816.F32.BF16 R20, R200.reuse, R48, R12 ;  /* 0x00000030c814723c */ /* 0x040fe2000004180c */
[----:B------:R-:W-:Y:S07]  /*2630*/  LDSM.16.M88.4 R48, [R243+0x4800] ;  /* 0x00480000f330783b */ /* 0x000fee0000000200 */
[C---:B------:R-:W-:Y:S01]  /*2640*/  HMMA.16816.F32.BF16 R12, R200.reuse, R56, R24 ;  /* 0x00000038c80c723c */ /* 0x040fe20000041818 */
[----:B------:R-:W-:Y:S07]  /*2650*/  LDSM.16.M88.4 R56, [R242+0x14900] ;  /* 0x01490000f238783b */ /* 0x000fee0000000200 */
[C---:B------:R-:W-:Y:S08]  /*2660*/  HMMA.16816.F32.BF16 R44, R200.reuse, R76, R44 ;  /* 0x0000004cc82c723c */ /* 0x040ff0000004182c */
[----:B------:R-:W-:Y:S01]  /*2670*/  HMMA.16816.F32.BF16 R40, R200, R78, R32 ;  /* 0x0000004ec828723c */ /* 0x000fe20000041820 */
[----:B------:R-:W2:Y:S07]  /*2680*/  LDSM.16.M88.4 R76, [R242+0x14100] ;  /* 0x01410000f24c783b */ /* 0x000eae0000000200 */
[C---:B-1----:R-:W-:Y:S08]  /*2690*/  HMMA.16816.F32.BF16 R24, R204.reuse, R54, R16 ;  /* 0x00000036cc18723c */ /* 0x042ff00000041810 */
[----:B------:R-:W-:Y:S08]  /*26a0*/  HMMA.16816.F32.BF16 R16, R204, R66, R8 ;  /* 0x00000042cc10723c */ /* 0x000ff00000041808 */
[----:B------:R-:W-:Y:S08]  /*26b0*/  HMMA.16816.F32.BF16 R8, R208, R80, R36 ;  /* 0x00000050d008723c */ /* 0x000ff00000041824 */
[C---:B------:R-:W-:Y:S08]  /*26c0*/  HMMA.16816.F32.BF16 R32, R204.reuse, R90, R28 ;  /* 0x0000005acc20723c */ /* 0x040ff0000004181c */
[C---:B------:R-:W-:Y:S01]  /*26d0*/  HMMA.16816.F32.BF16 R28, R204.reuse, R52, R20 ;  /* 0x00000034cc1c723c */ /* 0x040fe20000041814 */
[----:B------:R-:W-:Y:S07]  /*26e0*/  LDSM.16.M88.4 R52, [R236+0x16100] ;  /* 0x01610000ec34783b */ /* 0x000fee0000000200 */
[----:B------:R-:W-:Y:S01]  /*26f0*/  HMMA.16816.F32.BF16 R20, R204, R64, R12 ;  /* 0x00000040cc14723c */ /* 0x000fe2000004180c */
[----:B------:R-:W1:Y:S07]  /*2700*/  LDSM.16.M88.4 R64, [R242+0x15100] ;  /* 0x01510000f240783b */ /* 0x000e6e0000000200 */
[----:B--2---:R-:W-:Y:S08]  /*2710*/  HMMA.16816.F32.BF16 R8, R212, R76, R8 ;  /* 0x0000004cd408723c */ /* 0x004ff00000041808 */
[----:B------:R-:W-:Y:S08]  /*2720*/  HMMA.16816.F32.BF16 R12, R204, R84, R44 ;  /* 0x00000054cc0c723c */ /* 0x000ff0000004182c */
[C---:B------:R-:W-:Y:S08]  /*2730*/  HMMA.16816.F32.BF16 R20, R208.reuse, R60, R20 ;  /* 0x0000003cd014723c */ /* 0x040ff00000041814 */
[C---:B------:R-:W-:Y:S08]  /*2740*/  HMMA.16816.F32.BF16 R32, R208.reuse, R82, R32 ;  /* 0x00000052d020723c */ /* 0x040ff00000041820 */
[----:B------:R-:W-:Y:S08]  /*2750*/  HMMA.16816.F32.BF16 R28, R208, R48, R28 ;  /* 0x00000030d01c723c */ /* 0x000ff0000004181c */
[----:B------:R-:W-:Y:S08]  /*2760*/  HMMA.16816.F32.BF16 R8, R216, R68, R8 ;  /* 0x00000044d808723c */ /* 0x000ff00000041808 */
[----:B------:R-:W-:Y:S01]  /*2770*/  HMMA.16816.F32.BF16 R24, R208, R50, R24 ;  /* 0x00000032d018723c */ /* 0x000fe20000041818 */
[----:B------:R-:W-:Y:S07]  /*2780*/  LDSM.16.M88.4 R48, [R242+0x15900] ;  /* 0x01590000f230783b */ /* 0x000fee0000000200 */
[----:B------:R-:W-:Y:S08]  /*2790*/  HMMA.16816.F32.BF16 R36, R204, R86, R40 ;  /* 0x00000056cc24723c */ /* 0x000ff00000041828 */
[C---:B------:R-:W-:Y:S08]  /*27a0*/  HMMA.16816.F32.BF16 R44, R208.reuse, R62, R16 ;  /* 0x0000003ed02c723c */ /* 0x040ff00000041810 */
[----:B------:R-:W-:Y:S08]  /*27b0*/  HMMA.16816.F32.BF16 R40, R208, R72, R12 ;  /* 0x00000048d028723c */ /* 0x000ff0000004180c */
[C---:B-1----:R-:W-:Y:S01]  /*27c0*/  HMMA.16816.F32.BF16 R60, R212.reuse, R64, R20 ;  /* 0x00000040d43c723c */ /* 0x042fe20000041814 */
[----:B------:R-:W1:Y:S07]  /*27d0*/  LDSM.16.M88.4 R20, [R239+0x4800] ;  /* 0x00480000ef14783b */ /* 0x000e6e0000000200 */
[C---:B------:R-:W-:Y:S01]  /*27e0*/  HMMA.16816.F32.BF16 R12, R212.reuse, R78, R32 ;  /* 0x0000004ed40c723c */ /* 0x040fe20000041820 */
[----:B------:R-:W2:Y:S07]  /*27f0*/  LDSM.16.M88.4 R32, [R243+0x6000] ;  /* 0x00600000f320783b */ /* 0x000eae0000000200 */
[----:B------:R-:W-:Y:S08]  /*2800*/  HMMA.16816.F32.BF16 R16, R212, R56, R28 ;  /* 0x00000038d410723c */ /* 0x000ff0000004181c */
[----:B------:R-:W-:Y:S08]  /*2810*/  HMMA.16816.F32.BF16 R8, R220, R52, R8 ;  /* 0x00000034dc08723c */ /* 0x000ff00000041808 */
[C---:B------:R-:W-:Y:S01]  /*2820*/  HMMA.16816.F32.BF16 R24, R212.reuse, R58, R24 ;  /* 0x0000003ad418723c */ /* 0x040fe20000041818 */
[----:B------:R-:W3:Y:S07]  /*2830*/  LDSM.16.M88.4 R56, [R236+0x16900] ;  /* 0x01690000ec38783b */ /* 0x000eee0000000200 */
[----:B------:R-:W-:Y:S01]  /*2840*/  HMMA.16816.F32.BF16 R76, R212, R66, R44 ;  /* 0x00000042d44c723c */ /* 0x000fe2000004182c */
[----:B------:R-:W4:Y:S04]  /*2850*/  LDSM.16.M88.4 R44, [R242+0x16100] ;  /* 0x01610000f22c783b */ /* 0x000f280000000200 */
[----:B------:R-:W-:Y:S03]  /*2860*/  LDSM.16.M88.4 R64, [R243+0x7000] ;  /* 0x00700000f340783b */ /* 0x000fe60000000200 */
[----:B------:R-:W-:Y:S01]  /*2870*/  HMMA.16816.F32.BF16 R12, R216, R70, R12 ;  /* 0x00000046d80c723c */ /* 0x000fe2000004180c */
[----:B------:R-:W-:Y:S07]  /*2880*/  LDSM.16.M88.4 R68, [R236+0x17100] ;  /* 0x01710000ec44783b */ /* 0x000fee0000000200 */
[----:B------:R-:W-:Y:S01]  /*2890*/  HMMA.16816.F32.BF16 R36, R208, R74, R36 ;  /* 0x0000004ad024723c */ /* 0x000fe20000041824 */
[----:B------:R-:W5:Y:S07]  /*28a0*/  LDSM.16.M88.4 R72, [R239+0x5000] ;  /* 0x00500000ef48783b */ /* 0x000f6e0000000200 */
[----:B-1----:R-:W-:Y:S08]  /*28b0*/  HMMA.16816.F32.BF16 R16, R216, R20, R16 ;  /* 0x00000014d810723c */ /* 0x002ff00000041810 */
[----:B--2---:R-:W-:Y:S08]  /*28c0*/  HMMA.16816.F32.BF16 R8, R224, R32, R8 ;  /* 0x00000020e008723c */ /* 0x004ff00000041808 */
[----:B------:R-:W-:Y:S08]  /*28d0*/  HMMA.16816.F32.BF16 R28, R216, R22, R24 ;  /* 0x00000016d81c723c */ /* 0x000ff00000041818 */
[----:B------:R-:W-:Y:S01]  /*28e0*/  HMMA.16816.F32.BF16 R80, R212, R48, R40 ;  /* 0x00000030d450723c */ /* 0x000fe20000041828 */
[----:B------:R-:W1:Y:S07]  /*28f0*/  LDSM.16.M88.4 R40, [R243+0x6800] ;  /* 0x00680000f328783b */ /* 0x000e6e0000000200 */
[C---:B------:R-:W-:Y:S01]  /*2900*/  HMMA.16816.F32.BF16 R12, R220.reuse, R54, R12 ;  /* 0x00000036dc0c723c */ /* 0x040fe2000004180c */
[----:B------:R-:W2:Y:S07]  /*2910*/  LDSM.16.M88.4 R52, [R239+0x6000] ;  /* 0x00600000ef34783b */ /* 0x000eae0000000200 */
[----:B---3--:R-:W-:Y:S08]  /*2920*/  HMMA.16816.F32.BF16 R16, R220, R56, R16 ;  /* 0x00000038dc10723c */ /* 0x008ff00000041810 */
[----:B----4-:R-:W-:Y:S08]  /*2930*/  HMMA.16816.F32.BF16 R8, R228, R44, R8 ;  /* 0x0000002ce408723c */ /* 0x010ff00000041808 */
[----:B------:R-:W-:Y:S01]  /*2940*/  HMMA.16816.F32.BF16 R28, R220, R58, R28 ;  /* 0x0000003adc1c723c */ /* 0x000fe2000004181c */
[----:B------:R-:W-:Y:S07]  /*2950*/  LDSM.16.M88.4 R56, [R239+0x5800] ;  /* 0x00580000ef38783b */ /* 0x000fee0000000200 */
[----:B------:R-:W-:Y:S01]  /*2960*/  HMMA.16816.F32.BF16 R84, R212, R50, R36 ;  /* 0x00000032d454723c */ /* 0x000fe20000041824 */
[----:B------:R-:W3:Y:S07]  /*2970*/  LDSM.16.M88.4 R36, [R242+0x16900] ;  /* 0x01690000f224783b */ /* 0x000eee0000000200 */
[----:B------:R-:W-:Y:S08]  /*2980*/  HMMA.16816.F32.BF16 R12, R224, R34, R12 ;  /* 0x00000022e00c723c */ /* 0x000ff0000004180c */
[----:B-----5:R-:W-:Y:S01]  /*2990*/  HMMA.16816.F32.BF16 R48, R216, R72, R60 ;  /* 0x00000048d830723c */ /* 0x020fe2000004183c */
[----:B------:R-:W4:Y:S07]  /*29a0*/  LDSM.16.M88.4 R60, [R239+0x6800] ;  /* 0x00680000ef3c783b */ /* 0x000f2e0000000200 */
[----:B-1----:R-:W-:Y:S08]  /*29b0*/  HMMA.16816.F32.BF16 R24, R224, R40, R16 ;  /* 0x00000028e018723c */ /* 0x002ff00000041810 */
[----:B--2---:R-:W-:Y:S08]  /*29c0*/  HMMA.16816.F32.BF16 R16, R232, R52, R8 ;  /* 0x00000034e810723c */ /* 0x004ff00000041808 */
[----:B------:R-:W-:Y:S01]  /*29d0*/  HMMA.16816.F32.BF16 R8, R224, R42, R28 ;  /* 0x0000002ae008723c */ /* 0x000fe2000004181c */
[----:B------:R-:W-:Y:S07]  /*29e0*/  LDSM.16.M88.4 R40, [R243+0x7800] ;  /* 0x00780000f328783b */ /* 0x000fee0000000200 */
[----:B------:R-:W-:Y:S08]  /*29f0*/  HMMA.16816.F32.BF16 R20, R228, R46, R12 ;  /* 0x0000002ee414723c */ /* 0x000ff0000004180c */
[----:B------:R-:W-:Y:S01]  /*2a00*/  HMMA.16816.F32.BF16 R12, R220, R68, R48 ;  /* 0x00000044dc0c723c */ /* 0x000fe20000041830 */
[----:B------:R-:W1:Y:S01]  /*2a10*/  LDSM.16.M88.4 R48, [R242+0x17100] ;  /* 0x01710000f230783b */ /* 0x000e620000000200 */
[----:B------:R-:W-:-:S04]  /*2a20*/  FMUL.FTZ R2, R16, c[0x0][0x320] ;  /* 0x0000c80010027a20 */ /* 0x000fc80000410000 */
[----:B------:R2:W-:Y:S02]  /*2a30*/  MUFU.TANH R69, R2 ;  /* 0x0000000200457308 */ /* 0x0005e40000002400 */
[----:B------:R-:W-:Y:S08]  /*2a40*/  HMMA.16816.F32.BF16 R44, R216, R74, R76 ;  /* 0x0000004ad82c723c */ /* 0x000ff0000004184c */
[----:B---3--:R-:W-:Y:S01]  /*2a50*/  HMMA.16816.F32.BF16 R24, R228, R36, R24 ;  /* 0x00000024e418723c */ /* 0x008fe20000041818 */
[----:B--2---:R-:W-:-:S07]  /*2a60*/  FMUL.FTZ R2, R17, c[0x0][0x320] ;  /* 0x0000c80011027a20 */ /* 0x004fce0000410000 */
[----:B------:R-:W-:Y:S01]  /*2a70*/  HMMA.16816.F32.BF16 R8, R228, R38, R8 ;  /* 0x00000026e408723c */ /* 0x000fe20000041808 */
[----:B------:R-:W2:Y:S01]  /*2a80*/  LDSM.16.M88.4 R36, [R236+0x17900] ;  /* 0x01790000ec24783b */ /* 0x000ea20000000200 */
[----:B------:R3:W-:Y:S06]  /*2a90*/  MUFU.TANH R68, R2 ;  /* 0x0000000200447308 */ /* 0x0007ec0000002400 */
[----:B------:R-:W-:Y:S08]  /*2aa0*/  HMMA.16816.F32.BF16 R32, R232, R54, R20 ;  /* 0x00000036e820723c */ /* 0x000ff00000041814 */
[----:B------:R-:W-:Y:S01]  /*2ab0*/  HMMA.16816.F32.BF16 R20, R224, R64, R12 ;  /* 0x00000040e014723c */ /* 0x000fe2000004180c */
[----:B---3--:R-:W-:-:S04]  /*2ac0*/  FMUL.FTZ R2, R18, c[0x0][0x320] ;  /* 0x0000c80012027a20 */ /* 0x008fc80000410000 */
[----:B------:R3:W-:Y:S03]  /*2ad0*/  MUFU.TANH R6, R2 ;  /* 0x0000000200067308 */ /* 0x0007e60000002400 */
[----:B------:R-:W-:Y:S01]  /*2ae0*/  HMMA.16816.F32.BF16 R12, R220, R70, R44 ;  /* 0x00000046dc0c723c */ /* 0x000fe2000004182c */
[----:B------:R-:W5:Y:S07]  /*2af0*/  LDSM.16.M88.4 R44, [R239+0x7000] ;  /* 0x00700000ef2c783b */ /* 0x000f6e0000000200 */
[----:B------:R-:W-:Y:S01]  /*2b00*/  HMMA.16816.F32.BF16 R52, R216, R56, R80 ;  /* 0x00000038d834723c */ /* 0x000fe20000041850 */
[----:B------:R-:W-:-:S02]  /*2b10*/  FMUL.FTZ R34, R34, c[0x0][0x320] ;  /* 0x0000c80022227a20 */ /* 0x000fc40000410000 */
[----:B------:R-:W-:Y:S02]  /*2b20*/  FMUL.FTZ R35, R35, c[0x0][0x320] ;  /* 0x0000c80023237a20 */ /* 0x000fe40000410000 */
[----:B---3--:R-:W-:-:S03]  /*2b30*/  FMUL.FTZ R2, R19, c[0x0][0x320] ;  /* 0x0000c80013027a20 */ /* 0x008fc60000410000 */
[----:B------:R-:W-:Y:S01]  /*2b40*/  HMMA.16816.F32.BF16 R28, R216, R58, R84 ;  /* 0x0000003ad81c723c */ /* 0x000fe20000041854 */
[----:B------:R-:W3:Y:S07]  /*2b50*/  MUFU.TANH R59, R34 ;  /* 0x00000022003b7308 */ /* 0x000eee0000002400 */
[----:B----4-:R-:W-:Y:S01]  /*2b60*/  HMMA.16816.F32.BF16 R16, R232, R60, R24 ;  /* 0x0000003ce810723c */ /* 0x010fe20000041818 */
[----:B------:R4:W3:Y:S07]  /*2b70*/  MUFU.TANH R7, R2 ;  /* 0x0000000200077308 */ /* 0x0008ee0000002400 */
[----:B-1----:R-:W-:Y:S01]  /*2b80*/  HMMA.16816.F32.BF16 R24, R228, R48, R20 ;  /* 0x00000030e418723c */ /* 0x002fe20000041814 */
[----:B------:R-:W-:Y:S07]  /*2b90*/  MUFU.TANH R58, R35 ;  /* 0x00000023003a7308 */ /* 0x000fee0000002400 */
[----:B--2---:R-:W-:Y:S01]  /*2ba0*/  HMMA.16816.F32.BF16 R20, R220, R38, R28 ;  /* 0x00000026dc14723c */ /* 0x004fe2000004181c */
[----:B----4-:R-:W-:Y:S01]  /*2bb0*/  FMUL.FTZ R2, R32, c[0x0][0x320] ;  /* 0x0000c80020027a20 */ /* 0x010fe20000410000 */
[----:B------:R-:W-:Y:S03]  /*2bc0*/  LDSM.16.M88.4 R28, [R239+0x7800] ;  /* 0x00780000ef1c783b */ /* 0x000fe60000000200 */
[----:B------:R1:W2:Y:S03]  /*2bd0*/  MUFU.TANH R61, R2 ;  /* 0x00000002003d7308 */ /* 0x0002a60000002400 */
[----:B------:R-:W-:-:S02]  /*2be0*/  FMUL.FTZ R16, R16, c[0x0][0x320] ;  /* 0x0000c80010107a20 */ /* 0x000fc40000410000 */
[----:B------:R-:W-:Y:S02]  /*2bf0*/  FMUL.FTZ R17, R17, c[0x0][0x320] ;  /* 0x0000c80011117a20 */ /* 0x000fe40000410000 */
[----:B------:R-:W-:Y:S01]  /*2c00*/  FMUL.FTZ R18, R18, c[0x0][0x320] ;  /* 0x0000c80012127a20 */ /* 0x000fe20000410000 */
[----:B------:R-:W-:Y:S01]  /*2c10*/  MUFU.TANH R57, R16 ;  /* 0x0000001000397308 */ /* 0x000fe20000002400 */
[----:B------:R-:W-:Y:S02]  /*2c20*/  FMUL.FTZ R19, R19, c[0x0][0x320] ;  /* 0x0000c80013137a20 */ /* 0x000fe40000410000 */
[----:B-----5:R-:W-:Y:S01]  /*2c30*/  HMMA.16816.F32.BF16 R24, R232, R44, R24 ;  /* 0x0000002ce818723c */ /* 0x020fe20000041818 */
[----:B-1----:R-:W-:-:S04]  /*2c40*/  FMUL.FTZ R2, R33, c[0x0][0x320] ;  /* 0x0000c80021027a20 */ /* 0x002fc80000410000 */
[----:B------:R-:W-:Y:S03]  /*2c50*/  MUFU.TANH R56, R17 ;  /* 0x0000001100387308 */ /* 0x000fe60000002400 */
[----:B------:R-:W-:Y:S05]  /*2c60*/  HMMA.16816.F32.BF16 R32, R232, R62, R8 ;  /* 0x0000003ee820723c */ /* 0x000fea0000041808 */
[----:B------:R1:W4:Y:S03]  /*2c70*/  MUFU.TANH R60, R2 ;  /* 0x00000002003c7308 */ /* 0x0003260000002400 */
[----:B------:R-:W-:Y:S08]  /*2c80*/  HMMA.16816.F32.BF16 R8, R224, R66, R12 ;  /* 0x00000042e008723c */ /* 0x000ff0000004180c */
[----:B------:R-:W-:Y:S01]  /*2c90*/  HMMA.16816.F32.BF16 R12, R220, R36, R52 ;  /* 0x00000024dc0c723c */ /* 0x000fe20000041834 */
[----:B------:R-:W5:Y:S01]  /*2ca0*/  LDSM.16.M88.4 R36, [R242+0x17900] ;  /* 0x01790000f224783b */ /* 0x000f620000000200 */
[----:B------:R-:W2:Y:S01]  /*2cb0*/  MUFU.TANH R53, R18 ;  /* 0x0000001200357308 */ /* 0x000ea20000002400 */
[----:B------:R-:W-:Y:S01]  /*2cc0*/  FMUL.FTZ R24, R24, c[0x0][0x320] ;  /* 0x0000c80018187a20 */ /* 0x000fe20000410000 */
[----:B------:R-:W-:-:S04]  /*2cd0*/  DEPBAR.LE SB0, 0x0 ;  /* 0x000080000000791a */ /* 0x000fc80000000000 */
[----:B-1----:R-:W-:Y:S01]  /*2ce0*/  LOP3.LUT R2, R92, 0xffffffe0, RZ, 0xc0, !PT ;  /* 0xffffffe05c027812 */ /* 0x002fe200078ec0ff */
[----:B------:R-:W-:Y:S01]  /*2cf0*/  FMUL.FTZ R35, R35, c[0x0][0x320] ;  /* 0x0000c80023237a20 */ /* 0x000fe20000410000 */
[----:B------:R1:W-:Y:S01]  /*2d00*/  MUFU.TANH R52, R19 ;  /* 0x0000001300347308 */ /* 0x0003e20000002400 */
[----:B------:R-:W-:Y:S02]  /*2d10*/  FMUL.FTZ R32, R32, c[0x0][0x320] ;  /* 0x0000c80020207a20 */ /* 0x000fe40000410000 */
[----:B------:R-:W-:Y:S02]  /*2d20*/  IMAD.IADD R2, R132, 0x1, -R2 ;  /* 0x0000000184027824 */ /* 0x000fe400078e0a02 */
[----:B------:R-:W-:Y:S01]  /*2d30*/  FMUL.FTZ R33, R33, c[0x0][0x320] ;  /* 0x0000c80021217a20 */ /* 0x000fe20000410000 */
[----:B------:R-:W-:Y:S01]  /*2d40*/  HMMA.16816.F32.BF16 R8, R228, R50, R8 ;  /* 0x00000032e408723c */ /* 0x000fe20000041808 */
[----:B------:R-:W-:Y:S01]  /*2d50*/  FMUL.FTZ R34, R34, c[0x0][0x320] ;  /* 0x0000c80022227a20 */ /* 0x000fe20000410000 */
[----:B------:R-:W-:Y:S01]  /*2d60*/  SHF.R.S32.HI R3, RZ, 0x1f, R2 ;  /* 0x0000001fff037819 */ /* 0x000fe20000011402 */
[----:B------:R-:W-:Y:S01]  /*2d70*/  MUFU.TANH R49, R35 ;  /* 0x0000002300317308 */ /* 0x000fe20000002400 */
[----:B------:R-:W-:-:S02]  /*2d80*/  FMUL.FTZ R25, R25, c[0x0][0x320] ;  /* 0x0000c80019197a20 */ /* 0x000fc40000410000 */
[----:B------:R-:W-:Y:S01]  /*2d90*/  LEA.HI R3, R3, R2, RZ, 0x2 ;  /* 0x0000000203037211 */ /* 0x000fe200078f10ff */
[----:B------:R-:W-:Y:S01]  /*2da0*/  FMUL.FTZ R26, R26, c[0x0][0x320] ;  /* 0x0000c8001a1a7a20 */ /* 0x000fe20000410000 */
[C---:B------:R-:W-:Y:S01]  /*2db0*/  HMMA.16816.F32.BF16 R12, R224.reuse, R40, R12 ;  /* 0x00000028e00c723c */ /* 0x040fe2000004180c */
[----:B------:R-:W-:Y:S01]  /*2dc0*/  FMUL.FTZ R27, R27, c[0x0][0x320] ;  /* 0x0000c8001b1b7a20 */ /* 0x000fe20000410000 */
[----:B------:R-:W-:Y:S01]  /*2dd0*/  LOP3.LUT R3, R3, 0x7ffffffc, RZ, 0xc0, !PT ;  /* 0x7ffffffc03037812 */ /* 0x000fe200078ec0ff */
[----:B------:R-:W2:Y:S04]  /*2de0*/  MUFU.TANH R44, R32 ;  /* 0x00000020002c7308 */ /* 0x000ea80000002400 */
[----:B------:R-:W-:Y:S01]  /*2df0*/  IMAD.IADD R3, R2, 0x1, -R3 ;  /* 0x0000000102037824 */ /* 0x000fe200078e0a03 */
[----:B-1----:R-:W-:Y:S01]  /*2e00*/  HMMA.16816.F32.BF16 R16, R224, R42, R20 ;  /* 0x0000002ae010723c */ /* 0x002fe20000041814 */
[----:B------:R-:W-:Y:S01]  /*2e10*/  IMAD.U32 R2, RZ, RZ, UR4 ;  /* 0x00000004ff027e24 */ /* 0x000fe2000f8e00ff */
[----:B------:R-:W-:Y:S01]  /*2e20*/  @UP0 USHF.R.S32.HI UR4, URZ, 0x1f, UR14 ;  /* 0x0000001f3f040899 */ /* 0x000fe2000801140e */
[----:B------:R-:W1:Y:S02]  /*2e30*/  MUFU.TANH R32, R33 ;  /* 0x0000002100207308 */ /* 0x000e640000002400 */
[----:B------:R-:W-:Y:S01]  /*2e40*/  IMAD R2, R3, -0x2, R2 ;  /* 0xfffffffe03027824 */ /* 0x000fe200078e0202 */
[----:B------:R-:W-:-:S02]  /*2e50*/  @UP0 UIMAD UR4, UR4, UR16, UR15 ;  /* 0x00000010040402a4 */ /* 0x000fc4000f8e020f */
[----:B------:R-:W-:Y:S02]  /*2e60*/  HMMA.16816.F32.BF16 R20, R232, R46, R8 ;  /* 0x0000002ee814723c */ /* 0x000fe40000041808 */
[C---:B------:R-:W-:Y:S01]  /*2e70*/  ISETP.GT.AND P0, PT, R2.reuse, RZ, PT ;  /* 0x000000ff0200720c */ /* 0x040fe20003f04270 */
[----:B------:R3:W-:Y:S01]  /*2e80*/  MUFU.TANH R41, R24 ;  /* 0x0000001800297308 */ /* 0x0007e20000002400 */
[C---:B------:R-:W-:Y:S02]  /*2e90*/  ISETP.GT.AND P2, PT, R2.reuse, 0x1, PT ;  /* 0x000000010200780c */ /* 0x040fe40003f44270 */
[----:B------:R-:W-:Y:S02]  /*2ea0*/  ISETP.GT.AND P1, PT, R2, 0x8, PT ;  /* 0x000000080200780c */ /* 0x000fe40003f24270 */
[C---:B-----5:R-:W-:Y:S03]  /*2eb0*/  HMMA.16816.F32.BF16 R12, R228.reuse, R36, R12 ;  /* 0x00000024e40c723c */ /* 0x060fe6000004180c */
[----:B------:R-:W5:Y:S05]  /*2ec0*/  MUFU.TANH R48, R34 ;  /* 0x0000002200307308 */ /* 0x000f6a0000002400 */
[----:B------:R-:W-:Y:S01]  /*2ed0*/  HMMA.16816.F32.BF16 R8, R228, R38, R16 ;  /* 0x00000026e408723c */ /* 0x000fe20000041810 */
[----:B---3--:R-:W-:-:S02]  /*2ee0*/  FSEL R24, R59, -INF , P1 ;  /* 0xff8000003b187808 */ /* 0x008fc40000800000 */
[----:B------:R-:W3:Y:S05]  /*2ef0*/  MUFU.TANH R40, R25 ;  /* 0x0000001900287308 */ /* 0x000eea0000002400 */
[----:B------:R-:W-:Y:S02]  /*2f00*/  FMUL.FTZ R20, R20, c[0x0][0x320] ;  /* 0x0000c80014147a20 */ /* 0x000fe40000410000 */
[----:B------:R-:W-:Y:S02]  /*2f10*/  FMUL.FTZ R21, R21, c[0x0][0x320] ;  /* 0x0000c80015157a20 */ /* 0x000fe40000410000 */
[----:B------:R1:W-:Y:S01]  /*2f20*/  MUFU.TANH R35, R20 ;  /* 0x0000001400237308 */ /* 0x0003e20000002400 */
[----:B------:R-:W-:-:S02]  /*2f30*/  FMUL.FTZ R22, R22, c[0x0][0x320] ;  /* 0x0000c80016167a20 */ /* 0x000fc40000410000 */
[----:B------:R-:W-:Y:S01]  /*2f40*/  FMUL.FTZ R23, R23, c[0x0][0x320] ;  /* 0x0000c80017177a20 */ /* 0x000fe20000410000 */
[C---:B------:R-:W-:Y:S04]  /*2f50*/  HMMA.16816.F32.BF16 R16, R232.reuse, R28, R12 ;  /* 0x0000001ce810723c */ /* 0x040fe8000004180c */
[----:B------:R3:W3:Y:S03]  /*2f60*/  MUFU.TANH R37, R26 ;  /* 0x0000001a00257308 */ /* 0x0006e60000002400 */
[----:B------:R-:W-:Y:S01]  /*2f70*/  FSEL R15, R6, -INF , P0 ;  /* 0xff800000060f7808 */ /* 0x000fe20000000000 */
[----:B------:R-:W-:Y:S01]  /*2f80*/  HMMA.16816.F32.BF16 R28, R232, R30, R8 ;  /* 0x0000001ee81c723c */ /* 0x000fe20000041808 */
[----:B------:R-:W-:-:S02]  /*2f90*/  FSEL R6, R69, -INF , P0 ;  /* 0xff80000045067808 */ /* 0x000fc40000000000 */
[----:B------:R-:W-:Y:S01]  /*2fa0*/  ISETP.GT.AND P0, PT, R2, 0x9, PT ;  /* 0x000000090200780c */ /* 0x000fe20003f04270 */
[----:B------:R3:W3:Y:S01]  /*2fb0*/  MUFU.TANH R36, R27 ;  /* 0x0000001b00247308 */ /* 0x0006e20000002400 */
[----:B-1----:R-:W-:Y:S02]  /*2fc0*/  FSEL R20, R7, -INF , P2 ;  /* 0xff80000007147808 */ /* 0x002fe40001000000 */
[----:B------:R-:W-:Y:S01]  /*2fd0*/  FSEL R7, R68, -INF , P2 ;  /* 0xff80000044077808 */ /* 0x000fe20001000000 */
[----:B------:R-:W-:Y:S01]  /*2fe0*/  IMAD.U32 R11, RZ, RZ, UR10 ;  /* 0x0000000aff0b7e24 */ /* 0x000fe2000f8e00ff */
[----:B--2---:R-:W-:Y:S02]  /*2ff0*/  FSEL R10, R61, -INF , P1 ;  /* 0xff8000003d0a7808 */ /* 0x004fe40000800000 */
[----:B------:R-:W-:Y:S01]  /*3000*/  FMNMX.FTZ R3, R6, R7, !PT ;  /* 0x0000000706037209 */ /* 0x000fe20007810000 */
[----:B------:R-:W-:Y:S01]  /*3010*/  MUFU.TANH R21, R21 ;  /* 0x0000001500157308 */ /* 0x000fe20000002400 */
[----:B------:R-:W-:-:S02]  /*3020*/  ISETP.GT.AND P2, PT, R2, 0x10, PT ;  /* 0x000000100200780c */ /* 0x000fc40003f44270 */
[----:B----4-:R-:W-:Y:S01]  /*3030*/  FSEL R12, R60, -INF , P0 ;  /* 0xff8000003c0c7808 */ /* 0x010fe20000000000 */
[----:B------:R-:W-:Y:S01]  /*3040*/  FMUL.FTZ R16, R16, c[0x0][0x320] ;  /* 0x0000c80010107a20 */ /* 0x000fe20000410000 */
[----:B------:R-:W-:Y:S01]  /*3050*/  FMNMX.FTZ R3, R10, R3, !PT ;  /* 0x000000030a037209 */ /* 0x000fe20007810000 */
[----:B------:R-:W-:Y:S01]  /*3060*/  FMUL.FTZ R18, R18, c[0x0][0x320] ;  /* 0x0000c80012127a20 */ /* 0x000fe20000410000 */
[----:B------:R-:W-:Y:S01]  /*3070*/  ISETP.GT.AND P1, PT, R2, 0x11, PT ;  /* 0x000000110200780c */ /* 0x000fe20003f24270 */
[----:B------:R-:W1:Y:S01]  /*3080*/  MUFU.TANH R22, R22 ;  /* 0x0000001600167308 */ /* 0x000e620000002400 */
[----:B------:R-:W-:Y:S01]  /*3090*/  FSEL R14, R57, -INF , P2 ;  /* 0xff800000390e7808 */ /* 0x000fe20001000000 */
[----:B------:R-:W-:Y:S01]  /*30a0*/  FMUL.FTZ R17, R17, c[0x0][0x320] ;  /* 0x0000c80011117a20 */ /* 0x000fe20000410000 */
[----:B------:R-:W-:Y:S01]  /*30b0*/  FMNMX.FTZ R3, R12, R3, !PT ;  /* 0x000000030c037209 */ /* 0x000fe20007810000 */
[----:B------:R-:W-:Y:S01]  /*30c0*/  FMUL.FTZ R28, R28, c[0x0][0x320] ;  /* 0x0000c8001c1c7a20 */ /* 0x000fe20000410000 */
[----:B------:R-:W-:Y:S01]  /*30d0*/  FSEL R25, R58, -INF , P0 ;  /* 0xff8000003a197808 */ /* 0x000fe20000000000 */
[----:B------:R-:W-:Y:S01]  /*30e0*/  FMUL.FTZ R9, R29, c[0x0][0x320] ;  /* 0x0000c8001d097a20 */ /* 0x000fe20000410000 */
[----:B------:R-:W-:Y:S01]  /*30f0*/  ISETP.GT.AND P0, PT, R2, 0x18, PT ;  /* 0x000000180200780c */ /* 0x000fe20003f04270 */
[----:B------:R-:W2:Y:S01]  /*3100*/  MUFU.TANH R23, R23 ;  /* 0x0000001700177308 */ /* 0x000ea20000002400 */
[----:B---3--:R-:W-:Y:S01]  /*3110*/  FSEL R26, R56, -INF , P1 ;  /* 0xff800000381a7808 */ /* 0x008fe20000800000 */
[----:B------:R-:W-:Y:S01]  /*3120*/  FMUL.FTZ R19, R19, c[0x0][0x320] ;  /* 0x0000c80013137a20 */ /* 0x000fe20000410000 */
[----:B------:R-:W-:Y:S01]  /*3130*/  FMNMX.FTZ R3, R14, R3, !PT ;  /* 0x000000030e037209 */ /* 0x000fe20007810000 */
[----:B------:R-:W-:Y:S01]  /*3140*/  FMUL.FTZ R30, R30, c[0x0][0x320] ;  /* 0x0000c8001e1e7a20 */ /* 0x000fe20000410000 */
[----:B------:R-:W-:-:S02]  /*3150*/  FSEL R33, R53, -INF , P2 ;  /* 0xff80000035217808 */ /* 0x000fc40001000000 */
[----:B------:R-:W-:Y:S01]  /*3160*/  ISETP.GT.AND P2, PT, R2, 0x19, PT ;  /* 0x000000190200780c */ /* 0x000fe20003f44270 */
[----:B------:R-:W-:Y:S01]  /*3170*/  MUFU.TANH R16, R16 ;  /* 0x0000001000107308 */ /* 0x000fe20000002400 */
[----:B------:R-:W-:Y:S02]  /*3180*/  FSEL R27, R44, -INF , P0 ;  /* 0xff8000002c1b7808 */ /* 0x000fe40000000000 */
[----:B------:R-:W-:Y:S02]  /*3190*/  FMNMX.FTZ R3, R26, R3, !PT ;  /* 0x000000031a037209 */ /* 0x000fe40007810000 */
[----:B------:R-:W-:Y:S02]  /*31a0*/  FSEL R34, R52, -INF , P1 ;  /* 0xff80000034227808 */ /* 0x000fe40000800000 */
[----:B------:R-:W-:Y:S01]  /*31b0*/  ISETP.GT.AND P1, PT, R2, 0x20, PT ;  /* 0x000000200200780c */ /* 0x000fe20003f24270 */
[----:B------:R-:W3:Y:S01]  /*31c0*/  MUFU.TANH R18, R18 ;  /* 0x0000001200127308 */ /* 0x000ee20000002400 */
[----:B------:R-:W-:-:S02]  /*31d0*/  FSEL R32, R32, -INF , P2 ;  /* 0xff80000020207808 */ /* 0x000fc40001000000 */
[----:B------:R-:W-:Y:S02]  /*31e0*/  FMNMX.FTZ R3, R27, R3, !PT ;  /* 0x000000031b037209 */ /* 0x000fe40007810000 */
[----:B-----5:R-:W-:Y:S02]  /*31f0*/  FSEL R48, R48, -INF , P0 ;  /* 0xff80000030307808 */ /* 0x020fe40000000000 */
[----:B------:R-:W-:Y:S01]  /*3200*/  ISETP.GT.AND P0, PT, R2, 0x21, PT ;  /* 0x000000210200780c */ /* 0x000fe20003f04270 */
[----:B------:R-:W4:Y:S01]  /*3210*/  MUFU.TANH R17, R17 ;  /* 0x0000001100117308 */ /* 0x000f220000002400 */
[----:B------:R-:W-:Y:S02]  /*3220*/  FSEL R88, R41, -INF , P1 ;  /* 0xff80000029587808 */ /* 0x000fe40000800000 */
[----:B------:R-:W-:Y:S02]  /*3230*/  FMNMX.FTZ R3, R32, R3, !PT ;  /* 0x0000000320037209 */ /* 0x000fe40007810000 */
[----:B------:R-:W-:-:S02]  /*3240*/  FSEL R49, R49, -INF , P2 ;  /* 0xff80000031317808 */ /* 0x000fc40001000000 */
[----:B------:R-:W-:Y:S01]  /*3250*/  ISETP.GT.AND P2, PT, R2, 0x28, PT ;  /* 0x000000280200780c */ /* 0x000fe20003f44270 */
[----:B------:R-:W5:Y:S01]  /*3260*/  MUFU.TANH R28, R28 ;  /* 0x0000001c001c7308 */ /* 0x000f620000002400 */
[----:B------:R-:W-:Y:S02]  /*3270*/  FSEL R85, R40, -INF , P0 ;  /* 0xff80000028557808 */ /* 0x000fe40000000000 */
[----:B------:R-:W-:Y:S02]  /*3280*/  FMNMX.FTZ R3, R88, R3, !PT ;  /* 0x0000000358037209 */ /* 0x000fe40007810000 */
[----:B------:R-:W-:Y:S02]  /*3290*/  FMNMX.FTZ R8, R15, R20, !PT ;  /* 0x000000140f087209 */ /* 0x000fe40007810000 */
[----:B------:R-:W-:Y:S01]  /*32a0*/  FSEL R95, R37, -INF , P1 ;  /* 0xff800000255f7808 */ /* 0x000fe20000800000 */
[----:B------:R-:W3:Y:S01]  /*32b0*/  MUFU.TANH R9, R9 ;  /* 0x0000000900097308 */ /* 0x000ee20000002400 */
[----:B------:R-:W-:-:S02]  /*32c0*/  FSEL R92, R36, -INF , P0 ;  /* 0xff800000245c7808 */ /* 0x000fc40000000000 */
[C---:B------:R-:W-:Y:S02]  /*32d0*/  ISETP.GT.AND P1, PT, R2.reuse, 0x29, PT ;  /* 0x000000290200780c */ /* 0x040fe40003f24270 */
[----:B------:R-:W-:Y:S02]  /*32e0*/  ISETP.GT.AND P0, PT, R2, 0x30, PT ;  /* 0x000000300200780c */ /* 0x000fe40003f04270 */
[----:B------:R-:W-:Y:S01]  /*32f0*/  FSEL R84, R35, -INF , P2 ;  /* 0xff80000023547808 */ /* 0x000fe20001000000 */
[----:B------:R-:W4:Y:S01]  /*3300*/  MUFU.TANH R19, R19 ;  /* 0x0000001300137308 */ /* 0x000f220000002400 */
[----:B------:R-:W-:Y:S02]  /*3310*/  FMNMX.FTZ R3, R85, R3, !PT ;  /* 0x0000000355037209 */ /* 0x000fe40007810000 */
[----:B------:R-:W-:Y:S02]  /*3320*/  FMNMX.FTZ R8, R24, R8, !PT ;  /* 0x0000000818087209 */ /* 0x000fe40007810000 */
[----:B-1----:R-:W-:-:S02]  /*3330*/  FSEL R93, R22, -INF , P2 ;  /* 0xff800000165d7808 */ /* 0x002fc40001000000 */
[----:B--2---:R-:W-:Y:S01]  /*3340*/  FSEL R91, R23, -INF , P1 ;  /* 0xff800000175b7808 */ /* 0x004fe20000800000 */
[----:B------:R-:W1:Y:S01]  /*3350*/  MUFU.TANH R30, R30 ;  /* 0x0000001e001e7308 */ /* 0x000e620000002400 */
[----:B------:R-:W-:Y:S02]  /*3360*/  FSEL R83, R21, -INF , P1 ;  /* 0xff80000015537808 */ /* 0x000fe40000800000 */
[----:B------:R-:W-:Y:S02]  /*3370*/  FMNMX.FTZ R3, R84, R3, !PT ;  /* 0x0000000354037209 */ /* 0x000fe40007810000 */
[----:B---3--:R-:W-:Y:S02]  /*3380*/  FSEL R94, R18, -INF , P0 ;  /* 0xff800000125e7808 */ /* 0x008fe40000000000 */
[----:B------:R-:W-:Y:S01]  /*3390*/  FSEL R90, R16, -INF , P0 ;  /* 0xff800000105a7808 */ /* 0x000fe20000000000 */
[----:B------:R-:W-:Y:S01]  /*33a0*/  BAR.SYNC.DEFER_BLOCKING 0x0 ;  /* 0x0000000000007b1d */ /* 0x000fe20000010000 */
[----:B------:R-:W-:-:S02]  /*33b0*/  ISETP.GT.AND P2, PT, R2, 0x31, PT ;  /* 0x000000310200780c */ /* 0x000fc40003f44270 */
[C---:B------:R-:W-:Y:S02]  /*33c0*/  ISETP.GT.AND P1, PT, R2.reuse, 0x38, PT ;  /* 0x000000380200780c */ /* 0x040fe40003f24270 */
[----:B------:R-:W-:Y:S02]  /*33d0*/  ISETP.GT.AND P0, PT, R2, 0x39, PT ;  /* 0x000000390200780c */ /* 0x000fe40003f04270 */
[----:B------:R-:W-:Y:S02]  /*33e0*/  FMNMX.FTZ R2, R25, R8, !PT ;  /* 0x0000000819027209 */ /* 0x000fe40007810000 */
[----:B------:R-:W-:Y:S02]  /*33f0*/  FMNMX.FTZ R3, R83, R3, !PT ;  /* 0x0000000353037209 */ /* 0x000fe40007810000 */
[----:B------:R-:W-:Y:S02]  /*3400*/  FMNMX.FTZ R2, R33, R2, !PT ;  /* 0x0000000221027209 */ /* 0x000fe40007810000 */
[----:B----4-:R-:W-:-:S02]  /*3410*/  FSEL R89, R17, -INF , P2 ;  /* 0xff80000011597808 */ /* 0x010fc40001000000 */
[----:B------:R-:W-:Y:S02]  /*3420*/  FMNMX.FTZ R3, R90, R3, !PT ;  /* 0x000000035a037209 */ /* 0x000fe40007810000 */
[----:B------:R-:W-:Y:S02]  /*3430*/  FMNMX.FTZ R2, R34, R2, !PT ;  /* 0x0000000222027209 */ /* 0x000fe40007810000 */
[----:B-----5:R-:W-:Y:S02]  /*3440*/  FSEL R87, R28, -INF , P1 ;  /* 0xff8000001c577808 */ /* 0x020fe40000800000 */
[----:B------:R-:W-:Y:S02]  /*3450*/  FMNMX.FTZ R3, R89, R3, !PT ;  /* 0x0000000359037209 */ /* 0x000fe40007810000 */
[----:B------:R-:W-:Y:S02]  /*3460*/  FMNMX.FTZ R2, R48, R2, !PT ;  /* 0x0000000230027209 */ /* 0x000fe40007810000 */
[----:B------:R-:W-:Y:S01]  /*3470*/  FSEL R86, R9, -INF , P0 ;  /* 0xff80000009567808 */ /* 0x000fe20000000000 */
[----:B------:R-:W-:Y:S01]  /*3480*/  FMUL.FTZ R9, R31, c[0x0][0x320] ;  /* 0x0000c8001f097a20 */ /* 0x000fe20000410000 */
[----:B------:R-:W-:-:S02]  /*3490*/  FMNMX.FTZ R3, R87, R3, !PT ;  /* 0x0000000357037209 */ /* 0x000fc40007810000 */
[----:B------:R-:W-:Y:S02]  /*34a0*/  FMNMX.FTZ R2, R49, R2, !PT ;  /* 0x0000000231027209 */ /* 0x000fe40007810000 */
[----:B------:R-:W-:Y:S01]  /*34b0*/  FMNMX.FTZ R3, R86, R3, !PT ;  /* 0x0000000356037209 */ /* 0x000fe20007810000 */
[----:B------:R-:W2:Y:S01]  /*34c0*/  MUFU.TANH R9, R9 ;  /* 0x0000000900097308 */ /* 0x000ea20000002400 */
[----:B------:R-:W-:Y:S02]  /*34d0*/  FMNMX.FTZ R2, R95, R2, !PT ;  /* 0x000000025f027209 */ /* 0x000fe40007810000 */
[----:B------:R-:W-:Y:S01]  /*34e0*/  FSEL R82, R19, -INF , P2 ;  /* 0xff80000013527808 */ /* 0x000fe20001000000 */
[----:B------:R-:W3:Y:S01]  /*34f0*/  SHFL.BFLY PT, R8, R3, 0x2, 0x1f ;  /* 0x0c401f0003087f89 */ /* 0x000ee200000e0000 */
[----:B------:R-:W-:Y:S02]  /*3500*/  FMNMX.FTZ R2, R92, R2, !PT ;  /* 0x000000025c027209 */ /* 0x000fe40007810000 */
[----:B-1----:R-:W-:-:S02]  /*3510*/  FSEL R81, R30, -INF , P1 ;  /* 0xff8000001e517808 */ /* 0x002fc40000800000 */
[----:B------:R-:W-:-:S04]  /*3520*/  FMNMX.FTZ R2, R93, R2, !PT ;  /* 0x000000025d027209 */ /* 0x000fc80007810000 */
[----:B------:R-:W-:Y:S02]  /*3530*/  FMNMX.FTZ R2, R91, R2, !PT ;  /* 0x000000025b027209 */ /* 0x000fe40007810000 */
[----:B--2---:R-:W-:Y:S02]  /*3540*/  FSEL R80, R9, -INF , P0 ;  /* 0xff80000009507808 */ /* 0x004fe40000000000 */
[----:B------:R-:W-:Y:S02]  /*3550*/  FMNMX.FTZ R2, R94, R2, !PT ;  /* 0x000000025e027209 */ /* 0x000fe40007810000 */
[----:B------:R-:W-:Y:S01]  /*3560*/  PLOP3.LUT P0, PT, PT, PT, UP0, 0x80, 0x0 ;  /* 0x000000000000781c */ /* 0x000fe20003f0f008 */
[----:B------:R-:W-:Y:S01]  /*3570*/  UISETP.GE.AND UP0, UPT, UR14, UR8, UPT ;  /* 0x000000080e00728c */ /* 0x000fe2000bf06270 */
[----:B------:R-:W-:-:S04]  /*3580*/  FMNMX.FTZ R2, R82, R2, !PT ;  /* 0x0000000252027209 */ /* 0x000fc80007810000 */
[----:B------:R-:W-:Y:S02]  /*3590*/  FMNMX.FTZ R2, R81, R2, !PT ;  /* 0x0000000251027209 */ /* 0x000fe40007810000 */
[----:B---3--:R-:W-:Y:S02]  /*35a0*/  FMNMX.FTZ R3, R3, R8, !PT ;  /* 0x0000000803037209 */ /* 0x008fe40007810000 */
[----:B------:R-:W-:-:S03]  /*35b0*/  FMNMX.FTZ R2, R80, R2, !PT ;  /* 0x0000000250027209 */ /* 0x000fc60007810000 */
[----:B------:R-:W1:Y:S04]  /*35c0*/  SHFL.BFLY PT, R8, R3, 0x1, 0x1f ;  /* 0x0c201f0003087f89 */ /* 0x000e6800000e0000 */
[----:B------:R-:W2:Y:S01]  /*35d0*/  SHFL.BFLY PT, R9, R2, 0x2, 0x1f ;  /* 0x0c401f0002097f89 */ /* 0x000ea200000e0000 */
[----:B-1----:R-:W-:Y:S02]  /*35e0*/  FMNMX.FTZ R3, R3, R8, !PT ;  /* 0x0000000803037209 */ /* 0x002fe40007810000 */
[----:B--2---:R-:W-:-:S03]  /*35f0*/  FMNMX.FTZ R2, R2, R9, !PT ;  /* 0x0000000902027209 */ /* 0x004fc60007810000 */
[C---:B------:R-:W-:Y:S01]  /*3600*/  FMUL.FTZ R13, R3.reuse, c[0x0][0x2d0] ;  /* 0x0000b400030d7a20 */ /* 0x040fe20000410000 */
[----:B------:R-:W-:Y:S01]  /*3610*/  FSETP.NEU.FTZ.AND P1, PT, R3, -INF , PT ;  /* 0xff8000000300780b */ /* 0x000fe20003f3d000 */
[----:B------:R-:W-:Y:S01]  /*3620*/  @P0 IMAD.WIDE.U32 R8, R96, UR14, R98 ;  /* 0x0000000e60080c25 */ /* 0x000fe2000f8e0062 */
[----:B------:R-:W1:Y:S02]  /*3630*/  SHFL.BFLY PT, R16, R2, 0x1, 0x1f ;  /* 0x0c201f0002107f89 */ /* 0x000e6400000e0000 */
[----:B------:R-:W-:Y:S02]  /*3640*/  FSEL R13, R13, RZ, P1 ;  /* 0x000000ff0d0d7208 */ /* 0x000fe40000800000 */
[----:B------:R-:W-:-:S03]  /*3650*/  @P0 IADD3 R9, R9, UR4, RZ ;  /* 0x0000000409090c10 */ /* 0x000fc6000fffe0ff */
[--C-:B------:R-:W-:Y:S02]  /*3660*/  FFMA.FTZ R6, R6, c[0x0][0x2d0], -R13.reuse ;  /* 0x0000b40006067a23 */ /* 0x100fe4000001080d */
[--C-:B------:R-:W-:Y:S02]  /*3670*/  FFMA.FTZ R7, R7, c[0x0][0x2d0], -R13.reuse ;  /* 0x0000b40007077a23 */ /* 0x100fe4000001080d */
[----:B------:R2:W-:Y:S01]  /*3680*/  MUFU.EX2 R99, R6 ;  /* 0x0000000600637308 */ /* 0x0005e20000000800 */
[--C-:B------:R-:W-:Y:S02]  /*3690*/  FFMA.FTZ R10, R10, c[0x0][0x2d0], -R13.reuse ;  /* 0x0000b4000a0a7a23 */ /* 0x100fe4000001080d */
[----:B------:R-:W-:-:S05]  /*36a0*/  FFMA.FTZ R0, R32, c[0x0][0x2d0], -R13 ;  /* 0x0000b40020007a23 */ /* 0x000fca000001080d */
[----:B------:R3:W-:Y:S01]  /*36b0*/  MUFU.EX2 R98, R7 ;  /* 0x0000000700627308 */ /* 0x0007e20000000800 */
[----:B-1----:R-:W-:Y:S02]  /*36c0*/  FMNMX.FTZ R2, R2, R16, !PT ;  /* 0x0000001002027209 */ /* 0x002fe40007810000 */
[----:B--2---:R-:W-:-:S05]  /*36d0*/  @P0 LEA R6, P1, R8, c[0x0][0x1c8], 0x1 ;  /* 0x0000720008060a11 */ /* 0x004fca00078208ff */
[----:B------:R1:W-:Y:S01]  /*36e0*/  MUFU.EX2 R97, R10 ;  /* 0x0000000a00617308 */ /* 0x0003e20000000800 */
[----:B---3--:R-:W-:Y:S01]  /*36f0*/  @P0 LEA.HI.X R7, R8, c[0x0][0x1cc], R9, 0x1, P1 ;  /* 0x0000730008070a11 */ /* 0x008fe200008f0c09 */
[----:B------:R-:W-:Y:S01]  /*3700*/  IMAD.U32 R9, RZ, RZ, UR9 ;  /* 0x00000009ff097e24 */ /* 0x000fe2000f8e00ff */
[----:B------:R-:W-:-:S05]  /*3710*/  MOV R8, UR10 ;  /* 0x0000000a00087c02 */ /* 0x000fca0008000f00 */
[----:B------:R2:W-:Y:S01]  /*3720*/  MUFU.EX2 R124, R0 ;  /* 0x00000000007c7308 */ /* 0x0005e20000000800 */
[----:B------:R3:W-:Y:S01]  /*3730*/  @P0 LDGSTS.E.BYPASS.LTC128B.128 [R100+0x10100], [R6.64], !P6 ;  /* 0x1010000006640fae */ /* 0x0007e2000f101d4c */
[----:B------:R-:W-:Y:S01]  /*3740*/  @P0 LEA R8, P1, R8, R6, 0x1 ;  /* 0x0000000608080211 */ /* 0x000fe200078208ff */
[----:B-1----:R-:W-:-:S03]  /*3750*/  FFMA.FTZ R10, R12, c[0x0][0x2d0], -R13 ;  /* 0x0000b4000c0a7a23 */ /* 0x002fc6000001080d */
[----:B------:R-:W-:Y:S01]  /*3760*/  @P0 LEA.HI.X R9, R11, R7, R9, 0x1, P1 ;  /* 0x000000070b090211 */ /* 0x000fe200008f0c09 */
[C---:B------:R-:W-:Y:S01]  /*3770*/  FMUL.FTZ R12, R2.reuse, c[0x0][0x2d0] ;  /* 0x0000b400020c7a20 */ /* 0x040fe20000410000 */
[----:B------:R3:W-:Y:S01]  /*3780*/  @P0 LDGSTS.E.BYPASS.LTC128B.128 [R100+0x12100], [R6.64+0x80], !P5 ;  /* 0x1210008006640fae */ /* 0x0007e2000e901d4c */
[----:B------:R-:W-:Y:S01]  /*3790*/  FSETP.NEU.FTZ.AND P1, PT, R2, -INF , PT ;  /* 0xff8000000200780b */ /* 0x000fe20003f3d000 */
[----:B------:R1:W4:Y:S02]  /*37a0*/  MUFU.EX2 R176, R10 ;  /* 0x0000000a00b07308 */ /* 0x0003240000000800 */
[----:B------:R3:W-:Y:S01]  /*37b0*/  @P0 LDGSTS.E.BYPASS.LTC128B.128 [R100+0x14100], [R6.64+0x100], !P4 ;  /* 0x1410010006640fae */ /* 0x0007e2000e101d4c */
[----:B------:R-:W-:-:S03]  /*37c0*/  FSEL R12, R12, RZ, P1 ;  /* 0x000000ff0c0c7208 */ /* 0x000fc60000800000 */
[----:B------:R3:W-:Y:S02]  /*37d0*/  @P0 LDGSTS.E.BYPASS.LTC128B.128 [R100+0x16100], [R6.64+0x180], !P3 ;  /* 0x1610018006640fae */ /* 0x0007e4000d901d4c */
[--C-:B------:R-:W-:Y:S02]  /*37e0*/  FFMA.FTZ R4, R20, c[0x0][0x2d0], -R12.reuse ;  /* 0x0000b40014047a23 */ /* 0x100fe4000001080c */
[----:B------:R5:W-:Y:S01]  /*37f0*/  @P0 LDGSTS.E.BYPASS.LTC128B.128 [R100+0x11100], [R8.64], !P6 ;  /* 0x1110000008640fae */ /* 0x000be2000f101d4c */
[----:B--2---:R-:W-:Y:S01]  /*3800*/  FFMA.FTZ R0, R33, c[0x0][0x2d0], -R12 ;  /* 0x0000b40021007a23 */ /* 0x004fe2000001080c */
[----:B------:R2:W-:Y:S02]  /*3810*/  MUFU.EX2 R178, R4 ;  /* 0x0000000400b27308 */ /* 0x0005e40000000800 */
[----:B------:R5:W-:Y:S01]  /*3820*/  @P0 LDGSTS.E.BYPASS.LTC128B.128 [R100+0x13100], [R8.64+0x80], !P5 ;  /* 0x1310008008640fae */ /* 0x000be2000e901d4c */
[----:B-1----:R-:W-:-:S03]  /*3830*/  FFMA.FTZ R10, R14, c[0x0][0x2d0], -R13 ;  /* 0x0000b4000e0a7a23 */ /* 0x002fc6000001080d */
[----:B------:R5:W-:Y:S02]  /*3840*/  @P0 LDGSTS.E.BYPASS.LTC128B.128 [R100+0x15100], [R8.64+0x100], !P4 ;  /* 0x1510010008640fae */ /* 0x000be4000e101d4c */
[----:B------:R1:W-:Y:S02]  /*3850*/  MUFU.EX2 R125, R0 ;  /* 0x00000000007d7308 */ /* 0x0003e40000000800 */
[----:B------:R5:W-:Y:S01]  /*3860*/  @P0 LDGSTS.E.BYPASS.LTC128B.128 [R100+0x17100], [R8.64+0x180], !P3 ;  /* 0x1710018008640fae */ /* 0x000be2000d901d4c */
[----:B------:R-:W-:-:S03]  /*3870*/  PLOP3.LUT P0, PT, PT, PT, UP0, 0x80, 0x0 ;  /* 0x000000000000781c */ /* 0x000fc60003f0f008 */
[----:B------:R-:W5:Y:S01]  /*3880*/  LDSM.16.MT88.4 R16, [R238+0x100] ;  /* 0x00010000ee10783b */ /* 0x000f620000004200 */
[--C-:B--2---:R-:W-:Y:S01]  /*3890*/  FFMA.FTZ R4, R24, c[0x0][0x2d0], -R12.reuse ;  /* 0x0000b40018047a23 */ /* 0x104fe2000001080c */
[----:B------:R4:W-:Y:S02]  /*38a0*/  MUFU.EX2 R252, R10 ;  /* 0x0000000a00fc7308 */ /* 0x0009e40000000800 */
[----:B------:R-:W-:Y:S01]  /*38b0*/  LDSM.16.MT88.4 R28, [R241+0x100] ;  /* 0x00010000f11c783b */ /* 0x000fe20000004200 */
[----:B---3--:R-:W-:-:S03]  /*38c0*/  FFMA.FTZ R6, R15, c[0x0][0x2d0], -R12 ;  /* 0x0000b4000f067a23 */ /* 0x008fc6000001080c */
[----:B------:R-:W2:Y:S01]  /*38d0*/  LDSM.16.MT88.4 R20, [R237+0x100] ;  /* 0x00010000ed14783b */ /* 0x000ea20000004200 */
[----:B-1----:R-:W-:Y:S01]  /*38e0*/  FFMA.FTZ R0, R34, c[0x0][0x2d0], -R12 ;  /* 0x0000b40022007a23 */ /* 0x002fe2000001080c */
[----:B------:R1:W-:Y:S02]  /*38f0*/  MUFU.EX2 R127, R4 ;  /* 0x00000004007f7308 */ /* 0x0003e40000000800 */
[----:B------:R-:W3:Y:S04]  /*3900*/  LDSM.16.MT88.4 R32, [R241+0x900] ;  /* 0x00090000f120783b */ /* 0x000ee80000004200 */
[----:B------:R-:W-:Y:S02]  /*3910*/  LDSM.16.MT88.4 R68, [R237+0x2100] ;  /* 0x00210000ed44783b */ /* 0x000fe40000004200 */
[----:B------:R-:W5:Y:S01]  /*3920*/  MUFU.EX2 R179, R6 ;  /* 0x0000000600b37308 */ /* 0x000f620000000800 */
[----:B----4-:R-:W-:Y:S01]  /*3930*/  F2FP.BF16.PACK_AB R10, R176, R97 ;  /* 0x00000061b00a723e */ /* 0x010fe200000010ff */
[----:B------:R-:W4:Y:S01]  /*3940*/  LDSM.16.MT88.4 R40, [R238+0x900] ;  /* 0x00090000ee28783b */ /* 0x000f220000004200 */
[----:B-----5:R-:W-:-:S03]  /*3950*/  F2FP.BF16.PACK_AB R8, R98, R99 ;  /* 0x000000636208723e */ /* 0x020fc600000010ff */
[----:B------:R-:W5:Y:S01]  /*3960*/  LDSM.16.MT88.4 R56, [R240+0x100] ;  /* 0x00010000f038783b */ /* 0x000f620000004200 */
[--C-:B-1----:R-:W-:Y:S01]  /*3970*/  FFMA.FTZ R4, R25, c[0x0][0x2d0], -R12.reuse ;  /* 0x0000b40019047a23 */ /* 0x102fe2000001080c */
[----:B------:R1:W1:Y:S02]  /*3980*/  MUFU.EX2 R14, R0 ;  /* 0x00000000000e7308 */ /* 0x0002640000000800 */
[----:B------:R-:W2:Y:S04]  /*3990*/  LDSM.16.MT88.4 R72, [R237+0x2900] ;  /* 0x00290000ed48783b */ /* 0x000ea80000004200 */
[----:B------:R-:W3:Y:S01]  /*39a0*/  LDSM.16.MT88.4 R44, [R237+0x900] ;  /* 0x00090000ed2c783b */ /* 0x000ee20000004200 */
[----:B------:R-:W-:Y:S01]  /*39b0*/  F2FP.BF16.PACK_AB R9, R178, R179 ;  /* 0x000000b3b209723e */ /* 0x000fe200000010ff */
[----:B------:R1:W1:Y:S02]  /*39c0*/  MUFU.EX2 R126, R4 ;  /* 0x00000004007e7308 */ /* 0x0002640000000800 */
[----:B------:R-:W3:Y:S04]  /*39d0*/  LDSM.16.MT88.4 R64, [R240+0x900] ;  /* 0x00090000f040783b */ /* 0x000ee80000004200 */
[----:B------:R-:W0:Y:S01]  /*39e0*/  LDGDEPBAR ;  /* 0x00000000000079af */ /* 0x000e220000000000 */
[----:B-1----:R-:W-:Y:S01]  /*39f0*/  FFMA.FTZ R0, R48, c[0x0][0x2d0], -R12 ;  /* 0x0000b40030007a23 */ /* 0x002fe2000001080c */
[----:B------:R-:W-:-:S03]  /*3a00*/  F2FP.BF16.PACK_AB R5, R14, R125 ;  /* 0x0000007d0e05723e */ /* 0x000fc600000010ff */
[----:B------:R1:W-:Y:S01]  /*3a10*/  MUFU.EX2 R96, R0 ;  /* 0x0000000000607308 */ /* 0x0003e20000000800 */
[----:B------:R-:W-:Y:S01]  /*3a20*/  FFMA.FTZ R4, R26, c[0x0][0x2d0], -R13 ;  /* 0x0000b4001a047a23 */ /* 0x000fe2000001080d */
[----:B------:R-:W-:-:S06]  /*3a30*/  F2FP.BF16.PACK_AB R11, R126, R127 ;  /* 0x0000007f7e0b723e */ /* 0x000fcc00000010ff */
[----:B------:R4:W-:Y:S01]  /*3a40*/  MUFU.EX2 R132, R4 ;  /* 0x0000000400847308 */ /* 0x0009e20000000800 */
[C---:B------:R-:W-:Y:S01]  /*3a50*/  HMMA.16816.F32.BF16 R36, R8.reuse, R16, RZ ;  /* 0x000000100824723c */ /* 0x040fe200000418ff */
[----:B-1----:R-:W-:Y:S02]  /*3a60*/  FFMA.FTZ R0, R49, c[0x0][0x2d0], -R12 ;  /* 0x0000b40031007a23 */ /* 0x002fe4000001080c */
[----:B------:R-:W1:Y:S04]  /*3a70*/  LDSM.16.MT88.4 R48, [R238+0x2100] ;  /* 0x00210000ee30783b */ /* 0x000e680000004200 */
[----:B------:R-:W3:Y:S01]  /*3a80*/  MUFU.EX2 R15, R0 ;  /* 0x00000000000f7308 */ /* 0x000ee20000000800 */
[----:B--2---:R-:W-:Y:S01]  /*3a90*/  HMMA.16816.F32.BF16 R60, R8, R20, RZ ;  /* 0x00000014083c723c */ /* 0x004fe200000418ff */
[----:B----4-:R-:W-:-:S06]  /*3aa0*/  FFMA.FTZ R4, R27, c[0x0][0x2d0], -R13 ;  /* 0x0000b4001b047a23 */ /* 0x010fcc000001080d */
[----:B------:R-:W2:Y:S01]  /*3ab0*/  MUFU.EX2 R6, R4 ;  /* 0x0000000400067308 */ /* 0x000ea20000000800 */
[----:B------:R-:W-:Y:S01]  /*3ac0*/  HMMA.16816.F32.BF16 R24, R8, R18, RZ ;  /* 0x000000120818723c */ /* 0x000fe200000418ff */
[----:B---3--:R-:W-:-:S07]  /*3ad0*/  F2FP.BF16.PACK_AB R7, R15, R96 ;  /* 0x000000600f07723e */ /* 0x008fce00000010ff */
[----:B------:R-:W-:Y:S01]  /*3ae0*/  HMMA.16816.F32.BF16 R16, R8, R30, RZ ;  /* 0x0000001e0810723c */ /* 0x000fe200000418ff */
[----:B--2---:R-:W-:Y:S01]  /*3af0*/  IMAD.MOV.U32 R0, RZ, RZ, R6 ;  /* 0x000000ffff007224 */ /* 0x004fe200078e0006 */
[----:B------:R-:W-:-:S06]  /*3b00*/  F2FP.BF16.PACK_AB R4, R132, R252 ;  /* 0x000000fc8404723e */ /* 0x000fcc00000010ff */
[----:B------:R-:W-:Y:S01]  /*3b10*/  HMMA.16816.F32.BF16 R52, R8, R22, RZ ;  /* 0x000000160834723c */ /* 0x000fe200000418ff */
[----:B------:R-:W-:-:S07]  /*3b20*/  F2FP.BF16.PACK_AB R6, R124, R0 ;  /* 0x000000007c06723e */ /* 0x000fce00000010ff */
[----:B------:R-:W-:Y:S08]  /*3b30*/  HMMA.16816.F32.BF16 R20, R8, R28, RZ ;  /* 0x0000001c0814723c */ /* 0x000ff000000418ff */
[C---:B------:R-:W-:Y:S08]  /*3b40*/  HMMA.16816.F32.BF16 R16, R4.reuse, R34, R16 ;  /* 0x000000220410723c */ /* 0x040ff00000041810 */
[C---:B------:R-:W-:Y:S08]  /*3b50*/  HMMA.16816.F32.BF16 R36, R4.reuse, R40, R36 ;  /* 0x000000280424723c */ /* 0x040ff00000041824 */
[C---:B------:R-:W-:Y:S01]  /*3b60*/  HMMA.16816.F32.BF16 R20, R4.reuse, R32, R20 ;  /* 0x000000200414723c */ /* 0x040fe20000041814 */
[----:B------:R-:W2:Y:S07]  /*3b70*/  LDSM.16.MT88.4 R32, [R241+0x2100] ;  /* 0x00210000f120783b */ /* 0x000eae0000004200 */
[----:B------:R-:W-:Y:S01]  /*3b80*/  MOV R107, R16 ;  /* 0x00000010006b7202 */ /* 0x000fe20000000f00 */
[----:B------:R-:W-:Y:S01]  /*3b90*/  IMAD.MOV.U32 R177, RZ, RZ, R17 ;  /* 0x000000ffffb17224 */ /* 0x000fe200078e0011 */
[----:B------:R-:W-:Y:S01]  /*3ba0*/  HMMA.16816.F32.BF16 R148, R4, R42, R24 ;  /* 0x0000002a0494723c */ /* 0x000fe20000041818 */
[----:B------:R-:W-:Y:S01]  /*3bb0*/  IMAD.MOV.U32 R135, RZ, RZ, R18 ;  /* 0x000000ffff877224 */ /* 0x000fe200078e0012 */
[----:B------:R-:W-:Y:S01]  /*3bc0*/  LDSM.16.MT88.4 R40, [R238+0x4100] ;  /* 0x00410000ee28783b */ /* 0x000fe20000004200 */
[----:B------:R-:W-:-:S03]  /*3bd0*/  IMAD.MOV.U32 R134, RZ, RZ, R19 ;  /* 0x000000ffff867224 */ /* 0x000fc600078e0013 */
[----:B------:R-:W-:Y:S01]  /*3be0*/  MOV R106, R39 ;  /* 0x00000027006a7202 */ /* 0x000fe20000000f00 */
[----:B------:R-:W-:Y:S01]  /*3bf0*/  IMAD.MOV.U32 R105, RZ, RZ, R37 ;  /* 0x000000ffff697224 */ /* 0x000fe200078e0025 */
[C---:B------:R-:W-:Y:S01]  /*3c00*/  HMMA.16816.F32.BF16 R16, R8.reuse, R68, RZ ;  /* 0x000000440810723c */ /* 0x040fe200000418ff */
[----:B------:R-:W-:Y:S02]  /*3c10*/  IMAD.MOV.U32 R104, RZ, RZ, R38 ;  /* 0x000000ffff687224 */ /* 0x000fe400078e0026 */
[----:B------:R-:W-:Y:S02]  /*3c20*/  IMAD.MOV.U32 R103, RZ, RZ, R36 ;  /* 0x000000ffff677224 */ /* 0x000fe400078e0024 */
[----:B------:R-:W3:Y:S01]  /*3c30*/  LDSM.16.MT88.4 R36, [R238+0x2900] ;  /* 0x00290000ee24783b */ /* 0x000ee20000004200 */
[----:B------:R-:W-:Y:S01]  /*3c40*/  MOV R79, R20 ;  /* 0x00000014004f7202 */ /* 0x000fe20000000f00 */
[----:B------:R-:W-:Y:S01]  /*3c50*/  IMAD.MOV.U32 R78, RZ, RZ, R21 ;  /* 0x000000ffff4e7224 */ /* 0x000fe200078e0015 */
[----:B-----5:R-:W-:Y:S01]  /*3c60*/  HMMA.16816.F32.BF16 R28, R8, R56, RZ ;  /* 0x00000038081c723c */ /* 0x020fe200000418ff */
[----:B------:R-:W-:-:S02]  /*3c70*/  IMAD.MOV.U32 R77, RZ, RZ, R22 ;  /* 0x000000ffff4d7224 */ /* 0x000fc400078e0016 */
[----:B------:R-:W-:-:S05]  /*3c80*/  IMAD.MOV.U32 R76, RZ, RZ, R23 ;  /* 0x000000ffff4c7224 */ /* 0x000fca00078e0017 */
[----:B------:R-:W-:Y:S01]  /*3c90*/  HMMA.16816.F32.BF16 R20, R8, R58, RZ ;  /* 0x0000003a0814723c */ /* 0x000fe200000418ff */
[----:B------:R-:W-:Y:S07]  /*3ca0*/  LDSM.16.MT88.4 R56, [R241+0x2900] ;  /* 0x00290000f138783b */ /* 0x000fee0000004200 */
[C---:B------:R-:W-:Y:S08]  /*3cb0*/  HMMA.16816.F32.BF16 R24, R4.reuse, R72, R16 ;  /* 0x000000480418723c */ /* 0x040ff00000041810 */
[C---:B------:R-:W-:Y:S01]  /*3cc0*/  HMMA.16816.F32.BF16 R164, R4.reuse, R44, R60 ;  /* 0x0000002c04a4723c */ /* 0x040fe2000004183c */
[----:B------:R-:W-:Y:S07]  /*3cd0*/  LDSM.16.MT88.4 R60, [R241+0x4100] ;  /* 0x00410000f13c783b */ /* 0x000fee0000004200 */
[C---:B------:R-:W-:Y:S01]  /*3ce0*/  HMMA.16816.F32.BF16 R156, R4.reuse, R46, R52 ;  /* 0x0000002e049c723c */ /* 0x040fe20000041834 */
[----:B------:R-:W4:Y:S04]  /*3cf0*/  LDSM.16.MT88.4 R44, [R240+0x2100] ;  /* 0x00210000f02c783b */ /* 0x000f280000004200 */
[----:B------:R-:W-:Y:S03]  /*3d00*/  LDSM.16.MT88.4 R52, [R240+0x2900] ;  /* 0x00290000f034783b */ /* 0x000fe60000004200 */
[----:B------:R-:W-:Y:S01]  /*3d10*/  HMMA.16816.F32.BF16 R244, R4, R66, R20 ;  /* 0x0000004204f4723c */ /* 0x000fe20000041814 */
[----:B------:R-:W-:Y:S01]  /*3d20*/  MOV R102, R26 ;  /* 0x0000001a00667202 */ /* 0x000fe20000000f00 */
[----:B------:R-:W-:-:S02]  /*3d30*/  IMAD.MOV.U32 R101, RZ, RZ, R24 ;  /* 0x000000ffff657224 */ /* 0x000fc400078e0018 */
[----:B------:R-:W-:Y:S02]  /*3d40*/  IMAD.MOV.U32 R100, RZ, RZ, R25 ;  /* 0x000000ffff647224 */ /* 0x000fe400078e0019 */
[----:B------:R-:W-:Y:S02]  /*3d50*/  IMAD.MOV.U32 R133, RZ, RZ, R27 ;  /* 0x000000ffff857224 */ /* 0x000fe400078e001b */
[C---:B-1----:R-:W-:Y:S08]  /*3d60*/  HMMA.16816.F32.BF16 R24, R8.reuse, R48, RZ ;  /* 0x000000300818723c */ /* 0x042ff000000418ff */
[----:B------:R-:W-:Y:S01]  /*3d70*/  HMMA.16816.F32.BF16 R20, R8, R50, RZ ;  /* 0x000000320814723c */ /* 0x000fe200000418ff */
[----:B------:R-:W1:Y:S07]  /*3d80*/  LDSM.16.MT88.4 R48, [R237+0x4100] ;  /* 0x00410000ed30783b */ /* 0x000e6e0000004200 */
[----:B------:R-:W-:Y:S01]  /*3d90*/  HMMA.16816.F32.BF16 R140, R4, R64, R28 ;  /* 0x00000040048c723c */ /* 0x000fe2000004181c */
[----:B------:R-:W-:Y:S07]  /*3da0*/  LDSM.16.MT88.4 R64, [R238+0x4900] ;  /* 0x00490000ee40783b */ /* 0x000fee0000004200 */
[C---:B------:R-:W-:Y:S01]  /*3db0*/  HMMA.16816.F32.BF16 R28, R8.reuse, R70, RZ ;  /* 0x00000046081c723c */ /* 0x040fe200000418ff */
[----:B------:R-:W-:Y:S07]  /*3dc0*/  LDSM.16.MT88.4 R68, [R240+0x4100] ;  /* 0x00410000f044783b */ /* 0x000fee0000004200 */
[----:B--2---:R-:W-:Y:S08]  /*3dd0*/  HMMA.16816.F32.BF16 R16, R8, R32, RZ ;  /* 0x000000200810723c */ /* 0x004ff000000418ff */
[C---:B---3--:R-:W-:Y:S08]  /*3de0*/  HMMA.16816.F32.BF16 R160, R4.reuse, R36, R24 ;  /* 0x0000002404a0723c */ /* 0x048ff00000041818 */
[----:B------:R-:W-:Y:S01]  /*3df0*/  HMMA.16816.F32.BF16 R152, R4, R38, R20 ;  /* 0x000000260498723c */ /* 0x000fe20000041814 */
[----:B------:R-:W2:Y:S07]  /*3e00*/  LDSM.16.MT88.4 R36, [R237+0x4900] ;  /* 0x00490000ed24783b */ /* 0x000eae0000004200 */
[----:B------:R-:W-:Y:S08]  /*3e10*/  HMMA.16816.F32.BF16 R32, R8, R34, RZ ;  /* 0x000000220820723c */ /* 0x000ff000000418ff */
[----:B------:R-:W-:Y:S08]  /*3e20*/  HMMA.16816.F32.BF16 R72, R4, R74, R28 ;  /* 0x0000004a0448723c */ /* 0x000ff0000004181c */
[C---:B----4-:R-:W-:Y:S08]  /*3e30*/  HMMA.16816.F32.BF16 R28, R8.reuse, R44, RZ ;  /* 0x0000002c081c723c */ /* 0x050ff000000418ff */
[C---:B------:R-:W-:Y:S01]  /*3e40*/  HMMA.16816.F32.BF16 R24, R8.reuse, R46, RZ ;  /* 0x0000002e0818723c */ /* 0x040fe200000418ff */
[----:B------:R-:W3:Y:S07]  /*3e50*/  LDSM.16.MT88.4 R44, [R241+0x4900] ;  /* 0x00490000f12c783b */ /* 0x000eee0000004200 */
[----:B-1----:R-:W-:Y:S08]  /*3e60*/  HMMA.16816.F32.BF16 R20, R8, R48, RZ ;  /* 0x000000300814723c */ /* 0x002ff000000418ff */
[----:B------:R-:W-:Y:S08]  /*3e70*/  HMMA.16816.F32.BF16 R144, R4, R56, R16 ;  /* 0x000000380490723c */ /* 0x000ff00000041810 */
[----:B------:R-:W-:Y:S01]  /*3e80*/  HMMA.16816.F32.BF16 R16, R8, R50, RZ ;  /* 0x000000320810723c */ /* 0x000fe200000418ff */
[----:B------:R-:W1:Y:S07]  /*3e90*/  LDSM.16.MT88.4 R48, [R237+0x6100] ;  /* 0x00610000ed30783b */ /* 0x000e6e0000004200 */
[C---:B------:R-:W-:Y:S01]  /*3ea0*/  HMMA.16816.F32.BF16 R128, R4.reuse, R58, R32 ;  /* 0x0000003a0480723c */ /* 0x040fe20000041820 */
[----:B------:R-:W4:Y:S07]  /*3eb0*/  LDSM.16.MT88.4 R56, [R240+0x4900] ;  /* 0x00490000f038783b */ /* 0x000f2e0000004200 */
[----:B------:R-:W-:Y:S07]  /*3ec0*/  HMMA.16816.F32.BF16 R136, R4, R52, R28 ;  /* 0x000000340488723c */ /* 0x000fee000004181c */
[----:B------:R-:W-:Y:S01]  /*3ed0*/  MOV R53, R107 ;  /* 0x0000006b00357202 */ /* 0x000fe20000000f00 */
[----:B------:R-:W-:Y:S01]  /*3ee0*/  HMMA.16816.F32.BF16 R32, R8, R40, RZ ;  /* 0x000000280820723c */ /* 0x000fe200000418ff */
[----:B------:R-:W-:-:S07]  /*3ef0*/  IMAD.MOV.U32 R52, RZ, RZ, R106 ;  /* 0x000000ffff347224 */ /* 0x000fce00078e006a */
[----:B------:R-:W-:Y:S01]  /*3f00*/  HMMA.16816.F32.BF16 R28, R8, R42, RZ ;  /* 0x0000002a081c723c */ /* 0x000fe200000418ff */
[----:B------:R-:W-:Y:S07]  /*3f10*/  LDSM.16.MT88.4 R40, [R241+0x6100] ;  /* 0x00610000f128783b */ /* 0x000fee0000004200 */
[C---:B------:R-:W-:Y:S07]  /*3f20*/  HMMA.16816.F32.BF16 R120, R4.reuse, R54, R24 ;  /* 0x000000360478723c */ /* 0x040fee0000041818 */
[----:B------:R-:W-:Y:S01]  /*3f30*/  IMAD.MOV.U32 R54, RZ, RZ, R105 ;  /* 0x000000ffff367224 */ /* 0x000fe200078e0069 */
[----:B--2---:R-:W-:Y:S01]  /*3f40*/  HMMA.16816.F32.BF16 R248, R4, R36, R20 ;  /* 0x0000002404f8723c */ /* 0x004fe20000041814 */
[----:B------:R-:W-:-:S07]  /*3f50*/  IMAD.MOV.U32 R55, RZ, RZ, R104 ;  /* 0x000000ffff377224 */ /* 0x000fce00078e0068 */
[C---:B------:R-:W-:Y:S08]  /*3f60*/  HMMA.16816.F32.BF16 R24, R8.reuse, R60, RZ ;  /* 0x0000003c0818723c */ /* 0x040ff000000418ff */
[----:B------:R-:W-:Y:S08]  /*3f70*/  HMMA.16816.F32.BF16 R20, R8, R62, RZ ;  /* 0x0000003e0814723c */ /* 0x000ff000000418ff */
[----:B------:R-:W-:Y:S01]  /*3f80*/  HMMA.16816.F32.BF16 R116, R4, R38, R16 ;  /* 0x000000260474723c */ /* 0x000fe20000041810 */
[----:B------:R-:W2:Y:S07]  /*3f90*/  LDSM.16.MT88.4 R36, [R237+0x6900] ;  /* 0x00690000ed24783b */ /* 0x000eae0000004200 */
[----:B------:R-:W-:Y:S08]  /*3fa0*/  HMMA.16816.F32.BF16 R16, R8, R68, RZ ;  /* 0x000000440810723c */ /* 0x000ff000000418ff */
[C---:B------:R-:W-:Y:S01]  /*3fb0*/  HMMA.16816.F32.BF16 R104, R4.reuse, R64, R32 ;  /* 0x000000400468723c */ /* 0x040fe20000041820 */
[----:B------:R-:W5:Y:S06]  /*3fc0*/  LDSM.16.MT88.4 R32, [R238+0x6100] ;  /* 0x00610000ee20783b */ /* 0x000f6c0000004200 */
[----:B------:R-:W-:Y:S01]  /*3fd0*/  IMAD.MOV.U32 R64, RZ, RZ, R101 ;  /* 0x000000ffff407224 */ /* 0x000fe200078e0065 */
[C---:B------:R-:W-:Y:S01]  /*3fe0*/  HMMA.16816.F32.BF16 R108, R4.reuse, R66, R28 ;  /* 0x00000042046c723c */ /* 0x040fe2000004181c */
[----:B------:R-:W-:Y:S01]  /*3ff0*/  IMAD.MOV.U32 R65, RZ, RZ, R100 ;  /* 0x000000ffff417224 */ /* 0x000fe200078e0064 */
[----:B------:R-:W2:Y:S05]  /*4000*/  LDSM.16.MT88.4 R28, [R238+0x6900] ;  /* 0x00690000ee1c783b */ /* 0x000eaa0000004200 */
[----:B------:R-:W-:Y:S01]  /*4010*/  MOV R66, R103 ;  /* 0x0000006700427202 */ /* 0x000fe20000000f00 */
[----:B------:R-:W-:Y:S01]  /*4020*/  IMAD.MOV.U32 R67, RZ, RZ, R102 ;  /* 0x000000ffff437224 */ /* 0x000fe200078e0066 */
[C---:B---3--:R-:W-:Y:S07]  /*4030*/  HMMA.16816.F32.BF16 R112, R4.reuse, R44, R24 ;  /* 0x0000002c0470723c */ /* 0x048fee0000041818 */
[----:B------:R-:W-:Y:S01]  /*4040*/  MOV R44, R99 ;  /* 0x00000063002c7202 */ /* 0x000fe20000000f00 */
[----:B------:R-:W-:Y:S01]  /*4050*/  HMMA.16816.F32.BF16 R100, R4, R46, R20 ;  /* 0x0000002e0464723c */ /* 0x000fe20000041814 */
[----:B------:R-:W-:-:S06]  /*4060*/  IMAD.MOV.U32 R45, RZ, RZ, R98 ;  /* 0x000000ffff2d7224 */ /* 0x000fcc00078e0062 */
[----:B------:R-:W-:Y:S01]  /*4070*/  IMAD.MOV.U32 R46, RZ, RZ, R96 ;  /* 0x000000ffff2e7224 */ /* 0x000fe200078e0060 */
[----:B-1----:R-:W-:Y:S01]  /*4080*/  HMMA.16816.F32.BF16 R20, R8, R48, RZ ;  /* 0x000000300814723c */ /* 0x002fe200000418ff */
[----:B------:R-:W-:-:S06]  /*4090*/  IMAD.MOV.U32 R47, RZ, RZ, R97 ;  /* 0x000000ffff2f7224 */ /* 0x000fcc00078e0061 */
[----:B------:R-:W-:Y:S01]  /*40a0*/  IMAD.MOV.U32 R48, RZ, RZ, R77 ;  /* 0x000000ffff307224 */ /* 0x000fe200078e004d */
[----:B----4-:R-:W-:Y:S01]  /*40b0*/  HMMA.16816.F32.BF16 R96, R4, R56, R16 ;  /* 0x000000380460723c */ /* 0x010fe20000041810 */
[----:B------:R-:W-:-:S06]  /*40c0*/  IMAD.MOV.U32 R49, RZ, RZ, R76 ;  /* 0x000000ffff317224 */ /* 0x000fcc00078e004c */
[----:B------:R-:W-:Y:S01]  /*40d0*/  MOV R56, R79 ;  /* 0x0000004f00387202 */ /* 0x000fe20000000f00 */
[----:B------:R-:W-:Y:S01]  /*40e0*/  HMMA.16816.F32.BF16 R16, R8, R50, RZ ;  /* 0x000000320810723c */ /* 0x000fe200000418ff */
[----:B------:R-:W-:-:S07]  /*40f0*/  IMAD.MOV.U32 R57, RZ, RZ, R78 ;  /* 0x000000ffff397224 */ /* 0x000fce00078e004e */
[----:B------:R-:W-:Y:S08]  /*4100*/  HMMA.16816.F32.BF16 R24, R8, R70, RZ ;  /* 0x000000460818723c */ /* 0x000ff000000418ff */
[C---:B--2---:R-:W-:Y:S08]  /*4110*/  HMMA.16816.F32.BF16 R68, R4.reuse, R36, R20 ;  /* 0x000000240444723c */ /* 0x044ff00000041814 */
[C---:B------:R-:W-:Y:S01]  /*4120*/  HMMA.16816.F32.BF16 R60, R4.reuse, R38, R16 ;  /* 0x00000026043c723c */ /* 0x040fe20000041810 */
[----:B------:R-:W1:Y:S07]  /*4130*/  LDSM.16.MT88.4 R36, [R241+0x6900] ;  /* 0x00690000f124783b */ /* 0x000e6e0000004200 */
[----:B------:R-:W-:Y:S08]  /*4140*/  HMMA.16816.F32.BF16 R76, R4, R58, R24 ;  /* 0x0000003a044c723c */ /* 0x000ff00000041818 */
[C---:B-----5:R-:W-:Y:S07]  /*4150*/  HMMA.16816.F32.BF16 R24, R8.reuse, R32, RZ ;  /* 0x000000200818723c */ /* 0x060fee00000418ff */
[----:B------:R-:W-:Y:S01]  /*4160*/  MOV R32, R48 ;  /* 0x0000003000207202 */ /* 0x000fe20000000f00 */
[----:B------:R-:W-:Y:S01]  /*4170*/  HMMA.16816.F32.BF16 R20, R8, R34, RZ ;  /* 0x000000220814723c */ /* 0x000fe200000418ff */
[----:B------:R-:W-:-:S06]  /*4180*/  IMAD.MOV.U32 R33, RZ, RZ, R49 ;  /* 0x000000ffff217224 */ /* 0x000fcc00078e0031 */
[----:B------:R-:W-:Y:S01]  /*4190*/  IMAD.MOV.U32 R34, RZ, RZ, R56 ;  /* 0x000000ffff227224 */ /* 0x000fe200078e0038 */
[----:B------:R-:W-:Y:S01]  /*41a0*/  HMMA.16816.F32.BF16 R16, R8, R40, RZ ;  /* 0x000000280810723c */ /* 0x000fe200000418ff */
[----:B------:R-:W-:-:S06]  /*41b0*/  IMAD.MOV.U32 R35, RZ, RZ, R57 ;  /* 0x000000ffff237224 */ /* 0x000fcc00078e0039 */
[----:B------:R-:W-:Y:S01]  /*41c0*/  MOV R40, R46 ;  /* 0x0000002e00287202 */ /* 0x000fe20000000f00 */
[----:B------:R-:W-:Y:S01]  /*41d0*/  HMMA.16816.F32.BF16 R56, R4, R28, R24 ;  /* 0x0000001c0438723c */ /* 0x000fe20000041818 */
[----:B------:R-:W-:-:S06]  /*41e0*/  IMAD.MOV.U32 R41, RZ, RZ, R47 ;  /* 0x000000ffff297224 */ /* 0x000fcc00078e002f */
[----:B------:R-:W-:Y:S01]  /*41f0*/  IMAD.MOV.U32 R27, RZ, RZ, R44 ;  /* 0x000000ffff1b7224 */ /* 0x000fe200078e002c */
[----:B------:R-:W-:Y:S01]  /*4200*/  HMMA.16816.F32.BF16 R48, R4, R30, R20 ;  /* 0x0000001e0430723c */ /* 0x000fe20000041814 */
[----:B------:R-:W-:Y:S01]  /*4210*/  IMAD.MOV.U32 R28, RZ, RZ, R32 ;  /* 0x000000ffff1c7224 */ /* 0x000fe200078e0020 */
[----:B------:R-:W-:Y:S01]  /*4220*/  MOV R32, R66 ;  /* 0x0000004200207202 */ /* 0x000fe20000000f00 */
[----:B------:R-:W-:Y:S01]  /*4230*/  IMAD.MOV.U32 R29, RZ, RZ, R33 ;  /* 0x000000ffff1d7224 */ /* 0x000fe200078e0021 */
[----:B------:R-:W-:Y:S01]  /*4240*/  MOV R66, R124 ;  /* 0x0000007c00427202 */ /* 0x000fe20000000f00 */
[----:B------:R-:W-:Y:S02]  /*4250*/  IMAD.MOV.U32 R33, RZ, RZ, R54 ;  /* 0x000000ffff217224 */ /* 0x000fe400078e0036 */
[----:B------:R-:W-:Y:S01]  /*4260*/  IMAD.MOV.U32 R30, RZ, RZ, R45 ;  /* 0x000000ffff1e7224 */ /* 0x000fe200078e002d */
[----:B------:R-:W-:Y:S01]  /*4270*/  HMMA.16816.F32.BF16 R20, R8, R42, RZ ;  /* 0x0000002a0814723c */ /* 0x000fe200000418ff */
[----:B------:R-:W-:-:S02]  /*4280*/  IMAD.MOV.U32 R54, RZ, RZ, R135 ;  /* 0x000000ffff367224 */ /* 0x000fc400078e0087 */
[----:B------:R-:W-:Y:S02]  /*4290*/  IMAD.MOV.U32 R31, RZ, RZ, R41 ;  /* 0x000000ffff1f7224 */ /* 0x000fe400078e0029 */
[----:B------:R-:W-:Y:S02]  /*42a0*/  IMAD.MOV.U32 R41, RZ, RZ, R35 ;  /* 0x000000ffff297224 */ /* 0x000fe400078e0023 */
[----:B------:R-:W-:Y:S01]  /*42b0*/  MOV R43, R27 ;  /* 0x0000001b002b7202 */ /* 0x000fe20000000f00 */
[----:B-1----:R-:W-:Y:S01]  /*42c0*/  HMMA.16816.F32.BF16 R44, R4, R36, R16 ;  /* 0x00000024042c723c */ /* 0x002fe20000041810 */
[----:B------:R-:W1:Y:S01]  /*42d0*/  LDSM.16.MT88.4 R16, [R240+0x6100] ;  /* 0x00610000f010783b */ /* 0x000e620000004200 */
[----:B------:R-:W-:Y:S02]  /*42e0*/  IMAD.MOV.U32 R42, RZ, RZ, R0 ;  /* 0x000000ffff2a7224 */ /* 0x000fe400078e0000 */
[----:B------:R-:W-:Y:S02]  /*42f0*/  FFMA.FTZ R0, R88, c[0x0][0x2d0], -R13 ;  /* 0x0000b40058007a23 */ /* 0x000fe4000001080d */
[----:B------:R-:W-:Y:S01]  /*4300*/  IMAD.MOV.U32 R88, RZ, RZ, R40 ;  /* 0x000000ffff587224 */ /* 0x000fe200078e0028 */
[----:B------:R-:W-:Y:S01]  /*4310*/  MOV R40, R34 ;  /* 0x0000002200287202 */ /* 0x000fe20000000f00 */
[----:B------:R2:W-:Y:S01]  /*4320*/  MUFU.EX2 R124, R0 ;  /* 0x00000000007c7308 */ /* 0x0005e20000000800 */
[----:B------:R-:W-:-:S02]  /*4330*/  IMAD.MOV.U32 R34, RZ, RZ, R55 ;  /* 0x000000ffff227224 */ /* 0x000fc400078e0037 */
[----:B------:R-:W-:Y:S02]  /*4340*/  IMAD.MOV.U32 R55, RZ, RZ, R134 ;  /* 0x000000ffff377224 */ /* 0x000fe400078e0086 */
[----:B------:R-:W-:Y:S01]  /*4350*/  IMAD.MOV.U32 R35, RZ, RZ, R52 ;  /* 0x000000ffff237224 */ /* 0x000fe200078e0034 */
[----:B------:R-:W-:Y:S01]  /*4360*/  MOV R52, R53 ;  /* 0x0000003500347202 */ /* 0x000fe20000000f00 */
[----:B------:R-:W-:Y:S01]  /*4370*/  IMAD.MOV.U32 R53, RZ, RZ, R177 ;  /* 0x000000ffff357224 */ /* 0x000fe200078e00b1 */
[----:B------:R-:W-:Y:S01]  /*4380*/  HMMA.16816.F32.BF16 R36, R4, R38, R20 ;  /* 0x000000260424723c */ /* 0x000fe20000041814 */
[----:B--2---:R-:W-:Y:S02]  /*4390*/  FFMA.FTZ R0, R85, c[0x0][0x2d0], -R13 ;  /* 0x0000b40055007a23 */ /* 0x004fe4000001080d */
[----:B------:R-:W-:Y:S02]  /*43a0*/  IMAD.MOV.U32 R85, RZ, RZ, R43 ;  /* 0x000000ffff557224 */ /* 0x000fe400078e002b */
[----:B------:R2:W3:Y:S01]  /*43b0*/  MUFU.EX2 R134, R0 ;  /* 0x0000000000867308 */ /* 0x0004e20000000800 */
[----:B------:R-:W-:-:S02]  /*43c0*/  IMAD.MOV.U32 R43, RZ, RZ, R29 ;  /* 0x000000ffff2b7224 */ /* 0x000fc400078e001d */
[C---:B-1----:R-:W-:Y:S01]  /*43d0*/  HMMA.16816.F32.BF16 R24, R8.reuse, R16, RZ ;  /* 0x000000100818723c */ /* 0x042fe200000418ff */
[--C-:B--2---:R-:W-:Y:S02]  /*43e0*/  FFMA.FTZ R0, R84, c[0x0][0x2d0], -R13.reuse ;  /* 0x0000b40054007a23 */ /* 0x104fe4000001080d */
[----:B------:R-:W-:Y:S02]  /*43f0*/  IMAD.MOV.U32 R84, RZ, RZ, R30 ;  /* 0x000000ffff547224 */ /* 0x000fe400078e001e */
[----:B------:R1:W-:Y:S03]  /*4400*/  MUFU.EX2 R135, R0 ;  /* 0x0000000000877308 */ /* 0x0003e60000000800 */
[----:B------:R-:W-:Y:S01]  /*4410*/  HMMA.16816.F32.BF16 R8, R8, R18, RZ ;  /* 0x000000120808723c */ /* 0x000fe200000418ff */
[----:B------:R-:W2:Y:S01]  /*4420*/  LDSM.16.MT88.4 R16, [R240+0x6900] ;  /* 0x00690000f010783b */ /* 0x000ea20000004200 */
[----:B-1----:R-:W-:Y:S01]  /*4430*/  FFMA.FTZ R0, R83, c[0x0][0x2d0], -R13 ;  /* 0x0000b40053007a23 */ /* 0x002fe2000001080d */
[----:B------:R-:W-:Y:S01]  /*4440*/  MOV R83, R66 ;  /* 0x0000004200537202 */ /* 0x000fe20000000f00 */
[----:B------:R-:W-:-:S02]  /*4450*/  IMAD.MOV.U32 R66, RZ, RZ, R67 ;  /* 0x000000ffff427224 */ /* 0x000fc400078e0043 */
[----:B------:R1:W4:Y:S01]  /*4460*/  MUFU.EX2 R177, R0 ;  /* 0x0000000000b17308 */ /* 0x0003220000000800 */
[----:B------:R-:W-:Y:S02]  /*4470*/  IMAD.MOV.U32 R67, RZ, RZ, R133 ;  /* 0x000000ffff437224 */ /* 0x000fe400078e0085 */
[----:B-1----:R-:W-:Y:S02]  /*4480*/  FFMA.FTZ R0, R95, c[0x0][0x2d0], -R12 ;  /* 0x0000b4005f007a23 */ /* 0x002fe4000001080c */
[----:B------:R-:W-:Y:S02]  /*4490*/  IMAD.MOV.U32 R95, RZ, RZ, R42 ;  /* 0x000000ffff5f7224 */ /* 0x000fe400078e002a */
[----:B------:R-:W-:-:S11]  /*44a0*/  IMAD.MOV.U32 R42, RZ, RZ, R28 ;  /* 0x000000ffff2a7224 */ /* 0x000fd600078e001c */
[C---:B--2---:R-:W-:Y:S01]  /*44b0*/  HMMA.16816.F32.BF16 R20, R4.reuse, R18, R8 ;  /* 0x000000120414723c */ /* 0x044fe20000041808 */
[----:B------:R-:W1:Y:S01]  /*44c0*/  LDSM.16.MT88.4 R8, [R237+0x1100] ;  /* 0x00110000ed08783b */ /* 0x000e620000004200 */
[----:B------:R2:W-:Y:S05]  /*44d0*/  MUFU.EX2 R19, R0 ;  /* 0x0000000000137308 */ /* 0x0005ea0000000800 */
[--C-:B------:R-:W-:Y:S01]  /*44e0*/  FFMA.FTZ R18, R81, c[0x0][0x2d0], -R12.reuse ;  /* 0x0000b40051127a23 */ /* 0x100fe2000001080c */
[----:B------:R-:W-:Y:S07]  /*44f0*/  HMMA.16816.F32.BF16 R24, R4, R16, R24 ;  /* 0x000000100418723c */ /* 0x000fee0000041818 */
[----:B---3--:R-:W-:Y:S01]  /*4500*/  F2FP.BF16.PACK_AB R4, R134, R124 ;  /* 0x0000007c8604723e */ /* 0x008fe200000010ff */
[--C-:B------:R-:W-:Y:S01]  /*4510*/  FFMA.FTZ R17, R90, c[0x0][0x2d0], -R13.reuse ;  /* 0x0000b4005a117a23 */ /* 0x100fe2000001080d */
[----:B----4-:R-:W-:Y:S01]  /*4520*/  F2FP.BF16.PACK_AB R6, R177, R135 ;  /* 0x00000087b106723e */ /* 0x010fe200000010ff */
[----:B--2---:R-:W-:Y:S01]  /*4530*/  FFMA.FTZ R0, R92, c[0x0][0x2d0], -R12 ;  /* 0x0000b4005c007a23 */ /* 0x004fe2000001080c */
[----:B------:R-:W-:Y:S01]  /*4540*/  MOV R92, R132 ;  /* 0x00000084005c7202 */ /* 0x000fe20000000f00 */
[----:B------:R-:W-:Y:S01]  /*4550*/  FFMA.FTZ R16, R89, c[0x0][0x2d0], -R13 ;  /* 0x0000b40059107a23 */ /* 0x000fe2000001080d */
[----:B------:R-:W-:Y:S01]  /*4560*/  MOV R90, R15 ;  /* 0x0000000f005a7202 */ /* 0x000fe20000000f00 */
[----:B------:R2:W3:Y:S01]  /*4570*/  MUFU.EX2 R132, R0 ;  /* 0x0000000000847308 */ /* 0x0004e20000000800 */
[----:B------:R-:W-:-:S02]  /*4580*/  IMAD.MOV.U32 R89, RZ, RZ, R14 ;  /* 0x000000ffff597224 */ /* 0x000fc400078e000e */
[--C-:B------:R-:W-:Y:S02]  /*4590*/  FFMA.FTZ R15, R87, c[0x0][0x2d0], -R13.reuse ;  /* 0x0000b400570f7a23 */ /* 0x100fe4000001080d */
[----:B------:R-:W-:Y:S02]  /*45a0*/  FFMA.FTZ R14, R86, c[0x0][0x2d0], -R13 ;  /* 0x0000b400560e7a23 */ /* 0x000fe4000001080d */
[--C-:B------:R-:W-:Y:S01]  /*45b0*/  FFMA.FTZ R13, R94, c[0x0][0x2d0], -R12.reuse ;  /* 0x0000b4005e0d7a23 */ /* 0x100fe2000001080c */
[----:B------:R-:W-:Y:S01]  /*45c0*/  MUFU.EX2 R17, R17 ;  /* 0x0000001100117308 */ /* 0x000fe20000000800 */
[----:B--2---:R-:W-:Y:S01]  /*45d0*/  FFMA.FTZ R0, R93, c[0x0][0x2d0], -R12 ;  /* 0x0000b4005d007a23 */ /* 0x004fe2000001080c */
[----:B---3--:R-:W-:Y:S01]  /*45e0*/  F2FP.BF16.PACK_AB R5, R132, R19 ;  /* 0x000000138405723e */ /* 0x008fe200000010ff */
[----:B------:R-:W-:-:S05]  /*45f0*/  IMAD.MOV.U32 R93, RZ, RZ, R31 ;  /* 0x000000ffff5d7224 */ /* 0x000fca00078e001f */
[----:B------:R-:W-:Y:S08]  /*4600*/  MUFU.EX2 R16, R16 ;  /* 0x0000001000107308 */ /* 0x000ff00000000800 */
[----:B------:R2:W-:Y:S02]  /*4610*/  MUFU.EX2 R133, R0 ;  /* 0x0000000000857308 */ /* 0x0005e40000000800 */
[----:B--2---:R-:W-:-:S02]  /*4620*/  FFMA.FTZ R0, R91, c[0x0][0x2d0], -R12 ;  /* 0x0000b4005b007a23 */ /* 0x004fc4000001080c */
[----:B------:R-:W-:-:S04]  /*4630*/  IMAD.MOV.U32 R91, RZ, RZ, R176 ;  /* 0x000000ffff5b7224 */ /* 0x000fc800078e00b0 */
[----:B------:R-:W2:Y:S02]  /*4640*/  MUFU.EX2 R176, R0 ;  /* 0x0000000000b07308 */ /* 0x000ea40000000800 */
[----:B--2---:R-:W-:Y:S01]  /*4650*/  F2FP.BF16.PACK_AB R7, R176, R133 ;  /* 0x00000085b007723e */ /* 0x004fe200000010ff */
[--C-:B------:R-:W-:Y:S02]  /*4660*/  FFMA.FTZ R0, R82, c[0x0][0x2d0], -R12.reuse ;  /* 0x0000b40052007a23 */ /* 0x100fe4000001080c */
[----:B------:R-:W-:-:S04]  /*4670*/  FFMA.FTZ R12, R80, c[0x0][0x2d0], -R12 ;  /* 0x0000b400500c7a23 */ /* 0x000fc8000001080c */
[C---:B-1----:R-:W-:Y:S08]  /*4680*/  HMMA.16816.F32.BF16 R164, R4.reuse, R8, R164 ;  /* 0x0000000804a4723c */ /* 0x042ff000000418a4 */
[C---:B------:R-:W-:Y:S01]  /*4690*/  HMMA.16816.F32.BF16 R28, R4.reuse, R10, R156 ;  /* 0x0000000a041c723c */ /* 0x040fe2000004189c */
[----:B------:R-:W1:Y:S07]  /*46a0*/  LDSM.16.MT88.4 R8, [R238+0x1100] ;  /* 0x00110000ee08783b */ /* 0x000e6e0000004200 */
[C---:B-1----:R-:W-:Y:S08]  /*46b0*/  HMMA.16816.F32.BF16 R156, R4.reuse, R8, R32 ;  /* 0x00000008049c723c */ /* 0x042ff00000041820 */
[C---:B------:R-:W-:Y:S01]  /*46c0*/  HMMA.16816.F32.BF16 R32, R4.reuse, R10, R148 ;  /* 0x0000000a0420723c */ /* 0x040fe20000041894 */
[----:B------:R-:W1:Y:S07]  /*46d0*/  LDSM.16.MT88.4 R8, [R241+0x1100] ;  /* 0x00110000f108783b */ /* 0x000e6e0000004200 */
[C---:B-1----:R-:W-:Y:S08]  /*46e0*/  HMMA.16816.F32.BF16 R148, R4.reuse, R8, R40 ;  /* 0x000000080494723c */ /* 0x042ff00000041828 */
[C---:B------:R-:W-:Y:S01]  /*46f0*/  HMMA.16816.F32.BF16 R40, R4.reuse, R10, R52 ;  /* 0x0000000a0428723c */ /* 0x040fe20000041834 */
[----:B------:R-:W1:Y:S07]  /*4700*/  LDSM.16.MT88.4 R8, [R240+0x1100] ;  /* 0x00110000f008783b */ /* 0x000e6e0000004200 */
[C---:B-1----:R-:W-:Y:S08]  /*4710*/  HMMA.16816.F32.BF16 R140, R4.reuse, R8, R140 ;  /* 0x00000008048c723c */ /* 0x042ff0000004188c */
[----:B------:R-:W-:Y:S01]  /*4720*/  HMMA.16816.F32.BF16 R52, R4, R10, R244 ;  /* 0x0000000a0434723c */ /* 0x000fe200000418f4 */
[----:B------:R-:W1:Y:S06]  /*4730*/  LDSM.16.MT88.4 R8, [R237+0x3100] ;  /* 0x00310000ed08783b */ /* 0x000e6c0000004200 */
[----:B------:R-:W-:Y:S01]  /*4740*/  IMAD.MOV.U32 R245, RZ, RZ, R83 ;  /* 0x000000fffff57224 */ /* 0x000fe200078e0053 */
[----:B------:R-:W-:Y:S01]  /*4750*/  MOV R246, R91 ;  /* 0x0000005b00f67202 */ /* 0x000fe20000000f00 */
[----:B------:R-:W-:-:S02]  /*4760*/  IMAD.MOV.U32 R244, RZ, RZ, R89 ;  /* 0x000000fffff47224 */ /* 0x000fc400078e0059 */
[----:B------:R-:W-:Y:S01]  /*4770*/  IMAD.MOV.U32 R247, RZ, RZ, R90 ;  /* 0x000000fffff77224 */ /* 0x000fe200078e005a */
[C---:B-1----:R-:W-:Y:S08]  /*4780*/  HMMA.16816.F32.BF16 R64, R4.reuse, R8, R64 ;  /* 0x000000080440723c */ /* 0x042ff00000041840 */
[C---:B------:R-:W-:Y:S01]  /*4790*/  HMMA.16816.F32.BF16 R72, R4.reuse, R10, R72 ;  /* 0x0000000a0448723c */ /* 0x040fe20000041848 */
[----:B------:R-:W1:Y:S07]  /*47a0*/  LDSM.16.MT88.4 R8, [R238+0x3100] ;  /* 0x00310000ee08783b */ /* 0x000e6e0000004200 */
[----:B-1----:R-:W-:Y:S07]  /*47b0*/  HMMA.16816.F32.BF16 R80, R4, R8, R160 ;  /* 0x000000080450723c */ /* 0x002fee00000418a0 */
[----:B------:R-:W-:Y:S01]  /*47c0*/  MOV R161, R84 ;  /* 0x0000005400a17202 */ /* 0x000fe20000000f00 */
[----:B------:R-:W-:-:S02]  /*47d0*/  IMAD.MOV.U32 R160, RZ, RZ, R85 ;  /* 0x000000ffffa07224 */ /* 0x000fc400078e0055 */
[----:B------:R-:W-:Y:S01]  /*47e0*/  HMMA.16816.F32.BF16 R84, R4, R10, R152 ;  /* 0x0000000a0454723c */ /* 0x000fe20000041898 */
[----:B------:R-:W1:Y:S01]  /*47f0*/  LDSM.16.MT88.4 R8, [R241+0x3100] ;  /* 0x00310000f108783b */ /* 0x000e620000004200 */
[----:B------:R-:W-:Y:S02]  /*4800*/  IMAD.MOV.U32 R163, RZ, RZ, R93 ;  /* 0x000000ffffa37224 */ /* 0x000fe400078e005d */
[----:B------:R-:W-:-:S03]  /*4810*/  IMAD.MOV.U32 R162, RZ, RZ, R92 ;  /* 0x000000ffffa27224 */ /* 0x000fc600078e005c */
[----:B------:R-:W-:Y:S02]  /*4820*/  IMAD.MOV.U32 R154, RZ, RZ, R95 ;  /* 0x000000ffff9a7224 */ /* 0x000fe400078e005f */
[----:B------:R-:W-:Y:S02]  /*4830*/  IMAD.MOV.U32 R155, RZ, RZ, R88 ;  /* 0x000000ffff9b7224 */ /* 0x000fe400078e0058 */
[C---:B-1----:R-:W-:Y:S08]  /*4840*/  HMMA.16816.F32.BF16 R88, R4.reuse, R8, R144 ;  /* 0x000000080458723c */ /* 0x042ff00000041890 */
[C---:B------:R-:W-:Y:S01]  /*4850*/  HMMA.16816.F32.BF16 R92, R4.reuse, R10, R128 ;  /* 0x0000000a045c723c */ /* 0x040fe20000041880 */
[----:B------:R-:W1:Y:S07]  /*4860*/  LDSM.16.MT88.4 R8, [R240+0x3100] ;  /* 0x00310000f008783b */ /* 0x000e6e0000004200 */
[C---:B-1----:R-:W-:Y:S08]  /*4870*/  HMMA.16816.F32.BF16 R136, R4.reuse, R8, R136 ;  /* 0x000000080488723c */ /* 0x042ff00000041888 */
[----:B------:R-:W-:Y:S11]  /*4880*/  HMMA.16816.F32.BF16 R8, R4, R10, R120 ;  /* 0x0000000a0408723c */ /* 0x000ff60000041878 */
[----:B------:R-:W-:Y:S05]  /*4890*/  @!UPT UIADD3 URZ, URZ, URZ, URZ ;  /* 0x0000003f3f3ff290 */ /* 0x000fea000fffe03f */
[----:B------:R-:W-:Y:S01]  /*48a0*/  IMAD.MOV.U32 R147, RZ, RZ, R138 ;  /* 0x000000ffff937224 */ /* 0x000fe200078e008a */
[----:B------:R-:W-:Y:S01]  /*48b0*/  MOV R138, R154 ;  /* 0x0000009a008a7202 */ /* 0x000fe20000000f00 */
[----:B------:R-:W-:Y:S01]  /*48c0*/  IMAD.MOV.U32 R146, RZ, RZ, R139 ;  /* 0x000000ffff927224 */ /* 0x000fe200078e008b */
[----:B------:R-:W-:Y:S01]  /*48d0*/  MOV R153, R136 ;  /* 0x0000008800997202 */ /* 0x000fe20000000f00 */
[----:B------:R-:W-:Y:S02]  /*48e0*/  IMAD.MOV.U32 R139, RZ, RZ, R155 ;  /* 0x000000ffff8b7224 */ /* 0x000fe400078e009b */
[----:B------:R-:W-:Y:S02]  /*48f0*/  IMAD.MOV.U32 R152, RZ, RZ, R137 ;  /* 0x000000ffff987224 */ /* 0x000fe400078e0089 */
[----:B------:R-:W-:Y:S01]  /*4900*/  IMAD.MOV.U32 R131, RZ, RZ, R8 ;  /* 0x000000ffff837224 */ /* 0x000fe200078e0008 */
[----:B------:R-:W-:Y:S01]  /*4910*/  MOV R155, R10 ;  /* 0x0000000a009b7202 */ /* 0x000fe20000000f00 */
[----:B------:R-:W-:-:S02]  /*4920*/  IMAD.MOV.U32 R128, RZ, RZ, R9 ;  /* 0x000000ffff807224 */ /* 0x000fc400078e0009 */
[----:B------:R-:W-:Y:S02]  /*4930*/  IMAD.MOV.U32 R154, RZ, RZ, R11 ;  /* 0x000000ffff9a7224 */ /* 0x000fe400078e000b */
[----:B------:R-:W1:Y:S02]  /*4940*/  LDSM.16.MT88.4 R8, [R237+0x5100] ;  /* 0x00510000ed08783b */ /* 0x000e640000004200 */
[C---:B-1----:R-:W-:Y:S08]  /*4950*/  HMMA.16816.F32.BF16 R248, R4.reuse, R8, R248 ;  /* 0x0000000804f8723c */ /* 0x042ff000000418f8 */
[C---:B------:R-:W-:Y:S01]  /*4960*/  HMMA.16816.F32.BF16 R116, R4.reuse, R10, R116 ;  /* 0x0000000a0474723c */ /* 0x040fe20000041874 */
[----:B------:R-:W1:Y:S07]  /*4970*/  LDSM.16.MT88.4 R8, [R238+0x5100] ;  /* 0x00510000ee08783b */ /* 0x000e6e0000004200 */
[C---:B-1----:R-:W-:Y:S08]  /*4980*/  HMMA.16816.F32.BF16 R104, R4.reuse, R8, R104 ;  /* 0x000000080468723c */ /* 0x042ff00000041868 */
[C---:B------:R-:W-:Y:S01]  /*4990*/  HMMA.16816.F32.BF16 R108, R4.reuse, R10, R108 ;  /* 0x0000000a046c723c */ /* 0x040fe2000004186c */
[----:B------:R-:W1:Y:S07]  /*49a0*/  LDSM.16.MT88.4 R8, [R241+0x5100] ;  /* 0x00510000f108783b */ /* 0x000e6e0000004200 */
[C---:B-1----:R-:W-:Y:S08]  /*49b0*/  HMMA.16816.F32.BF16 R112, R4.reuse, R8, R112 ;  /* 0x000000080470723c */ /* 0x042ff00000041870 */
[----:B------:R-:W-:Y:S11]  /*49c0*/  HMMA.16816.F32.BF16 R8, R4, R10, R100 ;  /* 0x0000000a0408723c */ /* 0x000ff60000041864 */
[----:B------:R-:W-:Y:S05]  /*49d0*/  @!UPT UIADD3 URZ, URZ, URZ, URZ ;  /* 0x0000003f3f3ff290 */ /* 0x000fea000fffe03f */
[----:B------:R-:W-:Y:S01]  /*49e0*/  MOV R145, R114 ;  /* 0x0000007200917202 */ /* 0x000fe20000000f00 */
[----:B------:R-:W-:Y:S02]  /*49f0*/  IMAD.MOV.U32 R144, RZ, RZ, R115 ;  /* 0x000000ffff907224 */ /* 0x000fe400078e0073 */
[----:B------:R-:W-:Y:S02]  /*4a00*/  IMAD.MOV.U32 R114, RZ, RZ, R138 ;  /* 0x000000ffff727224 */ /* 0x000fe400078e008a */
[----:B------:R-:W-:Y:S02]  /*4a10*/  IMAD.MOV.U32 R115, RZ, RZ, R139 ;  /* 0x000000ffff737224 */ /* 0x000fe400078e008b */
[----:B------:R-:W-:Y:S01]  /*4a20*/  IMAD.MOV.U32 R130, RZ, RZ, R113 ;  /* 0x000000ffff827224 */ /* 0x000fe200078e0071 */
[----:B------:R-:W-:Y:S01]  /*4a30*/  MOV R139, R9 ;  /* 0x00000009008b7202 */ /* 0x000fe20000000f00 */
[----:B------:R-:W-:Y:S02]  /*4a40*/  IMAD.MOV.U32 R138, RZ, RZ, R10 ;  /* 0x000000ffff8a7224 */ /* 0x000fe400078e000a */
[----:B------:R-:W-:-:S02]  /*4a50*/  IMAD.MOV.U32 R137, RZ, RZ, R11 ;  /* 0x000000ffff897224 */ /* 0x000fc400078e000b */
[----:B------:R-:W-:Y:S02]  /*4a60*/  IMAD.MOV.U32 R136, RZ, RZ, R8 ;  /* 0x000000ffff887224 */ /* 0x000fe400078e0008 */
[----:B------:R-:W1:Y:S01]  /*4a70*/  LDSM.16.MT88.4 R8, [R240+0x5100] ;  /* 0x00510000f008783b */ /* 0x000e620000004200 */
[----:B------:R-:W-:Y:S01]  /*4a80*/  IMAD.MOV.U32 R129, RZ, RZ, R112 ;  /* 0x000000ffff817224 */ /* 0x000fe200078e0070 */
[C---:B-1----:R-:W-:Y:S07]  /*4a90*/  HMMA.16816.F32.BF16 R120, R4.reuse, R8, R96 ;  /* 0x000000080478723c */ /* 0x042fee0000041860 */
[----:B------:R-:W-:Y:S01]  /*4aa0*/  MOV R98, R114 ;  /* 0x0000007200627202 */ /* 0x000fe20000000f00 */
[----:B------:R-:W-:Y:S01]  /*4ab0*/  IMAD.MOV.U32 R99, RZ, RZ, R115 ;  /* 0x000000ffff637224 */ /* 0x000fe200078e0073 */
[----:B------:R-:W-:Y:S01]  /*4ac0*/  MOV R97, R129 ;  /* 0x0000008100617202 */ /* 0x000fe20000000f00 */
[----:B------:R-:W-:Y:S01]  /*4ad0*/  HMMA.16816.F32.BF16 R112, R4, R10, R76 ;  /* 0x0000000a0470723c */ /* 0x000fe2000004184c */
[----:B------:R-:W1:Y:S01]  /*4ae0*/  LDSM.16.MT88.4 R8, [R237+0x7100] ;  /* 0x00710000ed08783b */ /* 0x000e620000004200 */
[----:B------:R-:W-:-:S02]  /*4af0*/  IMAD.MOV.U32 R96, RZ, RZ, R162 ;  /* 0x000000ffff607224 */ /* 0x000fc400078e00a2 */
[----:B------:R-:W-:-:S04]  /*4b00*/  IMAD.MOV.U32 R129, RZ, RZ, R246 ;  /* 0x000000ffff817224 */ /* 0x000fc800078e00f6 */
[C---:B-1----:R-:W-:Y:S07]  /*4b10*/  HMMA.16816.F32.BF16 R100, R4.reuse, R8, R68 ;  /* 0x000000080464723c */ /* 0x042fee0000041844 */
[----:B------:R-:W-:Y:S01]  /*4b20*/  IMAD.MOV.U32 R69, RZ, RZ, R98 ;  /* 0x000000ffff457224 */ /* 0x000fe200078e0062 */
[----:B------:R-:W-:Y:S01]  /*4b30*/  HMMA.16816.F32.BF16 R76, R4, R10, R60 ;  /* 0x0000000a044c723c */ /* 0x000fe2000004183c */
[----:B------:R-:W1:Y:S01]  /*4b40*/  LDSM.16.MT88.4 R8, [R238+0x7100] ;  /* 0x00710000ee08783b */ /* 0x000e620000004200 */
[----:B------:R-:W-:Y:S01]  /*4b50*/  IMAD.MOV.U32 R68, RZ, RZ, R99 ;  /* 0x000000ffff447224 */ /* 0x000fe200078e0063 */
[----:B------:R-:W-:Y:S01]  /*4b60*/  MOV R99, R131 ;  /* 0x0000008300637202 */ /* 0x000fe20000000f00 */
[----:B------:R-:W-:Y:S01]  /*4b70*/  IMAD.MOV.U32 R98, RZ, RZ, R130 ;  /* 0x000000ffff627224 */ /* 0x000fe200078e0082 */
[----:B------:R-:W-:Y:S01]  /*4b80*/  MOV R131, R245 ;  /* 0x000000f500837202 */ /* 0x000fe20000000f00 */
[----:B------:R-:W-:-:S02]  /*4b90*/  IMAD.MOV.U32 R70, RZ, RZ, R163 ;  /* 0x000000ffff467224 */ /* 0x000fc400078e00a3 */
[----:B------:R-:W-:Y:S02]  /*4ba0*/  IMAD.MOV.U32 R71, RZ, RZ, R244 ;  /* 0x000000ffff477224 */ /* 0x000fe400078e00f4 */
[----:B------:R-:W-:Y:S11]  /*4bb0*/  IMAD.MOV.U32 R130, RZ, RZ, R247 ;  /* 0x000000ffff827224 */ /* 0x000ff600078e00f7 */
[----:B------:R-:W-:Y:S03]  /*4bc0*/  @!UPT UIADD3 URZ, URZ, URZ, URZ ;  /* 0x0000003f3f3ff290 */ /* 0x000fe6000fffe03f */
[----:B------:R-:W-:Y:S01]  /*4bd0*/  IMAD.MOV.U32 R63, RZ, RZ, R76 ;  /* 0x000000ffff3f7224 */ /* 0x000fe200078e004c */
[----:B------:R-:W-:Y:S01]  /*4be0*/  MOV R61, R78 ;  /* 0x0000004e003d7202 */ /* 0x000fe20000000f00 */
[----:B------:R-:W-:Y:S02]  /*4bf0*/  IMAD.MOV.U32 R62, RZ, RZ, R77 ;  /* 0x000000ffff3e7224 */ /* 0x000fe400078e004d */
[----:B------:R-:W-:Y:S01]  /*4c00*/  IMAD.MOV.U32 R60, RZ, RZ, R79 ;  /* 0x000000ffff3c7224 */ /* 0x000fe200078e004f */
        /* <DEDUP_REMOVED lines=14> */
[----:B------:R-:W-:Y:S01]  /*4cf0*/  MOV R57, R60 ;  /* 0x0000003c00397202 */ /* 0x000fe20000000f00 */
[----:B------:R-:W-:Y:S01]  /*4d00*/  IMAD.MOV.U32 R56, RZ, RZ, R61 ;  /* 0x000000ffff387224 */ /* 0x000fe200078e003d */
[----:B------:R-:W-:Y:S02]  /*4d10*/  MOV R61, R139 ;  /* 0x0000008b003d7202 */ /* 0x000fe40000000f00 */
[----:B------:R-:W-:Y:S01]  /*4d20*/  MOV R60, R136 ;  /* 0x00000088003c7202 */ /* 0x000fe20000000f00 */
[C---:B-1----:R-:W-:Y:S07]  /*4d30*/  HMMA.16816.F32.BF16 R244, R4.reuse, R8, R44 ;  /* 0x0000000804f4723c */ /* 0x042fee000004182c */
[----:B------:R-:W-:Y:S01]  /*4d40*/  IMAD.MOV.U32 R46, RZ, RZ, R51 ;  /* 0x000000ffff2e7224 */ /* 0x000fe200078e0033 */
[----:B------:R-:W-:Y:S01]  /*4d50*/  HMMA.16816.F32.BF16 R160, R4, R10, R36 ;  /* 0x0000000a04a0723c */ /* 0x000fe20000041824 */
[----:B------:R-:W1:Y:S01]  /*4d60*/  LDSM.16.MT88.4 R8, [R240+0x7100] ;  /* 0x00710000f008783b */ /* 0x000e620000004200 */
[----:B------:R-:W-:Y:S01]  /*4d70*/  MOV R47, R50 ;  /* 0x00000032002f7202 */ /* 0x000fe20000000f00 */
[----:B------:R-:W-:Y:S01]  /*4d80*/  IMAD.MOV.U32 R51, RZ, RZ, R62 ;  /* 0x000000ffff337224 */ /* 0x000fe200078e003e */
[----:B------:R-:W-:Y:S01]  /*4d90*/  MOV R50, R63 ;  /* 0x0000003f00327202 */ /* 0x000fe20000000f00 */
[----:B------:R-:W-:-:S02]  /*4da0*/  IMAD.MOV.U32 R62, RZ, RZ, R138 ;  /* 0x000000ffff3e7224 */ /* 0x000fc400078e008a */
[----:B------:R-:W-:Y:S02]  /*4db0*/  IMAD.MOV.U32 R63, RZ, RZ, R137 ;  /* 0x000000ffff3f7224 */ /* 0x000fe400078e0089 */
[----:B------:R-:W2:Y:S11]  /*4dc0*/  LDSM.16.MT88.4 R136, [R240+0x1900] ;  /* 0x00190000f088783b */ /* 0x000eb60000004200 */
[----:B------:R-:W-:Y:S04]  /*4dd0*/  @!UPT UIADD3 URZ, URZ, URZ, URZ ;  /* 0x0000003f3f3ff290 */ /* 0x000fe8000fffe03f */
[----:B------:R-:W-:Y:S01]  /*4de0*/  IMAD.MOV.U32 R39, RZ, RZ, R160 ;  /* 0x000000ffff277224 */ /* 0x000fe200078e00a0 */
[----:B------:R-:W-:Y:S01]  /*4df0*/  MOV R38, R161 ;  /* 0x000000a100267202 */ /* 0x000fe20000000f00 */
[----:B------:R-:W-:Y:S02]  /*4e00*/  IMAD.MOV.U32 R37, RZ, RZ, R162 ;  /* 0x000000ffff257224 */ /* 0x000fe400078e00a2 */
[----:B------:R-:W-:Y:S02]  /*4e10*/  IMAD.MOV.U32 R36, RZ, RZ, R163 ;  /* 0x000000ffff247224 */ /* 0x000fe400078e00a3 */
[----:B------:R-:W3:Y:S01]  /*4e20*/  LDSM.16.MT88.4 R160, [R237+0x1900] ;  /* 0x00190000eda0783b */ /* 0x000ee20000004200 */
[C---:B-1----:R-:W-:Y:S01]  /*4e30*/  HMMA.16816.F32.BF16 R24, R4.reuse, R8, R24 ;  /* 0x000000080418723c */ /* 0x042fe20000041818 */
[----:B------:R1:W-:Y:S07]  /*4e40*/  MUFU.EX2 R8, R0 ;  /* 0x0000000000087308 */ /* 0x0003ee0000000800 */
[----:B------:R-:W-:Y:S01]  /*4e50*/  HMMA.16816.F32.BF16 R20, R4, R10, R20 ;  /* 0x0000000a0414723c */ /* 0x000fe20000041814 */
[----:B------:R-:W-:Y:S06]  /*4e60*/  MUFU.EX2 R11, R15 ;  /* 0x0000000f000b7308 */ /* 0x000fec0000000800 */
[----:B------:R-:W-:-:S02]  /*4e70*/  FADD.FTZ R5, R179, R178 ;  /* 0x000000b2b3057221 */ /* 0x000fc40000010000 */
[----:B-1----:R-:W-:Y:S01]  /*4e80*/  FADD.FTZ R0, R59, R58 ;  /* 0x0000003a3b007221 */ /* 0x002fe20000010000 */
[----:B------:R-:W-:Y:S01]  /*4e90*/  MUFU.EX2 R10, R14 ;  /* 0x0000000e000a7308 */ /* 0x000fe20000000800 */
[----:B------:R-:W-:Y:S02]  /*4ea0*/  FADD.FTZ R5, R127, R5 ;  /* 0x000000057f057221 */ /* 0x000fe40000010000 */
[----:B------:R-:W-:Y:S02]  /*4eb0*/  FADD.FTZ R0, R70, R0 ;  /* 0x0000000046007221 */ /* 0x000fe40000010000 */
[----:B------:R-:W-:Y:S01]  /*4ec0*/  IMAD.MOV.U32 R70, RZ, RZ, R71 ;  /* 0x000000ffff467224 */ /* 0x000fe200078e0047 */
[----:B------:R-:W-:Y:S01]  /*4ed0*/  MOV R71, R96 ;  /* 0x0000006000477202 */ /* 0x000fe20000000f00 */
[----:B------:R-:W-:Y:S01]  /*4ee0*/  IMAD.MOV.U32 R96, RZ, RZ, R97 ;  /* 0x000000ffff607224 */ /* 0x000fe200078e0061 */
[----:B------:R-:W1:Y:S01]  /*4ef0*/  MUFU.EX2 R9, R13 ;  /* 0x0000000d00097308 */ /* 0x000e620000000800 */
[----:B------:R-:W-:-:S02]  /*4f00*/  FADD.FTZ R4, R129, R0 ;  /* 0x0000000081047221 */ /* 0x000fc40000010000 */
[----:B------:R-:W-:Y:S01]  /*4f10*/  IMAD.MOV.U32 R97, RZ, RZ, R98 ;  /* 0x000000ffff617224 */ /* 0x000fe200078e0062 */
[----:B------:R-:W-:Y:S01]  /*4f20*/  MOV R58, R96 ;  /* 0x00000060003a7202 */ /* 0x000fe20000000f00 */
[----:B------:R-:W-:Y:S02]  /*4f30*/  FADD.FTZ R0, R126, R5 ;  /* 0x000000057e007221 */ /* 0x000fe40000010000 */
[----:B------:R-:W-:Y:S01]  /*4f40*/  IMAD.MOV.U32 R98, RZ, RZ, R99 ;  /* 0x000000ffff627224 */ /* 0x000fe200078e0063 */
[----:B------:R-:W-:Y:S01]  /*4f50*/  MOV R99, R128 ;  /* 0x0000008000637202 */ /* 0x000fe20000000f00 */
[----:B------:R-:W-:Y:S01]  /*4f60*/  FADD.FTZ R4, R252, R4 ;  /* 0x00000004fc047221 */ /* 0x000fe20000010000 */
[----:B------:R4:W-:Y:S01]  /*4f70*/  MUFU.EX2 R7, R18 ;  /* 0x0000001200077308 */ /* 0x0009e20000000800 */
[----:B------:R-:W-:Y:S01]  /*4f80*/  FADD.FTZ R0, R125, R0 ;  /* 0x000000007d007221 */ /* 0x000fe20000010000 */
[----:B------:R-:W-:Y:S01]  /*4f90*/  F2FP.BF16.PACK_AB R128, R16, R17 ;  /* 0x000000111080723e */ /* 0x000fe200000010ff */
[----:B------:R-:W-:-:S02]  /*4fa0*/  IMAD.MOV.U32 R5, RZ, RZ, R70 ;  /* 0x000000ffff057224 */ /* 0x000fc400078e0046 */
[----:B------:R-:W-:Y:S01]  /*4fb0*/  IMAD.MOV.U32 R126, RZ, RZ, R71 ;  /* 0x000000ffff7e7224 */ /* 0x000fe200078e0047 */
[----:B------:R-:W-:Y:S01]  /*4fc0*/  MOV R71, R146 ;  /* 0x0000009200477202 */ /* 0x000fe20000000f00 */
[----:B------:R-:W-:Y:S01]  /*4fd0*/  IMAD.MOV.U32 R59, RZ, RZ, R97 ;  /* 0x000000ffff3b7224 */ /* 0x000fe200078e0061 */
[----:B------:R-:W-:Y:S01]  /*4fe0*/  MOV R97, R99 ;  /* 0x0000006300617202 */ /* 0x000fe20000000f00 */
[----:B------:R-:W-:Y:S01]  /*4ff0*/  IMAD.MOV.U32 R70, RZ, RZ, R147 ;  /* 0x000000ffff467224 */ /* 0x000fe200078e0093 */
[----:B------:R-:W5:Y:S01]  /*5000*/  MUFU.EX2 R6, R12 ;  /* 0x0000000c00067308 */ /* 0x000f620000000800 */
[----:B------:R-:W-:Y:S01]  /*5010*/  IMAD.MOV.U32 R125, RZ, RZ, R145 ;  /* 0x000000ffff7d7224 */ /* 0x000fe200078e0091 */
[----:B-1----:R-:W-:Y:S01]  /*5020*/  F2FP.BF16.PACK_AB R129, R8, R9 ;  /* 0x000000090881723e */ /* 0x002fe200000010ff */
[----:B------:R-:W-:Y:S01]  /*5030*/  IMAD.MOV.U32 R252, RZ, RZ, R144 ;  /* 0x000000fffffc7224 */ /* 0x000fe200078e0090 */
[----:B------:R-:W-:Y:S01]  /*5040*/  MOV R13, R51 ;  /* 0x00000033000d7202 */ /* 0x000fe20000000f00 */
[----:B------:R-:W-:Y:S01]  /*5050*/  IMAD.MOV.U32 R179, RZ, RZ, R68 ;  /* 0x000000ffffb37224 */ /* 0x000fe200078e0044 */
[----:B------:R-:W1:Y:S01]  /*5060*/  LDSM.16.MT88.4 R144, [R241+0x1900] ;  /* 0x00190000f190783b */ /* 0x000e620000004200 */
[----:B------:R-:W-:Y:S01]  /*5070*/  IMAD.MOV.U32 R127, RZ, RZ, R69 ;  /* 0x000000ffff7f7224 */ /* 0x000fe200078e0045 */
[----:B------:R-:W-:Y:S01]  /*5080*/  MOV R68, R153 ;  /* 0x0000009900447202 */ /* 0x000fe20000000f00 */
[----:B------:R-:W-:-:S02]  /*5090*/  IMAD.MOV.U32 R96, RZ, RZ, R98 ;  /* 0x000000ffff607224 */ /* 0x000fc400078e0062 */
[----:B------:R-:W-:Y:S02]  /*50a0*/  IMAD.MOV.U32 R98, RZ, RZ, R155 ;  /* 0x000000ffff627224 */ /* 0x000fe400078e009b */
[----:B------:R-:W-:Y:S02]  /*50b0*/  IMAD.MOV.U32 R99, RZ, RZ, R154 ;  /* 0x000000ffff637224 */ /* 0x000fe400078e009a */
[----:B------:R-:W-:Y:S02]  /*50c0*/  IMAD.MOV.U32 R69, RZ, RZ, R152 ;  /* 0x000000ffff457224 */ /* 0x000fe400078e0098 */
[----:B------:R-:W1:Y:S01]  /*50d0*/  LDSM.16.MT88.4 R152, [R238+0x1900] ;  /* 0x00190000ee98783b */ /* 0x000e620000004200 */
[----:B----4-:R-:W-:Y:S01]  /*50e0*/  IMAD.MOV.U32 R18, RZ, RZ, R130 ;  /* 0x000000ffff127224 */ /* 0x010fe200078e0082 */
[----:B------:R-:W-:Y:S01]  /*50f0*/  F2FP.BF16.PACK_AB R130, R10, R11 ;  /* 0x0000000b0a82723e */ /* 0x000fe200000010ff */
[----:B------:R-:W-:Y:S01]  /*5100*/  IMAD.MOV.U32 R178, RZ, RZ, R131 ;  /* 0x000000ffffb27224 */ /* 0x000fe200078e0083 */
[----:B-----5:R-:W-:Y:S01]  /*5110*/  F2FP.BF16.PACK_AB R131, R6, R7 ;  /* 0x000000070683723e */ /* 0x020fe200000010ff */
[----:B------:R-:W-:-:S02]  /*5120*/  IMAD.MOV.U32 R12, RZ, RZ, R50 ;  /* 0x000000ffff0c7224 */ /* 0x000fc400078e0032 */
[----:B------:R-:W-:Y:S02]  /*5130*/  IMAD.MOV.U32 R14, RZ, RZ, R56 ;  /* 0x000000ffff0e7224 */ /* 0x000fe400078e0038 */
[----:B------:R-:W-:Y:S02]  /*5140*/  IMAD.MOV.U32 R15, RZ, RZ, R57 ;  /* 0x000000ffff0f7224 */ /* 0x000fe400078e0039 */
[C---:B--2---:R-:W-:Y:S01]  /*5150*/  HMMA.16816.F32.BF16 R140, R128.reuse, R136, R140 ;  /* 0x00000088808c723c */ /* 0x044fe2000004188c */
[----:B------:R-:W-:Y:S02]  /*5160*/  FADD.FTZ R4, R126, R4 ;  /* 0x000000047e047221 */ /* 0x000fe40000010000 */
[----:B------:R-:W-:Y:S02]  /*5170*/  FADD.FTZ R0, R5, R0 ;  /* 0x0000000005007221 */ /* 0x000fe40000010000 */
[----:B------:R-:W-:Y:S02]  /*5180*/  FADD.FTZ R4, R127, R4 ;  /* 0x000000047f047221 */ /* 0x000fe40000010000 */
[----:B------:R-:W-:Y:S01]  /*5190*/  FADD.FTZ R0, R179, R0 ;  /* 0x00000000b3007221 */ /* 0x000fe20000010000 */
[----:B------:R-:W-:Y:S01]  /*51a0*/  HMMA.16816.F32.BF16 R136, R128, R138, R52 ;  /* 0x0000008a8088723c */ /* 0x000fe20000041834 */
[----:B------:R-:W-:-:S02]  /*51b0*/  FADD.FTZ R4, R178, R4 ;  /* 0x00000004b2047221 */ /* 0x000fc40000010000 */
[----:B------:R-:W-:Y:S02]  /*51c0*/  FADD.FTZ R0, R18, R0 ;  /* 0x0000000012007221 */ /* 0x000fe40000010000 */
[----:B------:R-:W-:Y:S02]  /*51d0*/  FADD.FTZ R4, R124, R4 ;  /* 0x000000047c047221 */ /* 0x000fe40000010000 */
[----:B------:R-:W-:Y:S01]  /*51e0*/  MOV R54, R58 ;  /* 0x0000003a00367202 */ /* 0x000fe20000000f00 */
[----:B---3--:R-:W-:Y:S01]  /*51f0*/  HMMA.16816.F32.BF16 R164, R128, R160, R164 ;  /* 0x000000a080a4723c */ /* 0x008fe200000418a4 */
[----:B------:R-:W-:Y:S02]  /*5200*/  IMAD.MOV.U32 R55, RZ, RZ, R59 ;  /* 0x000000ffff377224 */ /* 0x000fe400078e003b */
[----:B------:R-:W-:Y:S01]  /*5210*/  LDSM.16.MT88.4 R56, [R241+0x3900] ;  /* 0x00390000f138783b */ /* 0x000fe20000004200 */
[----:B------:R-:W-:Y:S02]  /*5220*/  FADD.FTZ R0, R19, R0 ;  /* 0x0000000013007221 */ /* 0x000fe40000010000 */
[----:B------:R-:W-:-:S02]  /*5230*/  FADD.FTZ R4, R134, R4 ;  /* 0x0000000486047221 */ /* 0x000fc40000010000 */
[C---:B-1----:R-:W-:Y:S01]  /*5240*/  HMMA.16816.F32.BF16 R148, R128.reuse, R144, R148 ;  /* 0x000000908094723c */ /* 0x042fe20000041894 */
[----:B------:R-:W-:Y:S02]  /*5250*/  FADD.FTZ R0, R132, R0 ;  /* 0x0000000084007221 */ /* 0x000fe40000010000 */
[----:B------:R-:W-:Y:S02]  /*5260*/  FADD.FTZ R5, R135, R4 ;  /* 0x0000000487057221 */ /* 0x000fe40000010000 */
[----:B------:R-:W-:Y:S02]  /*5270*/  FADD.FTZ R4, R133, R0 ;  /* 0x0000000085047221 */ /* 0x000fe40000010000 */
[----:B------:R-:W-:Y:S01]  /*5280*/  FADD.FTZ R0, R177, R5 ;  /* 0x00000005b1007221 */ /* 0x000fe20000010000 */
[----:B------:R-:W-:Y:S01]  /*5290*/  HMMA.16816.F32.BF16 R144, R128, R146, R40 ;  /* 0x000000928090723c */ /* 0x000fe20000041828 */
[----:B------:R-:W1:Y:S01]  /*52a0*/  LDSM.16.MT88.4 R40, [R237+0x3900] ;  /* 0x00390000ed28783b */ /* 0x000e620000004200 */
[----:B------:R-:W-:-:S02]  /*52b0*/  FADD.FTZ R4, R176, R4 ;  /* 0x00000004b0047221 */ /* 0x000fc40000010000 */
[----:B------:R-:W-:Y:S02]  /*52c0*/  FADD.FTZ R17, R17, R0 ;  /* 0x0000000011117221 */ /* 0x000fe40000010000 */
[----:B------:R-:W-:Y:S02]  /*52d0*/  FADD.FTZ R9, R9, R4 ;  /* 0x0000000409097221 */ /* 0x000fe40000010000 */
[C---:B------:R-:W-:Y:S01]  /*52e0*/  HMMA.16816.F32.BF16 R156, R128.reuse, R152, R156 ;  /* 0x00000098809c723c */ /* 0x040fe2000004189c */
[----:B------:R-:W-:Y:S02]  /*52f0*/  FADD.FTZ R16, R16, R17 ;  /* 0x0000001110107221 */ /* 0x000fe40000010000 */
[----:B------:R-:W-:Y:S02]  /*5300*/  FADD.FTZ R8, R8, R9 ;  /* 0x0000000908087221 */ /* 0x000fe40000010000 */
[----:B------:R-:W-:Y:S02]  /*5310*/  FADD.FTZ R11, R11, R16 ;  /* 0x000000100b0b7221 */ /* 0x000fe40000010000 */
[----:B------:R-:W-:Y:S01]  /*5320*/  FADD.FTZ R7, R7, R8 ;  /* 0x0000000807077221 */ /* 0x000fe20000010000 */
[----:B------:R-:W-:Y:S01]  /*5330*/  HMMA.16816.F32.BF16 R152, R128, R154, R32 ;  /* 0x0000009a8098723c */ /* 0x000fe20000041820 */
[----:B------:R-:W-:-:S02]  /*5340*/  FADD.FTZ R4, R10, R11 ;  /* 0x0000000b0a047221 */ /* 0x000fc40000010000 */
[----:B------:R-:W-:-:S04]  /*5350*/  FADD.FTZ R0, R6, R7 ;  /* 0x0000000706007221 */ /* 0x000fc80000010000 */
[----:B------:R-:W-:Y:S01]  /*5360*/  MOV R34, R49 ;  /* 0x0000003100227202 */ /* 0x000fe20000000f00 */
[----:B------:R-:W-:Y:S01]  /*5370*/  IMAD.MOV.U32 R35, RZ, RZ, R48 ;  /* 0x000000ffff237224 */ /* 0x000fe200078e0030 */
[----:B------:R-:W-:Y:S01]  /*5380*/  HMMA.16816.F32.BF16 R160, R128, R162, R28 ;  /* 0x000000a280a0723c */ /* 0x000fe2000004181c */
[----:B------:R-:W2:Y:S01]  /*5390*/  LDSM.16.MT88.4 R48, [R238+0x3900] ;  /* 0x00390000ee30783b */ /* 0x000ea20000004200 */
[----:B------:R-:W-:Y:S02]  /*53a0*/  IMAD.MOV.U32 R32, RZ, RZ, R46 ;  /* 0x000000ffff207224 */ /* 0x000fe400078e002e */
[----:B------:R-:W-:Y:S01]  /*53b0*/  IMAD.MOV.U32 R33, RZ, RZ, R47 ;  /* 0x000000ffff217224 */ /* 0x000fe200078e002f */
[----:B------:R-:W-:Y:S02]  /*53c0*/  STL [R1+0x20], R0 ;  /* 0x0000200001007387 */ /* 0x000fe40000100800 */
[----:B------:R-:W-:Y:S01]  /*53d0*/  IMAD.MOV.U32 R28, RZ, RZ, R39 ;  /* 0x000000ffff1c7224 */ /* 0x000fe200078e0027 */
[----:B------:R-:W-:Y:S01]  /*53e0*/  MOV R29, R38 ;  /* 0x00000026001d7202 */ /* 0x000fe20000000f00 */
[----:B------:R-:W-:Y:S01]  /*53f0*/  IMAD.MOV.U32 R30, RZ, RZ, R37 ;  /* 0x000000ffff1e7224 */ /* 0x000fe200078e0025 */
[----:B------:R-:W-:Y:S01]  /*5400*/  STL [R1+0x1c], R4 ;  /* 0x00001c0401007387 */ /* 0x000fe20000100800 */
[----:B------:R-:W-:-:S02]  /*5410*/  IMAD.MOV.U32 R31, RZ, RZ, R36 ;  /* 0x000000ffff1f7224 */ /* 0x000fc400078e0024 */
[C---:B-1----:R-:W-:Y:S01]  /*5420*/  HMMA.16816.F32.BF16 R36, R128.reuse, R40, R64 ;  /* 0x000000288024723c */ /* 0x042fe20000041840 */
[----:B------:R-:W1:Y:S07]  /*5430*/  LDSM.16.MT88.4 R64, [R240+0x3900] ;  /* 0x00390000f040783b */ /* 0x000e6e0000004200 */
[C---:B------:R-:W-:Y:S01]  /*5440*/  HMMA.16816.F32.BF16 R40, R128.reuse, R42, R72 ;  /* 0x0000002a8028723c */ /* 0x040fe20000041848 */
[----:B------:R-:W3:Y:S07]  /*5450*/  LDSM.16.MT88.4 R72, [R237+0x5900] ;  /* 0x00590000ed48783b */ /* 0x000eee0000004200 */
[C---:B--2---:R-:W-:Y:S01]  /*5460*/  HMMA.16816.F32.BF16 R44, R128.reuse, R48, R80 ;  /* 0x00000030802c723c */ /* 0x044fe20000041850 */
[----:B------:R-:W2:Y:S07]  /*5470*/  LDSM.16.MT88.4 R80, [R238+0x5900] ;  /* 0x00590000ee50783b */ /* 0x000eae0000004200 */
[C---:B------:R-:W-:Y:S07]  /*5480*/  HMMA.16816.F32.BF16 R48, R128.reuse, R50, R84 ;  /* 0x000000328030723c */ /* 0x040fee0000041854 */
[----:B------:R-:W-:Y:S01]  /*5490*/  IMAD.MOV.U32 R84, RZ, RZ, R54 ;  /* 0x000000ffff547224 */ /* 0x000fe200078e0036 */
[----:B------:R-:W-:Y:S01]  /*54a0*/  MOV R85, R55 ;  /* 0x0000003700557202 */ /* 0x000fe20000000f00 */
[----:B------:R-:W-:Y:S01]  /*54b0*/  IMAD.MOV.U32 R86, RZ, RZ, R125 ;  /* 0x000000ffff567224 */ /* 0x000fe200078e007d */
[----:B------:R-:W-:Y:S01]  /*54c0*/  HMMA.16816.F32.BF16 R52, R128, R56, R88 ;  /* 0x000000388034723c */ /* 0x000fe20000041858 */
[----:B------:R-:W4:Y:S01]  /*54d0*/  LDSM.16.MT88.4 R88, [R241+0x5900] ;  /* 0x00590000f158783b */ /* 0x000f220000004200 */
[----:B------:R-:W-:-:S06]  /*54e0*/  IMAD.MOV.U32 R87, RZ, RZ, R252 ;  /* 0x000000ffff577224 */ /* 0x000fcc00078e00fc */
[----:B------:R-:W-:Y:S07]  /*54f0*/  HMMA.16816.F32.BF16 R56, R128, R58, R92 ;  /* 0x0000003a8038723c */ /* 0x000fee000004185c */
[----:B------:R-:W-:Y:S01]  /*5500*/  MOV R92, R60 ;  /* 0x0000003c005c7202 */ /* 0x000fe20000000f00 */
[----:B------:R-:W-:Y:S01]  /*5510*/  IMAD.MOV.U32 R93, RZ, RZ, R61 ;  /* 0x000000ffff5d7224 */ /* 0x000fe200078e003d */
[----:B------:R-:W-:Y:S01]  /*5520*/  MOV R95, R63 ;  /* 0x0000003f005f7202 */ /* 0x000fe20000000f00 */
[----:B------:R-:W-:-:S02]  /*5530*/  IMAD.MOV.U32 R94, RZ, RZ, R62 ;  /* 0x000000ffff5e7224 */ /* 0x000fc400078e003e */
[C---:B-1----:R-:W-:Y:S08]  /*5540*/  HMMA.16816.F32.BF16 R60, R128.reuse, R64, R68 ;  /* 0x00000040803c723c */ /* 0x042ff00000041844 */
[C---:B---3--:R-:W-:Y:S07]  /*5550*/  HMMA.16816.F32.BF16 R68, R128.reuse, R72, R248 ;  /* 0x000000488044723c */ /* 0x048fee00000418f8 */
[----:B------:R-:W-:Y:S01]  /*5560*/  IMAD.MOV.U32 R248, RZ, RZ, R79 ;  /* 0x000000fffff87224 */ /* 0x000fe200078e004f */
[C---:B------:R-:W-:Y:S01]  /*5570*/  HMMA.16816.F32.BF16 R64, R128.reuse, R66, R96 ;  /* 0x000000428040723c */ /* 0x040fe20000041860 */
[----:B------:R-:W-:Y:S01]  /*5580*/  IMAD.MOV.U32 R249, RZ, RZ, R78 ;  /* 0x000000fffff97224 */ /* 0x000fe200078e004e */
[----:B------:R-:W-:Y:S01]  /*5590*/  MOV R250, R77 ;  /* 0x0000004d00fa7202 */ /* 0x000fe20000000f00 */
[----:B------:R-:W-:Y:S01]  /*55a0*/  IMAD.MOV.U32 R251, RZ, RZ, R76 ;  /* 0x000000fffffb7224 */ /* 0x000fe200078e004c */
[----:B------:R-:W1:Y:S04]  /*55b0*/  LDSM.16.MT88.4 R96, [R240+0x5900] ;  /* 0x00590000f060783b */ /* 0x000e680000004200 */
[C---:B--2---:R-:W-:Y:S01]  /*55c0*/  HMMA.16816.F32.BF16 R76, R128.reuse, R80, R104 ;  /* 0x00000050804c723c */ /* 0x044fe20000041868 */
[----:B------:R-:W2:Y:S07]  /*55d0*/  LDSM.16.MT88.4 R104, [R237+0x7900] ;  /* 0x00790000ed68783b */ /* 0x000eae0000004200 */
[C---:B----4-:R-:W-:Y:S08]  /*55e0*/  HMMA.16816.F32.BF16 R84, R128.reuse, R88, R84 ;  /* 0x000000588054723c */ /* 0x050ff00000041854 */
[C---:B------:R-:W-:Y:S08]  /*55f0*/  HMMA.16816.F32.BF16 R88, R128.reuse, R90, R92 ;  /* 0x0000005a8058723c */ /* 0x040ff0000004185c */
[C---:B------:R-:W-:Y:S08]  /*5600*/  HMMA.16816.F32.BF16 R72, R128.reuse, R74, R116 ;  /* 0x0000004a8048723c */ /* 0x040ff00000041874 */
[C---:B------:R-:W-:Y:S08]  /*5610*/  HMMA.16816.F32.BF16 R80, R128.reuse, R82, R108 ;  /* 0x000000528050723c */ /* 0x040ff0000004186c */
[C---:B-1----:R-:W-:Y:S01]  /*5620*/  HMMA.16816.F32.BF16 R92, R128.reuse, R96, R120 ;  /* 0x00000060805c723c */ /* 0x042fe20000041878 */
[----:B------:R-:W1:Y:S07]  /*5630*/  LDSM.16.MT88.4 R120, [R241+0x7900] ;  /* 0x00790000f178783b */ /* 0x000e6e0000004200 */
[C---:B------:R-:W-:Y:S01]  /*5640*/  HMMA.16816.F32.BF16 R96, R128.reuse, R98, R112 ;  /* 0x000000628060723c */ /* 0x040fe20000041870 */
[----:B------:R-:W3:Y:S07]  /*5650*/  LDSM.16.MT88.4 R112, [R238+0x7900] ;  /* 0x00790000ee70783b */ /* 0x000eee0000004200 */
[C---:B--2---:R-:W-:Y:S08]  /*5660*/  HMMA.16816.F32.BF16 R100, R128.reuse, R104, R100 ;  /* 0x000000688064723c */ /* 0x044ff00000041864 */
[C---:B------:R-:W-:Y:S01]  /*5670*/  HMMA.16816.F32.BF16 R104, R128.reuse, R106, R12 ;  /* 0x0000006a8068723c */ /* 0x040fe2000004180c */
[----:B------:R-:W2:Y:S07]  /*5680*/  LDSM.16.MT88.4 R12, [R240+0x7900] ;  /* 0x00790000f00c783b */ /* 0x000eae0000004200 */
[C---:B-1----:R-:W-:Y:S08]  /*5690*/  HMMA.16816.F32.BF16 R116, R128.reuse, R120, R244 ;  /* 0x000000788074723c */ /* 0x042ff000000418f4 */
[C---:B---3--:R-:W-:Y:S08]  /*56a0*/  HMMA.16816.F32.BF16 R108, R128.reuse, R112, R248 ;  /* 0x00000070806c723c */ /* 0x048ff000000418f8 */
[C---:B------:R-:W-:Y:S08]  /*56b0*/  HMMA.16816.F32.BF16 R112, R128.reuse, R114, R32 ;  /* 0x000000728070723c */ /* 0x040ff00000041820 */
[C---:B------:R-:W-:Y:S08]  /*56c0*/  HMMA.16816.F32.BF16 R120, R128.reuse, R122, R28 ;  /* 0x0000007a8078723c */ /* 0x040ff0000004181c */
[C---:B--2---:R-:W-:Y:S08]  /*56d0*/  HMMA.16816.F32.BF16 R124, R128.reuse, R12, R24 ;  /* 0x0000000c807c723c */ /* 0x044ff00000041818 */
[----:B------:R-:W-:Y:S01]  /*56e0*/  HMMA.16816.F32.BF16 R128, R128, R14, R20 ;  /* 0x0000000e8080723c */ /* 0x000fe20000041814 */
[----:B------:R-:W-:Y:S07]  /*56f0*/  @!P0 BRA `(.L_x_4) ;  /* 0x00003ea000008947 */ /* 0x000fee0003800000 */
[----:B------:R-:W2:Y:S04]  /*5700*/  LDL.64 R28, [R1+0x60] ;  /* 0x00006000011c7983 */ /* 0x000ea80000100a00 */
[----:B------:R-:W3:Y:S04]  /*5710*/  LDL R18, [R1+0x54] ;  /* 0x0000540001127983 */ /* 0x000ee80000100800 */
[----:B------:R-:W4:Y:S04]  /*5720*/  LDL.64 R30, [R1+0x68] ;  /* 0x00006800011e7983 */ /* 0x000f280000100a00 */
[----:B------:R-:W5:Y:S01]  /*5730*/  LDL.64 R178, [R1+0x58] ;  /* 0x0000580001b27983 */ /* 0x000f620000100a00 */
[----:B------:R-:W-:Y:S01]  /*5740*/  IMAD.MOV.U32 R0, RZ, RZ, R3 ;  /* 0x000000ffff007224 */ /* 0x000fe200078e0003 */
[C---:B------:R-:W-:Y:S01]  /*5750*/  IADD3 R4, R243.reuse, 0x800, RZ ;  /* 0x00000800f3047810 */ /* 0x040fe20007ffe0ff */
[----:B------:R-:W-:Y:S01]  /*5760*/  IMAD.MOV.U32 R132, RZ, RZ, R2 ;  /* 0x000000ffff847224 */ /* 0x000fe200078e0002 */
[C---:B------:R-:W-:Y:S01]  /*5770*/  IADD3 R3, R243.reuse, 0x1000, RZ ;  /* 0x00001000f3037810 */ /* 0x040fe20007ffe0ff */
[----:B------:R-:W-:Y:S01]  /*5780*/  UMOV UR16, UR14 ;  /* 0x0000000e00107c82 */ /* 0x000fe20008000000 */
[C---:B------:R-:W-:Y:S01]  /*5790*/  IADD3 R2, R243.reuse, 0x1800, RZ ;  /* 0x00001800f3027810 */ /* 0x040fe20007ffe0ff */
[----:B------:R1:W-:Y:S01]  /*57a0*/  STL [R1+0x14], R4 ;  /* 0x0000140401007387 */ /* 0x0003e20000100800 */
[----:B------:R-:W-:Y:S01]  /*57b0*/  IADD3 R252, R243, 0x3800, RZ ;  /* 0x00003800f3fc7810 */ /* 0x000fe20007ffe0ff */
[----:B------:R-:W-:-:S02]  /*57c0*/  ULDC.64 UR6, c[0x0][0x208] ;  /* 0x0000820000067ab9 */ /* 0x000fc40000000a00 */
[----:B------:R1:W-:Y:S01]  /*57d0*/  STL [R1+0x10], R3 ;  /* 0x0000100301007387 */ /* 0x0003e20000100800 */
[C---:B------:R-:W-:Y:S01]  /*57e0*/  IADD3 R251, R243.reuse, 0x4000, RZ ;  /* 0x00004000f3fb7810 */ /* 0x040fe20007ffe0ff */
[----:B------:R-:W-:Y:S02]  /*57f0*/  ULDC.64 UR4, c[0x0][0x1e0] ;  /* 0x0000780000047ab9 */ /* 0x000fe40000000a00 */
[----:B------:R1:W-:Y:S02]  /*5800*/  STL [R1+0xc], R2 ;  /* 0x00000c0201007387 */ /* 0x0003e40000100800 */
[C---:B-1----:R-:W-:Y:S02]  /*5810*/  IADD3 R4, R243.reuse, 0x2000, RZ ;  /* 0x00002000f3047810 */ /* 0x042fe40007ffe0ff */
[----:B------:R-:W-:-:S03]  /*5820*/  IADD3 R3, R243, 0x2800, RZ ;  /* 0x00002800f3037810 */ /* 0x000fc60007ffe0ff */
[----:B------:R-:W-:Y:S01]  /*5830*/  STL [R1+0x8], R4 ;  /* 0x0000080401007387 */ /* 0x000fe20000100800 */
[----:B------:R-:W-:-:S03]  /*5840*/  IADD3 R2, R243, 0x3000, RZ ;  /* 0x00003000f3027810 */ /* 0x000fc60007ffe0ff */
[----:B------:R-:W-:Y:S04]  /*5850*/  STL [R1+0x4], R3 ;  /* 0x0000040301007387 */ /* 0x000fe80000100800 */
[----:B------:R2:W-:Y:S01]  /*5860*/  STL [R1], R2 ;  /* 0x0000000201007387 */ /* 0x0005e20000100800 */
[C---:B------:R-:W-:Y:S02]  /*5870*/  IADD3 R250, R243.reuse, 0x4800, RZ ;  /* 0x00004800f3fa7810 */ /* 0x040fe40007ffe0ff */
[C---:B------:R-:W-:Y:S02]  /*5880*/  IADD3 R249, R243.reuse, 0x5000, RZ ;  /* 0x00005000f3f97810 */ /* 0x040fe40007ffe0ff */
[C---:B------:R-:W-:Y:S02]  /*5890*/  IADD3 R248, R243.reuse, 0x5800, RZ ;  /* 0x00005800f3f87810 */ /* 0x040fe40007ffe0ff */
[----:B------:R-:W-:-:S02]  /*58a0*/  IADD3 R247, R243, 0x6000, RZ ;  /* 0x00006000f3f77810 */ /* 0x000fc40007ffe0ff */
[C---:B------:R-:W-:Y:S02]  /*58b0*/  IADD3 R246, R243.reuse, 0x6800, RZ ;  /* 0x00006800f3f67810 */ /* 0x040fe40007ffe0ff */
[C---:B------:R-:W-:Y:S02]  /*58c0*/  IADD3 R245, R243.reuse, 0x7000, RZ ;  /* 0x00007000f3f57810 */ /* 0x040fe40007ffe0ff */
[----:B------:R-:W-:Y:S02]  /*58d0*/  IADD3 R244, R243, 0x7800, RZ ;  /* 0x00007800f3f47810 */ /* 0x000fe40007ffe0ff */
[C---:B--2---:R-:W-:Y:S02]  /*58e0*/  IADD3 R2, P2, R28.reuse, 0x40, RZ ;  /* 0x000000401c027810 */ /* 0x044fe40007f5e0ff */
[----:B------:R-:W-:-:S03]  /*58f0*/  IADD3 R3, P1, R28, 0x80, RZ ;  /* 0x000000801c037810 */ /* 0x000fc60007f3e0ff */
[----:B------:R1:W-:Y:S01]  /*5900*/  STL [R1+0x50], R2 ;  /* 0x0000500201007387 */ /* 0x0003e20000100800 */
[----:B---3--:R-:W-:-:S03]  /*5910*/  IMAD.X R4, RZ, RZ, R18, P2 ;  /* 0x000000ffff047224 */ /* 0x008fc600010e0612 */
[----:B------:R4:W-:Y:S01]  /*5920*/  STL [R1+0x48], R3 ;  /* 0x0000480301007387 */ /* 0x0009e20000100800 */
[----:B-1----:R-:W-:Y:S02]  /*5930*/  IADD3 R2, P0, R28, 0xc0, RZ ;  /* 0x000000c01c027810 */ /* 0x002fe40007f1e0ff */
[----:B----4-:R-:W-:-:S03]  /*5940*/  IADD3 R3, P2, R30, 0x40, RZ ;  /* 0x000000401e037810 */ /* 0x010fc60007f5e0ff */
[----:B------:R1:W-:Y:S04]  /*5950*/  STL [R1+0x40], R2 ;  /* 0x0000400201007387 */ /* 0x0003e80000100800 */
[----:B------:R2:W-:Y:S04]  /*5960*/  STL [R1+0x4c], R4 ;  /* 0x00004c0401007387 */ /* 0x0005e80000100800 */
[----:B------:R3:W-:Y:S01]  /*5970*/  STL [R1+0x38], R3 ;  /* 0x0000380301007387 */ /* 0x0007e20000100800 */
[----:B-1----:R-:W-:Y:S01]  /*5980*/  IMAD.X R2, RZ, RZ, R18, P1 ;  /* 0x000000ffff027224 */ /* 0x002fe200008e0612 */
[----:B--2---:R-:W-:-:S04]  /*5990*/  IADD3 R4, P1, R30, 0x80, RZ ;  /* 0x000000801e047810 */ /* 0x004fc80007f3e0ff */
[----:B------:R1:W-:Y:S01]  /*59a0*/  STL [R1+0x44], R2 ;  /* 0x0000440201007387 */ /* 0x0003e20000100800 */
[----:B---3--:R-:W-:-:S03]  /*59b0*/  IMAD.X R3, RZ, RZ, R18, P0 ;  /* 0x000000ffff037224 */ /* 0x008fc600000e0612 */
[----:B------:R5:W-:Y:S04]  /*59c0*/  STL [R1+0x30], R4 ;  /* 0x0000300401007387 */ /* 0x000be80000100800 */
[----:B------:R2:W-:Y:S01]  /*59d0*/  STL [R1+0x3c], R3 ;  /* 0x00003c0301007387 */ /* 0x0005e20000100800 */
[----:B-1----:R-:W-:Y:S01]  /*59e0*/  IADD3 R2, P0, R30, 0xc0, RZ ;  /* 0x000000c01e027810 */ /* 0x002fe20007f1e0ff */
[----:B-----5:R-:W-:-:S04]  /*59f0*/  IMAD.X R4, RZ, RZ, R179, P2 ;  /* 0x000000ffff047224 */ /* 0x020fc800010e06b3 */
[----:B------:R1:W-:Y:S01]  /*5a00*/  STL [R1+0x28], R2 ;  /* 0x0000280201007387 */ /* 0x0003e20000100800 */
[----:B--2---:R-:W-:-:S03]  /*5a10*/  IMAD.X R3, RZ, RZ, R179, P1 ;  /* 0x000000ffff037224 */ /* 0x004fc600008e06b3 */
[----:B------:R2:W-:Y:S04]  /*5a20*/  STL [R1+0x34], R4 ;  /* 0x0000340401007387 */ /* 0x0005e80000100800 */
[----:B------:R2:W-:Y:S01]  /*5a30*/  STL [R1+0x2c], R3 ;  /* 0x00002c0301007387 */ /* 0x0005e20000100800 */
[----:B-1----:R-:W-:-:S05]  /*5a40*/  IMAD.X R2, RZ, RZ, R179, P0 ;  /* 0x000000ffff027224 */ /* 0x002fca00000e06b3 */
[----:B------:R2:W-:Y:S02]  /*5a50*/  STL [R1+0x24], R2 ;  /* 0x0000240201007387 */ /* 0x0005e40000100800 */
.L_x_5:
[----:B------:R-:W3:Y:S01]  /*5a60*/  LDL R133, [R1+0x14] ;  /* 0x0000140001857983 */ /* 0x000ee20000100800 */
[----:B------:R-:W-:Y:S04]  /*5a70*/  DEPBAR.LE SB0, 0x0 ;  /* 0x000080000000791a */ /* 0x000fe80000000000 */
[----:B------:R-:W-:Y:S01]  /*5a80*/  BAR.SYNC.DEFER_BLOCKING 0x0 ;  /* 0x0000000000007b1d */ /* 0x000fe20000010000 */
[----:B------:R-:W-:Y:S02]  /*5a90*/  USHF.R.S32.HI UR14, URZ, 0x1f, UR16 ;  /* 0x0000001f3f0e7899 */ /* 0x000fe40008011410 */
[----:B------:R-:W-:Y:S02]  /*5aa0*/  UIMAD.WIDE.U32 UR18, UR16, UR6, URZ ;  /* 0x00000006101272a5 */ /* 0x000fe4000f8e003f */
[----:B------:R-:W-:Y:S02]  /*5ab0*/  UIMAD UR14, UR14, UR6, URZ ;  /* 0x000000060e0e72a4 */ /* 0x000fe4000f8e023f */
[----:B------:R-:W-:Y:S02]  /*5ac0*/  USHF.L.U32 UR15, UR18, 0x6, URZ ;  /* 0x00000006120f7899 */ /* 0x000fe4000800063f */
[----:B------:R-:W-:Y:S04]  /*5ad0*/  UIMAD UR14, UR16, UR7, UR14 ;  /* 0x00000007100e72a4 */ /* 0x000fe8000f8e020e */
[----:B------:R-:W-:Y:S04]  /*5ae0*/  UIADD3 UR14, UR19, UR14, URZ ;  /* 0x0000000e130e7290 */ /* 0x000fe8000fffe03f */
[----:B------:R-:W-:Y:S01]  /*5af0*/  USHF.L.U64.HI UR14, UR18, 0x6, UR14 ;  /* 0x00000006120e7899 */ /* 0x000fe2000801020e */
[----:B------:R-:W1:Y:S05]  /*5b00*/  LDSM.16.M88.4 R8, [R236+0x10100] ;  /* 0x01010000ec08783b */ /* 0x000e6a0000000200 */
[----:B--2---:R-:W2:Y:S05]  /*5b10*/  LDL R3, [R1+0x10] ;  /* 0x0000100001037983 */ /* 0x004eaa0000100800 */
[----:B------:R-:W4:Y:S05]  /*5b20*/  LDL R2, [R1+0xc] ;  /* 0x00000c0001027983 */ /* 0x000f2a0000100800 */
[----:B------:R-:W-:Y:S05]  /*5b30*/  STL [R1+0xc8], R237 ;  /* 0x0000c8ed01007387 */ /* 0x000fea0000100800 */
[----:B------:R-:W-:Y:S05]  /*5b40*/  STL [R1+0xc4], R238 ;  /* 0x0000c4ee01007387 */ /* 0x000fea0000100800 */
[----:B------:R-:W-:Y:S05]  /*5b50*/  STL [R1+0xc0], R241 ;  /* 0x0000c0f101007387 */ /* 0x000fea0000100800 */
[----:B------:R1:W-:Y:S05]  /*5b60*/  STL [R1+0xbc], R240 ;  /* 0x0000bcf001007387 */ /* 0x0003ea0000100800 */
[----:B------:R-:W1:Y:S02]  /*5b70*/  LDSM.16.M88.4 R16, [R236+0x10900] ;  /* 0x01090000ec10783b */ /* 0x000e640000000200 */
[C---:B-1---5:R-:W-:Y:S03]  /*5b80*/  HMMA.16816.F32.BF16 R4, R168.reuse, R8, RZ ;  /* 0x00000008a804723c */ /* 0x062fe600000418ff */
[----:B------:R-:W1:Y:S05]  /*5b90*/  LDSM.16.M88.4 R24, [R236+0x11100] ;  /* 0x01110000ec18783b */ /* 0x000e6a0000000200 */
[----:B------:R-:W1:Y:S01]  /*5ba0*/  LDSM.16.M88.4 R32, [R236+0x11900] ;  /* 0x01190000ec20783b */ /* 0x000e620000000200 */
[C---:B------:R-:W-:Y:S04]  /*5bb0*/  HMMA.16816.F32.BF16 R8, R168.reuse, R10, RZ ;  /* 0x0000000aa808723c */ /* 0x040fe800000418ff */
[----:B------:R-:W1:Y:S05]  /*5bc0*/  LDSM.16.M88.4 R176, [R243] ;  /* 0x00000000f3b0783b */ /* 0x000e6a0000000200 */
[----:B------:R-:W4:Y:S05]  /*5bd0*/  LDL.64 R240, [R1+0x60] ;  /* 0x0000600001f07983 */ /* 0x000f2a0000100a00 */
[----:B------:R-:W-:Y:S05]  /*5be0*/  STL [R1+0x70], R243 ;  /* 0x000070f301007387 */ /* 0x000fea0000100800 */
[----:B------:R-:W-:Y:S05]  /*5bf0*/  STL [R1+0x80], R168 ;  /* 0x000080a801007387 */ /* 0x000fea0000100800 */
[----:B------:R-:W-:Y:S01]  /*5c00*/  STL [R1+0x7c], R169 ;  /* 0x00007ca901007387 */ /* 0x000fe20000100800 */
[C---:B------:R-:W-:Y:S04]  /*5c10*/  HMMA.16816.F32.BF16 R12, R168.reuse, R16, RZ ;  /* 0x00000010a80c723c */ /* 0x040fe800000418ff */
[----:B------:R-:W-:Y:S05]  /*5c20*/  STL [R1+0x78], R170 ;  /* 0x000078aa01007387 */ /* 0x000fea0000100800 */
[----:B------:R1:W-:Y:S01]  /*5c30*/  STL [R1+0x74], R171 ;  /* 0x000074ab01007387 */ /* 0x0003e20000100800 */
[C---:B------:R-:W-:Y:S04]  /*5c40*/  HMMA.16816.F32.BF16 R16, R168.reuse, R18, RZ ;  /* 0x00000012a810723c */ /* 0x040fe800000418ff */
[----:B------:R-:W4:Y:S04]  /*5c50*/  LDL R237, [R1+0x54] ;  /* 0x0000540001ed7983 */ /* 0x000f280000100800 */
[C---:B-1----:R-:W-:Y:S01]  /*5c60*/  HMMA.16816.F32.BF16 R20, R168.reuse, R24, RZ ;  /* 0x00000018a814723c */ /* 0x042fe200000418ff */
[----:B------:R-:W4:Y:S05]  /*5c70*/  LDL R238, [R1+0x18] ;  /* 0x0000180001ee7983 */ /* 0x000f2a0000100800 */
[----:B------:R-:W4:Y:S02]  /*5c80*/  LDL R135, [R1+0x40] ;  /* 0x0000400001877983 */ /* 0x000f240000100800 */
[C---:B------:R-:W-:Y:S03]  /*5c90*/  HMMA.16816.F32.BF16 R24, R168.reuse, R26, RZ ;  /* 0x0000001aa818723c */ /* 0x040fe600000418ff */
[----:B------:R-:W4:Y:S05]  /*5ca0*/  LDL R134, [R1+0x3c] ;  /* 0x00003c0001867983 */ /* 0x000f2a0000100800 */
[C---:B------:R-:W-:Y:S08]  /*5cb0*/  HMMA.16816.F32.BF16 R28, R168.reuse, R32, RZ ;  /* 0x00000020a81c723c */ /* 0x040ff000000418ff */
[----:B------:R-:W-:Y:S01]  /*5cc0*/  HMMA.16816.F32.BF16 R32, R168, R34, RZ ;  /* 0x00000022a820723c */ /* 0x000fe200000418ff */
[----:B------:R-:W4:Y:S05]  /*5cd0*/  LDL R171, [R1+0x50] ;  /* 0x0000500001ab7983 */ /* 0x000f2a0000100800 */
[----:B------:R-:W4:Y:S02]  /*5ce0*/  LDL R170, [R1+0x4c] ;  /* 0x00004c0001aa7983 */ /* 0x000f240000100800 */
[C---:B------:R-:W-:Y:S03]  /*5cf0*/  HMMA.16816.F32.BF16 R4, R172.reuse, R176, R4 ;  /* 0x000000b0ac04723c */ /* 0x040fe60000041804 */
[----:B------:R-:W4:Y:S05]  /*5d00*/  LDL R169, [R1+0x48] ;  /* 0x0000480001a97983 */ /* 0x000f2a0000100800 */
[C---:B------:R-:W-:Y:S01]  /*5d10*/  HMMA.16816.F32.BF16 R8, R172.reuse, R178, R8 ;  /* 0x000000b2ac08723c */ /* 0x040fe20000041808 */
[----:B------:R-:W4:Y:S05]  /*5d20*/  LDL R168, [R1+0x44] ;  /* 0x0000440001a87983 */ /* 0x000f2a0000100800 */
[----:B------:R-:W-:Y:S05]  /*5d30*/  STL [R1+0x90], R172 ;  /* 0x000090ac01007387 */ /* 0x000fea0000100800 */
[----:B------:R-:W-:Y:S05]  /*5d40*/  STL [R1+0x8c], R173 ;  /* 0x00008cad01007387 */ /* 0x000fea0000100800 */
[----:B------:R-:W-:Y:S05]  /*5d50*/  STL [R1+0x88], R174 ;  /* 0x000088ae01007387 */ /* 0x000fea0000100800 */
[----:B------:R-:W-:Y:S05]  /*5d60*/  STL [R1+0x84], R175 ;  /* 0x000084af01007387 */ /* 0x000fea0000100800 */
[----:B---3--:R-:W1:Y:S02]  /*5d70*/  LDSM.16.M88.4 R176, [R133] ;  /* 0x0000000085b0783b */ /* 0x008e640000000200 */
[C---:B-1----:R-:W-:Y:S08]  /*5d80*/  HMMA.16816.F32.BF16 R12, R172.reuse, R176, R12 ;  /* 0x000000b0ac0c723c */ /* 0x042ff0000004180c */
[C---:B------:R-:W-:Y:S01]  /*5d90*/  HMMA.16816.F32.BF16 R16, R172.reuse, R178, R16 ;  /* 0x000000b2ac10723c */ /* 0x040fe20000041810 */
[----:B--2---:R4:W1:Y:S03]  /*5da0*/  LDSM.16.M88.4 R176, [R3] ;  /* 0x0000000003b0783b */ /* 0x0048660000000200 */
[----:B----4-:R-:W-:Y:S04]  /*5db0*/  IADD3 R3, P1, R240, UR15, RZ ;  /* 0x0000000ff0037c10 */ /* 0x010fe8000ff3e0ff */
[C---:B-1----:R-:W-:Y:S08]  /*5dc0*/  HMMA.16816.F32.BF16 R20, R172.reuse, R176, R20 ;  /* 0x000000b0ac14723c */ /* 0x042ff00000041814 */
[C---:B------:R-:W-:Y:S01]  /*5dd0*/  HMMA.16816.F32.BF16 R24, R172.reuse, R178, R24 ;  /* 0x000000b2ac18723c */ /* 0x040fe20000041818 */
[----:B------:R1:W2:Y:S03]  /*5de0*/  LDSM.16.M88.4 R176, [R2] ;  /* 0x0000000002b0783b */ /* 0x0002a60000000200 */
[----:B------:R-:W-:Y:S02]  /*5df0*/  IADD3.X R133, R237, UR14, RZ, P1, !PT ;  /* 0x0000000eed857c10 */ /* 0x000fe40008ffe4ff */
[C---:B-1----:R-:W-:Y:S06]  /*5e00*/  LEA R2, P0, R3.reuse, c[0x0][0x1f8], 0x1 ;  /* 0x00007e0003027a11 */ /* 0x042fec00078008ff */
[----:B------:R-:W-:Y:S05]  /*5e10*/  LEA.HI.X R3, R3, c[0x0][0x1fc], R133, 0x1, P0 ;  /* 0x00007f0003037a11 */ /* 0x000fea00000f0c85 */
[----:B------:R-:W-:Y:S01]  /*5e20*/  @!PT LDS RZ, [RZ] ;  /* 0x00000000fffff984 */ /* 0x000fe20000000800 */
[----:B------:R-:W-:Y:S01]  /*5e30*/  @!PT LDS RZ, [RZ] ;  /* 0x00000000fffff984 */ /* 0x000fe20000000800 */
[----:B------:R-:W-:Y:S01]  /*5e40*/  @!PT LDS RZ, [RZ] ;  /* 0x00000000fffff984 */ /* 0x000fe20000000800 */
[----:B------:R1:W-:Y:S01]  /*5e50*/  LDGSTS.E.BYPASS.LTC128B.128 [R238+0x100], [R2.64], !P6 ;  /* 0x0010000002ee7fae */ /* 0x0003e2000f101d4c */
[C---:B--2---:R-:W-:Y:S08]  /*5e60*/  HMMA.16816.F32.BF16 R28, R172.reuse, R176, R28 ;  /* 0x000000b0ac1c723c */ /* 0x044ff0000004181c */
[----:B------:R-:W-:Y:S04]  /*5e70*/  HMMA.16816.F32.BF16 R32, R172, R178, R32 ;  /* 0x000000b2ac20723c */ /* 0x000fe80000041820 */
[----:B-1----:R-:W-:Y:S04]  /*5e80*/  IADD3 R3, P1, R171, UR15, RZ ;  /* 0x0000000fab037c10 */ /* 0x002fe8000ff3e0ff */
[C---:B------:R-:W-:Y:S04]  /*5e90*/  LEA R2, P0, R3.reuse, c[0x0][0x1f8], 0x1 ;  /* 0x00007e0003027a11 */ /* 0x040fe800078008ff */
[----:B------:R-:W-:Y:S04]  /*5ea0*/  IADD3.X R133, R170, UR14, RZ, P1, !PT ;  /* 0x0000000eaa857c10 */ /* 0x000fe80008ffe4ff */
[----:B------:R-:W-:Y:S05]  /*5eb0*/  LEA.HI.X R3, R3, c[0x0][0x1fc], R133, 0x1, P0 ;  /* 0x00007f0003037a11 */ /* 0x000fea00000f0c85 */
[----:B------:R1:W-:Y:S02]  /*5ec0*/  LDGSTS.E.BYPASS.LTC128B.128 [R238+0x2100], [R2.64], !P5 ;  /* 0x0210000002ee7fae */ /* 0x0003e4000e901d4c */
[----:B-1----:R-:W-:Y:S04]  /*5ed0*/  IADD3 R3, P1, R169, UR15, RZ ;  /* 0x0000000fa9037c10 */ /* 0x002fe8000ff3e0ff */
[C---:B------:R-:W-:Y:S02]  /*5ee0*/  LEA R2, P0, R3.reuse, c[0x0][0x1f8], 0x1 ;  /* 0x00007e0003027a11 */ /* 0x040fe400078008ff */
[----:B------:R-:W-:Y:S04]  /*5ef0*/  IADD3.X R133, R168, UR14, RZ, P1, !PT ;  /* 0x0000000ea8857c10 */ /* 0x000fe80008ffe4ff */
[----:B------:R-:W-:Y:S05]  /*5f00*/  LEA.HI.X R3, R3, c[0x0][0x1fc], R133, 0x1, P0 ;  /* 0x00007f0003037a11 */ /* 0x000fea00000f0c85 */
[----:B------:R1:W-:Y:S02]  /*5f10*/  LDGSTS.E.BYPASS.LTC128B.128 [R238+0x4100], [R2.64], !P4 ;  /* 0x0410000002ee7fae */ /* 0x0003e4000e101d4c */
[----:B-1----:R-:W-:Y:S01]  /*5f20*/  IADD3 R3, P1, R135, UR15, RZ ;  /* 0x0000000f87037c10 */ /* 0x002fe2000ff3e0ff */
[----:B------:R-:W-:Y:S03]  /*5f30*/  ULEA UR15, UP0, UR6, UR15, 0x5 ;  /* 0x0000000f060f7291 */ /* 0x000fe6000f80283f */
[C---:B------:R-:W-:Y:S02]  /*5f40*/  LEA R2, P0, R3.reuse, c[0x0][0x1f8], 0x1 ;  /* 0x00007e0003027a11 */ /* 0x040fe400078008ff */
[----:B------:R-:W-:Y:S01]  /*5f50*/  IADD3.X R133, R134, UR14, RZ, P1, !PT ;  /* 0x0000000e86857c10 */ /* 0x000fe20008ffe4ff */
[----:B------:R-:W-:Y:S02]  /*5f60*/  ULEA.HI.X UR14, UR6, UR14, UR7, 0x5, UP0 ;  /* 0x0000000e060e7291 */ /* 0x000fe400080f2c07 */
[----:B------:R-:W-:Y:S01]  /*5f70*/  UISETP.GT.AND UP0, UPT, UR16, UR8, UPT ;  /* 0x000000081000728c */ /* 0x000fe2000bf04270 */
[----:B------:R-:W-:Y:S01]  /*5f80*/  LEA.HI.X R3, R3, c[0x0][0x1fc], R133, 0x1, P0 ;  /* 0x00007f0003037a11 */ /* 0x000fe200000f0c85 */
[----:B------:R-:W-:Y:S04]  /*5f90*/  UIADD3 UR16, UR16, -0x1, URZ ;  /* 0xffffffff10107890 */ /* 0x000fe8000fffe03f */
[----:B------:R1:W-:Y:S05]  /*5fa0*/  LDGSTS.E.BYPASS.LTC128B.128 [R238+0x6100], [R2.64], !P3 ;  /* 0x0610000002ee7fae */ /* 0x0003ea000d901d4c */
[----:B------:R-:W-:Y:S01]  /*5fb0*/  @UP0 UIMAD.WIDE.U32 UR18, UR16, UR4, URZ ;  /* 0x00000004101202a5 */ /* 0x000fe2000f8e003f */
[----:B-1----:R-:W-:Y:S04]  /*5fc0*/  IADD3 R3, P1, R240, UR15, RZ ;  /* 0x0000000ff0037c10 */ /* 0x002fe8000ff3e0ff */
[----:B------:R-:W-:Y:S02]  /*5fd0*/  LEA R2, P0, R3, c[0x0][0x1f8], 0x1 ;  /* 0x00007e0003027a11 */ /* 0x000fe400078008ff */
        /* <DEDUP_REMOVED lines=8> */
[----:B-1----:R-:W-:Y:S04]  /*6060*/  IADD3 R3, P1, R169, UR15, RZ ;  /* 0x0000000fa9037c10 */ /* 0x002fe8000ff3e0ff */
[C---:B------:R-:W-:Y:S02]  /*6070*/  LEA R2, P0, R3.reuse, c[0x0][0x1f8], 0x1 ;  /* 0x00007e0003027a11 */ /* 0x040fe400078008ff */
[----:B------:R-:W-:Y:S02]  /*6080*/  IADD3.X R133, R168, UR14, RZ, P1, !PT ;  /* 0x0000000ea8857c10 */ /* 0x000fe40008ffe4ff */
[----:B------:R-:W2:Y:S02]  /*6090*/  LDL R168, [R1+0x8] ;  /* 0x0000080001a87983 */ /* 0x000ea40000100800 */
[----:B------:R-:W-:Y:S05]  /*60a0*/  LEA.HI.X R3, R3, c[0x0][0x1fc], R133, 0x1, P0 ;  /* 0x00007f0003037a11 */ /* 0x000fea00000f0c85 */
[----:B------:R1:W-:Y:S02]  /*60b0*/  LDGSTS.E.BYPASS.LTC128B.128 [R238+0x5100], [R2.64], !P4 ;  /* 0x0510000002ee7fae */ /* 0x0003e4000e101d4c */
[----:B-1----:R-:W-:Y:S01]  /*60c0*/  IADD3 R3, P1, R135, UR15, RZ ;  /* 0x0000000f87037c10 */ /* 0x002fe2000ff3e0ff */
[----:B------:R-:W-:Y:S02]  /*60d0*/  @UP0 USHF.L.U32 UR15, UR18, 0x6, URZ ;  /* 0x00000006120f0899 */ /* 0x000fe4000800063f */
[----:B------:R-:W3:Y:S01]  /*60e0*/  LDL R135, [R1+0x4] ;  /* 0x0000040001877983 */ /* 0x000ee20000100800 */
[C---:B------:R-:W-:Y:S02]  /*60f0*/  LEA R2, P0, R3.reuse, c[0x0][0x1f8], 0x1 ;  /* 0x00007e0003027a11 */ /* 0x040fe400078008ff */
[----:B------:R-:W-:Y:S01]  /*6100*/  IADD3.X R133, R134, UR14, RZ, P1, !PT ;  /* 0x0000000e86857c10 */ /* 0x000fe20008ffe4ff */
[----:B------:R-:W-:Y:S01]  /*6110*/  @UP0 USHF.R.S32.HI UR14, URZ, 0x1f, UR16 ;  /* 0x0000001f3f0e0899 */ /* 0x000fe20008011410 */
[----:B------:R-:W4:Y:S02]  /*6120*/  LDL R134, [R1] ;  /* 0x0000000001867983 */ /* 0x000f240000100800 */
[----:B------:R-:W-:Y:S01]  /*6130*/  LEA.HI.X R3, R3, c[0x0][0x1fc], R133, 0x1, P0 ;  /* 0x00007f0003037a11 */ /* 0x000fe200000f0c85 */
[----:B------:R-:W-:Y:S01]  /*6140*/  @UP0 UIMAD UR14, UR14, UR4, URZ ;  /* 0x000000040e0e02a4 */ /* 0x000fe2000f8e023f */
[----:B------:R-:W-:Y:S01]  /*6150*/  PLOP3.LUT P0, PT, PT, PT, UP0, 0x80, 0x0 ;  /* 0x000000000000781c */ /* 0x000fe20003f0f008 */
[----:B------:R-:W-:Y:S02]  /*6160*/  STL [R1+0xa0], R180 ;  /* 0x0000a0b401007387 */ /* 0x000fe40000100800 */
[----:B------:R-:W-:Y:S03]  /*6170*/  @UP0 UIMAD UR14, UR16, UR5, UR14 ;  /* 0x00000005100e02a4 */ /* 0x000fe6000f8e020e */
[----:B------:R1:W-:Y:S01]  /*6180*/  LDGSTS.E.BYPASS.LTC128B.128 [R238+0x7100], [R2.64], !P3 ;  /* 0x0710000002ee7fae */ /* 0x0003e2000d901d4c */
[----:B------:R-:W-:Y:S04]  /*6190*/  @UP0 UIADD3 UR14, UR19, UR14, URZ ;  /* 0x0000000e130e0290 */ /* 0x000fe8000fffe03f */
[----:B------:R-:W1:Y:S01]  /*61a0*/  LDSM.16.M88.4 R176, [R242+0x10100] ;  /* 0x01010000f2b0783b */ /* 0x000e620000000200 */
[----:B------:R-:W-:Y:S04]  /*61b0*/  @UP0 USHF.L.U64.HI UR14, UR18, 0x6, UR14 ;  /* 0x00000006120e0899 */ /* 0x000fe8000801020e */
[----:B------:R-:W0:Y:S05]  /*61c0*/  LDGDEPBAR ;  /* 0x00000000000079af */ /* 0x000e2a0000000000 */
[----:B------:R-:W-:Y:S05]  /*61d0*/  STL [R1+0x9c], R181 ;  /* 0x00009cb501007387 */ /* 0x000fea0000100800 */
[----:B------:R-:W-:Y:S05]  /*61e0*/  STL [R1+0x98], R182 ;  /* 0x000098b601007387 */ /* 0x000fea0000100800 */
[----:B------:R-:W-:Y:S05]  /*61f0*/  STL [R1+0x94], R183 ;  /* 0x000094b701007387 */ /* 0x000fea0000100800 */
[----:B------:R-:W-:Y:S05]  /*6200*/  STL [R1+0xb0], R184 ;  /* 0x0000b0b801007387 */ /* 0x000fea0000100800 */
[----:B------:R-:W-:Y:S05]  /*6210*/  STL [R1+0xac], R185 ;  /* 0x0000acb901007387 */ /* 0x000fea0000100800 */
[----:B------:R-:W-:Y:S01]  /*6220*/  STL [R1+0xa8], R186 ;  /* 0x0000a8ba01007387 */ /* 0x000fe20000100800 */
[C---:B-1----:R-:W-:Y:S04]  /*6230*/  HMMA.16816.F32.BF16 R4, R180.reuse, R176, R4 ;  /* 0x000000b0b404723c */ /* 0x042fe80000041804 */
[----:B------:R-:W-:Y:S05]  /*6240*/  STL [R1+0xa4], R187 ;  /* 0x0000a4bb01007387 */ /* 0x000fea0000100800 */
[----:B------:R-:W-:Y:S01]  /*6250*/  STL [R1+0xb8], R190 ;  /* 0x0000b8be01007387 */ /* 0x000fe20000100800 */
[C---:B------:R-:W-:Y:S04]  /*6260*/  HMMA.16816.F32.BF16 R8, R180.reuse, R178, R8 ;  /* 0x000000b2b408723c */ /* 0x040fe80000041808 */
[----:B------:R-:W1:Y:S05]  /*6270*/  LDSM.16.M88.4 R176, [R242+0x10900] ;  /* 0x01090000f2b0783b */ /* 0x000e6a0000000200 */
[----:B------:R-:W-:Y:S01]  /*6280*/  STL [R1+0xb4], R191 ;  /* 0x0000b4bf01007387 */ /* 0x000fe20000100800 */
[C---:B-1----:R-:W-:Y:S08]  /*6290*/  HMMA.16816.F32.BF16 R12, R180.reuse, R176, R12 ;  /* 0x000000b0b40c723c */ /* 0x042ff0000004180c */
[C---:B------:R-:W-:Y:S01]  /*62a0*/  HMMA.16816.F32.BF16 R16, R180.reuse, R178, R16 ;  /* 0x000000b2b410723c */ /* 0x040fe20000041810 */
[----:B------:R-:W1:Y:S07]  /*62b0*/  LDSM.16.M88.4 R176, [R242+0x11100] ;  /* 0x01110000f2b0783b */ /* 0x000e6e0000000200 */
[C---:B-1----:R-:W-:Y:S08]  /*62c0*/  HMMA.16816.F32.BF16 R20, R180.reuse, R176, R20 ;  /* 0x000000b0b414723c */ /* 0x042ff00000041814 */
[C---:B------:R-:W-:Y:S01]  /*62d0*/  HMMA.16816.F32.BF16 R24, R180.reuse, R178, R24 ;  /* 0x000000b2b418723c */ /* 0x040fe20000041818 */
[----:B------:R-:W1:Y:S07]  /*62e0*/  LDSM.16.M88.4 R176, [R242+0x11900] ;  /* 0x01190000f2b0783b */ /* 0x000e6e0000000200 */
[C---:B-1----:R-:W-:Y:S08]  /*62f0*/  HMMA.16816.F32.BF16 R28, R180.reuse, R176, R28 ;  /* 0x000000b0b41c723c */ /* 0x042ff0000004181c */
[----:B------:R-:W-:Y:S01]  /*6300*/  HMMA.16816.F32.BF16 R32, R180, R178, R32 ;  /* 0x000000b2b420723c */ /* 0x000fe20000041820 */
[----:B------:R-:W1:Y:S07]  /*6310*/  LDSM.16.M88.4 R176, [R239] ;  /* 0x00000000efb0783b */ /* 0x000e6e0000000200 */
[C---:B-1----:R-:W-:Y:S08]  /*6320*/  HMMA.16816.F32.BF16 R4, R184.reuse, R176, R4 ;  /* 0x000000b0b804723c */ /* 0x042ff00000041804 */
[C---:B------:R-:W-:Y:S01]  /*6330*/  HMMA.16816.F32.BF16 R8, R184.reuse, R178, R8 ;  /* 0x000000b2b808723c */ /* 0x040fe20000041808 */
[----:B------:R-:W1:Y:S07]  /*6340*/  LDSM.16.M88.4 R176, [R239+0x800] ;  /* 0x00080000efb0783b */ /* 0x000e6e0000000200 */
        /* <DEDUP_REMOVED lines=20> */
[----:B--2---:R-:W1:Y:S07]  /*6490*/  LDSM.16.M88.4 R176, [R168] ;  /* 0x00000000a8b0783b */ /* 0x004e6e0000000200 */
[C---:B-1----:R-:W-:Y:S08]  /*64a0*/  HMMA.16816.F32.BF16 R4, R192.reuse, R176, R4 ;  /* 0x000000b0c004723c */ /* 0x042ff00000041804 */
[C---:B------:R-:W-:Y:S01]  /*64b0*/  HMMA.16816.F32.BF16 R8, R192.reuse, R178, R8 ;  /* 0x000000b2c008723c */ /* 0x040fe20000041808 */
[----:B---3--:R-:W1:Y:S07]  /*64c0*/  LDSM.16.M88.4 R176, [R135] ;  /* 0x0000000087b0783b */ /* 0x008e6e0000000200 */
[C---:B-1----:R-:W-:Y:S08]  /*64d0*/  HMMA.16816.F32.BF16 R12, R192.reuse, R176, R12 ;  /* 0x000000b0c00c723c */ /* 0x042ff0000004180c */
[C---:B------:R-:W-:Y:S01]  /*64e0*/  HMMA.16816.F32.BF16 R16, R192.reuse, R178, R16 ;  /* 0x000000b2c010723c */ /* 0x040fe20000041810 */
[----:B----4-:R-:W1:Y:S07]  /*64f0*/  LDSM.16.M88.4 R176, [R134] ;  /* 0x0000000086b0783b */ /* 0x010e6e0000000200 */
[C---:B-1----:R-:W-:Y:S08]  /*6500*/  HMMA.16816.F32.BF16 R20, R192.reuse, R176, R20 ;  /* 0x000000b0c014723c */ /* 0x042ff00000041814 */
[C---:B------:R-:W-:Y:S01]  /*6510*/  HMMA.16816.F32.BF16 R24, R192.reuse, R178, R24 ;  /* 0x000000b2c018723c */ /* 0x040fe20000041818 */
[----:B------:R-:W1:Y:S07]  /*6520*/  LDSM.16.M88.4 R176, [R252] ;  /* 0x00000000fcb0783b */ /* 0x000e6e0000000200 */
        /* <DEDUP_REMOVED lines=113> */
[----:B------:R-:W1:Y:S11]  /*6c40*/  LDSM.16.M88.4 R176, [R239+0x6800] ;  /* 0x00680000efb0783b */ /* 0x000e760000000200 */
[----:B------:R-:W-:Y:S04]  /*6c50*/  @!UPT UIADD3 URZ, URZ, URZ, URZ ;  /* 0x0000003f3f3ff290 */ /* 0x000fe8000fffe03f */
[----:B------:R-:W-:Y:S02]  /*6c60*/  FMUL.FTZ R7, R7, c[0x0][0x320] ;  /* 0x0000c80007077a20 */ /* 0x000fe40000410000 */
[----:B------:R-:W-:Y:S02]  /*6c70*/  FMUL.FTZ R5, R5, c[0x0][0x320] ;  /* 0x0000c80005057a20 */ /* 0x000fe40000410000 */
[----:B------:R2:W-:Y:S01]  /*6c80*/  MUFU.TANH R237, R7 ;  /* 0x0000000700ed7308 */ /* 0x0005e20000002400 */
[----:B------:R-:W-:Y:S02]  /*6c90*/  FMUL.FTZ R6, R6, c[0x0][0x320] ;  /* 0x0000c80006067a20 */ /* 0x000fe40000410000 */
[----:B------:R-:W-:Y:S02]  /*6ca0*/  FMUL.FTZ R4, R4, c[0x0][0x320] ;  /* 0x0000c80004047a20 */ /* 0x000fe40000410000 */
[----:B------:R-:W-:Y:S02]  /*6cb0*/  FMUL.FTZ R10, R10, c[0x0][0x320] ;  /* 0x0000c8000a0a7a20 */ /* 0x000fe40000410000 */
[----:B------:R-:W-:Y:S02]  /*6cc0*/  FMUL.FTZ R11, R11, c[0x0][0x320] ;  /* 0x0000c8000b0b7a20 */ /* 0x000fe40000410000 */
[----:B------:R-:W-:Y:S01]  /*6cd0*/  FMUL.FTZ R8, R8, c[0x0][0x320] ;  /* 0x0000c80008087a20 */ /* 0x000fe20000410000 */
[----:B------:R-:W-:Y:S01]  /*6ce0*/  MUFU.TANH R241, R10 ;  /* 0x0000000a00f17308 */ /* 0x000fe20000002400 */
[----:B------:R-:W-:Y:S09]  /*6cf0*/  FMUL.FTZ R9, R9, c[0x0][0x320] ;  /* 0x0000c80009097a20 */ /* 0x000ff20000410000 */
[----:B------:R-:W-:Y:S01]  /*6d00*/  MUFU.TANH R240, R11 ;  /* 0x0000000b00f07308 */ /* 0x000fe20000002400 */
[C---:B-1----:R-:W-:Y:S01]  /*6d10*/  HMMA.16816.F32.BF16 R12, R232.reuse, R176, R12 ;  /* 0x000000b0e80c723c */ /* 0x042fe2000004180c */
[----:B--2---:R-:W2:Y:S07]  /*6d20*/  LDL.LU R7, [R1+0x1c] ;  /* 0x00001c0001077983 */ /* 0x004eae0000300800 */
[C---:B------:R-:W-:Y:S01]  /*6d30*/  HMMA.16816.F32.BF16 R16, R232.reuse, R178, R16 ;  /* 0x000000b2e810723c */ /* 0x040fe20000041810 */
[----:B------:R-:W1:Y:S01]  /*6d40*/  LDSM.16.M88.4 R176, [R239+0x7000] ;  /* 0x00700000efb0783b */ /* 0x000e620000000200 */
[----:B------:R-:W-:Y:S10]  /*6d50*/  MUFU.TANH R172, R5 ;  /* 0x0000000500ac7308 */ /* 0x000ff40000002400 */
[----:B------:R-:W-:Y:S04]  /*6d60*/  MUFU.TANH R171, R8 ;  /* 0x0000000800ab7308 */ /* 0x000fe80000002400 */
[----:B------:R-:W-:Y:S02]  /*6d70*/  FMUL.FTZ R13, R13, c[0x0][0x320] ;  /* 0x0000c8000d0d7a20 */ /* 0x000fe40000410000 */
        /* <DEDUP_REMOVED lines=9> */
[C---:B-1----:R-:W-:Y:S09]  /*6e10*/  HMMA.16816.F32.BF16 R20, R232.reuse, R176, R20 ;  /* 0x000000b0e814723c */ /* 0x042ff20000041814 */
[----:B------:R-:W-:Y:S01]  /*6e20*/  MUFU.TANH R187, R15 ;  /* 0x0000000f00bb7308 */ /* 0x000fe20000002400 */
[C---:B------:R-:W-:Y:S01]  /*6e30*/  HMMA.16816.F32.BF16 R24, R232.reuse, R178, R24 ;  /* 0x000000b2e818723c */ /* 0x040fe20000041818 */
[----:B------:R-:W1:Y:S01]  /*6e40*/  LDSM.16.M88.4 R176, [R239+0x7800] ;  /* 0x00780000efb0783b */ /* 0x000e620000000200 */
[----:B------:R-:W-:Y:S07]  /*6e50*/  DEPBAR.LE SB0, 0x0 ;  /* 0x000080000000791a */ /* 0x000fee0000000000 */
[----:B------:R-:W4:Y:S01]  /*6e60*/  MUFU.TANH R4, R4 ;  /* 0x0000000400047308 */ /* 0x000f220000002400 */
[----:B------:R-:W-:Y:S04]  /*6e70*/  BAR.SYNC.DEFER_BLOCKING 0x0 ;  /* 0x0000000000007b1d */ /* 0x000fe80000010000 */
[----:B------:R-:W-:Y:S02]  /*6e80*/  FMUL.FTZ R22, R22, c[0x0][0x320] ;  /* 0x0000c80016167a20 */ /* 0x000fe40000410000 */
[----:B------:R-:W-:Y:S02]  /*6e90*/  FMUL.FTZ R23, R23, c[0x0][0x320] ;  /* 0x0000c80017177a20 */ /* 0x000fe40000410000 */
[----:B------:R-:W-:Y:S06]  /*6ea0*/  FMUL.FTZ R20, R20, c[0x0][0x320] ;  /* 0x0000c80014147a20 */ /* 0x000fec0000410000 */
[----:B---3--:R-:W-:Y:S02]  /*6eb0*/  FMUL.FTZ R13, R25, c[0x0][0x320] ;  /* 0x0000c800190d7a20 */ /* 0x008fe40000410000 */
[----:B------:R-:W-:Y:S02]  /*6ec0*/  FMUL.FTZ R26, R26, c[0x0][0x320] ;  /* 0x0000c8001a1a7a20 */ /* 0x000fe40000410000 */
[----:B------:R-:W-:Y:S01]  /*6ed0*/  FMUL.FTZ R27, R27, c[0x0][0x320] ;  /* 0x0000c8001b1b7a20 */ /* 0x000fe20000410000 */
[----:B----4-:R-:W-:Y:S01]  /*6ee0*/  FMNMX.FTZ R3, R4, R0, !PT ;  /* 0x0000000004037209 */ /* 0x010fe20007810000 */
[----:B------:R3:W-:Y:S03]  /*6ef0*/  MUFU.TANH R133, R17 ;  /* 0x0000001100857308 */ /* 0x0007e60000002400 */
[----:B------:R-:W-:Y:S04]  /*6f00*/  FMNMX.FTZ R3, R172, R3, !PT ;  /* 0x00000003ac037209 */ /* 0x000fe80007810000 */
[----:B------:R-:W-:Y:S01]  /*6f10*/  FMNMX.FTZ R3, R171, R3, !PT ;  /* 0x00000003ab037209 */ /* 0x000fe20007810000 */
[C---:B-1----:R-:W-:Y:S02]  /*6f20*/  HMMA.16816.F32.BF16 R28, R232.reuse, R176, R28 ;  /* 0x000000b0e81c723c */ /* 0x042fe4000004181c */
[----:B------:R1:W-:Y:S06]  /*6f30*/  MUFU.TANH R134, R16 ;  /* 0x0000001000867308 */ /* 0x0003ec0000002400 */
[----:B------:R-:W-:Y:S04]  /*6f40*/  HMMA.16816.F32.BF16 R32, R232, R178, R32 ;  /* 0x000000b2e820723c */ /* 0x000fe80000041820 */
[----:B------:R-:W4:Y:S01]  /*6f50*/  MUFU.TANH R170, R9 ;  /* 0x0000000900aa7308 */ /* 0x000f220000002400 */
[----:B---3--:R-:W-:Y:S09]  /*6f60*/  FMUL.FTZ R17, R21, c[0x0][0x320] ;  /* 0x0000c80015117a20 */ /* 0x008ff20000410000 */
[----:B------:R-:W3:Y:S02]  /*6f70*/  MUFU.TANH R169, R12 ;  /* 0x0000000c00a97308 */ /* 0x000ee40000002400 */
[----:B------:R-:W-:Y:S02]  /*6f80*/  FMUL.FTZ R30, R30, c[0x0][0x320] ;  /* 0x0000c8001e1e7a20 */ /* 0x000fe40000410000 */
[----:B-1----:R-:W-:Y:S02]  /*6f90*/  FMUL.FTZ R16, R24, c[0x0][0x320] ;  /* 0x0000c80018107a20 */ /* 0x002fe40000410000 */
[----:B------:R-:W-:Y:S04]  /*6fa0*/  FMUL.FTZ R31, R31, c[0x0][0x320] ;  /* 0x0000c8001f1f7a20 */ /* 0x000fe80000410000 */
[----:B------:R-:W1:Y:S01]  /*6fb0*/  MUFU.TANH R20, R20 ;  /* 0x0000001400147308 */ /* 0x000e620000002400 */
[----:B------:R-:W-:Y:S02]  /*6fc0*/  FMUL.FTZ R8, R32, c[0x0][0x320] ;  /* 0x0000c80020087a20 */ /* 0x000fe40000410000 */
[----:B------:R-:W-:Y:S01]  /*6fd0*/  FMUL.FTZ R5, R33, c[0x0][0x320] ;  /* 0x0000c80021057a20 */ /* 0x000fe20000410000 */
[----:B----4-:R-:W-:Y:S01]  /*6fe0*/  FMNMX.FTZ R3, R170, R3, !PT ;  /* 0x00000003aa037209 */ /* 0x010fe20007810000 */
[----:B------:R-:W-:Y:S02]  /*6ff0*/  FMUL.FTZ R9, R29, c[0x0][0x320] ;  /* 0x0000c8001d097a20 */ /* 0x000fe40000410000 */
[----:B------:R-:W-:Y:S03]  /*7000*/  FMUL.FTZ R34, R34, c[0x0][0x320] ;  /* 0x0000c80022227a20 */ /* 0x000fe60000410000 */
[----:B------:R-:W4:Y:S01]  /*7010*/  MUFU.TANH R17, R17 ;  /* 0x0000001100117308 */ /* 0x000f220000002400 */
[----:B---3--:R-:W-:Y:S01]  /*7020*/  FMNMX.FTZ R3, R169, R3, !PT ;  /* 0x00000003a9037209 */ /* 0x008fe20007810000 */
[----:B------:R-:W-:Y:S03]  /*7030*/  FMUL.FTZ R12, R28, c[0x0][0x320] ;  /* 0x0000c8001c0c7a20 */ /* 0x000fe60000410000 */
[----:B------:R-:W-:Y:S05]  /*7040*/  FMNMX.FTZ R3, R135, R3, !PT ;  /* 0x0000000387037209 */ /* 0x000fea0007810000 */
[----:B------:R-:W3:Y:S01]  /*7050*/  MUFU.TANH R16, R16 ;  /* 0x0000001000107308 */ /* 0x000ee20000002400 */
[----:B------:R-:W-:Y:S04]  /*7060*/  FMNMX.FTZ R3, R134, R3, !PT ;  /* 0x0000000386037209 */ /* 0x000fe80007810000 */
[----:B------:R-:W-:Y:S05]  /*7070*/  FMNMX.FTZ R3, R133, R3, !PT ;  /* 0x0000000385037209 */ /* 0x000fea0007810000 */
[----:B------:R-:W3:Y:S01]  /*7080*/  MUFU.TANH R13, R13 ;  /* 0x0000000d000d7308 */ /* 0x000ee20000002400 */
[----:B-1----:R-:W-:Y:S04]  /*7090*/  FMNMX.FTZ R3, R20, R3, !PT ;  /* 0x0000000314037209 */ /* 0x002fe80007810000 */
[----:B----4-:R-:W-:Y:S05]  /*70a0*/  FMNMX.FTZ R3, R17, R3, !PT ;  /* 0x0000000311037209 */ /* 0x010fea0007810000 */
[----:B------:R-:W1:Y:S01]  /*70b0*/  MUFU.TANH R12, R12 ;  /* 0x0000000c000c7308 */ /* 0x000e620000002400 */
[----:B---3--:R-:W-:Y:S09]  /*70c0*/  FMNMX.FTZ R3, R16, R3, !PT ;  /* 0x0000000310037209 */ /* 0x008ff20007810000 */
[----:B------:R-:W3:Y:S01]  /*70d0*/  MUFU.TANH R9, R9 ;  /* 0x0000000900097308 */ /* 0x000ee20000002400 */
[----:B------:R-:W-:Y:S09]  /*70e0*/  FMNMX.FTZ R3, R13, R3, !PT ;  /* 0x000000030d037209 */ /* 0x000ff20007810000 */
[----:B------:R-:W4:Y:S01]  /*70f0*/  MUFU.TANH R8, R8 ;  /* 0x0000000800087308 */ /* 0x000f220000002400 */
[----:B-1----:R-:W-:Y:S09]  /*7100*/  FMNMX.FTZ R3, R12, R3, !PT ;  /* 0x000000030c037209 */ /* 0x002ff20007810000 */
[----:B------:R-:W1:Y:S01]  /*7110*/  MUFU.TANH R5, R5 ;  /* 0x0000000500057308 */ /* 0x000e620000002400 */
[----:B---3--:R-:W-:Y:S09]  /*7120*/  FMNMX.FTZ R3, R9, R3, !PT ;  /* 0x0000000309037209 */ /* 0x008ff20007810000 */
[----:B------:R-:W-:Y:S01]  /*7130*/  MUFU.TANH R6, R6 ;  /* 0x0000000600067308 */ /* 0x000fe20000002400 */
[----:B----4-:R-:W-:Y:S09]  /*7140*/  FMNMX.FTZ R3, R8, R3, !PT ;  /* 0x0000000308037209 */ /* 0x010ff20007810000 */
[----:B------:R-:W-:Y:S01]  /*7150*/  MUFU.TANH R180, R18 ;  /* 0x0000001200b47308 */ /* 0x000fe20000002400 */
[----:B-1----:R-:W-:Y:S05]  /*7160*/  FMNMX.FTZ R3, R5, R3, !PT ;  /* 0x0000000305037209 */ /* 0x002fea0007810000 */
[----:B------:R-:W1:Y:S04]  /*7170*/  SHFL.BFLY PT, R2, R3, 0x2, 0x1f ;  /* 0x0c401f0003027f89 */ /* 0x000e6800000e0000 */
[----:B------:R-:W-:Y:S10]  /*7180*/  MUFU.TANH R181, R19 ;  /* 0x0000001300b57308 */ /* 0x000ff40000002400 */
[----:B------:R-:W-:Y:S10]  /*7190*/  MUFU.TANH R174, R22 ;  /* 0x0000001600ae7308 */ /* 0x000ff40000002400 */
[----:B------:R-:W-:Y:S01]  /*71a0*/  MUFU.TANH R175, R23 ;  /* 0x0000001700af7308 */ /* 0x000fe20000002400 */
[----:B-1----:R-:W-:Y:S05]  /*71b0*/  FMNMX.FTZ R3, R3, R2, !PT ;  /* 0x0000000203037209 */ /* 0x002fea0007810000 */
[----:B------:R-:W1:Y:S04]  /*71c0*/  SHFL.BFLY PT, R2, R3, 0x1, 0x1f ;  /* 0x0c201f0003027f89 */ /* 0x000e6800000e0000 */
[----:B------:R-:W-:Y:S01]  /*71d0*/  MUFU.TANH R168, R26 ;  /* 0x0000001a00a87308 */ /* 0x000fe20000002400 */
[----:B-1----:R-:W-:Y:S05]  /*71e0*/  FMNMX.FTZ R3, R3, R2, !PT ;  /* 0x0000000203037209 */ /* 0x002fea0007810000 */
[C---:B------:R-:W-:Y:S02]  /*71f0*/  FADD.FTZ R0, -R3.reuse, R0 ;  /* 0x0000000003007221 */ /* 0x040fe40000010100 */
[----:B------:R-:W-:Y:S02]  /*7200*/  FMUL.FTZ R2, R3, c[0x0][0x2d0] ;  /* 0x0000b40003027a20 */ /* 0x000fe40000410000 */
[----:B------:R-:W-:Y:S02]  /*7210*/  FMUL.FTZ R0, R0, c[0x0][0x2d0] ;  /* 0x0000b40000007a20 */ /* 0x000fe40000410000 */
[--C-:B------:R-:W-:Y:S02]  /*7220*/  FFMA.FTZ R4, R4, c[0x0][0x2d0], -R2.reuse ;  /* 0x0000b40004047a23 */ /* 0x100fe40000010802 */
[--C-:B------:R-:W-:Y:S02]  /*7230*/  FFMA.FTZ R190, R169, c[0x0][0x2d0], -R2.reuse ;  /* 0x0000b400a9be7a23 */ /* 0x100fe40000010802 */
[----:B------:R-:W1:Y:S01]  /*7240*/  MUFU.EX2 R0, R0 ;  /* 0x0000000000007308 */ /* 0x000e620000000800 */
[--C-:B------:R-:W-:Y:S02]  /*7250*/  FFMA.FTZ R182, R20, c[0x0][0x2d0], -R2.reuse ;  /* 0x0000b40014b67a23 */ /* 0x100fe40000010802 */
[--C-:B------:R-:W-:Y:S02]  /*7260*/  FFMA.FTZ R183, R17, c[0x0][0x2d0], -R2.reuse ;  /* 0x0000b40011b77a23 */ /* 0x100fe40000010802 */
[--C-:B------:R-:W-:Y:S02]  /*7270*/  FFMA.FTZ R173, R13, c[0x0][0x2d0], -R2.reuse ;  /* 0x0000b4000dad7a23 */ /* 0x100fe40000010802 */
[--C-:B------:R-:W-:Y:S02]  /*7280*/  FFMA.FTZ R169, R12, c[0x0][0x2d0], -R2.reuse ;  /* 0x0000b4000ca97a23 */ /* 0x100fe40000010802 */
[--C-:B------:R-:W-:Y:S01]  /*7290*/  FFMA.FTZ R243, R5, c[0x0][0x2d0], -R2.reuse ;  /* 0x0000b40005f37a23 */ /* 0x100fe20000010802 */
[----:B------:R3:W2:Y:S01]  /*72a0*/  MUFU.EX2 R176, R4 ;  /* 0x0000000400b07308 */ /* 0x0006a20000000800 */
[--C-:B------:R-:W-:Y:S02]  /*72b0*/  FFMA.FTZ R177, R172, c[0x0][0x2d0], -R2.reuse ;  /* 0x0000b400acb17a23 */ /* 0x100fe40000010802 */
[--C-:B------:R-:W-:Y:S02]  /*72c0*/  FFMA.FTZ R172, R16, c[0x0][0x2d0], -R2.reuse ;  /* 0x0000b40010ac7a23 */ /* 0x100fe40000010802 */
[--C-:B------:R-:W-:Y:S02]  /*72d0*/  FFMA.FTZ R178, R171, c[0x0][0x2d0], -R2.reuse ;  /* 0x0000b400abb27a23 */ /* 0x100fe40000010802 */
[--C-:B------:R-:W-:Y:S02]  /*72e0*/  FFMA.FTZ R171, R8, c[0x0][0x2d0], -R2.reuse ;  /* 0x0000b40008ab7a23 */ /* 0x100fe40000010802 */
[--C-:B------:R-:W-:Y:S02]  /*72f0*/  FFMA.FTZ R179, R170, c[0x0][0x2d0], -R2.reuse ;  /* 0x0000b400aab37a23 */ /* 0x100fe40000010802 */
[--C-:B------:R-:W-:Y:S02]  /*7300*/  FFMA.FTZ R170, R9, c[0x0][0x2d0], -R2.reuse ;  /* 0x0000b40009aa7a23 */ /* 0x100fe40000010802 */
[----:B------:R-:W-:Y:S02]  /*7310*/  FFMA.FTZ R191, R135, c[0x0][0x2d0], -R2 ;  /* 0x0000b40087bf7a23 */ /* 0x000fe40000010802 */
[C---:B-1----:R-:W-:Y:S01]  /*7320*/  FMUL.FTZ R12, R0.reuse, R156 ;  /* 0x0000009c000c7220 */ /* 0x042fe20000410000 */
[----:B------:R-:W4:Y:S01]  /*7330*/  LDL.LU R135, [R1+0x20] ;  /* 0x0000200001877983 */ /* 0x000f220000300800 */
[C---:B------:R-:W-:Y:S01]  /*7340*/  FMUL.FTZ R16, R0.reuse, R152 ;  /* 0x0000009800107220 */ /* 0x040fe20000410000 */
[----:B------:R-:W-:Y:S01]  /*7350*/  MUFU.EX2 R179, R179 ;  /* 0x000000b300b37308 */ /* 0x000fe20000000800 */
[C---:B------:R-:W-:Y:S02]  /*7360*/  FMUL.FTZ R17, R0.reuse, R153 ;  /* 0x0000009900117220 */ /* 0x040fe40000410000 */
[C---:B------:R-:W-:Y:S01]  /*7370*/  FMUL.FTZ R20, R0.reuse, R148 ;  /* 0x0000009400147220 */ /* 0x040fe20000410000 */
[----:B------:R-:W4:Y:S01]  /*7380*/  LDL R156, [R1+0x38] ;  /* 0x00003800019c7983 */ /* 0x000f220000100800 */
[C---:B------:R-:W-:Y:S02]  /*7390*/  FMUL.FTZ R21, R0.reuse, R149 ;  /* 0x0000009500157220 */ /* 0x040fe40000410000 */
[C---:B------:R-:W-:Y:S02]  /*73a0*/  FMUL.FTZ R25, R0.reuse, R145 ;  /* 0x0000009100197220 */ /* 0x040fe40000410000 */
[C---:B------:R-:W-:Y:S01]  /*73b0*/  FMUL.FTZ R32, R0.reuse, R136 ;  /* 0x0000008800207220 */ /* 0x040fe20000410000 */
[----:B------:R-:W4:Y:S01]  /*73c0*/  LDL R153, [R1+0x34] ;  /* 0x0000340001997983 */ /* 0x000f220000100800 */
[C---:B---3--:R-:W-:Y:S02]  /*73d0*/  FMUL.FTZ R4, R0.reuse, R164 ;  /* 0x000000a400047220 */ /* 0x048fe40000410000 */
[C---:B------:R-:W-:Y:S01]  /*73e0*/  FMUL.FTZ R33, R0.reuse, R137 ;  /* 0x0000008900217220 */ /* 0x040fe20000410000 */
[----:B------:R-:W1:Y:S01]  /*73f0*/  MUFU.TANH R164, R27 ;  /* 0x0000001b00a47308 */ /* 0x000e620000002400 */
[C---:B------:R-:W-:Y:S01]  /*7400*/  FMUL.FTZ R5, R0.reuse, R165 ;  /* 0x000000a500057220 */ /* 0x040fe20000410000 */
[----:B------:R-:W3:Y:S01]  /*7410*/  LDL R152, [R1+0x30] ;  /* 0x0000300001987983 */ /* 0x000ee20000100800 */
[C---:B------:R-:W-:Y:S02]  /*7420*/  FMUL.FTZ R8, R0.reuse, R160 ;  /* 0x000000a000087220 */ /* 0x040fe40000410000 */
[C---:B------:R-:W-:Y:S02]  /*7430*/  FMUL.FTZ R9, R0.reuse, R161 ;  /* 0x000000a100097220 */ /* 0x040fe40000410000 */
[C---:B------:R-:W-:Y:S01]  /*7440*/  FMUL.FTZ R13, R0.reuse, R157 ;  /* 0x0000009d000d7220 */ /* 0x040fe20000410000 */
[----:B------:R-:W3:Y:S01]  /*7450*/  LDL R149, [R1+0x2c] ;  /* 0x00002c0001957983 */ /* 0x000ee20000100800 */
[C---:B------:R-:W-:Y:S01]  /*7460*/  FMUL.FTZ R24, R0.reuse, R144 ;  /* 0x0000009000187220 */ /* 0x040fe20000410000 */
[----:B------:R-:W1:Y:S01]  /*7470*/  MUFU.TANH R161, R30 ;  /* 0x0000001e00a17308 */ /* 0x000e620000002400 */
[C---:B------:R-:W-:Y:S02]  /*7480*/  FMUL.FTZ R28, R0.reuse, R140 ;  /* 0x0000008c001c7220 */ /* 0x040fe40000410000 */
[C---:B------:R-:W-:Y:S01]  /*7490*/  FMUL.FTZ R29, R0.reuse, R141 ;  /* 0x0000008d001d7220 */ /* 0x040fe20000410000 */
[----:B------:R-:W3:Y:S01]  /*74a0*/  LDL R148, [R1+0x28] ;  /* 0x0000280001947983 */ /* 0x000ee20000100800 */
[C---:B------:R-:W-:Y:S02]  /*74b0*/  FMUL.FTZ R36, R0.reuse, R36 ;  /* 0x0000002400247220 */ /* 0x040fe40000410000 */
[C---:B------:R-:W-:Y:S02]  /*74c0*/  FMUL.FTZ R37, R0.reuse, R37 ;  /* 0x0000002500257220 */ /* 0x040fe40000410000 */
[C---:B------:R-:W-:Y:S01]  /*74d0*/  FMUL.FTZ R40, R0.reuse, R40 ;  /* 0x0000002800287220 */ /* 0x040fe20000410000 */
[----:B------:R-:W1:Y:S01]  /*74e0*/  MUFU.TANH R160, R31 ;  /* 0x0000001f00a07308 */ /* 0x000e620000002400 */
[C---:B------:R-:W-:Y:S01]  /*74f0*/  FMUL.FTZ R41, R0.reuse, R41 ;  /* 0x0000002900297220 */ /* 0x040fe20000410000 */
[----:B------:R-:W3:Y:S01]  /*7500*/  LDL R145, [R1+0x24] ;  /* 0x0000240001917983 */ /* 0x000ee20000100800 */
[C---:B------:R-:W-:Y:S02]  /*7510*/  FMUL.FTZ R44, R0.reuse, R44 ;  /* 0x0000002c002c7220 */ /* 0x040fe40000410000 */
        /* <DEDUP_REMOVED lines=43> */
[----:B--2---:R-:W-:Y:S01]  /*77d0*/  FFMA.FTZ R144, R0, R7, R176 ;  /* 0x0000000700907223 */ /* 0x004fe200000100b0 */
[----:B------:R-:W-:Y:S01]  /*77e0*/  FMNMX.FTZ R0, R6, R132, !PT ;  /* 0x0000008406007209 */ /* 0x000fe20007810000 */
[--C-:B------:R-:W-:Y:S02]  /*77f0*/  FFMA.FTZ R184, R134, c[0x0][0x2d0], -R2.reuse ;  /* 0x0000b40086b87a23 */ /* 0x100fe40000010802 */
[----:B------:R-:W-:Y:S01]  /*7800*/  FFMA.FTZ R185, R133, c[0x0][0x2d0], -R2 ;  /* 0x0000b40085b97a23 */ /* 0x000fe20000010802 */
[----:B------:R-:W-:Y:S01]  /*7810*/  FMNMX.FTZ R0, R237, R0, !PT ;  /* 0x00000000ed007209 */ /* 0x000fe20007810000 */
[----:B------:R-:W2:Y:S03]  /*7820*/  MUFU.TANH R134, R34 ;  /* 0x0000002200867308 */ /* 0x000ea60000002400 */
[----:B------:R-:W-:Y:S04]  /*7830*/  FMNMX.FTZ R0, R241, R0, !PT ;  /* 0x00000000f1007209 */ /* 0x000fe80007810000 */
[----:B------:R-:W-:Y:S03]  /*7840*/  FMNMX.FTZ R0, R240, R0, !PT ;  /* 0x00000000f0007209 */ /* 0x000fe60007810000 */
[----:B------:R-:W-:Y:S01]  /*7850*/  MUFU.EX2 R157, R185 ;  /* 0x000000b9009d7308 */ /* 0x000fe20000000800 */
[----:B------:R-:W-:Y:S04]  /*7860*/  FMNMX.FTZ R0, R186, R0, !PT ;  /* 0x00000000ba007209 */ /* 0x000fe80007810000 */
[----:B------:R-:W-:Y:S04]  /*7870*/  FMNMX.FTZ R0, R187, R0, !PT ;  /* 0x00000000bb007209 */ /* 0x000fe80007810000 */
[----:B------:R-:W-:Y:S04]  /*7880*/  FMNMX.FTZ R0, R180, R0, !PT ;  /* 0x00000000b4007209 */ /* 0x000fe80007810000 */
[----:B------:R-:W-:Y:S01]  /*7890*/  FMNMX.FTZ R2, R181, R0, !PT ;  /* 0x00000000b5027209 */ /* 0x000fe20007810000 */
[----:B------:R-:W-:Y:S03]  /*78a0*/  FMUL.FTZ R0, R35, c[0x0][0x320] ;  /* 0x0000c80023007a20 */ /* 0x000fe60000410000 */
[----:B------:R-:W-:Y:S01]  /*78b0*/  FMNMX.FTZ R2, R174, R2, !PT ;  /* 0x00000002ae027209 */ /* 0x000fe20007810000 */
[----:B------:R1:W1:Y:S03]  /*78c0*/  MUFU.TANH R133, R0 ;  /* 0x0000000000857308 */ /* 0x0002660000002400 */
[----:B-1----:R-:W-:Y:S04]  /*78d0*/  FMNMX.FTZ R0, R175, R2, !PT ;  /* 0x00000002af007209 */ /* 0x002fe80007810000 */
[----:B------:R-:W-:Y:S04]  /*78e0*/  FMNMX.FTZ R0, R168, R0, !PT ;  /* 0x00000000a8007209 */ /* 0x000fe80007810000 */
[----:B------:R-:W-:Y:S04]  /*78f0*/  FMNMX.FTZ R0, R164, R0, !PT ;  /* 0x00000000a4007209 */ /* 0x000fe80007810000 */
[----:B------:R-:W-:Y:S04]  /*7900*/  FMNMX.FTZ R0, R161, R0, !PT ;  /* 0x00000000a1007209 */ /* 0x000fe80007810000 */
[----:B------:R-:W-:Y:S04]  /*7910*/  FMNMX.FTZ R0, R160, R0, !PT ;  /* 0x00000000a0007209 */ /* 0x000fe80007810000 */
[----:B--2---:R-:W-:Y:S04]  /*7920*/  FMNMX.FTZ R0, R134, R0, !PT ;  /* 0x0000000086007209 */ /* 0x004fe80007810000 */
[----:B------:R-:W-:Y:S05]  /*7930*/  FMNMX.FTZ R0, R133, R0, !PT ;  /* 0x0000000085007209 */ /* 0x000fea0007810000 */
[----:B------:R-:W1:Y:S02]  /*7940*/  SHFL.BFLY PT, R2, R0, 0x2, 0x1f ;  /* 0x0c401f0000027f89 */ /* 0x000e6400000e0000 */
[----:B-1----:R-:W-:Y:S05]  /*7950*/  FMNMX.FTZ R0, R0, R2, !PT ;  /* 0x0000000200007209 */ /* 0x002fea0007810000 */
[----:B------:R-:W1:Y:S02]  /*7960*/  SHFL.BFLY PT, R2, R0, 0x1, 0x1f ;  /* 0x0c201f0000027f89 */ /* 0x000e6400000e0000 */
[----:B-1----:R-:W-:Y:S05]  /*7970*/  FMNMX.FTZ R2, R0, R2, !PT ;  /* 0x0000000200027209 */ /* 0x002fea0007810000 */
[C---:B------:R-:W-:Y:S02]  /*7980*/  FADD.FTZ R0, -R2.reuse, R132 ;  /* 0x0000008402007221 */ /* 0x040fe40000010100 */
[----:B------:R-:W-:Y:S02]  /*7990*/  FMUL.FTZ R132, R2, c[0x0][0x2d0] ;  /* 0x0000b40002847a20 */ /* 0x000fe40000410000 */
[----:B------:R-:W-:Y:S02]  /*79a0*/  FMUL.FTZ R0, R0, c[0x0][0x2d0] ;  /* 0x0000b40000007a20 */ /* 0x000fe40000410000 */
[----:B------:R-:W-:Y:S04]  /*79b0*/  FFMA.FTZ R140, R6, c[0x0][0x2d0], -R132 ;  /* 0x0000b400068c7a23 */ /* 0x000fe80000010884 */
[----:B------:R-:W1:Y:S10]  /*79c0*/  MUFU.EX2 R0, R0 ;  /* 0x0000000000007308 */ /* 0x000e740000000800 */
[----:B------:R-:W4:Y:S01]  /*79d0*/  MUFU.EX2 R140, R140 ;  /* 0x0000008c008c7308 */ /* 0x000f220000000800 */
[C---:B-1----:R-:W-:Y:S02]  /*79e0*/  FMUL.FTZ R10, R0.reuse, R162 ;  /* 0x000000a2000a7220 */ /* 0x042fe40000410000 */
[C---:B------:R-:W-:Y:S02]  /*79f0*/  FMUL.FTZ R11, R0.reuse, R163 ;  /* 0x000000a3000b7220 */ /* 0x040fe40000410000 */
[----:B------:R-:W2:Y:S01]  /*7a00*/  LDL.64 R162, [R1+0x68] ;  /* 0x0000680001a27983 */ /* 0x000ea20000100a00 */
[C---:B------:R-:W-:Y:S02]  /*7a10*/  FMUL.FTZ R6, R0.reuse, R166 ;  /* 0x000000a600067220 */ /* 0x040fe40000410000 */
[C---:B------:R-:W-:Y:S02]  /*7a20*/  FMUL.FTZ R7, R0.reuse, R167 ;  /* 0x000000a700077220 */ /* 0x040fe40000410000 */
[----:B------:R-:W3:Y:S01]  /*7a30*/  LDL.64 R166, [R1+0x58] ;  /* 0x0000580001a67983 */ /* 0x000ee20000100a00 */
[C---:B------:R-:W-:Y:S02]  /*7a40*/  FMUL.FTZ R30, R0.reuse, R142 ;  /* 0x0000008e001e7220 */ /* 0x040fe40000410000 */
[C---:B------:R-:W-:Y:S02]  /*7a50*/  FMUL.FTZ R31, R0.reuse, R143 ;  /* 0x0000008f001f7220 */ /* 0x040fe40000410000 */
[C---:B----4-:R-:W-:Y:S02]  /*7a60*/  FFMA.FTZ R141, R0.reuse, R135, R140 ;  /* 0x00000087008d7223 */ /* 0x050fe4000001008c */
[C---:B------:R-:W-:Y:S02]  /*7a70*/  FMUL.FTZ R14, R0.reuse, R158 ;  /* 0x0000009e000e7220 */ /* 0x040fe40000410000 */
[C---:B------:R-:W-:Y:S01]  /*7a80*/  FMUL.FTZ R15, R0.reuse, R159 ;  /* 0x0000009f000f7220 */ /* 0x040fe20000410000 */
[----:B------:R-:W-:Y:S01]  /*7a90*/  MUFU.EX2 R158, R171 ;  /* 0x000000ab009e7308 */ /* 0x000fe20000000800 */
[C---:B------:R-:W-:Y:S02]  /*7aa0*/  FMUL.FTZ R18, R0.reuse, R154 ;  /* 0x0000009a00127220 */ /* 0x040fe40000410000 */
[C---:B------:R-:W-:Y:S02]  /*7ab0*/  FMUL.FTZ R19, R0.reuse, R155 ;  /* 0x0000009b00137220 */ /* 0x040fe40000410000 */
[C---:B------:R-:W-:Y:S02]  /*7ac0*/  FMUL.FTZ R22, R0.reuse, R150 ;  /* 0x0000009600167220 */ /* 0x040fe40000410000 */
        /* <DEDUP_REMOVED lines=8> */
[----:B------:R-:W1:Y:S01]  /*7b50*/  MUFU.EX2 R139, R177 ;  /* 0x000000b1008b7308 */ /* 0x000e620000000800 */
        /* <DEDUP_REMOVED lines=48> */
[----:B------:R-:W-:Y:S02]  /*7e60*/  FMUL.FTZ R131, R0, R131 ;  /* 0x0000008300837220 */ /* 0x000fe40000410000 */
[----:B------:R-:W-:Y:S02]  /*7e70*/  FFMA.FTZ R138, R237, c[0x0][0x2d0], -R132 ;  /* 0x0000b400ed8a7a23 */ /* 0x000fe40000010884 */
[----:B------:R-:W4:Y:S01]  /*7e80*/  LDL.LU R237, [R1+0xc8] ;  /* 0x0000c80001ed7983 */ /* 0x000f220000300800 */
[----:B-1----:R-:W-:Y:S02]  /*7e90*/  FADD.FTZ R144, R139, R144 ;  /* 0x000000908b907221 */ /* 0x002fe40000010000 */
[----:B------:R-:W-:Y:S02]  /*7ea0*/  FFMA.FTZ R178, R160, c[0x0][0x2d0], -R132 ;  /* 0x0000b400a0b27a23 */ /* 0x000fe40000010884 */
[----:B------:R-:W-:Y:S02]  /*7eb0*/  FADD.FTZ R144, R151, R144 ;  /* 0x0000009097907221 */ /* 0x000fe40000010000 */
[----:B------:R-:W-:Y:S02]  /*7ec0*/  FFMA.FTZ R177, R134, c[0x0][0x2d0], -R132 ;  /* 0x0000b40086b17a23 */ /* 0x000fe40000010884 */
[----:B------:R-:W-:Y:S01]  /*7ed0*/  FADD.FTZ R144, R179, R144 ;  /* 0x00000090b3907221 */ /* 0x000fe20000010000 */
[----:B------:R-:W-:Y:S10]  /*7ee0*/  MUFU.EX2 R178, R178 ;  /* 0x000000b200b27308 */ /* 0x000ff40000000800 */
[----:B------:R-:W-:Y:S01]  /*7ef0*/  MUFU.EX2 R177, R177 ;  /* 0x000000b100b17308 */ /* 0x000fe20000000800 */
[----:B--2---:R-:W-:Y:S04]  /*7f00*/  @P0 IADD3 R0, P2, R162, UR15, RZ ;  /* 0x0000000fa2000c10 */ /* 0x004fe8000ff5e0ff */
[C---:B------:R-:W-:Y:S02]  /*7f10*/  @P0 LEA R136, P1, R0.reuse, c[0x0][0x1c8], 0x1 ;  /* 0x0000720000880a11 */ /* 0x040fe400078208ff */
[----:B---3--:R-:W-:Y:S04]  /*7f20*/  @P0 IADD3.X R135, R167, UR14, RZ, P2, !PT ;  /* 0x0000000ea7870c10 */ /* 0x008fe800097fe4ff */
[----:B------:R-:W-:Y:S02]  /*7f30*/  @P0 LEA.HI.X R137, R0, c[0x0][0x1cc], R135, 0x1, P1 ;  /* 0x0000730000890a11 */ /* 0x000fe400008f0c87 */
[----:B------:R-:W-:Y:S03]  /*7f40*/  @P0 IADD3 R0, P2, R156, UR15, RZ ;  /* 0x0000000f9c000c10 */ /* 0x000fe6000ff5e0ff */
[----:B------:R1:W-:Y:S01]  /*7f50*/  @P0 LDGSTS.E.BYPASS.LTC128B.128 [R238+0x10100], [R136.64], !P6 ;  /* 0x1010000088ee0fae */ /* 0x0003e2000f101d4c */
[----:B------:R-:W-:Y:S02]  /*7f60*/  @P0 IADD3.X R135, R153, UR14, RZ, P2, !PT ;  /* 0x0000000e99870c10 */ /* 0x000fe400097fe4ff */
[C---:B-1----:R-:W-:Y:S04]  /*7f70*/  @P0 LEA R136, P1, R0.reuse, c[0x0][0x1c8], 0x1 ;  /* 0x0000720000880a11 */ /* 0x042fe800078208ff */
[----:B------:R-:W-:Y:S02]  /*7f80*/  @P0 LEA.HI.X R137, R0, c[0x0][0x1cc], R135, 0x1, P1 ;  /* 0x0000730000890a11 */ /* 0x000fe400008f0c87 */
[----:B------:R-:W-:Y:S03]  /*7f90*/  @P0 IADD3 R0, P2, R152, UR15, RZ ;  /* 0x0000000f98000c10 */ /* 0x000fe6000ff5e0ff */
[----:B------:R1:W-:Y:S01]  /*7fa0*/  @P0 LDGSTS.E.BYPASS.LTC128B.128 [R238+0x12100], [R136.64], !P5 ;  /* 0x1210000088ee0fae */ /* 0x0003e2000e901d4c */
[----:B------:R-:W-:Y:S02]  /*7fb0*/  @P0 IADD3.X R135, R149, UR14, RZ, P2, !PT ;  /* 0x0000000e95870c10 */ /* 0x000fe400097fe4ff */
[C---:B-1----:R-:W-:Y:S04]  /*7fc0*/  @P0 LEA R136, P1, R0.reuse, c[0x0][0x1c8], 0x1 ;  /* 0x0000720000880a11 */ /* 0x042fe800078208ff */
[----:B------:R-:W-:Y:S02]  /*7fd0*/  @P0 LEA.HI.X R137, R0, c[0x0][0x1cc], R135, 0x1, P1 ;  /* 0x0000730000890a11 */ /* 0x000fe400008f0c87 */
[----:B------:R-:W-:Y:S01]  /*7fe0*/  @P0 IADD3 R0, P2, R148, UR15, RZ ;  /* 0x0000000f94000c10 */ /* 0x000fe2000ff5e0ff */
[----:B------:R-:W-:Y:S02]  /*7ff0*/  @UP0 UIADD3 UR15, UP1, UR10, UR15, URZ ;  /* 0x0000000f0a0f0290 */ /* 0x000fe4000ff3e03f */
[----:B------:R1:W-:Y:S01]  /*8000*/  @P0 LDGSTS.E.BYPASS.LTC128B.128 [R238+0x14100], [R136.64], !P4 ;  /* 0x1410000088ee0fae */ /* 0x0003e2000e101d4c */
[----:B------:R-:W-:Y:S01]  /*8010*/  @P0 IADD3.X R135, R145, UR14, RZ, P2, !PT ;  /* 0x0000000e91870c10 */ /* 0x000fe200097fe4ff */
[----:B------:R-:W-:Y:S01]  /*8020*/  @UP0 UIADD3.X UR14, UR9, UR14, URZ, UP1, !UPT ;  /* 0x0000000e090e0290 */ /* 0x000fe20008ffe43f */
[C---:B-1----:R-:W-:Y:S04]  /*8030*/  @P0 LEA R136, P1, R0.reuse, c[0x0][0x1c8], 0x1 ;  /* 0x0000720000880a11 */ /* 0x042fe800078208ff */
[----:B------:R-:W-:Y:S02]  /*8040*/  @P0 LEA.HI.X R137, R0, c[0x0][0x1cc], R135, 0x1, P1 ;  /* 0x0000730000890a11 */ /* 0x000fe400008f0c87 */
[----:B------:R-:W-:Y:S02]  /*8050*/  @P0 IADD3 R0, P2, R162, UR15, RZ ;  /* 0x0000000fa2000c10 */ /* 0x000fe4000ff5e0ff */
[----:B------:R-:W1:Y:S01]  /*8060*/  MUFU.EX2 R162, R173 ;  /* 0x000000ad00a27308 */ /* 0x000e620000000800 */
[----:B------:R2:W-:Y:S01]  /*8070*/  @P0 LDGSTS.E.BYPASS.LTC128B.128 [R238+0x16100], [R136.64], !P3 ;  /* 0x1610000088ee0fae */ /* 0x0005e2000d901d4c */
[----:B------:R-:W-:Y:S08]  /*8080*/  @P0 IADD3.X R135, R167, UR14, RZ, P2, !PT ;  /* 0x0000000ea7870c10 */ /* 0x000ff000097fe4ff */
[----:B------:R-:W-:Y:S01]  /*8090*/  MUFU.EX2 R167, R169 ;  /* 0x000000a900a77308 */ /* 0x000fe20000000800 */
[----:B-1----:R-:W-:Y:S02]  /*80a0*/  F2FP.BF16.PACK_AB R134, R162, R155 ;  /* 0x0000009ba286723e */ /* 0x002fe400000010ff */
[C---:B--2---:R-:W-:Y:S04]  /*80b0*/  @P0 LEA R136, P1, R0.reuse, c[0x0][0x1c8], 0x1 ;  /* 0x0000720000880a11 */ /* 0x044fe800078208ff */
[----:B------:R-:W-:Y:S02]  /*80c0*/  @P0 LEA.HI.X R137, R0, c[0x0][0x1cc], R135, 0x1, P1 ;  /* 0x0000730000890a11 */ /* 0x000fe400008f0c87 */
[----:B------:R-:W-:Y:S02]  /*80d0*/  @P0 IADD3 R0, P2, R156, UR15, RZ ;  /* 0x0000000f9c000c10 */ /* 0x000fe4000ff5e0ff */
[----:B------:R-:W-:Y:S01]  /*80e0*/  MUFU.EX2 R156, R183 ;  /* 0x000000b7009c7308 */ /* 0x000fe20000000800 */
[----:B------:R1:W-:Y:S01]  /*80f0*/  @P0 LDGSTS.E.BYPASS.LTC128B.128 [R238+0x11100], [R136.64], !P6 ;  /* 0x1110000088ee0fae */ /* 0x0003e2000f101d4c */
[----:B------:R-:W-:Y:S08]  /*8100*/  @P0 IADD3.X R135, R153, UR14, RZ, P2, !PT ;  /* 0x0000000e99870c10 */ /* 0x000ff000097fe4ff */
[----:B------:R-:W-:Y:S01]  /*8110*/  MUFU.EX2 R153, R191 ;  /* 0x000000bf00997308 */ /* 0x000fe20000000800 */
[C---:B-1----:R-:W-:Y:S04]  /*8120*/  @P0 LEA R136, P1, R0.reuse, c[0x0][0x1c8], 0x1 ;  /* 0x0000720000880a11 */ /* 0x042fe800078208ff */
[----:B------:R-:W-:Y:S02]  /*8130*/  @P0 LEA.HI.X R137, R0, c[0x0][0x1cc], R135, 0x1, P1 ;  /* 0x0000730000890a11 */ /* 0x000fe400008f0c87 */
[----:B------:R-:W-:Y:S03]  /*8140*/  @P0 IADD3 R0, P2, R152, UR15, RZ ;  /* 0x0000000f98000c10 */ /* 0x000fe6000ff5e0ff */
[----:B------:R-:W-:Y:S01]  /*8150*/  MUFU.EX2 R152, R190 ;  /* 0x000000be00987308 */ /* 0x000fe20000000800 */
[----:B------:R1:W-:Y:S01]  /*8160*/  @P0 LDGSTS.E.BYPASS.LTC128B.128 [R238+0x13100], [R136.64], !P5 ;  /* 0x1310000088ee0fae */ /* 0x0003e2000e901d4c */
[----:B------:R-:W-:Y:S02]  /*8170*/  @P0 IADD3.X R135, R149, UR14, RZ, P2, !PT ;  /* 0x0000000e95870c10 */ /* 0x000fe400097fe4ff */
[C---:B-1----:R-:W-:Y:S04]  /*8180*/  @P0 LEA R136, P1, R0.reuse, c[0x0][0x1c8], 0x1 ;  /* 0x0000720000880a11 */ /* 0x042fe800078208ff */
[----:B------:R-:W-:Y:S02]  /*8190*/  @P0 LEA.HI.X R137, R0, c[0x0][0x1cc], R135, 0x1, P1 ;  /* 0x0000730000890a11 */ /* 0x000fe400008f0c87 */
[----:B------:R-:W-:Y:S01]  /*81a0*/  @P0 IADD3 R0, P2, R148, UR15, RZ ;  /* 0x0000000f94000c10 */ /* 0x000fe2000ff5e0ff */
[----:B------:R-:W1:Y:S02]  /*81b0*/  MUFU.EX2 R135, R138 ;  /* 0x0000008a00877308 */ /* 0x000e640000000800 */
[----:B------:R2:W-:Y:S01]  /*81c0*/  @P0 LDGSTS.E.BYPASS.LTC128B.128 [R238+0x15100], [R136.64], !P4 ;  /* 0x1510000088ee0fae */ /* 0x0005e2000e101d4c */
[----:B-1----:R-:W-:Y:S01]  /*81d0*/  FADD.FTZ R148, R135, R141 ;  /* 0x0000008d87947221 */ /* 0x002fe20000010000 */
[----:B------:R-:W-:Y:S01]  /*81e0*/  F2FP.BF16.PACK_AB R138, R179, R151 ;  /* 0x00000097b38a723e */ /* 0x000fe200000010ff */
[--C-:B------:R-:W-:Y:S05]  /*81f0*/  FFMA.FTZ R179, R161, c[0x0][0x2d0], -R132.reuse ;  /* 0x0000b400a1b37a23 */ /* 0x100fea0000010884 */
[----:B------:R-:W-:Y:S01]  /*8200*/  MUFU.EX2 R151, R182 ;  /* 0x000000b600977308 */ /* 0x000fe20000000800 */
[C---:B--2---:R-:W-:Y:S02]  /*8210*/  @P0 LEA R136, P1, R0.reuse, c[0x0][0x1c8], 0x1 ;  /* 0x0000720000880a11 */ /* 0x044fe400078208ff */
[----:B------:R-:W-:Y:S04]  /*8220*/  @P0 IADD3.X R137, R145, UR14, RZ, P2, !PT ;  /* 0x0000000e91890c10 */ /* 0x000fe800097fe4ff */
[----:B------:R-:W-:Y:S01]  /*8230*/  @P0 LEA.HI.X R137, R0, c[0x0][0x1cc], R137, 0x1, P1 ;  /* 0x0000730000890a11 */ /* 0x000fe200008f0c89 */
[--C-:B------:R-:W-:Y:S02]  /*8240*/  FFMA.FTZ R0, R241, c[0x0][0x2d0], -R132.reuse ;  /* 0x0000b400f1007a23 */ /* 0x100fe40000010884 */
[----:B------:R-:W-:Y:S02]  /*8250*/  MUFU.EX2 R179, R179 ;  /* 0x000000b300b37308 */ /* 0x000fe40000000800 */
[----:B------:R1:W-:Y:S05]  /*8260*/  @P0 LDGSTS.E.BYPASS.LTC128B.128 [R238+0x17100], [R136.64], !P3 ;  /* 0x1710000088ee0fae */ /* 0x0003ea000d901d4c */
[----:B------:R-:W0:Y:S05]  /*8270*/  LDGDEPBAR ;  /* 0x00000000000079af */ /* 0x000e2a0000000000 */
[----:B-1----:R-:W2:Y:S01]  /*8280*/  LDL.LU R238, [R1+0xc4] ;  /* 0x0000c40001ee7983 */ /* 0x002ea20000300800 */
[----:B------:R-:W-:Y:S02]  /*8290*/  F2FP.BF16.PACK_AB R137, R135, R140 ;  /* 0x0000008c8789723e */ /* 0x000fe400000010ff */
[----:B------:R1:W-:Y:S01]  /*82a0*/  MUFU.EX2 R135, R0 ;  /* 0x0000000000877308 */ /* 0x0003e20000000800 */
[----:B------:R-:W-:Y:S01]  /*82b0*/  F2FP.BF16.PACK_AB R136, R139, R176 ;  /* 0x000000b08b88723e */ /* 0x000fe200000010ff */
[----:B------:R-:W3:Y:S01]  /*82c0*/  LDL.LU R241, [R1+0xc0] ;  /* 0x0000c00001f17983 */ /* 0x000ee20000300800 */
[--C-:B------:R-:W-:Y:S04]  /*82d0*/  FFMA.FTZ R176, R133, c[0x0][0x2d0], -R132.reuse ;  /* 0x0000b40085b07a23 */ /* 0x100fe80000010884 */
[----:B----4-:R-:W4:Y:S03]  /*82e0*/  LDSM.16.MT88.4 R140, [R237+0x100] ;  /* 0x00010000ed8c783b */ /* 0x010f260000004200 */
[----:B------:R-:W-:Y:S01]  /*82f0*/  MUFU.EX2 R176, R176 ;  /* 0x000000b000b07308 */ /* 0x000fe20000000800 */
[--C-:B-1----:R-:W-:Y:S02]  /*8300*/  FFMA.FTZ R0, R240, c[0x0][0x2d0], -R132.reuse ;  /* 0x0000b400f0007a23 */ /* 0x102fe40000010884 */
[----:B------:R-:W3:Y:S07]  /*8310*/  LDL.LU R240, [R1+0xbc] ;  /* 0x0000bc0001f07983 */ /* 0x000eee0000300800 */
[----:B------:R-:W1:Y:S01]  /*8320*/  MUFU.EX2 R146, R0 ;  /* 0x0000000000927308 */ /* 0x000e620000000800 */
[----:B------:R2:W5:Y:S05]  /*8330*/  LDL.LU R190, [R1+0xb8] ;  /* 0x0000b80001be7983 */ /* 0x00056a0000300800 */
[----:B------:R2:W5:Y:S05]  /*8340*/  LDL.LU R191, [R1+0xb4] ;  /* 0x0000b40001bf7983 */ /* 0x00056a0000300800 */
[----:B------:R2:W5:Y:S05]  /*8350*/  LDL.LU R184, [R1+0xb0] ;  /* 0x0000b00001b87983 */ /* 0x00056a0000300800 */
[----:B------:R2:W5:Y:S01]  /*8360*/  LDL.LU R185, [R1+0xac] ;  /* 0x0000ac0001b97983 */ /* 0x0005620000300800 */
[----:B-1----:R-:W-:Y:S01]  /*8370*/  F2FP.BF16.PACK_AB R139, R146, R135 ;  /* 0x00000087928b723e */ /* 0x002fe200000010ff */
[----:B------:R-:W-:Y:S03]  /*8380*/  FFMA.FTZ R0, R186, c[0x0][0x2d0], -R132 ;  /* 0x0000b400ba007a23 */ /* 0x000fe60000010884 */
[----:B------:R1:W5:Y:S01]  /*8390*/  LDL.LU R186, [R1+0xa8] ;  /* 0x0000a80001ba7983 */ /* 0x0003620000300800 */
[----:B------:R-:W-:Y:S01]  /*83a0*/  FADD.FTZ R135, R135, R148 ;  /* 0x0000009487877221 */ /* 0x000fe20000010000 */
[----:B------:R1:W-:Y:S01]  /*83b0*/  MUFU.EX2 R145, R0 ;  /* 0x0000000000917308 */ /* 0x0003e20000000800 */
[C---:B----4-:R-:W-:Y:S05]  /*83c0*/  HMMA.16816.F32.BF16 R4, R136.reuse, R140, R4 ;  /* 0x0000008c8804723c */ /* 0x050fea0000041804 */
[----:B------:R-:W-:Y:S03]  /*83d0*/  FADD.FTZ R135, R146, R135 ;  /* 0x0000008792877221 */ /* 0x000fe60000010000 */
[C---:B------:R-:W-:Y:S04]  /*83e0*/  HMMA.16816.F32.BF16 R8, R136.reuse, R142, R8 ;  /* 0x0000008e8808723c */ /* 0x040fe80000041808 */
[--C-:B-1----:R-:W-:Y:S02]  /*83f0*/  FFMA.FTZ R0, R187, c[0x0][0x2d0], -R132.reuse ;  /* 0x0000b400bb007a23 */ /* 0x102fe40000010884 */
[----:B------:R1:W5:Y:S02]  /*8400*/  LDL.LU R187, [R1+0xa4] ;  /* 0x0000a40001bb7983 */ /* 0x0003640000300800 */
[----:B------:R4:W-:Y:S04]  /*8410*/  MUFU.EX2 R149, R0 ;  /* 0x0000000000957308 */ /* 0x0009e80000000800 */
[--C-:B----4-:R-:W-:Y:S02]  /*8420*/  FFMA.FTZ R0, R180, c[0x0][0x2d0], -R132.reuse ;  /* 0x0000b400b4007a23 */ /* 0x110fe40000010884 */
[----:B------:R1:W5:Y:S04]  /*8430*/  LDL.LU R180, [R1+0xa0] ;  /* 0x0000a00001b47983 */ /* 0x0003680000300800 */
[----:B------:R4:W-:Y:S02]  /*8440*/  MUFU.EX2 R147, R0 ;  /* 0x0000000000937308 */ /* 0x0009e40000000800 */
[--C-:B----4-:R-:W-:Y:S02]  /*8450*/  FFMA.FTZ R0, R181, c[0x0][0x2d0], -R132.reuse ;  /* 0x0000b400b5007a23 */ /* 0x110fe40000010884 */
[----:B------:R1:W5:Y:S06]  /*8460*/  LDL.LU R181, [R1+0x9c] ;  /* 0x00009c0001b57983 */ /* 0x00036c0000300800 */
[----:B------:R4:W-:Y:S01]  /*8470*/  MUFU.EX2 R150, R0 ;  /* 0x0000000000967308 */ /* 0x0009e20000000800 */
[----:B------:R1:W5:Y:S05]  /*8480*/  LDL.LU R182, [R1+0x98] ;  /* 0x0000980001b67983 */ /* 0x00036a0000300800 */
[----:B------:R1:W5:Y:S05]  /*8490*/  LDL.LU R183, [R1+0x94] ;  /* 0x0000940001b77983 */ /* 0x00036a0000300800 */
[----:B------:R1:W5:Y:S05]  /*84a0*/  LDL.LU R172, [R1+0x90] ;  /* 0x0000900001ac7983 */ /* 0x00036a0000300800 */
[----:B------:R1:W5:Y:S01]  /*84b0*/  LDL.LU R173, [R1+0x8c] ;  /* 0x00008c0001ad7983 */ /* 0x0003620000300800 */
[--C-:B----4-:R-:W-:Y:S04]  /*84c0*/  FFMA.FTZ R0, R174, c[0x0][0x2d0], -R132.reuse ;  /* 0x0000b400ae007a23 */ /* 0x110fe80000010884 */
[----:B------:R1:W5:Y:S01]  /*84d0*/  LDL.LU R174, [R1+0x88] ;  /* 0x0000880001ae7983 */ /* 0x0003620000300800 */
[----:B------:R4:W-:Y:S02]  /*84e0*/  MUFU.EX2 R148, R0 ;  /* 0x0000000000947308 */ /* 0x0009e40000000800 */
[--C-:B----4-:R-:W-:Y:S02]  /*84f0*/  FFMA.FTZ R0, R175, c[0x0][0x2d0], -R132.reuse ;  /* 0x0000b400af007a23 */ /* 0x110fe40000010884 */
[----:B------:R1:W5:Y:S06]  /*8500*/  LDL.LU R175, [R1+0x84] ;  /* 0x0000840001af7983 */ /* 0x00036c0000300800 */
[----:B------:R4:W1:Y:S02]  /*8510*/  MUFU.EX2 R165, R0 ;  /* 0x0000000000a57308 */ /* 0x0008640000000800 */
[--C-:B----4-:R-:W-:Y:S01]  /*8520*/  FFMA.FTZ R0, R168, c[0x0][0x2d0], -R132.reuse ;  /* 0x0000b400a8007a23 */ /* 0x110fe20000010884 */
[----:B-1----:R-:W-:Y:S01]  /*8530*/  F2FP.BF16.PACK_AB R133, R165, R148 ;  /* 0x00000094a585723e */ /* 0x002fe200000010ff */
[----:B------:R1:W5:Y:S05]  /*8540*/  LDL.LU R168, [R1+0x80] ;  /* 0x0000800001a87983 */ /* 0x00036a0000300800 */
[----:B------:R1:W5:Y:S05]  /*8550*/  LDL.LU R169, [R1+0x7c] ;  /* 0x00007c0001a97983 */ /* 0x00036a0000300800 */
[----:B--2---:R-:W2:Y:S02]  /*8560*/  LDSM.16.MT88.4 R140, [R238+0x100] ;  /* 0x00010000ee8c783b */ /* 0x004ea40000004200 */
[C---:B--2---:R-:W-:Y:S08]  /*8570*/  HMMA.16816.F32.BF16 R12, R136.reuse, R140, R12 ;  /* 0x0000008c880c723c */ /* 0x044ff0000004180c */
[C---:B------:R-:W-:Y:S01]  /*8580*/  HMMA.16816.F32.BF16 R16, R136.reuse, R142, R16 ;  /* 0x0000008e8810723c */ /* 0x040fe20000041810 */
[----:B---3--:R-:W2:Y:S07]  /*8590*/  LDSM.16.MT88.4 R140, [R241+0x100] ;  /* 0x00010000f18c783b */ /* 0x008eae0000004200 */
[C---:B--2---:R-:W-:Y:S08]  /*85a0*/  HMMA.16816.F32.BF16 R20, R136.reuse, R140, R20 ;  /* 0x0000008c8814723c */ /* 0x044ff00000041814 */
[C---:B------:R-:W-:Y:S01]  /*85b0*/  HMMA.16816.F32.BF16 R24, R136.reuse, R142, R24 ;  /* 0x0000008e8818723c */ /* 0x040fe20000041818 */
[----:B------:R-:W2:Y:S07]  /*85c0*/  LDSM.16.MT88.4 R140, [R240+0x100] ;  /* 0x00010000f08c783b */ /* 0x000eae0000004200 */
        /* <DEDUP_REMOVED lines=37> */
[----:B------:R-:W-:Y:S01]  /*8820*/  HMMA.16816.F32.BF16 R128, R136, R142, R128 ;  /* 0x0000008e8880723c */ /* 0x000fe20000041880 */
[----:B------:R-:W2:Y:S06]  /*8830*/  LDSM.16.MT88.4 R140, [R237+0x900] ;  /* 0x00090000ed8c783b */ /* 0x000eac0000004200 */
[----:B------:R-:W-:Y:S02]  /*8840*/  F2FP.BF16.PACK_AB R136, R153, R152 ;  /* 0x000000989988723e */ /* 0x000fe400000010ff */
[----:B------:R-:W-:Y:S03]  /*8850*/  F2FP.BF16.PACK_AB R138, R157, R154 ;  /* 0x0000009a9d8a723e */ /* 0x000fe600000010ff */
[----:B------:R-:W-:Y:S01]  /*8860*/  F2FP.BF16.PACK_AB R137, R149, R145 ;  /* 0x000000919589723e */ /* 0x000fe200000010ff */
[----:B------:R-:W-:Y:S01]  /*8870*/  FADD.FTZ R145, R145, R135 ;  /* 0x0000008791917221 */ /* 0x000fe20000010000 */
[----:B------:R-:W-:Y:S07]  /*8880*/  F2FP.BF16.PACK_AB R139, R150, R147 ;  /* 0x00000093968b723e */ /* 0x000fee00000010ff */
        /* <DEDUP_REMOVED lines=45> */
[C---:B--2---:R-:W-:Y:S01]  /*8b60*/  HMMA.16816.F32.BF16 R124, R136.reuse, R140, R124 ;  /* 0x0000008c887c723c */ /* 0x044fe2000004187c */
[----:B------:R2:W3:Y:S07]  /*8b70*/  MUFU.EX2 R140, R0 ;  /* 0x00000000008c7308 */ /* 0x0004ee0000000800 */
[----:B------:R-:W-:Y:S01]  /*8b80*/  HMMA.16816.F32.BF16 R128, R136, R142, R128 ;  /* 0x0000008e8880723c */ /* 0x000fe20000041880 */
[----:B------:R-:W4:Y:S03]  /*8b90*/  LDSM.16.MT88.4 R136, [R237+0x1100] ;  /* 0x00110000ed88783b */ /* 0x000f260000004200 */
[----:B--2---:R-:W-:Y:S01]  /*8ba0*/  FFMA.FTZ R0, R164, c[0x0][0x2d0], -R132 ;  /* 0x0000b400a4007a23 */ /* 0x004fe20000010884 */
[----:B---3--:R-:W-:Y:S01]  /*8bb0*/  MOV R146, R140 ;  /* 0x0000008c00927202 */ /* 0x008fe20000000f00 */
[----:B------:R2:W-:Y:S01]  /*8bc0*/  MUFU.EX2 R164, R170 ;  /* 0x000000aa00a47308 */ /* 0x0005e20000000800 */
[----:B------:R-:W3:Y:S01]  /*8bd0*/  LDSM.16.MT88.4 R140, [R238+0x1100] ;  /* 0x00110000ee8c783b */ /* 0x000ee20000004200 */
[----:B------:R-:W-:Y:S08]  /*8be0*/  F2FP.BF16.PACK_AB R132, R156, R151 ;  /* 0x000000979c84723e */ /* 0x000ff000000010ff */
[----:B------:R-:W1:Y:S01]  /*8bf0*/  MUFU.EX2 R166, R0 ;  /* 0x0000000000a67308 */ /* 0x000e620000000800 */
[----:B--2---:R2:W5:Y:S05]  /*8c00*/  LDL.LU R170, [R1+0x78] ;  /* 0x0000780001aa7983 */ /* 0x00456a0000300800 */
[----:B------:R2:W5:Y:S01]  /*8c10*/  LDL.LU R171, [R1+0x74] ;  /* 0x0000740001ab7983 */ /* 0x0005620000300800 */
[----:B-1----:R-:W-:Y:S04]  /*8c20*/  F2FP.BF16.PACK_AB R135, R166, R146 ;  /* 0x00000092a687723e */ /* 0x002fe800000010ff */
[----:B------:R2:W5:Y:S01]  /*8c30*/  LDL.LU R243, [R1+0x70] ;  /* 0x0000700001f37983 */ /* 0x0005620000300800 */
[----:B------:R-:W-:Y:S04]  /*8c40*/  FADD.FTZ R0, R152, R144 ;  /* 0x0000009098007221 */ /* 0x000fe80000010000 */
[----:B------:R-:W-:Y:S01]  /*8c50*/  FADD.FTZ R144, R153, R0 ;  /* 0x0000000099907221 */ /* 0x000fe20000010000 */
[C---:B----4-:R-:W-:Y:S05]  /*8c60*/  HMMA.16816.F32.BF16 R4, R132.reuse, R136, R4 ;  /* 0x000000888404723c */ /* 0x050fea0000041804 */
[----:B------:R-:W-:Y:S03]  /*8c70*/  FADD.FTZ R0, R149, R145 ;  /* 0x0000009195007221 */ /* 0x000fe60000010000 */
[C---:B------:R-:W-:Y:S01]  /*8c80*/  HMMA.16816.F32.BF16 R8, R132.reuse, R138, R8 ;  /* 0x0000008a8408723c */ /* 0x040fe20000041808 */
[----:B------:R-:W1:Y:S07]  /*8c90*/  LDSM.16.MT88.4 R136, [R241+0x1100] ;  /* 0x00110000f188783b */ /* 0x000e6e0000004200 */
[C---:B---3--:R-:W-:Y:S08]  /*8ca0*/  HMMA.16816.F32.BF16 R12, R132.reuse, R140, R12 ;  /* 0x0000008c840c723c */ /* 0x048ff0000004180c */
[C---:B------:R-:W-:Y:S01]  /*8cb0*/  HMMA.16816.F32.BF16 R16, R132.reuse, R142, R16 ;  /* 0x0000008e8410723c */ /* 0x040fe20000041810 */
[----:B------:R-:W3:Y:S07]  /*8cc0*/  LDSM.16.MT88.4 R140, [R240+0x1100] ;  /* 0x00110000f08c783b */ /* 0x000eee0000004200 */
[C---:B-1----:R-:W-:Y:S08]  /*8cd0*/  HMMA.16816.F32.BF16 R20, R132.reuse, R136, R20 ;  /* 0x000000888414723c */ /* 0x042ff00000041814 */
        /* <DEDUP_REMOVED lines=35> */
[C---:B-1----:R-:W-:Y:S07]  /*8f10*/  HMMA.16816.F32.BF16 R116, R132.reuse, R136, R116 ;  /* 0x000000888474723c */ /* 0x042fee0000041874 */
[----:B------:R-:W-:Y:S01]  /*8f20*/  MOV R137, R162 ;  /* 0x000000a200897202 */ /* 0x000fe20000000f00 */
[C---:B------:R-:W-:Y:S01]  /*8f30*/  HMMA.16816.F32.BF16 R120, R132.reuse, R138, R120 ;  /* 0x0000008a8478723c */ /* 0x040fe20000041878 */
[----:B------:R-:W1:Y:S03]  /*8f40*/  LDSM.16.MT88.4 R160, [R237+0x1900] ;  /* 0x00190000eda0783b */ /* 0x000e660000004200 */
[----:B------:R-:W-:Y:S04]  /*8f50*/  FADD.FTZ R136, R154, R144 ;  /* 0x000000909a887221 */ /* 0x000fe80000010000 */
[C---:B---3--:R-:W-:Y:S07]  /*8f60*/  HMMA.16816.F32.BF16 R124, R132.reuse, R140, R124 ;  /* 0x0000008c847c723c */ /* 0x048fee000004187c */
[----:B------:R-:W-:Y:S01]  /*8f70*/  MOV R141, R155 ;  /* 0x0000009b008d7202 */ /* 0x000fe20000000f00 */
[----:B------:R-:W-:Y:S01]  /*8f80*/  HMMA.16816.F32.BF16 R128, R132, R142, R128 ;  /* 0x0000008e8480723c */ /* 0x000fe20000041880 */
[----:B------:R-:W3:Y:S03]  /*8f90*/  LDSM.16.MT88.4 R152, [R238+0x1900] ;  /* 0x00190000ee98783b */ /* 0x000ee60000004200 */
[----:B------:R-:W-:Y:S02]  /*8fa0*/  FADD.FTZ R140, R147, R0 ;  /* 0x00000000938c7221 */ /* 0x000fe40000010000 */
[----:B------:R-:W-:Y:S01]  /*8fb0*/  FADD.FTZ R0, R157, R136 ;  /* 0x000000889d007221 */ /* 0x000fe20000010000 */
[----:B------:R-:W-:Y:S01]  /*8fc0*/  MOV R157, R167 ;  /* 0x000000a7009d7202 */ /* 0x000fe20000000f00 */
[----:B------:R-:W-:Y:S01]  /*8fd0*/  FADD.FTZ R132, R150, R140 ;  /* 0x0000008c96847221 */ /* 0x000fe20000010000 */
[----:B------:R-:W-:Y:S03]  /*8fe0*/  MOV R150, R164 ;  /* 0x000000a400967202 */ /* 0x000fe60000000f00 */
[----:B------:R-:W-:Y:S01]  /*8ff0*/  MOV R143, R146 ;  /* 0x00000092008f7202 */ /* 0x000fe20000000f00 */
[----:B------:R-:W-:Y:S01]  /*9000*/  FADD.FTZ R148, R148, R132 ;  /* 0x0000008494947221 */ /* 0x000fe20000010000 */
[----:B------:R-:W4:Y:S01]  /*9010*/  LDSM.16.MT88.4 R144, [R241+0x1900] ;  /* 0x00190000f190783b */ /* 0x000f220000004200 */
[----:B------:R-:W-:Y:S01]  /*9020*/  F2FP.BF16.PACK_AB R132, R150, R157 ;  /* 0x0000009d9684723e */ /* 0x000fe200000010ff */
[----:B------:R-:W-:Y:S01]  /*9030*/  FADD.FTZ R0, R151, R0 ;  /* 0x0000000097007221 */ /* 0x000fe20000010000 */
[----:B------:R-:W-:Y:S02]  /*9040*/  F2FP.BF16.PACK_AB R134, R159, R158 ;  /* 0x0000009e9f86723e */ /* 0x000fe400000010ff */
[----:B------:R-:W-:Y:S01]  /*9050*/  F2FP.BF16.PACK_AB R133, R178, R179 ;  /* 0x000000b3b285723e */ /* 0x000fe200000010ff */
[----:B------:R-:W-:Y:S01]  /*9060*/  FADD.FTZ R149, R156, R0 ;  /* 0x000000009c957221 */ /* 0x000fe20000010000 */
[----:B------:R-:W-:Y:S02]  /*9070*/  F2FP.BF16.PACK_AB R135, R176, R177 ;  /* 0x000000b1b087723e */ /* 0x000fe400000010ff */
[----:B------:R-:W-:Y:S02]  /*9080*/  MOV R140, R166 ;  /* 0x000000a6008c7202 */ /* 0x000fe40000000f00 */
[----:B------:R-:W-:Y:S02]  /*9090*/  MOV R0, R165 ;  /* 0x000000a500007202 */ /* 0x000fe40000000f00 */
[----:B------:R-:W-:Y:S01]  /*90a0*/  MOV R142, R137 ;  /* 0x00000089008e7202 */ /* 0x000fe20000000f00 */
[C---:B-1----:R-:W-:Y:S01]  /*90b0*/  HMMA.16816.F32.BF16 R164, R132.reuse, R160, R4 ;  /* 0x000000a084a4723c */ /* 0x042fe20000041804 */
[----:B------:R-:W1:Y:S06]  /*90c0*/  LDSM.16.MT88.4 R136, [R240+0x1900] ;  /* 0x00190000f088783b */ /* 0x000e6c0000004200 */
[----:B------:R-:W-:Y:S01]  /*90d0*/  MOV R5, R157 ;  /* 0x0000009d00057202 */ /* 0x000fe20000000f00 */
[C---:B------:R-:W-:Y:S04]  /*90e0*/  HMMA.16816.F32.BF16 R160, R132.reuse, R162, R8 ;  /* 0x000000a284a0723c */ /* 0x040fe80000041808 */
[----:B------:R-:W-:Y:S02]  /*90f0*/  MOV R4, R150 ;  /* 0x0000009600047202 */ /* 0x000fe40000000f00 */
[----:B------:R-:W-:Y:S02]  /*9100*/  MOV R6, R149 ;  /* 0x0000009500067202 */ /* 0x000fe40000000f00 */
[----:B------:R-:W-:Y:S04]  /*9110*/  MOV R10, R159 ;  /* 0x0000009f000a7202 */ /* 0x000fe80000000f00 */
[----:B------:R-:W-:Y:S02]  /*9120*/  MOV R11, R158 ;  /* 0x0000009e000b7202 */ /* 0x000fe40000000f00 */
[C---:B---3--:R-:W-:Y:S01]  /*9130*/  HMMA.16816.F32.BF16 R156, R132.reuse, R152, R12 ;  /* 0x00000098849c723c */ /* 0x048fe2000004180c */
[----:B------:R-:W-:Y:S02]  /*9140*/  LDSM.16.MT88.4 R12, [R241+0x3900] ;  /* 0x00390000f10c783b */ /* 0x000fe40000004200 */
[----:B------:R-:W-:Y:S05]  /*9150*/  MOV R7, R148 ;  /* 0x0000009400077202 */ /* 0x000fea0000000f00 */
[C---:B------:R-:W-:Y:S01]  /*9160*/  HMMA.16816.F32.BF16 R152, R132.reuse, R154, R16 ;  /* 0x0000009a8498723c */ /* 0x040fe20000041810 */
[----:B------:R-:W-:Y:S07]  /*9170*/  LDSM.16.MT88.4 R16, [R240+0x3900] ;  /* 0x00390000f010783b */ /* 0x000fee0000004200 */
[C---:B----4-:R-:W-:Y:S07]  /*9180*/  HMMA.16816.F32.BF16 R148, R132.reuse, R144, R20 ;  /* 0x000000908494723c */ /* 0x050fee0000041814 */
[----:B------:R-:W-:Y:S01]  /*9190*/  MOV R21, R4 ;  /* 0x0000000400157202 */ /* 0x000fe20000000f00 */
[C---:B------:R-:W-:Y:S04]  /*91a0*/  HMMA.16816.F32.BF16 R144, R132.reuse, R146, R24 ;  /* 0x000000928490723c */ /* 0x040fe80000041818 */
[----:B------:R-:W-:Y:S02]  /*91b0*/  MOV R20, R5 ;  /* 0x0000000500147202 */ /* 0x000fe40000000f00 */
[----:B------:R-:W-:Y:S02]  /*91c0*/  MOV R23, R10 ;  /* 0x0000000a00177202 */ /* 0x000fe40000000f00 */
[----:B------:R-:W-:Y:S04]  /*91d0*/  MOV R27, R140 ;  /* 0x0000008c001b7202 */ /* 0x000fe80000000f00 */
[----:B------:R-:W-:Y:S02]  /*91e0*/  MOV R26, R142 ;  /* 0x0000008e001a7202 */ /* 0x000fe40000000f00 */
[----:B------:R-:W-:Y:S02]  /*91f0*/  MOV R25, R143 ;  /* 0x0000008f00197202 */ /* 0x000fe40000000f00 */
[----:B------:R-:W-:Y:S02]  /*9200*/  MOV R24, R141 ;  /* 0x0000008d00187202 */ /* 0x000fe40000000f00 */
[C---:B-1----:R-:W-:Y:S03]  /*9210*/  HMMA.16816.F32.BF16 R140, R132.reuse, R136, R28 ;  /* 0x00000088848c723c */ /* 0x042fe6000004181c */
[----:B------:R-:W-:Y:S02]  /*9220*/  MOV R22, R11 ;  /* 0x0000000b00167202 */ /* 0x000fe40000000f00 */
[----:B------:R-:W-:Y:S02]  /*9230*/  LDSM.16.MT88.4 R8, [R238+0x3900] ;  /* 0x00390000ee08783b */ /* 0x000fe40000004200 */
[----:B------:R-:W-:Y:S01]  /*9240*/  MOV R31, R6 ;  /* 0x00000006001f7202 */ /* 0x000fe20000000f00 */
[C---:B------:R-:W-:Y:S04]  /*9250*/  HMMA.16816.F32.BF16 R136, R132.reuse, R138, R32 ;  /* 0x0000008a8488723c */ /* 0x040fe80000041820 */
[----:B------:R-:W-:Y:S02]  /*9260*/  MOV R30, R7 ;  /* 0x00000007001e7202 */ /* 0x000fe40000000f00 */
[----:B------:R-:W1:Y:S03]  /*9270*/  LDSM.16.MT88.4 R4, [R237+0x3900] ;  /* 0x00390000ed04783b */ /* 0x000e660000004200 */
[----:B------:R-:W-:Y:S04]  /*9280*/  FADD.FTZ R0, R0, R30 ;  /* 0x0000001e00007221 */ /* 0x000fe80000010000 */
[----:B------:R-:W-:Y:S01]  /*9290*/  FADD.FTZ R0, R25, R0 ;  /* 0x0000000019007221 */ /* 0x000fe20000010000 */
[C---:B-1----:R-:W-:Y:S08]  /*92a0*/  HMMA.16816.F32.BF16 R36, R132.reuse, R4, R36 ;  /* 0x000000048424723c */ /* 0x042ff00000041824 */
[C---:B------:R-:W-:Y:S01]  /*92b0*/  HMMA.16816.F32.BF16 R40, R132.reuse, R6, R40 ;  /* 0x000000068428723c */ /* 0x040fe20000041828 */
[----:B------:R-:W1:Y:S07]  /*92c0*/  LDSM.16.MT88.4 R4, [R237+0x5900] ;  /* 0x00590000ed04783b */ /* 0x000e6e0000004200 */
[C---:B------:R-:W-:Y:S08]  /*92d0*/  HMMA.16816.F32.BF16 R44, R132.reuse, R8, R44 ;  /* 0x00000008842c723c */ /* 0x040ff0000004182c */
[C---:B------:R-:W-:Y:S01]  /*92e0*/  HMMA.16816.F32.BF16 R48, R132.reuse, R10, R48 ;  /* 0x0000000a8430723c */ /* 0x040fe20000041830 */
[----:B------:R-:W3:Y:S07]  /*92f0*/  LDSM.16.MT88.4 R8, [R238+0x5900] ;  /* 0x00590000ee08783b */ /* 0x000eee0000004200 */
[C---:B------:R-:W-:Y:S08]  /*9300*/  HMMA.16816.F32.BF16 R52, R132.reuse, R12, R52 ;  /* 0x0000000c8434723c */ /* 0x040ff00000041834 */
[C---:B------:R-:W-:Y:S01]  /*9310*/  HMMA.16816.F32.BF16 R56, R132.reuse, R14, R56 ;  /* 0x0000000e8438723c */ /* 0x040fe20000041838 */
[----:B------:R-:W4:Y:S07]  /*9320*/  LDSM.16.MT88.4 R12, [R241+0x5900] ;  /* 0x00590000f10c783b */ /* 0x000f2e0000004200 */
[C---:B------:R-:W-:Y:S08]  /*9330*/  HMMA.16816.F32.BF16 R60, R132.reuse, R16, R60 ;  /* 0x00000010843c723c */ /* 0x040ff0000004183c */
[C---:B------:R-:W-:Y:S01]  /*9340*/  HMMA.16816.F32.BF16 R64, R132.reuse, R18, R64 ;  /* 0x000000128440723c */ /* 0x040fe20000041840 */
[----:B------:R-:W2:Y:S07]  /*9350*/  LDSM.16.MT88.4 R16, [R240+0x5900] ;  /* 0x00590000f010783b */ /* 0x000eae0000004200 */
[C---:B-1----:R-:W-:Y:S08]  /*9360*/  HMMA.16816.F32.BF16 R68, R132.reuse, R4, R68 ;  /* 0x000000048444723c */ /* 0x042ff00000041844 */
[C---:B------:R-:W-:Y:S01]  /*9370*/  HMMA.16816.F32.BF16 R72, R132.reuse, R6, R72 ;  /* 0x000000068448723c */ /* 0x040fe20000041848 */
[----:B------:R-:W1:Y:S07]  /*9380*/  LDSM.16.MT88.4 R4, [R237+0x7900] ;  /* 0x00790000ed04783b */ /* 0x000e6e0000004200 */
[C---:B---3--:R-:W-:Y:S08]  /*9390*/  HMMA.16816.F32.BF16 R76, R132.reuse, R8, R76 ;  /* 0x00000008844c723c */ /* 0x048ff0000004184c */
[C---:B------:R-:W-:Y:S01]  /*93a0*/  HMMA.16816.F32.BF16 R80, R132.reuse, R10, R80 ;  /* 0x0000000a8450723c */ /* 0x040fe20000041850 */
[----:B------:R-:W3:Y:S07]  /*93b0*/  LDSM.16.MT88.4 R8, [R238+0x7900] ;  /* 0x00790000ee08783b */ /* 0x000eee0000004200 */
[C---:B----4-:R-:W-:Y:S08]  /*93c0*/  HMMA.16816.F32.BF16 R84, R132.reuse, R12, R84 ;  /* 0x0000000c8454723c */ /* 0x050ff00000041854 */
[C---:B------:R-:W-:Y:S01]  /*93d0*/  HMMA.16816.F32.BF16 R88, R132.reuse, R14, R88 ;  /* 0x0000000e8458723c */ /* 0x040fe20000041858 */
[----:B------:R-:W4:Y:S07]  /*93e0*/  LDSM.16.MT88.4 R12, [R241+0x7900] ;  /* 0x00790000f10c783b */ /* 0x000f2e0000004200 */
[C---:B--2---:R-:W-:Y:S08]  /*93f0*/  HMMA.16816.F32.BF16 R92, R132.reuse, R16, R92 ;  /* 0x00000010845c723c */ /* 0x044ff0000004185c */
[C---:B------:R-:W-:Y:S01]  /*9400*/  HMMA.16816.F32.BF16 R96, R132.reuse, R18, R96 ;  /* 0x000000128460723c */ /* 0x040fe20000041860 */
[----:B------:R-:W2:Y:S07]  /*9410*/  LDSM.16.MT88.4 R16, [R240+0x7900] ;  /* 0x00790000f010783b */ /* 0x000eae0000004200 */
[C---:B-1----:R-:W-:Y:S07]  /*9420*/  HMMA.16816.F32.BF16 R100, R132.reuse, R4, R100 ;  /* 0x000000048464723c */ /* 0x042fee0000041864 */
[----:B------:R-:W-:Y:S01]  /*9430*/  FADD.FTZ R4, R24, R31 ;  /* 0x0000001f18047221 */ /* 0x000fe20000010000 */
[C---:B------:R-:W-:Y:S04]  /*9440*/  HMMA.16816.F32.BF16 R104, R132.reuse, R6, R104 ;  /* 0x000000068468723c */ /* 0x040fe80000041868 */
[----:B------:R-:W-:Y:S02]  /*9450*/  FADD.FTZ R4, R26, R4 ;  /* 0x000000041a047221 */ /* 0x000fe40000010000 */
[----:B------:R-:W-:Y:S02]  /*9460*/  FADD.FTZ R5, R27, R0 ;  /* 0x000000001b057221 */ /* 0x000fe40000010000 */
[C---:B---3--:R-:W-:Y:S04]  /*9470*/  HMMA.16816.F32.BF16 R108, R132.reuse, R8, R108 ;  /* 0x00000008846c723c */ /* 0x048fe8000004186c */
[----:B------:R-:W-:Y:S02]  /*9480*/  FADD.FTZ R0, R20, R4 ;  /* 0x0000000414007221 */ /* 0x000fe40000010000 */
[----:B------:R-:W-:Y:S02]  /*9490*/  FADD.FTZ R5, R179, R5 ;  /* 0x00000005b3057221 */ /* 0x000fe40000010000 */
[C---:B------:R-:W-:Y:S04]  /*94a0*/  HMMA.16816.F32.BF16 R112, R132.reuse, R10, R112 ;  /* 0x0000000a8470723c */ /* 0x040fe80000041870 */
[----:B------:R-:W-:Y:S02]  /*94b0*/  FADD.FTZ R0, R21, R0 ;  /* 0x0000000015007221 */ /* 0x000fe40000010000 */
[----:B------:R-:W-:Y:S02]  /*94c0*/  FADD.FTZ R5, R178, R5 ;  /* 0x00000005b2057221 */ /* 0x000fe40000010000 */
[C---:B----4-:R-:W-:Y:S04]  /*94d0*/  HMMA.16816.F32.BF16 R116, R132.reuse, R12, R116 ;  /* 0x0000000c8474723c */ /* 0x050fe80000041874 */
[----:B------:R-:W-:Y:S02]  /*94e0*/  FADD.FTZ R4, R22, R0 ;  /* 0x0000000016047221 */ /* 0x000fe40000010000 */
[----:B------:R-:W-:Y:S02]  /*94f0*/  FADD.FTZ R0, R177, R5 ;  /* 0x00000005b1007221 */ /* 0x000fe40000010000 */
[C---:B------:R-:W-:Y:S04]  /*9500*/  HMMA.16816.F32.BF16 R120, R132.reuse, R14, R120 ;  /* 0x0000000e8478723c */ /* 0x040fe80000041878 */
[----:B------:R-:W-:Y:S02]  /*9510*/  FADD.FTZ R4, R23, R4 ;  /* 0x0000000417047221 */ /* 0x000fe40000010000 */
[----:B------:R-:W-:Y:S02]  /*9520*/  FADD.FTZ R0, R176, R0 ;  /* 0x00000000b0007221 */ /* 0x000fe40000010000 */
[C---:B--2---:R-:W-:Y:S01]  /*9530*/  HMMA.16816.F32.BF16 R124, R132.reuse, R16, R124 ;  /* 0x00000010847c723c */ /* 0x044fe2000004187c */
[----:B------:R-:W-:Y:S05]  /*9540*/  STL [R1+0x1c], R4 ;  /* 0x00001c0401007387 */ /* 0x000fea0000100800 */
[----:B------:R1:W-:Y:S02]  /*9550*/  STL [R1+0x20], R0 ;  /* 0x0000200001007387 */ /* 0x0003e40000100800 */
[----:B------:R-:W-:Y:S07]  /*9560*/  HMMA.16816.F32.BF16 R128, R132, R18, R128 ;  /* 0x000000128480723c */ /* 0x000fee0000041880 */
[----:B------:R-:W-:Y:S02]  /*9570*/  MOV R132, R2 ;  /* 0x0000000200847202 */ /* 0x000fe40000000f00 */
[----:B-1----:R-:W-:Y:S01]  /*9580*/  MOV R0, R3 ;  /* 0x0000000300007202 */ /* 0x002fe20000000f00 */
[----:B------:R-:W-:-:S05]  /*9590*/  @P0 BRA `(.L_x_5) ;  /* 0xffffc4c000000947 */ /* 0x000fca000383ffff */
.L_x_4:
[----:B------:R-:W2:Y:S04]  /*95a0*/  LDL.LU R4, [R1+0x1c] ;  /* 0x00001c0001047983 */ /* 0x000ea80000300800 */
[----:B------:R-:W3:Y:S01]  /*95b0*/  LDL.LU R5, [R1+0x20] ;  /* 0x0000200001057983 */ /* 0x000ee20000300800 */
[----:B------:R-:W-:-:S02]  /*95c0*/  MOV R16, 0xff800000 ;  /* 0xff80000000107802 */ /* 0x000fc40000000f00 */
[----:B------:R-:W-:Y:S02]  /*95d0*/  MOV R17, 0xff800000 ;  /* 0xff80000000117802 */ /* 0x000fe40000000f00 */
[----:B------:R-:W-:Y:S01]  /*95e0*/  PLOP3.LUT P2, PT, PT, PT, PT, 0x8, 0x0 ;  /* 0x000000000000781c */ /* 0x000fe20003f4e170 */
[----:B--2---:R-:W1:Y:S04]  /*95f0*/  SHFL.BFLY PT, R7, R4, 0x2, 0x1f ;  /* 0x0c401f0004077f89 */ /* 0x004e6800000e0000 */
[----:B---3--:R-:W2:Y:S01]  /*9600*/  SHFL.BFLY PT, R8, R5, 0x2, 0x1f ;  /* 0x0c401f0005087f89 */ /* 0x008ea200000e0000 */
[----:B-1----:R-:W-:Y:S02]  /*9610*/  FADD.FTZ R7, R7, R4 ;  /* 0x0000000407077221 */ /* 0x002fe40000010000 */
[----:B--2---:R-:W-:-:S03]  /*9620*/  FADD.FTZ R8, R8, R5 ;  /* 0x0000000508087221 */ /* 0x004fc60000010000 */
[----:B------:R-:W1:Y:S04]  /*9630*/  SHFL.BFLY PT, R4, R7, 0x1, 0x1f ;  /* 0x0c201f0007047f89 */ /* 0x000e6800000e0000 */
[----:B------:R-:W2:Y:S01]  /*9640*/  SHFL.BFLY PT, R0, R8, 0x1, 0x1f ;  /* 0x0c201f0008007f89 */ /* 0x000ea200000e0000 */
[----:B-1----:R-:W-:Y:S01]  /*9650*/  FADD.FTZ R7, R7, R4 ;  /* 0x0000000407077221 */ /* 0x002fe20000010000 */
[----:B------:R-:W-:Y:S01]  /*9660*/  MOV R4, RZ ;  /* 0x000000ff00047202 */ /* 0x000fe20000000f00 */
[----:B--2---:R-:W-:-:S03]  /*9670*/  FADD.FTZ R8, R0, R8 ;  /* 0x0000000800087221 */ /* 0x004fc60000010000 */
[----:B------:R-:W-:Y:S02]  /*9680*/  FSETP.NE.FTZ.AND P1, PT, R7, RZ, PT ;  /* 0x000000ff0700720b */ /* 0x000fe40003f35000 */
[----:B------:R-:W-:Y:S02]  /*9690*/  MOV R0, RZ ;  /* 0x000000ff00007202 */ /* 0x000fe40000000f00 */
[----:B------:R-:W-:-:S09]  /*96a0*/  FSETP.NE.FTZ.AND P0, PT, R8, RZ, PT ;  /* 0x000000ff0800720b */ /* 0x000fd20003f15000 */
[----:B------:R-:W1:Y:S01]  /*96b0*/  @P1 MUFU.RCP R4, R7 ;  /* 0x0000000700041308 */ /* 0x000e620000001000 */
[----:B------:R-:W-:-:S05]  /*96c0*/  @P1 MOV R5, 0x3f317218 ;  /* 0x3f31721800051802 */ /* 0x000fca0000000f00 */
[----:B------:R-:W-:Y:S02]  /*96d0*/  @P1 FMUL.FTZ R6, R5, c[0x0][0x2d0] ;  /* 0x0000b40005061a20 */ /* 0x000fe40000410000 */
[----:B------:R-:W-:Y:S08]  /*96e0*/  @P0 MUFU.RCP R0, R8 ;  /* 0x0000000800000308 */ /* 0x000ff00000001000 */
[----:B------:R-:W2:Y:S01]  /*96f0*/  @P1 MUFU.LG2 R7, R7 ;  /* 0x0000000700071308 */ /* 0x000ea20000000c00 */
[----:B-1----:R-:W-:-:S02]  /*9700*/  FMUL.FTZ R164, R4, R164 ;  /* 0x000000a404a47220 */ /* 0x002fc40000410000 */
[C---:B------:R-:W-:Y:S02]  /*9710*/  FMUL.FTZ R165, R4.reuse, R165 ;  /* 0x000000a504a57220 */ /* 0x040fe40000410000 */
[C---:B------:R-:W-:Y:S02]  /*9720*/  FMUL.FTZ R160, R4.reuse, R160 ;  /* 0x000000a004a07220 */ /* 0x040fe40000410000 */
[C---:B------:R-:W-:Y:S01]  /*9730*/  FMUL.FTZ R161, R4.reuse, R161 ;  /* 0x000000a104a17220 */ /* 0x040fe20000410000 */
[----:B------:R-:W1:Y:S01]  /*9740*/  @P0 MUFU.LG2 R8, R8 ;  /* 0x0000000800080308 */ /* 0x000e620000000c00 */
[C---:B------:R-:W-:Y:S02]  /*9750*/  FMUL.FTZ R156, R4.reuse, R156 ;  /* 0x0000009c049c7220 */ /* 0x040fe40000410000 */
[C---:B------:R-:W-:Y:S02]  /*9760*/  FMUL.FTZ R157, R4.reuse, R157 ;  /* 0x0000009d049d7220 */ /* 0x040fe40000410000 */
[----:B------:R-:W-:-:S02]  /*9770*/  FMUL.FTZ R152, R4, R152 ;  /* 0x0000009804987220 */ /* 0x000fc40000410000 */
[C---:B------:R-:W-:Y:S02]  /*9780*/  FMUL.FTZ R153, R4.reuse, R153 ;  /* 0x0000009904997220 */ /* 0x040fe40000410000 */
[C---:B------:R-:W-:Y:S02]  /*9790*/  FMUL.FTZ R148, R4.reuse, R148 ;  /* 0x0000009404947220 */ /* 0x040fe40000410000 */
[C---:B------:R-:W-:Y:S02]  /*97a0*/  FMUL.FTZ R149, R4.reuse, R149 ;  /* 0x0000009504957220 */ /* 0x040fe40000410000 */
        /* <DEDUP_REMOVED lines=53> */
[----:B------:R-:W-:Y:S01]  /*9b00*/  FMUL.FTZ R129, R4, R129 ;  /* 0x0000008104817220 */ /* 0x000fe20000410000 */
[----:B------:R-:W-:Y:S01]  /*9b10*/  @P0 MOV R4, 0x3f317218 ;  /* 0x3f31721800040802 */ /* 0x000fe20000000f00 */
[----:B--2---:R-:W-:Y:S02]  /*9b20*/  @P1 FMUL.FTZ R7, R7, 0.69314718246459960938 ;  /* 0x3f31721807071820 */ /* 0x004fe40000410000 */
[----:B-1----:R-:W-:Y:S02]  /*9b30*/  @P0 FMUL.FTZ R5, R8, 0.69314718246459960938 ;  /* 0x3f31721808050820 */ /* 0x002fe40000410000 */
[----:B------:R-:W-:-:S02]  /*9b40*/  @P0 FMUL.FTZ R4, R4, c[0x0][0x2d0] ;  /* 0x0000b40004040a20 */ /* 0x000fc40000410000 */
        /* <DEDUP_REMOVED lines=63> */
[----:B------:R-:W-:Y:S02]  /*9f40*/  FMUL.FTZ R131, R0, R131 ;  /* 0x0000008300837220 */ /* 0x000fe40000410000 */
[----:B------:R-:W-:Y:S02]  /*9f50*/  @P1 FFMA.FTZ R16, R6, R3, R7 ;  /* 0x0000000306101223 */ /* 0x000fe40000010007 */
[----:B------:R-:W-:-:S02]  /*9f60*/  @P0 FFMA.FTZ R17, R4, R2, R5 ;  /* 0x0000000204110223 */ /* 0x000fc40000010005 */
.L_x_3:
[----:B------:R-:W-:Y:S05]  /*9f70*/  @P2 BRA `(.L_x_6) ;  /* 0x00001f8000002947 */ /* 0x000fea0003800000 */
[----:B------:R-:W1:Y:S01]  /*9f80*/  S2R R7, SR_TID.X ;  /* 0x0000000000077919 */ /* 0x000e620000002100 */
[----:B------:R-:W-:Y:S01]  /*9f90*/  IMAD R0, RZ, RZ, -UR11 ;  /* 0x8000000bff007e24 */ /* 0x000fe2000f8e02ff */
[----:B------:R-:W-:Y:S01]  /*9fa0*/  ULDC.64 UR4, c[0x0][0x4d0] ;  /* 0x0001340000047ab9 */ /* 0x000fe20000000a00 */
[----:B------:R-:W-:Y:S01]  /*9fb0*/  MOV R20, c[0x0][0x4e8] ;  /* 0x00013a0000147a02 */ /* 0x000fe20000000f00 */
[----:B------:R-:W2:Y:S01]  /*9fc0*/  S2R R9, SR_CTAID.Y ;  /* 0x0000000000097919 */ /* 0x000ea20000002600 */
[----:B------:R-:W-:Y:S01]  /*9fd0*/  UIMAD.WIDE.U32 UR8, UR11, UR4, URZ ;  /* 0x000000040b0872a5 */ /* 0x000fe2000f8e003f */
[----:B------:R-:W-:Y:S01]  /*9fe0*/  BSSY B0, `(.L_x_7) ;  /* 0x000012f000007945 */ /* 0x000fe20003800000 */
[----:B------:R-:W-:Y:S01]  /*9ff0*/  USHF.R.S32.HI UR6, URZ, 0x1f, UR11 ;  /* 0x0000001f3f067899 */ /* 0x000fe2000801140b */
[----:B------:R-:W3:Y:S01]  /*a000*/  S2R R10, SR_CTAID.Z ;  /* 0x00000000000a7919 */ /* 0x000ee20000002700 */
[----:B------:R-:W-:-:S02]  /*a010*/  ISETP.NE.AND P1, PT, R20, 0x1, PT ;  /* 0x000000011400780c */ /* 0x000fc40003f25270 */
[----:B------:R-:W-:Y:S01]  /*a020*/  IMAD.U32 R2, RZ, RZ, UR8 ;  /* 0x00000008ff027e24 */ /* 0x000fe2000f8e00ff */
[----:B------:R-:W-:Y:S01]  /*a030*/  MOV R3, UR9 ;  /* 0x0000000900037c02 */ /* 0x000fe20008000f00 */
[----:B------:R-:W4:Y:S01]  /*a040*/  S2R R19, SR_CTAID.X ;  /* 0x0000000000137919 */ /* 0x000f220000002500 */
[----:B------:R-:W-:-:S04]  /*a050*/  UIMAD UR7, UR6, UR4, URZ ;  /* 0x00000004060772a4 */ /* 0x000fc8000f8e023f */
[----:B------:R-:W-:-:S03]  /*a060*/  UIMAD UR7, UR11, UR5, UR7 ;  /* 0x000000050b0772a4 */ /* 0x000fc6000f8e0207 */
[----:B------:R-:W-:Y:S02]  /*a070*/  ULDC.64 UR4, c[0x0][0x438] ;  /* 0x00010e0000047ab9 */ /* 0x000fe40000000a00 */
[----:B------:R-:W-:Y:S01]  /*a080*/  UIMAD.WIDE.U32 UR14, UR11, UR4, URZ ;  /* 0x000000040b0e72a5 */ /* 0x000fe2000f8e003f */
[----:B-1----:R-:W-:Y:S01]  /*a090*/  SHF.R.S32.HI R5, RZ, 0x1f, R7 ;  /* 0x0000001fff057819 */ /* 0x002fe20000011407 */
[----:B------:R-:W-:Y:S02]  /*a0a0*/  UIMAD UR4, UR6, UR4, URZ ;  /* 0x00000004060472a4 */ /* 0x000fe4000f8e023f */
[----:B------:R-:W-:Y:S01]  /*a0b0*/  UIADD3 UR7, UR9, UR7, URZ ;  /* 0x0000000709077290 */ /* 0x000fe2000fffe03f */
[----:B--2---:R-:W-:Y:S01]  /*a0c0*/  IMAD R9, R0, c[0x0][0x550], R9 ;  /* 0x0001540000097a24 */ /* 0x004fe200078e0209 */
[CC--:B------:R-:W-:Y:S01]  /*a0d0*/  LEA.HI R0, R5.reuse, R7.reuse, RZ, 0x5 ;  /* 0x0000000705007211 */ /* 0x0c0fe200078f28ff */
[----:B------:R-:W-:Y:S01]  /*a0e0*/  UIMAD UR4, UR11, UR5, UR4 ;  /* 0x000000050b0472a4 */ /* 0x000fe2000f8e0204 */
[----:B------:R-:W-:-:S02]  /*a0f0*/  LEA.HI R5, R5, R7, RZ, 0x2 ;  /* 0x0000000705057211 */ /* 0x000fc400078f10ff */
[----:B------:R-:W-:Y:S01]  /*a100*/  LOP3.LUT R4, R0, 0xffffffe0, RZ, 0xc0, !PT ;  /* 0xffffffe000047812 */ /* 0x000fe200078ec0ff */
[----:B------:R-:W-:Y:S01]  /*a110*/  UIADD3 UR4, UR15, UR4, URZ ;  /* 0x000000040f047290 */ /* 0x000fe2000fffe03f */
[--C-:B------:R-:W-:Y:S02]  /*a120*/  SHF.R.S32.HI R6, RZ, 0x5, R0.reuse ;  /* 0x00000005ff067819 */ /* 0x100fe40000011400 */
[----:B------:R-:W-:Y:S01]  /*a130*/  SHF.R.S32.HI R0, RZ, 0x1f, R0 ;  /* 0x0000001fff007819 */ /* 0x000fe20000011400 */
[----:B------:R-:W-:Y:S01]  /*a140*/  IMAD.IADD R14, R7, 0x1, -R4 ;  /* 0x00000001070e7824 */ /* 0x000fe200078e0a04 */
[----:B------:R-:W-:Y:S01]  /*a150*/  LOP3.LUT R3, R5, 0xfffffffc, RZ, 0xc0, !PT ;  /* 0xfffffffc05037812 */ /* 0x000fe200078ec0ff */
[----:B------:R-:W-:Y:S01]  /*a160*/  IMAD.MOV.U32 R4, RZ, RZ, R2 ;  /* 0x000000ffff047224 */ /* 0x000fe200078e0002 */
[----:B------:R-:W-:Y:S01]  /*a170*/  LEA.HI R0, R0, R6, RZ, 0x3 ;  /* 0x0000000600007211 */ /* 0x000fe200078f18ff */
[----:B------:R-:W-:Y:S01]  /*a180*/  IMAD.U32 R5, RZ, RZ, UR7 ;  /* 0x00000007ff057e24 */ /* 0x000fe2000f8e00ff */
[----:B------:R-:W-:Y:S01]  /*a190*/  IADD3 R7, -R3, R7, RZ ;  /* 0x0000000703077210 */ /* 0x000fe20007ffe1ff */
[----:B------:R-:W-:Y:S01]  /*a1a0*/  IMAD.U32 R3, RZ, RZ, UR15 ;  /* 0x0000000fff037e24 */ /* 0x000fe2000f8e00ff */
[----:B------:R-:W-:Y:S01]  /*a1b0*/  LOP3.LUT R0, R0, 0xffffff8, RZ, 0xc0, !PT ;  /* 0x0ffffff800007812 */ /* 0x000fe200078ec0ff */
[----:B---3--:R-:W-:Y:S01]  /*a1c0*/  IMAD.WIDE.U32 R4, R10, c[0x0][0x4d8], R4 ;  /* 0x000136000a047a25 */ /* 0x008fe200078e0004 */
[----:B------:R-:W-:-:S02]  /*a1d0*/  SHF.R.S32.HI R2, RZ, 0x1f, R14 ;  /* 0x0000001fff027819 */ /* 0x000fc4000001140e */
[----:B------:R-:W-:Y:S01]  /*a1e0*/  SHF.R.S32.HI R11, RZ, 0x1f, R10 ;  /* 0x0000001fff0b7819 */ /* 0x000fe2000001140a */
[----:B------:R-:W-:Y:S01]  /*a1f0*/  IMAD.IADD R8, R6, 0x1, -R0 ;  /* 0x0000000106087824 */ /* 0x000fe200078e0a00 */
[C---:B------:R-:W-:Y:S02]  /*a200*/  LEA.HI R0, R7.reuse, R7, RZ, 0x1 ;  /* 0x0000000707007211 */ /* 0x040fe400078f08ff */
[----:B------:R-:W-:Y:S01]  /*a210*/  LEA.HI R18, R2, R14, RZ, 0x2 ;  /* 0x0000000e02127211 */ /* 0x000fe200078f10ff */
[----:B------:R-:W-:Y:S01]  /*a220*/  IMAD.U32 R2, RZ, RZ, UR14 ;  /* 0x0000000eff027e24 */ /* 0x000fe2000f8e00ff */
[----:B------:R-:W-:Y:S02]  /*a230*/  LOP3.LUT R0, R0, 0x1ffffffe, RZ, 0xc0, !PT ;  /* 0x1ffffffe00007812 */ /* 0x000fe400078ec0ff */
[----:B------:R-:W-:Y:S02]  /*a240*/  SHF.R.S32.HI R6, RZ, 0x2, R18 ;  /* 0x00000002ff067819 */ /* 0x000fe40000011412 */
[----:B------:R-:W-:Y:S01]  /*a250*/  MOV R3, UR4 ;  /* 0x0000000400037c02 */ /* 0x000fe20008000f00 */
[----:B------:R-:W-:-:S02]  /*a260*/  IMAD.IADD R0, R7, 0x1, -R0 ;  /* 0x0000000107007824 */ /* 0x000fc400078e0a00 */
[----:B------:R-:W-:Y:S02]  /*a270*/  IMAD R15, R8, 0x10, R6 ;  /* 0x00000010080f7824 */ /* 0x000fe400078e0206 */
[C---:B------:R-:W-:Y:S02]  /*a280*/  IMAD R7, R11.reuse, c[0x0][0x4d8], RZ ;  /* 0x000136000b077a24 */ /* 0x040fe400078e02ff */
[----:B------:R-:W-:Y:S01]  /*a290*/  IMAD R6, R11, c[0x0][0x440], RZ ;  /* 0x000110000b067a24 */ /* 0x000fe200078e02ff */
[----:B------:R-:W-:Y:S01]  /*a2a0*/  LEA R0, R0, R15, 0x3 ;  /* 0x0000000f00007211 */ /* 0x000fe200078e18ff */
[C---:B------:R-:W-:Y:S02]  /*a2b0*/  IMAD R7, R10.reuse, c[0x0][0x4dc], R7 ;  /* 0x000137000a077a24 */ /* 0x040fe400078e0207 */
[----:B------:R-:W-:Y:S02]  /*a2c0*/  IMAD R6, R10, c[0x0][0x444], R6 ;  /* 0x000111000a067a24 */ /* 0x000fe400078e0206 */
[----:B----4-:R-:W-:Y:S01]  /*a2d0*/  IMAD R8, R19, 0x80, R0 ;  /* 0x0000008013087824 */ /* 0x010fe200078e0200 */
[----:B------:R-:W-:Y:S01]  /*a2e0*/  SHF.R.S32.HI R0, RZ, 0x1f, R9 ;  /* 0x0000001fff007819 */ /* 0x000fe20000011409 */
[----:B------:R-:W-:-:S02]  /*a2f0*/  IMAD.IADD R5, R5, 0x1, R7 ;  /* 0x0000000105057824 */ /* 0x000fc400078e0207 */
[----:B------:R-:W-:-:S04]  /*a300*/  @P1 IMAD.HI.U32 R7, R8, c[0x0][0x4ec], RZ ;  /* 0x00013b0008071a27 */ /* 0x000fc800078e00ff */
[----:B------:R-:W-:-:S04]  /*a310*/  IMAD.WIDE.U32 R2, R10, c[0x0][0x440], R2 ;  /* 0x000110000a027a25 */ /* 0x000fc800078e0002 */
[----:B------:R-:W-:Y:S01]  /*a320*/  IMAD.MOV.U32 R10, RZ, RZ, R8 ;  /* 0x000000ffff0a7224 */ /* 0x000fe200078e0008 */
[----:B------:R-:W-:Y:S02]  /*a330*/  @P1 SHF.R.U32.HI R10, RZ, c[0x0][0x4f0], R7 ;  /* 0x00013c00ff0a1a19 */ /* 0x000fe40000011607 */
[----:B------:R-:W-:Y:S01]  /*a340*/  IADD3 R3, R3, R6, RZ ;  /* 0x0000000603037210 */ /* 0x000fe20007ffe0ff */
[C---:B------:R-:W-:Y:S02]  /*a350*/  IMAD R6, R0.reuse, c[0x0][0x4e0], RZ ;  /* 0x0001380000067a24 */ /* 0x040fe400078e02ff */
[----:B------:R-:W-:Y:S02]  /*a360*/  IMAD R0, R0, c[0x0][0x448], RZ ;  /* 0x0001120000007a24 */ /* 0x000fe400078e02ff */
[----:B------:R-:W-:Y:S02]  /*a370*/  IMAD.MOV R11, RZ, RZ, -R10 ;  /* 0x000000ffff0b7224 */ /* 0x000fe400078e0a0a */
[----:B------:R-:W-:-:S02]  /*a380*/  IMAD R13, R9, c[0x0][0x4e4], R6 ;  /* 0x00013900090d7a24 */ /* 0x000fc400078e0206 */
[----:B------:R-:W-:-:S04]  /*a390*/  IMAD.WIDE.U32 R6, R9, c[0x0][0x448], R2 ;  /* 0x0001120009067a25 */ /* 0x000fc800078e0002 */
[C---:B------:R-:W-:Y:S01]  /*a3a0*/  IMAD R12, R9.reuse, c[0x0][0x44c], R0 ;  /* 0x00011300090c7a24 */ /* 0x040fe200078e0200 */
[----:B------:R-:W-:Y:S01]  /*a3b0*/  MOV R0, R8 ;  /* 0x0000000800007202 */ /* 0x000fe20000000f00 */
[----:B------:R-:W-:-:S04]  /*a3c0*/  IMAD.WIDE.U32 R2, R9, c[0x0][0x4e0], R4 ;  /* 0x0001380009027a25 */ /* 0x000fc800078e0004 */
[----:B------:R-:W-:Y:S01]  /*a3d0*/  IMAD R9, R11, c[0x0][0x4e8], R8 ;  /* 0x00013a000b097a24 */ /* 0x000fe200078e0208 */
[----:B------:R-:W-:Y:S01]  /*a3e0*/  SHF.R.S32.HI R11, RZ, 0x1f, R10 ;  /* 0x0000001fff0b7819 */ /* 0x000fe2000001140a */
[----:B------:R-:W-:Y:S01]  /*a3f0*/  @P1 IMAD.HI.U32 R4, R8, c[0x0][0x4ec], RZ ;  /* 0x00013b0008041a27 */ /* 0x000fe200078e00ff */
[----:B------:R-:W-:Y:S01]  /*a400*/  BAR.SYNC.DEFER_BLOCKING 0x1, 0x100 ;  /* 0x0044000000007b1d */ /* 0x000fe20000010000 */
[----:B------:R-:W-:Y:S02]  /*a410*/  IADD3 R2, P0, R10, R2, RZ ;  /* 0x000000020a027210 */ /* 0x000fe40007f1e0ff */
[----:B------:R-:W-:Y:S01]  /*a420*/  IMAD.IADD R5, R7, 0x1, R12 ;  /* 0x0000000107057824 */ /* 0x000fe200078e020c */
[----:B------:R-:W-:Y:S02]  /*a430*/  SHF.R.S32.HI R7, RZ, 0x1f, R9 ;  /* 0x0000001fff077819 */ /* 0x000fe40000011409 */
[----:B------:R-:W-:Y:S02]  /*a440*/  @P1 SHF.R.U32.HI R0, RZ, c[0x0][0x4f0], R4 ;  /* 0x00013c00ff001a19 */ /* 0x000fe40000011604 */
[----:B------:R-:W-:Y:S01]  /*a450*/  IADD3.X R3, R11, R3, R13, P0, !PT ;  /* 0x000000030b037210 */ /* 0x000fe200007fe40d */
[----:B------:R-:W-:Y:S01]  /*a460*/  IMAD R11, R19, 0x80, R15 ;  /* 0x00000080130b7824 */ /* 0x000fe200078e020f */
[----:B------:R-:W-:Y:S01]  /*a470*/  MOV R4, R6 ;  /* 0x0000000600047202 */ /* 0x000fe20000000f00 */
[----:B------:R-:W-:Y:S01]  /*a480*/  IMAD R6, R7, c[0x0][0x4c8], RZ ;  /* 0x0001320007067a24 */ /* 0x000fe200078e02ff */
[----:B------:R-:W-:Y:S01]  /*a490*/  SHF.R.S32.HI R7, RZ, 0x1f, R0 ;  /* 0x0000001fff077819 */ /* 0x000fe20000011400 */
[----:B------:R-:W-:Y:S01]  /*a4a0*/  IMAD.WIDE.U32 R2, R9, c[0x0][0x4c8], R2 ;  /* 0x0001320009027a25 */ /* 0x000fe200078e0002 */
[----:B------:R-:W-:-:S03]  /*a4b0*/  LOP3.LUT P1, RZ, R14, 0x3, RZ, 0xc0, !PT ;  /* 0x000000030eff7812 */ /* 0x000fc6000782c0ff */
[----:B------:R-:W-:Y:S02]  /*a4c0*/  IMAD.MOV R10, RZ, RZ, -R0 ;  /* 0x000000ffff0a7224 */ /* 0x000fe400078e0a00 */
[----:B------:R-:W-:Y:S01]  /*a4d0*/  IMAD R9, R9, c[0x0][0x4cc], R6 ;  /* 0x0001330009097a24 */ /* 0x000fe200078e0206 */
[----:B------:R-:W-:Y:S01]  /*a4e0*/  LEA R6, P0, R2, c[0x0][0x4a8], 0x2 ;  /* 0x00012a0002067a11 */ /* 0x000fe200078010ff */
[----:B------:R-:W-:Y:S02]  /*a4f0*/  IMAD R10, R10, c[0x0][0x4e8], R8 ;  /* 0x00013a000a0a7a24 */ /* 0x000fe400078e0208 */
[----:B------:R-:W-:Y:S01]  /*a500*/  IMAD R7, R7, c[0x0][0x430], RZ ;  /* 0x00010c0007077a24 */ /* 0x000fe200078e02ff */
[----:B------:R-:W-:Y:S01]  /*a510*/  IADD3 R3, R3, R9, RZ ;  /* 0x0000000903037210 */ /* 0x000fe20007ffe0ff */
[----:B------:R-:W-:Y:S01]  /*a520*/  IMAD.WIDE.U32 R4, R0, c[0x0][0x430], R4 ;  /* 0x00010c0000047a25 */ /* 0x000fe200078e0004 */
[----:B------:R-:W-:Y:S02]  /*a530*/  SHFL.IDX PT, R8, R6, RZ, 0x1c1f ;  /* 0x001c1fff06087589 */ /* 0x000fe400000e0000 */
[----:B------:R-:W-:Y:S01]  /*a540*/  LEA.HI.X R2, R2, c[0x0][0x4ac], R3, 0x2, P0 ;  /* 0x00012b0002027a11 */ /* 0x000fe200000f1403 */
[----:B------:R-:W-:Y:S01]  /*a550*/  IMAD R0, R0, c[0x0][0x434], R7 ;  /* 0x00010d0000007a24 */ /* 0x000fe200078e0207 */
[----:B------:R-:W-:Y:S01]  /*a560*/  SHF.R.S32.HI R7, RZ, 0x1f, R10 ;  /* 0x0000001fff077819 */ /* 0x000fe2000001140a */
[----:B------:R-:W-:Y:S03]  /*a570*/  SHFL.IDX PT, R6, R6, 0x1, 0x1c1f ;  /* 0x003c1f0006067f89 */ /* 0x000fe600000e0000 */
[----:B------:R-:W-:Y:S01]  /*a580*/  IADD3 R3, R5, R0, RZ ;  /* 0x0000000005037210 */ /* 0x000fe20007ffe0ff */
[----:B------:R-:W-:Y:S01]  /*a590*/  IMAD R0, R7, c[0x0][0x428], RZ ;  /* 0x00010a0007007a24 */ /* 0x000fe200078e02ff */
[----:B------:R-:W1:Y:S01]  /*a5a0*/  SHFL.IDX PT, R9, R2, RZ, 0x1c1f ;  /* 0x001c1fff02097589 */ /* 0x000e6200000e0000 */
[----:B------:R-:W-:-:S02]  /*a5b0*/  IMAD R5, R20, c[0x0][0x388], RZ ;  /* 0x0000e20014057a24 */ /* 0x000fc400078e02ff */
[----:B------:R-:W-:Y:S01]  /*a5c0*/  IMAD R0, R10, c[0x0][0x42c], R0 ;  /* 0x00010b000a007a24 */ /* 0x000fe200078e0200 */
[----:B------:R2:W3:Y:S02]  /*a5d0*/  SHFL.IDX PT, R7, R2, 0x1, 0x1c1f ;  /* 0x003c1f0002077f89 */ /* 0x0004e400000e0000 */
[----:B------:R-:W-:-:S13]  /*a5e0*/  ISETP.GE.OR P2, PT, R11, R5, P1 ;  /* 0x000000050b00720c */ /* 0x000fda0000f46670 */
[----:B-1----:R1:W-:Y:S01]  /*a5f0*/  @!P2 ST.E [R8.64], R16 ;  /* 0x000000100800a985 */ /* 0x0023e2000c10190c */
[----:B--2---:R-:W-:Y:S01]  /*a600*/  IMAD.MOV.U32 R2, RZ, RZ, R4 ;  /* 0x000000ffff027224 */ /* 0x004fe200078e0004 */
[----:B------:R-:W-:-:S03]  /*a610*/  IADD3 R4, R11, 0x8, RZ ;  /* 0x000000080b047810 */ /* 0x000fc60007ffe0ff */
[----:B------:R-:W-:Y:S01]  /*a620*/  IMAD.WIDE.U32 R2, R10, c[0x0][0x428], R2 ;  /* 0x00010a000a027a25 */ /* 0x000fe200078e0002 */
[----:B------:R-:W-:-:S04]  /*a630*/  ISETP.GE.OR P1, PT, R4, R5, P1 ;  /* 0x000000050400720c */ /* 0x000fc80000f26670 */
[----:B------:R-:W-:Y:S02]  /*a640*/  IADD3 R0, R3, R0, RZ ;  /* 0x0000000003007210 */ /* 0x000fe40007ffe0ff */
[----:B------:R-:W-:-:S04]  /*a650*/  LEA R20, P0, R2, c[0x0][0x400], 0x2 ;  /* 0x0001000002147a11 */ /* 0x000fc800078010ff */
[----:B------:R-:W-:Y:S02]  /*a660*/  LEA.HI.X R19, R2, c[0x0][0x404], R0, 0x2, P0 ;  /* 0x0001010002137a11 */ /* 0x000fe400000f1400 */
[----:B------:R-:W-:Y:S01]  /*a670*/  LOP3.LUT R0, R18, 0x7ffffffc, RZ, 0xc0, !PT ;  /* 0x7ffffffc12007812 */ /* 0x000fe200078ec0ff */
[----:B---3--:R1:W-:Y:S01]  /*a680*/  @!P1 ST.E [R6.64], R17 ;  /* 0x0000001106009985 */ /* 0x0083e2000c10190c */
[-C--:B------:R-:W-:Y:S02]  /*a690*/  ISETP.GE.AND P1, PT, R11, R5.reuse, PT ;  /* 0x000000050b00720c */ /* 0x080fe40003f26270 */
[----:B------:R-:W-:Y:S01]  /*a6a0*/  ISETP.GE.AND P0, PT, R4, R5, PT ;  /* 0x000000050400720c */ /* 0x000fe20003f06270 */
[----:B------:R-:W-:Y:S01]  /*a6b0*/  IMAD.IADD R0, R14, 0x1, -R0 ;  /* 0x000000010e007824 */ /* 0x000fe200078e0a00 */
[----:B------:R1:W2:Y:S04]  /*a6c0*/  SHFL.IDX PT, R2, R20, RZ, 0x1c1f ;  /* 0x001c1fff14027589 */ /* 0x0002a800000e0000 */
[----:B------:R1:W3:Y:S01]  /*a6d0*/  SHFL.IDX PT, R3, R19, RZ, 0x1c1f ;  /* 0x001c1fff13037589 */ /* 0x0002e200000e0000 */
[----:B------:R-:W-:-:S04]  /*a6e0*/  SHF.L.U32 R0, R0, 0x1, RZ ;  /* 0x0000000100007819 */ /* 0x000fc800000006ff */
[----:B------:R-:W-:Y:S05]  /*a6f0*/  @P1 BRA `(.L_x_8) ;  /* 0x00000bd000001947 */ /* 0x000fea0003800000 */
[C---:B------:R-:W-:Y:S02]  /*a700*/  ISETP.GE.AND P2, PT, R0.reuse, c[0x0][0x3c8], PT ;  /* 0x0000f20000007a0c */ /* 0x040fe40003f46270 */
[C---:B------:R-:W-:Y:S02]  /*a710*/  IADD3 R5, R0.reuse, 0x8, RZ ;  /* 0x0000000800057810 */ /* 0x040fe40007ffe0ff */
[----:B------:R-:W-:Y:S02]  /*a720*/  IADD3 R4, R0, 0x10, RZ ;  /* 0x0000001000047810 */ /* 0x000fe40007ffe0ff */
[----:B------:R-:W-:Y:S02]  /*a730*/  ISETP.GE.AND P6, PT, R5, c[0x0][0x3c8], PT ;  /* 0x0000f20005007a0c */ /* 0x000fe40003fc6270 */
[----:B------:R-:W-:Y:S02]  /*a740*/  ISETP.GE.AND P1, PT, R4, c[0x0][0x3c8], PT ;  /* 0x0000f20004007a0c */ /* 0x000fe40003f26270 */
[----:B-1----:R-:W-:-:S02]  /*a750*/  IADD3 R8, R0, 0x18, RZ ;  /* 0x0000001800087810 */ /* 0x002fc40007ffe0ff */
[C---:B------:R-:W-:Y:S01]  /*a760*/  IADD3 R10, R0.reuse, 0x20, RZ ;  /* 0x00000020000a7810 */ /* 0x040fe20007ffe0ff */
[C---:B--23--:R-:W-:Y:S01]  /*a770*/  @!P2 IMAD.WIDE R6, R0.reuse, 0x4, R2 ;  /* 0x000000040006a825 */ /* 0x04cfe200078e0202 */
[C---:B------:R-:W-:Y:S02]  /*a780*/  IADD3 R11, R0.reuse, 0x28, RZ ;  /* 0x00000028000b7810 */ /* 0x040fe40007ffe0ff */
[----:B------:R-:W-:Y:S02]  /*a790*/  IADD3 R9, R0, 0x30, RZ ;  /* 0x0000003000097810 */ /* 0x000fe40007ffe0ff */
[----:B------:R1:W-:Y:S01]  /*a7a0*/  @!P2 ST.E.64 [R6.64], R164 ;  /* 0x000000a40600a985 */ /* 0x0003e2000c101b0c */
[----:B------:R-:W-:Y:S02]  /*a7b0*/  ISETP.GE.AND P5, PT, R8, c[0x0][0x3c8], PT ;  /* 0x0000f20008007a0c */ /* 0x000fe40003fa6270 */
[----:B------:R-:W-:Y:S02]  /*a7c0*/  @!P1 LEA.HI R4, R4, R4, RZ, 0x1 ;  /* 0x0000000404049211 */ /* 0x000fe400078f08ff */
[----:B------:R-:W-:-:S02]  /*a7d0*/  ISETP.GE.AND P4, PT, R10, c[0x0][0x3c8], PT ;  /* 0x0000f2000a007a0c */ /* 0x000fc40003f86270 */
[----:B------:R-:W-:Y:S02]  /*a7e0*/  @!P1 LOP3.LUT R4, R4, 0xfffffffe, RZ, 0xc0, !PT ;  /* 0xfffffffe04049812 */ /* 0x000fe400078ec0ff */
[----:B------:R-:W-:Y:S02]  /*a7f0*/  ISETP.GE.AND P3, PT, R11, c[0x0][0x3c8], PT ;  /* 0x0000f2000b007a0c */ /* 0x000fe40003f66270 */
[----:B------:R-:W-:Y:S02]  /*a800*/  ISETP.GE.AND P2, PT, R9, c[0x0][0x3c8], PT ;  /* 0x0000f20009007a0c */ /* 0x000fe40003f46270 */
[C---:B------:R-:W-:Y:S02]  /*a810*/  IADD3 R13, R0.reuse, 0x38, RZ ;  /* 0x00000038000d7810 */ /* 0x040fe40007ffe0ff */
[----:B------:R-:W-:Y:S02]  /*a820*/  IADD3 R12, R0, 0x40, RZ ;  /* 0x00000040000c7810 */ /* 0x000fe40007ffe0ff */
[----:B-1----:R-:W-:Y:S01]  /*a830*/  @!P6 LEA.HI R6, R5, R5, RZ, 0x1 ;  /* 0x000000050506e211 */ /* 0x002fe200078f08ff */
[----:B------:R-:W-:-:S03]  /*a840*/  @!P1 IMAD.WIDE R4, R4, 0x4, R2 ;  /* 0x0000000404049825 */ /* 0x000fc600078e0202 */
[----:B------:R-:W-:-:S05]  /*a850*/  @!P6 LOP3.LUT R6, R6, 0xfffffffe, RZ, 0xc0, !PT ;  /* 0xfffffffe0606e812 */ /* 0x000fca00078ec0ff */
[----:B------:R-:W-:-:S05]  /*a860*/  @!P6 IMAD.WIDE R6, R6, 0x4, R2 ;  /* 0x000000040606e825 */ /* 0x000fca00078e0202 */
[----:B------:R1:W-:Y:S01]  /*a870*/  @!P6 ST.E.64 [R6.64], R160 ;  /* 0x000000a00600e985 */ /* 0x0003e2000c101b0c */
[----:B------:R-:W-:-:S03]  /*a880*/  ISETP.GE.AND P6, PT, R13, c[0x0][0x3c8], PT ;  /* 0x0000f2000d007a0c */ /* 0x000fc60003fc6270 */
[----:B------:R2:W-:Y:S01]  /*a890*/  @!P1 ST.E.64 [R4.64], R156 ;  /* 0x0000009c04009985 */ /* 0x0005e2000c101b0c */
[----:B------:R-:W-:Y:S02]  /*a8a0*/  ISETP.GE.AND P1, PT, R12, c[0x0][0x3c8], PT ;  /* 0x0000f2000c007a0c */ /* 0x000fe40003f26270 */
[----:B-1----:R-:W-:Y:S02]  /*a8b0*/  @!P4 LEA.HI R7, R10, R10, RZ, 0x1 ;  /* 0x0000000a0a07c211 */ /* 0x002fe400078f08ff */
[----:B------:R-:W-:Y:S02]  /*a8c0*/  @!P3 LEA.HI R6, R11, R11, RZ, 0x1 ;  /* 0x0000000b0b06b211 */ /* 0x000fe400078f08ff */
[----:B--2---:R-:W-:Y:S02]  /*a8d0*/  @!P5 LEA.HI R4, R8, R8, RZ, 0x1 ;  /* 0x000000080804d211 */ /* 0x004fe400078f08ff */
[----:B------:R-:W-:Y:S02]  /*a8e0*/  @!P2 LEA.HI R5, R9, R9, RZ, 0x1 ;  /* 0x000000090905a211 */ /* 0x000fe400078f08ff */
[----:B------:R-:W-:-:S02]  /*a8f0*/  @!P5 LOP3.LUT R4, R4, 0xfffffffe, RZ, 0xc0, !PT ;  /* 0xfffffffe0404d812 */ /* 0x000fc400078ec0ff */
[----:B------:R-:W-:Y:S02]  /*a900*/  @!P4 LOP3.LUT R7, R7, 0xfffffffe, RZ, 0xc0, !PT ;  /* 0xfffffffe0707c812 */ /* 0x000fe400078ec0ff */
[----:B------:R-:W-:Y:S01]  /*a910*/  @!P3 LOP3.LUT R6, R6, 0xfffffffe, RZ, 0xc0, !PT ;  /* 0xfffffffe0606b812 */ /* 0x000fe200078ec0ff */
[----:B------:R-:W-:Y:S01]  /*a920*/  @!P5 IMAD.WIDE R10, R4, 0x4, R2 ;  /* 0x00000004040ad825 */ /* 0x000fe200078e0202 */
[----:B------:R-:W-:-:S03]  /*a930*/  @!P2 LOP3.LUT R5, R5, 0xfffffffe, RZ, 0xc0, !PT ;  /* 0xfffffffe0505a812 */ /* 0x000fc600078ec0ff */
[--C-:B------:R-:W-:Y:S01]  /*a940*/  @!P4 IMAD.WIDE R8, R7, 0x4, R2.reuse ;  /* 0x000000040708c825 */ /* 0x100fe200078e0202 */
[----:B------:R1:W-:Y:S03]  /*a950*/  @!P5 ST.E.64 [R10.64], R152 ;  /* 0x000000980a00d985 */ /* 0x0003e6000c101b0c */
[--C-:B------:R-:W-:Y:S01]  /*a960*/  @!P3 IMAD.WIDE R6, R6, 0x4, R2.reuse ;  /* 0x000000040606b825 */ /* 0x100fe200078e0202 */
[----:B------:R2:W-:Y:S03]  /*a970*/  @!P4 ST.E.64 [R8.64], R148 ;  /* 0x000000940800c985 */ /* 0x0005e6000c101b0c */
[----:B------:R-:W-:Y:S01]  /*a980*/  @!P2 IMAD.WIDE R4, R5, 0x4, R2 ;  /* 0x000000040504a825 */ /* 0x000fe200078e0202 */
[----:B------:R3:W-:Y:S04]  /*a990*/  @!P3 ST.E.64 [R6.64], R144 ;  /* 0x000000900600b985 */ /* 0x0007e8000c101b0c */
[----:B------:R4:W-:Y:S01]  /*a9a0*/  @!P2 ST.E.64 [R4.64], R140 ;  /* 0x0000008c0400a985 */ /* 0x0009e2000c101b0c */
[----:B-1----:R-:W-:-:S02]  /*a9b0*/  IADD3 R10, R0, 0x58, RZ ;  /* 0x00000058000a7810 */ /* 0x002fc40007ffe0ff */
[C---:B------:R-:W-:Y:S02]  /*a9c0*/  IADD3 R11, R0.reuse, 0x60, RZ ;  /* 0x00000060000b7810 */ /* 0x040fe40007ffe0ff */
[C---:B--2---:R-:W-:Y:S02]  /*a9d0*/  IADD3 R8, R0.reuse, 0x48, RZ ;  /* 0x0000004800087810 */ /* 0x044fe40007ffe0ff */
[----:B------:R-:W-:Y:S02]  /*a9e0*/  IADD3 R9, R0, 0x50, RZ ;  /* 0x0000005000097810 */ /* 0x000fe40007ffe0ff */
[----:B---3--:R-:W-:Y:S02]  /*a9f0*/  @!P6 LEA.HI R6, R13, R13, RZ, 0x1 ;  /* 0x0000000d0d06e211 */ /* 0x008fe400078f08ff */
[----:B------:R-:W-:Y:S02]  /*aa00*/  ISETP.GE.AND P5, PT, R8, c[0x0][0x3c8], PT ;  /* 0x0000f20008007a0c */ /* 0x000fe40003fa6270 */
[----:B----4-:R-:W-:-:S02]  /*aa10*/  @!P1 LEA.HI R4, R12, R12, RZ, 0x1 ;  /* 0x0000000c0c049211 */ /* 0x010fc400078f08ff */
[----:B------:R-:W-:Y:S02]  /*aa20*/  @!P6 LOP3.LUT R6, R6, 0xfffffffe, RZ, 0xc0, !PT ;  /* 0xfffffffe0606e812 */ /* 0x000fe400078ec0ff */
[----:B------:R-:W-:Y:S02]  /*aa30*/  ISETP.GE.AND P4, PT, R9, c[0x0][0x3c8], PT ;  /* 0x0000f20009007a0c */ /* 0x000fe40003f86270 */
[----:B------:R-:W-:Y:S01]  /*aa40*/  @!P1 LOP3.LUT R4, R4, 0xfffffffe, RZ, 0xc0, !PT ;  /* 0xfffffffe04049812 */ /* 0x000fe200078ec0ff */
[--C-:B------:R-:W-:Y:S01]  /*aa50*/  @!P6 IMAD.WIDE R6, R6, 0x4, R2.reuse ;  /* 0x000000040606e825 */ /* 0x100fe200078e0202 */
[----:B------:R-:W-:Y:S02]  /*aa60*/  ISETP.GE.AND P3, PT, R10, c[0x0][0x3c8], PT ;  /* 0x0000f2000a007a0c */ /* 0x000fe40003f66270 */
[----:B------:R-:W-:Y:S01]  /*aa70*/  ISETP.GE.AND P2, PT, R11, c[0x0][0x3c8], PT ;  /* 0x0000f2000b007a0c */ /* 0x000fe20003f46270 */
[----:B------:R-:W-:Y:S01]  /*aa80*/  @!P1 IMAD.WIDE R4, R4, 0x4, R2 ;  /* 0x0000000404049825 */ /* 0x000fe200078e0202 */
[----:B------:R1:W-:Y:S01]  /*aa90*/  @!P6 ST.E.64 [R6.64], R136 ;  /* 0x000000880600e985 */ /* 0x0003e2000c101b0c */
[----:B------:R-:W-:-:S02]  /*aaa0*/  IADD3 R13, R0, 0x68, RZ ;  /* 0x00000068000d7810 */ /* 0x000fc40007ffe0ff */
[----:B------:R-:W-:Y:S01]  /*aab0*/  IADD3 R12, R0, 0x70, RZ ;  /* 0x00000070000c7810 */ /* 0x000fe20007ffe0ff */
[----:B------:R2:W-:Y:S01]  /*aac0*/  @!P1 ST.E.64 [R4.64], R36 ;  /* 0x0000002404009985 */ /* 0x0005e2000c101b0c */
[----:B------:R-:W-:Y:S02]  /*aad0*/  ISETP.GE.AND P6, PT, R13, c[0x0][0x3c8], PT ;  /* 0x0000f2000d007a0c */ /* 0x000fe40003fc6270 */
[----:B------:R-:W-:Y:S02]  /*aae0*/  ISETP.GE.AND P1, PT, R12, c[0x0][0x3c8], PT ;  /* 0x0000f2000c007a0c */ /* 0x000fe40003f26270 */
[----:B-1----:R-:W-:Y:S02]  /*aaf0*/  @!P4 LEA.HI R7, R9, R9, RZ, 0x1 ;  /* 0x000000090907c211 */ /* 0x002fe400078f08ff */
[----:B------:R-:W-:Y:S02]  /*ab00*/  @!P3 LEA.HI R6, R10, R10, RZ, 0x1 ;  /* 0x0000000a0a06b211 */ /* 0x000fe400078f08ff */
[----:B--2---:R-:W-:-:S02]  /*ab10*/  @!P5 LEA.HI R4, R8, R8, RZ, 0x1 ;  /* 0x000000080804d211 */ /* 0x004fc400078f08ff */
[----:B------:R-:W-:Y:S02]  /*ab20*/  @!P2 LEA.HI R5, R11, R11, RZ, 0x1 ;  /* 0x0000000b0b05a211 */ /* 0x000fe400078f08ff */
[----:B------:R-:W-:Y:S02]  /*ab30*/  @!P5 LOP3.LUT R4, R4, 0xfffffffe, RZ, 0xc0, !PT ;  /* 0xfffffffe0404d812 */ /* 0x000fe400078ec0ff */
        /* <DEDUP_REMOVED lines=18> */
[----:B------:R-:W-:Y:S02]  /*ac60*/  ISETP.GE.AND P4, PT, R9, c[0x0][0x3c8], PT ;  /* 0x0000f20009007a0c */ /* 0x000fe40003f86270 */
[----:B------:R-:W-:Y:S02]  /*ac70*/  @!P6 LOP3.LUT R6, R6, 0xfffffffe, RZ, 0xc0, !PT ;  /* 0xfffffffe0606e812 */ /* 0x000fe400078ec0ff */
[----:B------:R-:W-:Y:S02]  /*ac80*/  @!P1 LOP3.LUT R4, R4, 0xfffffffe, RZ, 0xc0, !PT ;  /* 0xfffffffe04049812 */ /* 0x000fe400078ec0ff */
[----:B------:R-:W-:Y:S01]  /*ac90*/  ISETP.GE.AND P3, PT, R10, c[0x0][0x3c8], PT ;  /* 0x0000f2000a007a0c */ /* 0x000fe20003f66270 */
[--C-:B------:R-:W-:Y:S01]  /*aca0*/  @!P6 IMAD.WIDE R6, R6, 0x4, R2.reuse ;  /* 0x000000040606e825 */ /* 0x100fe200078e0202 */
[----:B------:R-:W-:Y:S02]  /*acb0*/  ISETP.GE.AND P2, PT, R11, c[0x0][0x3c8], PT ;  /* 0x0000f2000b007a0c */ /* 0x000fe40003f46270 */
[----:B------:R-:W-:Y:S01]  /*acc0*/  IADD3 R12, R0, 0x98, RZ ;  /* 0x00000098000c7810 */ /* 0x000fe20007ffe0ff */
[----:B------:R-:W-:Y:S01]  /*acd0*/  @!P1 IMAD.WIDE R4, R4, 0x4, R2 ;  /* 0x0000000404049825 */ /* 0x000fe200078e0202 */
[----:B------:R1:W-:Y:S01]  /*ace0*/  @!P6 ST.E.64 [R6.64], R56 ;  /* 0x000000380600e985 */ /* 0x0003e2000c101b0c */
[----:B------:R-:W-:-:S03]  /*acf0*/  IADD3 R13, R0, 0xa0, RZ ;  /* 0x000000a0000d7810 */ /* 0x000fc60007ffe0ff */
[----:B------:R2:W-:Y:S01]  /*ad00*/  @!P1 ST.E.64 [R4.64], R60 ;  /* 0x0000003c04009985 */ /* 0x0005e2000c101b0c */
[----:B------:R-:W-:Y:S02]  /*ad10*/  ISETP.GE.AND P1, PT, R12, c[0x0][0x3c8], PT ;  /* 0x0000f2000c007a0c */ /* 0x000fe40003f26270 */
[----:B------:R-:W-:Y:S02]  /*ad20*/  ISETP.GE.AND P6, PT, R13, c[0x0][0x3c8], PT ;  /* 0x0000f2000d007a0c */ /* 0x000fe40003fc6270 */
[----:B-1----:R-:W-:Y:S02]  /*ad30*/  @!P4 LEA.HI R7, R9, R9, RZ, 0x1 ;  /* 0x000000090907c211 */ /* 0x002fe400078f08ff */
[----:B------:R-:W-:Y:S02]  /*ad40*/  @!P3 LEA.HI R6, R10, R10, RZ, 0x1 ;  /* 0x0000000a0a06b211 */ /* 0x000fe400078f08ff */
[----:B--2---:R-:W-:Y:S02]  /*ad50*/  @!P5 LEA.HI R4, R8, R8, RZ, 0x1 ;  /* 0x000000080804d211 */ /* 0x004fe400078f08ff */
[----:B------:R-:W-:-:S02]  /*ad60*/  @!P4 LOP3.LUT R7, R7, 0xfffffffe, RZ, 0xc0, !PT ;  /* 0xfffffffe0707c812 */ /* 0x000fc400078ec0ff */
[----:B------:R-:W-:Y:S02]  /*ad70*/  @!P5 LOP3.LUT R4, R4, 0xfffffffe, RZ, 0xc0, !PT ;  /* 0xfffffffe0404d812 */ /* 0x000fe400078ec0ff */
[----:B------:R-:W-:Y:S02]  /*ad80*/  @!P2 LEA.HI R5, R11, R11, RZ, 0x1 ;  /* 0x0000000b0b05a211 */ /* 0x000fe400078f08ff */
        /* <DEDUP_REMOVED lines=12> */
[----:B--2---:R-:W-:Y:S02]  /*ae50*/  IADD3 R7, R0, 0xa8, RZ ;  /* 0x000000a800077810 */ /* 0x004fe40007ffe0ff */
[----:B------:R-:W-:Y:S02]  /*ae60*/  @!P6 LEA.HI R6, R13, R13, RZ, 0x1 ;  /* 0x0000000d0d06e211 */ /* 0x000fe400078f08ff */
[----:B---3--:R-:W-:Y:S02]  /*ae70*/  @!P1 LEA.HI R4, R12, R12, RZ, 0x1 ;  /* 0x0000000c0c049211 */ /* 0x008fe400078f08ff */
[----:B------:R-:W-:Y:S02]  /*ae80*/  ISETP.GE.AND P5, PT, R7, c[0x0][0x3c8], PT ;  /* 0x0000f20007007a0c */ /* 0x000fe40003fa6270 */
[----:B------:R-:W-:-:S02]  /*ae90*/  @!P1 LOP3.LUT R4, R4, 0xfffffffe, RZ, 0xc0, !PT ;  /* 0xfffffffe04049812 */ /* 0x000fc400078ec0ff */
[C---:B----4-:R-:W-:Y:S02]  /*aea0*/  IADD3 R10, R0.reuse, 0xc0, RZ ;  /* 0x000000c0000a7810 */ /* 0x050fe40007ffe0ff */
[----:B------:R-:W-:Y:S01]  /*aeb0*/  IADD3 R12, R0, 0xc8, RZ ;  /* 0x000000c8000c7810 */ /* 0x000fe20007ffe0ff */
[----:B------:R-:W-:Y:S01]  /*aec0*/  @!P1 IMAD.WIDE R4, R4, 0x4, R2 ;  /* 0x0000000404049825 */ /* 0x000fe200078e0202 */
[----:B------:R-:W-:Y:S02]  /*aed0*/  ISETP.GE.AND P4, PT, R8, c[0x0][0x3c8], PT ;  /* 0x0000f20008007a0c */ /* 0x000fe40003f86270 */
[----:B------:R-:W-:Y:S02]  /*aee0*/  ISETP.GE.AND P3, PT, R9, c[0x0][0x3c8], PT ;  /* 0x0000f20009007a0c */ /* 0x000fe40003f66270 */
[----:B------:R-:W-:Y:S01]  /*aef0*/  @!P6 LOP3.LUT R6, R6, 0xfffffffe, RZ, 0xc0, !PT ;  /* 0xfffffffe0606e812 */ /* 0x000fe200078ec0ff */
[----:B------:R1:W-:Y:S01]  /*af00*/  @!P1 ST.E.64 [R4.64], R80 ;  /* 0x0000005004009985 */ /* 0x0003e2000c101b0c */
[----:B------:R-:W-:-:S02]  /*af10*/  ISETP.GE.AND P2, PT, R10, c[0x0][0x3c8], PT ;  /* 0x0000f2000a007a0c */ /* 0x000fc40003f46270 */
[----:B------:R-:W-:-:S13]  /*af20*/  ISETP.GE.AND P1, PT, R12, c[0x0][0x3c8], PT ;  /* 0x0000f2000c007a0c */ /* 0x000fda0003f26270 */
[----:B------:R-:W-:-:S04]  /*af30*/  @!P1 LEA.HI R12, R12, R12, RZ, 0x1 ;  /* 0x0000000c0c0c9211 */ /* 0x000fc800078f08ff */
[----:B------:R-:W-:Y:S01]  /*af40*/  @!P1 LOP3.LUT R12, R12, 0xfffffffe, RZ, 0xc0, !PT ;  /* 0xfffffffe0c0c9812 */ /* 0x000fe200078ec0ff */
[----:B-1----:R-:W-:Y:S01]  /*af50*/  @!P6 IMAD.WIDE R4, R6, 0x4, R2 ;  /* 0x000000040604e825 */ /* 0x002fe200078e0202 */
[----:B------:R-:W-:Y:S02]  /*af60*/  @!P5 LEA.HI R6, R7, R7, RZ, 0x1 ;  /* 0x000000070706d211 */ /* 0x000fe400078f08ff */
[----:B------:R-:W-:Y:S02]  /*af70*/  @!P2 LEA.HI R7, R10, R10, RZ, 0x1 ;  /* 0x0000000a0a07a211 */ /* 0x000fe400078f08ff */
[----:B------:R1:W-:Y:S01]  /*af80*/  @!P6 ST.E.64 [R4.64], R84 ;  /* 0x000000540400e985 */ /* 0x0003e2000c101b0c */
[----:B------:R-:W-:Y:S02]  /*af90*/  @!P5 LOP3.LUT R6, R6, 0xfffffffe, RZ, 0xc0, !PT ;  /* 0xfffffffe0606d812 */ /* 0x000fe400078ec0ff */
[----:B------:R-:W-:Y:S02]  /*afa0*/  @!P2 LOP3.LUT R7, R7, 0xfffffffe, RZ, 0xc0, !PT ;  /* 0xfffffffe0707a812 */ /* 0x000fe400078ec0ff */
[----:B-1----:R-:W-:-:S02]  /*afb0*/  @!P4 LEA.HI R5, R8, R8, RZ, 0x1 ;  /* 0x000000080805c211 */ /* 0x002fc400078f08ff */
[----:B------:R-:W-:Y:S02]  /*afc0*/  @!P3 LEA.HI R4, R9, R9, RZ, 0x1 ;  /* 0x000000090904b211 */ /* 0x000fe400078f08ff */
[----:B------:R-:W-:Y:S02]  /*afd0*/  @!P4 LOP3.LUT R8, R5, 0xfffffffe, RZ, 0xc0, !PT ;  /* 0xfffffffe0508c812 */ /* 0x000fe400078ec0ff */
[----:B------:R-:W-:Y:S01]  /*afe0*/  @!P3 LOP3.LUT R10, R4, 0xfffffffe, RZ, 0xc0, !PT ;  /* 0xfffffffe040ab812 */ /* 0x000fe200078ec0ff */
[----:B------:R-:W-:-:S04]  /*aff0*/  @!P5 IMAD.WIDE R4, R6, 0x4, R2 ;  /* 0x000000040604d825 */ /* 0x000fc800078e0202 */
[--C-:B------:R-:W-:Y:S01]  /*b000*/  @!P4 IMAD.WIDE R8, R8, 0x4, R2.reuse ;  /* 0x000000040808c825 */ /* 0x100fe200078e0202 */
[----:B------:R1:W-:Y:S03]  /*b010*/  @!P5 ST.E.64 [R4.64], R88 ;  /* 0x000000580400d985 */ /* 0x0003e6000c101b0c */
[--C-:B------:R-:W-:Y:S01]  /*b020*/  @!P3 IMAD.WIDE R10, R10, 0x4, R2.reuse ;  /* 0x000000040a0ab825 */ /* 0x100fe200078e0202 */
[----:B------:R2:W-:Y:S03]  /*b030*/  @!P4 ST.E.64 [R8.64], R92 ;  /* 0x0000005c0800c985 */ /* 0x0005e6000c101b0c */
[--C-:B------:R-:W-:Y:S01]  /*b040*/  @!P2 IMAD.WIDE R6, R7, 0x4, R2.reuse ;  /* 0x000000040706a825 */ /* 0x100fe200078e0202 */
[----:B------:R-:W-:Y:S04]  /*b050*/  @!P3 ST.E.64 [R10.64], R96 ;  /* 0x000000600a00b985 */ /* 0x000fe8000c101b0c */
[----:B------:R3:W-:Y:S01]  /*b060*/  @!P2 ST.E.64 [R6.64], R100 ;  /* 0x000000640600a985 */ /* 0x0007e2000c101b0c */
[----:B-1----:R-:W-:Y:S01]  /*b070*/  @!P1 IMAD.WIDE R4, R12, 0x4, R2 ;  /* 0x000000040c049825 */ /* 0x002fe200078e0202 */
[----:B--2---:R-:W-:-:S04]  /*b080*/  IADD3 R9, R0, 0xd0, RZ ;  /* 0x000000d000097810 */ /* 0x004fc80007ffe0ff */
[----:B------:R1:W-:Y:S01]  /*b090*/  @!P1 ST.E.64 [R4.64], R104 ;  /* 0x0000006804009985 */ /* 0x0003e2000c101b0c */
[----:B------:R-:W-:Y:S02]  /*b0a0*/  IADD3 R8, R0, 0xd8, RZ ;  /* 0x000000d800087810 */ /* 0x000fe40007ffe0ff */
[----:B------:R-:W-:Y:S02]  /*b0b0*/  ISETP.GE.AND P6, PT, R9, c[0x0][0x3c8], PT ;  /* 0x0000f20009007a0c */ /* 0x000fe40003fc6270 */
[----:B------:R-:W-:Y:S02]  /*b0c0*/  ISETP.GE.AND P5, PT, R8, c[0x0][0x3c8], PT ;  /* 0x0000f20008007a0c */ /* 0x000fe40003fa6270 */
[C---:B---3--:R-:W-:Y:S02]  /*b0d0*/  IADD3 R7, R0.reuse, 0xe0, RZ ;  /* 0x000000e000077810 */ /* 0x048fe40007ffe0ff */
[----:B------:R-:W-:Y:S02]  /*b0e0*/  IADD3 R6, R0, 0xe8, RZ ;  /* 0x000000e800067810 */ /* 0x000fe40007ffe0ff */
[----:B------:R-:W-:-:S02]  /*b0f0*/  ISETP.GE.AND P4, PT, R7, c[0x0][0x3c8], PT ;  /* 0x0000f20007007a0c */ /* 0x000fc40003f86270 */
[----:B------:R-:W-:-:S03]  /*b100*/  ISETP.GE.AND P3, PT, R6, c[0x0][0x3c8], PT ;  /* 0x0000f20006007a0c */ /* 0x000fc60003f66270 */
[----:B------:R-:W-:Y:S02]  /*b110*/  @!P6 LEA.HI R9, R9, R9, RZ, 0x1 ;  /* 0x000000090909e211 */ /* 0x000fe400078f08ff */
[----:B------:R-:W-:-:S04]  /*b120*/  @!P5 LEA.HI R10, R8, R8, RZ, 0x1 ;  /* 0x00000008080ad211 */ /* 0x000fc800078f08ff */
[----:B------:R-:W-:Y:S02]  /*b130*/  @!P5 LOP3.LUT R10, R10, 0xfffffffe, RZ, 0xc0, !PT ;  /* 0xfffffffe0a0ad812 */ /* 0x000fe400078ec0ff */
[----:B------:R-:W-:Y:S02]  /*b140*/  @!P4 LEA.HI R8, R7, R7, RZ, 0x1 ;  /* 0x000000070708c211 */ /* 0x000fe400078f08ff */
[----:B------:R-:W-:Y:S01]  /*b150*/  @!P3 LEA.HI R7, R6, R6, RZ, 0x1 ;  /* 0x000000060607b211 */ /* 0x000fe200078f08ff */
[----:B------:R-:W-:Y:S01]  /*b160*/  @!P5 IMAD.WIDE R10, R10, 0x4, R2 ;  /* 0x000000040a0ad825 */ /* 0x000fe200078e0202 */
[----:B------:R-:W-:Y:S02]  /*b170*/  @!P4 LOP3.LUT R8, R8, 0xfffffffe, RZ, 0xc0, !PT ;  /* 0xfffffffe0808c812 */ /* 0x000fe400078ec0ff */
[C---:B-1----:R-:W-:Y:S02]  /*b180*/  IADD3 R5, R0.reuse, 0xf0, RZ ;  /* 0x000000f000057810 */ /* 0x042fe40007ffe0ff */
[----:B------:R-:W-:-:S02]  /*b190*/  IADD3 R4, R0, 0xf8, RZ ;  /* 0x000000f800047810 */ /* 0x000fc40007ffe0ff */
[----:B------:R-:W-:Y:S02]  /*b1a0*/  ISETP.GE.AND P2, PT, R5, c[0x0][0x3c8], PT ;  /* 0x0000f20005007a0c */ /* 0x000fe40003f46270 */
[----:B------:R-:W-:Y:S02]  /*b1b0*/  ISETP.GE.AND P1, PT, R4, c[0x0][0x3c8], PT ;  /* 0x0000f20004007a0c */ /* 0x000fe40003f26270 */
[----:B------:R-:W-:-:S09]  /*b1c0*/  @!P3 LOP3.LUT R7, R7, 0xfffffffe, RZ, 0xc0, !PT ;  /* 0xfffffffe0707b812 */ /* 0x000fd200078ec0ff */
[----:B------:R-:W-:Y:S02]  /*b1d0*/  @!P2 LEA.HI R6, R5, R5, RZ, 0x1 ;  /* 0x000000050506a211 */ /* 0x000fe400078f08ff */
[----:B------:R-:W-:Y:S01]  /*b1e0*/  @!P6 LOP3.LUT R5, R9, 0xfffffffe, RZ, 0xc0, !PT ;  /* 0xfffffffe0905e812 */ /* 0x000fe200078ec0ff */
[--C-:B------:R-:W-:Y:S01]  /*b1f0*/  @!P4 IMAD.WIDE R8, R8, 0x4, R2.reuse ;  /* 0x000000040808c825 */ /* 0x100fe200078e0202 */
        /* <DEDUP_REMOVED lines=10> */
[----:B------:R1:W-:Y:S04]  /*b2a0*/  @!P3 ST.E.64 [R6.64], R120 ;  /* 0x000000780600b985 */ /* 0x0003e8000c101b0c */
[----:B------:R1:W-:Y:S04]  /*b2b0*/  @!P2 ST.E.64 [R4.64], R124 ;  /* 0x0000007c0400a985 */ /* 0x0003e8000c101b0c */
[----:B------:R1:W-:Y:S02]  /*b2c0*/  @!P1 ST.E.64 [R2.64], R128 ;  /* 0x0000008002009985 */ /* 0x0003e4000c101b0c */
.L_x_8:
[----:B------:R-:W-:Y:S05]  /*b2d0*/  BSYNC B0 ;  /* 0x0000000000007941 */ /* 0x000fea0003800000 */
.L_x_7:
[----:B-1-3--:R1:W3:Y:S04]  /*b2e0*/  SHFL.IDX PT, R3, R19, 0x1, 0x1c1f ;  /* 0x003c1f0013037f89 */ /* 0x00a2e800000e0000 */
[----:B--2---:R1:W2:Y:S01]  /*b2f0*/  SHFL.IDX PT, R2, R20, 0x1, 0x1c1f ;  /* 0x003c1f0014027f89 */ /* 0x0042a200000e0000 */
[----:B------:R-:W-:Y:S05]  /*b300*/  @P0 EXIT ;  /* 0x000000000000094d */ /* 0x000fea0003800000 */
[C---:B------:R-:W-:Y:S02]  /*b310*/  IADD3 R5, R0.reuse, 0x8, RZ ;  /* 0x0000000800057810 */ /* 0x040fe40007ffe0ff */
[----:B------:R-:W-:-:S02]  /*b320*/  IADD3 R4, R0, 0x10, RZ ;  /* 0x0000001000047810 */ /* 0x000fc40007ffe0ff */
[----:B------:R-:W-:Y:S02]  /*b330*/  ISETP.GE.AND P1, PT, R5, c[0x0][0x3c8], PT ;  /* 0x0000f20005007a0c */ /* 0x000fe40003f26270 */
[----:B------:R-:W-:Y:S02]  /*b340*/  ISETP.GE.AND P0, PT, R4, c[0x0][0x3c8], PT ;  /* 0x0000f20004007a0c */ /* 0x000fe40003f06270 */
[C---:B------:R-:W-:Y:S02]  /*b350*/  ISETP.GE.AND P2, PT, R0.reuse, c[0x0][0x3c8], PT ;  /* 0x0000f20000007a0c */ /* 0x040fe40003f46270 */
[C---:B------:R-:W-:Y:S02]  /*b360*/  IADD3 R11, R0.reuse, 0x18, RZ ;  /* 0x00000018000b7810 */ /* 0x040fe40007ffe0ff */
[----:B------:R-:W-:Y:S02]  /*b370*/  IADD3 R13, R0, 0x20, RZ ;  /* 0x00000020000d7810 */ /* 0x000fe40007ffe0ff */
[----:B------:R-:W-:-:S02]  /*b380*/  ISETP.GE.AND P6, PT, R11, c[0x0][0x3c8], PT ;  /* 0x0000f2000b007a0c */ /* 0x000fc40003fc6270 */
[----:B------:R-:W-:Y:S02]  /*b390*/  ISETP.GE.AND P5, PT, R13, c[0x0][0x3c8], PT ;  /* 0x0000f2000d007a0c */ /* 0x000fe40003fa6270 */
[----:B------:R-:W-:Y:S02]  /*b3a0*/  @!P1 LEA.HI R5, R5, R5, RZ, 0x1 ;  /* 0x0000000505059211 */ /* 0x000fe400078f08ff */
[----:B------:R-:W-:Y:S01]  /*b3b0*/  @!P0 LEA.HI R4, R4, R4, RZ, 0x1 ;  /* 0x0000000404048211 */ /* 0x000fe200078f08ff */
[--C-:B--23--:R-:W-:Y:S01]  /*b3c0*/  @!P2 IMAD.WIDE R8, R0, 0x4, R2.reuse ;  /* 0x000000040008a825 */ /* 0x10cfe200078e0202 */
[----:B------:R-:W-:Y:S02]  /*b3d0*/  @!P1 LOP3.LUT R5, R5, 0xfffffffe, RZ, 0xc0, !PT ;  /* 0xfffffffe05059812 */ /* 0x000fe400078ec0ff */
[----:B------:R-:W-:Y:S02]  /*b3e0*/  @!P0 LOP3.LUT R4, R4, 0xfffffffe, RZ, 0xc0, !PT ;  /* 0xfffffffe04048812 */ /* 0x000fe400078ec0ff */
[----:B------:R2:W-:Y:S01]  /*b3f0*/  @!P2 ST.E.64 [R8.64], R166 ;  /* 0x000000a60800a985 */ /* 0x0005e2000c101b0c */
[----:B------:R-:W-:Y:S01]  /*b400*/  @!P1 IMAD.WIDE R6, R5, 0x4, R2 ;  /* 0x0000000405069825 */ /* 0x000fe200078e0202 */
[----:B------:R-:W-:-:S02]  /*b410*/  IADD3 R10, R0, 0x38, RZ ;  /* 0x00000038000a7810 */ /* 0x000fc40007ffe0ff */
[----:B------:R-:W-:Y:S01]  /*b420*/  IADD3 R12, R0, 0x40, RZ ;  /* 0x00000040000c7810 */ /* 0x000fe20007ffe0ff */
[----:B------:R-:W-:Y:S01]  /*b430*/  @!P0 IMAD.WIDE R4, R4, 0x4, R2 ;  /* 0x0000000404048825 */ /* 0x000fe200078e0202 */
[----:B------:R-:W-:Y:S01]  /*b440*/  @!P1 ST.E.64 [R6.64], R162 ;  /* 0x000000a206009985 */ /* 0x000fe2000c101b0c */
[----:B------:R-:W-:Y:S02]  /*b450*/  IADD3 R14, R0, 0x48, RZ ;  /* 0x00000048000e7810 */ /* 0x000fe40007ffe0ff */
[----:B------:R-:W-:Y:S01]  /*b460*/  ISETP.GE.AND P2, PT, R10, c[0x0][0x3c8], PT ;  /* 0x0000f2000a007a0c */ /* 0x000fe20003f46270 */
[----:B------:R3:W-:Y:S01]  /*b470*/  @!P0 ST.E.64 [R4.64], R158 ;  /* 0x0000009e04008985 */ /* 0x0007e2000c101b0c */
[----:B------:R-:W-:Y:S02]  /*b480*/  ISETP.GE.AND P1, PT, R12, c[0x0][0x3c8], PT ;  /* 0x0000f2000c007a0c */ /* 0x000fe40003f26270 */
[----:B------:R-:W-:Y:S02]  /*b490*/  ISETP.GE.AND P0, PT, R14, c[0x0][0x3c8], PT ;  /* 0x0000f2000e007a0c */ /* 0x000fe40003f06270 */
[----:B------:R-:W-:-:S02]  /*b4a0*/  IADD3 R15, R0, 0x50, RZ ;  /* 0x00000050000f7810 */ /* 0x000fc40007ffe0ff */
[C---:B------:R-:W-:Y:S02]  /*b4b0*/  IADD3 R16, R0.reuse, 0x58, RZ ;  /* 0x0000005800107810 */ /* 0x040fe40007ffe0ff */
[C---:B--2---:R-:W-:Y:S02]  /*b4c0*/  IADD3 R8, R0.reuse, 0x28, RZ ;  /* 0x0000002800087810 */ /* 0x044fe40007ffe0ff */
[----:B------:R-:W-:Y:S02]  /*b4d0*/  IADD3 R9, R0, 0x30, RZ ;  /* 0x0000003000097810 */ /* 0x000fe40007ffe0ff */
[----:B------:R-:W-:Y:S02]  /*b4e0*/  ISETP.GE.AND P4, PT, R8, c[0x0][0x3c8], PT ;  /* 0x0000f20008007a0c */ /* 0x000fe40003f86270 */
[----:B------:R-:W-:Y:S02]  /*b4f0*/  ISETP.GE.AND P3, PT, R9, c[0x0][0x3c8], PT ;  /* 0x0000f20009007a0c */ /* 0x000fe40003f66270 */
[----:B---3--:R-:W-:-:S02]  /*b500*/  @!P6 LEA.HI R4, R11, R11, RZ, 0x1 ;  /* 0x0000000b0b04e211 */ /* 0x008fc400078f08ff */
[----:B------:R-:W-:Y:S02]  /*b510*/  @!P5 LEA.HI R5, R13, R13, RZ, 0x1 ;  /* 0x0000000d0d05d211 */ /* 0x000fe400078f08ff */
[----:B------:R-:W-:Y:S02]  /*b520*/  @!P6 LOP3.LUT R4, R4, 0xfffffffe, RZ, 0xc0, !PT ;  /* 0xfffffffe0404e812 */ /* 0x000fe400078ec0ff */
[----:B------:R-:W-:-:S03]  /*b530*/  @!P5 LOP3.LUT R5, R5, 0xfffffffe, RZ, 0xc0, !PT ;  /* 0xfffffffe0505d812 */ /* 0x000fc600078ec0ff */
[----:B------:R-:W-:-:S04]  /*b540*/  @!P6 IMAD.WIDE R6, R4, 0x4, R2 ;  /* 0x000000040406e825 */ /* 0x000fc800078e0202 */
[----:B------:R-:W-:Y:S01]  /*b550*/  @!P5 IMAD.WIDE R4, R5, 0x4, R2 ;  /* 0x000000040504d825 */ /* 0x000fe200078e0202 */
[----:B------:R2:W-:Y:S01]  /*b560*/  @!P6 ST.E.64 [R6.64], R154 ;  /* 0x0000009a0600e985 */ /* 0x0005e2000c101b0c */
[----:B------:R-:W-:-:S03]  /*b570*/  ISETP.GE.AND P6, PT, R15, c[0x0][0x3c8], PT ;  /* 0x0000f2000f007a0c */ /* 0x000fc60003fc6270 */
[----:B------:R3:W-:Y:S01]  /*b580*/  @!P5 ST.E.64 [R4.64], R150 ;  /* 0x000000960400d985 */ /* 0x0007e2000c101b0c */
[----:B------:R-:W-:Y:S02]  /*b590*/  ISETP.GE.AND P5, PT, R16, c[0x0][0x3c8], PT ;  /* 0x0000f20010007a0c */ /* 0x000fe40003fa6270 */
[----:B--2---:R-:W-:Y:S02]  /*b5a0*/  @!P2 LEA.HI R7, R10, R10, RZ, 0x1 ;  /* 0x0000000a0a07a211 */ /* 0x004fe400078f08ff */
[----:B------:R-:W-:Y:S02]  /*b5b0*/  @!P1 LEA.HI R6, R12, R12, RZ, 0x1 ;  /* 0x0000000c0c069211 */ /* 0x000fe400078f08ff */
[----:B---3--:R-:W-:Y:S02]  /*b5c0*/  @!P4 LEA.HI R4, R8, R8, RZ, 0x1 ;  /* 0x000000080804c211 */ /* 0x008fe400078f08ff */
[----:B------:R-:W-:Y:S02]  /*b5d0*/  @!P3 LEA.HI R8, R9, R9, RZ, 0x1 ;  /* 0x000000090908b211 */ /* 0x000fe400078f08ff */
[----:B------:R-:W-:-:S02]  /*b5e0*/  @!P0 LEA.HI R5, R14, R14, RZ, 0x1 ;  /* 0x0000000e0e058211 */ /* 0x000fc400078f08ff */
[----:B------:R-:W-:Y:S02]  /*b5f0*/  @!P4 LOP3.LUT R4, R4, 0xfffffffe, RZ, 0xc0, !PT ;  /* 0xfffffffe0404c812 */ /* 0x000fe400078ec0ff */
[----:B------:R-:W-:Y:S02]  /*b600*/  @!P3 LOP3.LUT R8, R8, 0xfffffffe, RZ, 0xc0, !PT ;  /* 0xfffffffe0808b812 */ /* 0x000fe400078ec0ff */
[----:B------:R-:W-:Y:S01]  /*b610*/  @!P2 LOP3.LUT R7, R7, 0xfffffffe, RZ, 0xc0, !PT ;  /* 0xfffffffe0707a812 */ /* 0x000fe200078ec0ff */
[--C-:B------:R-:W-:Y:S01]  /*b620*/  @!P4 IMAD.WIDE R12, R4, 0x4, R2.reuse ;  /* 0x00000004040cc825 */ /* 0x100fe200078e0202 */
[----:B------:R-:W-:Y:S02]  /*b630*/  @!P1 LOP3.LUT R6, R6, 0xfffffffe, RZ, 0xc0, !PT ;  /* 0xfffffffe06069812 */ /* 0x000fe400078ec0ff */
[----:B------:R-:W-:Y:S01]  /*b640*/  @!P0 LOP3.LUT R5, R5, 0xfffffffe, RZ, 0xc0, !PT ;  /* 0xfffffffe05058812 */ /* 0x000fe200078ec0ff */
[----:B------:R-:W-:Y:S01]  /*b650*/  @!P3 IMAD.WIDE R10, R8, 0x4, R2 ;  /* 0x00000004080ab825 */ /* 0x000fe200078e0202 */
[----:B------:R2:W-:Y:S01]  /*b660*/  @!P4 ST.E.64 [R12.64], R146 ;  /* 0x000000920c00c985 */ /* 0x0005e2000c101b0c */
[----:B------:R-:W-:-:S02]  /*b670*/  IADD3 R14, R0, 0x88, RZ ;  /* 0x00000088000e7810 */ /* 0x000fc40007ffe0ff */
[--C-:B------:R-:W-:Y:S01]  /*b680*/  @!P2 IMAD.WIDE R8, R7, 0x4, R2.reuse ;  /* 0x000000040708a825 */ /* 0x100fe200078e0202 */
[----:B------:R3:W-:Y:S03]  /*b690*/  @!P3 ST.E.64 [R10.64], R142 ;  /* 0x0000008e0a00b985 */ /* 0x0007e6000c101b0c */
[--C-:B------:R-:W-:Y:S01]  /*b6a0*/  @!P1 IMAD.WIDE R6, R6, 0x4, R2.reuse ;  /* 0x0000000406069825 */ /* 0x100fe200078e0202 */
[----:B------:R4:W-:Y:S03]  /*b6b0*/  @!P2 ST.E.64 [R8.64], R138 ;  /* 0x0000008a0800a985 */ /* 0x0009e6000c101b0c */
[----:B------:R-:W-:Y:S01]  /*b6c0*/  @!P0 IMAD.WIDE R4, R5, 0x4, R2 ;  /* 0x0000000405048825 */ /* 0x000fe200078e0202 */
[----:B------:R-:W-:Y:S04]  /*b6d0*/  @!P1 ST.E.64 [R6.64], R38 ;  /* 0x0000002606009985 */ /* 0x000fe8000c101b0c */
[----:B------:R1:W-:Y:S01]  /*b6e0*/  @!P0 ST.E.64 [R4.64], R42 ;  /* 0x0000002a04008985 */ /* 0x0003e2000c101b0c */
[----:B--2---:R-:W-:-:S02]  /*b6f0*/  IADD3 R12, R0, 0x80, RZ ;  /* 0x00000080000c7810 */ /* 0x004fc40007ffe0ff */
[C---:B---3--:R-:W-:Y:S02]  /*b700*/  IADD3 R10, R0.reuse, 0x70, RZ ;  /* 0x00000070000a7810 */ /* 0x048fe40007ffe0ff */
[C---:B------:R-:W-:Y:S02]  /*b710*/  IADD3 R11, R0.reuse, 0x78, RZ ;  /* 0x00000078000b7810 */ /* 0x040fe40007ffe0ff */
[C---:B----4-:R-:W-:Y:S02]  /*b720*/  IADD3 R8, R0.reuse, 0x60, RZ ;  /* 0x0000006000087810 */ /* 0x050fe40007ffe0ff */
[----:B------:R-:W-:Y:S02]  /*b730*/  IADD3 R9, R0, 0x68, RZ ;  /* 0x0000006800097810 */ /* 0x000fe40007ffe0ff */
[----:B------:R-:W-:Y:S02]  /*b740*/  ISETP.GE.AND P4, PT, R8, c[0x0][0x3c8], PT ;  /* 0x0000f20008007a0c */ /* 0x000fe40003f86270 */
[----:B------:R-:W-:-:S02]  /*b750*/  ISETP.GE.AND P3, PT, R9, c[0x0][0x3c8], PT ;  /* 0x0000f20009007a0c */ /* 0x000fc40003f66270 */
[----:B-1----:R-:W-:Y:S02]  /*b760*/  @!P6 LEA.HI R4, R15, R15, RZ, 0x1 ;  /* 0x0000000f0f04e211 */ /* 0x002fe400078f08ff */
[----:B------:R-:W-:Y:S02]  /*b770*/  @!P5 LEA.HI R5, R16, R16, RZ, 0x1 ;  /* 0x000000101005d211 */ /* 0x000fe400078f08ff */
[----:B------:R-:W-:Y:S02]  /*b780*/  @!P6 LOP3.LUT R4, R4, 0xfffffffe, RZ, 0xc0, !PT ;  /* 0xfffffffe0404e812 */ /* 0x000fe400078ec0ff */
[----:B------:R-:W-:Y:S02]  /*b790*/  @!P5 LOP3.LUT R5, R5, 0xfffffffe, RZ, 0xc0, !PT ;  /* 0xfffffffe0505d812 */ /* 0x000fe400078ec0ff */
[----:B------:R-:W-:Y:S01]  /*b7a0*/  ISETP.GE.AND P2, PT, R10, c[0x0][0x3c8], PT ;  /* 0x0000f2000a007a0c */ /* 0x000fe20003f46270 */
[----:B------:R-:W-:Y:S01]  /*b7b0*/  @!P6 IMAD.WIDE R6, R4, 0x4, R2 ;  /* 0x000000040406e825 */ /* 0x000fe200078e0202 */
[----:B------:R-:W-:-:S02]  /*b7c0*/  ISETP.GE.AND P1, PT, R11, c[0x0][0x3c8], PT ;  /* 0x0000f2000b007a0c */ /* 0x000fc40003f26270 */
[----:B------:R-:W-:Y:S01]  /*b7d0*/  ISETP.GE.AND P0, PT, R12, c[0x0][0x3c8], PT ;  /* 0x0000f2000c007a0c */ /* 0x000fe20003f06270 */
[----:B------:R-:W-:Y:S01]  /*b7e0*/  @!P5 IMAD.WIDE R4, R5, 0x4, R2 ;  /* 0x000000040504d825 */ /* 0x000fe200078e0202 */
[----:B------:R1:W-:Y:S01]  /*b7f0*/  @!P6 ST.E.64 [R6.64], R46 ;  /* 0x0000002e0600e985 */ /* 0x0003e2000c101b0c */
[----:B------:R-:W-:Y:S02]  /*b800*/  IADD3 R15, R0, 0x90, RZ ;  /* 0x00000090000f7810 */ /* 0x000fe40007ffe0ff */
[----:B------:R-:W-:Y:S01]  /*b810*/  ISETP.GE.AND P6, PT, R14, c[0x0][0x3c8], PT ;  /* 0x0000f2000e007a0c */ /* 0x000fe20003fc6270 */
[----:B------:R2:W-:Y:S01]  /*b820*/  @!P5 ST.E.64 [R4.64], R50 ;  /* 0x000000320400d985 */ /* 0x0005e2000c101b0c */
[----:B------:R-:W-:Y:S02]  /*b830*/  ISETP.GE.AND P5, PT, R15, c[0x0][0x3c8], PT ;  /* 0x0000f2000f007a0c */ /* 0x000fe40003fa6270 */
[----:B-1----:R-:W-:Y:S02]  /*b840*/  @!P2 LEA.HI R7, R10, R10, RZ, 0x1 ;  /* 0x0000000a0a07a211 */ /* 0x002fe400078f08ff */
[----:B------:R-:W-:-:S02]  /*b850*/  @!P1 LEA.HI R6, R11, R11, RZ, 0x1 ;  /* 0x0000000b0b069211 */ /* 0x000fc400078f08ff */
[----:B--2---:R-:W-:Y:S02]  /*b860*/  @!P4 LEA.HI R4, R8, R8, RZ, 0x1 ;  /* 0x000000080804c211 */ /* 0x004fe400078f08ff */
[----:B------:R-:W-:Y:S02]  /*b870*/  @!P3 LEA.HI R8, R9, R9, RZ, 0x1 ;  /* 0x000000090908b211 */ /* 0x000fe400078f08ff */
[----:B------:R-:W-:Y:S02]  /*b880*/  @!P0 LEA.HI R5, R12, R12, RZ, 0x1 ;  /* 0x0000000c0c058211 */ /* 0x000fe400078f08ff */
[----:B------:R-:W-:Y:S02]  /*b890*/  @!P4 LOP3.LUT R4, R4, 0xfffffffe, RZ, 0xc0, !PT ;  /* 0xfffffffe0404c812 */ /* 0x000fe400078ec0ff */
[----:B------:R-:W-:Y:S02]  /*b8a0*/  @!P3 LOP3.LUT R8, R8, 0xfffffffe, RZ, 0xc0, !PT ;  /* 0xfffffffe0808b812 */ /* 0x000fe400078ec0ff */
[----:B------:R-:W-:Y:S01]  /*b8b0*/  @!P2 LOP3.LUT R7, R7, 0xfffffffe, RZ, 0xc0, !PT ;  /* 0xfffffffe0707a812 */ /* 0x000fe200078ec0ff */
[----:B------:R-:W-:Y:S01]  /*b8c0*/  @!P4 IMAD.WIDE R12, R4, 0x4, R2 ;  /* 0x00000004040cc825 */ /* 0x000fe200078e0202 */
[----:B------:R-:W-:-:S02]  /*b8d0*/  @!P1 LOP3.LUT R6, R6, 0xfffffffe, RZ, 0xc0, !PT ;  /* 0xfffffffe06069812 */ /* 0x000fc400078ec0ff */
[----:B------:R-:W-:Y:S01]  /*b8e0*/  @!P0 LOP3.LUT R5, R5, 0xfffffffe, RZ, 0xc0, !PT ;  /* 0xfffffffe05058812 */ /* 0x000fe200078ec0ff */
[--C-:B------:R-:W-:Y:S01]  /*b8f0*/  @!P3 IMAD.WIDE R10, R8, 0x4, R2.reuse ;  /* 0x00000004080ab825 */ /* 0x100fe200078e0202 */
[----:B------:R1:W-:Y:S03]  /*b900*/  @!P4 ST.E.64 [R12.64], R54 ;  /* 0x000000360c00c985 */ /* 0x0003e6000c101b0c */
[--C-:B------:R-:W-:Y:S01]  /*b910*/  @!P2 IMAD.WIDE R8, R7, 0x4, R2.reuse ;  /* 0x000000040708a825 */ /* 0x100fe200078e0202 */
[----:B------:R2:W-:Y:S03]  /*b920*/  @!P3 ST.E.64 [R10.64], R58 ;  /* 0x0000003a0a00b985 */ /* 0x0005e6000c101b0c */
[--C-:B------:R-:W-:Y:S01]  /*b930*/  @!P1 IMAD.WIDE R6, R6, 0x4, R2.reuse ;  /* 0x0000000406069825 */ /* 0x100fe200078e0202 */
[----:B------:R3:W-:Y:S03]  /*b940*/  @!P2 ST.E.64 [R8.64], R62 ;  /* 0x0000003e0800a985 */ /* 0x0007e6000c101b0c */
[----:B------:R-:W-:Y:S01]  /*b950*/  @!P0 IMAD.WIDE R4, R5, 0x4, R2 ;  /* 0x0000000405048825 */ /* 0x000fe200078e0202 */
[----:B------:R-:W-:Y:S04]  /*b960*/  @!P1 ST.E.64 [R6.64], R66 ;  /* 0x0000004206009985 */ /* 0x000fe8000c101b0c */
[----:B------:R4:W-:Y:S01]  /*b970*/  @!P0 ST.E.64 [R4.64], R70 ;  /* 0x0000004604008985 */ /* 0x0009e2000c101b0c */
[----:B-1----:R-:W-:-:S02]  /*b980*/  IADD3 R12, R0, 0xb8, RZ ;  /* 0x000000b8000c7810 */ /* 0x002fc40007ffe0ff */
[C---:B--2---:R-:W-:Y:S02]  /*b990*/  IADD3 R10, R0.reuse, 0xa8, RZ ;  /* 0x000000a8000a7810 */ /* 0x044fe40007ffe0ff */
[C---:B------:R-:W-:Y:S02]  /*b9a0*/  IADD3 R11, R0.reuse, 0xb0, RZ ;  /* 0x000000b0000b7810 */ /* 0x040fe40007ffe0ff */
[C---:B---3--:R-:W-:Y:S02]  /*b9b0*/  IADD3 R8, R0.reuse, 0x98, RZ ;  /* 0x0000009800087810 */ /* 0x048fe40007ffe0ff */
[----:B------:R-:W-:Y:S02]  /*b9c0*/  IADD3 R9, R0, 0xa0, RZ ;  /* 0x000000a000097810 */ /* 0x000fe40007ffe0ff */
[----:B------:R-:W-:Y:S02]  /*b9d0*/  ISETP.GE.AND P4, PT, R8, c[0x0][0x3c8], PT ;  /* 0x0000f20008007a0c */ /* 0x000fe40003f86270 */
[----:B------:R-:W-:-:S02]  /*b9e0*/  ISETP.GE.AND P3, PT, R9, c[0x0][0x3c8], PT ;  /* 0x0000f20009007a0c */ /* 0x000fc40003f66270 */
[----:B----4-:R-:W-:Y:S02]  /*b9f0*/  @!P6 LEA.HI R4, R14, R14, RZ, 0x1 ;  /* 0x0000000e0e04e211 */ /* 0x010fe400078f08ff */
        /* <DEDUP_REMOVED lines=9> */
[C---:B------:R-:W-:Y:S02]  /*ba90*/  IADD3 R14, R0.reuse, 0xc0, RZ ;  /* 0x000000c0000e7810 */ /* 0x040fe40007ffe0ff */
[----:B------:R-:W-:Y:S01]  /*baa0*/  IADD3 R15, R0, 0xc8, RZ ;  /* 0x000000c8000f7810 */ /* 0x000fe20007ffe0ff */
[----:B------:R2:W-:Y:S01]  /*bab0*/  @!P5 ST.E.64 [R4.64], R78 ;  /* 0x0000004e0400d985 */ /* 0x0005e2000c101b0c */
[----:B------:R-:W-:Y:S02]  /*bac0*/  ISETP.GE.AND P6, PT, R14, c[0x0][0x3c8], PT ;  /* 0x0000f2000e007a0c */ /* 0x000fe40003fc6270 */
[----:B------:R-:W-:Y:S02]  /*bad0*/  ISETP.GE.AND P5, PT, R15, c[0x0][0x3c8], PT ;  /* 0x0000f2000f007a0c */ /* 0x000fe40003fa6270 */
[----:B-1----:R-:W-:-:S02]  /*bae0*/  @!P2 LEA.HI R7, R10, R10, RZ, 0x1 ;  /* 0x0000000a0a07a211 */ /* 0x002fc400078f08ff */
[----:B------:R-:W-:Y:S02]  /*baf0*/  @!P1 LEA.HI R6, R11, R11, RZ, 0x1 ;  /* 0x0000000b0b069211 */ /* 0x000fe400078f08ff */
[----:B--2---:R-:W-:Y:S02]  /*bb00*/  @!P4 LEA.HI R4, R8, R8, RZ, 0x1 ;  /* 0x000000080804c211 */ /* 0x004fe400078f08ff */
[----:B------:R-:W-:Y:S02]  /*bb10*/  @!P3 LEA.HI R8, R9, R9, RZ, 0x1 ;  /* 0x000000090908b211 */ /* 0x000fe400078f08ff */
[----:B------:R-:W-:Y:S02]  /*bb20*/  @!P0 LEA.HI R5, R12, R12, RZ, 0x1 ;  /* 0x0000000c0c058211 */ /* 0x000fe400078f08ff */
[----:B------:R-:W-:Y:S02]  /*bb30*/  @!P4 LOP3.LUT R4, R4, 0xfffffffe, RZ, 0xc0, !PT ;  /* 0xfffffffe0404c812 */ /* 0x000fe400078ec0ff */
[----:B------:R-:W-:-:S02]  /*bb40*/  @!P3 LOP3.LUT R8, R8, 0xfffffffe, RZ, 0xc0, !PT ;  /* 0xfffffffe0808b812 */ /* 0x000fc400078ec0ff */
[----:B------:R-:W-:Y:S01]  /*bb50*/  @!P2 LOP3.LUT R7, R7, 0xfffffffe, RZ, 0xc0, !PT ;  /* 0xfffffffe0707a812 */ /* 0x000fe200078ec0ff */
[--C-:B------:R-:W-:Y:S01]  /*bb60*/  @!P4 IMAD.WIDE R12, R4, 0x4, R2.reuse ;  /* 0x00000004040cc825 */ /* 0x100fe200078e0202 */
[----:B------:R-:W-:Y:S02]  /*bb70*/  @!P1 LOP3.LUT R6, R6, 0xfffffffe, RZ, 0xc0, !PT ;  /* 0xfffffffe06069812 */ /* 0x000fe400078ec0ff */
        /* <DEDUP_REMOVED lines=20> */
[----:B------:R-:W-:Y:S02]  /*bcc0*/  ISETP.GE.AND P2, PT, R10, c[0x0][0x3c8], PT ;  /* 0x0000f2000a007a0c */ /* 0x000fe40003f46270 */
[----:B------:R-:W-:Y:S01]  /*bcd0*/  @!P5 LOP3.LUT R5, R5, 0xfffffffe, RZ, 0xc0, !PT ;  /* 0xfffffffe0505d812 */ /* 0x000fe200078ec0ff */
[----:B------:R-:W-:Y:S01]  /*bce0*/  @!P6 IMAD.WIDE R6, R4, 0x4, R2 ;  /* 0x000000040406e825 */ /* 0x000fe200078e0202 */
[----:B------:R-:W-:-:S02]  /*bcf0*/  ISETP.GE.AND P1, PT, R11, c[0x0][0x3c8], PT ;  /* 0x0000f2000b007a0c */ /* 0x000fc40003f26270 */
[----:B------:R-:W-:Y:S01]  /*bd00*/  ISETP.GE.AND P0, PT, R12, c[0x0][0x3c8], PT ;  /* 0x0000f2000c007a0c */ /* 0x000fe20003f06270 */
[----:B------:R-:W-:Y:S01]  /*bd10*/  @!P5 IMAD.WIDE R4, R5, 0x4, R2 ;  /* 0x000000040504d825 */ /* 0x000fe200078e0202 */
[----:B------:R1:W-:Y:S01]  /*bd20*/  @!P6 ST.E.64 [R6.64], R102 ;  /* 0x000000660600e985 */ /* 0x0003e2000c101b0c */
[----:B------:R-:W-:-:S03]  /*bd30*/  IADD3 R0, R0, 0xf8, RZ ;  /* 0x000000f800007810 */ /* 0x000fc60007ffe0ff */
[----:B------:R2:W-:Y:S01]  /*bd40*/  @!P5 ST.E.64 [R4.64], R106 ;  /* 0x0000006a0400d985 */ /* 0x0005e2000c101b0c */
[----:B-1----:R-:W-:-:S04]  /*bd50*/  @!P2 LEA.HI R7, R10, R10, RZ, 0x1 ;  /* 0x0000000a0a07a211 */ /* 0x002fc800078f08ff */
        /* <DEDUP_REMOVED lines=17> */
[----:B------:R1:W-:Y:S04]  /*be70*/  @!P1 ST.E.64 [R6.64], R122 ;  /* 0x0000007a06009985 */ /* 0x0003e8000c101b0c */
[----:B------:R1:W-:Y:S01]  /*be80*/  @!P0 ST.E.64 [R4.64], R126 ;  /* 0x0000007e04008985 */ /* 0x0003e2000c101b0c */
[----:B------:R-:W-:-:S13]  /*be90*/  ISETP.GE.AND P0, PT, R0, c[0x0][0x3c8], PT ;  /* 0x0000f20000007a0c */ /* 0x000fda0003f06270 */
[----:B------:R-:W-:Y:S05]  /*bea0*/  @P0 EXIT ;  /* 0x000000000000094d */ /* 0x000fea0003800000 */
[----:B------:R-:W-:-:S04]  /*beb0*/  LEA.HI R0, R0, R0, RZ, 0x1 ;  /* 0x0000000000007211 */ /* 0x000fc800078f08ff */
[----:B------:R-:W-:-:S05]  /*bec0*/  LOP3.LUT R0, R0, 0xfffffffe, RZ, 0xc0, !PT ;  /* 0xfffffffe00007812 */ /* 0x000fca00078ec0ff */
[----:B------:R-:W-:-:S05]  /*bed0*/  IMAD.WIDE R2, R0, 0x4, R2 ;  /* 0x0000000400027825 */ /* 0x000fca00078e0202 */
[----:B------:R-:W-:Y:S01]  /*bee0*/  ST.E.64 [R2.64], R130 ;  /* 0x0000008202007985 */ /* 0x000fe2000c101b0c */
[----:B------:R-:W-:Y:S05]  /*bef0*/  EXIT ;  /* 0x000000000000794d */ /* 0x000fea0003800000 */
.L_x_6:
[----:B------:R-:W1:Y:S02]  /*bf00*/  S2R R0, SR_TID.X ;  /* 0x0000000000007919 */ /* 0x000e640000002100 */
[----:B-1----:R-:W-:-:S13]  /*bf10*/  ISETP.GT.AND P0, PT, R0, 0x7f, PT ;  /* 0x0000007f0000780c */ /* 0x002fda0003f04270 */
[----:B------:R-:W-:Y:S05]  /*bf20*/  @P0 EXIT ;  /* 0x000000000000094d */ /* 0x000fea0003800000 */
[----:B------:R-:W1:Y:S01]  /*bf30*/  S2R R8, SR_CTAID.X ;  /* 0x0000000000087919 */ /* 0x000e620000002500 */
[----:B------:R-:W-:-:S05]  /*bf40*/  MOV R3, c[0x0][0x4e8] ;  /* 0x00013a0000037a02 */ /* 0x000fca0000000f00 */
[----:B------:R-:W-:Y:S01]  /*bf50*/  IMAD R2, R3, c[0x0][0x388], RZ ;  /* 0x0000e20003027a24 */ /* 0x000fe200078e02ff */
[----:B-1----:R-:W-:-:S04]  /*bf60*/  LEA R8, R8, R0, 0x7 ;  /* 0x0000000008087211 */ /* 0x002fc800078e38ff */
[----:B------:R-:W-:-:S13]  /*bf70*/  ISETP.GE.AND P0, PT, R8, R2, PT ;  /* 0x000000020800720c */ /* 0x000fda0003f06270 */
[----:B------:R-:W-:Y:S05]  /*bf80*/  @P0 EXIT ;  /* 0x000000000000094d */ /* 0x000fea0003800000 */
[----:B------:R-:W1:Y:S01]  /*bf90*/  S2R R7, SR_CTAID.Z ;  /* 0x0000000000077919 */ /* 0x000e620000002700 */
[----:B------:R-:W-:Y:S01]  /*bfa0*/  USHF.R.S32.HI UR6, URZ, 0x1f, UR11 ;  /* 0x0000001f3f067899 */ /* 0x000fe2000801140b */
[----:B------:R-:W-:Y:S01]  /*bfb0*/  ISETP.NE.AND P0, PT, R3, 0x1, PT ;  /* 0x000000010300780c */ /* 0x000fe20003f05270 */
[----:B------:R-:W-:Y:S01]  /*bfc0*/  ULDC.64 UR4, c[0x0][0x4d0] ;  /* 0x0001340000047ab9 */ /* 0x000fe20000000a00 */
[----:B------:R-:W2:Y:S01]  /*bfd0*/  S2R R9, SR_CTAID.Y ;  /* 0x0000000000097919 */ /* 0x000ea20000002600 */
[----:B------:R-:W-:Y:S01]  /*bfe0*/  UIMAD UR6, UR6, UR4, URZ ;  /* 0x00000004060672a4 */ /* 0x000fe2000f8e023f */
[----:B------:R-:W-:Y:S01]  /*bff0*/  IADD3 R4, RZ, -UR11, RZ ;  /* 0x8000000bff047c10 */ /* 0x000fe2000fffe0ff */
[----:B------:R-:W-:Y:S01]  /*c000*/  UIMAD.WIDE.U32 UR8, UR11, UR4, URZ ;  /* 0x000000040b0872a5 */ /* 0x000fe2000f8e003f */
[----:B------:R-:W-:Y:S01]  /*c010*/  MOV R0, R8 ;  /* 0x0000000800007202 */ /* 0x000fe20000000f00 */
[----:B------:R-:W-:-:S04]  /*c020*/  UIMAD UR4, UR11, UR5, UR6 ;  /* 0x000000050b0472a4 */ /* 0x000fc8000f8e0206 */
[----:B------:R-:W-:Y:S01]  /*c030*/  UIADD3 UR4, UR9, UR4, URZ ;  /* 0x0000000409047290 */ /* 0x000fe2000fffe03f */
[----:B------:R-:W-:Y:S01]  /*c040*/  MOV R3, UR9 ;  /* 0x0000000900037c02 */ /* 0x000fe20008000f00 */
[----:B------:R-:W-:-:S04]  /*c050*/  @P0 IMAD.HI.U32 R5, R8, c[0x0][0x4ec], RZ ;  /* 0x00013b0008050a27 */ /* 0x000fc800078e00ff */
[----:B------:R-:W-:Y:S01]  /*c060*/  IMAD.U32 R2, RZ, RZ, UR8 ;  /* 0x00000008ff027e24 */ /* 0x000fe2000f8e00ff */
[----:B------:R-:W-:Y:S01]  /*c070*/  @P0 SHF.R.U32.HI R0, RZ, c[0x0][0x4f0], R5 ;  /* 0x00013c00ff000a19 */ /* 0x000fe20000011605 */
[----:B------:R-:W-:Y:S01]  /*c080*/  IMAD.U32 R3, RZ, RZ, UR4 ;  /* 0x00000004ff037e24 */ /* 0x000fe2000f8e00ff */
[----:B-1----:R-:W-:-:S03]  /*c090*/  SHF.R.S32.HI R6, RZ, 0x1f, R7 ;  /* 0x0000001fff067819 */ /* 0x002fc60000011407 */
[----:B------:R-:W-:-:S04]  /*c0a0*/  IMAD.WIDE.U32 R2, R7, c[0x0][0x4d8], R2 ;  /* 0x0001360007027a25 */ /* 0x000fc800078e0002 */
[----:B------:R-:W-:Y:S02]  /*c0b0*/  IMAD R6, R6, c[0x0][0x4d8], RZ ;  /* 0x0001360006067a24 */ /* 0x000fe400078e02ff */
[----:B--2---:R-:W-:Y:S02]  /*c0c0*/  IMAD R4, R4, c[0x0][0x550], R9 ;  /* 0x0001540004047a24 */ /* 0x004fe400078e0209 */
[----:B------:R-:W-:Y:S01]  /*c0d0*/  IMAD R5, R7, c[0x0][0x4dc], R6 ;  /* 0x0001370007057a24 */ /* 0x000fe200078e0206 */
[----:B------:R-:W-:Y:S02]  /*c0e0*/  IADD3 R7, -R0, RZ, RZ ;  /* 0x000000ff00077210 */ /* 0x000fe40007ffe1ff */
[----:B------:R-:W-:Y:S01]  /*c0f0*/  SHF.R.S32.HI R6, RZ, 0x1f, R4 ;  /* 0x0000001fff067819 */ /* 0x000fe20000011404 */
[----:B------:R-:W-:Y:S02]  /*c100*/  IMAD.IADD R3, R5, 0x1, R3 ;  /* 0x0000000105037824 */ /* 0x000fe400078e0203 */
[----:B------:R-:W-:Y:S01]  /*c110*/  IMAD R5, R7, c[0x0][0x4e8], R8 ;  /* 0x00013a0007057a24 */ /* 0x000fe200078e0208 */
[----:B------:R-:W-:Y:S01]  /*c120*/  SHF.R.S32.HI R7, RZ, 0x1f, R0 ;  /* 0x0000001fff077819 */ /* 0x000fe20000011400 */
[----:B------:R-:W-:-:S02]  /*c130*/  IMAD R6, R6, c[0x0][0x4e0], RZ ;  /* 0x0001380006067a24 */ /* 0x000fc400078e02ff */
[----:B------:R-:W-:-:S04]  /*c140*/  IMAD.WIDE.U32 R2, R4, c[0x0][0x4e0], R2 ;  /* 0x0001380004027a25 */ /* 0x000fc800078e0002 */
[----:B------:R-:W-:Y:S01]  /*c150*/  IMAD R6, R4, c[0x0][0x4e4], R6 ;  /* 0x0001390004067a24 */ /* 0x000fe200078e0206 */
[----:B------:R-:W-:Y:S02]  /*c160*/  SHF.R.S32.HI R4, RZ, 0x1f, R5 ;  /* 0x0000001fff047819 */ /* 0x000fe40000011405 */
[----:B------:R-:W-:-:S03]  /*c170*/  IADD3 R2, P0, R0, R2, RZ ;  /* 0x0000000200027210 */ /* 0x000fc60007f1e0ff */
[----:B------:R-:W-:Y:S01]  /*c180*/  IMAD R0, R4, c[0x0][0x4c8], RZ ;  /* 0x0001320004007a24 */ /* 0x000fe200078e02ff */
[----:B------:R-:W-:-:S03]  /*c190*/  IADD3.X R3, R7, R3, R6, P0, !PT ;  /* 0x0000000307037210 */ /* 0x000fc600007fe406 */
[C---:B------:R-:W-:Y:S02]  /*c1a0*/  IMAD R0, R5.reuse, c[0x0][0x4cc], R0 ;  /* 0x0001330005007a24 */ /* 0x040fe400078e0200 */
[----:B------:R-:W-:-:S05]  /*c1b0*/  IMAD.WIDE.U32 R2, R5, c[0x0][0x4c8], R2 ;  /* 0x0001320005027a25 */ /* 0x000fca00078e0002 */
[----:B------:R-:W-:Y:S02]  /*c1c0*/  IADD3 R0, R3, R0, RZ ;  /* 0x0000000003007210 */ /* 0x000fe40007ffe0ff */
[----:B------:R-:W-:-:S04]  /*c1d0*/  LEA R4, P0, R2, c[0x0][0x4a8], 0x2 ;  /* 0x00012a0002047a11 */ /* 0x000fc800078010ff */
[----:B------:R-:W-:Y:S02]  /*c1e0*/  LEA.HI.X R5, R2, c[0x0][0x4ac], R0, 0x2, P0 ;  /* 0x00012b0002057a11 */ /* 0x000fe400000f1400 */
[----:B------:R-:W-:-:S05]  /*c1f0*/  MOV R0, 0xff800000 ;  /* 0xff80000000007802 */ /* 0x000fca0000000f00 */
[----:B------:R-:W-:Y:S01]  /*c200*/  STG.E [R4.64], R0 ;  /* 0x0000000004007986 */ /* 0x000fe2000c10190c */
[----:B------:R-:W-:Y:S05]  /*c210*/  EXIT ;  /* 0x000000000000794d */ /* 0x000fea0003800000 */
.L_x_9:
[----:B------:R-:W-:-:S00]  /*c220*/  BRA `(.L_x_9) ;  /* 0xfffffff000007947 */ /* 0x000fc0000383ffff */
[----:B------:R-:W-:-:S00]  /*c230*/  NOP ;  /* 0x0000000000007918 */ /* 0x000fc00000000000 */
        /* <DEDUP_REMOVED lines=12> */
.L_x_5168:


//--------------------- .text._ZN7cutlass13device_kernelIN5flash19enable_sm80_to_sm89INS1_16FlashAttnFwdSm80INS1_25CollectiveMainloopFwdSm80ILi8ELi1ELb1EN4cute5tupleIJNS5_1CILi128EEENS7_ILi48EEENS7_ILi256EEEEEELi256ENS_10bfloat16_tEfNS_4arch4Sm80ELb0ELb0ELb1ELb1ELb0ELb0ELb1ELb1EEENS1_21CollectiveEpilogueFwdINS6_IJS8_SA_S9_EEENS6_IJNS7_ILi1EEESI_SI_EEESC_SE_Li256ELb1ELb1ELb1ELb0EEENS1_36VarlenDynamicPersistentTileSchedulerILi128ELi48ELi256ELi256ELb1ELb1ELb0ELb0ELb1ELb1EEEEEEEEEvNT_6ParamsE --------------------------
	.section	.text._ZN7cutlass13device_kernelIN5flash19enable_sm80_to_sm89INS1_16FlashAttnFwdSm80INS1_25CollectiveMainloopFwdSm80ILi8ELi1ELb1EN4cute5tupleIJNS5_1CILi128EEENS7_ILi48EEENS7_ILi256EEEEEELi256ENS_10bfloat16_tEfNS_4arch4Sm80ELb0ELb0ELb1ELb1ELb0ELb0ELb1ELb1EEENS1_21CollectiveEpilogueFwdINS6_IJS8_SA_S9_EEENS6_IJNS7_ILi1EEESI_SI_EEESC_SE_Li256ELb1ELb1ELb1ELb0EEENS1_36VarlenDynamicPersistentTileSchedulerILi128ELi48ELi256ELi256ELb1ELb1ELb0ELb0ELb1ELb1EEEEEEEEEvNT_6ParamsE,"ax",@progbits
	.sectioninfo	@"SHI_REGISTERS=255"
	.align	128
.text._ZN7cutlass13device_kernelIN5flash19enable_sm80_to_sm89INS1_16FlashAttnFwdSm80INS1_25CollectiveMainloopFwdSm80ILi8ELi1ELb1EN4cute5tupleIJNS5_1CILi128EEENS7_ILi48EEENS7_ILi256EEEEEELi256ENS_10bfloat16_tEfNS_4arch4Sm80ELb0ELb0ELb1ELb1ELb0ELb0ELb1ELb1EEENS1_21CollectiveEpilogueFwdINS6_IJS8_SA_S9_EEENS6_IJNS7_ILi1EEESI_SI_EEESC_SE_Li256ELb1ELb1ELb1ELb0EEENS1_36VarlenDynamicPersistentTileSchedulerILi128ELi48ELi256ELi256ELb1ELb1ELb0ELb0ELb1ELb1EEEEEEEEEvNT_6ParamsE:
        .type           _ZN7cutlass13device_kernelIN5flash19enable_sm80_to_sm89INS1_16FlashAttnFwdSm80INS1_25CollectiveMainloopFwdSm80ILi8ELi1ELb1EN4cute5tupleIJNS5_1CILi128EEENS7_ILi48EEENS7_ILi256EEEEEELi256ENS_10bfloat16_tEfNS_4arch4Sm80ELb0ELb0ELb1ELb1ELb0ELb0ELb1ELb1EEENS1_21CollectiveEpilogueFwdINS6_IJS8_SA_S9_EEENS6_IJNS7_ILi1EEESI_SI_EEESC_SE_Li256ELb1ELb1ELb1ELb0EEENS1_36VarlenDynamicPersistentTileSchedulerILi128ELi48ELi256ELi256ELb1ELb1ELb0ELb0ELb1ELb1EEEEEEEEEvNT_6ParamsE,@function
        .size           _ZN7cutlass13device_kernelIN5flash19enable_sm80_to_sm89INS1_16FlashAttnFwdSm80INS1_25CollectiveMainloopFwdSm80ILi8ELi1ELb1EN4cute5tupleIJNS5_1CILi128EEENS7_ILi48EEENS7_ILi256EEEEEELi256ENS_10bfloat16_tEfNS_4arch4Sm80ELb0ELb0ELb1ELb1ELb0ELb0ELb1ELb1EEENS1_21CollectiveEpilogueFwdINS6_IJS8_SA_S9_EEENS6_IJNS7_ILi1EEESI_SI_EEESC_SE_Li256ELb1ELb1ELb1ELb0EEENS1_36VarlenDynamicPersistentTileSchedulerILi128ELi48ELi256ELi256ELb1ELb1ELb0ELb0ELb1ELb1EEEEEEEEEvNT_6ParamsE,(.L_x_5169 - _ZN7cutlass13device_kernelIN5flash19enable_sm80_to_sm89INS1_16FlashAttnFwdSm80INS1_25CollectiveMainloopFwdSm80ILi8ELi1ELb1EN4cute5tupleIJNS5_1CILi128EEENS7_ILi48EEENS7_ILi256EEEEEELi256ENS_10bfloat16_tEfNS_4arch4Sm80ELb0ELb0ELb1ELb1ELb0ELb0ELb1ELb1EEENS1_21CollectiveEpilogueFwdINS6_IJS8_SA_S9_EEENS6_IJNS7_ILi1EEESI_SI_EEESC_SE_Li256ELb1ELb1ELb1ELb0EEENS1_36VarlenDynamicPersistentTileSchedulerILi128ELi48ELi256ELi256ELb1ELb1ELb0ELb0ELb1ELb1EEEEEEEEEvNT_6ParamsE)
        .other          _ZN7cutlass13device_kernelIN5flash19enable_sm80_to_sm89INS1_16FlashAttnFwdSm80INS1_25CollectiveMainloopFwdSm80ILi8ELi1ELb1EN4cute5tupleIJNS5_1CILi128EEENS7_ILi48EEENS7_ILi256EEEEEELi256ENS_10bfloat16_tEfNS_4arch4Sm80ELb0ELb0ELb1ELb1ELb0ELb0ELb1ELb1EEENS1_21CollectiveEpilogueFwdINS6_IJS8_SA_S9_EEENS6_IJNS7_ILi1EEESI_SI_EEESC_SE_Li256ELb1ELb1ELb1ELb0EEENS1_36VarlenDynamicPersistentTileSchedulerILi128ELi48ELi256ELi256ELb1ELb1ELb0ELb0ELb1ELb1EEEEEEEEEvNT_6ParamsE,@"STO_CUDA_ENTRY STV_DEFAULT"
_ZN7cutlass13device_kernelIN5flash19enable_sm80_to_sm89INS1_16FlashAttnFwdSm80INS1_25CollectiveMainloopFwdSm80ILi8ELi1ELb1EN4cute5tupleIJNS5_1CILi128EEENS7_ILi48EEENS7_ILi256EEEEEELi256ENS_10bfloat16_tEfNS_4arch4Sm80ELb0ELb0ELb1ELb1ELb0ELb0ELb1ELb1EEENS1_21CollectiveEpilogueFwdINS6_IJS8_SA_S9_EEENS6_IJNS7_ILi1EEESI_SI_EEESC_SE_Li256ELb1ELb1ELb1ELb0EEENS1_36VarlenDynamicPersistentTileSchedulerILi128ELi48ELi256ELi256ELb1ELb1ELb0ELb0ELb1ELb1EEEEEEEEEvNT_6ParamsE:
[----:B------:R-:W-:-:S03]  /*0000*/  MOV R1, c[0x0][0x28] ;  /* 0x00000a0000017a02 */ /* 0x000fc60000000f00 */
[----:B------:R-:W1:Y:S01]  /*0010*/  S2R R2, SR_TID.X ;  /* 0x0000000000027919 */ /* 0x000e620000002100 */
[----:B------:R-:W-:Y:S01]  /*0020*/  IADD3 R1, R1, -0xc0, RZ ;  /* 0xffffff4001017810 */ /* 0x000fe20007ffe0ff */
[----:B------:R-:W-:Y:S01]  /*0030*/  ULDC.64 UR6, c[0x0][0x118] ;  /* 0x0000460000067ab9 */ /* 0x000fe20000000a00 */
[----:B-1----:R-:W-:-:S05]  /*0040*/  SHF.R.U32.HI R0, RZ, 0x5, R2 ;  /* 0x00000005ff007819 */ /* 0x002fca0000011602 */
[----:B------:R-:W1:Y:S02]  /*0050*/  SHFL.IDX PT, R3, R0, RZ, 0x1f ;  /* 0x00001fff00037589 */ /* 0x000e6400000e0000 */
[----:B-1----:R-:W-:Y:S02]  /*0060*/  ISETP.NE.AND P0, PT, R3, RZ, PT ;  /* 0x000000ff0300720c */ /* 0x002fe40003f05270 */
[----:B------:R-:W-:Y:S11]  /*0070*/  STL [R1+0x9c], R3 ;  /* 0x00009c0301007387 */ /* 0x000ff60000100800 */
[----:B------:R-:W-:Y:S06]  /*0080*/  @P0 BAR.SYNC.DEFER_BLOCKING 0x5, 0x100 ;  /* 0x0144000000000b1d */ /* 0x000fec0000010000 */
[----:B------:R-:W1:Y:S04]  /*0090*/  @P0 LDS.128 R4, [0x1a080] ;  /* 0x01a08000ff040984 */ /* 0x000e680000000c00 */
[----:B-1----:R1:W-:Y:S04]  /*00a0*/  @P0 STL.64 [R1+0x50], R4 ;  /* 0x0000500401000387 */ /* 0x0023e80000100a00 */
[----:B------:R1:W-:Y:S04]  /*00b0*/  @P0 STL.64 [R1+0x58], R6 ;  /* 0x0000580601000387 */ /* 0x0003e80000100a00 */
[----:B------:R-:W-:Y:S06]  /*00c0*/  @P0 BAR.ARV 0x4, 0x100 ;  /* 0x0104000000000b1d */ /* 0x000fec0000002000 */
[----:B------:R-:W-:Y:S05]  /*00d0*/  @P0 BRA `(.L_x_10) ;  /* 0x00000b1000000947 */ /* 0x000fea0003800000 */
[----:B------:R-:W-:Y:S01]  /*00e0*/  LOP3.LUT R14, R2, 0x1f, RZ, 0xc0, !PT ;  /* 0x0000001f020e7812 */ /* 0x000fe200078ec0ff */
[----:B------:R-:W-:Y:S01]  /*00f0*/  CS2R R8, SRZ ;  /* 0x0000000000087805 */ /* 0x000fe2000001ff00 */
[----:B-1----:R-:W-:-:S02]  /*0100*/  IMAD.MOV.U32 R7, RZ, RZ, RZ ;  /* 0x000000ffff077224 */ /* 0x002fc400078e00ff */
[----:B------:R-:W-:-:S04]  /*0110*/  ISETP.NE.AND P6, PT, R14, 0x1f, PT ;  /* 0x0000001f0e00780c */ /* 0x000fc80003fc5270 */
[----:B------:R-:W-:-:S13]  /*0120*/  ISETP.GE.OR P0, PT, R14, c[0x0][0x53c], !P6 ;  /* 0x00014f000e007a0c */ /* 0x000fda0007706670 */
[----:B------:R-:W-:Y:S02]  /*0130*/  @!P0 IMAD.MOV.U32 R4, RZ, RZ, 0x4 ;  /* 0x00000004ff048424 */ /* 0x000fe400078e00ff */
[----:B------:R-:W-:Y:S02]  /*0140*/  @!P0 IMAD.MOV.U32 R2, RZ, RZ, 0x4 ;  /* 0x00000004ff028424 */ /* 0x000fe400078e00ff */
[----:B------:R-:W-:-:S04]  /*0150*/  @!P0 IMAD.WIDE.U32 R4, R14, R4, c[0x0][0x580] ;  /* 0x000160000e048625 */ /* 0x000fc800078e0004 */
[C---:B------:R-:W-:Y:S01]  /*0160*/  @!P0 IMAD.WIDE.U32 R2, R14.reuse, R2, c[0x0][0x578] ;  /* 0x00015e000e028625 */ /* 0x040fe200078e0002 */
[----:B------:R-:W2:Y:S04]  /*0170*/  @!P0 LDG.E R8, [R4.64] ;  /* 0x0000000604088981 */ /* 0x000ea8000c1e1900 */
[----:B------:R-:W2:Y:S01]  /*0180*/  @!P0 LDG.E R7, [R2.64] ;  /* 0x0000000602078981 */ /* 0x000ea2000c1e1900 */
[C---:B------:R-:W-:Y:S01]  /*0190*/  ISETP.NE.AND P5, PT, R14.reuse, RZ, PT ;  /* 0x000000ff0e00720c */ /* 0x040fe20003fa5270 */
[----:B------:R-:W1:Y:S01]  /*01a0*/  S2UR UR4, SR_CTAID.X ;  /* 0x00000000000479c3 */ /* 0x000e620000002500 */
[C---:B------:R-:W-:Y:S02]  /*01b0*/  ISETP.GE.U32.AND P4, PT, R14.reuse, 0x2, PT ;  /* 0x000000020e00780c */ /* 0x040fe40003f86070 */
[----:B------:R-:W-:-:S02]  /*01c0*/  ISETP.GE.U32.AND P3, PT, R14, 0x4, PT ;  /* 0x000000040e00780c */ /* 0x000fc40003f66070 */
[C---:B------:R-:W-:Y:S02]  /*01d0*/  ISETP.GE.U32.AND P2, PT, R14.reuse, 0x8, PT ;  /* 0x000000080e00780c */ /* 0x040fe40003f46070 */
[----:B------:R-:W-:Y:S01]  /*01e0*/  ISETP.GE.U32.AND P1, PT, R14, 0x10, PT ;  /* 0x000000100e00780c */ /* 0x000fe20003f26070 */
[----:B--2---:R-:W-:-:S05]  /*01f0*/  IMAD R4, R8, R7, RZ ;  /* 0x0000000708047224 */ /* 0x004fca00078e02ff */
[----:B------:R-:W2:Y:S02]  /*0200*/  SHFL.UP PT, R0, R4, 0x1, RZ ;  /* 0x0420000004007989 */ /* 0x000ea400000e00ff */
[----:B--2---:R-:W-:-:S05]  /*0210*/  SEL R0, R0, RZ, P5 ;  /* 0x000000ff00007207 */ /* 0x004fca0002800000 */
[----:B------:R-:W-:-:S05]  /*0220*/  IMAD.IADD R4, R4, 0x1, R0 ;  /* 0x0000000104047824 */ /* 0x000fca00078e0200 */
        /* <DEDUP_REMOVED lines=12> */
[----:B------:R-:W2:Y:S02]  /*02f0*/  SHFL.IDX PT, R6, R4, 0x1f, 0x1f ;  /* 0x03e01f0004067f89 */ /* 0x000ea400000e0000 */
[----:B--2---:R-:W-:-:S04]  /*0300*/  IMAD R6, R6, c[0x0][0x538], RZ ;  /* 0x00014e0006067a24 */ /* 0x004fc800078e02ff */
[----:B------:R-:W-:Y:S01]  /*0310*/  IMAD.MOV.U32 R0, RZ, RZ, R6 ;  /* 0x000000ffff007224 */ /* 0x000fe200078e0006 */
[----:B-1----:R-:W-:-:S13]  /*0320*/  ISETP.GT.AND P0, PT, R6, UR4, PT ;  /* 0x0000000406007c0c */ /* 0x002fda000bf04270 */
[----:B------:R-:W-:Y:S05]  /*0330*/  @P0 BRA `(.L_x_11) ;  /* 0x0000027000000947 */ /* 0x000fea0003800000 */
[----:B------:R-:W-:Y:S02]  /*0340*/  MOV R6, R0 ;  /* 0x0000000000067202 */ /* 0x000fe40000000f00 */
[----:B------:R-:W-:-:S04]  /*0350*/  MOV R9, RZ ;  /* 0x000000ff00097202 */ /* 0x000fc80000000f00 */
.L_x_15:
[----:B------:R-:W-:-:S04]  /*0360*/  IADD3 R0, R9, 0x1f, RZ ;  /* 0x0000001f09007810 */ /* 0x000fc80007ffe0ff */
[----:B------:R-:W-:-:S13]  /*0370*/  ISETP.GE.AND P0, PT, R0, c[0x0][0x53c], PT ;  /* 0x00014f0000007a0c */ /* 0x000fda0003f06270 */
[----:B------:R-:W-:Y:S05]  /*0380*/  @P0 BRA `(.L_x_12) ;  /* 0x0000078000000947 */ /* 0x000fea0003800000 */
[----:B------:R-:W-:Y:S01]  /*0390*/  MOV R9, R0 ;  /* 0x0000000000097202 */ /* 0x000fe20000000f00 */
[----:B------:R-:W-:Y:S01]  /*03a0*/  IMAD.MOV.U32 R7, RZ, RZ, RZ ;  /* 0x000000ffff077224 */ /* 0x000fe200078e00ff */
[----:B------:R-:W-:Y:S02]  /*03b0*/  MOV R8, RZ ;  /* 0x000000ff00087202 */ /* 0x000fe40000000f00 */
[----:B------:R-:W-:-:S04]  /*03c0*/  IADD3 R0, R14, R9, RZ ;  /* 0x000000090e007210 */ /* 0x000fc80007ffe0ff */
[----:B------:R-:W-:-:S13]  /*03d0*/  ISETP.GE.OR P0, PT, R0, c[0x0][0x53c], !P6 ;  /* 0x00014f0000007a0c */ /* 0x000fda0007706670 */
[----:B------:R-:W-:Y:S01]  /*03e0*/  @!P0 MOV R2, 0x4 ;  /* 0x0000000400028802 */ /* 0x000fe20000000f00 */
[----:B------:R-:W-:-:S04]  /*03f0*/  @!P0 IMAD.MOV.U32 R3, RZ, RZ, 0x4 ;  /* 0x00000004ff038424 */ /* 0x000fc800078e00ff */
[----:B------:R-:W-:-:S04]  /*0400*/  @!P0 IMAD.WIDE R4, R0, R2, c[0x0][0x580] ;  /* 0x0001600000048625 */ /* 0x000fc800078e0202 */
[----:B------:R-:W-:Y:S01]  /*0410*/  @!P0 IMAD.WIDE R2, R0, R3, c[0x0][0x578] ;  /* 0x00015e0000028625 */ /* 0x000fe200078e0203 */
[----:B------:R-:W2:Y:S04]  /*0420*/  @!P0 LDG.E R8, [R4.64] ;  /* 0x0000000604088981 */ /* 0x000ea8000c1e1900 */
[----:B------:R-:W2:Y:S02]  /*0430*/  @!P0 LDG.E R7, [R2.64] ;  /* 0x0000000602078981 */ /* 0x000ea4000c1e1900 */
[----:B--2---:R-:W-:Y:S01]  /*0440*/  IMAD R5, R8, R7, RZ ;  /* 0x0000000708057224 */ /* 0x004fe200078e02ff */
[----:B------:R-:W-:Y:S05]  /*0450*/  BRA.DIV ~URZ, `(.L_x_13) ;  /* 0x0000dc127f007947 */ /* 0x000fea000b800000 */
[----:B------:R1:W2:Y:S02]  /*0460*/  SHFL.UP PT, R0, R5, 0x1, RZ ;  /* 0x0420000005007989 */ /* 0x0002a400000e00ff */
.L_x_93:
[----:B--2---:R-:W-:-:S04]  /*0470*/  SEL R0, R0, RZ, P5 ;  /* 0x000000ff00007207 */ /* 0x004fc80002800000 */
[----:B-1----:R-:W-:Y:S01]  /*0480*/  IADD3 R5, R5, R0, RZ ;  /* 0x0000000005057210 */ /* 0x002fe20007ffe0ff */
[----:B------:R-:W-:Y:S05]  /*0490*/  BRA.DIV ~URZ, `(.L_x_14) ;  /* 0x0000dc327f007947 */ /* 0x000fea000b800000 */
[----:B------:R-:W1:Y:S02]  /*04a0*/  SHFL.UP PT, R0, R5, 0x2, RZ ;  /* 0x0440000005007989 */ /* 0x000e6400000e00ff */
[----:B-1----:R-:W-:-:S05]  /*04b0*/  SEL R0, R0, RZ, P4 ;  /* 0x000000ff00007207 */ /* 0x002fca0002000000 */
[----:B------:R-:W-:-:S05]  /*04c0*/  IMAD.IADD R0, R5, 0x1, R0 ;  /* 0x0000000105007824 */ /* 0x000fca00078e0200 */
        /* <DEDUP_REMOVED lines=9> */
[----:B------:R1:W2:Y:S02]  /*0560*/  SHFL.IDX PT, R0, R4, 0x1f, 0x1f ;  /* 0x03e01f0004007f89 */ /* 0x0002a400000e0000 */
.L_x_94:
[----:B--2---:R-:W-:-:S05]  /*0570*/  IMAD R0, R0, c[0x0][0x538], RZ ;  /* 0x00014e0000007a24 */ /* 0x004fca00078e02ff */
[----:B------:R-:W-:-:S04]  /*0580*/  IADD3 R6, R0, R6, RZ ;  /* 0x0000000600067210 */ /* 0x000fc80007ffe0ff */
[----:B------:R-:W-:-:S13]  /*0590*/  ISETP.GT.AND P0, PT, R6, UR4, PT ;  /* 0x0000000406007c0c */ /* 0x000fda000bf04270 */
[----:B-1----:R-:W-:Y:S05]  /*05a0*/  @!P0 BRA `(.L_x_15) ;  /* 0xfffffdb000008947 */ /* 0x002fea000383ffff */
.L_x_11:
[----:B------:R-:W-:-:S05]  /*05b0*/  IADD3 R12, -R0, R6, RZ ;  /* 0x00000006000c7210 */ /* 0x000fca0007ffe1ff */
[----:B------:R-:W-:-:S05]  /*05c0*/  IMAD R0, R4, c[0x0][0x538], R12 ;  /* 0x00014e0004007a24 */ /* 0x000fca00078e020c */
[----:B------:R-:W-:Y:S01]  /*05d0*/  ISETP.GT.AND P0, PT, R0, UR4, PT ;  /* 0x0000000400007c0c */ /* 0x000fe2000bf04270 */
[----:B------:R-:W-:-:S12]  /*05e0*/  BRA.DIV ~URZ, `(.L_x_16) ;  /* 0x0000dc927f007947 */ /* 0x000fd8000b800000 */
[----:B------:R-:W-:-:S04]  /*05f0*/  VOTE.ANY R6, PT, !P0 ;  /* 0x0000000000067806 */ /* 0x000fc800040e0100 */
.L_x_95:
[----:B------:R1:W2:Y:S01]  /*0600*/  POPC R13, R6 ;  /* 0x00000006000d7309 */ /* 0x0002a20000000000 */
[----:B------:R-:W-:Y:S05]  /*0610*/  BRA.DIV ~URZ, `(.L_x_17) ;  /* 0x0000dcb27f007947 */ /* 0x000fea000b800000 */
[----:B--2---:R-:W2:Y:S04]  /*0620*/  SHFL.IDX PT, R11, R8, R13, 0x1f ;  /* 0x00001f0d080b7589 */ /* 0x004ea800000e0000 */
[----:B------:R3:W4:Y:S02]  /*0630*/  SHFL.IDX PT, R10, R7, R13, 0x1f ;  /* 0x00001f0d070a7589 */ /* 0x00072400000e0000 */
[----:B---3--:R-:W-:Y:S02]  /*0640*/  MOV R7, RZ ;  /* 0x000000ff00077202 */ /* 0x008fe40000000f00 */
.L_x_96:
[----:B--2-4-:R-:W-:Y:S01]  /*0650*/  ISETP.NE.AND P0, PT, R6, RZ, PT ;  /* 0x000000ff0600720c */ /* 0x014fe20003f05270 */
[----:B------:R-:W-:-:S12]  /*0660*/  BSSY B0, `(.L_x_18) ;  /* 0x0000005000007945 */ /* 0x000fd80003800000 */
[----:B------:R-:W-:Y:S05]  /*0670*/  @!P0 BRA `(.L_x_19) ;  /* 0x0000003000008947 */ /* 0x000fea0003800000 */
[----:B------:R-:W-:Y:S01]  /*0680*/  IADD3 R3, R13, -0x1, RZ ;  /* 0xffffffff0d037810 */ /* 0x000fe20007ffe0ff */
[----:B------:R-:W-:Y:S05]  /*0690*/  BRA.DIV ~URZ, `(.L_x_20) ;  /* 0x0000dd127f007947 */ /* 0x000fea000b800000 */
[----:B------:R2:W3:Y:S02]  /*06a0*/  SHFL.IDX PT, R7, R4, R3, 0x1f ;  /* 0x00001f0304077589 */ /* 0x0004e400000e0000 */
.L_x_19:
[----:B------:R-:W-:Y:S05]  /*06b0*/  BSYNC B0 ;  /* 0x0000000000007941 */ /* 0x000fea0003800000 */
.L_x_18:
[----:B------:R-:W-:Y:S01]  /*06c0*/  IABS R0, R11 ;  /* 0x0000000b00007213 */ /* 0x000fe20000000000 */
[----:B--23--:R-:W-:-:S04]  /*06d0*/  IMAD R4, R7, c[0x0][0x538], R12 ;  /* 0x00014e0007047a24 */ /* 0x00cfc800078e020c */
[----:B------:R-:W-:Y:S01]  /*06e0*/  IMAD.MOV.U32 R5, RZ, RZ, R0 ;  /* 0x000000ffff057224 */ /* 0x000fe200078e0000 */
[----:B------:R-:W-:Y:S01]  /*06f0*/  IABS R0, R10 ;  /* 0x0000000a00007213 */ /* 0x000fe20000000000 */
[----:B------:R2:W-:Y:S01]  /*0700*/  STL [R1+0x50], R4 ;  /* 0x0000500401007387 */ /* 0x0005e20000100800 */
[----:B------:R-:W-:Y:S01]  /*0710*/  IADD3 R12, -R4, UR4, RZ ;  /* 0x00000004040c7c10 */ /* 0x000fe2000fffe1ff */
[----:B------:R-:W3:Y:S02]  /*0720*/  I2F.RP R2, R5 ;  /* 0x0000000500027306 */ /* 0x000ee40000209400 */
[----:B------:R-:W-:Y:S01]  /*0730*/  IMAD.MOV.U32 R7, RZ, RZ, R0 ;  /* 0x000000ffff077224 */ /* 0x000fe200078e0000 */
[----:B-1----:R-:W-:Y:S02]  /*0740*/  IABS R6, R12 ;  /* 0x0000000c00067213 */ /* 0x002fe40000000000 */
[----:B------:R-:W-:-:S03]  /*0750*/  IABS R0, R11 ;  /* 0x0000000b00007213 */ /* 0x000fc60000000000 */
[----:B------:R-:W-:Y:S01]  /*0760*/  I2F.RP R8, R7 ;  /* 0x0000000700087306 */ /* 0x000fe20000209400 */
[----:B------:R-:W-:-:S07]  /*0770*/  IADD3 R0, RZ, -R0, RZ ;  /* 0x80000000ff007210 */ /* 0x000fce0007ffe0ff */
[----:B---3--:R-:W1:Y:S02]  /*0780*/  MUFU.RCP R2, R2 ;  /* 0x0000000200027308 */ /* 0x008e640000001000 */
[----:B-1----:R-:W-:-:S06]  /*0790*/  IADD3 R2, R2, 0xffffffe, RZ ;  /* 0x0ffffffe02027810 */ /* 0x002fcc0007ffe0ff */
[----:B------:R-:W1:Y:S02]  /*07a0*/  F2I.FTZ.U32.TRUNC.NTZ R3, R2 ;  /* 0x0000000200037305 */ /* 0x000e64000021f000 */
[----:B-1----:R-:W-:-:S04]  /*07b0*/  IMAD.MOV R2, RZ, RZ, -R3 ;  /* 0x000000ffff027224 */ /* 0x002fc800078e0a03 */
[----:B--2---:R-:W-:Y:S02]  /*07c0*/  IMAD R4, R2, R5, RZ ;  /* 0x0000000502047224 */ /* 0x004fe400078e02ff */
[----:B------:R-:W-:-:S04]  /*07d0*/  IMAD.MOV.U32 R2, RZ, RZ, RZ ;  /* 0x000000ffff027224 */ /* 0x000fc800078e00ff */
[----:B------:R-:W-:-:S04]  /*07e0*/  IMAD.HI.U32 R2, R3, R4, R2 ;  /* 0x0000000403027227 */ /* 0x000fc800078e0002 */
[----:B------:R-:W-:-:S04]  /*07f0*/  IMAD.MOV.U32 R3, RZ, RZ, R6 ;  /* 0x000000ffff037224 */ /* 0x000fc800078e0006 */
[----:B------:R-:W-:-:S04]  /*0800*/  IMAD.HI.U32 R2, R2, R3, RZ ;  /* 0x0000000302027227 */ /* 0x000fc800078e00ff */
[----:B------:R-:W-:Y:S02]  /*0810*/  IMAD R0, R2, R0, R3 ;  /* 0x0000000002007224 */ /* 0x000fe400078e0203 */
[----:B------:R-:W1:Y:S03]  /*0820*/  MUFU.RCP R3, R8 ;  /* 0x0000000800037308 */ /* 0x000e660000001000 */
[----:B------:R-:W-:-:S13]  /*0830*/  ISETP.GT.U32.AND P0, PT, R5, R0, PT ;  /* 0x000000000500720c */ /* 0x000fda0003f04070 */
[----:B------:R-:W-:Y:S01]  /*0840*/  @!P0 IMAD.IADD R0, R0, 0x1, -R5 ;  /* 0x0000000100008824 */ /* 0x000fe200078e0a05 */
[----:B-1----:R-:W-:Y:S02]  /*0850*/  IADD3 R3, R3, 0xffffffe, RZ ;  /* 0x0ffffffe03037810 */ /* 0x002fe40007ffe0ff */
[----:B------:R-:W-:Y:S02]  /*0860*/  @!P0 IADD3 R2, R2, 0x1, RZ ;  /* 0x0000000102028810 */ /* 0x000fe40007ffe0ff */
[----:B------:R-:W-:Y:S02]  /*0870*/  ISETP.GE.U32.AND P2, PT, R0, R5, PT ;  /* 0x000000050000720c */ /* 0x000fe40003f46070 */
[----:B------:R-:W1:Y:S01]  /*0880*/  F2I.FTZ.U32.TRUNC.NTZ R3, R3 ;  /* 0x0000000300037305 */ /* 0x000e62000021f000 */
[----:B------:R-:W-:Y:S02]  /*0890*/  LOP3.LUT R0, R12, R11, RZ, 0x3c, !PT ;  /* 0x0000000b0c007212 */ /* 0x000fe400078e3cff */
[----:B------:R-:W-:-:S02]  /*08a0*/  ISETP.NE.AND P0, PT, R11, RZ, PT ;  /* 0x000000ff0b00720c */ /* 0x000fc40003f05270 */
[----:B------:R-:W-:-:S06]  /*08b0*/  ISETP.GE.AND P1, PT, R0, RZ, PT ;  /* 0x000000ff0000720c */ /* 0x000fcc0003f26270 */
[----:B------:R-:W-:Y:S02]  /*08c0*/  @P2 IADD3 R2, R2, 0x1, RZ ;  /* 0x0000000102022810 */ /* 0x000fe40007ffe0ff */
[----:B-1----:R-:W-:-:S03]  /*08d0*/  IADD3 R0, RZ, -R3, RZ ;  /* 0x80000003ff007210 */ /* 0x002fc60007ffe0ff */
[----:B------:R-:W-:Y:S01]  /*08e0*/  IMAD.MOV.U32 R4, RZ, RZ, R2 ;  /* 0x000000ffff047224 */ /* 0x000fe200078e0002 */
[----:B------:R-:W-:-:S03]  /*08f0*/  MOV R2, RZ ;  /* 0x000000ff00027202 */ /* 0x000fc60000000f00 */
[----:B------:R-:W-:Y:S01]  /*0900*/  @!P1 IMAD.MOV R4, RZ, RZ, -R4 ;  /* 0x000000ffff049224 */ /* 0x000fe200078e0a04 */
[----:B------:R-:W-:Y:S01]  /*0910*/  @!P0 LOP3.LUT R4, RZ, R11, RZ, 0x33, !PT ;  /* 0x0000000bff048212 */ /* 0x000fe200078e33ff */
[----:B------:R-:W-:Y:S01]  /*0920*/  IMAD.MOV.U32 R5, RZ, RZ, R0 ;  /* 0x000000ffff057224 */ /* 0x000fe200078e0000 */
[----:B------:R-:W-:Y:S02]  /*0930*/  IABS R0, R10 ;  /* 0x0000000a00007213 */ /* 0x000fe40000000000 */
[----:B------:R-:W-:Y:S01]  /*0940*/  IABS R8, R4 ;  /* 0x0000000400087213 */ /* 0x000fe20000000000 */
[----:B------:R-:W-:Y:S02]  /*0950*/  IMAD R5, R5, R7, RZ ;  /* 0x0000000705057224 */ /* 0x000fe400078e02ff */
[----:B------:R-:W-:Y:S02]  /*0960*/  IMAD.MOV R6, RZ, RZ, -R0 ;  /* 0x000000ffff067224 */ /* 0x000fe400078e0a00 */
[----:B------:R-:W-:-:S04]  /*0970*/  IMAD.HI.U32 R0, R3, R5, R2 ;  /* 0x0000000503007227 */ /* 0x000fc800078e0002 */
[----:B------:R-:W-:Y:S02]  /*0980*/  IMAD.MOV.U32 R2, RZ, RZ, R8 ;  /* 0x000000ffff027224 */ /* 0x000fe400078e0008 */
[----:B------:R-:W-:Y:S02]  /*0990*/  IMAD.MOV.U32 R3, RZ, RZ, R6 ;  /* 0x000000ffff037224 */ /* 0x000fe400078e0006 */
[----:B------:R-:W-:-:S04]  /*09a0*/  IMAD.HI.U32 R0, R0, R2, RZ ;  /* 0x0000000200007227 */ /* 0x000fc800078e00ff */
[----:B------:R-:W-:Y:S02]  /*09b0*/  IMAD R2, R0, R3, R2 ;  /* 0x0000000300027224 */ /* 0x000fe400078e0202 */
[----:B------:R-:W-:-:S03]  /*09c0*/  IMAD R3, R4, R11, RZ ;  /* 0x0000000b04037224 */ /* 0x000fc600078e02ff */
[----:B------:R-:W-:Y:S02]  /*09d0*/  ISETP.GT.U32.AND P0, PT, R7, R2, PT ;  /* 0x000000020700720c */ /* 0x000fe40003f04070 */
[----:B------:R-:W-:-:S11]  /*09e0*/  IADD3 R3, R12, -R3, RZ ;  /* 0x800000030c037210 */ /* 0x000fd60007ffe0ff */
[----:B------:R-:W-:Y:S01]  /*09f0*/  @!P0 IMAD.IADD R2, R2, 0x1, -R7 ;  /* 0x0000000102028824 */ /* 0x000fe200078e0a07 */
[----:B------:R-:W-:Y:S02]  /*0a00*/  @!P0 IADD3 R0, R0, 0x1, RZ ;  /* 0x0000000100008810 */ /* 0x000fe40007ffe0ff */
[----:B------:R-:W-:Y:S02]  /*0a10*/  ISETP.NE.AND P0, PT, R10, RZ, PT ;  /* 0x000000ff0a00720c */ /* 0x000fe40003f05270 */
[----:B------:R-:W-:Y:S02]  /*0a20*/  ISETP.GE.U32.AND P2, PT, R2, R7, PT ;  /* 0x000000070200720c */ /* 0x000fe40003f46070 */
[----:B------:R-:W-:-:S04]  /*0a30*/  LOP3.LUT R2, R4, R10, RZ, 0x3c, !PT ;  /* 0x0000000a04027212 */ /* 0x000fc800078e3cff */
[----:B------:R-:W-:-:S07]  /*0a40*/  ISETP.GE.AND P1, PT, R2, RZ, PT ;  /* 0x000000ff0200720c */ /* 0x000fce0003f26270 */
[----:B------:R-:W-:-:S06]  /*0a50*/  @P2 IADD3 R0, R0, 0x1, RZ ;  /* 0x0000000100002810 */ /* 0x000fcc0007ffe0ff */
[----:B------:R-:W-:Y:S02]  /*0a60*/  @!P1 IADD3 R0, -R0, RZ, RZ ;  /* 0x000000ff00009210 */ /* 0x000fe40007ffe1ff */
[----:B------:R-:W-:-:S05]  /*0a70*/  @!P0 LOP3.LUT R0, RZ, R10, RZ, 0x33, !PT ;  /* 0x0000000aff008212 */ /* 0x000fca00078e33ff */
[--C-:B------:R-:W-:Y:S02]  /*0a80*/  IMAD.MOV R2, RZ, RZ, -R0.reuse ;  /* 0x000000ffff027224 */ /* 0x100fe400078e0a00 */
[C---:B------:R-:W-:Y:S02]  /*0a90*/  IMAD R0, R10.reuse, 0x1000000, R0 ;  /* 0x010000000a007824 */ /* 0x040fe400078e0200 */
[----:B------:R-:W-:Y:S02]  /*0aa0*/  IMAD R2, R10, R2, R4 ;  /* 0x000000020a027224 */ /* 0x000fe400078e0204 */
[----:B------:R-:W-:Y:S02]  /*0ab0*/  IMAD.IADD R4, R13, 0x1, R9 ;  /* 0x000000010d047824 */ /* 0x000fe400078e0209 */
[----:B------:R-:W-:-:S03]  /*0ac0*/  IMAD R0, R2, 0x10000, R0 ;  /* 0x0001000002007824 */ /* 0x000fc600078e0200 */
[----:B------:R1:W-:Y:S04]  /*0ad0*/  STL [R1+0x5c], R4 ;  /* 0x00005c0401007387 */ /* 0x0003e80000100800 */
[----:B------:R1:W-:Y:S04]  /*0ae0*/  STL [R1+0x58], R0 ;  /* 0x0000580001007387 */ /* 0x0003e80000100800 */
[----:B------:R1:W-:Y:S01]  /*0af0*/  STL [R1+0x54], R3 ;  /* 0x0000540301007387 */ /* 0x0003e20000100800 */
[----:B------:R-:W-:Y:S05]  /*0b00*/  BRA `(.L_x_21) ;  /* 0x0000006000007947 */ /* 0x000fea0003800000 */
.L_x_12:
[----:B------:R-:W-:Y:S01]  /*0b10*/  MOV R0, UR4 ;  /* 0x0000000400007c02 */ /* 0x000fe20008000f00 */
[----:B------:R-:W-:Y:S04]  /*0b20*/  STL [R1+0x54], RZ ;  /* 0x000054ff01007387 */ /* 0x000fe80000100800 */
[----:B------:R-:W-:Y:S04]  /*0b30*/  STL [R1+0x58], RZ ;  /* 0x000058ff01007387 */ /* 0x000fe80000100800 */
[----:B------:R1:W-:Y:S02]  /*0b40*/  STL [R1+0x50], R0 ;  /* 0x0000500001007387 */ /* 0x0003e40000100800 */
[----:B-1----:R-:W-:-:S05]  /*0b50*/  MOV R0, c[0x0][0x53c] ;  /* 0x00014f0000007a02 */ /* 0x002fca0000000f00 */
[----:B------:R1:W-:Y:S02]  /*0b60*/  STL [R1+0x5c], R0 ;  /* 0x00005c0001007387 */ /* 0x0003e40000100800 */
.L_x_21:
[----:B-1----:R-:W2:Y:S04]  /*0b70*/  LDL R4, [R1+0x50] ;  /* 0x0000500001047983 */ /* 0x002ea80000100800 */
[----:B------:R-:W2:Y:S04]  /*0b80*/  LDL R5, [R1+0x54] ;  /* 0x0000540001057983 */ /* 0x000ea80000100800 */
[----:B------:R-:W2:Y:S04]  /*0b90*/  LDL R6, [R1+0x58] ;  /* 0x0000580001067983 */ /* 0x000ea80000100800 */
[----:B------:R-:W2:Y:S01]  /*0ba0*/  LDL R7, [R1+0x5c] ;  /* 0x00005c0001077983 */ /* 0x000ea20000100800 */
[----:B------:R-:W-:Y:S01]  /*0bb0*/  ISETP.NE.AND P0, PT, R14, RZ, PT ;  /* 0x000000ff0e00720c */ /* 0x000fe20003f05270 */
[----:B------:R-:W-:-:S12]  /*0bc0*/  WARPSYNC 0xffffffff ;  /* 0xffffffff00007948 */ /* 0x000fd80003800000 */
[----:B--2---:R1:W-:Y:S04]  /*0bd0*/  @!P0 STS.128 [0x1a080], R4 ;  /* 0x01a08004ff008388 */ /* 0x0043e80000000c00 */
[----:B------:R-:W-:Y:S06]  /*0be0*/  BAR.ARV 0x5, 0x100 ;  /* 0x0144000000007b1d */ /* 0x000fec0000002000 */
.L_x_10:
[----:B------:R-:W2:Y:S02]  /*0bf0*/  LDL R0, [R1+0x5c] ;  /* 0x00005c0001007983 */ /* 0x000ea40000100800 */
[----:B--2---:R-:W-:-:S13]  /*0c00*/  ISETP.GE.AND P0, PT, R0, c[0x0][0x53c], PT ;  /* 0x00014f0000007a0c */ /* 0x004fda0003f06270 */
[----:B------:R-:W-:Y:S05]  /*0c10*/  @P0 EXIT ;  /* 0x000000000000094d */ /* 0x000fea0003800000 */
[----:B------:R-:W2:Y:S02]  /*0c20*/  S2R R17, SR_TID.X ;  /* 0x0000000000117919 */ /* 0x000ea40000002100 */
[----:B--2---:R-:W-:-:S04]  /*0c30*/  SHF.R.S32.HI R9, RZ, 0x1f, R17 ;  /* 0x0000001fff097819 */ /* 0x004fc80000011411 */
[CC--:B------:R-:W-:Y:S02]  /*0c40*/  LEA.HI R2, R9.reuse, R17.reuse, RZ, 0x4 ;  /* 0x0000001109027211 */ /* 0x0c0fe400078f20ff */
[CC--:B------:R-:W-:Y:S02]  /*0c50*/  LEA.HI R14, R9.reuse, R17.reuse, RZ, 0x2 ;  /* 0x00000011090e7211 */ /* 0x0c0fe400078f10ff */
[----:B------:R-:W-:Y:S02]  /*0c60*/  SHF.R.S32.HI R3, RZ, 0x4, R2 ;  /* 0x00000004ff037819 */ /* 0x000fe40000011402 */
[----:B------:R-:W-:Y:S02]  /*0c70*/  LEA.HI R10, R9, R17, RZ, 0x3 ;  /* 0x00000011090a7211 */ /* 0x000fe400078f18ff */
[----:B------:R-:W-:Y:S02]  /*0c80*/  LEA.HI R0, R2, R3, RZ, 0x1 ;  /* 0x0000000302007211 */ /* 0x000fe400078f08ff */
[----:B-1----:R-:W-:-:S02]  /*0c90*/  SHF.R.S32.HI R6, RZ, 0x2, R14 ;  /* 0x00000002ff067819 */ /* 0x002fc4000001140e */
[----:B------:R-:W-:Y:S02]  /*0ca0*/  LOP3.LUT R0, R0, 0xfffffffe, RZ, 0xc0, !PT ;  /* 0xfffffffe00007812 */ /* 0x000fe400078ec0ff */
[----:B------:R-:W-:Y:S02]  /*0cb0*/  SHF.R.S32.HI R4, RZ, 0x3, R10 ;  /* 0x00000003ff047819 */ /* 0x000fe4000001140a */
[----:B------:R-:W-:Y:S01]  /*0cc0*/  LEA.HI R8, R9, R17, RZ, 0x5 ;  /* 0x0000001109087211 */ /* 0x000fe200078f28ff */
[----:B------:R-:W-:Y:S01]  /*0cd0*/  IMAD.IADD R13, R3, 0x1, -R0 ;  /* 0x00000001030d7824 */ /* 0x000fe200078e0a00 */
[----:B------:R-:W-:Y:S01]  /*0ce0*/  LOP3.LUT R0, R2, 0xfffffff0, RZ, 0xc0, !PT ;  /* 0xfffffff002007812 */ /* 0x000fe200078ec0ff */
[----:B------:R-:W-:Y:S01]  /*0cf0*/  IMAD.SHL.U32 R4, R4, 0x40, RZ ;  /* 0x0000004004047824 */ /* 0x000fe200078e00ff */
[----:B------:R-:W-:Y:S02]  /*0d00*/  SHF.R.S32.HI R2, RZ, 0x1f, R14 ;  /* 0x0000001fff027819 */ /* 0x000fe4000001140e */
[----:B------:R-:W-:Y:S01]  /*0d10*/  LOP3.LUT R3, R10, 0xfffffff8, RZ, 0xc0, !PT ;  /* 0xfffffff80a037812 */ /* 0x000fe200078ec0ff */
[----:B------:R-:W-:Y:S01]  /*0d20*/  IMAD.IADD R0, R17, 0x1, -R0 ;  /* 0x0000000111007824 */ /* 0x000fe200078e0a00 */
[----:B------:R-:W-:-:S02]  /*0d30*/  LEA.HI R2, R2, R6, RZ, 0x3 ;  /* 0x0000000602027211 */ /* 0x000fc400078f18ff */
[----:B------:R-:W-:Y:S01]  /*0d40*/  SHF.R.S32.HI R242, RZ, 0x5, R8 ;  /* 0x00000005fff27819 */ /* 0x000fe20000011408 */
[----:B------:R-:W-:Y:S01]  /*0d50*/  IMAD.IADD R7, R17, 0x1, -R3 ;  /* 0x0000000111077824 */ /* 0x000fe200078e0a03 */
[----:B------:R-:W-:Y:S02]  /*0d60*/  SHF.R.S32.HI R5, RZ, 0x1f, R0 ;  /* 0x0000001fff057819 */ /* 0x000fe40000011400 */
[----:B------:R-:W-:Y:S01]  /*0d70*/  LOP3.LUT R3, R2, 0xfffffff8, RZ, 0xc0, !PT ;  /* 0xfffffff802037812 */ /* 0x000fe200078ec0ff */
[C---:B------:R-:W-:Y:S01]  /*0d80*/  IMAD.SHL.U32 R20, R7.reuse, 0x8, RZ ;  /* 0x0000000807147824 */ /* 0x040fe200078e00ff */
[----:B------:R-:W-:Y:S01]  /*0d90*/  LOP3.LUT R2, R4, 0x1c0, RZ, 0xc0, !PT ;  /* 0x000001c004027812 */ /* 0x000fe200078ec0ff */
[----:B------:R-:W-:Y:S01]  /*0da0*/  IMAD.SHL.U32 R4, R7, 0x40, RZ ;  /* 0x0000004007047824 */ /* 0x000fe200078e00ff */
[----:B------:R-:W-:Y:S01]  /*0db0*/  LEA.HI R11, R5, R0, RZ, 0x3 ;  /* 0x00000000050b7211 */ /* 0x000fe200078f18ff */
[----:B------:R-:W-:Y:S01]  /*0dc0*/  IMAD.IADD R6, R6, 0x1, -R3 ;  /* 0x0000000106067824 */ /* 0x000fe200078e0a03 */
[----:B------:R-:W-:-:S02]  /*0dd0*/  SHF.R.U32.HI R5, RZ, 0x3, R2 ;  /* 0x00000003ff057819 */ /* 0x000fc40000011602 */
[----:B------:R-:W-:Y:S02]  /*0de0*/  LOP3.LUT R3, R2, 0x38, R20, 0xf8, !PT ;  /* 0x0000003802037812 */ /* 0x000fe400078ef814 */
[----:B------:R-:W-:Y:S02]  /*0df0*/  LOP3.LUT R2, R11, 0xfffffff8, RZ, 0xc0, !PT ;  /* 0xfffffff80b027812 */ /* 0x000fe400078ec0ff */
[----:B------:R-:W-:Y:S02]  /*0e00*/  LOP3.LUT R7, R3, R5, RZ, 0x3c, !PT ;  /* 0x0000000503077212 */ /* 0x000fe400078e3cff */
[----:B------:R-:W-:Y:S01]  /*0e10*/  SHF.R.S32.HI R3, RZ, 0x1f, R8 ;  /* 0x0000001fff037819 */ /* 0x000fe20000011408 */
[----:B------:R-:W-:Y:S01]  /*0e20*/  IMAD.IADD R5, R0, 0x1, -R2 ;  /* 0x0000000100057824 */ /* 0x000fe200078e0a02 */
[----:B------:R-:W-:Y:S02]  /*0e30*/  LOP3.LUT R2, R8, 0xffffffe0, RZ, 0xc0, !PT ;  /* 0xffffffe008027812 */ /* 0x000fe400078ec0ff */
[----:B------:R-:W-:-:S02]  /*0e40*/  LOP3.LUT R0, R4, 0x1c0, RZ, 0xc0, !PT ;  /* 0x000001c004007812 */ /* 0x000fc400078ec0ff */
[----:B------:R-:W-:Y:S01]  /*0e50*/  LEA.HI R8, R9, R17, RZ, 0x6 ;  /* 0x0000001109087211 */ /* 0x000fe200078f30ff */
[----:B------:R-:W-:Y:S01]  /*0e60*/  IMAD.IADD R16, R17, 0x1, -R2 ;  /* 0x0000000111107824 */ /* 0x000fe200078e0a02 */
[----:B------:R-:W-:Y:S02]  /*0e70*/  LOP3.LUT R4, R0, 0x8, R10, 0xf8, !PT ;  /* 0x0000000800047812 */ /* 0x000fe400078ef80a */
[----:B------:R-:W-:Y:S02]  /*0e80*/  SHF.R.U32.HI R2, RZ, 0x3, R0 ;  /* 0x00000003ff027819 */ /* 0x000fe40000011600 */
[----:B------:R-:W-:Y:S02]  /*0e90*/  LEA.HI R0, R3, R242, RZ, 0x3 ;  /* 0x000000f203007211 */ /* 0x000fe400078f18ff */
[----:B------:R-:W-:Y:S02]  /*0ea0*/  SHF.R.S32.HI R9, RZ, 0x1f, R16 ;  /* 0x0000001fff097819 */ /* 0x000fe40000011410 */
[----:B------:R-:W-:Y:S01]  /*0eb0*/  LOP3.LUT R12, R4, R2, RZ, 0x3c, !PT ;  /* 0x00000002040c7212 */ /* 0x000fe200078e3cff */
[----:B------:R-:W-:Y:S01]  /*0ec0*/  IMAD.SHL.U32 R2, R8, 0x8, RZ ;  /* 0x0000000808027824 */ /* 0x000fe200078e00ff */
[----:B------:R-:W-:-:S02]  /*0ed0*/  LOP3.LUT R0, R0, 0xffffff8, RZ, 0xc0, !PT ;  /* 0x0ffffff800007812 */ /* 0x000fc400078ec0ff */
[----:B------:R-:W-:Y:S02]  /*0ee0*/  LEA.HI R9, R9, R16, RZ, 0x2 ;  /* 0x0000001009097211 */ /* 0x000fe400078f10ff */
[----:B------:R-:W-:Y:S02]  /*0ef0*/  LOP3.LUT R3, R6, 0x1, RZ, 0xc0, !PT ;  /* 0x0000000106037812 */ /* 0x000fe400078ec0ff */
[----:B------:R-:W-:Y:S01]  /*0f00*/  LOP3.LUT R248, R7, 0x7ffffe00, R2, 0xf8, !PT ;  /* 0x7ffffe0007f87812 */ /* 0x000fe200078ef802 */
[----:B------:R-:W-:Y:S01]  /*0f10*/  IMAD.IADD R2, R242, 0x1, -R0 ;  /* 0x00000001f2027824 */ /* 0x000fe200078e0a00 */
[----:B------:R-:W-:Y:S02]  /*0f20*/  SHF.R.S32.HI R0, RZ, 0x2, R9 ;  /* 0x00000002ff007819 */ /* 0x000fe40000011409 */
[----:B------:R-:W-:Y:S01]  /*0f30*/  ISETP.NE.U32.AND P4, PT, R3, 0x1, PT ;  /* 0x000000010300780c */ /* 0x000fe20003f85070 */
[C---:B------:R-:W-:Y:S01]  /*0f40*/  IMAD.SHL.U32 R3, R5.reuse, 0x40, RZ ;  /* 0x0000004005037824 */ /* 0x040fe200078e00ff */
[----:B------:R-:W-:Y:S01]  /*0f50*/  LOP3.LUT R4, R14, 0xfffffffc, RZ, 0xc0, !PT ;  /* 0xfffffffc0e047812 */ /* 0x000fe200078ec0ff */
[----:B------:R-:W-:Y:S01]  /*0f60*/  IMAD R15, R2, 0x10, R0 ;  /* 0x00000010020f7824 */ /* 0x000fe200078e0200 */
[----:B------:R-:W-:Y:S01]  /*0f70*/  LOP3.LUT P3, RZ, R5, 0x2, RZ, 0xc0, !PT ;  /* 0x0000000205ff7812 */ /* 0x000fe2000786c0ff */
[----:B------:R-:W-:Y:S01]  /*0f80*/  IMAD.SHL.U32 R2, R13, 0x8, RZ ;  /* 0x000000080d027824 */ /* 0x000fe200078e00ff */
[----:B------:R-:W-:Y:S01]  /*0f90*/  LOP3.LUT R0, R3, 0x1c0, RZ, 0xc0, !PT ;  /* 0x000001c003007812 */ /* 0x000fe200078ec0ff */
[----:B------:R-:W-:Y:S01]  /*0fa0*/  IMAD.IADD R3, R17, 0x1, -R4 ;  /* 0x0000000111037824 */ /* 0x000fe200078e0a04 */
[----:B------:R-:W-:Y:S01]  /*0fb0*/  LOP3.LUT P0, RZ, R5, 0x4, RZ, 0xc0, !PT ;  /* 0x0000000405ff7812 */ /* 0x000fe2000780c0ff */
[----:B------:R-:W-:Y:S01]  /*0fc0*/  IMAD.SHL.U32 R4, R6, 0x40, RZ ;  /* 0x0000004006047824 */ /* 0x000fe200078e00ff */
[----:B------:R-:W-:Y:S01]  /*0fd0*/  LOP3.LUT R5, R0, 0x8, R2, 0xf8, !PT ;  /* 0x0000000800057812 */ /* 0x000fe200078ef802 */
[----:B------:R-:W-:Y:S01]  /*0fe0*/  IMAD.MOV.U32 R14, RZ, RZ, 0x20 ;  /* 0x00000020ff0e7424 */ /* 0x000fe200078e00ff */
[----:B------:R-:W-:Y:S01]  /*0ff0*/  SHF.R.U32.HI R2, RZ, 0x3, R0 ;  /* 0x00000003ff027819 */ /* 0x000fe20000011600 */
[----:B------:R-:W-:Y:S01]  /*1000*/  STL [R1+0xa0], R15 ;  /* 0x0000a00f01007387 */ /* 0x000fe20000100800 */
[----:B------:R-:W-:Y:S01]  /*1010*/  LEA.HI R0, R3, R3, RZ, 0x1 ;  /* 0x0000000303007211 */ /* 0x000fe200078f08ff */
[----:B------:R-:W-:Y:S01]  /*1020*/  IMAD.SHL.U32 R248, R248, 0x2, RZ ;  /* 0x00000002f8f87824 */ /* 0x000fe200078e00ff */
[----:B------:R-:W-:Y:S01]  /*1030*/  LOP3.LUT R7, R5, R2, RZ, 0x3c, !PT ;  /* 0x0000000205077212 */ /* 0x000fe200078e3cff */
[----:B------:R-:W-:Y:S01]  /*1040*/  IMAD R5, R242, 0x200, R3 ;  /* 0x00000200f2057824 */ /* 0x000fe200078e0203 */
[----:B------:R-:W-:-:S02]  /*1050*/  LOP3.LUT R2, R4, 0x1c0, RZ, 0xc0, !PT ;  /* 0x000001c004027812 */ /* 0x000fc400078ec0ff */
[----:B------:R-:W-:Y:S01]  /*1060*/  R2P PR, R6, 0x6 ;  /* 0x0000000606007804 */ /* 0x000fe20000000000 */
[----:B------:R-:W-:Y:S01]  /*1070*/  IMAD.MOV.U32 R6, RZ, RZ, 0x10 ;  /* 0x00000010ff067424 */ /* 0x000fe200078e00ff */
[----:B------:R-:W-:Y:S02]  /*1080*/  LOP3.LUT R0, R0, 0x1ffffffe, RZ, 0xc0, !PT ;  /* 0x1ffffffe00007812 */ /* 0x000fe400078ec0ff */
[----:B------:R-:W-:Y:S02]  /*1090*/  LEA.HI R2, R2, R2, RZ, 0x1d ;  /* 0x0000000202027211 */ /* 0x000fe400078fe8ff */
[----:B------:R-:W-:Y:S01]  /*10a0*/  IADD3 R18, R20, 0x40, RZ ;  /* 0x0000004014127810 */ /* 0x000fe20007ffe0ff */
[----:B------:R-:W-:Y:S01]  /*10b0*/  IMAD.IADD R10, R3, 0x1, -R0 ;  /* 0x00000001030a7824 */ /* 0x000fe200078e0a00 */
[----:B------:R-:W-:Y:S01]  /*10c0*/  SHF.R.S32.HI R21, RZ, 0x1f, R20 ;  /* 0x0000001fff157819 */ /* 0x000fe20000011414 */
[----:B------:R-:W-:Y:S01]  /*10d0*/  IMAD.U32 R8, R5, 0x2, R2 ;  /* 0x0000000205087824 */ /* 0x000fe200078e0002 */
[----:B------:R-:W-:Y:S01]  /*10e0*/  SEL R4, R6, 0xfffffff0, !P3 ;  /* 0xfffffff006047807 */ /* 0x000fe20005800000 */
[----:B------:R-:W-:Y:S01]  /*10f0*/  IMAD.SHL.U32 R6, R11, 0x40, RZ ;  /* 0x000000400b067824 */ /* 0x000fe200078e00ff */
[----:B------:R-:W-:Y:S01]  /*1100*/  SEL R3, R14, 0xffffffe0, !P0 ;  /* 0xffffffe00e037807 */ /* 0x000fe20004000000 */
[----:B------:R-:W-:Y:S01]  /*1110*/  STL.64 [R1+0x30], R20 ;  /* 0x0000301401007387 */ /* 0x000fe20000100a00 */
[----:B------:R-:W-:Y:S01]  /*1120*/  IADD3 R17, R20, 0x80, RZ ;  /* 0x0000008014117810 */ /* 0x000fe20007ffe0ff */
[----:B------:R-:W-:Y:S01]  /*1130*/  IMAD R0, R13, 0x200, R12 ;  /* 0x000002000d007824 */ /* 0x000fe200078e020c */
[----:B------:R-:W-:Y:S01]  /*1140*/  LOP3.LUT R2, R9, 0x7ffffffc, RZ, 0xc0, !PT ;  /* 0x7ffffffc09027812 */ /* 0x000fe200078ec0ff */
[----:B------:R-:W-:Y:S01]  /*1150*/  STL [R1+0x38], R18 ;  /* 0x0000381201007387 */ /* 0x000fe20000100800 */
[----:B------:R-:W-:Y:S01]  /*1160*/  SHF.R.S32.HI R9, RZ, 0x1f, R18 ;  /* 0x0000001fff097819 */ /* 0x000fe20000011412 */
[----:B------:R-:W-:Y:S01]  /*1170*/  IMAD.IADD R4, R4, 0x1, R3 ;  /* 0x0000000104047824 */ /* 0x000fe200078e0203 */
[----:B------:R-:W-:Y:S01]  /*1180*/  IADD3 R5, R20, 0xc0, RZ ;  /* 0x000000c014057810 */ /* 0x000fe20007ffe0ff */
[----:B------:R-:W-:Y:S01]  /*1190*/  STL [R1+0x3c], R17 ;  /* 0x00003c1101007387 */ /* 0x000fe20000100800 */
[----:B------:R-:W-:Y:S01]  /*11a0*/  LOP3.LUT R3, R7, 0x7ffffe00, R6, 0xf8, !PT ;  /* 0x7ffffe0007037812 */ /* 0x000fe200078ef806 */
[----:B------:R-:W-:Y:S01]  /*11b0*/  IMAD.IADD R2, R16, 0x1, -R2 ;  /* 0x0000000110027824 */ /* 0x000fe200078e0a02 */
[----:B------:R-:W-:Y:S01]  /*11c0*/  SHF.R.S32.HI R6, RZ, 0x1f, R17 ;  /* 0x0000001fff067819 */ /* 0x000fe20000011411 */
[----:B------:R-:W-:Y:S01]  /*11d0*/  STL [R1+0x70], R9 ;  /* 0x0000700901007387 */ /* 0x000fe20000100800 */
[----:B------:R-:W-:Y:S01]  /*11e0*/  IMAD.MOV.U32 R7, RZ, RZ, 0x40 ;  /* 0x00000040ff077424 */ /* 0x000fe200078e00ff */
[----:B------:R-:W-:Y:S01]  /*11f0*/  LEA R11, R8, 0x80, 0x1 ;  /* 0x00000080080b7811 */ /* 0x000fe200078e08ff */
[----:B------:R-:W-:Y:S01]  /*1200*/  IMAD.SHL.U32 R8, R2, 0x2, RZ ;  /* 0x0000000202087824 */ /* 0x000fe200078e00ff */
[----:B------:R1:W-:Y:S01]  /*1210*/  STL [R1+0x40], R5 ;  /* 0x0000400501007387 */ /* 0x0003e20000100800 */
[----:B------:R-:W-:Y:S01]  /*1220*/  IMAD R2, R10, 0x8, R15 ;  /* 0x000000080a027824 */ /* 0x000fe200078e020f */
[----:B------:R-:W-:-:S02]  /*1230*/  LEA R134, R0, 0x14080, 0x1 ;  /* 0x0001408000867811 */ /* 0x000fc400078e08ff */
[----:B------:R2:W-:Y:S01]  /*1240*/  STL [R1+0x6c], R6 ;  /* 0x00006c0601007387 */ /* 0x0005e20000100800 */
[----:B------:R-:W-:Y:S02]  /*1250*/  SEL R0, R7, 0xffffffc0, !P0 ;  /* 0xffffffc007007807 */ /* 0x000fe40004000000 */
[----:B------:R-:W-:-:S05]  /*1260*/  LEA R236, R3, 0x4080, 0x1 ;  /* 0x0000408003ec7811 */ /* 0x000fca00078e08ff */
[--C-:B------:R-:W-:Y:S02]  /*1270*/  IMAD R242, R242, 0x800, R236.reuse ;  /* 0x00000800f2f27824 */ /* 0x100fe400078e02ec */
[----:B------:R-:W-:Y:S02]  /*1280*/  IMAD R241, R4, 0x2, R236 ;  /* 0x0000000204f17824 */ /* 0x000fe400078e02ec */
[----:B------:R-:W-:Y:S02]  /*1290*/  IMAD.IADD R237, R236, 0x1, R0 ;  /* 0x00000001eced7824 */ /* 0x000fe400078e0200 */
[----:B------:R-:W-:Y:S01]  /*12a0*/  IMAD.IADD R245, R0, 0x1, R242 ;  /* 0x0000000100f57824 */ /* 0x000fe200078e02f2 */
[----:B-1----:R-:W-:Y:S02]  /*12b0*/  SHF.R.S32.HI R5, RZ, 0x1f, R5 ;  /* 0x0000001fff057819 */ /* 0x002fe40000011405 */
[----:B--2---:R-:W-:-:S03]  /*12c0*/  SEL R6, R14, 0xffffffe0, !P1 ;  /* 0xffffffe00e067807 */ /* 0x004fc60004800000 */
[----:B------:R1:W-:Y:S04]  /*12d0*/  STL [R1+0x68], R5 ;  /* 0x0000680501007387 */ /* 0x0003e80000100800 */
[----:B------:R2:W-:Y:S01]  /*12e0*/  STL [R1+0x44], R8 ;  /* 0x0000440801007387 */ /* 0x0005e20000100800 */
[----:B------:R-:W-:-:S03]  /*12f0*/  IMAD.IADD R9, R11, 0x1, R6 ;  /* 0x000000010b097824 */ /* 0x000fc600078e0206 */
[----:B------:R-:W-:Y:S04]  /*1300*/  STL [R1+0x78], R11 ;  /* 0x0000780b01007387 */ /* 0x000fe80000100800 */
[----:B------:R3:W-:Y:S04]  /*1310*/  STL [R1+0xa4], R2 ;  /* 0x0000a40201007387 */ /* 0x0007e80000100800 */
[----:B------:R-:W-:Y:S01]  /*1320*/  STL [R1+0x84], R9 ;  /* 0x0000840901007387 */ /* 0x000fe20000100800 */
[----:B-1----:R-:W-:Y:S02]  /*1330*/  SEL R5, R7, 0xffffffc0, !P2 ;  /* 0xffffffc007057807 */ /* 0x002fe40005000000 */
[----:B--2---:R-:W-:-:S03]  /*1340*/  IADD3 R8, R11, -0x10, RZ ;  /* 0xfffffff00b087810 */ /* 0x004fc60007ffe0ff */
[C---:B------:R-:W-:Y:S01]  /*1350*/  IMAD.IADD R7, R11.reuse, 0x1, R5 ;  /* 0x000000010b077824 */ /* 0x040fe200078e0205 */
[----:B------:R-:W-:-:S04]  /*1360*/  @P4 IADD3 R8, R11, 0x10, RZ ;  /* 0x000000100b084810 */ /* 0x000fc80007ffe0ff */
[----:B------:R1:W-:Y:S01]  /*1370*/  STL [R1+0x94], R7 ;  /* 0x0000940701007387 */ /* 0x0003e20000100800 */
[--C-:B------:R-:W-:Y:S01]  /*1380*/  IMAD.IADD R3, R6, 0x1, R8.reuse ;  /* 0x0000000106037824 */ /* 0x100fe200078e0208 */
[----:B---3--:R-:W-:Y:S01]  /*1390*/  SEL R2, R14, 0xffffffe0, !P3 ;  /* 0xffffffe00e027807 */ /* 0x008fe20005800000 */
[----:B------:R-:W-:Y:S01]  /*13a0*/  IMAD.IADD R6, R5, 0x1, R8 ;  /* 0x0000000105067824 */ /* 0x000fe200078e0208 */
[----:B------:R2:W-:Y:S02]  /*13b0*/  STL [R1+0x7c], R8 ;  /* 0x00007c0801007387 */ /* 0x0005e40000100800 */
[--C-:B------:R-:W-:Y:S01]  /*13c0*/  IADD3 R239, R0, R236, R2.reuse ;  /* 0x000000ec00ef7210 */ /* 0x100fe20007ffe002 */
[----:B------:R-:W-:Y:S02]  /*13d0*/  IMAD.IADD R238, R236, 0x1, R2 ;  /* 0x00000001ecee7824 */ /* 0x000fe400078e0202 */
[----:B------:R-:W-:Y:S02]  /*13e0*/  IMAD.IADD R243, R2, 0x1, R242 ;  /* 0x0000000102f37824 */ /* 0x000fe400078e02f2 */
[----:B------:R-:W-:-:S02]  /*13f0*/  IMAD.IADD R2, R3, 0x1, R5 ;  /* 0x0000000103027824 */ /* 0x000fc400078e0205 */
[----:B------:R-:W-:Y:S02]  /*1400*/  IMAD.IADD R244, R0, 0x1, R243 ;  /* 0x0000000100f47824 */ /* 0x000fe400078e02f3 */
[----:B-1----:R-:W-:-:S05]  /*1410*/  IMAD.IADD R7, R9, 0x1, R5 ;  /* 0x0000000109077824 */ /* 0x002fca00078e0205 */
[----:B------:R2:W-:Y:S04]  /*1420*/  STL [R1+0x90], R7 ;  /* 0x0000900701007387 */ /* 0x0005e80000100800 */
[----:B------:R2:W-:Y:S04]  /*1430*/  STL [R1+0x8c], R6 ;  /* 0x00008c0601007387 */ /* 0x0005e80000100800 */
[----:B------:R2:W-:Y:S04]  /*1440*/  STL [R1+0x80], R3 ;  /* 0x0000800301007387 */ /* 0x0005e80000100800 */
[----:B------:R2:W-:Y:S02]  /*1450*/  STL [R1+0x88], R2 ;  /* 0x0000880201007387 */ /* 0x0005e40000100800 */
.L_x_92:
[----:B------:R-:W3:Y:S01]  /*1460*/  LDL R0, [R1+0x5c] ;  /* 0x00005c0001007983 */ /* 0x000ee20000100800 */
[----:B------:R-:W-:Y:S01]  /*1470*/  IMAD.MOV.U32 R12, RZ, RZ, 0x4 ;  /* 0x00000004ff0c7424 */ /* 0x000fe200078e00ff */
[----:B------:R-:W-:-:S02]  /*1480*/  ISETP.NE.U32.AND P0, PT, RZ, c[0x0][0x370], PT ;  /* 0x0000dc00ff007a0c */ /* 0x000fc40003f05070 */
[----:B------:R-:W4:Y:S02]  /*1490*/  LDL R10, [R1+0x58] ;  /* 0x00005800010a7983 */ /* 0x000f240000100800 */
[----:B------:R-:W-:Y:S01]  /*14a0*/  ISETP.NE.AND.EX P1, PT, RZ, c[0x0][0x374], PT, P0 ;  /* 0x0000dd00ff007a0c */ /* 0x000fe20003f25300 */
[----:B--23--:R-:W-:-:S05]  /*14b0*/  IMAD.WIDE R2, R0, R12, c[0x0][0x588] ;  /* 0x0001620000027625 */ /* 0x00cfca00078e020c */
[----:B------:R-:W2:Y:S01]  /*14c0*/  LDG.E R32, [R2.64] ;  /* 0x0000000602207981 */ /* 0x000ea2000c1e1900 */
[----:B------:R-:W-:Y:S01]  /*14d0*/  ISETP.NE.U32.AND P3, PT, RZ, c[0x0][0x360], PT ;  /* 0x0000d800ff007a0c */ /* 0x000fe20003f65070 */
[----:B------:R-:W-:Y:S01]  /*14e0*/  CS2R R8, SRZ ;  /* 0x0000000000087805 */ /* 0x000fe2000001ff00 */
[----:B------:R-:W-:Y:S02]  /*14f0*/  ISETP.NE.U32.AND P4, PT, RZ, c[0x0][0x348], PT ;  /* 0x0000d200ff007a0c */ /* 0x000fe40003f85070 */
[----:B------:R-:W-:Y:S02]  /*1500*/  ISETP.NE.AND.EX P3, PT, RZ, c[0x0][0x364], PT, P3 ;  /* 0x0000d900ff007a0c */ /* 0x000fe40003f65330 */
[----:B------:R-:W-:Y:S02]  /*1510*/  ISETP.NE.U32.AND P2, PT, RZ, c[0x0][0x350], PT ;  /* 0x0000d400ff007a0c */ /* 0x000fe40003f45070 */
[----:B------:R-:W-:Y:S02]  /*1520*/  ISETP.NE.AND.EX P4, PT, RZ, c[0x0][0x34c], PT, P4 ;  /* 0x0000d300ff007a0c */ /* 0x000fe40003f85340 */
[----:B------:R-:W-:Y:S01]  /*1530*/  ISETP.NE.AND.EX P5, PT, RZ, c[0x0][0x354], PT, P2 ;  /* 0x0000d500ff007a0c */ /* 0x000fe20003fa5320 */
[----:B------:R-:W-:Y:S01]  /*1540*/  IMAD.MOV.U32 R11, RZ, RZ, RZ ;  /* 0x000000ffff0b7224 */ /* 0x000fe200078e00ff */
[----:B--2---:R-:W-:Y:S01]  /*1550*/  SHF.R.S32.HI R31, RZ, 0x1f, R32 ;  /* 0x0000001fff1f7819 */ /* 0x004fe20000011420 */
[----:B------:R1:W-:Y:S01]  /*1560*/  STL [R1+0x48], R32 ;  /* 0x0000482001007387 */ /* 0x0003e20000100800 */
[----:B------:R-:W-:-:S02]  /*1570*/  @P1 LEA R2, P0, R32, c[0x0][0x370], 0x2 ;  /* 0x0000dc0020021a11 */ /* 0x000fc400078010ff */
[C---:B------:R-:W-:Y:S01]  /*1580*/  LEA R4, P2, R32.reuse, c[0x0][0x348], 0x2 ;  /* 0x0000d20020047a11 */ /* 0x040fe200078410ff */
[----:B------:R1:W-:Y:S01]  /*1590*/  STL [R1+0x64], R31 ;  /* 0x0000641f01007387 */ /* 0x0003e20000100800 */
[C---:B------:R-:W-:Y:S02]  /*15a0*/  @P1 LEA.HI.X R3, R32.reuse, c[0x0][0x374], R31, 0x2, P0 ;  /* 0x0000dd0020031a11 */ /* 0x040fe400000f141f */
[----:B------:R-:W-:-:S03]  /*15b0*/  @P3 LEA R6, P0, R32, c[0x0][0x360], 0x2 ;  /* 0x0000d80020063a11 */ /* 0x000fc600078010ff */
[----:B------:R2:W5:Y:S01]  /*15c0*/  @P1 LDG.E R8, [R2.64] ;  /* 0x0000000602081981 */ /* 0x000562000c1e1900 */
[C-C-:B------:R-:W-:Y:S02]  /*15d0*/  @P3 LEA.HI.X R7, R32.reuse, c[0x0][0x364], R31.reuse, 0x2, P0 ;  /* 0x0000d90020073a11 */ /* 0x140fe400000f141f */
[----:B------:R-:W-:Y:S02]  /*15e0*/  LEA.HI.X R5, R32, c[0x0][0x34c], R31, 0x2, P2 ;  /* 0x0000d30020057a11 */ /* 0x000fe400010f141f */
[----:B----4-:R-:W-:Y:S01]  /*15f0*/  LOP3.LUT R30, R10, 0xffff, RZ, 0xc0, !PT ;  /* 0x0000ffff0a1e7812 */ /* 0x010fe200078ec0ff */
[----:B------:R1:W5:Y:S01]  /*1600*/  @P3 LDG.E R14, [R6.64] ;  /* 0x00000006060e3981 */ /* 0x000362000c1e1900 */
[----:B------:R-:W-:Y:S01]  /*1610*/  YIELD ;  /* 0x0000000000007946 */ /* 0x000fe20003800000 */
[----:B------:R-:W-:Y:S02]  /*1620*/  P2R R21, PR, RZ, 0x20 ;  /* 0x00000020ff157803 */ /* 0x000fe40000000000 */
[----:B------:R1:W5:Y:S01]  /*1630*/  @P4 LDG.E R11, [R4.64] ;  /* 0x00000006040b4981 */ /* 0x000362000c1e1900 */
[----:B--2---:R-:W-:-:S04]  /*1640*/  LEA R2, P1, R32, c[0x0][0x350], 0x2 ;  /* 0x0000d40020027a11 */ /* 0x004fc800078210ff */
[----:B------:R-:W-:-:S05]  /*1650*/  LEA.HI.X R3, R32, c[0x0][0x354], R31, 0x2, P1 ;  /* 0x0000d50020037a11 */ /* 0x000fca00008f141f */
[----:B------:R1:W5:Y:S04]  /*1660*/  @P5 LDG.E R9, [R2.64] ;  /* 0x0000000602095981 */ /* 0x000368000c1e1900 */
[----:B------:R1:W-:Y:S01]  /*1670*/  STL [R1+0x60], R30 ;  /* 0x0000601e01007387 */ /* 0x0003e20000100800 */
[----:B------:R-:W-:Y:S05]  /*1680*/  @P3 BRA `(.L_x_22) ;  /* 0x0000005000003947 */ /* 0x000fea0003800000 */
[----:B-----5:R-:W-:Y:S01]  /*1690*/  MOV R14, c[0x0][0x168] ;  /* 0x00005a00000e7a02 */ /* 0x020fe20000000f00 */
[----:B------:R-:W-:Y:S05]  /*16a0*/  @!P4 BRA `(.L_x_22) ;  /* 0x000000300000c947 */ /* 0x000fea0003800000 */
[----:B-1----:R-:W2:Y:S04]  /*16b0*/  LDG.E R6, [R4.64] ;  /* 0x0000000604067981 */ /* 0x002ea8000c1e1900 */
[----:B------:R-:W2:Y:S02]  /*16c0*/  LDG.E R0, [R4.64+0x4] ;  /* 0x0000040604007981 */ /* 0x000ea4000c1e1900 */
[----:B--2---:R-:W-:-:S02]  /*16d0*/  IADD3 R14, -R6, R0, RZ ;  /* 0x00000000060e7210 */ /* 0x004fc40007ffe1ff */
.L_x_22:
[----:B------:R-:W-:-:S04]  /*16e0*/  ISETP.NE.U32.AND P0, PT, RZ, c[0x0][0x368], PT ;  /* 0x0000da00ff007a0c */ /* 0x000fc80003f05070 */
[----:B------:R-:W-:-:S13]  /*16f0*/  ISETP.NE.AND.EX P0, PT, RZ, c[0x0][0x36c], PT, P0 ;  /* 0x0000db00ff007a0c */ /* 0x000fda0003f05300 */
[----:B------:R-:W-:Y:S05]  /*1700*/  @!P0 BRA `(.L_x_23) ;  /* 0x0000004000008947 */ /* 0x000fea0003800000 */
[----:B-1----:R-:W-:-:S04]  /*1710*/  LEA R2, P0, R32, c[0x0][0x368], 0x2 ;  /* 0x0000da0020027a11 */ /* 0x002fc800078010ff */
[----:B------:R-:W-:-:S05]  /*1720*/  LEA.HI.X R3, R32, c[0x0][0x36c], R31, 0x2, P0 ;  /* 0x0000db0020037a11 */ /* 0x000fca00000f141f */
[----:B------:R1:W5:Y:S01]  /*1730*/  LDG.E R0, [R2.64] ;  /* 0x0000000602007981 */ /* 0x000362000c1e1900 */
[----:B------:R-:W-:Y:S05]  /*1740*/  BRA `(.L_x_24) ;  /* 0x0000005000007947 */ /* 0x000fea0003800000 */
.L_x_23:
[----:B------:R-:W-:Y:S01]  /*1750*/  MOV R0, c[0x0][0x1d0] ;  /* 0x0000740000007a02 */ /* 0x000fe20000000f00 */
[----:B------:R-:W-:Y:S05]  /*1760*/  @!P5 BRA `(.L_x_24) ;  /* 0x000000300000d947 */ /* 0x000fea0003800000 */
[----:B-1----:R-:W2:Y:S04]  /*1770*/  LDG.E R4, [R2.64] ;  /* 0x0000000602047981 */ /* 0x002ea8000c1e1900 */
[----:B------:R-:W2:Y:S02]  /*1780*/  LDG.E R0, [R2.64+0x4] ;  /* 0x0000040602007981 */ /* 0x000ea4000c1e1900 */
[----:B--2---:R-:W-:-:S04]  /*1790*/  IADD3 R0, -R4, R0, RZ ;  /* 0x0000000004007210 */ /* 0x004fc80007ffe1ff */
.L_x_24:
[----:B-1----:R-:W-:Y:S01]  /*17a0*/  LOP3.LUT R2, R10, 0xff000000, RZ, 0xc0, !PT ;  /* 0xff0000000a027812 */ /* 0x002fe200078ec0ff */
[----:B-----5:R-:W-:Y:S01]  /*17b0*/  IMAD.IADD R24, R0, 0x1, -R8 ;  /* 0x0000000100187824 */ /* 0x020fe200078e0a08 */
[----:B------:R-:W-:Y:S01]  /*17c0*/  LOP3.LUT R3, R10, 0xff0000, RZ, 0xc0, !PT ;  /* 0x00ff00000a037812 */ /* 0x000fe200078ec0ff */
[----:B------:R-:W-:Y:S01]  /*17d0*/  BSSY B0, `(.L_x_25) ;  /* 0x000002d000007945 */ /* 0x000fe20003800000 */
[----:B------:R-:W-:Y:S01]  /*17e0*/  SHF.R.U32.HI R4, RZ, 0x8, R2 ;  /* 0x00000008ff047819 */ /* 0x000fe20000011602 */
[----:B------:R-:W-:Y:S01]  /*17f0*/  IMAD.IADD R19, R9, 0x1, R8 ;  /* 0x0000000109137824 */ /* 0x000fe200078e0208 */
[----:B------:R-:W-:-:S02]  /*1800*/  IADD3 R0, R24, 0x2f, RZ ;  /* 0x0000002f18007810 */ /* 0x000fc40007ffe0ff */
[----:B------:R-:W-:Y:S02]  /*1810*/  LEA.HI R3, R3, R4, RZ, 0x10 ;  /* 0x0000000403037211 */ /* 0x000fe400078f80ff */
[----:B------:R-:W-:Y:S01]  /*1820*/  ISETP.GE.AND P0, PT, R24, 0x1, PT ;  /* 0x000000011800780c */ /* 0x000fe20003f06270 */
[----:B------:R-:W-:Y:S01]  /*1830*/  IMAD.HI R0, R0, 0x2aaaaaab, RZ ;  /* 0x2aaaaaab00007827 */ /* 0x000fe200078e02ff */
[----:B------:R-:W-:Y:S02]  /*1840*/  LOP3.LUT R13, R3, 0xff, RZ, 0xc0, !PT ;  /* 0x000000ff030d7812 */ /* 0x000fe400078ec0ff */
[----:B------:R-:W-:Y:S02]  /*1850*/  SHF.R.U32.HI R5, RZ, 0x10, R3 ;  /* 0x00000010ff057819 */ /* 0x000fe40000011603 */
[----:B------:R-:W-:Y:S01]  /*1860*/  SHF.R.U32.HI R2, RZ, 0x1f, R0 ;  /* 0x0000001fff027819 */ /* 0x000fe20000011600 */
[----:B------:R1:W-:Y:S03]  /*1870*/  STL [R1+0x98], R13 ;  /* 0x0000980d01007387 */ /* 0x0003e60000100800 */
[----:B------:R-:W-:Y:S01]  /*1880*/  LEA.HI.SX32 R10, R0, R2, 0x1d ;  /* 0x00000002000a7211 */ /* 0x000fe200078feaff */
[----:B------:R1:W-:Y:S01]  /*1890*/  STL [R1+0x74], R5 ;  /* 0x0000740501007387 */ /* 0x0003e20000100800 */
[----:B------:R-:W-:Y:S01]  /*18a0*/  IMAD.MOV.U32 R2, RZ, RZ, RZ ;  /* 0x000000ffff027224 */ /* 0x000fe200078e00ff */
[----:B------:R-:W-:Y:S05]  /*18b0*/  @!P0 BRA `(.L_x_26) ;  /* 0x000001e000008947 */ /* 0x000fea0003800000 */
[----:B------:R-:W-:Y:S01]  /*18c0*/  ISETP.NE.AND P0, PT, R5, RZ, PT ;  /* 0x000000ff0500720c */ /* 0x000fe20003f05270 */
[----:B------:R-:W-:-:S03]  /*18d0*/  IMAD.MOV.U32 R4, RZ, RZ, RZ ;  /* 0x000000ffff047224 */ /* 0x000fc600078e00ff */
[----:B------:R-:W-:-:S04]  /*18e0*/  SEL R0, R5, c[0x0][0x338], P0 ;  /* 0x0000ce0005007a07 */ /* 0x000fc80000000000 */
[----:B------:R-:W-:Y:S02]  /*18f0*/  IABS R3, R0 ;  /* 0x0000000000037213 */ /* 0x000fe40000000000 */
[----:B------:R-:W-:Y:S02]  /*1900*/  IADD3 R6, R10, -0x1, R0 ;  /* 0xffffffff0a067810 */ /* 0x000fe40007ffe000 */
[----:B------:R-:W2:Y:S02]  /*1910*/  I2F.RP R2, R3 ;  /* 0x0000000300027306 */ /* 0x000ea40000209400 */
[----:B------:R-:W-:-:S06]  /*1920*/  IABS R9, R6 ;  /* 0x0000000600097213 */ /* 0x000fcc0000000000 */
[----:B--2---:R-:W2:Y:S02]  /*1930*/  MUFU.RCP R2, R2 ;  /* 0x0000000200027308 */ /* 0x004ea40000001000 */
[----:B--2---:R-:W-:-:S06]  /*1940*/  IADD3 R2, R2, 0xffffffe, RZ ;  /* 0x0ffffffe02027810 */ /* 0x004fcc0007ffe0ff */
[----:B-1----:R-:W1:Y:S02]  /*1950*/  F2I.FTZ.U32.TRUNC.NTZ R5, R2 ;  /* 0x0000000200057305 */ /* 0x002e64000021f000 */
[----:B-1----:R-:W-:-:S04]  /*1960*/  IMAD.MOV R2, RZ, RZ, -R5 ;  /* 0x000000ffff027224 */ /* 0x002fc800078e0a05 */
[----:B------:R-:W-:Y:S01]  /*1970*/  IMAD.MOV.U32 R7, RZ, RZ, R2 ;  /* 0x000000ffff077224 */ /* 0x000fe200078e0002 */
[----:B------:R-:W-:-:S03]  /*1980*/  IABS R2, R0 ;  /* 0x0000000000027213 */ /* 0x000fc60000000000 */
[----:B------:R-:W-:Y:S02]  /*1990*/  IMAD R7, R7, R3, RZ ;  /* 0x0000000307077224 */ /* 0x000fe400078e02ff */
[----:B------:R-:W-:Y:S02]  /*19a0*/  IMAD.MOV R8, RZ, RZ, -R2 ;  /* 0x000000ffff087224 */ /* 0x000fe400078e0a02 */
[----:B------:R-:W-:-:S04]  /*19b0*/  IMAD.HI.U32 R2, R5, R7, R4 ;  /* 0x0000000705027227 */ /* 0x000fc800078e0004 */
[----:B------:R-:W-:Y:S02]  /*19c0*/  IMAD.MOV.U32 R4, RZ, RZ, R9 ;  /* 0x000000ffff047224 */ /* 0x000fe400078e0009 */
[----:B------:R-:W-:Y:S02]  /*19d0*/  IMAD.MOV.U32 R5, RZ, RZ, R8 ;  /* 0x000000ffff057224 */ /* 0x000fe400078e0008 */
[----:B------:R-:W-:-:S04]  /*19e0*/  IMAD.HI.U32 R2, R2, R4, RZ ;  /* 0x0000000402027227 */ /* 0x000fc800078e00ff */
[----:B------:R-:W-:-:S05]  /*19f0*/  IMAD R4, R2, R5, R4 ;  /* 0x0000000502047224 */ /* 0x000fca00078e0204 */
[----:B------:R-:W-:-:S13]  /*1a00*/  ISETP.GT.U32.AND P0, PT, R3, R4, PT ;  /* 0x000000040300720c */ /* 0x000fda0003f04070 */
[----:B------:R-:W-:Y:S01]  /*1a10*/  @!P0 IMAD.IADD R4, R4, 0x1, -R3 ;  /* 0x0000000104048824 */ /* 0x000fe200078e0a03 */
[----:B------:R-:W-:Y:S02]  /*1a20*/  @!P0 IADD3 R2, R2, 0x1, RZ ;  /* 0x0000000102028810 */ /* 0x000fe40007ffe0ff */
[----:B------:R-:W-:Y:S02]  /*1a30*/  ISETP.NE.AND P0, PT, R0, RZ, PT ;  /* 0x000000ff0000720c */ /* 0x000fe40003f05270 */
[----:B------:R-:W-:Y:S02]  /*1a40*/  ISETP.GE.U32.AND P2, PT, R4, R3, PT ;  /* 0x000000030400720c */ /* 0x000fe40003f46070 */
[----:B------:R-:W-:-:S04]  /*1a50*/  LOP3.LUT R3, R6, R0, RZ, 0x3c, !PT ;  /* 0x0000000006037212 */ /* 0x000fc800078e3cff */
[----:B------:R-:W-:-:S07]  /*1a60*/  ISETP.GE.AND P1, PT, R3, RZ, PT ;  /* 0x000000ff0300720c */ /* 0x000fce0003f26270 */
[----:B------:R-:W-:-:S06]  /*1a70*/  @P2 IADD3 R2, R2, 0x1, RZ ;  /* 0x0000000102022810 */ /* 0x000fcc0007ffe0ff */
[----:B------:R-:W-:Y:S01]  /*1a80*/  @!P1 IMAD.MOV R2, RZ, RZ, -R2 ;  /* 0x000000ffff029224 */ /* 0x000fe200078e0a02 */
[----:B------:R-:W-:Y:S02]  /*1a90*/  @!P0 LOP3.LUT R2, RZ, R0, RZ, 0x33, !PT ;  /* 0x00000000ff028212 */ /* 0x000fe400078e33ff */
.L_x_26:
[----:B------:R-:W-:Y:S05]  /*1aa0*/  BSYNC B0 ;  /* 0x0000000000007941 */ /* 0x000fea0003800000 */
.L_x_25:
[----:B------:R-:W-:Y:S01]  /*1ab0*/  IMAD R249, R13, R2, RZ ;  /* 0x000000020df97224 */ /* 0x000fe200078e02ff */
[----:B------:R-:W-:Y:S01]  /*1ac0*/  PRMT R0, RZ, 0x7610, R0 ;  /* 0x00007610ff007816 */ /* 0x000fe20000000000 */
[----:B------:R-:W-:Y:S01]  /*1ad0*/  IMAD.MOV.U32 R20, RZ, RZ, RZ ;  /* 0x000000ffff147224 */ /* 0x000fe200078e00ff */
[----:B------:R-:W-:Y:S01]  /*1ae0*/  MOV R15, RZ ;  /* 0x000000ff000f7202 */ /* 0x000fe20000000f00 */
[----:B------:R-:W-:Y:S01]  /*1af0*/  IMAD.IADD R2, R249, 0x1, R2 ;  /* 0x00000001f9027824 */ /* 0x000fe200078e0202 */
[----:B------:R2:W-:Y:S01]  /*1b00*/  STL [R1+0x58], R249 ;  /* 0x000058f901007387 */ /* 0x0005e20000100800 */
[----:B------:R-:W-:Y:S01]  /*1b10*/  CS2R R78, SRZ ;  /* 0x00000000004e7805 */ /* 0x000fe2000001ff00 */
[----:B------:R-:W-:Y:S01]  /*1b20*/  CS2R R76, SRZ ;  /* 0x00000000004c7805 */ /* 0x000fe2000001ff00 */
[----:B------:R-:W-:Y:S01]  /*1b30*/  CS2R R126, SRZ ;  /* 0x00000000007e7805 */ /* 0x000fe2000001ff00 */
[----:B------:R-:W-:Y:S01]  /*1b40*/  IMNMX R246, R10, R2, PT ;  /* 0x000000020af67217 */ /* 0x000fe20003800200 */
[----:B------:R-:W-:Y:S01]  /*1b50*/  CS2R R112, SRZ ;  /* 0x0000000000707805 */ /* 0x000fe2000001ff00 */
[----:B------:R-:W-:Y:S01]  /*1b60*/  CS2R R122, SRZ ;  /* 0x00000000007a7805 */ /* 0x000fe2000001ff00 */
[----:B------:R-:W-:Y:S01]  /*1b70*/  CS2R R188, SRZ ;  /* 0x0000000000bc7805 */ /* 0x000fe2000001ff00 */
[----:B------:R-:W-:Y:S01]  /*1b80*/  ISETP.GT.AND P0, PT, R246, R249, PT ;  /* 0x000000f9f600720c */ /* 0x000fe20003f04270 */
        /* <DEDUP_REMOVED lines=59> */
[----:B--2---:R-:W2:Y:S04]  /*1f40*/  LDL R8, [R1+0x54] ;  /* 0x0000540001087983 */ /* 0x004ea80000100800 */
[----:B------:R-:W3:Y:S04]  /*1f50*/  LDL.64 R250, [R1+0x30] ;  /* 0x0000300001fa7983 */ /* 0x000ee80000100a00 */
[----:B------:R-:W4:Y:S04]  /*1f60*/  LDL R26, [R1+0x40] ;  /* 0x00004000011a7983 */ /* 0x000f280000100800 */
[----:B------:R-:W5:Y:S04]  /*1f70*/  LDL R130, [R1+0x3c] ;  /* 0x00003c0001827983 */ /* 0x000f680000100800 */
[----:B------:R-:W3:Y:S04]  /*1f80*/  LDL R27, [R1+0x68] ;  /* 0x00006800011b7983 */ /* 0x000ee80000100800 */
[----:B------:R-:W3:Y:S04]  /*1f90*/  LDL R28, [R1+0x6c] ;  /* 0x00006c00011c7983 */ /* 0x000ee80000100800 */
[----:B------:R-:W3:Y:S04]  /*1fa0*/  LDL R252, [R1+0x38] ;  /* 0x0000380001fc7983 */ /* 0x000ee80000100800 */
[----:B------:R-:W3:Y:S01]  /*1fb0*/  LDL R29, [R1+0x70] ;  /* 0x00007000011d7983 */ /* 0x000ee20000100800 */
[----:B------:R-:W-:-:S04]  /*1fc0*/  ISETP.NE.U32.AND P0, PT, RZ, c[0x0][0x340], PT ;  /* 0x0000d000ff007a0c */ /* 0x000fc80003f05070 */
[----:B------:R-:W-:-:S13]  /*1fd0*/  ISETP.NE.AND.EX P1, PT, RZ, c[0x0][0x344], PT, P0 ;  /* 0x0000d100ff007a0c */ /* 0x000fda0003f25300 */
[----:B------:R-:W-:-:S05]  /*1fe0*/  @P1 IMAD.WIDE R2, R32, R12, c[0x0][0x340] ;  /* 0x0000d00020021625 */ /* 0x000fca00078e020c */
[----:B------:R1:W3:Y:S04]  /*1ff0*/  @P1 LDG.E R23, [R2.64] ;  /* 0x0000000602171981 */ /* 0x0002e8000c1e1900 */
[----:B-1----:R-:W1:Y:S01]  /*2000*/  S2R R5, SR_TID.X ;  /* 0x0000000000057919 */ /* 0x002e620000002100 */
[----:B------:R-:W-:Y:S01]  /*2010*/  IMAD.MOV.U32 R4, RZ, RZ, c[0x0][0x2c4] ;  /* 0x0000b100ff047624 */ /* 0x000fe200078e00ff */
[----:B------:R-:W-:-:S04]  /*2020*/  SHF.R.S32.HI R0, RZ, 0x1f, R11 ;  /* 0x0000001fff007819 */ /* 0x000fc8000001140b */
[----:B------:R-:W-:Y:S01]  /*2030*/  ISETP.NE.AND P0, PT, R4, 0x1, PT ;  /* 0x000000010400780c */ /* 0x000fe20003f05270 */
[----:B------:R-:W-:Y:S01]  /*2040*/  IMAD R0, R0, c[0x0][0x178], RZ ;  /* 0x00005e0000007a24 */ /* 0x000fe200078e02ff */
[--C-:B-1----:R-:W-:Y:S02]  /*2050*/  SHF.R.S32.HI R247, RZ, 0x1f, R5.reuse ;  /* 0x0000001ffff77819 */ /* 0x102fe40000011405 */
[----:B------:R-:W-:Y:S02]  /*2060*/  SHF.R.S32.HI R131, RZ, 0x1f, R5 ;  /* 0x0000001fff837819 */ /* 0x000fe40000011405 */
[-C--:B------:R-:W-:Y:S02]  /*2070*/  LEA.HI R247, R247, R5.reuse, RZ, 0x3 ;  /* 0x00000005f7f77211 */ /* 0x080fe400078f18ff */
[----:B------:R-:W-:Y:S02]  /*2080*/  LEA.HI R131, R131, R5, RZ, 0x3 ;  /* 0x0000000583837211 */ /* 0x000fe400078f18ff */
[----:B------:R-:W-:-:S02]  /*2090*/  LOP3.LUT R247, R247, 0xfffffff8, RZ, 0xc0, !PT ;  /* 0xfffffff8f7f77812 */ /* 0x000fc400078ec0ff */
[----:B------:R-:W-:-:S03]  /*20a0*/  SHF.R.S32.HI R131, RZ, 0x3, R131 ;  /* 0x00000003ff837819 */ /* 0x000fc60000011483 */
[----:B------:R-:W-:Y:S02]  /*20b0*/  IMAD.IADD R247, R5, 0x1, -R247 ;  /* 0x0000000105f77824 */ /* 0x000fe400078e0af7 */
[----:B------:R-:W-:Y:S02]  /*20c0*/  IMAD R0, R11, c[0x0][0x17c], R0 ;  /* 0x00005f000b007a24 */ /* 0x000fe400078e0200 */
[----:B------:R-:W-:Y:S02]  /*20d0*/  IMAD R5, R247, 0x20, R131 ;  /* 0x00000020f7057824 */ /* 0x000fe400078e0283 */
[----:B------:R-:W-:Y:S01]  /*20e0*/  IMAD.WIDE.U32 R2, R11, c[0x0][0x178], RZ ;  /* 0x00005e000b027a25 */ /* 0x000fe200078e00ff */
[----:B------:R-:W-:-:S03]  /*20f0*/  SEL R6, R31, RZ, !P4 ;  /* 0x000000ff1f067207 */ /* 0x000fc60006000000 */
[----:B------:R-:W-:Y:S01]  /*2100*/  IMAD.IADD R3, R3, 0x1, R0 ;  /* 0x0000000103037824 */ /* 0x000fe200078e0200 */
[----:B------:R-:W-:-:S03]  /*2110*/  SEL R4, R32, RZ, !P4 ;  /* 0x000000ff20047207 */ /* 0x000fc60006000000 */
[----:B------:R-:W-:-:S04]  /*2120*/  IMAD.WIDE.U32 R2, R30, c[0x0][0x1b8], R2 ;  /* 0x00006e001e027a25 */ /* 0x000fc800078e0002 */
[----:B------:R-:W-:Y:S02]  /*2130*/  IMAD R3, R30, c[0x0][0x1bc], R3 ;  /* 0x00006f001e037a24 */ /* 0x000fe400078e0203 */
[----:B------:R-:W-:Y:S02]  /*2140*/  IMAD R6, R6, c[0x0][0x1c0], RZ ;  /* 0x0000700006067a24 */ /* 0x000fe400078e02ff */
[----:B------:R-:W-:-:S04]  /*2150*/  IMAD.WIDE.U32 R2, R4, c[0x0][0x1c0], R2 ;  /* 0x0000700004027a25 */ /* 0x000fc800078e0002 */
[----:B------:R-:W-:-:S04]  /*2160*/  IMAD R6, R4, c[0x0][0x1c4], R6 ;  /* 0x0000710004067a24 */ /* 0x000fc800078e0206 */
[----:B------:R-:W-:Y:S01]  /*2170*/  IMAD.IADD R3, R3, 0x1, R6 ;  /* 0x0000000103037824 */ /* 0x000fe200078e0206 */
[----:B------:R-:W-:Y:S01]  /*2180*/  WARPSYNC 0xffffffff ;  /* 0xffffffff00007948 */ /* 0x000fe20003800000 */
[----:B------:R-:W-:Y:S01]  /*2190*/  IMAD R14, R14, c[0x0][0x2c4], RZ ;  /* 0x0000b1000e0e7a24 */ /* 0x000fe200078e02ff */
[----:B------:R-:W-:Y:S01]  /*21a0*/  P2R R25, PR, RZ, 0x2 ;  /* 0x00000002ff197803 */ /* 0x000fe20000000000 */
[----:B------:R-:W-:Y:S01]  /*21b0*/  BAR.SYNC.DEFER_BLOCKING 0x0 ;  /* 0x0000000000007b1d */ /* 0x000fe20000010000 */
[----:B--2---:R-:W-:-:S04]  /*21c0*/  IMAD R5, R8, 0x80, R5 ;  /* 0x0000008008057824 */ /* 0x004fc800078e0205 */
[----:B------:R-:W-:-:S04]  /*21d0*/  @P0 IMAD.HI.U32 R7, R5, c[0x0][0x2c8], RZ ;  /* 0x0000b20005070a27 */ /* 0x000fc800078e00ff */
[----:B------:R-:W-:Y:S01]  /*21e0*/  IMAD.MOV.U32 R0, RZ, RZ, R5 ;  /* 0x000000ffff007224 */ /* 0x000fe200078e0005 */
[----:B------:R-:W-:-:S04]  /*21f0*/  @P0 SHF.R.U32.HI R0, RZ, c[0x0][0x2cc], R7 ;  /* 0x0000b300ff000a19 */ /* 0x000fc80000011607 */
[--C-:B------:R-:W-:Y:S01]  /*2200*/  SHF.R.S32.HI R7, RZ, 0x1f, R0.reuse ;  /* 0x0000001fff077819 */ /* 0x100fe20000011400 */
[----:B------:R-:W-:-:S04]  /*2210*/  IMAD.MOV R4, RZ, RZ, -R0 ;  /* 0x000000ffff047224 */ /* 0x000fc800078e0a00 */
[----:B------:R-:W-:Y:S02]  /*2220*/  IMAD R4, R4, c[0x0][0x2c4], R5 ;  /* 0x0000b10004047a24 */ /* 0x000fe400078e0205 */
[----:B------:R-:W-:Y:S02]  /*2230*/  IMAD R5, R7, c[0x0][0x1b0], RZ ;  /* 0x00006c0007057a24 */ /* 0x000fe400078e02ff */
[----:B------:R-:W-:-:S04]  /*2240*/  IMAD.WIDE.U32 R2, R0, c[0x0][0x1b0], R2 ;  /* 0x00006c0000027a25 */ /* 0x000fc800078e0002 */
[----:B------:R-:W-:Y:S01]  /*2250*/  IMAD R6, R0, c[0x0][0x1b4], R5 ;  /* 0x00006d0000067a24 */ /* 0x000fe200078e0205 */
[----:B------:R-:W-:-:S03]  /*2260*/  SHF.R.S32.HI R5, RZ, 0x1f, R4 ;  /* 0x0000001fff057819 */ /* 0x000fc60000011404 */
[----:B------:R-:W-:Y:S02]  /*2270*/  IMAD.IADD R3, R3, 0x1, R6 ;  /* 0x0000000103037824 */ /* 0x000fe400078e0206 */
[----:B------:R-:W-:Y:S02]  /*2280*/  IMAD R0, R5, c[0x0][0x1a8], RZ ;  /* 0x00006a0005007a24 */ /* 0x000fe400078e02ff */
[----:B------:R-:W-:-:S04]  /*2290*/  IMAD.WIDE.U32 R2, R4, c[0x0][0x1a8], R2 ;  /* 0x00006a0004027a25 */ /* 0x000fc800078e0002 */
[----:B------:R-:W-:Y:S01]  /*22a0*/  IMAD R0, R4, c[0x0][0x1ac], R0 ;  /* 0x00006b0004007a24 */ /* 0x000fe200078e0200 */
[----:B------:R-:W-:-:S03]  /*22b0*/  LEA R18, P0, R2, c[0x0][0x160], 0x1 ;  /* 0x0000580002127a11 */ /* 0x000fc600078008ff */
[----:B------:R-:W-:Y:S02]  /*22c0*/  IMAD.IADD R0, R3, 0x1, R0 ;  /* 0x0000000103007824 */ /* 0x000fe400078e0200 */
[----:B------:R-:W3:Y:S03]  /*22d0*/  SHFL.IDX PT, R3, R18, RZ, 0x181f ;  /* 0x00181fff12037589 */ /* 0x000ee600000e0000 */
[----:B------:R-:W-:Y:S01]  /*22e0*/  LEA.HI.X R15, R2, c[0x0][0x164], R0, 0x1, P0 ;  /* 0x00005900020f7a11 */ /* 0x000fe200000f0c00 */
[----:B------:R-:W-:-:S04]  /*22f0*/  IMAD R20, R8, 0x80, R131 ;  /* 0x0000008008147824 */ /* 0x000fc800078e0283 */
[----:B------:R-:W1:Y:S01]  /*2300*/  SHFL.IDX PT, R4, R15, RZ, 0x181f ;  /* 0x00181fff0f047589 */ /* 0x000e6200000e0000 */
[CC--:B------:R-:W-:Y:S02]  /*2310*/  ISETP.GE.AND P0, PT, R20.reuse, R14.reuse, PT ;  /* 0x0000000e1400720c */ /* 0x0c0fe40003f06270 */
[----:B------:R-:W-:Y:S01]  /*2320*/  IADD3 R5, R20, 0x20, RZ ;  /* 0x0000002014057810 */ /* 0x000fe20007ffe0ff */
[----:B------:R-:W2:Y:S03]  /*2330*/  SHFL.IDX PT, R0, R18, 0x1, 0x181f ;  /* 0x00381f0012007f89 */ /* 0x000ea600000e0000 */
[----:B------:R-:W-:Y:S02]  /*2340*/  ISETP.GE.AND P1, PT, R5, R14, PT ;  /* 0x0000000e0500720c */ /* 0x000fe40003f26270 */
[----:B------:R-:W-:-:S05]  /*2350*/  SHF.R.S32.HI R5, RZ, 0x1f, R19 ;  /* 0x0000001fff057819 */ /* 0x000fca0000011413 */
[-C--:B---3--:R-:W-:Y:S02]  /*2360*/  @!P0 LEA R12, P3, R250, R3.reuse, 0x1 ;  /* 0x00000003fa0c8211 */ /* 0x088fe400078608ff */
[----:B----4-:R-:W-:Y:S02]  /*2370*/  @!P0 LEA R6, P4, R26, R3, 0x1 ;  /* 0x000000031a068211 */ /* 0x010fe400078808ff */
[----:B-1----:R-:W-:Y:S02]  /*2380*/  @!P0 LEA.HI.X R13, R250, R4, R251, 0x1, P3 ;  /* 0x00000004fa0d8211 */ /* 0x002fe400018f0cfb */
[C---:B------:R-:W-:Y:S01]  /*2390*/  IADD3 R19, P3, R131.reuse, R19, RZ ;  /* 0x0000001383137210 */ /* 0x040fe20007f7e0ff */
[----:B------:R-:W1:Y:S01]  /*23a0*/  SHFL.IDX PT, R2, R15, 0x1, 0x181f ;  /* 0x00381f000f027f89 */ /* 0x000e6200000e0000 */
[----:B-----5:R-:W-:Y:S02]  /*23b0*/  @!P0 LEA R8, P5, R130, R3, 0x1 ;  /* 0x0000000382088211 */ /* 0x020fe400078a08ff */
[----:B------:R-:W-:-:S02]  /*23c0*/  LEA.HI.X.SX32 R22, R131, R5, 0x1, P3 ;  /* 0x0000000583167211 */ /* 0x000fc400018f0eff */
[----:B------:R-:W-:Y:S02]  /*23d0*/  ISETP.NE.AND P3, PT, R21, RZ, PT ;  /* 0x000000ff1500720c */ /* 0x000fe40003f65270 */
[-C--:B------:R-:W-:Y:S02]  /*23e0*/  @!P0 LEA.HI.X R7, R26, R4.reuse, R27, 0x1, P4 ;  /* 0x000000041a078211 */ /* 0x080fe400020f0c1b */
[----:B------:R-:W-:Y:S02]  /*23f0*/  @!P0 LEA.HI.X R9, R130, R4, R28, 0x1, P5 ;  /* 0x0000000482098211 */ /* 0x000fe400028f0c1c */
[----:B------:R-:W-:Y:S02]  /*2400*/  ISETP.GE.AND P4, PT, R250, c[0x0][0x198], PT ;  /* 0x00006600fa007a0c */ /* 0x000fe40003f86270 */
[----:B------:R-:W-:Y:S02]  /*2410*/  ISETP.GE.AND P5, PT, R252, c[0x0][0x198], PT ;  /* 0x00006600fc007a0c */ /* 0x000fe40003fa6270 */
[----:B------:R-:W-:-:S02]  /*2420*/  P2R R21, PR, RZ, 0x8 ;  /* 0x00000008ff157803 */ /* 0x000fc40000000000 */
[----:B------:R-:W-:Y:S02]  /*2430*/  ISETP.GE.AND P3, PT, R130, c[0x0][0x198], PT ;  /* 0x0000660082007a0c */ /* 0x000fe40003f66270 */
[----:B------:R-:W-:Y:S02]  /*2440*/  ISETP.GE.AND P6, PT, R26, c[0x0][0x198], PT ;  /* 0x000066001a007a0c */ /* 0x000fe40003fc6270 */
[----:B------:R-:W-:-:S03]  /*2450*/  @!P0 LEA R10, P2, R252, R3, 0x1 ;  /* 0x00000003fc0a8211 */ /* 0x000fc600078408ff */
[----:B------:R3:W-:Y:S01]  /*2460*/  @!P0 LDGSTS.E.BYPASS.LTC128B.128 [R248+0x4080], [R12.64], !P4 ;  /* 0x040800000cf88fae */ /* 0x0007e2000e101d46 */
[----:B------:R-:W-:-:S05]  /*2470*/  @!P0 LEA.HI.X R11, R252, R4, R29, 0x1, P2 ;  /* 0x00000004fc0b8211 */ /* 0x000fca00010f0c1d */
[----:B------:R4:W-:Y:S04]  /*2480*/  @!P0 LDGSTS.E.BYPASS.LTC128B.128 [R248+0x8080], [R10.64], !P5 ;  /* 0x080800000af88fae */ /* 0x0009e8000e901d46 */
[----:B------:R5:W-:Y:S04]  /*2490*/  @!P0 LDGSTS.E.BYPASS.LTC128B.128 [R248+0xc080], [R8.64], !P3 ;  /* 0x0c08000008f88fae */ /* 0x000be8000d901d46 */
[----:B------:R3:W-:Y:S01]  /*24a0*/  @!P0 LDGSTS.E.BYPASS.LTC128B.128 [R248+0x10080], [R6.64], !P6 ;  /* 0x1008000006f88fae */ /* 0x0007e2000f101d46 */
[----:B--2---:R-:W-:-:S04]  /*24b0*/  @!P1 LEA R16, P2, R250, R0, 0x1 ;  /* 0x00000000fa109211 */ /* 0x004fc800078408ff */
[----:B-1----:R-:W-:Y:S02]  /*24c0*/  @!P1 LEA.HI.X R17, R250, R2, R251, 0x1, P2 ;  /* 0x00000002fa119211 */ /* 0x002fe400010f0cfb */
[----:B------:R-:W-:-:S03]  /*24d0*/  IADD3 R3, R20, 0x40, RZ ;  /* 0x0000004014037810 */ /* 0x000fc60007ffe0ff */
[----:B------:R1:W-:Y:S01]  /*24e0*/  @!P1 LDGSTS.E.BYPASS.LTC128B.128 [R248+0x5080], [R16.64], !P4 ;  /* 0x0508000010f89fae */ /* 0x0003e2000e101d46 */
[----:B-----5:R-:W-:-:S04]  /*24f0*/  @!P1 LEA R8, P0, R252, R0, 0x1 ;  /* 0x00000000fc089211 */ /* 0x020fc800078008ff */
[----:B------:R-:W-:Y:S02]  /*2500*/  @!P1 LEA.HI.X R9, R252, R2, R29, 0x1, P0 ;  /* 0x00000002fc099211 */ /* 0x000fe400000f0c1d */
[----:B---3--:R-:W-:-:S03]  /*2510*/  @!P1 LEA R6, P0, R130, R0, 0x1 ;  /* 0x0000000082069211 */ /* 0x008fc600078008ff */
[----:B------:R2:W-:Y:S01]  /*2520*/  @!P1 LDGSTS.E.BYPASS.LTC128B.128 [R248+0x9080], [R8.64], !P5 ;  /* 0x0908000008f89fae */ /* 0x0005e2000e901d46 */
[----:B------:R-:W-:Y:S02]  /*2530*/  @!P1 LEA.HI.X R7, R130, R2, R28, 0x1, P0 ;  /* 0x0000000282079211 */ /* 0x000fe400000f0c1c */
[C---:B------:R-:W-:Y:S02]  /*2540*/  @!P1 LEA R4, P0, R26.reuse, R0, 0x1 ;  /* 0x000000001a049211 */ /* 0x040fe400078008ff */
[----:B------:R-:W2:Y:S02]  /*2550*/  SHFL.IDX PT, R0, R18, 0x2, 0x181f ;  /* 0x00581f0012007f89 */ /* 0x000ea400000e0000 */
[----:B------:R-:W-:Y:S02]  /*2560*/  @!P1 LEA.HI.X R5, R26, R2, R27, 0x1, P0 ;  /* 0x000000021a059211 */ /* 0x000fe400000f0c1b */
[----:B------:R-:W3:Y:S01]  /*2570*/  SHFL.IDX PT, R2, R15, 0x2, 0x181f ;  /* 0x00581f000f027f89 */ /* 0x000ee200000e0000 */
[----:B------:R-:W-:-:S03]  /*2580*/  ISETP.GE.AND P0, PT, R3, R14, PT ;  /* 0x0000000e0300720c */ /* 0x000fc60003f06270 */
[----:B------:R5:W-:Y:S04]  /*2590*/  @!P1 LDGSTS.E.BYPASS.LTC128B.128 [R248+0xd080], [R6.64], !P3 ;  /* 0x0d08000006f89fae */ /* 0x000be8000d901d46 */
[----:B------:R4:W-:Y:S04]  /*25a0*/  @!P1 LDGSTS.E.BYPASS.LTC128B.128 [R248+0x11080], [R4.64], !P6 ;  /* 0x1108000004f89fae */ /* 0x0009e8000f101d46 */
[----:B-1----:R-:W1:Y:S02]  /*25b0*/  SHFL.IDX PT, R16, R18, 0x3, 0x181f ;  /* 0x00781f0012107f89 */ /* 0x002e6400000e0000 */
[----:B--2---:R-:W-:-:S04]  /*25c0*/  @!P0 LEA R8, P1, R252, R0, 0x1 ;  /* 0x00000000fc088211 */ /* 0x004fc800078208ff */
[----:B---3--:R-:W-:Y:S01]  /*25d0*/  @!P0 LEA.HI.X R9, R252, R2, R29, 0x1, P1 ;  /* 0x00000002fc098211 */ /* 0x008fe200008f0c1d */
[----:B------:R-:W2:Y:S01]  /*25e0*/  SHFL.IDX PT, R15, R15, 0x3, 0x181f ;  /* 0x00781f000f0f7f89 */ /* 0x000ea200000e0000 */
[-C--:B------:R-:W-:Y:S02]  /*25f0*/  @!P0 LEA R12, P2, R250, R0.reuse, 0x1 ;  /* 0x00000000fa0c8211 */ /* 0x080fe400078408ff */
[----:B-----5:R-:W-:-:S04]  /*2600*/  @!P0 LEA R6, P1, R130, R0, 0x1 ;  /* 0x0000000082068211 */ /* 0x020fc800078208ff */
[----:B------:R-:W-:Y:S02]  /*2610*/  @!P0 LEA.HI.X R7, R130, R2, R28, 0x1, P1 ;  /* 0x0000000282078211 */ /* 0x000fe400008f0c1c */
[----:B----4-:R-:W-:Y:S02]  /*2620*/  @!P0 LEA R4, P1, R26, R0, 0x1 ;  /* 0x000000001a048211 */ /* 0x010fe400078208ff */
[----:B------:R-:W-:Y:S02]  /*2630*/  IADD3 R0, R20, 0x60, RZ ;  /* 0x0000006014007810 */ /* 0x000fe40007ffe0ff */
[----:B------:R-:W-:Y:S02]  /*2640*/  @!P0 LEA.HI.X R5, R26, R2, R27, 0x1, P1 ;  /* 0x000000021a058211 */ /* 0x000fe400008f0c1b */
[----:B------:R-:W-:Y:S02]  /*2650*/  ISETP.GE.AND P1, PT, R0, R14, PT ;  /* 0x0000000e0000720c */ /* 0x000fe40003f26270 */
[----:B------:R-:W-:Y:S01]  /*2660*/  @!P0 LEA.HI.X R13, R250, R2, R251, 0x1, P2 ;  /* 0x00000002fa0d8211 */ /* 0x000fe200010f0cfb */
[----:B------:R-:W-:-:S04]  /*2670*/  IMAD.MOV.U32 R14, RZ, RZ, 0x30 ;  /* 0x00000030ff0e7424 */ /* 0x000fc800078e00ff */
[----:B------:R3:W-:Y:S01]  /*2680*/  @!P0 LDGSTS.E.BYPASS.LTC128B.128 [R248+0x6080], [R12.64], !P4 ;  /* 0x060800000cf88fae */ /* 0x0007e2000e101d46 */
[----:B------:R-:W-:-:S03]  /*2690*/  IMAD R0, R22, c[0x0][0x1e0], RZ ;  /* 0x0000780016007a24 */ /* 0x000fc600078e02ff */
[----:B------:R4:W-:Y:S02]  /*26a0*/  @!P0 LDGSTS.E.BYPASS.LTC128B.128 [R248+0xa080], [R8.64], !P5 ;  /* 0x0a08000008f88fae */ /* 0x0009e4000e901d46 */
[C---:B-1----:R-:W-:Y:S02]  /*26b0*/  @!P1 LEA R10, P2, R250.reuse, R16, 0x1 ;  /* 0x00000010fa0a9211 */ /* 0x042fe400078408ff */
[----:B------:R1:W-:Y:S02]  /*26c0*/  @!P0 LDGSTS.E.BYPASS.LTC128B.128 [R248+0xe080], [R6.64], !P3 ;  /* 0x0e08000006f88fae */ /* 0x0003e4000d901d46 */
[----:B--2---:R-:W-:Y:S02]  /*26d0*/  @!P1 LEA.HI.X R11, R250, R15, R251, 0x1, P2 ;  /* 0x0000000ffa0b9211 */ /* 0x004fe400010f0cfb */
[----:B------:R-:W-:Y:S01]  /*26e0*/  ISETP.NE.AND P2, PT, R25, RZ, PT ;  /* 0x000000ff1900720c */ /* 0x000fe20003f45270 */
[----:B------:R2:W-:Y:S01]  /*26f0*/  @!P0 LDGSTS.E.BYPASS.LTC128B.128 [R248+0x12080], [R4.64], !P6 ;  /* 0x1208000004f88fae */ /* 0x0005e2000f101d46 */
[----:B------:R-:W-:-:S02]  /*2700*/  IMAD R14, R246, -0x30, R14 ;  /* 0xffffffd0f60e7824 */ /* 0x000fc400078e020e */
[----:B------:R-:W-:-:S04]  /*2710*/  IMAD.WIDE.U32 R2, R19, c[0x0][0x1e0], R250 ;  /* 0x0000780013027a25 */ /* 0x000fc800078e00fa */
[----:B------:R-:W-:Y:S01]  /*2720*/  IMAD R0, R19, c[0x0][0x1e4], R0 ;  /* 0x0000790013007a24 */ /* 0x000fe200078e0200 */
[----:B------:R-:W-:Y:S01]  /*2730*/  ISETP.NE.AND P3, PT, R21, RZ, PT ;  /* 0x000000ff1500720c */ /* 0x000fe20003f65270 */
[----:B------:R-:W-:Y:S01]  /*2740*/  IMAD.IADD R76, R24, 0x1, R14 ;  /* 0x00000001184c7824 */ /* 0x000fe200078e020e */
[----:B------:R-:W-:Y:S01]  /*2750*/  IADD3 R77, R246, -0x1, RZ ;  /* 0xfffffffff64d7810 */ /* 0x000fe20007ffe0ff */
[----:B------:R5:W-:Y:S01]  /*2760*/  @!P1 LDGSTS.E.BYPASS.LTC128B.128 [R248+0x7080], [R10.64], !P4 ;  /* 0x070800000af89fae */ /* 0x000be2000e101d46 */
[----:B-1----:R-:W-:-:S04]  /*2770*/  IMAD.WIDE.U32 R6, R19, c[0x0][0x208], R250 ;  /* 0x0000820013067a25 */ /* 0x002fc800078e00fa */
[----:B--2---:R-:W-:-:S04]  /*2780*/  IMAD R4, R22, c[0x0][0x208], RZ ;  /* 0x0000820016047a24 */ /* 0x004fc800078e02ff */
[----:B------:R-:W-:Y:S02]  /*2790*/  IMAD R4, R19, c[0x0][0x20c], R4 ;  /* 0x0000830013047a24 */ /* 0x000fe400078e0204 */
[----:B------:R-:W-:Y:S02]  /*27a0*/  IMAD.IADD R5, R3, 0x1, R0 ;  /* 0x0000000103057824 */ /* 0x000fe400078e0200 */
[----:B------:R-:W-:Y:S02]  /*27b0*/  IMAD.IADD R3, R7, 0x1, R4 ;  /* 0x0000000107037824 */ /* 0x000fe400078e0204 */
[----:B------:R-:W-:Y:S01]  /*27c0*/  IMAD.MOV.U32 R4, RZ, RZ, R2 ;  /* 0x000000ffff047224 */ /* 0x000fe200078e0002 */
[----:B------:R-:W-:Y:S01]  /*27d0*/  IMNMX R0, R76, 0x30, PT ;  /* 0x000000304c007817 */ /* 0x000fe20003800200 */
[----:B------:R-:W-:Y:S01]  /*27e0*/  IMAD.MOV.U32 R2, RZ, RZ, R6 ;  /* 0x000000ffff027224 */ /* 0x000fe200078e0006 */
[----:B------:R-:W-:Y:S01]  /*27f0*/  @P2 SHF.R.S32.HI R6, RZ, 0x1f, R23 ;  /* 0x0000001fff062819 */ /* 0x000fe20000011417 */
[----:B------:R-:W-:-:S02]  /*2800*/  @!P2 IMAD.MOV.U32 R23, RZ, RZ, R32 ;  /* 0x000000ffff17a224 */ /* 0x000fc400078e0020 */
[----:B------:R-:W-:Y:S02]  /*2810*/  @!P2 IMAD.MOV.U32 R6, RZ, RZ, R31 ;  /* 0x000000ffff06a224 */ /* 0x000fe400078e001f */
[----:B------:R-:W-:Y:S01]  /*2820*/  IMAD.IADD R7, R0, 0x1, -R131 ;  /* 0x0000000100077824 */ /* 0x000fe200078e0a83 */
[----:B------:R-:W-:Y:S02]  /*2830*/  SEL R0, R23, RZ, !P3 ;  /* 0x000000ff17007207 */ /* 0x000fe40005800000 */
[----:B----4-:R-:W-:Y:S02]  /*2840*/  SEL R8, R6, RZ, !P3 ;  /* 0x000000ff06087207 */ /* 0x010fe40005800000 */
[----:B------:R-:W-:Y:S02]  /*2850*/  @!P1 LEA R6, P3, R252, R16, 0x1 ;  /* 0x00000010fc069211 */ /* 0x000fe400078608ff */
[C---:B------:R-:W-:Y:S02]  /*2860*/  ISETP.GE.AND P2, PT, R7.reuse, 0x1, PT ;  /* 0x000000010700780c */ /* 0x040fe40003f46270 */
[----:B------:R-:W-:-:S02]  /*2870*/  ISETP.GE.AND P0, PT, R7, 0x21, PT ;  /* 0x000000210700780c */ /* 0x000fc40003f06270 */
[----:B------:R-:W-:Y:S01]  /*2880*/  @!P1 LEA.HI.X R7, R252, R15, R29, 0x1, P3 ;  /* 0x0000000ffc079211 */ /* 0x000fe200018f0c1d */
[----:B------:R-:W-:Y:S01]  /*2890*/  IMAD.WIDE.U32 R4, R30, c[0x0][0x1e8], R4 ;  /* 0x00007a001e047a25 */ /* 0x000fe200078e0004 */
[----:B---3--:R-:W-:-:S03]  /*28a0*/  SHF.R.S32.HI R13, RZ, 0x1f, R77 ;  /* 0x0000001fff0d7819 */ /* 0x008fc6000001144d */
[----:B------:R-:W-:Y:S01]  /*28b0*/  IMAD.WIDE.U32 R2, R30, c[0x0][0x210], R2 ;  /* 0x000084001e027a25 */ /* 0x000fe200078e0002 */
[----:B------:R1:W-:Y:S01]  /*28c0*/  @!P1 LDGSTS.E.BYPASS.LTC128B.128 [R248+0xb080], [R6.64], !P5 ;  /* 0x0b08000006f89fae */ /* 0x0003e2000e901d46 */
[----:B------:R-:W-:Y:S02]  /*28d0*/  ISETP.GE.AND P5, PT, R130, c[0x0][0x198], PT ;  /* 0x0000660082007a0c */ /* 0x000fe40003fa6270 */
[C---:B------:R-:W-:Y:S02]  /*28e0*/  IMAD R5, R30.reuse, c[0x0][0x1ec], R5 ;  /* 0x00007b001e057a24 */ /* 0x040fe400078e0205 */
[----:B------:R-:W-:Y:S02]  /*28f0*/  IMAD R3, R30, c[0x0][0x214], R3 ;  /* 0x000085001e037a24 */ /* 0x000fe400078e0203 */
[----:B------:R-:W-:Y:S02]  /*2900*/  IMAD R9, R8, c[0x0][0x1f0], RZ ;  /* 0x00007c0008097a24 */ /* 0x000fe400078e02ff */
[----:B-----5:R-:W-:-:S02]  /*2910*/  IMAD R11, R13, c[0x0][0x1e0], RZ ;  /* 0x000078000d0b7a24 */ /* 0x020fc400078e02ff */
[C---:B------:R-:W-:Y:S02]  /*2920*/  IMAD R10, R0.reuse, c[0x0][0x1f4], R9 ;  /* 0x00007d00000a7a24 */ /* 0x040fe400078e0209 */
[----:B------:R-:W-:-:S04]  /*2930*/  IMAD.WIDE.U32 R80, R0, c[0x0][0x1f0], R4 ;  /* 0x00007c0000507a25 */ /* 0x000fc800078e0004 */
[----:B------:R-:W-:-:S04]  /*2940*/  IMAD.WIDE.U32 R18, R0, c[0x0][0x218], R2 ;  /* 0x0000860000127a25 */ /* 0x000fc800078e0002 */
[----:B------:R-:W-:-:S04]  /*2950*/  IMAD.WIDE.U32 R2, R77, c[0x0][0x1e0], RZ ;  /* 0x000078004d027a25 */ /* 0x000fc800078e00ff */
[----:B-1----:R-:W-:Y:S01]  /*2960*/  IMAD R6, R8, c[0x0][0x218], RZ ;  /* 0x0000860008067a24 */ /* 0x002fe200078e02ff */
[----:B------:R-:W-:-:S03]  /*2970*/  @!P1 LEA R8, P4, R130, R16, 0x1 ;  /* 0x0000001082089211 */ /* 0x000fc600078808ff */
[----:B------:R-:W-:Y:S02]  /*2980*/  IMAD R12, R0, c[0x0][0x21c], R6 ;  /* 0x00008700000c7a24 */ /* 0x000fe400078e0206 */
[----:B------:R-:W-:Y:S01]  /*2990*/  IMAD R0, R77, c[0x0][0x1e4], R11 ;  /* 0x000079004d007a24 */ /* 0x000fe200078e020b */
[----:B------:R-:W-:Y:S01]  /*29a0*/  @!P1 LEA R6, P3, R26, R16, 0x1 ;  /* 0x000000101a069211 */ /* 0x000fe200078608ff */
[----:B------:R-:W-:Y:S01]  /*29b0*/  IMAD.IADD R79, R81, 0x1, R10 ;  /* 0x00000001514f7824 */ /* 0x000fe200078e020a */
[-C--:B------:R-:W-:Y:S01]  /*29c0*/  @!P1 LEA.HI.X R9, R130, R15.reuse, R28, 0x1, P4 ;  /* 0x0000000f82099211 */ /* 0x080fe200020f0c1c */
[----:B------:R-:W-:Y:S02]  /*29d0*/  IMAD.IADD R0, R3, 0x1, R0 ;  /* 0x0000000103007824 */ /* 0x000fe400078e0200 */
[----:B------:R-:W-:Y:S01]  /*29e0*/  IMAD.MOV.U32 R78, RZ, RZ, R80 ;  /* 0x000000ffff4e7224 */ /* 0x000fe200078e0050 */
[----:B------:R-:W-:Y:S01]  /*29f0*/  @!P1 LEA.HI.X R7, R26, R15, R27, 0x1, P3 ;  /* 0x0000000f1a079211 */ /* 0x000fe200018f0c1b */
[----:B------:R1:W-:Y:S01]  /*2a00*/  @!P1 LDGSTS.E.BYPASS.LTC128B.128 [R248+0xf080], [R8.64], !P5 ;  /* 0x0f08000008f89fae */ /* 0x0003e2000e901d46 */
[----:B------:R-:W-:Y:S01]  /*2a10*/  IMAD R0, R0, 0x30, RZ ;  /* 0x0000003000007824 */ /* 0x000fe200078e02ff */
[----:B------:R-:W-:Y:S01]  /*2a20*/  ISETP.GE.AND P5, PT, R250, c[0x0][0x1d4], PT ;  /* 0x00007500fa007a0c */ /* 0x000fe20003fa6270 */
[----:B------:R-:W-:Y:S01]  /*2a30*/  IMAD.WIDE.U32 R4, R2, 0x30, R78 ;  /* 0x0000003002047825 */ /* 0x000fe200078e004e */
[----:B------:R-:W-:Y:S01]  /*2a40*/  ISETP.GE.AND P4, PT, R252, c[0x0][0x1d4], PT ;  /* 0x00007500fc007a0c */ /* 0x000fe20003f86270 */
[----:B------:R2:W-:Y:S01]  /*2a50*/  @!P1 LDGSTS.E.BYPASS.LTC128B.128 [R248+0x13080], [R6.64], !P6 ;  /* 0x1308000006f89fae */ /* 0x0005e2000f101d46 */
[----:B------:R-:W-:Y:S01]  /*2a60*/  ISETP.GE.AND P3, PT, R130, c[0x0][0x1d4], PT ;  /* 0x0000750082007a0c */ /* 0x000fe20003f66270 */
[----:B------:R-:W-:Y:S01]  /*2a70*/  IMAD R3, R13, c[0x0][0x208], RZ ;  /* 0x000082000d037a24 */ /* 0x000fe200078e02ff */
[----:B------:R-:W-:Y:S01]  /*2a80*/  ISETP.GE.AND P6, PT, R26, c[0x0][0x1d4], PT ;  /* 0x000075001a007a0c */ /* 0x000fe20003fc6270 */
[----:B------:R-:W-:Y:S01]  /*2a90*/  IMAD.IADD R0, R5, 0x1, R0 ;  /* 0x0000000105007824 */ /* 0x000fe200078e0200 */
[----:B------:R-:W-:Y:S01]  /*2aa0*/  @P2 LEA R2, P1, R4, c[0x0][0x1c8], 0x1 ;  /* 0x0000720004022a11 */ /* 0x000fe200078208ff */
[----:B------:R-:W0:Y:S01]  /*2ab0*/  LDGDEPBAR ;  /* 0x00000000000079af */ /* 0x000e220000000000 */
[----:B------:R-:W-:-:S02]  /*2ac0*/  IMAD.IADD R17, R19, 0x1, R12 ;  /* 0x0000000113117824 */ /* 0x000fc400078e020c */
[----:B------:R-:W-:Y:S02]  /*2ad0*/  IMAD.MOV.U32 R16, RZ, RZ, R18 ;  /* 0x000000ffff107224 */ /* 0x000fe400078e0012 */
[----:B--2---:R-:W-:Y:S02]  /*2ae0*/  IMAD.MOV.U32 R6, RZ, RZ, 0x20 ;  /* 0x00000020ff067424 */ /* 0x004fe400078e00ff */
[----:B------:R-:W-:Y:S01]  /*2af0*/  IMAD R7, R77, c[0x0][0x20c], R3 ;  /* 0x000083004d077a24 */ /* 0x000fe200078e0203 */
[----:B------:R-:W-:Y:S01]  /*2b00*/  @P2 LEA.HI.X R3, R4, c[0x0][0x1cc], R0, 0x1, P1 ;  /* 0x0000730004032a11 */ /* 0x000fe200008f0c00 */
[----:B------:R-:W-:-:S04]  /*2b10*/  IMAD.WIDE.U32 R10, R6, c[0x0][0x1e0], RZ ;  /* 0x00007800060a7a25 */ /* 0x000fc800078e00ff */
[----:B-1----:R-:W-:Y:S01]  /*2b20*/  IMAD.WIDE.U32 R8, R77, c[0x0][0x208], RZ ;  /* 0x000082004d087a25 */ /* 0x002fe200078e00ff */
[----:B------:R1:W-:Y:S03]  /*2b30*/  @P2 LDGSTS.E.BYPASS.LTC128B.128 [R248+0x14080], [R2.64], !P5 ;  /* 0x1408000002f82fae */ /* 0x0003e6000e901d46 */
[----:B------:R-:W-:Y:S01]  /*2b40*/  IMAD R12, R6, c[0x0][0x1e4], RZ ;  /* 0x00007900060c7a24 */ /* 0x000fe200078e02ff */
[----:B------:R1:W-:Y:S01]  /*2b50*/  @P2 LDGSTS.E.BYPASS.LTC128B.128 [R248+0x15880], [R2.64+0x80], !P4 ;  /* 0x1588008002f82fae */ /* 0x0003e2000e101d46 */
[----:B------:R-:W-:-:S03]  /*2b60*/  @P0 IADD3 R6, P1, R4, R10, RZ ;  /* 0x0000000a04060210 */ /* 0x000fc60007f3e0ff */
[----:B------:R1:W-:Y:S01]  /*2b70*/  @P2 LDGSTS.E.BYPASS.LTC128B.128 [R248+0x17080], [R2.64+0x100], !P3 ;  /* 0x1708010002f82fae */ /* 0x0003e2000d901d46 */
[----:B------:R-:W-:-:S03]  /*2b80*/  IMAD.WIDE.U32 R4, R8, 0x30, R16 ;  /* 0x0000003008047825 */ /* 0x000fc600078e0010 */
[----:B------:R1:W-:Y:S01]  /*2b90*/  @P2 LDGSTS.E.BYPASS.LTC128B.128 [R248+0x18880], [R2.64+0x180], !P6 ;  /* 0x1888018002f82fae */ /* 0x0003e2000f101d46 */
[----:B------:R-:W-:Y:S02]  /*2ba0*/  ISETP.GE.AND P2, PT, R252, c[0x0][0x1d4], PT ;  /* 0x00007500fc007a0c */ /* 0x000fe40003f46270 */
[----:B------:R-:W-:Y:S02]  /*2bb0*/  @P0 IADD3.X R8, R0, R11, R12, P1, !PT ;  /* 0x0000000b00080210 */ /* 0x000fe40000ffe40c */
[----:B-1----:R-:W-:-:S04]  /*2bc0*/  @P0 LEA R2, P1, R6, c[0x0][0x1c8], 0x1 ;  /* 0x0000720006020a11 */ /* 0x002fc800078208ff */
[----:B------:R-:W-:-:S05]  /*2bd0*/  @P0 LEA.HI.X R3, R6, c[0x0][0x1cc], R8, 0x1, P1 ;  /* 0x0000730006030a11 */ /* 0x000fca00008f0c08 */
[----:B------:R1:W-:Y:S04]  /*2be0*/  @P0 LDGSTS.E.BYPASS.LTC128B.128 [R248+0x15080], [R2.64], !P5 ;  /* 0x1508000002f80fae */ /* 0x0003e8000e901d46 */
[----:B------:R1:W-:Y:S04]  /*2bf0*/  @P0 LDGSTS.E.BYPASS.LTC128B.128 [R248+0x16880], [R2.64+0x80], !P2 ;  /* 0x1688008002f80fae */ /* 0x0003e8000d101d46 */
[----:B------:R1:W-:Y:S04]  /*2c00*/  @P0 LDGSTS.E.BYPASS.LTC128B.128 [R248+0x18080], [R2.64+0x100], !P3 ;  /* 0x1808010002f80fae */ /* 0x0003e8000d901d46 */
[----:B------:R1:W-:Y:S04]  /*2c10*/  @P0 LDGSTS.E.BYPASS.LTC128B.128 [R248+0x19880], [R2.64+0x180], !P6 ;  /* 0x1988018002f80fae */ /* 0x0003e8000f101d46 */
[----:B------:R-:W0:Y:S04]  /*2c20*/  LDGDEPBAR ;  /* 0x00000000000079af */ /* 0x000e280000000000 */
[----:B------:R-:W-:Y:S04]  /*2c30*/  STL.64 [R1+0x20], R80 ;  /* 0x0000205001007387 */ /* 0x000fe80000100a00 */
[----:B------:R-:W-:Y:S04]  /*2c40*/  STL.64 [R1+0x28], R18 ;  /* 0x0000281201007387 */ /* 0x000fe80000100a00 */
[----:B------:R-:W-:Y:S04]  /*2c50*/  STL.64 [R1+0x10], R78 ;  /* 0x0000104e01007387 */ /* 0x000fe80000100a00 */
[----:B------:R2:W-:Y:S01]  /*2c60*/  STL.64 [R1+0x18], R16 ;  /* 0x0000181001007387 */ /* 0x0005e20000100a00 */
[----:B------:R-:W-:-:S04]  /*2c70*/  DEPBAR.LE SB0, 0x1 ;  /* 0x000080400000791a */ /* 0x000fc80000000000 */
[----:B------:R-:W-:Y:S06]  /*2c80*/  BAR.SYNC.DEFER_BLOCKING 0x0 ;  /* 0x0000000000007b1d */ /* 0x000fec0000010000 */
[----:B--2---:R-:W2:Y:S01]  /*2c90*/  S2R R16, SR_TID.X ;  /* 0x0000000000107919 */ /* 0x004ea20000002100 */
[----:B------:R-:W-:-:S03]  /*2ca0*/  IMAD.IADD R7, R9, 0x1, R7 ;  /* 0x0000000109077824 */ /* 0x000fc600078e0207 */
[----:B------:R-:W-:Y:S04]  /*2cb0*/  LDSM.16.M88.4 R160, [R242] ;  /* 0x00000000f2a0783b */ /* 0x000fe80000000200 */
[----:B------:R-:W-:Y:S04]  /*2cc0*/  LDSM.16.M88.4 R164, [R243] ;  /* 0x00000000f3a4783b */ /* 0x000fe80000000200 */
[----:B------:R-:W-:Y:S04]  /*2cd0*/  LDSM.16.M88.4 R180, [R245] ;  /* 0x00000000f5b4783b */ /* 0x000fe80000000200 */
[----:B------:R-:W-:Y:S04]  /*2ce0*/  LDSM.16.M88.4 R184, [R244] ;  /* 0x00000000f4b8783b */ /* 0x000fe80000000200 */
[----:B------:R-:W-:Y:S01]  /*2cf0*/  LDSM.16.M88.4 R188, [R242+0x4000] ;  /* 0x00400000f2bc783b */ /* 0x000fe20000000200 */
[----:B--2---:R-:W-:-:S03]  /*2d00*/  ISETP.GT.AND P4, PT, R16, 0x7f, PT ;  /* 0x0000007f1000780c */ /* 0x004fc60003f84270 */
[----:B------:R-:W-:Y:S04]  /*2d10*/  LDSM.16.M88.4 R192, [R243+0x4000] ;  /* 0x00400000f3c0783b */ /* 0x000fe80000000200 */
        /* <DEDUP_REMOVED lines=10> */
[----:B------:R-:W-:Y:S01]  /*2dc0*/  BAR.SYNC.DEFER_BLOCKING 0x0 ;  /* 0x0000000000007b1d */ /* 0x000fe20000010000 */
[----:B------:R-:W-:Y:S01]  /*2dd0*/  IMAD R0, R7, 0x30, RZ ;  /* 0x0000003007007824 */ /* 0x000fe200078e02ff */
[----:B------:R-:W-:-:S03]  /*2de0*/  LEA R6, P1, R4, c[0x0][0x1f8], 0x1 ;  /* 0x00007e0004067a11 */ /* 0x000fc600078208ff */
[----:B------:R-:W-:Y:S01]  /*2df0*/  IMAD.IADD R0, R5, 0x1, R0 ;  /* 0x0000000105007824 */ /* 0x000fe200078e0200 */
[----:B-1----:R-:W-:-:S04]  /*2e00*/  SEL R3, RZ, 0xffffffff, P2 ;  /* 0xffffffffff037807 */ /* 0x002fc80001000000 */
[----:B------:R-:W-:Y:S01]  /*2e10*/  LEA.HI.X R7, R4, c[0x0][0x1fc], R0, 0x1, P1 ;  /* 0x00007f0004077a11 */ /* 0x000fe200008f0c00 */
[----:B------:R-:W-:Y:S02]  /*2e20*/  @!P4 IMAD.MOV.U32 R0, RZ, RZ, c[0x0][0x208] ;  /* 0x00008200ff00c624 */ /* 0x000fe400078e00ff */
[----:B------:R-:W-:Y:S01]  /*2e30*/  @!P4 IMAD.MOV.U32 R2, RZ, RZ, c[0x0][0x20c] ;  /* 0x00008300ff02c624 */ /* 0x000fe200078e00ff */
[----:B------:R-:W-:Y:S01]  /*2e40*/  SEL R4, RZ, 0x1, P5 ;  /* 0x00000001ff047807 */ /* 0x000fe20002800000 */
[----:B------:R-:W-:Y:S01]  /*2e50*/  IMAD.SHL.U32 R3, R3, 0x2, RZ ;  /* 0x0000000203037824 */ /* 0x000fe200078e00ff */
[----:B------:R-:W-:-:S04]  /*2e60*/  @!P4 LEA R8, P0, R0, R6, 0x6 ;  /* 0x000000060008c211 */ /* 0x000fc800078030ff */
[----:B------:R-:W-:Y:S02]  /*2e70*/  @!P4 LEA.HI.X R9, R0, R7, R2, 0x6, P0 ;  /* 0x000000070009c211 */ /* 0x000fe400000f3402 */
[----:B------:R-:W-:Y:S01]  /*2e80*/  LOP3.LUT R4, R3, 0x2, R4, 0xe2, !PT ;  /* 0x0000000203047812 */ /* 0x000fe200078ee204 */
[----:B------:R-:W-:-:S04]  /*2e90*/  DEPBAR.LE SB0, 0x0 ;  /* 0x000080000000791a */ /* 0x000fc80000000000 */
[----:B------:R-:W-:Y:S01]  /*2ea0*/  SEL R0, RZ, 0x4, P3 ;  /* 0x00000004ff007807 */ /* 0x000fe20001800000 */
[----:B------:R-:W-:Y:S01]  /*2eb0*/  BAR.SYNC.DEFER_BLOCKING 0x0 ;  /* 0x0000000000007b1d */ /* 0x000fe20000010000 */
[----:B------:R-:W-:Y:S01]  /*2ec0*/  SEL R2, RZ, 0x8, P6 ;  /* 0x00000008ff027807 */ /* 0x000fe20003000000 */
[----:B------:R-:W-:Y:S01]  /*2ed0*/  IMAD.MOV.U32 R5, RZ, RZ, 0x40 ;  /* 0x00000040ff057424 */ /* 0x000fe200078e00ff */
[C---:B------:R-:W-:Y:S02]  /*2ee0*/  LOP3.LUT P5, RZ, R247.reuse, 0x2, RZ, 0xc0, !PT ;  /* 0x00000002f7ff7812 */ /* 0x040fe400078ac0ff */
[----:B------:R-:W-:Y:S02]  /*2ef0*/  LOP3.LUT R4, R2, R4, R0, 0xfe, !PT ;  /* 0x0000000402047212 */ /* 0x000fe400078efe00 */
[----:B------:R-:W-:Y:S02]  /*2f00*/  LOP3.LUT P0, RZ, R247, 0x4, RZ, 0xc0, !PT ;  /* 0x00000004f7ff7812 */ /* 0x000fe4000780c0ff */
[----:B------:R-:W-:-:S02]  /*2f10*/  IADD3 R2, R14, R24, -R131 ;  /* 0x000000180e027210 */ /* 0x000fc40007ffe883 */
[----:B------:R-:W-:Y:S02]  /*2f20*/  LOP3.LUT P4, RZ, R4, 0x1, RZ, 0xc0, !PT ;  /* 0x0000000104ff7812 */ /* 0x000fe4000788c0ff */
[----:B------:R-:W-:Y:S02]  /*2f30*/  SEL R0, R5, 0xffffffc0, !P0 ;  /* 0xffffffc005007807 */ /* 0x000fe40004000000 */
[----:B------:R-:W-:Y:S02]  /*2f40*/  ISETP.LT.OR P0, PT, R2, 0x1, !P4 ;  /* 0x000000010200780c */ /* 0x000fe40006701670 */
[----:B------:R-:W-:-:S05]  /*2f50*/  IADD3 R240, R134, 0x20, RZ ;  /* 0x0000002086f07810 */ /* 0x000fca0007ffe0ff */
[----:B------:R-:W-:Y:S01]  /*2f60*/  IMAD.MOV.U32 R3, RZ, RZ, R240 ;  /* 0x000000ffff037224 */ /* 0x000fe200078e00f0 */
[----:B------:R-:W-:Y:S01]  /*2f70*/  @P5 IADD3 R3, R134, -0x20, RZ ;  /* 0xffffffe086035810 */ /* 0x000fe20007ffe0ff */
[----:B------:R-:W1:Y:S01]  /*2f80*/  LDSM.16.M88.4 R12, [R134] ;  /* 0x00000000860c783b */ /* 0x000e620000000200 */
[----:B------:R-:W-:-:S03]  /*2f90*/  LOP3.LUT P3, RZ, R4, 0x2, RZ, 0xc0, !PT ;  /* 0x0000000204ff7812 */ /* 0x000fc6000786c0ff */
[----:B------:R-:W-:Y:S04]  /*2fa0*/  LDSM.16.M88.4 R24, [R3] ;  /* 0x000000000318783b */ /* 0x000fe80000000200 */
[----:B------:R-:W-:Y:S04]  /*2fb0*/  LDSM.16.M88.4 R36, [R3+0x800] ;  /* 0x000800000324783b */ /* 0x000fe80000000200 */
[----:B------:R-:W-:Y:S04]  /*2fc0*/  LDSM.16.M88.4 R56, [R3+0x1000] ;  /* 0x001000000338783b */ /* 0x000fe80000000200 */
[----:B------:R-:W2:Y:S04]  /*2fd0*/  LDSM.16.M88.4 R20, [R134+0x800] ;  /* 0x000800008614783b */ /* 0x000ea80000000200 */
[----:B------:R-:W3:Y:S04]  /*2fe0*/  LDSM.16.M88.4 R44, [R134+0x1000] ;  /* 0x00100000862c783b */ /* 0x000ee80000000200 */
[----:B------:R-:W-:Y:S01]  /*2ff0*/  @!PT LDS RZ, [RZ] ;  /* 0x00000000fffff984 */ /* 0x000fe20000000800 */
[----:B------:R-:W-:Y:S01]  /*3000*/  @!PT LDS RZ, [RZ] ;  /* 0x00000000fffff984 */ /* 0x000fe20000000800 */
[----:B------:R-:W-:Y:S01]  /*3010*/  @!PT LDS RZ, [RZ] ;  /* 0x00000000fffff984 */ /* 0x000fe20000000800 */
[----:B------:R2:W-:Y:S01]  /*3020*/  LDGSTS.E.BYPASS.LTC128B.128 [R248+0x4080], [R6.64], !P0 ;  /* 0x0408000006f87fae */ /* 0x0005e2000c101d46 */
[----:B------:R-:W-:-:S02]  /*3030*/  ISETP.LT.OR P0, PT, R2, 0x1, !P3 ;  /* 0x000000010200780c */ /* 0x000fc40005f01670 */
[----:B------:R-:W-:-:S11]  /*3040*/  LOP3.LUT P2, RZ, R4, 0x4, RZ, 0xc0, !PT ;  /* 0x0000000404ff7812 */ /* 0x000fd6000784c0ff */
[----:B------:R2:W-:Y:S01]  /*3050*/  LDGSTS.E.BYPASS.LTC128B.128 [R248+0x5880], [R6.64+0x80], !P0 ;  /* 0x0588008006f87fae */ /* 0x0005e2000c101d46 */
[----:B------:R-:W-:Y:S02]  /*3060*/  ISETP.LT.OR P0, PT, R2, 0x1, !P2 ;  /* 0x000000010200780c */ /* 0x000fe40005701670 */
[----:B------:R-:W-:-:S11]  /*3070*/  LOP3.LUT P1, RZ, R4, 0x8, RZ, 0xc0, !PT ;  /* 0x0000000804ff7812 */ /* 0x000fd6000782c0ff */
[----:B------:R2:W-:Y:S01]  /*3080*/  LDGSTS.E.BYPASS.LTC128B.128 [R248+0x7080], [R6.64+0x100], !P0 ;  /* 0x0708010006f87fae */ /* 0x0005e2000c101d46 */
[----:B------:R-:W-:-:S13]  /*3090*/  ISETP.LT.OR P0, PT, R2, 0x1, !P1 ;  /* 0x000000010200780c */ /* 0x000fda0004f01670 */
[----:B------:R2:W-:Y:S01]  /*30a0*/  LDGSTS.E.BYPASS.LTC128B.128 [R248+0x8880], [R6.64+0x180], !P0 ;  /* 0x0888018006f87fae */ /* 0x0005e2000c101d46 */
[----:B------:R-:W-:-:S13]  /*30b0*/  ISETP.GT.AND P0, PT, R16, 0x7f, PT ;  /* 0x0000007f1000780c */ /* 0x000fda0003f04270 */
[----:B------:R-:W-:Y:S02]  /*30c0*/  @!P0 ISETP.LT.OR P0, PT, R2, 0x21, !P4 ;  /* 0x000000210200880c */ /* 0x000fe40006701670 */
[----:B------:R-:W-:-:S13]  /*30d0*/  ISETP.GT.AND P4, PT, R16, 0x7f, PT ;  /* 0x0000007f1000780c */ /* 0x000fda0003f84270 */
[----:B------:R4:W-:Y:S01]  /*30e0*/  @!P4 LDGSTS.E.BYPASS.LTC128B.128 [R248+0x5080], [R8.64], !P0 ;  /* 0x0508000008f8cfae */ /* 0x0009e2000c101d46 */
[----:B------:R-:W-:-:S13]  /*30f0*/  @!P4 ISETP.LT.OR P0, PT, R2, 0x21, !P3 ;  /* 0x000000210200c80c */ /* 0x000fda0005f01670 */
[----:B------:R4:W-:Y:S01]  /*3100*/  @!P4 LDGSTS.E.BYPASS.LTC128B.128 [R248+0x6880], [R8.64+0x80], !P0 ;  /* 0x0688008008f8cfae */ /* 0x0009e2000c101d46 */
[C---:B------:R-:W-:Y:S01]  /*3110*/  @!P4 ISETP.LT.OR P0, PT, R2.reuse, 0x21, !P2 ;  /* 0x000000210200c80c */ /* 0x040fe20005701670 */
[C---:B-1----:R-:W-:Y:S11]  /*3120*/  HMMA.16816.F32.BF16 R16, R160.reuse, R12, RZ ;  /* 0x0000000ca010723c */ /* 0x042ff600000418ff */
[----:B------:R-:W-:Y:S01]  /*3130*/  @!UPT UIADD3 URZ, URZ, URZ, URZ ;  /* 0x0000003f3f3ff290 */ /* 0x000fe2000fffe03f */
[----:B------:R4:W-:Y:S01]  /*3140*/  @!P4 LDGSTS.E.BYPASS.LTC128B.128 [R248+0x8080], [R8.64+0x100], !P0 ;  /* 0x0808010008f8cfae */ /* 0x0009e2000c101d46 */
[----:B------:R-:W-:Y:S01]  /*3150*/  @!P4 ISETP.LT.OR P0, PT, R2, 0x21, !P1 ;  /* 0x000000210200c80c */ /* 0x000fe20004f01670 */
[C---:B------:R-:W-:Y:S01]  /*3160*/  IMAD.IADD R2, R134.reuse, 0x1, R0 ;  /* 0x0000000186027824 */ /* 0x040fe200078e0200 */
[C---:B--2---:R-:W-:Y:S11]  /*3170*/  HMMA.16816.F32.BF16 R4, R160.reuse, R20, RZ ;  /* 0x00000014a004723c */ /* 0x044ff600000418ff */
[----:B------:R4:W-:Y:S04]  /*3180*/  @!P4 LDGSTS.E.BYPASS.LTC128B.128 [R248+0x9880], [R8.64+0x180], !P0 ;  /* 0x0988018008f8cfae */ /* 0x0009e8000c101d46 */
[----:B------:R-:W1:Y:S01]  /*3190*/  LDSM.16.M88.4 R48, [R2] ;  /* 0x000000000230783b */ /* 0x000e620000000200 */
[----:B------:R-:W-:Y:S01]  /*31a0*/  HMMA.16816.F32.BF16 R12, R160, R14, RZ ;  /* 0x0000000ea00c723c */ /* 0x000fe200000418ff */
[----:B------:R-:W-:-:S02]  /*31b0*/  @P5 IADD3 R240, R134, -0x20, RZ ;  /* 0xffffffe086f05810 */ /* 0x000fc40007ffe0ff */
[----:B------:R-:W2:Y:S05]  /*31c0*/  LDSM.16.M88.4 R40, [R2+0x800] ;  /* 0x000800000228783b */ /* 0x000eaa0000000200 */
[C---:B------:R-:W-:Y:S01]  /*31d0*/  HMMA.16816.F32.BF16 R16, R164.reuse, R24, R16 ;  /* 0x00000018a410723c */ /* 0x040fe20000041810 */
[----:B------:R-:W-:Y:S01]  /*31e0*/  IMAD.IADD R135, R0, 0x1, R240 ;  /* 0x0000000100877824 */ /* 0x000fe200078e02f0 */
[----:B------:R-:W-:Y:S04]  /*31f0*/  LDSM.16.M88.4 R64, [R240+0x1800] ;  /* 0x00180000f040783b */ /* 0x000fe80000000200 */
[----:B------:R-:W5:Y:S02]  /*3200*/  LDSM.16.M88.4 R52, [R135] ;  /* 0x000000008734783b */ /* 0x000f640000000200 */
[----:B------:R-:W-:Y:S02]  /*3210*/  HMMA.16816.F32.BF16 R28, R164, R36, R4 ;  /* 0x00000024a41c723c */ /* 0x000fe40000041804 */
[----:B------:R-:W-:Y:S04]  /*3220*/  LDSM.16.M88.4 R60, [R135+0x800] ;  /* 0x00080000873c783b */ /* 0x000fe80000000200 */
[----:B------:R-:W-:Y:S02]  /*3230*/  LDSM.16.M88.4 R68, [R135+0x1800] ;  /* 0x001800008744783b */ /* 0x000fe40000000200 */
[----:B----4-:R-:W-:Y:S02]  /*3240*/  HMMA.16816.F32.BF16 R8, R160, R22, RZ ;  /* 0x00000016a008723c */ /* 0x010fe400000418ff */
[----:B------:R-:W-:Y:S04]  /*3250*/  LDSM.16.M88.4 R20, [R135+0x1000] ;  /* 0x001000008714783b */ /* 0x000fe80000000200 */
[----:B------:R-:W-:Y:S02]  /*3260*/  LDSM.16.M88.4 R72, [R135+0x4800] ;  /* 0x004800008748783b */ /* 0x000fe40000000200 */
[----:B------:R-:W-:Y:S02]  /*3270*/  HMMA.16816.F32.BF16 R32, R164, R26, R12 ;  /* 0x0000001aa420723c */ /* 0x000fe4000004180c */
[----:B------:R-:W0:Y:S06]  /*3280*/  LDGDEPBAR ;  /* 0x00000000000079af */ /* 0x000e2c0000000000 */
[C---:B---3--:R-:W-:Y:S08]  /*3290*/  HMMA.16816.F32.BF16 R4, R160.reuse, R44, RZ ;  /* 0x0000002ca004723c */ /* 0x048ff000000418ff */
[----:B------:R-:W-:Y:S01]  /*32a0*/  HMMA.16816.F32.BF16 R24, R160, R46, RZ ;  /* 0x0000002ea018723c */ /* 0x000fe200000418ff */
[----:B------:R-:W3:Y:S07]  /*32b0*/  LDSM.16.M88.4 R44, [R2+0x1000] ;  /* 0x00100000022c783b */ /* 0x000eee0000000200 */
[----:B-1----:R-:W-:Y:S08]  /*32c0*/  HMMA.16816.F32.BF16 R12, R180, R48, R16 ;  /* 0x00000030b40c723c */ /* 0x002ff00000041810 */
[C---:B------:R-:W-:Y:S01]  /*32d0*/  HMMA.16816.F32.BF16 R16, R164.reuse, R38, R8 ;  /* 0x00000026a410723c */ /* 0x040fe20000041808 */
[----:B------:R-:W1:Y:S07]  /*32e0*/  LDSM.16.M88.4 R36, [R134+0x1800] ;  /* 0x001800008624783b */ /* 0x000e6e0000000200 */
[C---:B------:R-:W-:Y:S08]  /*32f0*/  HMMA.16816.F32.BF16 R8, R164.reuse, R56, R4 ;  /* 0x00000038a408723c */ /* 0x040ff00000041804 */
[----:B------:R-:W-:Y:S01]  /*3300*/  HMMA.16816.F32.BF16 R24, R164, R58, R24 ;  /* 0x0000003aa418723c */ /* 0x000fe20000041818 */
[----:B------:R-:W-:Y:S07]  /*3310*/  LDSM.16.M88.4 R56, [R2+0x1800] ;  /* 0x001800000238783b */ /* 0x000fee0000000200 */
[C---:B------:R-:W-:Y:S01]  /*3320*/  HMMA.16816.F32.BF16 R32, R180.reuse, R50, R32 ;  /* 0x00000032b420723c */ /* 0x040fe20000041820 */
[----:B------:R-:W4:Y:S07]  /*3330*/  LDSM.16.M88.4 R48, [R134+0x2000] ;  /* 0x002000008630783b */ /* 0x000f2e0000000200 */
[----:B--2---:R-:W-:Y:S08]  /*3340*/  HMMA.16816.F32.BF16 R28, R180, R40, R28 ;  /* 0x00000028b41c723c */ /* 0x004ff0000004181c */
[----:B-----5:R-:W-:Y:S08]  /*3350*/  HMMA.16816.F32.BF16 R4, R184, R52, R12 ;  /* 0x00000034b804723c */ /* 0x020ff0000004180c */
[C---:B------:R-:W-:Y:S01]  /*3360*/  HMMA.16816.F32.BF16 R12, R180.reuse, R42, R16 ;  /* 0x0000002ab40c723c */ /* 0x040fe20000041810 */
[----:B------:R-:W2:Y:S07]  /*3370*/  LDSM.16.M88.4 R40, [R134+0x2800] ;  /* 0x002800008628783b */ /* 0x000eae0000000200 */
[C---:B---3--:R-:W-:Y:S08]  /*3380*/  HMMA.16816.F32.BF16 R8, R180.reuse, R44, R8 ;  /* 0x0000002cb408723c */ /* 0x048ff00000041808 */
[----:B------:R-:W-:Y:S01]  /*3390*/  HMMA.16816.F32.BF16 R24, R180, R46, R24 ;  /* 0x0000002eb418723c */ /* 0x000fe20000041818 */
[----:B------:R-:W3:Y:S07]  /*33a0*/  LDSM.16.M88.4 R44, [R240+0x2000] ;  /* 0x00200000f02c783b */ /* 0x000eee0000000200 */
[C---:B------:R-:W-:Y:S01]  /*33b0*/  HMMA.16816.F32.BF16 R32, R184.reuse, R54, R32 ;  /* 0x00000036b820723c */ /* 0x040fe20000041820 */
[----:B------:R-:W-:Y:S07]  /*33c0*/  LDSM.16.M88.4 R52, [R2+0x2000] ;  /* 0x002000000234783b */ /* 0x000fee0000000200 */
[----:B------:R-:W-:Y:S08]  /*33d0*/  HMMA.16816.F32.BF16 R28, R184, R60, R28 ;  /* 0x0000003cb81c723c */ /* 0x000ff0000004181c */
[----:B-1----:R-:W-:Y:S08]  /*33e0*/  HMMA.16816.F32.BF16 R4, R188, R36, R4 ;  /* 0x00000024bc04723c */ /* 0x002ff00000041804 */
[C---:B------:R-:W-:Y:S01]  /*33f0*/  HMMA.16816.F32.BF16 R12, R184.reuse, R62, R12 ;  /* 0x0000003eb80c723c */ /* 0x040fe2000004180c */
[----:B------:R-:W-:Y:S07]  /*3400*/  LDSM.16.M88.4 R60, [R134+0x3000] ;  /* 0x00300000863c783b */ /* 0x000fee0000000200 */
[C---:B------:R-:W-:Y:S08]  /*3410*/  HMMA.16816.F32.BF16 R16, R184.reuse, R20, R8 ;  /* 0x00000014b810723c */ /* 0x040ff00000041808 */
[----:B------:R-:W-:Y:S08]  /*3420*/  HMMA.16816.F32.BF16 R24, R184, R22, R24 ;  /* 0x00000016b818723c */ /* 0x000ff00000041818 */
[C---:B------:R-:W-:Y:S01]  /*3430*/  HMMA.16816.F32.BF16 R32, R188.reuse, R38, R32 ;  /* 0x00000026bc20723c */ /* 0x040fe20000041820 */
[----:B------:R-:W1:Y:S07]  /*3440*/  LDSM.16.M88.4 R36, [R240+0x2800] ;  /* 0x00280000f024783b */ /* 0x000e6e0000000200 */
[----:B----4-:R-:W-:Y:S08]  /*3450*/  HMMA.16816.F32.BF16 R28, R188, R48, R28 ;  /* 0x00000030bc1c723c */ /* 0x010ff0000004181c */
[----:B------:R-:W-:Y:S08]  /*3460*/  HMMA.16816.F32.BF16 R4, R192, R64, R4 ;  /* 0x00000040c004723c */ /* 0x000ff00000041804 */
[C---:B------:R-:W-:Y:S01]  /*3470*/  HMMA.16816.F32.BF16 R8, R188.reuse, R50, R12 ;  /* 0x00000032bc08723c */ /* 0x040fe2000004180c */
[----:B------:R-:W-:Y:S07]  /*3480*/  LDSM.16.M88.4 R48, [R135+0x2000] ;  /* 0x002000008730783b */ /* 0x000fee0000000200 */
[C---:B--2---:R-:W-:Y:S08]  /*3490*/  HMMA.16816.F32.BF16 R16, R188.reuse, R40, R16 ;  /* 0x00000028bc10723c */ /* 0x044ff00000041810 */
[----:B------:R-:W-:Y:S01]  /*34a0*/  HMMA.16816.F32.BF16 R24, R188, R42, R24 ;  /* 0x0000002abc18723c */ /* 0x000fe20000041818 */
[----:B------:R-:W2:Y:S07]  /*34b0*/  LDSM.16.M88.4 R40, [R2+0x2800] ;  /* 0x002800000228783b */ /* 0x000eae0000000200 */
[C---:B------:R-:W-:Y:S01]  /*34c0*/  HMMA.16816.F32.BF16 R32, R192.reuse, R66, R32 ;  /* 0x00000042c020723c */ /* 0x040fe20000041820 */
[----:B------:R-:W-:Y:S07]  /*34d0*/  LDSM.16.M88.4 R64, [R2+0x4000] ;  /* 0x004000000240783b */ /* 0x000fee0000000200 */
[----:B---3--:R-:W-:Y:S08]  /*34e0*/  HMMA.16816.F32.BF16 R28, R192, R44, R28 ;  /* 0x0000002cc01c723c */ /* 0x008ff0000004181c */
[----:B------:R-:W-:Y:S08]  /*34f0*/  HMMA.16816.F32.BF16 R20, R196, R56, R4 ;  /* 0x00000038c414723c */ /* 0x000ff00000041804 */
[C---:B------:R-:W-:Y:S01]  /*3500*/  HMMA.16816.F32.BF16 R12, R192.reuse, R46, R8 ;  /* 0x0000002ec00c723c */ /* 0x040fe20000041808 */
[----:B------:R-:W-:Y:S07]  /*3510*/  LDSM.16.M88.4 R44, [R134+0x3800] ;  /* 0x00380000862c783b */ /* 0x000fee0000000200 */
[C---:B-1----:R-:W-:Y:S08]  /*3520*/  HMMA.16816.F32.BF16 R8, R192.reuse, R36, R16 ;  /* 0x00000024c008723c */ /* 0x042ff00000041810 */
[----:B------:R-:W-:Y:S01]  /*3530*/  HMMA.16816.F32.BF16 R4, R192, R38, R24 ;  /* 0x00000026c004723c */ /* 0x000fe20000041818 */
[----:B------:R-:W1:Y:S07]  /*3540*/  LDSM.16.M88.4 R36, [R135+0x2800] ;  /* 0x002800008724783b */ /* 0x000e6e0000000200 */
[C---:B------:R-:W-:Y:S01]  /*3550*/  HMMA.16816.F32.BF16 R32, R196.reuse, R58, R32 ;  /* 0x0000003ac420723c */ /* 0x040fe20000041820 */
[----:B------:R-:W-:Y:S07]  /*3560*/  LDSM.16.M88.4 R56, [R2+0x3000] ;  /* 0x003000000238783b */ /* 0x000fee0000000200 */
[----:B------:R-:W-:Y:S08]  /*3570*/  HMMA.16816.F32.BF16 R28, R196, R52, R28 ;  /* 0x00000034c41c723c */ /* 0x000ff0000004181c */
[----:B------:R-:W-:Y:S08]  /*3580*/  HMMA.16816.F32.BF16 R20, R200, R68, R20 ;  /* 0x00000044c814723c */ /* 0x000ff00000041814 */
[C---:B------:R-:W-:Y:S01]  /*3590*/  HMMA.16816.F32.BF16 R24, R196.reuse, R54, R12 ;  /* 0x00000036c418723c */ /* 0x040fe2000004180c */
[----:B------:R-:W3:Y:S07]  /*35a0*/  LDSM.16.M88.4 R52, [R240+0x3000] ;  /* 0x00300000f034783b */ /* 0x000eee0000000200 */
[C---:B--2---:R-:W-:Y:S08]  /*35b0*/  HMMA.16816.F32.BF16 R16, R196.reuse, R40, R8 ;  /* 0x00000028c410723c */ /* 0x044ff00000041808 */
[----:B------:R-:W-:Y:S01]  /*35c0*/  HMMA.16816.F32.BF16 R8, R196, R42, R4 ;  /* 0x0000002ac408723c */ /* 0x000fe20000041804 */
[----:B------:R-:W-:Y:S07]  /*35d0*/  LDSM.16.M88.4 R40, [R134+0x4000] ;  /* 0x004000008628783b */ /* 0x000fee0000000200 */
[C---:B------:R-:W-:Y:S01]  /*35e0*/  HMMA.16816.F32.BF16 R4, R200.reuse, R70, R32 ;  /* 0x00000046c804723c */ /* 0x040fe20000041820 */
[----:B------:R-:W-:Y:S07]  /*35f0*/  LDSM.16.M88.4 R68, [R2+0x4800] ;  /* 0x004800000244783b */ /* 0x000fee0000000200 */
[----:B------:R-:W-:Y:S08]  /*3600*/  HMMA.16816.F32.BF16 R12, R200, R48, R28 ;  /* 0x00000030c80c723c */ /* 0x000ff0000004181c */
[C---:B------:R-:W-:Y:S08]  /*3610*/  HMMA.16816.F32.BF16 R20, R204.reuse, R60, R20 ;  /* 0x0000003ccc14723c */ /* 0x040ff00000041814 */
[----:B------:R-:W-:Y:S01]  /*3620*/  HMMA.16816.F32.BF16 R4, R204, R62, R4 ;  /* 0x0000003ecc04723c */ /* 0x000fe20000041804 */
[----:B------:R-:W-:Y:S07]  /*3630*/  LDSM.16.M88.4 R60, [R240+0x5000] ;  /* 0x00500000f03c783b */ /* 0x000fee0000000200 */
[C---:B------:R-:W-:Y:S01]  /*3640*/  HMMA.16816.F32.BF16 R32, R200.reuse, R50, R24 ;  /* 0x00000032c820723c */ /* 0x040fe20000041818 */
[----:B------:R-:W2:Y:S04]  /*3650*/  LDSM.16.M88.4 R24, [R240+0x3800] ;  /* 0x00380000f018783b */ /* 0x000ea80000000200 */
[----:B------:R-:W-:Y:S03]  /*3660*/  LDSM.16.M88.4 R48, [R240+0x4000] ;  /* 0x00400000f030783b */ /* 0x000fe60000000200 */
[----:B-1----:R-:W-:Y:S08]  /*3670*/  HMMA.16816.F32.BF16 R28, R200, R36, R16 ;  /* 0x00000024c81c723c */ /* 0x002ff00000041810 */
[----:B------:R-:W-:Y:S08]  /*3680*/  HMMA.16816.F32.BF16 R16, R204, R44, R12 ;  /* 0x0000002ccc10723c */ /* 0x000ff0000004180c */
[C---:B---3--:R-:W-:Y:S01]  /*3690*/  HMMA.16816.F32.BF16 R12, R208.reuse, R52, R20 ;  /* 0x00000034d00c723c */ /* 0x048fe20000041814 */
[----:B------:R-:W1:Y:S07]  /*36a0*/  LDSM.16.M88.4 R20, [R135+0x3000] ;  /* 0x003000008714783b */ /* 0x000e6e0000000200 */
[----:B------:R-:W-:Y:S01]  /*36b0*/  HMMA.16816.F32.BF16 R4, R208, R54, R4 ;  /* 0x00000036d004723c */ /* 0x000fe20000041804 */
[----:B------:R-:W3:Y:S07]  /*36c0*/  LDSM.16.M88.4 R52, [R2+0x3800] ;  /* 0x003800000234783b */ /* 0x000eee0000000200 */
[----:B------:R-:W-:Y:S08]  /*36d0*/  HMMA.16816.F32.BF16 R36, R200, R38, R8 ;  /* 0x00000026c824723c */ /* 0x000ff00000041808 */
[----:B------:R-:W-:Y:S01]  /*36e0*/  HMMA.16816.F32.BF16 R8, R204, R46, R32 ;  /* 0x0000002ecc08723c */ /* 0x000fe20000041820 */
[----:B------:R-:W4:Y:S04]  /*36f0*/  LDSM.16.M88.4 R44, [R134+0x4800] ;  /* 0x00480000862c783b */ /* 0x000f280000000200 */
[----:B------:R-:W-:Y:S03]  /*3700*/  LDSM.16.M88.4 R32, [R240+0x4800] ;  /* 0x00480000f020783b */ /* 0x000fe60000000200 */
[----:B------:R-:W-:Y:S08]  /*3710*/  HMMA.16816.F32.BF16 R12, R212, R56, R12 ;  /* 0x00000038d40c723c */ /* 0x000ff0000004180c */
[----:B--2---:R-:W-:Y:S08]  /*3720*/  HMMA.16816.F32.BF16 R16, R208, R24, R16 ;  /* 0x00000018d010723c */ /* 0x004ff00000041810 */
[----:B------:R-:W-:Y:S01]  /*3730*/  HMMA.16816.F32.BF16 R4, R212, R58, R4 ;  /* 0x0000003ad404723c */ /* 0x000fe20000041804 */
[----:B------:R-:W-:Y:S07]  /*3740*/  LDSM.16.M88.4 R56, [R134+0x5800] ;  /* 0x005800008638783b */ /* 0x000fee0000000200 */
[----:B------:R-:W-:Y:S01]  /*3750*/  HMMA.16816.F32.BF16 R8, R208, R26, R8 ;  /* 0x0000001ad008723c */ /* 0x000fe20000041808 */
[----:B------:R-:W2:Y:S07]  /*3760*/  LDSM.16.M88.4 R24, [R135+0x3800] ;  /* 0x003800008718783b */ /* 0x000eae0000000200 */
[----:B-1----:R-:W-:Y:S08]  /*3770*/  HMMA.16816.F32.BF16 R12, R216, R20, R12 ;  /* 0x00000014d80c723c */ /* 0x002ff0000004180c */
[C---:B------:R-:W-:Y:S08]  /*3780*/  HMMA.16816.F32.BF16 R28, R204.reuse, R40, R28 ;  /* 0x00000028cc1c723c */ /* 0x040ff0000004181c */
[----:B------:R-:W-:Y:S01]  /*3790*/  HMMA.16816.F32.BF16 R40, R204, R42, R36 ;  /* 0x0000002acc28723c */ /* 0x000fe20000041824 */
[----:B------:R-:W1:Y:S07]  /*37a0*/  LDSM.16.M88.4 R36, [R134+0x5000] ;  /* 0x005000008624783b */ /* 0x000e6e0000000200 */
[----:B---3--:R-:W-:Y:S08]  /*37b0*/  HMMA.16816.F32.BF16 R16, R212, R52, R16 ;  /* 0x00000034d410723c */ /* 0x008ff00000041810 */
[----:B------:R-:W-:Y:S08]  /*37c0*/  HMMA.16816.F32.BF16 R4, R216, R22, R4 ;  /* 0x00000016d804723c */ /* 0x000ff00000041804 */
[----:B----4-:R-:W-:Y:S08]  /*37d0*/  HMMA.16816.F32.BF16 R12, R220, R44, R12 ;  /* 0x0000002cdc0c723c */ /* 0x010ff0000004180c */
[----:B------:R-:W-:Y:S08]  /*37e0*/  HMMA.16816.F32.BF16 R28, R208, R48, R28 ;  /* 0x00000030d01c723c */ /* 0x000ff0000004181c */
[----:B------:R-:W-:Y:S01]  /*37f0*/  HMMA.16816.F32.BF16 R20, R212, R54, R8 ;  /* 0x00000036d414723c */ /* 0x000fe20000041808 */
[----:B------:R-:W-:Y:S07]  /*3800*/  LDSM.16.M88.4 R52, [R2+0x5000] ;  /* 0x005000000234783b */ /* 0x000fee0000000200 */
[----:B------:R-:W-:Y:S01]  /*3810*/  HMMA.16816.F32.BF16 R40, R208, R50, R40 ;  /* 0x00000032d028723c */ /* 0x000fe20000041828 */
[----:B------:R-:W3:Y:S07]  /*3820*/  LDSM.16.M88.4 R48, [R135+0x4000] ;  /* 0x004000008730783b */ /* 0x000eee0000000200 */
[----:B--2---:R-:W-:Y:S08]  /*3830*/  HMMA.16816.F32.BF16 R16, R216, R24, R16 ;  /* 0x00000018d810723c */ /* 0x004ff00000041810 */
[----:B------:R-:W-:Y:S01]  /*3840*/  HMMA.16816.F32.BF16 R8, R220, R46, R4 ;  /* 0x0000002edc08723c */ /* 0x000fe20000041804 */
[----:B------:R-:W2:Y:S07]  /*3850*/  LDSM.16.M88.4 R44, [R240+0x5800] ;  /* 0x00580000f02c783b */ /* 0x000eae0000000200 */
[----:B------:R-:W-:Y:S08]  /*3860*/  HMMA.16816.F32.BF16 R4, R224, R32, R12 ;  /* 0x00000020e004723c */ /* 0x000ff0000004180c */
[----:B------:R-:W-:Y:S08]  /*3870*/  HMMA.16816.F32.BF16 R28, R212, R64, R28 ;  /* 0x00000040d41c723c */ /* 0x000ff0000004181c */
[----:B------:R-:W-:Y:S08]  /*3880*/  HMMA.16816.F32.BF16 R20, R216, R26, R20 ;  /* 0x0000001ad814723c */ /* 0x000ff00000041814 */
[----:B-1----:R-:W-:Y:S08]  /*3890*/  HMMA.16816.F32.BF16 R16, R220, R36, R16 ;  /* 0x00000024dc10723c */ /* 0x002ff00000041810 */
[----:B------:R-:W-:Y:S08]  /*38a0*/  HMMA.16816.F32.BF16 R12, R224, R34, R8 ;  /* 0x00000022e00c723c */ /* 0x000ff00000041808 */
[----:B------:R-:W-:Y:S01]  /*38b0*/  HMMA.16816.F32.BF16 R8, R212, R66, R40 ;  /* 0x00000042d408723c */ /* 0x000fe20000041828 */
[----:B------:R-:W1:Y:S07]  /*38c0*/  LDSM.16.M88.4 R40, [R135+0x5000] ;  /* 0x005000008728783b */ /* 0x000e6e0000000200 */
[----:B------:R-:W-:Y:S08]  /*38d0*/  HMMA.16816.F32.BF16 R4, R228, R68, R4 ;  /* 0x00000044e404723c */ /* 0x000ff00000041804 */
[----:B---3--:R-:W-:Y:S08]  /*38e0*/  HMMA.16816.F32.BF16 R28, R216, R48, R28 ;  /* 0x00000030d81c723c */ /* 0x008ff0000004181c */
[----:B------:R-:W-:Y:S01]  /*38f0*/  HMMA.16816.F32.BF16 R24, R220, R38, R20 ;  /* 0x00000026dc18723c */ /* 0x000fe20000041814 */
[----:B------:R-:W3:Y:S07]  /*3900*/  LDSM.16.M88.4 R36, [R2+0x5800] ;  /* 0x005800000224783b */ /* 0x000eee0000000200 */
[----:B------:R-:W-:Y:S08]  /*3910*/  HMMA.16816.F32.BF16 R20, R224, R60, R16 ;  /* 0x0000003ce014723c */ /* 0x000ff00000041810 */
[----:B------:R-:W-:Y:S08]  /*3920*/  HMMA.16816.F32.BF16 R12, R228, R70, R12 ;  /* 0x00000046e40c723c */ /* 0x000ff0000004180c */
[----:B------:R-:W-:Y:S08]  /*3930*/  HMMA.16816.F32.BF16 R8, R216, R50, R8 ;  /* 0x00000032d808723c */ /* 0x000ff00000041808 */
[----:B------:R-:W-:Y:S08]  /*3940*/  HMMA.16816.F32.BF16 R32, R232, R72, R4 ;  /* 0x00000048e820723c */ /* 0x000ff00000041804 */
[----:B------:R-:W-:Y:S08]  /*3950*/  HMMA.16816.F32.BF16 R4, R220, R56, R28 ;  /* 0x00000038dc04723c */ /* 0x000ff0000004181c */
[----:B------:R-:W-:Y:S01]  /*3960*/  HMMA.16816.F32.BF16 R16, R224, R62, R24 ;  /* 0x0000003ee010723c */ /* 0x000fe20000041818 */
[----:B------:R-:W4:Y:S01]  /*3970*/  LDSM.16.M88.4 R24, [R135+0x5800] ;  /* 0x005800008718783b */ /* 0x000f220000000200 */
[----:B------:R-:W-:Y:S01]  /*3980*/  ISETP.GT.AND P0, PT, R77, R249, PT ;  /* 0x000000f94d00720c */ /* 0x000fe20003f04270 */
[----:B------:R-:W-:-:S05]  /*3990*/  DEPBAR.LE SB0, 0x0 ;  /* 0x000080000000791a */ /* 0x000fca0000000000 */
[----:B------:R-:W-:Y:S08]  /*39a0*/  HMMA.16816.F32.BF16 R20, R228, R52, R20 ;  /* 0x00000034e414723c */ /* 0x000ff00000041814 */
[----:B------:R-:W-:Y:S01]  /*39b0*/  HMMA.16816.F32.BF16 R28, R232, R74, R12 ;  /* 0x0000004ae81c723c */ /* 0x000fe2000004180c */
[----:B------:R-:W-:-:S07]  /*39c0*/  FMUL.FTZ R0, R33, c[0x0][0x320] ;  /* 0x0000c80021007a20 */ /* 0x000fce0000410000 */
[----:B------:R-:W-:Y:S01]  /*39d0*/  HMMA.16816.F32.BF16 R12, R220, R58, R8 ;  /* 0x0000003adc0c723c */ /* 0x000fe20000041808 */
[----:B------:R5:W1:Y:S07]  /*39e0*/  MUFU.TANH R48, R0 ;  /* 0x0000000000307308 */ /* 0x000a6e0000002400 */
[----:B--2---:R-:W-:Y:S01]  /*39f0*/  HMMA.16816.F32.BF16 R8, R224, R44, R4 ;  /* 0x0000002ce008723c */ /* 0x004fe20000041804 */
[----:B-----5:R-:W-:-:S07]  /*3a00*/  FMUL.FTZ R0, R34, c[0x0][0x320] ;  /* 0x0000c80022007a20 */ /* 0x020fce0000410000 */
[----:B------:R-:W-:Y:S01]  /*3a10*/  HMMA.16816.F32.BF16 R4, R228, R54, R16 ;  /* 0x00000036e404723c */ /* 0x000fe20000041810 */
[----:B------:R2:W2:Y:S07]  /*3a20*/  MUFU.TANH R45, R0 ;  /* 0x00000000002d7308 */ /* 0x0004ae0000002400 */
[----:B-1----:R-:W-:Y:S01]  /*3a30*/  HMMA.16816.F32.BF16 R20, R232, R40, R20 ;  /* 0x00000028e814723c */ /* 0x002fe20000041814 */
[----:B--2---:R-:W-:-:S04]  /*3a40*/  FMUL.FTZ R0, R35, c[0x0][0x320] ;  /* 0x0000c80023007a20 */ /* 0x004fc80000410000 */
[----:B------:R1:W2:Y:S03]  /*3a50*/  MUFU.TANH R44, R0 ;  /* 0x00000000002c7308 */ /* 0x0002a60000002400 */
[----:B------:R-:W-:Y:S01]  /*3a60*/  HMMA.16816.F32.BF16 R16, R224, R46, R12 ;  /* 0x0000002ee010723c */ /* 0x000fe2000004180c */
[----:B-1----:R-:W-:-:S04]  /*3a70*/  FMUL.FTZ R0, R28, c[0x0][0x320] ;  /* 0x0000c8001c007a20 */ /* 0x002fc80000410000 */
[----:B------:R1:W1:Y:S03]  /*3a80*/  MUFU.TANH R34, R0 ;  /* 0x0000000000227308 */ /* 0x0002660000002400 */
[----:B---3--:R-:W-:Y:S01]  /*3a90*/  HMMA.16816.F32.BF16 R12, R228, R36, R8 ;  /* 0x00000024e40c723c */ /* 0x008fe20000041808 */
[----:B-1----:R-:W-:-:S04]  /*3aa0*/  FMUL.FTZ R0, R29, c[0x0][0x320] ;  /* 0x0000c8001d007a20 */ /* 0x002fc80000410000 */
[----:B------:R1:W3:Y:S03]  /*3ab0*/  MUFU.TANH R40, R0 ;  /* 0x0000000000287308 */ /* 0x0002e60000002400 */
[----:B------:R-:W-:Y:S01]  /*3ac0*/  HMMA.16816.F32.BF16 R4, R232, R42, R4 ;  /* 0x0000002ae804723c */ /* 0x000fe20000041804 */
[----:B-1----:R-:W-:-:S04]  /*3ad0*/  FMUL.FTZ R0, R30, c[0x0][0x320] ;  /* 0x0000c8001e007a20 */ /* 0x002fc80000410000 */
[----:B------:R1:W1:Y:S01]  /*3ae0*/  MUFU.TANH R41, R0 ;  /* 0x0000000000297308 */ /* 0x0002620000002400 */
[----:B------:R-:W-:Y:S02]  /*3af0*/  FMUL.FTZ R32, R32, c[0x0][0x320] ;  /* 0x0000c80020207a20 */ /* 0x000fe40000410000 */
[----:B-1----:R-:W-:-:S05]  /*3b00*/  FMUL.FTZ R0, R31, c[0x0][0x320] ;  /* 0x0000c8001f007a20 */ /* 0x002fca0000410000 */
[----:B------:R1:W1:Y:S01]  /*3b10*/  MUFU.TANH R35, R0 ;  /* 0x0000000000237308 */ /* 0x0002620000002400 */
[----:B------:R-:W-:Y:S01]  /*3b20*/  HMMA.16816.F32.BF16 R8, R228, R38, R16 ;  /* 0x00000026e408723c */ /* 0x000fe20000041810 */
[----:B-1----:R-:W-:-:S06]  /*3b30*/  FMUL.FTZ R0, R20, c[0x0][0x320] ;  /* 0x0000c80014007a20 */ /* 0x002fcc0000410000 */
[----:B------:R1:W1:Y:S01]  /*3b40*/  MUFU.TANH R28, R0 ;  /* 0x00000000001c7308 */ /* 0x0002620000002400 */
[----:B----4-:R-:W-:Y:S07]  /*3b50*/  HMMA.16816.F32.BF16 R12, R232, R24, R12 ;  /* 0x00000018e80c723c */ /* 0x010fee000004180c */
[----:B------:R-:W4:Y:S01]  /*3b60*/  MUFU.TANH R49, R32 ;  /* 0x0000002000317308 */ /* 0x000f220000002400 */
[----:B-1----:R-:W-:-:S07]  /*3b70*/  FMUL.FTZ R0, R21, c[0x0][0x320] ;  /* 0x0000c80015007a20 */ /* 0x002fce0000410000 */
[----:B------:R1:W1:Y:S02]  /*3b80*/  MUFU.TANH R29, R0 ;  /* 0x00000000001d7308 */ /* 0x0002640000002400 */
[----:B-1----:R-:W-:-:S06]  /*3b90*/  FMUL.FTZ R0, R22, c[0x0][0x320] ;  /* 0x0000c80016007a20 */ /* 0x002fcc0000410000 */
        /* <DEDUP_REMOVED lines=9> */
[----:B-1----:R-:W-:Y:S02]  /*3c30*/  FMUL.FTZ R0, R7, c[0x0][0x320] ;  /* 0x0000c80007007a20 */ /* 0x002fe40000410000 */
[----:B------:R-:W-:Y:S04]  /*3c40*/  HMMA.16816.F32.BF16 R4, R232, R26, R8 ;  /* 0x0000001ae804723c */ /* 0x000fe80000041808 */
        /* <DEDUP_REMOVED lines=14> */
[----:B------:R1:W1:Y:S01]  /*3d30*/  MUFU.TANH R22, R0 ;  /* 0x0000000000167308 */ /* 0x0002620000002400 */
[----:B------:R-:W-:Y:S01]  /*3d40*/  BSSY B0, `(.L_x_28) ;  /* 0x000002b000007945 */ /* 0x000fe20003800000 */
[----:B-1----:R-:W-:-:S06]  /*3d50*/  FMUL.FTZ R0, R7, c[0x0][0x320] ;  /* 0x0000c80007007a20 */ /* 0x002fcc0000410000 */
[----:B------:R1:W1:Y:S01]  /*3d60*/  MUFU.TANH R23, R0 ;  /* 0x0000000000177308 */ /* 0x0002620000002400 */
[----:B------:R-:W-:Y:S06]  /*3d70*/  BAR.SYNC.DEFER_BLOCKING 0x0 ;  /* 0x0000000000007b1d */ /* 0x000fec0000010000 */
[----:B------:R-:W-:Y:S05]  /*3d80*/  @!P0 BRA `(.L_x_29) ;  /* 0x0000026000008947 */ /* 0x000fea0003800000 */
[----:B--234-:R-:W-:Y:S02]  /*3d90*/  IADD3 R3, -R131, 0x30, RZ ;  /* 0x0000003083037810 */ /* 0x01cfe40007ffe1ff */
[----:B-1----:R-:W-:Y:S02]  /*3da0*/  IADD3 R0, R246, -0x2, RZ ;  /* 0xfffffffef6007810 */ /* 0x002fe40007ffe0ff */
[----:B------:R-:W-:-:S02]  /*3db0*/  ISETP.GE.AND P0, PT, R3, 0x21, PT ;  /* 0x000000210300780c */ /* 0x000fc40003f06270 */
[----:B------:R-:W-:Y:S02]  /*3dc0*/  SHF.R.S32.HI R2, RZ, 0x1f, R0 ;  /* 0x0000001fff027819 */ /* 0x000fe40000011400 */
[----:B------:R-:W-:Y:S02]  /*3dd0*/  ISETP.GE.AND P1, PT, R3, 0x1, PT ;  /* 0x000000010300780c */ /* 0x000fe40003f26270 */
[----:B------:R-:W-:Y:S01]  /*3de0*/  ISETP.GE.AND P5, PT, R250, c[0x0][0x1d4], PT ;  /* 0x00007500fa007a0c */ /* 0x000fe20003fa6270 */
[----:B------:R-:W-:Y:S01]  /*3df0*/  IMAD R2, R2, c[0x0][0x1e0], RZ ;  /* 0x0000780002027a24 */ /* 0x000fe200078e02ff */
[----:B------:R-:W-:Y:S02]  /*3e00*/  ISETP.GE.AND P3, PT, R252, c[0x0][0x1d4], PT ;  /* 0x00007500fc007a0c */ /* 0x000fe40003f66270 */
[----:B------:R-:W-:Y:S01]  /*3e10*/  ISETP.GE.AND P4, PT, R130, c[0x0][0x1d4], PT ;  /* 0x0000750082007a0c */ /* 0x000fe20003f86270 */
[----:B------:R-:W-:Y:S02]  /*3e20*/  IMAD R4, R0, c[0x0][0x1e4], R2 ;  /* 0x0000790000047a24 */ /* 0x000fe400078e0202 */
[----:B------:R-:W-:-:S02]  /*3e30*/  @P0 IMAD.MOV.U32 R5, RZ, RZ, c[0x0][0x1e0] ;  /* 0x00007800ff050624 */ /* 0x000fc400078e00ff */
[----:B------:R-:W-:Y:S02]  /*3e40*/  @P0 IMAD.MOV.U32 R6, RZ, RZ, 0x5 ;  /* 0x00000005ff060424 */ /* 0x000fe400078e00ff */
[----:B------:R-:W-:-:S03]  /*3e50*/  @P0 IMAD.SHL.U32 R2, R5, 0x20, RZ ;  /* 0x0000002005020824 */ /* 0x000fc600078e00ff */
[----:B------:R-:W-:Y:S01]  /*3e60*/  @P0 SHF.L.U64.HI R3, R5, R6, c[0x0][0x1e4] ;  /* 0x0000790005030619 */ /* 0x000fe20000010206 */
[----:B------:R-:W-:-:S04]  /*3e70*/  IMAD.WIDE.U32 R6, R0, c[0x0][0x1e0], RZ ;  /* 0x0000780000067a25 */ /* 0x000fc800078e00ff */
[----:B------:R-:W-:Y:S02]  /*3e80*/  IMAD.IADD R0, R7, 0x1, R4 ;  /* 0x0000000107007824 */ /* 0x000fe400078e0204 */
[----:B------:R-:W-:-:S04]  /*3e90*/  @P0 IMAD.WIDE.U32 R4, R6, 0x30, R2 ;  /* 0x0000003006040825 */ /* 0x000fc800078e0002 */
[----:B------:R-:W-:Y:S01]  /*3ea0*/  @P1 IMAD.WIDE.U32 R2, R6, 0x30, R78 ;  /* 0x0000003006021825 */ /* 0x000fe200078e004e */
[----:B------:R-:W-:-:S03]  /*3eb0*/  @P0 IADD3 R6, P2, R80, R4, RZ ;  /* 0x0000000450060210 */ /* 0x000fc60007f5e0ff */
[C---:B------:R-:W-:Y:S02]  /*3ec0*/  @P0 IMAD R7, R0.reuse, 0x30, RZ ;  /* 0x0000003000070824 */ /* 0x040fe400078e02ff */
[----:B------:R-:W-:-:S03]  /*3ed0*/  @P1 IMAD R0, R0, 0x30, RZ ;  /* 0x0000003000001824 */ /* 0x000fc600078e02ff */
[----:B------:R-:W-:Y:S01]  /*3ee0*/  @P0 IADD3.X R7, R79, R7, R5, P2, !PT ;  /* 0x000000074f070210 */ /* 0x000fe200017fe405 */
[----:B------:R-:W-:Y:S01]  /*3ef0*/  @P1 IMAD.IADD R0, R3, 0x1, R0 ;  /* 0x0000000103001824 */ /* 0x000fe200078e0200 */
[----:B------:R-:W-:-:S04]  /*3f00*/  @P1 LEA R4, P2, R2, c[0x0][0x1c8], 0x1 ;  /* 0x0000720002041a11 */ /* 0x000fc800078408ff */
[----:B------:R-:W-:Y:S02]  /*3f10*/  @P1 LEA.HI.X R5, R2, c[0x0][0x1cc], R0, 0x1, P2 ;  /* 0x0000730002051a11 */ /* 0x000fe400010f0c00 */
[----:B------:R-:W-:-:S03]  /*3f20*/  @P0 LEA R2, P2, R6, c[0x0][0x1c8], 0x1 ;  /* 0x0000720006020a11 */ /* 0x000fc600078408ff */
[----:B------:R-:W-:Y:S01]  /*3f30*/  @!PT LDS RZ, [RZ] ;  /* 0x00000000fffff984 */ /* 0x000fe20000000800 */
[----:B------:R-:W-:Y:S01]  /*3f40*/  @!PT LDS RZ, [RZ] ;  /* 0x00000000fffff984 */ /* 0x000fe20000000800 */
[----:B------:R-:W-:Y:S01]  /*3f50*/  @!PT LDS RZ, [RZ] ;  /* 0x00000000fffff984 */ /* 0x000fe20000000800 */
[----:B------:R1:W-:Y:S01]  /*3f60*/  @P1 LDGSTS.E.BYPASS.LTC128B.128 [R248+0x14080], [R4.64], !P5 ;  /* 0x1408000004f81fae */ /* 0x0003e2000e901d46 */
[----:B------:R-:W-:-:S03]  /*3f70*/  @P0 LEA.HI.X R3, R6, c[0x0][0x1cc], R7, 0x1, P2 ;  /* 0x0000730006030a11 */ /* 0x000fc600010f0c07 */
[----:B------:R1:W-:Y:S04]  /*3f80*/  @P1 LDGSTS.E.BYPASS.LTC128B.128 [R248+0x15880], [R4.64+0x80], !P3 ;  /* 0x1588008004f81fae */ /* 0x0003e8000d901d46 */
[----:B------:R1:W-:Y:S04]  /*3f90*/  @P1 LDGSTS.E.BYPASS.LTC128B.128 [R248+0x17080], [R4.64+0x100], !P4 ;  /* 0x1708010004f81fae */ /* 0x0003e8000e101d46 */
[----:B------:R1:W-:Y:S04]  /*3fa0*/  @P1 LDGSTS.E.BYPASS.LTC128B.128 [R248+0x18880], [R4.64+0x180], !P6 ;  /* 0x1888018004f81fae */ /* 0x0003e8000f101d46 */
[----:B------:R1:W-:Y:S04]  /*3fb0*/  @P0 LDGSTS.E.BYPASS.LTC128B.128 [R248+0x15080], [R2.64], !P5 ;  /* 0x1508000002f80fae */ /* 0x0003e8000e901d46 */
[----:B------:R1:W-:Y:S04]  /*3fc0*/  @P0 LDGSTS.E.BYPASS.LTC128B.128 [R248+0x16880], [R2.64+0x80], !P3 ;  /* 0x1688008002f80fae */ /* 0x0003e8000d901d46 */
[----:B------:R1:W-:Y:S04]  /*3fd0*/  @P0 LDGSTS.E.BYPASS.LTC128B.128 [R248+0x18080], [R2.64+0x100], !P4 ;  /* 0x1808010002f80fae */ /* 0x0003e8000e101d46 */
[----:B------:R1:W-:Y:S02]  /*3fe0*/  @P0 LDGSTS.E.BYPASS.LTC128B.128 [R248+0x19880], [R2.64+0x180], !P6 ;  /* 0x1988018002f80fae */ /* 0x0003e4000f101d46 */
.L_x_29:
[----:B--234-:R-:W-:Y:S05]  /*3ff0*/  BSYNC B0 ;  /* 0x0000000000007941 */ /* 0x01cfea0003800000 */
.L_x_28:
[----:B-1----:R-:W2:Y:S04]  /*4000*/  LDL R0, [R1+0x44] ;  /* 0x0000440001007983 */ /* 0x002ea80000100800 */
[----:B------:R-:W-:Y:S04]  /*4010*/  LDSM.16.MT88.4 R64, [R237+0x800] ;  /* 0x00080000ed40783b */ /* 0x000fe80000004200 */
[----:B------:R-:W-:Y:S04]  /*4020*/  LDSM.16.MT88.4 R56, [R236+0x2000] ;  /* 0x00200000ec38783b */ /* 0x000fe80000004200 */
[----:B------:R-:W-:Y:S04]  /*4030*/  LDSM.16.MT88.4 R84, [R238+0x2000] ;  /* 0x00200000ee54783b */ /* 0x000fe80000004200 */
[----:B------:R-:W-:Y:S04]  /*4040*/  LDSM.16.MT88.4 R72, [R238+0x800] ;  /* 0x00080000ee48783b */ /* 0x000fe80000004200 */
[----:B------:R-:W-:Y:S04]  /*4050*/  LDSM.16.MT88.4 R60, [R239+0x800] ;  /* 0x00080000ef3c783b */ /* 0x000fe80000004200 */
[----:B------:R-:W-:Y:S04]  /*4060*/  LDSM.16.MT88.4 R68, [R239+0x1800] ;  /* 0x00180000ef44783b */ /* 0x000fe80000004200 */
[----:B------:R-:W-:Y:S04]  /*4070*/  STL [R1+0xb8], R162 ;  /* 0x0000b8a201007387 */ /* 0x000fe80000100800 */
[----:B------:R-:W-:Y:S04]  /*4080*/  STL [R1+0xb4], R161 ;  /* 0x0000b4a101007387 */ /* 0x000fe80000100800 */
[----:B------:R-:W-:Y:S04]  /*4090*/  STL [R1+0xb0], R160 ;  /* 0x0000b0a001007387 */ /* 0x000fe80000100800 */
[----:B------:R-:W-:Y:S04]  /*40a0*/  STL [R1+0xac], R135 ;  /* 0x0000ac8701007387 */ /* 0x000fe80000100800 */
[----:B------:R-:W-:Y:S04]  /*40b0*/  STL [R1+0xa8], R134 ;  /* 0x0000a88601007387 */ /* 0x000fe80000100800 */
[----:B------:R-:W0:Y:S01]  /*40c0*/  LDGDEPBAR ;  /* 0x00000000000079af */ /* 0x000e220000000000 */
[----:B--2---:R-:W-:-:S03]  /*40d0*/  IMAD.IADD R0, R76, 0x1, -R0 ;  /* 0x000000014c007824 */ /* 0x004fc600078e0a00 */
[----:B------:R-:W-:Y:S02]  /*40e0*/  LDSM.16.MT88.4 R76, [R238+0x1800] ;  /* 0x00180000ee4c783b */ /* 0x000fe40000004200 */
[C---:B------:R-:W-:Y:S02]  /*40f0*/  ISETP.GT.AND P2, PT, R0.reuse, RZ, PT ;  /* 0x000000ff0000720c */ /* 0x040fe40003f44270 */
[C---:B------:R-:W-:Y:S02]  /*4100*/  ISETP.GT.AND P1, PT, R0.reuse, 0x1, PT ;  /* 0x000000010000780c */ /* 0x040fe40003f24270 */
[----:B------:R-:W-:Y:S02]  /*4110*/  ISETP.GT.AND P0, PT, R0, 0x8, PT ;  /* 0x000000080000780c */ /* 0x000fe40003f04270 */
[----:B------:R-:W-:Y:S02]  /*4120*/  FSEL R8, R49, -INF , P2 ;  /* 0xff80000031087808 */ /* 0x000fe40001000000 */
[----:B------:R-:W-:-:S02]  /*4130*/  FSEL R7, R48, -INF , P1 ;  /* 0xff80000030077808 */ /* 0x000fc40000800000 */
[----:B------:R-:W-:Y:S01]  /*4140*/  ISETP.GT.AND P4, PT, R0, 0x9, PT ;  /* 0x000000090000780c */ /* 0x000fe20003f84270 */
[----:B------:R-:W-:Y:S01]  /*4150*/  LDSM.16.MT88.4 R48, [R236+0x1800] ;  /* 0x00180000ec30783b */ /* 0x000fe20000004200 */
[----:B------:R-:W-:Y:S02]  /*4160*/  FSEL R6, R34, -INF , P0 ;  /* 0xff80000022067808 */ /* 0x000fe40000000000 */
[----:B------:R-:W-:Y:S02]  /*4170*/  FMNMX.FTZ R2, R8, R7, !PT ;  /* 0x0000000708027209 */ /* 0x000fe40007810000 */
[----:B------:R-:W-:Y:S02]  /*4180*/  ISETP.GT.AND P6, PT, R0, 0x10, PT ;  /* 0x000000100000780c */ /* 0x000fe40003fc4270 */
[----:B------:R-:W-:Y:S02]  /*4190*/  FSEL R5, R40, -INF , P4 ;  /* 0xff80000028057808 */ /* 0x000fe40002000000 */
[----:B------:R-:W-:-:S02]  /*41a0*/  FMNMX.FTZ R2, R6, R2, !PT ;  /* 0x0000000206027209 */ /* 0x000fc40007810000 */
[----:B------:R-:W-:Y:S02]  /*41b0*/  ISETP.GT.AND P5, PT, R0, 0x11, PT ;  /* 0x000000110000780c */ /* 0x000fe40003fa4270 */
        /* <DEDUP_REMOVED lines=11> */
[----:B------:R-:W-:Y:S02]  /*4270*/  FSEL R18, R45, -INF , P2 ;  /* 0xff8000002d127808 */ /* 0x000fe40001000000 */
[----:B------:R-:W-:Y:S02]  /*4280*/  ISETP.GT.AND P2, PT, R0, 0x21, PT ;  /* 0x000000210000780c */ /* 0x000fe40003f44270 */
[----:B------:R-:W-:Y:S02]  /*4290*/  FSEL R107, R19, -INF , P3 ;  /* 0xff800000136b7808 */ /* 0x000fe40001800000 */
[----:B------:R-:W-:Y:S02]  /*42a0*/  FMNMX.FTZ R2, R13, R2, !PT ;  /* 0x000000020d027209 */ /* 0x000fe40007810000 */
[----:B------:R-:W-:Y:S02]  /*42b0*/  FSEL R17, R44, -INF , P1 ;  /* 0xff8000002c117808 */ /* 0x000fe40000800000 */
[----:B------:R-:W-:Y:S01]  /*42c0*/  ISETP.GT.AND P1, PT, R0, 0x28, PT ;  /* 0x000000280000780c */ /* 0x000fe20003f24270 */
[----:B------:R-:W-:Y:S01]  /*42d0*/  LDSM.16.MT88.4 R44, [R241] ;  /* 0x00000000f12c783b */ /* 0x000fe20000004200 */
[----:B------:R-:W-:-:S02]  /*42e0*/  FSEL R106, R20, -INF , P2 ;  /* 0xff800000146a7808 */ /* 0x000fc40001000000 */
[----:B------:R-:W-:Y:S02]  /*42f0*/  FMNMX.FTZ R2, R107, R2, !PT ;  /* 0x000000026b027209 */ /* 0x000fe40007810000 */
[----:B------:R-:W-:Y:S02]  /*4300*/  FSEL R16, R41, -INF , P0 ;  /* 0xff80000029107808 */ /* 0x000fe40000000000 */
[----:B------:R-:W-:Y:S02]  /*4310*/  ISETP.GT.AND P0, PT, R0, 0x29, PT ;  /* 0x000000290000780c */ /* 0x000fe40003f04270 */
[----:B------:R-:W-:Y:S02]  /*4320*/  FSEL R105, R12, -INF , P1 ;  /* 0xff8000000c697808 */ /* 0x000fe40000800000 */
[----:B------:R-:W-:Y:S02]  /*4330*/  FMNMX.FTZ R2, R106, R2, !PT ;  /* 0x000000026a027209 */ /* 0x000fe40007810000 */
[----:B------:R-:W-:-:S02]  /*4340*/  FSEL R104, R10, -INF , P0 ;  /* 0xff8000000a687808 */ /* 0x000fc40000000000 */
[----:B------:R-:W-:Y:S02]  /*4350*/  FMNMX.FTZ R2, R105, R2, !PT ;  /* 0x0000000269027209 */ /* 0x000fe40007810000 */
[----:B------:R-:W-:Y:S02]  /*4360*/  FMNMX.FTZ R3, R18, R17, !PT ;  /* 0x0000001112037209 */ /* 0x000fe40007810000 */
[----:B------:R-:W-:Y:S02]  /*4370*/  FMNMX.FTZ R2, R104, R2, !PT ;  /* 0x0000000268027209 */ /* 0x000fe40007810000 */
[----:B------:R-:W-:Y:S02]  /*4380*/  FSEL R15, R35, -INF , P4 ;  /* 0xff800000230f7808 */ /* 0x000fe40002000000 */
[----:B------:R-:W-:Y:S01]  /*4390*/  FMNMX.FTZ R3, R16, R3, !PT ;  /* 0x0000000310037209 */ /* 0x000fe20007810000 */
[----:B------:R-:W1:Y:S01]  /*43a0*/  SHFL.BFLY PT, R20, R2, 0x2, 0x1f ;  /* 0x0c401f0002147f89 */ /* 0x000e6200000e0000 */
[----:B------:R-:W-:-:S02]  /*43b0*/  FSEL R14, R32, -INF , P6 ;  /* 0xff800000200e7808 */ /* 0x000fc40003000000 */
[C---:B------:R-:W-:Y:S02]  /*43c0*/  ISETP.GT.AND P6, PT, R0.reuse, 0x11, PT ;  /* 0x000000110000780c */ /* 0x040fe40003fc4270 */
[----:B------:R-:W-:Y:S02]  /*43d0*/  ISETP.GT.AND P4, PT, R0, 0x18, PT ;  /* 0x000000180000780c */ /* 0x000fe40003f84270 */
[----:B------:R-:W-:Y:S02]  /*43e0*/  FMNMX.FTZ R0, R15, R3, !PT ;  /* 0x000000030f007209 */ /* 0x000fe40007810000 */
[----:B------:R-:W-:Y:S02]  /*43f0*/  FSEL R12, R33, -INF , P6 ;  /* 0xff800000210c7808 */ /* 0x000fe40003000000 */
[----:B------:R-:W-:Y:S01]  /*4400*/  FMNMX.FTZ R0, R14, R0, !PT ;  /* 0x000000000e007209 */ /* 0x000fe20007810000 */
[----:B------:R-:W-:Y:S01]  /*4410*/  LDSM.16.MT88.4 R32, [R236] ;  /* 0x00000000ec20783b */ /* 0x000fe20000004200 */
[----:B------:R-:W-:-:S02]  /*4420*/  FSEL R10, R30, -INF , P4 ;  /* 0xff8000001e0a7808 */ /* 0x000fc40002000000 */
[----:B------:R-:W-:Y:S02]  /*4430*/  FMNMX.FTZ R0, R12, R0, !PT ;  /* 0x000000000c007209 */ /* 0x000fe40007810000 */
[----:B------:R-:W-:Y:S02]  /*4440*/  FSEL R19, R31, -INF , P5 ;  /* 0xff8000001f137808 */ /* 0x000fe40002800000 */
[----:B------:R-:W-:Y:S01]  /*4450*/  FMNMX.FTZ R0, R10, R0, !PT ;  /* 0x000000000a007209 */ /* 0x000fe20007810000 */
[----:B------:R-:W-:Y:S01]  /*4460*/  LDSM.16.MT88.4 R28, [R236+0x800] ;  /* 0x00080000ec1c783b */ /* 0x000fe20000004200 */
[----:B------:R-:W-:Y:S02]  /*4470*/  FSEL R103, R25, -INF , P3 ;  /* 0xff80000019677808 */ /* 0x000fe40001800000 */
[----:B------:R-:W-:Y:S02]  /*4480*/  FMNMX.FTZ R0, R19, R0, !PT ;  /* 0x0000000013007209 */ /* 0x000fe40007810000 */
[----:B------:R-:W-:-:S02]  /*4490*/  FSEL R102, R24, -INF , P2 ;  /* 0xff80000018667808 */ /* 0x000fc40001000000 */
[----:B------:R-:W-:Y:S01]  /*44a0*/  FMNMX.FTZ R3, R103, R0, !PT ;  /* 0x0000000067037209 */ /* 0x000fe20007810000 */
[----:B------:R-:W-:Y:S01]  /*44b0*/  LDSM.16.MT88.4 R24, [R238] ;  /* 0x00000000ee18783b */ /* 0x000fe20000004200 */
[----:B-1----:R-:W-:Y:S02]  /*44c0*/  FMNMX.FTZ R0, R2, R20, !PT ;  /* 0x0000001402007209 */ /* 0x002fe40007810000 */
[----:B------:R-:W-:Y:S02]  /*44d0*/  FSEL R101, R22, -INF , P1 ;  /* 0xff80000016657808 */ /* 0x000fe40000800000 */
[----:B------:R-:W-:Y:S01]  /*44e0*/  FMNMX.FTZ R3, R102, R3, !PT ;  /* 0x0000000366037209 */ /* 0x000fe20007810000 */
[----:B------:R-:W1:Y:S01]  /*44f0*/  SHFL.BFLY PT, R2, R0, 0x1, 0x1f ;  /* 0x0c201f0000027f89 */ /* 0x000e6200000e0000 */
[----:B------:R-:W-:Y:S02]  /*4500*/  FSEL R100, R23, -INF , P0 ;  /* 0xff80000017647808 */ /* 0x000fe40000000000 */
[----:B------:R-:W-:-:S04]  /*4510*/  FMNMX.FTZ R3, R101, R3, !PT ;  /* 0x0000000365037209 */ /* 0x000fc80007810000 */
[----:B------:R-:W-:-:S05]  /*4520*/  FMNMX.FTZ R3, R100, R3, !PT ;  /* 0x0000000364037209 */ /* 0x000fca0007810000 */
[----:B------:R-:W2:Y:S01]  /*4530*/  SHFL.BFLY PT, R20, R3, 0x2, 0x1f ;  /* 0x0c401f0003147f89 */ /* 0x000ea200000e0000 */
[----:B-1----:R-:W-:-:S04]  /*4540*/  FMNMX.FTZ R133, R0, R2, !PT ;  /* 0x0000000200857209 */ /* 0x002fc80007810000 */
[C---:B------:R-:W-:Y:S01]  /*4550*/  FSETP.NEU.FTZ.AND P0, PT, R133.reuse, -INF , PT ;  /* 0xff8000008500780b */ /* 0x040fe20003f1d000 */
[----:B------:R-:W-:-:S05]  /*4560*/  FMUL.FTZ R2, R133, c[0x0][0x2d0] ;  /* 0x0000b40085027a20 */ /* 0x000fca0000410000 */
[----:B------:R-:W-:Y:S02]  /*4570*/  FSEL R2, R2, RZ, P0 ;  /* 0x000000ff02027208 */ /* 0x000fe40000000000 */
[----:B--2---:R-:W-:Y:S02]  /*4580*/  FMNMX.FTZ R0, R3, R20, !PT ;  /* 0x0000001403007209 */ /* 0x004fe40007810000 */
[----:B------:R-:W-:Y:S01]  /*4590*/  LDSM.16.MT88.4 R20, [R237] ;  /* 0x00000000ed14783b */ /* 0x000fe20000004200 */
[----:B------:R-:W-:-:S03]  /*45a0*/  FFMA.FTZ R3, R8, c[0x0][0x2d0], -R2 ;  /* 0x0000b40008037a23 */ /* 0x000fc60000010802 */
[----:B------:R-:W1:Y:S01]  /*45b0*/  SHFL.BFLY PT, R8, R0, 0x1, 0x1f ;  /* 0x0c201f0000087f89 */ /* 0x000e6200000e0000 */
[----:B------:R2:W-:Y:S02]  /*45c0*/  MUFU.EX2 R89, R3 ;  /* 0x0000000300597308 */ /* 0x0005e40000000800 */
[----:B--2---:R-:W-:-:S06]  /*45d0*/  FFMA.FTZ R3, R7, c[0x0][0x2d0], -R2 ;  /* 0x0000b40007037a23 */ /* 0x004fcc0000010802 */
[----:B------:R2:W3:Y:S01]  /*45e0*/  MUFU.EX2 R88, R3 ;  /* 0x0000000300587308 */ /* 0x0004e20000000800 */
[----:B-1----:R-:W-:Y:S01]  /*45f0*/  FMNMX.FTZ R132, R0, R8, !PT ;  /* 0x0000000800847209 */ /* 0x002fe20007810000 */
[----:B------:R-:W-:-:S03]  /*4600*/  FFMA.FTZ R0, R11, c[0x0][0x2d0], -R2 ;  /* 0x0000b4000b007a23 */ /* 0x000fc60000010802 */
[----:B------:R-:W-:-:S03]  /*4610*/  FSETP.NEU.FTZ.AND P0, PT, R132, -INF , PT ;  /* 0xff8000008400780b */ /* 0x000fc60003f1d000 */
[----:B------:R1:W-:Y:S01]  /*4620*/  MUFU.EX2 R96, R0 ;  /* 0x0000000000607308 */ /* 0x0003e20000000800 */
[----:B--2---:R-:W-:Y:S01]  /*4630*/  FFMA.FTZ R3, R6, c[0x0][0x2d0], -R2 ;  /* 0x0000b40006037a23 */ /* 0x004fe20000010802 */
[----:B---3--:R-:W-:-:S06]  /*4640*/  F2FP.BF16.PACK_AB R8, R88, R89 ;  /* 0x000000595808723e */ /* 0x008fcc00000010ff */
[----:B------:R2:W-:Y:S01]  /*4650*/  MUFU.EX2 R91, R3 ;  /* 0x00000003005b7308 */ /* 0x0005e20000000800 */
[----:B-1----:R-:W-:-:S07]  /*4660*/  FFMA.FTZ R0, R9, c[0x0][0x2d0], -R2 ;  /* 0x0000b40009007a23 */ /* 0x002fce0000010802 */
[----:B------:R-:W-:Y:S01]  /*4670*/  MUFU.EX2 R97, R0 ;  /* 0x0000000000617308 */ /* 0x000fe20000000800 */
[----:B--2---:R-:W-:-:S07]  /*4680*/  FFMA.FTZ R3, R5, c[0x0][0x2d0], -R2 ;  /* 0x0000b40005037a23 */ /* 0x004fce0000010802 */
[----:B------:R1:W-:Y:S02]  /*4690*/  MUFU.EX2 R90, R3 ;  /* 0x00000003005a7308 */ /* 0x0003e40000000800 */
[----:B-1----:R-:W-:-:S06]  /*46a0*/  FFMA.FTZ R3, R4, c[0x0][0x2d0], -R2 ;  /* 0x0000b40004037a23 */ /* 0x002fcc0000010802 */
[----:B------:R1:W2:Y:S02]  /*46b0*/  MUFU.EX2 R94, R3 ;  /* 0x00000003005e7308 */ /* 0x0002a40000000800 */
[----:B-1----:R-:W-:Y:S01]  /*46c0*/  FMUL.FTZ R3, R132, c[0x0][0x2d0] ;  /* 0x0000b40084037a20 */ /* 0x002fe20000410000 */
[----:B--2---:R-:W-:-:S04]  /*46d0*/  F2FP.BF16.PACK_AB R4, R96, R94 ;  /* 0x0000005e6004723e */ /* 0x004fc800000010ff */
[----:B------:R-:W-:Y:S01]  /*46e0*/  FSEL R0, R3, RZ, P0 ;  /* 0x000000ff03007208 */ /* 0x000fe20000000000 */
[----:B------:R-:W-:-:S04]  /*46f0*/  FFMA.FTZ R3, R13, c[0x0][0x2d0], -R2 ;  /* 0x0000b4000d037a23 */ /* 0x000fc80000010802 */
[----:B------:R1:W2:Y:S02]  /*4700*/  MUFU.EX2 R98, R3 ;  /* 0x0000000300627308 */ /* 0x0002a40000000800 */
[----:B-1----:R-:W-:Y:S01]  /*4710*/  FFMA.FTZ R3, R18, c[0x0][0x2d0], -R0 ;  /* 0x0000b40012037a23 */ /* 0x002fe20000010800 */
[----:B--2---:R-:W-:-:S05]  /*4720*/  F2FP.BF16.PACK_AB R6, R98, R97 ;  /* 0x000000616206723e */ /* 0x004fca00000010ff */
[----:B------:R1:W-:Y:S02]  /*4730*/  MUFU.EX2 R82, R3 ;  /* 0x0000000300527308 */ /* 0x0003e40000000800 */
[----:B-1----:R-:W-:-:S06]  /*4740*/  FFMA.FTZ R3, R17, c[0x0][0x2d0], -R0 ;  /* 0x0000b40011037a23 */ /* 0x002fcc0000010800 */
        /* <DEDUP_REMOVED lines=12> */
[----:B------:R-:W-:Y:S02]  /*4810*/  F2FP.BF16.PACK_AB R10, R90, R91 ;  /* 0x0000005b5a0a723e */ /* 0x000fe400000010ff */
[----:B--2---:R-:W-:-:S03]  /*4820*/  F2FP.BF16.PACK_AB R5, R93, R92 ;  /* 0x0000005c5d05723e */ /* 0x004fc600000010ff */
[----:B------:R1:W-:Y:S02]  /*4830*/  MUFU.EX2 R95, R3 ;  /* 0x00000003005f7308 */ /* 0x0003e40000000800 */
[C---:B------:R-:W-:Y:S08]  /*4840*/  HMMA.16816.F32.BF16 R12, R8.reuse, R34, RZ ;  /* 0x00000022080c723c */ /* 0x040ff000000418ff */
[----:B------:R-:W-:Y:S01]  /*4850*/  HMMA.16816.F32.BF16 R36, R8, R20, RZ ;  /* 0x000000140824723c */ /* 0x000fe200000418ff */
[----:B-1----:R-:W-:-:S04]  /*4860*/  FFMA.FTZ R3, R19, c[0x0][0x2d0], -R0 ;  /* 0x0000b40013037a23 */ /* 0x002fc80000010800 */
[----:B------:R-:W1:Y:S03]  /*4870*/  MUFU.EX2 R99, R3 ;  /* 0x0000000300637308 */ /* 0x000e660000000800 */
[C---:B------:R-:W-:Y:S08]  /*4880*/  HMMA.16816.F32.BF16 R16, R8.reuse, R32, RZ ;  /* 0x000000200810723c */ /* 0x040ff000000418ff */
[----:B------:R-:W-:Y:S01]  /*4890*/  HMMA.16816.F32.BF16 R32, R8, R22, RZ ;  /* 0x000000160820723c */ /* 0x000fe200000418ff */
[----:B-1----:R-:W-:-:S07]  /*48a0*/  F2FP.BF16.PACK_AB R7, R99, R95 ;  /* 0x0000005f6307723e */ /* 0x002fce00000010ff */
[----:B------:R-:W-:Y:S08]  /*48b0*/  HMMA.16816.F32.BF16 R20, R8, R48, RZ ;  /* 0x000000300814723c */ /* 0x000ff000000418ff */
[----:B------:R-:W-:Y:S08]  /*48c0*/  HMMA.16816.F32.BF16 R144, R4, R30, R12 ;  /* 0x0000001e0490723c */ /* 0x000ff0000004180c */
[----:B------:R-:W-:Y:S08]  /*48d0*/  HMMA.16816.F32.BF16 R12, R8, R76, RZ ;  /* 0x0000004c080c723c */ /* 0x000ff000000418ff */
[----:B------:R-:W-:Y:S08]  /*48e0*/  HMMA.16816.F32.BF16 R156, R4, R28, R16 ;  /* 0x0000001c049c723c */ /* 0x000ff00000041810 */
[C---:B------:R-:W-:Y:S08]  /*48f0*/  HMMA.16816.F32.BF16 R52, R8.reuse, R24, RZ ;  /* 0x000000180834723c */ /* 0x040ff000000418ff */
[----:B------:R-:W-:Y:S08]  /*4900*/  HMMA.16816.F32.BF16 R40, R8, R26, RZ ;  /* 0x0000001a0828723c */ /* 0x000ff000000418ff */
[----:B------:R-:W-:Y:S08]  /*4910*/  HMMA.16816.F32.BF16 R108, R4, R66, R32 ;  /* 0x00000042046c723c */ /* 0x000ff00000041820 */
[C---:B------:R-:W-:Y:S08]  /*4920*/  HMMA.16816.F32.BF16 R28, R8.reuse, R44, RZ ;  /* 0x0000002c081c723c */ /* 0x040ff000000418ff */
[----:B------:R-:W-:Y:S01]  /*4930*/  HMMA.16816.F32.BF16 R24, R8, R46, RZ ;  /* 0x0000002e0818723c */ /* 0x000fe200000418ff */
[----:B------:R-:W1:Y:S07]  /*4940*/  LDSM.16.MT88.4 R44, [R237+0x1800] ;  /* 0x00180000ed2c783b */ /* 0x000e6e0000004200 */
[----:B------:R-:W-:Y:S01]  /*4950*/  HMMA.16816.F32.BF16 R20, R4, R56, R20 ;  /* 0x000000380414723c */ /* 0x000fe20000041814 */
[----:B------:R-:W-:Y:S01]  /*4960*/  IMAD.MOV.U32 R130, RZ, RZ, R110 ;  /* 0x000000ffff827224 */ /* 0x000fe200078e006e */
[----:B------:R-:W-:Y:S01]  /*4970*/  MOV R3, R108 ;  /* 0x0000006c00037202 */ /* 0x000fe20000000f00 */
[----:B------:R-:W-:-:S02]  /*4980*/  IMAD.MOV.U32 R129, RZ, RZ, R111 ;  /* 0x000000ffff817224 */ /* 0x000fc400078e006f */
[----:B------:R-:W-:-:S03]  /*4990*/  IMAD.MOV.U32 R169, RZ, RZ, R109 ;  /* 0x000000ffffa97224 */ /* 0x000fc600078e006d */
[----:B------:R-:W-:Y:S01]  /*49a0*/  HMMA.16816.F32.BF16 R16, R8, R50, RZ ;  /* 0x000000320810723c */ /* 0x000fe200000418ff */
[----:B------:R-:W-:Y:S07]  /*49b0*/  LDSM.16.MT88.4 R48, [R238+0x3000] ;  /* 0x00300000ee30783b */ /* 0x000fee0000004200 */
[C---:B------:R-:W-:Y:S08]  /*49c0*/  HMMA.16816.F32.BF16 R12, R4.reuse, R84, R12 ;  /* 0x00000054040c723c */ /* 0x040ff0000004180c */
[----:B------:R-:W-:Y:S01]  /*49d0*/  IMAD.MOV.U32 R113, RZ, RZ, R22 ;  /* 0x000000ffff717224 */ /* 0x000fe200078e0016 */
[----:B------:R-:W-:Y:S01]  /*49e0*/  MOV R112, R23 ;  /* 0x0000001700707202 */ /* 0x000fe20000000f00 */
[----:B------:R-:W-:Y:S01]  /*49f0*/  IMAD.MOV.U32 R111, RZ, RZ, R20 ;  /* 0x000000ffff6f7224 */ /* 0x000fe200078e0014 */
[C---:B------:R-:W-:Y:S01]  /*4a00*/  HMMA.16816.F32.BF16 R136, R4.reuse, R74, R40 ;  /* 0x0000004a0488723c */ /* 0x040fe20000041828 */
[----:B------:R-:W-:Y:S01]  /*4a10*/  IMAD.MOV.U32 R110, RZ, RZ, R21 ;  /* 0x000000ffff6e7224 */ /* 0x000fe200078e0015 */
[----:B------:R-:W-:Y:S04]  /*4a20*/  LDSM.16.MT88.4 R40, [R236+0x3000] ;  /* 0x00300000ec28783b */ /* 0x000fe80000004200 */
[----:B------:R-:W2:Y:S02]  /*4a30*/  LDSM.16.MT88.4 R20, [R237+0x2000] ;  /* 0x00200000ed14783b */ /* 0x000ea40000004200 */
[C---:B------:R-:W-:Y:S02]  /*4a40*/  HMMA.16816.F32.BF16 R16, R4.reuse, R58, R16 ;  /* 0x0000003a0410723c */ /* 0x040fe40000041810 */
[----:B------:R-:W-:Y:S03]  /*4a50*/  LDSM.16.MT88.4 R56, [R237+0x3000] ;  /* 0x00300000ed38783b */ /* 0x000fe60000004200 */
[----:B------:R-:W-:Y:S01]  /*4a60*/  IMAD.MOV.U32 R109, RZ, RZ, R12 ;  /* 0x000000ffff6d7224 */ /* 0x000fe200078e000c */
[----:B------:R-:W-:Y:S01]  /*4a70*/  MOV R162, R14 ;  /* 0x0000000e00a27202 */ /* 0x000fe20000000f00 */
[----:B------:R-:W-:Y:S01]  /*4a80*/  IMAD.MOV.U32 R108, RZ, RZ, R13 ;  /* 0x000000ffff6c7224 */ /* 0x000fe200078e000d */
[----:B------:R-:W-:Y:S01]  /*4a90*/  HMMA.16816.F32.BF16 R148, R4, R72, R52 ;  /* 0x000000480494723c */ /* 0x000fe20000041834 */
[----:B------:R-:W-:Y:S01]  /*4aa0*/  IMAD.MOV.U32 R161, RZ, RZ, R15 ;  /* 0x000000ffffa17224 */ /* 0x000fe200078e000f */
[----:B------:R-:W3:Y:S06]  /*4ab0*/  LDSM.16.MT88.4 R52, [R236+0x3800] ;  /* 0x00380000ec34783b */ /* 0x000eec0000004200 */
[----:B-1----:R-:W-:Y:S08]  /*4ac0*/  HMMA.16816.F32.BF16 R12, R8, R44, RZ ;  /* 0x0000002c080c723c */ /* 0x002ff000000418ff */
[----:B------:R-:W-:Y:S01]  /*4ad0*/  HMMA.16816.F32.BF16 R24, R4, R62, R24 ;  /* 0x0000003e0418723c */ /* 0x000fe20000041818 */
[----:B------:R-:W-:Y:S01]  /*4ae0*/  MOV R121, R17 ;  /* 0x0000001100797202 */ /* 0x000fe20000000f00 */
[----:B------:R-:W-:Y:S01]  /*4af0*/  IMAD.MOV.U32 R120, RZ, RZ, R18 ;  /* 0x000000ffff787224 */ /* 0x000fe200078e0012 */
[----:B------:R-:W-:Y:S01]  /*4b00*/  MOV R118, R16 ;  /* 0x0000001000767202 */ /* 0x000fe20000000f00 */
[----:B------:R-:W-:-:S04]  /*4b10*/  IMAD.MOV.U32 R119, RZ, RZ, R19 ;  /* 0x000000ffff777224 */ /* 0x000fc800078e0013 */
[C---:B------:R-:W-:Y:S01]  /*4b20*/  HMMA.16816.F32.BF16 R140, R4.reuse, R64, R36 ;  /* 0x00000040048c723c */ /* 0x040fe20000041824 */
[----:B------:R-:W1:Y:S07]  /*4b30*/  LDSM.16.MT88.4 R36, [R239+0x2000] ;  /* 0x00200000ef24783b */ /* 0x000e6e0000004200 */
[----:B------:R-:W-:Y:S08]  /*4b40*/  HMMA.16816.F32.BF16 R28, R4, R60, R28 ;  /* 0x0000003c041c723c */ /* 0x000ff0000004181c */
[----:B------:R-:W-:Y:S01]  /*4b50*/  HMMA.16816.F32.BF16 R16, R8, R78, RZ ;  /* 0x0000004e0810723c */ /* 0x000fe200000418ff */
[----:B------:R-:W-:Y:S01]  /*4b60*/  IMAD.MOV.U32 R125, RZ, RZ, R25 ;  /* 0x000000ffff7d7224 */ /* 0x000fe200078e0019 */
[----:B------:R-:W-:Y:S01]  /*4b70*/  MOV R123, R27 ;  /* 0x0000001b007b7202 */ /* 0x000fe20000000f00 */
[----:B------:R-:W-:-:S02]  /*4b80*/  IMAD.MOV.U32 R124, RZ, RZ, R26 ;  /* 0x000000ffff7c7224 */ /* 0x000fc400078e001a */
[----:B------:R-:W-:-:S03]  /*4b90*/  IMAD.MOV.U32 R122, RZ, RZ, R24 ;  /* 0x000000ffff7a7224 */ /* 0x000fc600078e0018 */
[----:B--2---:R-:W-:Y:S08]  /*4ba0*/  HMMA.16816.F32.BF16 R60, R4, R20, R12 ;  /* 0x00000014043c723c */ /* 0x004ff0000004180c */
[----:B------:R-:W-:Y:S01]  /*4bb0*/  HMMA.16816.F32.BF16 R12, R8, R40, RZ ;  /* 0x00000028080c723c */ /* 0x000fe200000418ff */
[----:B------:R-:W-:Y:S01]  /*4bc0*/  MOV R168, R30 ;  /* 0x0000001e00a87202 */ /* 0x000fe20000000f00 */
[----:B------:R-:W-:Y:S01]  /*4bd0*/  IMAD.MOV.U32 R128, RZ, RZ, R31 ;  /* 0x000000ffff807224 */ /* 0x000fe200078e001f */
[----:B------:R-:W-:Y:S01]  /*4be0*/  MOV R126, R28 ;  /* 0x0000001c007e7202 */ /* 0x000fe20000000f00 */
[----:B------:R-:W-:-:S03]  /*4bf0*/  IMAD.MOV.U32 R127, RZ, RZ, R29 ;  /* 0x000000ffff7f7224 */ /* 0x000fc600078e001d */
[----:B------:R-:W-:Y:S01]  /*4c00*/  MOV R41, R125 ;  /* 0x0000007d00297202 */ /* 0x000fe20000000f00 */
[----:B------:R-:W-:Y:S01]  /*4c10*/  HMMA.16816.F32.BF16 R32, R8, R46, RZ ;  /* 0x0000002e0820723c */ /* 0x000fe200000418ff */
[----:B------:R-:W2:Y:S01]  /*4c20*/  LDSM.16.MT88.4 R44, [R238+0x3800] ;  /* 0x00380000ee2c783b */ /* 0x000ea20000004200 */
[----:B------:R-:W-:-:S06]  /*4c30*/  MOV R40, R122 ;  /* 0x0000007a00287202 */ /* 0x000fcc0000000f00 */
[----:B------:R-:W-:Y:S01]  /*4c40*/  HMMA.16816.F32.BF16 R24, R8, R70, RZ ;  /* 0x000000460818723c */ /* 0x000fe200000418ff */
[----:B------:R-:W-:Y:S01]  /*4c50*/  IMAD.MOV.U32 R117, RZ, RZ, R61 ;  /* 0x000000ffff757224 */ /* 0x000fe200078e003d */
[----:B------:R-:W-:Y:S01]  /*4c60*/  MOV R116, R62 ;  /* 0x0000003e00747202 */ /* 0x000fe20000000f00 */
[----:B------:R-:W-:Y:S02]  /*4c70*/  IMAD.MOV.U32 R115, RZ, RZ, R63 ;  /* 0x000000ffff737224 */ /* 0x000fe400078e003f */
[----:B------:R-:W-:-:S03]  /*4c80*/  IMAD.MOV.U32 R114, RZ, RZ, R60 ;  /* 0x000000ffff727224 */ /* 0x000fc600078e003c */
[C---:B------:R-:W-:Y:S08]  /*4c90*/  HMMA.16816.F32.BF16 R64, R4.reuse, R86, R16 ;  /* 0x000000560440723c */ /* 0x040ff00000041810 */
[C---:B---3--:R-:W-:Y:S07]  /*4ca0*/  HMMA.16816.F32.BF16 R16, R4.reuse, R52, R12 ;  /* 0x000000340410723c */ /* 0x048fee000004180c */
[----:B------:R-:W-:Y:S01]  /*4cb0*/  IMAD.MOV.U32 R52, RZ, RZ, R114 ;  /* 0x000000ffff347224 */ /* 0x000fe200078e0072 */
[----:B------:R-:W-:Y:S01]  /*4cc0*/  HMMA.16816.F32.BF16 R60, R4, R22, R32 ;  /* 0x00000016043c723c */ /* 0x000fe20000041820 */
[----:B------:R-:W3:Y:S01]  /*4cd0*/  LDSM.16.MT88.4 R32, [R237+0x3800] ;  /* 0x00380000ed20783b */ /* 0x000ee20000004200 */
[----:B------:R-:W-:-:S06]  /*4ce0*/  IMAD.MOV.U32 R53, RZ, RZ, R117 ;  /* 0x000000ffff357224 */ /* 0x000fcc00078e0075 */
[----:B------:R-:W-:Y:S08]  /*4cf0*/  HMMA.16816.F32.BF16 R28, R8, R68, RZ ;  /* 0x00000044081c723c */ /* 0x000ff000000418ff */
[----:B-1----:R-:W-:Y:S01]  /*4d00*/  HMMA.16816.F32.BF16 R68, R4, R38, R24 ;  /* 0x000000260444723c */ /* 0x002fe20000041818 */
[----:B------:R-:W-:Y:S01]  /*4d10*/  MOV R154, R16 ;  /* 0x00000010009a7202 */ /* 0x000fe20000000f00 */
[----:B------:R-:W-:Y:S01]  /*4d20*/  IMAD.MOV.U32 R153, RZ, RZ, R17 ;  /* 0x000000ffff997224 */ /* 0x000fe200078e0011 */
[----:B------:R-:W-:Y:S01]  /*4d30*/  MOV R131, R19 ;  /* 0x0000001300837202 */ /* 0x000fe20000000f00 */
[----:B------:R-:W-:-:S04]  /*4d40*/  IMAD.MOV.U32 R152, RZ, RZ, R18 ;  /* 0x000000ffff987224 */ /* 0x000fc800078e0012 */
[C---:B------:R-:W-:Y:S07]  /*4d50*/  HMMA.16816.F32.BF16 R24, R8.reuse, R48, RZ ;  /* 0x000000300818723c */ /* 0x040fee00000418ff */
[----:B------:R-:W-:Y:S01]  /*4d60*/  IMAD.MOV.U32 R49, RZ, RZ, R121 ;  /* 0x000000ffff317224 */ /* 0x000fe200078e0079 */
[----:B------:R-:W-:Y:S01]  /*4d70*/  HMMA.16816.F32.BF16 R16, R8, R56, RZ ;  /* 0x000000380810723c */ /* 0x000fe200000418ff */
[----:B------:R-:W-:-:S06]  /*4d80*/  IMAD.MOV.U32 R48, RZ, RZ, R118 ;  /* 0x000000ffff307224 */ /* 0x000fcc00078e0076 */
[----:B------:R-:W-:Y:S01]  /*4d90*/  IMAD.MOV.U32 R56, RZ, RZ, R109 ;  /* 0x000000ffff387224 */ /* 0x000fe200078e006d */
[----:B------:R-:W-:Y:S01]  /*4da0*/  HMMA.16816.F32.BF16 R72, R4, R36, R28 ;  /* 0x000000240448723c */ /* 0x000fe2000004181c */
[----:B------:R-:W1:Y:S01]  /*4db0*/  LDSM.16.MT88.4 R36, [R239+0x3000] ;  /* 0x00300000ef24783b */ /* 0x000e620000004200 */
[----:B------:R-:W-:-:S06]  /*4dc0*/  MOV R57, R108 ;  /* 0x0000006c00397202 */ /* 0x000fcc0000000f00 */
[----:B--2---:R-:W-:Y:S07]  /*4dd0*/  HMMA.16816.F32.BF16 R84, R4, R44, R24 ;  /* 0x0000002c0454723c */ /* 0x004fee0000041818 */
[----:B------:R-:W-:Y:S01]  /*4de0*/  MOV R44, R111 ;  /* 0x0000006f002c7202 */ /* 0x000fe20000000f00 */
[----:B------:R-:W-:Y:S01]  /*4df0*/  HMMA.16816.F32.BF16 R20, R8, R50, RZ ;  /* 0x000000320814723c */ /* 0x000fe200000418ff */
[----:B------:R-:W-:-:S06]  /*4e00*/  IMAD.MOV.U32 R45, RZ, RZ, R110 ;  /* 0x000000ffff2d7224 */ /* 0x000fcc00078e006e */
[----:B------:R-:W-:Y:S01]  /*4e10*/  IMAD.MOV.U32 R50, RZ, RZ, R120 ;  /* 0x000000ffff327224 */ /* 0x000fe200078e0078 */
[----:B---3--:R-:W-:Y:S01]  /*4e20*/  HMMA.16816.F32.BF16 R16, R4, R32, R16 ;  /* 0x000000200410723c */ /* 0x008fe20000041810 */
[----:B------:R-:W-:-:S06]  /*4e30*/  MOV R51, R119 ;  /* 0x0000007700337202 */ /* 0x000fcc0000000f00 */
[----:B------:R-:W-:Y:S01]  /*4e40*/  FFMA.FTZ R33, R101, c[0x0][0x2d0], -R0 ;  /* 0x0000b40065217a23 */ /* 0x000fe20000010800 */
[C---:B------:R-:W-:Y:S01]  /*4e50*/  HMMA.16816.F32.BF16 R28, R8.reuse, R42, RZ ;  /* 0x0000002a081c723c */ /* 0x040fe200000418ff */
[----:B------:R-:W-:Y:S01]  /*4e60*/  IMAD.MOV.U32 R160, RZ, RZ, R84 ;  /* 0x000000ffffa07224 */ /* 0x000fe200078e0054 */
[----:B------:R-:W-:Y:S01]  /*4e70*/  MOV R134, R86 ;  /* 0x0000005600867202 */ /* 0x000fe20000000f00 */
[----:B------:R-:W-:Y:S02]  /*4e80*/  IMAD.MOV.U32 R135, RZ, RZ, R85 ;  /* 0x000000ffff877224 */ /* 0x000fe400078e0055 */
[----:B------:R-:W-:Y:S02]  /*4e90*/  IMAD.MOV.U32 R155, RZ, RZ, R87 ;  /* 0x000000ffff9b7224 */ /* 0x000fe400078e0057 */
[----:B------:R-:W-:Y:S01]  /*4ea0*/  IMAD.MOV.U32 R42, RZ, RZ, R124 ;  /* 0x000000ffff2a7224 */ /* 0x000fe200078e007c */
[----:B------:R-:W-:Y:S01]  /*4eb0*/  HMMA.16816.F32.BF16 R12, R8, R58, RZ ;  /* 0x0000003a080c723c */ /* 0x000fe200000418ff */
[----:B------:R-:W-:-:S02]  /*4ec0*/  IMAD.MOV.U32 R43, RZ, RZ, R123 ;  /* 0x000000ffff2b7224 */ /* 0x000fc400078e007b */
[----:B------:R-:W-:-:S04]  /*4ed0*/  FFMA.FTZ R32, R100, c[0x0][0x2d0], -R0 ;  /* 0x0000b40064207a23 */ /* 0x000fc80000010800 */
[----:B------:R-:W-:Y:S01]  /*4ee0*/  IMAD.MOV.U32 R58, RZ, RZ, R113 ;  /* 0x000000ffff3a7224 */ /* 0x000fe200078e0071 */
[----:B------:R-:W-:Y:S01]  /*4ef0*/  HMMA.16816.F32.BF16 R84, R4, R46, R20 ;  /* 0x0000002e0454723c */ /* 0x000fe20000041814 */
[----:B------:R-:W2:Y:S01]  /*4f00*/  LDSM.16.MT88.4 R20, [R239+0x3800] ;  /* 0x00380000ef14783b */ /* 0x000ea20000004200 */
[----:B------:R-:W-:Y:S02]  /*4f10*/  IMAD.MOV.U32 R24, RZ, RZ, R18 ;  /* 0x000000ffff187224 */ /* 0x000fe400078e0012 */
[----:B------:R-:W-:-:S03]  /*4f20*/  IMAD.MOV.U32 R59, RZ, RZ, R112 ;  /* 0x000000ffff3b7224 */ /* 0x000fc600078e0070 */
[----:B------:R-:W-:Y:S01]  /*4f30*/  MOV R46, R3 ;  /* 0x00000003002e7202 */ /* 0x000fe20000000f00 */
[----:B------:R-:W-:Y:S01]  /*4f40*/  HMMA.16816.F32.BF16 R76, R4, R54, R28 ;  /* 0x00000036044c723c */ /* 0x000fe2000004181c */
[----:B------:R-:W-:Y:S02]  /*4f50*/  IMAD.MOV.U32 R3, RZ, RZ, R19 ;  /* 0x000000ffff037224 */ /* 0x000fe400078e0013 */
[----:B------:R-:W-:-:S04]  /*4f60*/  IMAD.MOV.U32 R47, RZ, RZ, R169 ;  /* 0x000000ffff2f7224 */ /* 0x000fc800078e00a9 */
[----:B------:R-:W-:Y:S01]  /*4f70*/  MOV R29, R17 ;  /* 0x00000011001d7202 */ /* 0x000fe20000000f00 */
[----:B------:R-:W-:Y:S01]  /*4f80*/  HMMA.16816.F32.BF16 R176, R4, R34, R12 ;  /* 0x0000002204b0723c */ /* 0x000fe2000004180c */
[----:B------:R-:W-:Y:S01]  /*4f90*/  IMAD.MOV.U32 R28, RZ, RZ, R16 ;  /* 0x000000ffff1c7224 */ /* 0x000fe200078e0010 */
[----:B------:R-:W-:Y:S01]  /*4fa0*/  MOV R54, R116 ;  /* 0x0000007400367202 */ /* 0x000fe20000000f00 */
[----:B------:R-:W-:Y:S02]  /*4fb0*/  IMAD.MOV.U32 R55, RZ, RZ, R115 ;  /* 0x000000ffff377224 */ /* 0x000fe400078e0073 */
[----:B------:R-:W-:Y:S02]  /*4fc0*/  FFMA.FTZ R31, R105, c[0x0][0x2d0], -R2 ;  /* 0x0000b400691f7a23 */ /* 0x000fe40000010802 */
[----:B------:R-:W-:Y:S01]  /*4fd0*/  IMAD.MOV.U32 R34, RZ, RZ, R168 ;  /* 0x000000ffff227224 */ /* 0x000fe200078e00a8 */
[----:B-1----:R-:W-:Y:S01]  /*4fe0*/  HMMA.16816.F32.BF16 R12, R8, R38, RZ ;  /* 0x00000026080c723c */ /* 0x002fe200000418ff */
[----:B------:R-:W-:Y:S01]  /*4ff0*/  FFMA.FTZ R30, R104, c[0x0][0x2d0], -R2 ;  /* 0x0000b400681e7a23 */ /* 0x000fe20000010802 */
[----:B------:R-:W-:-:S05]  /*5000*/  MOV R35, R128 ;  /* 0x0000008000237202 */ /* 0x000fca0000000f00 */
[----:B------:R-:W-:Y:S01]  /*5010*/  MOV R38, R24 ;  /* 0x0000001800267202 */ /* 0x000fe20000000f00 */
[----:B------:R-:W-:Y:S01]  /*5020*/  HMMA.16816.F32.BF16 R16, R8, R36, RZ ;  /* 0x000000240810723c */ /* 0x000fe200000418ff */
[----:B------:R-:W1:Y:S01]  /*5030*/  LDSM.16.MT88.4 R24, [R236+0x4800] ;  /* 0x00480000ec18783b */ /* 0x000e620000004200 */
[----:B------:R-:W-:Y:S02]  /*5040*/  IMAD.MOV.U32 R39, RZ, RZ, R3 ;  /* 0x000000ffff277224 */ /* 0x000fe400078e0003 */
[----:B------:R-:W-:Y:S01]  /*5050*/  FADD.FTZ R3, R89, R88 ;  /* 0x0000005859037221 */ /* 0x000fe20000010000 */
[----:B------:R-:W-:Y:S01]  /*5060*/  MOV R89, R28 ;  /* 0x0000001c00597202 */ /* 0x000fe20000000f00 */
[----:B------:R-:W-:Y:S02]  /*5070*/  IMAD.MOV.U32 R88, RZ, RZ, R29 ;  /* 0x000000ffff587224 */ /* 0x000fe400078e001d */
[----:B------:R-:W-:Y:S02]  /*5080*/  IMAD.MOV.U32 R37, RZ, RZ, R127 ;  /* 0x000000ffff257224 */ /* 0x000fe400078e007f */
[----:B------:R-:W-:-:S02]  /*5090*/  IMAD.MOV.U32 R36, RZ, RZ, R126 ;  /* 0x000000ffff247224 */ /* 0x000fc400078e007e */
[----:B------:R-:W-:Y:S02]  /*50a0*/  FADD.FTZ R3, R91, R3 ;  /* 0x000000035b037221 */ /* 0x000fe40000010000 */
[----:B------:R-:W-:Y:S02]  /*50b0*/  FFMA.FTZ R29, R106, c[0x0][0x2d0], -R2 ;  /* 0x0000b4006a1d7a23 */ /* 0x000fe40000010802 */
[----:B--2---:R-:W-:Y:S01]  /*50c0*/  HMMA.16816.F32.BF16 R168, R4, R22, R12 ;  /* 0x0000001604a8723c */ /* 0x004fe2000004180c */
[----:B------:R-:W-:Y:S02]  /*50d0*/  FADD.FTZ R3, R90, R3 ;  /* 0x000000035a037221 */ /* 0x000fe40000010000 */
[----:B------:R-:W-:-:S05]  /*50e0*/  FFMA.FTZ R28, R102, c[0x0][0x2d0], -R0 ;  /* 0x0000b400661c7a23 */ /* 0x000fca0000010800 */
[----:B------:R-:W-:Y:S01]  /*50f0*/  HMMA.16816.F32.BF16 R172, R4, R20, R16 ;  /* 0x0000001404ac723c */ /* 0x000fe20000041810 */
[----:B------:R-:W2:Y:S06]  /*5100*/  LDSM.16.MT88.4 R16, [R236+0x5000] ;  /* 0x00500000ec10783b */ /* 0x000eac0000004200 */
[----:B------:R-:W-:Y:S01]  /*5110*/  FADD.FTZ R20, R94, R3 ;  /* 0x000000035e147221 */ /* 0x000fe20000010000 */
[----:B-1----:R-:W-:Y:S11]  /*5120*/  HMMA.16816.F32.BF16 R12, R8, R24, RZ ;  /* 0x00000018080c723c */ /* 0x002ff600000418ff */
[----:B------:R-:W-:Y:S11]  /*5130*/  @!UPT UIADD3 URZ, URZ, URZ, URZ ;  /* 0x0000003f3f3ff290 */ /* 0x000ff6000fffe03f */
[----:B------:R-:W-:Y:S02]  /*5140*/  @!UPT UIADD3 URZ, URZ, URZ, URZ ;  /* 0x0000003f3f3ff290 */ /* 0x000fe4000fffe03f */
[----:B--2---:R-:W-:Y:S07]  /*5150*/  HMMA.16816.F32.BF16 R124, R4, R16, R12 ;  /* 0x00000010047c723c */ /* 0x004fee000004180c */
[----:B------:R-:W-:Y:S02]  /*5160*/  FADD.FTZ R12, R82, R81 ;  /* 0x00000051520c7221 */ /* 0x000fe40000010000 */
[----:B------:R-:W-:Y:S01]  /*5170*/  IMAD.MOV.U32 R82, RZ, RZ, R89 ;  /* 0x000000ffff527224 */ /* 0x000fe200078e0059 */
[----:B------:R-:W-:Y:S01]  /*5180*/  MOV R89, R38 ;  /* 0x0000002600597202 */ /* 0x000fe20000000f00 */
[----:B------:R-:W-:-:S02]  /*5190*/  FADD.FTZ R16, R80, R12 ;  /* 0x0000000c50107221 */ /* 0x000fc40000010000 */
[----:B------:R-:W-:Y:S01]  /*51a0*/  HMMA.16816.F32.BF16 R12, R8, R26, RZ ;  /* 0x0000001a080c723c */ /* 0x000fe200000418ff */
[----:B------:R-:W1:Y:S01]  /*51b0*/  LDSM.16.MT88.4 R24, [R238+0x4800] ;  /* 0x00480000ee18783b */ /* 0x000e620000004200 */
[----:B------:R-:W-:Y:S02]  /*51c0*/  FADD.FTZ R21, R83, R16 ;  /* 0x0000001053157221 */ /* 0x000fe40000010000 */
[----:B------:R-:W-:Y:S02]  /*51d0*/  IMAD.MOV.U32 R81, RZ, RZ, R88 ;  /* 0x000000ffff517224 */ /* 0x000fe400078e0058 */
[----:B------:R-:W-:Y:S02]  /*51e0*/  FADD.FTZ R3, R92, R21 ;  /* 0x000000155c037221 */ /* 0x000fe40000010000 */
[----:B------:R-:W-:Y:S01]  /*51f0*/  IMAD.MOV.U32 R88, RZ, RZ, R39 ;  /* 0x000000ffff587224 */ /* 0x000fe200078e0027 */
[----:B------:R-:W-:Y:S01]  /*5200*/  MOV R39, R35 ;  /* 0x0000002300277202 */ /* 0x000fe20000000f00 */
[----:B------:R-:W-:Y:S01]  /*5210*/  FADD.FTZ R3, R93, R3 ;  /* 0x000000035d037221 */ /* 0x000fe20000010000 */
[----:B------:R-:W-:Y:S01]  /*5220*/  MOV R105, R81 ;  /* 0x0000005100697202 */ /* 0x000fe20000000f00 */
[----:B------:R-:W-:-:S02]  /*5230*/  IMAD.MOV.U32 R38, RZ, RZ, R34 ;  /* 0x000000ffff267224 */ /* 0x000fc400078e0022 */
[----:B------:R-:W-:Y:S01]  /*5240*/  IMAD.MOV.U32 R34, RZ, RZ, R46 ;  /* 0x000000ffff227224 */ /* 0x000fe200078e002e */
[----:B------:R-:W-:Y:S01]  /*5250*/  MOV R46, R130 ;  /* 0x00000082002e7202 */ /* 0x000fe20000000f00 */
[----:B------:R-:W-:Y:S02]  /*5260*/  IMAD.MOV.U32 R35, RZ, RZ, R47 ;  /* 0x000000ffff237224 */ /* 0x000fe400078e002f */
[----:B------:R-:W-:Y:S01]  /*5270*/  IMAD.MOV.U32 R47, RZ, RZ, R129 ;  /* 0x000000ffff2f7224 */ /* 0x000fe200078e0081 */
[----:B------:R-:W-:Y:S01]  /*5280*/  MOV R100, R34 ;  /* 0x0000002200647202 */ /* 0x000fe20000000f00 */
[----:B------:R-:W-:Y:S02]  /*5290*/  IMAD.MOV.U32 R101, RZ, RZ, R35 ;  /* 0x000000ffff657224 */ /* 0x000fe400078e0023 */
[----:B------:R-:W-:Y:S02]  /*52a0*/  IMAD.MOV.U32 R106, RZ, RZ, R89 ;  /* 0x000000ffff6a7224 */ /* 0x000fe400078e0059 */
[----:B------:R-:W-:Y:S01]  /*52b0*/  HMMA.16816.F32.BF16 R112, R4, R18, R12 ;  /* 0x000000120470723c */ /* 0x000fe2000004180c */
[----:B------:R-:W2:Y:S01]  /*52c0*/  LDSM.16.MT88.4 R16, [R238+0x5000] ;  /* 0x00500000ee10783b */ /* 0x000ea20000004200 */
[----:B------:R-:W-:-:S02]  /*52d0*/  IMAD.MOV.U32 R83, RZ, RZ, R131 ;  /* 0x000000ffff537224 */ /* 0x000fc400078e0083 */
[----:B------:R-:W-:Y:S02]  /*52e0*/  IMAD.MOV.U32 R102, RZ, RZ, R46 ;  /* 0x000000ffff667224 */ /* 0x000fe400078e002e */
[----:B------:R-:W-:Y:S01]  /*52f0*/  IMAD.MOV.U32 R46, RZ, RZ, R58 ;  /* 0x000000ffff2e7224 */ /* 0x000fe200078e003a */
[----:B------:R-:W-:Y:S01]  /*5300*/  MOV R58, R162 ;  /* 0x000000a2003a7202 */ /* 0x000fe20000000f00 */
[----:B------:R-:W-:Y:S02]  /*5310*/  IMAD.MOV.U32 R90, RZ, RZ, R134 ;  /* 0x000000ffff5a7224 */ /* 0x000fe400078e0086 */
[----:B------:R-:W-:Y:S01]  /*5320*/  IMAD.MOV.U32 R104, RZ, RZ, R82 ;  /* 0x000000ffff687224 */ /* 0x000fe200078e0052 */
[----:B-1----:R-:W-:Y:S07]  /*5330*/  HMMA.16816.F32.BF16 R12, R8, R24, RZ ;  /* 0x00000018080c723c */ /* 0x002fee00000418ff */
[----:B------:R-:W-:Y:S01]  /*5340*/  FFMA.FTZ R25, R103, c[0x0][0x2d0], -R0 ;  /* 0x0000b40067197a23 */ /* 0x000fe20000010800 */
[----:B------:R-:W-:Y:S01]  /*5350*/  MOV R103, R47 ;  /* 0x0000002f00677202 */ /* 0x000fe20000000f00 */
[----:B------:R-:W-:Y:S01]  /*5360*/  MUFU.EX2 R0, R29 ;  /* 0x0000001d00007308 */ /* 0x000fe20000000800 */
[----:B------:R-:W-:Y:S11]  /*5370*/  IMAD.MOV.U32 R47, RZ, RZ, R59 ;  /* 0x000000ffff2f7224 */ /* 0x000ff600078e003b */
[----:B------:R-:W-:Y:S03]  /*5380*/  @!UPT UIADD3 URZ, URZ, URZ, URZ ;  /* 0x0000003f3f3ff290 */ /* 0x000fe6000fffe03f */
[----:B--2---:R-:W-:Y:S08]  /*5390*/  HMMA.16816.F32.BF16 R108, R4, R16, R12 ;  /* 0x00000010046c723c */ /* 0x004ff0000004180c */
[----:B------:R-:W-:Y:S07]  /*53a0*/  HMMA.16816.F32.BF16 R12, R8, R26, RZ ;  /* 0x0000001a080c723c */ /* 0x000fee00000418ff */
[----:B------:R-:W-:-:S02]  /*53b0*/  FFMA.FTZ R26, R107, c[0x0][0x2d0], -R2 ;  /* 0x0000b4006b1a7a23 */ /* 0x000fc40000010802 */
[----:B------:R-:W-:Y:S02]  /*53c0*/  FADD.FTZ R2, R96, R20 ;  /* 0x0000001460027221 */ /* 0x000fe40000010000 */
[----:B------:R-:W-:Y:S01]  /*53d0*/  LDSM.16.MT88.4 R20, [R237+0x5000] ;  /* 0x00500000ed14783b */ /* 0x000fe20000004200 */
[----:B------:R-:W-:Y:S02]  /*53e0*/  FADD.FTZ R27, R95, R3 ;  /* 0x000000035f1b7221 */ /* 0x000fe40000010000 */
[----:B------:R-:W-:Y:S01]  /*53f0*/  FADD.FTZ R2, R97, R2 ;  /* 0x0000000261027221 */ /* 0x000fe20000010000 */
[----:B------:R-:W-:Y:S01]  /*5400*/  MUFU.EX2 R3, R30 ;  /* 0x0000001e00037308 */ /* 0x000fe20000000800 */
[----:B------:R-:W-:Y:S02]  /*5410*/  IMAD.MOV.U32 R59, RZ, RZ, R161 ;  /* 0x000000ffff3b7224 */ /* 0x000fe400078e00a1 */
[----:B------:R-:W-:Y:S02]  /*5420*/  FADD.FTZ R24, R98, R2 ;  /* 0x0000000262187221 */ /* 0x000fe40000010000 */
[----:B------:R-:W-:-:S03]  /*5430*/  IMAD.MOV.U32 R107, RZ, RZ, R88 ;  /* 0x000000ffff6b7224 */ /* 0x000fc600078e0058 */
[----:B------:R-:W1:Y:S01]  /*5440*/  MUFU.EX2 R2, R26 ;  /* 0x0000001a00027308 */ /* 0x000e620000000800 */
[----:B------:R-:W-:Y:S01]  /*5450*/  HMMA.16816.F32.BF16 R120, R4, R18, R12 ;  /* 0x000000120478723c */ /* 0x000fe2000004180c */
[----:B------:R-:W2:Y:S01]  /*5460*/  LDSM.16.MT88.4 R16, [R237+0x4800] ;  /* 0x00480000ed10783b */ /* 0x000ea20000004200 */
[----:B-1----:R-:W-:-:S06]  /*5470*/  F2FP.BF16.PACK_AB R128, R0, R2 ;  /* 0x000000020080723e */ /* 0x002fcc00000010ff */
[C---:B--2---:R-:W-:Y:S08]  /*5480*/  HMMA.16816.F32.BF16 R12, R8.reuse, R16, RZ ;  /* 0x00000010080c723c */ /* 0x044ff000000418ff */
[----:B------:R-:W-:Y:S11]  /*5490*/  HMMA.16816.F32.BF16 R16, R8, R18, RZ ;  /* 0x000000120810723c */ /* 0x000ff600000418ff */
[----:B------:R-:W-:Y:S05]  /*54a0*/  @!UPT UIADD3 URZ, URZ, URZ, URZ ;  /* 0x0000003f3f3ff290 */ /* 0x000fea000fffe03f */
[C---:B------:R-:W-:Y:S01]  /*54b0*/  HMMA.16816.F32.BF16 R116, R4.reuse, R20, R12 ;  /* 0x000000140474723c */ /* 0x040fe2000004180c */
[----:B------:R-:W1:Y:S06]  /*54c0*/  MUFU.EX2 R12, R31 ;  /* 0x0000001f000c7308 */ /* 0x000e6c0000000800 */
[----:B------:R-:W-:Y:S01]  /*54d0*/  FADD.FTZ R15, R2, R24 ;  /* 0x00000018020f7221 */ /* 0x000fe20000010000 */
[----:B------:R-:W-:Y:S01]  /*54e0*/  HMMA.16816.F32.BF16 R20, R4, R22, R16 ;  /* 0x000000160414723c */ /* 0x000fe20000041810 */
[----:B------:R-:W2:Y:S02]  /*54f0*/  MUFU.EX2 R14, R25 ;  /* 0x00000019000e7308 */ /* 0x000ea40000000800 */
[----:B------:R-:W-:-:S04]  /*5500*/  FADD.FTZ R15, R0, R15 ;  /* 0x0000000f000f7221 */ /* 0x000fc80000010000 */
[----:B------:R-:W-:Y:S02]  /*5510*/  FADD.FTZ R16, R99, R27 ;  /* 0x0000001b63107221 */ /* 0x000fe40000010000 */
[----:B------:R-:W3:Y:S01]  /*5520*/  MUFU.EX2 R13, R28 ;  /* 0x0000001c000d7308 */ /* 0x000ee20000000800 */
[----:B-1----:R-:W-:Y:S01]  /*5530*/  FADD.FTZ R0, R12, R15 ;  /* 0x0000000f0c007221 */ /* 0x002fe20000010000 */
[C---:B------:R-:W-:Y:S01]  /*5540*/  F2FP.BF16.PACK_AB R130, R3.reuse, R12 ;  /* 0x0000000c0382723e */ /* 0x040fe200000010ff */
[----:B------:R-:W-:Y:S01]  /*5550*/  IMAD.MOV.U32 R88, RZ, RZ, R160 ;  /* 0x000000ffff587224 */ /* 0x000fe200078e00a0 */
[----:B------:R-:W-:Y:S01]  /*5560*/  MOV R89, R135 ;  /* 0x0000008700597202 */ /* 0x000fe20000000f00 */
[----:B------:R-:W-:Y:S01]  /*5570*/  FADD.FTZ R0, R3, R0 ;  /* 0x0000000003007221 */ /* 0x000fe20000010000 */
[----:B------:R-:W-:Y:S01]  /*5580*/  MOV R80, R154 ;  /* 0x0000009a00507202 */ /* 0x000fe20000000f00 */
[----:B------:R-:W-:Y:S01]  /*5590*/  IMAD.MOV.U32 R81, RZ, RZ, R153 ;  /* 0x000000ffff517224 */ /* 0x000fe200078e0099 */
[----:B------:R-:W-:Y:S01]  /*55a0*/  MOV R82, R152 ;  /* 0x0000009800527202 */ /* 0x000fe20000000f00 */
[----:B--2---:R-:W-:Y:S01]  /*55b0*/  FADD.FTZ R2, R14, R16 ;  /* 0x000000100e027221 */ /* 0x004fe20000010000 */
[----:B------:R1:W-:Y:S01]  /*55c0*/  STL [R1], R0 ;  /* 0x0000000001007387 */ /* 0x0003e20000100800 */
[----:B------:R-:W-:-:S03]  /*55d0*/  IMAD.MOV.U32 R91, RZ, RZ, R155 ;  /* 0x000000ffff5b7224 */ /* 0x000fc600078e009b */
[----:B------:R-:W2:Y:S01]  /*55e0*/  LDSM.16.MT88.4 R152, [R236+0x1000] ;  /* 0x00100000ec98783b */ /* 0x000ea20000004200 */
[C---:B---3--:R-:W-:Y:S01]  /*55f0*/  FADD.FTZ R3, R13.reuse, R2 ;  /* 0x000000020d037221 */ /* 0x048fe20000010000 */
[----:B------:R-:W-:Y:S01]  /*5600*/  F2FP.BF16.PACK_AB R129, R13, R14 ;  /* 0x0000000e0d81723e */ /* 0x000fe200000010ff */
[----:B------:R-:W3:Y:S01]  /*5610*/  MUFU.EX2 R2, R33 ;  /* 0x0000002100027308 */ /* 0x000ee20000000800 */
[----:B------:R-:W-:Y:S04]  /*5620*/  LDSM.16.MT88.4 R12, [R239+0x4800] ;  /* 0x00480000ef0c783b */ /* 0x000fe80000004200 */
[----:B------:R-:W-:Y:S01]  /*5630*/  LDSM.16.MT88.4 R96, [R239+0x4000] ;  /* 0x00400000ef60783b */ /* 0x000fe20000004200 */
[----:B---3--:R-:W-:Y:S02]  /*5640*/  FADD.FTZ R3, R2, R3 ;  /* 0x0000000302037221 */ /* 0x008fe40000010000 */
[----:B-1----:R1:W3:Y:S02]  /*5650*/  MUFU.EX2 R0, R32 ;  /* 0x0000002000007308 */ /* 0x0022e40000000800 */
[----:B-1----:R-:W1:Y:S01]  /*5660*/  LDSM.16.MT88.4 R32, [R239+0x1000] ;  /* 0x00100000ef20783b */ /* 0x002e620000004200 */
[C---:B---3--:R-:W-:Y:S01]  /*5670*/  F2FP.BF16.PACK_AB R131, R0.reuse, R2 ;  /* 0x000000020083723e */ /* 0x048fe200000010ff */
[----:B------:R-:W-:-:S05]  /*5680*/  FADD.FTZ R3, R0, R3 ;  /* 0x0000000300037221 */ /* 0x000fca0000010000 */
[----:B------:R-:W-:Y:S04]  /*5690*/  STL [R1+0x4], R3 ;  /* 0x0000040301007387 */ /* 0x000fe80000100800 */
[----:B------:R3:W5:Y:S04]  /*56a0*/  LDL.LU R162, [R1+0xb8] ;  /* 0x0000b80001a27983 */ /* 0x0007680000300800 */
[----:B------:R3:W5:Y:S04]  /*56b0*/  LDL.LU R161, [R1+0xb4] ;  /* 0x0000b40001a17983 */ /* 0x0007680000300800 */
[----:B------:R3:W5:Y:S04]  /*56c0*/  LDL.LU R160, [R1+0xb0] ;  /* 0x0000b00001a07983 */ /* 0x0007680000300800 */
[----:B------:R3:W5:Y:S04]  /*56d0*/  LDL.LU R135, [R1+0xac] ;  /* 0x0000ac0001877983 */ /* 0x0007680000300800 */
[----:B------:R3:W5:Y:S01]  /*56e0*/  LDL.LU R134, [R1+0xa8] ;  /* 0x0000a80001867983 */ /* 0x0007620000300800 */
[----:B--2---:R-:W-:Y:S01]  /*56f0*/  HMMA.16816.F32.BF16 R156, R128, R152, R156 ;  /* 0x00000098809c723c */ /* 0x004fe2000004189c */
[----:B------:R-:W-:-:S02]  /*5700*/  MOV R26, R249 ;  /* 0x000000f9001a7202 */ /* 0x000fc40000000f00 */
[----:B------:R-:W-:-:S04]  /*5710*/  IADD3 R249, R246, -0x2, RZ ;  /* 0xfffffffef6f97810 */ /* 0x000fc80007ffe0ff */
[----:B------:R-:W-:Y:S01]  /*5720*/  ISETP.GE.AND P0, PT, R249, R26, PT ;  /* 0x0000001af900720c */ /* 0x000fe20003f06270 */
[C---:B------:R-:W-:Y:S01]  /*5730*/  HMMA.16816.F32.BF16 R152, R128.reuse, R154, R144 ;  /* 0x0000009a8098723c */ /* 0x040fe20000041890 */
[----:B------:R-:W2:Y:S07]  /*5740*/  LDSM.16.MT88.4 R144, [R238+0x1000] ;  /* 0x00100000ee90783b */ /* 0x000eae0000004200 */
[C---:B-1----:R-:W-:Y:S08]  /*5750*/  HMMA.16816.F32.BF16 R28, R128.reuse, R32, R36 ;  /* 0x00000020801c723c */ /* 0x042ff00000041824 */
[----:B------:R-:W-:Y:S01]  /*5760*/  HMMA.16816.F32.BF16 R32, R128, R34, R40 ;  /* 0x000000228020723c */ /* 0x000fe20000041828 */
[----:B------:R-:W1:Y:S07]  /*5770*/  LDSM.16.MT88.4 R40, [R236+0x2800] ;  /* 0x00280000ec28783b */ /* 0x000e6e0000004200 */
[C---:B------:R-:W-:Y:S08]  /*5780*/  HMMA.16816.F32.BF16 R16, R8.reuse, R12, RZ ;  /* 0x0000000c0810723c */ /* 0x040ff000000418ff */
[----:B------:R-:W-:Y:S01]  /*5790*/  HMMA.16816.F32.BF16 R8, R8, R14, RZ ;  /* 0x0000000e0808723c */ /* 0x000fe200000418ff */
[----:B------:R-:W4:Y:S07]  /*57a0*/  LDSM.16.MT88.4 R12, [R239+0x5000] ;  /* 0x00500000ef0c783b */ /* 0x000f2e0000004200 */
[C---:B------:R-:W-:Y:S08]  /*57b0*/  HMMA.16816.F32.BF16 R92, R128.reuse, R96, R172 ;  /* 0x00000060805c723c */ /* 0x040ff000000418ac */
[C---:B--2---:R-:W-:Y:S08]  /*57c0*/  HMMA.16816.F32.BF16 R148, R128.reuse, R144, R148 ;  /* 0x000000908094723c */ /* 0x044ff00000041894 */
[C---:B------:R-:W-:Y:S01]  /*57d0*/  HMMA.16816.F32.BF16 R144, R128.reuse, R146, R136 ;  /* 0x000000928090723c */ /* 0x040fe20000041888 */
[----:B------:R-:W2:Y:S07]  /*57e0*/  LDSM.16.MT88.4 R136, [R237+0x1000] ;  /* 0x00100000ed88783b */ /* 0x000eae0000004200 */
[C---:B-1----:R-:W-:Y:S08]  /*57f0*/  HMMA.16816.F32.BF16 R36, R128.reuse, R40, R44 ;  /* 0x000000288024723c */ /* 0x042ff0000004182c */
[----:B------:R-:W-:Y:S01]  /*5800*/  HMMA.16816.F32.BF16 R40, R128, R42, R48 ;  /* 0x0000002a8028723c */ /* 0x000fe20000041830 */
[----:B------:R-:W1:Y:S07]  /*5810*/  LDSM.16.MT88.4 R48, [R238+0x2800] ;  /* 0x00280000ee30783b */ /* 0x000e6e0000004200 */
[C---:B----4-:R-:W-:Y:S08]  /*5820*/  HMMA.16816.F32.BF16 R16, R4.reuse, R12, R16 ;  /* 0x0000000c0410723c */ /* 0x050ff00000041810 */
[----:B------:R-:W-:Y:S01]  /*5830*/  HMMA.16816.F32.BF16 R8, R4, R14, R8 ;  /* 0x0000000e0408723c */ /* 0x000fe20000041808 */
[----:B------:R-:W-:Y:S07]  /*5840*/  LDSM.16.MT88.4 R4, [R239+0x5800] ;  /* 0x00580000ef04783b */ /* 0x000fee0000004200 */
[C---:B------:R-:W-:Y:S08]  /*5850*/  HMMA.16816.F32.BF16 R96, R128.reuse, R98, R168 ;  /* 0x000000628060723c */ /* 0x040ff000000418a8 */
[C---:B--2---:R-:W-:Y:S08]  /*5860*/  HMMA.16816.F32.BF16 R140, R128.reuse, R136, R140 ;  /* 0x00000088808c723c */ /* 0x044ff0000004188c */
[C---:B------:R-:W-:Y:S08]  /*5870*/  HMMA.16816.F32.BF16 R136, R128.reuse, R138, R100 ;  /* 0x0000008a8088723c */ /* 0x040ff00000041864 */
[C---:B-1----:R-:W-:Y:S01]  /*5880*/  HMMA.16816.F32.BF16 R44, R128.reuse, R48, R56 ;  /* 0x00000030802c723c */ /* 0x042fe20000041838 */
[----:B------:R-:W1:Y:S07]  /*5890*/  LDSM.16.MT88.4 R56, [R237+0x2800] ;  /* 0x00280000ed38783b */ /* 0x000e6e0000004200 */
[C---:B------:R-:W-:Y:S01]  /*58a0*/  HMMA.16816.F32.BF16 R48, R128.reuse, R50, R64 ;  /* 0x000000328030723c */ /* 0x040fe20000041840 */
[----:B------:R-:W2:Y:S07]  /*58b0*/  LDSM.16.MT88.4 R64, [R239+0x2800] ;  /* 0x00280000ef40783b */ /* 0x000eae0000004200 */
[C---:B-1----:R-:W-:Y:S08]  /*58c0*/  HMMA.16816.F32.BF16 R52, R128.reuse, R56, R52 ;  /* 0x000000388034723c */ /* 0x042ff00000041834 */
[C---:B------:R-:W-:Y:S08]  /*58d0*/  HMMA.16816.F32.BF16 R56, R128.reuse, R58, R60 ;  /* 0x0000003a8038723c */ /* 0x040ff0000004183c */
[C---:B--2---:R-:W-:Y:S01]  /*58e0*/  HMMA.16816.F32.BF16 R60, R128.reuse, R64, R72 ;  /* 0x00000040803c723c */ /* 0x044fe20000041848 */
[----:B------:R-:W1:Y:S07]  /*58f0*/  LDSM.16.MT88.4 R72, [R236+0x4000] ;  /* 0x00400000ec48783b */ /* 0x000e6e0000004200 */
[C---:B------:R-:W-:Y:S08]  /*5900*/  HMMA.16816.F32.BF16 R64, R128.reuse, R66, R68 ;  /* 0x000000428040723c */ /* 0x040ff00000041844 */
[C---:B-1----:R-:W-:Y:S01]  /*5910*/  HMMA.16816.F32.BF16 R68, R128.reuse, R72, R80 ;  /* 0x000000488044723c */ /* 0x042fe20000041850 */
        /* <DEDUP_REMOVED lines=8> */
[C---:B-1----:R-:W-:Y:S08]  /*59a0*/  HMMA.16816.F32.BF16 R100, R128.reuse, R104, R124 ;  /* 0x000000688064723c */ /* 0x042ff0000004187c */
[C---:B------:R-:W-:Y:S01]  /*59b0*/  HMMA.16816.F32.BF16 R104, R128.reuse, R106, R112 ;  /* 0x0000006a8068723c */ /* 0x040fe20000041870 */
[----:B------:R-:W1:Y:S07]  /*59c0*/  LDSM.16.MT88.4 R112, [R238+0x5800] ;  /* 0x00580000ee70783b */ /* 0x000e6e0000004200 */
[C---:B------:R-:W-:Y:S08]  /*59d0*/  HMMA.16816.F32.BF16 R124, R128.reuse, R4, R16 ;  /* 0x00000004807c723c */ /* 0x040ff00000041810 */
[C---:B-1----:R-:W-:Y:S08]  /*59e0*/  HMMA.16816.F32.BF16 R108, R128.reuse, R112, R108 ;  /* 0x00000070806c723c */ /* 0x042ff0000004186c */
[C---:B------:R-:W-:Y:S01]  /*59f0*/  HMMA.16816.F32.BF16 R112, R128.reuse, R114, R120 ;  /* 0x000000728070723c */ /* 0x040fe20000041878 */
[----:B------:R-:W1:Y:S07]  /*5a00*/  LDSM.16.MT88.4 R120, [R237+0x5800] ;  /* 0x00580000ed78783b */ /* 0x000e6e0000004200 */
[C---:B-1----:R-:W-:Y:S08]  /*5a10*/  HMMA.16816.F32.BF16 R116, R128.reuse, R120, R116 ;  /* 0x000000788074723c */ /* 0x042ff00000041874 */
[C---:B------:R-:W-:Y:S08]  /*5a20*/  HMMA.16816.F32.BF16 R120, R128.reuse, R122, R20 ;  /* 0x0000007a8078723c */ /* 0x040ff00000041814 */
[----:B------:R-:W-:Y:S01]  /*5a30*/  HMMA.16816.F32.BF16 R128, R128, R6, R8 ;  /* 0x000000068080723c */ /* 0x000fe20000041808 */
[----:B------:R-:W-:Y:S07]  /*5a40*/  @!UPT UIADD3 URZ, URZ, URZ, URZ ;  /* 0x0000003f3f3ff290 */ /* 0x000fee000fffe03f */
[----:B------:R-:W-:Y:S11]  /*5a50*/  @!P0 BRA `(.L_x_30) ;  /* 0x00002d7000008947 */ /* 0x000ff60003800000 */
[----:B---3--:R-:W2:Y:S04]  /*5a60*/  LDL R26, [R1+0x3c] ;  /* 0x00003c00011a7983 */ /* 0x008ea80000100800 */
[----:B------:R-:W3:Y:S04]  /*5a70*/  LDL R25, [R1+0x40] ;  /* 0x0000400001197983 */ /* 0x000ee80000100800 */
[----:B------:R-:W4:Y:S04]  /*5a80*/  LDL.LU R0, [R1+0x8] ;  /* 0x0000080001007983 */ /* 0x000f280000300800 */
[----:B------:R-:W1:Y:S01]  /*5a90*/  S2R R24, SR_TID.X ;  /* 0x0000000000187919 */ /* 0x000e620000002100 */
[----:B------:R-:W-:-:S02]  /*5aa0*/  LOP3.LUT P0, RZ, R247, 0x2, RZ, 0xc0, !PT ;  /* 0x00000002f7ff7812 */ /* 0x000fc4000780c0ff */
[----:B-1----:R-:W-:Y:S02]  /*5ab0*/  ISETP.GT.AND P2, PT, R24, 0x7f, PT ;  /* 0x0000007f1800780c */ /* 0x002fe40003f44270 */
[----:B------:R-:W-:Y:S02]  /*5ac0*/  ISETP.GE.AND P6, PT, R252, c[0x0][0x1d4], PT ;  /* 0x00007500fc007a0c */ /* 0x000fe40003fc6270 */
[----:B------:R-:W-:Y:S02]  /*5ad0*/  ISETP.GE.AND P5, PT, R250, c[0x0][0x1d4], PT ;  /* 0x00007500fa007a0c */ /* 0x000fe40003fa6270 */
[----:B----4-:R-:W-:-:S05]  /*5ae0*/  LOP3.LUT R0, R0, 0xffffffef, RZ, 0xc0, !PT ;  /* 0xffffffef00007812 */ /* 0x010fca00078ec0ff */
[----:B------:R-:W-:Y:S02]  /*5af0*/  @P0 LOP3.LUT R0, R0, 0x10, RZ, 0xfc, !PT ;  /* 0x0000001000000812 */ /* 0x000fe400078efcff */
[----:B---3--:R-:W-:Y:S02]  /*5b00*/  ISETP.GE.AND P1, PT, R25, c[0x0][0x1d4], PT ;  /* 0x0000750019007a0c */ /* 0x008fe40003f26270 */
[----:B------:R-:W-:-:S04]  /*5b10*/  LOP3.LUT R0, R0, 0xfffffffb, RZ, 0xc0, !PT ;  /* 0xfffffffb00007812 */ /* 0x000fc800078ec0ff */
[----:B------:R-:W-:Y:S02]  /*5b20*/  @P2 LOP3.LUT R0, R0, 0x4, RZ, 0xfc, !PT ;  /* 0x0000000400002812 */ /* 0x000fe400078efcff */
[----:B--2---:R-:W-:Y:S02]  /*5b30*/  ISETP.GE.AND P0, PT, R26, c[0x0][0x1d4], PT ;  /* 0x000075001a007a0c */ /* 0x004fe40003f06270 */
[----:B------:R-:W-:-:S04]  /*5b40*/  LOP3.LUT R0, R0, 0xfffffffd, RZ, 0xc0, !PT ;  /* 0xfffffffd00007812 */ /* 0x000fc800078ec0ff */
[----:B------:R-:W-:-:S04]  /*5b50*/  @P1 LOP3.LUT R0, R0, 0x2, RZ, 0xfc, !PT ;  /* 0x0000000200001812 */ /* 0x000fc800078efcff */
[----:B------:R-:W-:-:S04]  /*5b60*/  LOP3.LUT R0, R0, 0xfffffffe, RZ, 0xc0, !PT ;  /* 0xfffffffe00007812 */ /* 0x000fc800078ec0ff */
[----:B------:R-:W-:Y:S02]  /*5b70*/  @P0 LOP3.LUT R0, R0, 0x1, RZ, 0xfc, !PT ;  /* 0x0000000100000812 */ /* 0x000fe400078efcff */
[----:B------:R-:W-:Y:S02]  /*5b80*/  LOP3.LUT P0, RZ, R247, 0x4, RZ, 0xc0, !PT ;  /* 0x00000004f7ff7812 */ /* 0x000fe4000780c0ff */
[----:B------:R-:W-:-:S11]  /*5b90*/  LOP3.LUT R0, R0, 0xfffffff7, RZ, 0xc0, !PT ;  /* 0xfffffff700007812 */ /* 0x000fd600078ec0ff */
[----:B------:R-:W-:-:S05]  /*5ba0*/  @P0 LOP3.LUT R0, R0, 0x8, RZ, 0xfc, !PT ;  /* 0x0000000800000812 */ /* 0x000fca00078efcff */
[----:B------:R1:W-:Y:S02]  /*5bb0*/  STL [R1+0x8], R0 ;  /* 0x0000080001007387 */ /* 0x0003e40000100800 */
.L_x_33:
[----:B------:R-:W2:Y:S01]  /*5bc0*/  LDL.64 R10, [R1+0x28] ;  /* 0x00002800010a7983 */ /* 0x000ea20000100a00 */
[----:B-1----:R-:W-:Y:S01]  /*5bd0*/  SHF.R.S32.HI R0, RZ, 0x1f, R249 ;  /* 0x0000001fff007819 */ /* 0x002fe200000114f9 */
[C---:B------:R-:W-:Y:S01]  /*5be0*/  IMAD.WIDE.U32 R2, R249.reuse, c[0x0][0x208], RZ ;  /* 0x00008200f9027a25 */ /* 0x040fe200078e00ff */
[----:B------:R-:W-:Y:S04]  /*5bf0*/  DEPBAR.LE SB0, 0x0 ;  /* 0x000080000000791a */ /* 0x000fe80000000000 */
[----:B------:R-:W3:Y:S01]  /*5c00*/  LDL.64 R8, [R1+0x18] ;  /* 0x0000180001087983 */ /* 0x000ee20000100a00 */
[----:B------:R-:W-:Y:S01]  /*5c10*/  IMAD R0, R0, c[0x0][0x208], RZ ;  /* 0x0000820000007a24 */ /* 0x000fe200078e02ff */
[----:B------:R-:W-:Y:S01]  /*5c20*/  WARPSYNC 0xffffffff ;  /* 0xffffffff00007948 */ /* 0x000fe20003800000 */
[----:B------:R-:W-:Y:S01]  /*5c30*/  MOV R4, c[0x0][0x208] ;  /* 0x0000820000047a02 */ /* 0x000fe20000000f00 */
[----:B------:R-:W-:Y:S01]  /*5c40*/  BSSY B0, `(.L_x_31) ;  /* 0x000011f000007945 */ /* 0x000fe20003800000 */
[----:B------:R-:W-:Y:S01]  /*5c50*/  IMAD R0, R249, c[0x0][0x20c], R0 ;  /* 0x00008300f9007a24 */ /* 0x000fe200078e0200 */
[----:B------:R-:W4:Y:S01]  /*5c60*/  LDL R250, [R1+0x8] ;  /* 0x0000080001fa7983 */ /* 0x000f220000100800 */
[----:B------:R-:W-:Y:S03]  /*5c70*/  MOV R12, c[0x0][0x20c] ;  /* 0x00008300000c7a02 */ /* 0x000fe60000000f00 */
[----:B------:R-:W-:Y:S01]  /*5c80*/  IADD3 R0, R3, R0, RZ ;  /* 0x0000000003007210 */ /* 0x000fe20007ffe0ff */
[----:B------:R-:W-:Y:S01]  /*5c90*/  IMAD.WIDE.U32 R2, R2, 0x30, RZ ;  /* 0x0000003002027825 */ /* 0x000fe200078e00ff */
[----:B------:R-:W1:Y:S03]  /*5ca0*/  S2R R7, SR_TID.X ;  /* 0x0000000000077919 */ /* 0x000e660000002100 */
[----:B------:R-:W-:Y:S03]  /*5cb0*/  IMAD R0, R0, 0x30, RZ ;  /* 0x0000003000007824 */ /* 0x000fe600078e02ff */
[----:B------:R-:W-:Y:S02]  /*5cc0*/  BAR.SYNC.DEFER_BLOCKING 0x0 ;  /* 0x0000000000007b1d */ /* 0x000fe40000010000 */
[----:B------:R-:W-:Y:S04]  /*5cd0*/  IADD3 R0, R3, R0, RZ ;  /* 0x0000000003007210 */ /* 0x000fe80007ffe0ff */
[----:B-----5:R-:W-:Y:S06]  /*5ce0*/  LDSM.16.M88.4 R16, [R134+0x800] ;  /* 0x000800008610783b */ /* 0x020fec0000000200 */
[----:B------:R-:W-:Y:S01]  /*5cf0*/  LDSM.16.M88.4 R24, [R134+0x1000] ;  /* 0x001000008618783b */ /* 0x000fe20000000200 */
[----:B----4-:R-:W-:Y:S02]  /*5d00*/  LOP3.LUT P3, RZ, R250, 0x1, RZ, 0xc0, !PT ;  /* 0x00000001faff7812 */ /* 0x010fe4000786c0ff */
[----:B-1----:R-:W-:Y:S02]  /*5d10*/  ISETP.GT.AND P2, PT, R7, 0x7f, PT ;  /* 0x0000007f0700780c */ /* 0x002fe40003f44270 */
[-C--:B--2---:R-:W-:Y:S02]  /*5d20*/  IADD3 R3, P0, R10, R2.reuse, RZ ;  /* 0x000000020a037210 */ /* 0x084fe40007f1e0ff */
[----:B------:R-:W-:Y:S02]  /*5d30*/  SHF.R.S32.HI R251, RZ, 0x1f, R7 ;  /* 0x0000001ffffb7819 */ /* 0x000fe40000011407 */
[----:B---3--:R-:W-:Y:S02]  /*5d40*/  IADD3.X R6, R0, R9, RZ, P0, !PT ;  /* 0x0000000900067210 */ /* 0x008fe400007fe4ff */
[-C--:B------:R-:W-:Y:S02]  /*5d50*/  LEA.HI R251, R251, R7.reuse, RZ, 0x3 ;  /* 0x00000007fbfb7211 */ /* 0x080fe400078f18ff */
[----:B------:R-:W-:Y:S02]  /*5d60*/  LOP3.LUT P1, RZ, R250, 0x2, RZ, 0xc0, !PT ;  /* 0x00000002faff7812 */ /* 0x000fe4000782c0ff */
[----:B------:R-:W-:Y:S02]  /*5d70*/  LOP3.LUT R251, R251, 0xfffffff8, RZ, 0xc0, !PT ;  /* 0xfffffff8fbfb7812 */ /* 0x000fe400078ec0ff */
[C---:B------:R-:W-:Y:S02]  /*5d80*/  @!P2 LEA R5, P0, R4.reuse, R2, 0x5 ;  /* 0x000000020405a211 */ /* 0x040fe400078028ff */
[----:B------:R-:W-:Y:S02]  /*5d90*/  IADD3 R251, -R251, R7, RZ ;  /* 0x00000007fbfb7210 */ /* 0x000fe40007ffe1ff */
[----:B------:R-:W-:Y:S02]  /*5da0*/  @!P2 LEA.HI.X R4, R4, R0, R12, 0x5, P0 ;  /* 0x000000000404a211 */ /* 0x000fe400000f2c0c */
[----:B------:R-:W-:Y:S02]  /*5db0*/  LEA R2, P0, R3, c[0x0][0x1f8], 0x1 ;  /* 0x00007e0003027a11 */ /* 0x000fe400078008ff */
[----:B------:R-:W-:Y:S02]  /*5dc0*/  LOP3.LUT P4, RZ, R251, 0x2, RZ, 0xc0, !PT ;  /* 0x00000002fbff7812 */ /* 0x000fe4000788c0ff */
[----:B------:R-:W-:Y:S02]  /*5dd0*/  LEA.HI.X R3, R3, c[0x0][0x1fc], R6, 0x1, P0 ;  /* 0x00007f0003037a11 */ /* 0x000fe400000f0c06 */
[----:B------:R-:W-:Y:S04]  /*5de0*/  @!P2 IADD3 R0, P0, R5, R10, RZ ;  /* 0x0000000a0500a210 */ /* 0x000fe80007f1e0ff */
[----:B------:R-:W-:Y:S02]  /*5df0*/  @!P2 IADD3.X R4, R4, R9, RZ, P0, !PT ;  /* 0x000000090404a210 */ /* 0x000fe400007fe4ff */
[----:B------:R-:W1:Y:S01]  /*5e00*/  LDSM.16.M88.4 R8, [R134] ;  /* 0x000000008608783b */ /* 0x000e620000000200 */
[C---:B------:R-:W-:Y:S04]  /*5e10*/  @!P2 LEA R246, P0, R0.reuse, c[0x0][0x1f8], 0x1 ;  /* 0x00007e0000f6aa11 */ /* 0x040fe800078008ff */
[----:B------:R-:W-:Y:S02]  /*5e20*/  @!P2 LEA.HI.X R247, R0, c[0x0][0x1fc], R4, 0x1, P0 ;  /* 0x00007f0000f7aa11 */ /* 0x000fe400000f0c04 */
[C---:B------:R-:W-:Y:S02]  /*5e30*/  IADD3 R0, R134.reuse, 0x20, RZ ;  /* 0x0000002086007810 */ /* 0x040fe40007ffe0ff */
[C---:B------:R-:W-:Y:S05]  /*5e40*/  @P4 IADD3 R0, R134.reuse, -0x20, RZ ;  /* 0xffffffe086004810 */ /* 0x040fea0007ffe0ff */
[----:B------:R-:W2:Y:S06]  /*5e50*/  LDSM.16.M88.4 R168, [R0] ;  /* 0x0000000000a8783b */ /* 0x000eac0000000200 */
[----:B------:R-:W3:Y:S06]  /*5e60*/  LDSM.16.M88.4 R172, [R0+0x800] ;  /* 0x0008000000ac783b */ /* 0x000eec0000000200 */
[----:B------:R4:W2:Y:S06]  /*5e70*/  LDSM.16.M88.4 R176, [R0+0x1000] ;  /* 0x0010000000b0783b */ /* 0x0008ac0000000200 */
[----:B------:R-:W-:Y:S01]  /*5e80*/  @!PT LDS RZ, [RZ] ;  /* 0x00000000fffff984 */ /* 0x000fe20000000800 */
[----:B------:R-:W-:Y:S01]  /*5e90*/  @!PT LDS RZ, [RZ] ;  /* 0x00000000fffff984 */ /* 0x000fe20000000800 */
[----:B------:R-:W-:Y:S01]  /*5ea0*/  @!PT LDS RZ, [RZ] ;  /* 0x00000000fffff984 */ /* 0x000fe20000000800 */
[----:B------:R2:W-:Y:S06]  /*5eb0*/  LDGSTS.E.BYPASS.LTC128B.128 [R248+0x4080], [R2.64], !P5 ;  /* 0x0408000002f87fae */ /* 0x0005ec000e901d46 */
[----:B------:R2:W-:Y:S01]  /*5ec0*/  LDGSTS.E.BYPASS.LTC128B.128 [R248+0x5880], [R2.64+0x80], !P6 ;  /* 0x0588008002f87fae */ /* 0x0005e2000f101d46 */
[C---:B-1----:R-:W-:Y:S05]  /*5ed0*/  HMMA.16816.F32.BF16 R4, R160.reuse, R8, RZ ;  /* 0x00000008a004723c */ /* 0x042fea00000418ff */
[----:B------:R1:W-:Y:S03]  /*5ee0*/  LDGSTS.E.BYPASS.LTC128B.128 [R248+0x7080], [R2.64+0x100], !P3 ;  /* 0x0708010002f87fae */ /* 0x0003e6000d901d46 */
[C---:B------:R-:W-:Y:S01]  /*5ef0*/  HMMA.16816.F32.BF16 R8, R160.reuse, R10, RZ ;  /* 0x0000000aa008723c */ /* 0x040fe200000418ff */
[C---:B----4-:R-:W-:Y:S02]  /*5f00*/  IADD3 R0, R134.reuse, 0x40, RZ ;  /* 0x0000004086007810 */ /* 0x050fe40007ffe0ff */
[----:B------:R1:W-:Y:S05]  /*5f10*/  LDGSTS.E.BYPASS.LTC128B.128 [R248+0x8880], [R2.64+0x180], !P1 ;  /* 0x0888018002f87fae */ /* 0x0003ea000c901d46 */
[C---:B------:R-:W-:Y:S01]  /*5f20*/  HMMA.16816.F32.BF16 R12, R160.reuse, R16, RZ ;  /* 0x00000010a00c723c */ /* 0x040fe200000418ff */
[----:B------:R4:W-:Y:S06]  /*5f30*/  @!P2 LDGSTS.E.BYPASS.LTC128B.128 [R248+0x5080], [R246.64], !P5 ;  /* 0x05080000f6f8afae */ /* 0x0009ec000e901d46 */
[----:B------:R4:W-:Y:S01]  /*5f40*/  @!P2 LDGSTS.E.BYPASS.LTC128B.128 [R248+0x6880], [R246.64+0x80], !P6 ;  /* 0x06880080f6f8afae */ /* 0x0009e2000f101d46 */
[C---:B------:R-:W-:Y:S05]  /*5f50*/  HMMA.16816.F32.BF16 R16, R160.reuse, R18, RZ ;  /* 0x00000012a010723c */ /* 0x040fea00000418ff */
[----:B------:R4:W-:Y:S03]  /*5f60*/  @!P2 LDGSTS.E.BYPASS.LTC128B.128 [R248+0x8080], [R246.64+0x100], !P3 ;  /* 0x08080100f6f8afae */ /* 0x0009e6000d901d46 */
[C---:B------:R-:W-:Y:S03]  /*5f70*/  HMMA.16816.F32.BF16 R20, R160.reuse, R24, RZ ;  /* 0x00000018a014723c */ /* 0x040fe600000418ff */
[----:B------:R4:W-:Y:S01]  /*5f80*/  @!P2 LDGSTS.E.BYPASS.LTC128B.128 [R248+0x9880], [R246.64+0x180], !P1 ;  /* 0x09880180f6f8afae */ /* 0x0009e2000c901d46 */
[----:B------:R-:W-:Y:S04]  /*5f90*/  LOP3.LUT P1, RZ, R251, 0x4, RZ, 0xc0, !PT ;  /* 0x00000004fbff7812 */ /* 0x000fe8000782c0ff */
[----:B------:R-:W-:Y:S01]  /*5fa0*/  HMMA.16816.F32.BF16 R24, R160, R26, RZ ;  /* 0x0000001aa018723c */ /* 0x000fe200000418ff */
[----:B------:R-:W4:Y:S06]  /*5fb0*/  LDL R251, [R1+0x58] ;  /* 0x0000580001fb7983 */ /* 0x000f2c0000100800 */
[----:B------:R-:W0:Y:S01]  /*5fc0*/  LDGDEPBAR ;  /* 0x00000000000079af */ /* 0x000e220000000000 */
[C---:B--2---:R-:W-:Y:S05]  /*5fd0*/  HMMA.16816.F32.BF16 R4, R164.reuse, R168, R4 ;  /* 0x000000a8a404723c */ /* 0x044fea0000041804 */
[----:B------:R-:W-:Y:S03]  /*5fe0*/  @P1 IADD3 R0, R134, -0x40, RZ ;  /* 0xffffffc086001810 */ /* 0x000fe60007ffe0ff */
[C---:B------:R-:W-:Y:S02]  /*5ff0*/  HMMA.16816.F32.BF16 R8, R164.reuse, R170, R8 ;  /* 0x000000aaa408723c */ /* 0x040fe40000041808 */
[----:B------:R-:W2:Y:S06]  /*6000*/  LDSM.16.M88.4 R168, [R0] ;  /* 0x0000000000a8783b */ /* 0x000eac0000000200 */
[C---:B---3--:R-:W-:Y:S08]  /*6010*/  HMMA.16816.F32.BF16 R12, R164.reuse, R172, R12 ;  /* 0x000000aca40c723c */ /* 0x048ff0000004180c */
[C---:B------:R-:W-:Y:S01]  /*6020*/  HMMA.16816.F32.BF16 R16, R164.reuse, R174, R16 ;  /* 0x000000aea410723c */ /* 0x040fe20000041810 */
[----:B------:R-:W3:Y:S07]  /*6030*/  LDSM.16.M88.4 R172, [R0+0x800] ;  /* 0x0008000000ac783b */ /* 0x000eee0000000200 */
[C---:B------:R-:W-:Y:S08]  /*6040*/  HMMA.16816.F32.BF16 R20, R164.reuse, R176, R20 ;  /* 0x000000b0a414723c */ /* 0x040ff00000041814 */
[----:B------:R-:W-:Y:S08]  /*6050*/  HMMA.16816.F32.BF16 R24, R164, R178, R24 ;  /* 0x000000b2a418723c */ /* 0x000ff00000041818 */
[C---:B--2---:R-:W-:Y:S08]  /*6060*/  HMMA.16816.F32.BF16 R4, R180.reuse, R168, R4 ;  /* 0x000000a8b404723c */ /* 0x044ff00000041804 */
[C---:B------:R-:W-:Y:S01]  /*6070*/  HMMA.16816.F32.BF16 R8, R180.reuse, R170, R8 ;  /* 0x000000aab408723c */ /* 0x040fe20000041808 */
[----:B------:R-:W2:Y:S07]  /*6080*/  LDSM.16.M88.4 R168, [R0+0x1000] ;  /* 0x0010000000a8783b */ /* 0x000eae0000000200 */
[C---:B---3--:R-:W-:Y:S08]  /*6090*/  HMMA.16816.F32.BF16 R12, R180.reuse, R172, R12 ;  /* 0x000000acb40c723c */ /* 0x048ff0000004180c */
[C---:B------:R-:W-:Y:S01]  /*60a0*/  HMMA.16816.F32.BF16 R16, R180.reuse, R174, R16 ;  /* 0x000000aeb410723c */ /* 0x040fe20000041810 */
[----:B------:R-:W3:Y:S07]  /*60b0*/  LDSM.16.M88.4 R172, [R135] ;  /* 0x0000000087ac783b */ /* 0x000eee0000000200 */
[C---:B--2---:R-:W-:Y:S08]  /*60c0*/  HMMA.16816.F32.BF16 R20, R180.reuse, R168, R20 ;  /* 0x000000a8b414723c */ /* 0x044ff00000041814 */
[----:B------:R-:W-:Y:S01]  /*60d0*/  HMMA.16816.F32.BF16 R24, R180, R170, R24 ;  /* 0x000000aab418723c */ /* 0x000fe20000041818 */
[----:B------:R-:W2:Y:S07]  /*60e0*/  LDSM.16.M88.4 R168, [R135+0x800] ;  /* 0x0008000087a8783b */ /* 0x000eae0000000200 */
[C---:B---3--:R-:W-:Y:S08]  /*60f0*/  HMMA.16816.F32.BF16 R4, R184.reuse, R172, R4 ;  /* 0x000000acb804723c */ /* 0x048ff00000041804 */
[C---:B------:R-:W-:Y:S01]  /*6100*/  HMMA.16816.F32.BF16 R8, R184.reuse, R174, R8 ;  /* 0x000000aeb808723c */ /* 0x040fe20000041808 */
[----:B------:R-:W3:Y:S07]  /*6110*/  LDSM.16.M88.4 R172, [R135+0x1000] ;  /* 0x0010000087ac783b */ /* 0x000eee0000000200 */
[C---:B--2---:R-:W-:Y:S08]  /*6120*/  HMMA.16816.F32.BF16 R12, R184.reuse, R168, R12 ;  /* 0x000000a8b80c723c */ /* 0x044ff0000004180c */
[C---:B------:R-:W-:Y:S01]  /*6130*/  HMMA.16816.F32.BF16 R16, R184.reuse, R170, R16 ;  /* 0x000000aab810723c */ /* 0x040fe20000041810 */
[----:B------:R-:W2:Y:S07]  /*6140*/  LDSM.16.M88.4 R168, [R134+0x1800] ;  /* 0x0018000086a8783b */ /* 0x000eae0000000200 */
[C---:B---3--:R-:W-:Y:S08]  /*6150*/  HMMA.16816.F32.BF16 R20, R184.reuse, R172, R20 ;  /* 0x000000acb814723c */ /* 0x048ff00000041814 */
[----:B------:R-:W-:Y:S01]  /*6160*/  HMMA.16816.F32.BF16 R24, R184, R174, R24 ;  /* 0x000000aeb818723c */ /* 0x000fe20000041818 */
[----:B------:R-:W3:Y:S07]  /*6170*/  LDSM.16.M88.4 R172, [R134+0x2000] ;  /* 0x0020000086ac783b */ /* 0x000eee0000000200 */
[C---:B--2---:R-:W-:Y:S08]  /*6180*/  HMMA.16816.F32.BF16 R4, R188.reuse, R168, R4 ;  /* 0x000000a8bc04723c */ /* 0x044ff00000041804 */
[C---:B------:R-:W-:Y:S01]  /*6190*/  HMMA.16816.F32.BF16 R8, R188.reuse, R170, R8 ;  /* 0x000000aabc08723c */ /* 0x040fe20000041808 */
[----:B------:R-:W2:Y:S07]  /*61a0*/  LDSM.16.M88.4 R168, [R134+0x2800] ;  /* 0x0028000086a8783b */ /* 0x000eae0000000200 */
[C---:B---3--:R-:W-:Y:S08]  /*61b0*/  HMMA.16816.F32.BF16 R12, R188.reuse, R172, R12 ;  /* 0x000000acbc0c723c */ /* 0x048ff0000004180c */
[C---:B------:R-:W-:Y:S01]  /*61c0*/  HMMA.16816.F32.BF16 R16, R188.reuse, R174, R16 ;  /* 0x000000aebc10723c */ /* 0x040fe20000041810 */
[----:B------:R-:W3:Y:S07]  /*61d0*/  LDSM.16.M88.4 R172, [R240+0x1800] ;  /* 0x00180000f0ac783b */ /* 0x000eee0000000200 */
[C---:B--2---:R-:W-:Y:S08]  /*61e0*/  HMMA.16816.F32.BF16 R20, R188.reuse, R168, R20 ;  /* 0x000000a8bc14723c */ /* 0x044ff00000041814 */
[----:B------:R-:W-:Y:S01]  /*61f0*/  HMMA.16816.F32.BF16 R24, R188, R170, R24 ;  /* 0x000000aabc18723c */ /* 0x000fe20000041818 */
[----:B------:R-:W2:Y:S07]  /*6200*/  LDSM.16.M88.4 R168, [R240+0x2000] ;  /* 0x00200000f0a8783b */ /* 0x000eae0000000200 */
[C---:B---3--:R-:W-:Y:S08]  /*6210*/  HMMA.16816.F32.BF16 R4, R192.reuse, R172, R4 ;  /* 0x000000acc004723c */ /* 0x048ff00000041804 */
[C---:B------:R-:W-:Y:S01]  /*6220*/  HMMA.16816.F32.BF16 R8, R192.reuse, R174, R8 ;  /* 0x000000aec008723c */ /* 0x040fe20000041808 */
[----:B------:R-:W3:Y:S02]  /*6230*/  LDSM.16.M88.4 R172, [R240+0x2800] ;  /* 0x00280000f0ac783b */ /* 0x000ee40000000200 */
[----:B----4-:R-:W-:Y:S05]  /*6240*/  ISETP.GT.AND P4, PT, R249, R251, PT ;  /* 0x000000fbf900720c */ /* 0x010fea0003f84270 */
        /* <DEDUP_REMOVED lines=88> */
[C---:B------:R-:W-:Y:S11]  /*67d0*/  HMMA.16816.F32.BF16 R8, R232.reuse, R174, R8 ;  /* 0x000000aee808723c */ /* 0x040ff60000041808 */
[----:B------:R-:W-:Y:S05]  /*67e0*/  @!UPT UIADD3 URZ, URZ, URZ, URZ ;  /* 0x0000003f3f3ff290 */ /* 0x000fea000fffe03f */
[----:B------:R-:W-:Y:S02]  /*67f0*/  FMUL.FTZ R0, R5, c[0x0][0x320] ;  /* 0x0000c80005007a20 */ /* 0x000fe40000410000 */
[----:B-1----:R-:W-:Y:S02]  /*6800*/  FMUL.FTZ R2, R4, c[0x0][0x320] ;  /* 0x0000c80004027a20 */ /* 0x002fe40000410000 */
[----:B------:R1:W3:Y:S04]  /*6810*/  MUFU.TANH R176, R0 ;  /* 0x0000000000b07308 */ /* 0x0002e80000002400 */
[----:B------:R-:W-:Y:S01]  /*6820*/  FMUL.FTZ R3, R11, c[0x0][0x320] ;  /* 0x0000c8000b037a20 */ /* 0x000fe20000410000 */
[C---:B--2---:R-:W-:Y:S03]  /*6830*/  HMMA.16816.F32.BF16 R12, R232.reuse, R168, R12 ;  /* 0x000000a8e80c723c */ /* 0x044fe6000004180c */
[----:B------:R-:W-:Y:S02]  /*6840*/  FMUL.FTZ R10, R10, c[0x0][0x320] ;  /* 0x0000c8000a0a7a20 */ /* 0x000fe40000410000 */
[----:B------:R2:W4:Y:S03]  /*6850*/  MUFU.TANH R177, R2 ;  /* 0x0000000200b17308 */ /* 0x0005260000002400 */
[C---:B------:R-:W-:Y:S07]  /*6860*/  HMMA.16816.F32.BF16 R16, R232.reuse, R170, R16 ;  /* 0x000000aae810723c */ /* 0x040fee0000041810 */
[----:B------:R-:W3:Y:S01]  /*6870*/  MUFU.TANH R179, R10 ;  /* 0x0000000a00b37308 */ /* 0x000ee20000002400 */
[----:B-1----:R-:W-:Y:S09]  /*6880*/  FMUL.FTZ R0, R6, c[0x0][0x320] ;  /* 0x0000c80006007a20 */ /* 0x002ff20000410000 */
[----:B------:R1:W1:Y:S01]  /*6890*/  MUFU.TANH R246, R0 ;  /* 0x0000000000f67308 */ /* 0x0002620000002400 */
[----:B--2---:R-:W-:Y:S09]  /*68a0*/  FMUL.FTZ R2, R13, c[0x0][0x320] ;  /* 0x0000c8000d027a20 */ /* 0x004ff20000410000 */
[----:B------:R-:W2:Y:S10]  /*68b0*/  MUFU.TANH R178, R3 ;  /* 0x0000000300b27308 */ /* 0x000eb40000002400 */
[----:B------:R-:W2:Y:S01]  /*68c0*/  MUFU.TANH R168, R2 ;  /* 0x0000000200a87308 */ /* 0x000ea20000002400 */
[----:B-1----:R-:W-:Y:S02]  /*68d0*/  FMUL.FTZ R0, R7, c[0x0][0x320] ;  /* 0x0000c80007007a20 */ /* 0x002fe40000410000 */
[----:B------:R-:W1:Y:S01]  /*68e0*/  LDSM.16.M88.4 R4, [R135+0x5800] ;  /* 0x005800008704783b */ /* 0x000e620000000200 */
[----:B------:R-:W-:Y:S06]  /*68f0*/  DEPBAR.LE SB0, 0x0 ;  /* 0x000080000000791a */ /* 0x000fec0000000000 */
[----:B------:R2:W1:Y:S01]  /*6900*/  MUFU.TANH R247, R0 ;  /* 0x0000000000f77308 */ /* 0x0004620000002400 */
[----:B------:R-:W-:Y:S01]  /*6910*/  BAR.SYNC.DEFER_BLOCKING 0x0 ;  /* 0x0000000000007b1d */ /* 0x000fe20000010000 */
[----:B--2---:R-:W-:Y:S08]  /*6920*/  FMUL.FTZ R0, R8, c[0x0][0x320] ;  /* 0x0000c80008007a20 */ /* 0x004ff00000410000 */
[----:B------:R2:W2:Y:S01]  /*6930*/  MUFU.TANH R175, R0 ;  /* 0x0000000000af7308 */ /* 0x0004a20000002400 */
[C---:B-1----:R-:W-:Y:S08]  /*6940*/  HMMA.16816.F32.BF16 R20, R232.reuse, R4, R20 ;  /* 0x00000004e814723c */ /* 0x042ff00000041814 */
[----:B------:R-:W-:Y:S04]  /*6950*/  HMMA.16816.F32.BF16 R24, R232, R6, R24 ;  /* 0x00000006e818723c */ /* 0x000fe80000041818 */
[----:B--2---:R-:W-:Y:S04]  /*6960*/  FMUL.FTZ R0, R9, c[0x0][0x320] ;  /* 0x0000c80009007a20 */ /* 0x004fe80000410000 */
[----:B------:R1:W2:Y:S04]  /*6970*/  MUFU.TANH R173, R0 ;  /* 0x0000000000ad7308 */ /* 0x0002a80000002400 */
[----:B-1----:R-:W-:Y:S06]  /*6980*/  FMUL.FTZ R0, R12, c[0x0][0x320] ;  /* 0x0000c8000c007a20 */ /* 0x002fec0000410000 */
[----:B------:R1:W1:Y:S02]  /*6990*/  MUFU.TANH R172, R0 ;  /* 0x0000000000ac7308 */ /* 0x0002640000002400 */
[----:B-1----:R-:W-:Y:S08]  /*69a0*/  FMUL.FTZ R0, R14, c[0x0][0x320] ;  /* 0x0000c8000e007a20 */ /* 0x002ff00000410000 */
        /* <DEDUP_REMOVED lines=27> */
[----:B-1----:R-:W-:Y:S01]  /*6b60*/  MOV R0, R133 ;  /* 0x0000008500007202 */ /* 0x002fe20000000f00 */
[----:B------:R-:W-:-:S06]  /*6b70*/  @!P4 BRA `(.L_x_32) ;  /* 0x000002b00000c947 */ /* 0x000fcc0003800000 */
[----:B--234-:R-:W2:Y:S01]  /*6b80*/  LDL.64 R22, [R1+0x20] ;  /* 0x0000200001167983 */ /* 0x01cea20000100a00 */
[----:B------:R-:W-:Y:S03]  /*6b90*/  IADD3 R2, R249, -0x1, RZ ;  /* 0xfffffffff9027810 */ /* 0x000fe60007ffe0ff */
[----:B------:R-:W3:Y:S01]  /*6ba0*/  LDL.64 R20, [R1+0x10] ;  /* 0x0000100001147983 */ /* 0x000ee20000100a00 */
[----:B------:R-:W-:Y:S03]  /*6bb0*/  SHF.R.S32.HI R5, RZ, 0x1f, R2 ;  /* 0x0000001fff057819 */ /* 0x000fe60000011402 */
[----:B------:R-:W1:Y:S02]  /*6bc0*/  S2R R252, SR_TID.X ;  /* 0x0000000000fc7919 */ /* 0x000e640000002100 */
[----:B------:R-:W-:Y:S04]  /*6bd0*/  IMAD R5, R5, c[0x0][0x1e0], RZ ;  /* 0x0000780005057a24 */ /* 0x000fe800078e02ff */
[----:B------:R-:W-:Y:S01]  /*6be0*/  IMAD R5, R2, c[0x0][0x1e4], R5 ;  /* 0x0000790002057a24 */ /* 0x000fe200078e0205 */
[----:B-1----:R-:W-:Y:S04]  /*6bf0*/  SHF.R.S32.HI R251, RZ, 0x1f, R252 ;  /* 0x0000001ffffb7819 */ /* 0x002fe800000114fc */
[----:B------:R-:W-:Y:S04]  /*6c00*/  LEA.HI R251, R251, R252, RZ, 0x3 ;  /* 0x000000fcfbfb7211 */ /* 0x000fe800078f18ff */
[----:B------:R-:W-:Y:S04]  /*6c10*/  SHF.R.S32.HI R251, RZ, 0x3, R251 ;  /* 0x00000003fffb7819 */ /* 0x000fe800000114fb */
[----:B------:R-:W-:Y:S04]  /*6c20*/  IADD3 R6, -R251, 0x30, RZ ;  /* 0x00000030fb067810 */ /* 0x000fe80007ffe1ff */
[C---:B------:R-:W-:Y:S02]  /*6c30*/  ISETP.GE.AND P0, PT, R6.reuse, 0x21, PT ;  /* 0x000000210600780c */ /* 0x040fe40003f06270 */
[----:B------:R-:W-:Y:S01]  /*6c40*/  ISETP.GE.AND P1, PT, R6, 0x1, PT ;  /* 0x000000010600780c */ /* 0x000fe20003f26270 */
[----:B------:R-:W-:Y:S04]  /*6c50*/  IMAD.WIDE.U32 R6, R2, c[0x0][0x1e0], RZ ;  /* 0x0000780002067a25 */ /* 0x000fe800078e00ff */
[----:B------:R-:W-:Y:S02]  /*6c60*/  IMAD.IADD R2, R7, 0x1, R5 ;  /* 0x0000000107027824 */ /* 0x000fe400078e0205 */
[----:B------:R-:W-:Y:S04]  /*6c70*/  IMAD.WIDE.U32 R6, R6, 0x30, RZ ;  /* 0x0000003006067825 */ /* 0x000fe800078e00ff */
[----:B------:R-:W-:Y:S02]  /*6c80*/  @P0 IMAD.MOV.U32 R8, RZ, RZ, c[0x0][0x1e0] ;  /* 0x00007800ff080624 */ /* 0x000fe400078e00ff */
[----:B------:R-:W-:Y:S04]  /*6c90*/  IMAD R2, R2, 0x30, RZ ;  /* 0x0000003002027824 */ /* 0x000fe800078e02ff */
[----:B------:R-:W-:Y:S02]  /*6ca0*/  IMAD.IADD R2, R7, 0x1, R2 ;  /* 0x0000000107027824 */ /* 0x000fe400078e0202 */
[----:B------:R-:W-:Y:S01]  /*6cb0*/  @P0 IMAD.MOV.U32 R7, RZ, RZ, c[0x0][0x1e4] ;  /* 0x00007900ff070624 */ /* 0x000fe200078e00ff */
[-C--:B--2---:R-:W-:Y:S02]  /*6cc0*/  @P1 IADD3 R5, P3, R22, R6.reuse, RZ ;  /* 0x0000000616051210 */ /* 0x084fe40007f7e0ff */
[----:B------:R-:W-:Y:S03]  /*6cd0*/  @P0 LEA R6, P2, R8, R6, 0x5 ;  /* 0x0000000608060211 */ /* 0x000fe600078428ff */
[----:B---3--:R-:W-:Y:S01]  /*6ce0*/  @P1 IMAD.X R9, R2, 0x1, R21, P3 ;  /* 0x0000000102091824 */ /* 0x008fe200018e0615 */
[----:B------:R-:W-:Y:S02]  /*6cf0*/  @P0 LEA.HI.X R7, R8, R2, R7, 0x5, P2 ;  /* 0x0000000208070211 */ /* 0x000fe400010f2c07 */
[----:B------:R-:W-:Y:S02]  /*6d00*/  @P0 IADD3 R2, P2, R6, R22, RZ ;  /* 0x0000001606020210 */ /* 0x000fe40007f5e0ff */
[----:B------:R-:W-:Y:S03]  /*6d10*/  LOP3.LUT P3, RZ, R250, 0x2, RZ, 0xc0, !PT ;  /* 0x00000002faff7812 */ /* 0x000fe6000786c0ff */
[----:B------:R-:W-:Y:S01]  /*6d20*/  @P0 IMAD.X R7, R7, 0x1, R21, P2 ;  /* 0x0000000107070824 */ /* 0x000fe200010e0615 */
[C---:B------:R-:W-:Y:S04]  /*6d30*/  @P0 LEA R6, P2, R2.reuse, c[0x0][0x1c8], 0x1 ;  /* 0x0000720002060a11 */ /* 0x040fe800078408ff */
[----:B------:R-:W-:Y:S02]  /*6d40*/  @P0 LEA.HI.X R7, R2, c[0x0][0x1cc], R7, 0x1, P2 ;  /* 0x0000730002070a11 */ /* 0x000fe400010f0c07 */
[C---:B------:R-:W-:Y:S04]  /*6d50*/  @P1 LEA R8, P2, R5.reuse, c[0x0][0x1c8], 0x1 ;  /* 0x0000720005081a11 */ /* 0x040fe800078408ff */
[----:B------:R-:W-:Y:S02]  /*6d60*/  @P1 LEA.HI.X R9, R5, c[0x0][0x1cc], R9, 0x1, P2 ;  /* 0x0000730005091a11 */ /* 0x000fe400010f0c09 */
[----:B------:R-:W-:Y:S03]  /*6d70*/  LOP3.LUT P2, RZ, R250, 0x1, RZ, 0xc0, !PT ;  /* 0x00000001faff7812 */ /* 0x000fe6000784c0ff */
[----:B------:R-:W-:Y:S01]  /*6d80*/  @!PT LDS RZ, [RZ] ;  /* 0x00000000fffff984 */ /* 0x000fe20000000800 */
[----:B------:R-:W-:Y:S01]  /*6d90*/  @!PT LDS RZ, [RZ] ;  /* 0x00000000fffff984 */ /* 0x000fe20000000800 */
[----:B------:R-:W-:Y:S01]  /*6da0*/  @!PT LDS RZ, [RZ] ;  /* 0x00000000fffff984 */ /* 0x000fe20000000800 */
[----:B------:R1:W-:Y:S04]  /*6db0*/  @P1 LDGSTS.E.BYPASS.LTC128B.128 [R248+0x14080], [R8.64], !P5 ;  /* 0x1408000008f81fae */ /* 0x0003e8000e901d46 */
[----:B------:R1:W-:Y:S06]  /*6dc0*/  @P1 LDGSTS.E.BYPASS.LTC128B.128 [R248+0x15880], [R8.64+0x80], !P6 ;  /* 0x1588008008f81fae */ /* 0x0003ec000f101d46 */
[----:B------:R1:W-:Y:S04]  /*6dd0*/  @P1 LDGSTS.E.BYPASS.LTC128B.128 [R248+0x17080], [R8.64+0x100], !P2 ;  /* 0x1708010008f81fae */ /* 0x0003e8000d101d46 */
[----:B------:R1:W-:Y:S04]  /*6de0*/  @P1 LDGSTS.E.BYPASS.LTC128B.128 [R248+0x18880], [R8.64+0x180], !P3 ;  /* 0x1888018008f81fae */ /* 0x0003e8000d901d46 */
[----:B------:R1:W-:Y:S04]  /*6df0*/  @P0 LDGSTS.E.BYPASS.LTC128B.128 [R248+0x15080], [R6.64], !P5 ;  /* 0x1508000006f80fae */ /* 0x0003e8000e901d46 */
[----:B------:R1:W-:Y:S04]  /*6e00*/  @P0 LDGSTS.E.BYPASS.LTC128B.128 [R248+0x16880], [R6.64+0x80], !P6 ;  /* 0x1688008006f80fae */ /* 0x0003e8000f101d46 */
[----:B------:R1:W-:Y:S04]  /*6e10*/  @P0 LDGSTS.E.BYPASS.LTC128B.128 [R248+0x18080], [R6.64+0x100], !P2 ;  /* 0x1808010006f80fae */ /* 0x0003e8000d101d46 */
[----:B------:R1:W-:Y:S02]  /*6e20*/  @P0 LDGSTS.E.BYPASS.LTC128B.128 [R248+0x19880], [R6.64+0x180], !P3 ;  /* 0x1988018006f80fae */ /* 0x0003e4000d901d46 */
.L_x_32:
[----:B--234-:R-:W-:Y:S05]  /*6e30*/  BSYNC B0 ;  /* 0x0000000000007941 */ /* 0x01cfea0003800000 */
.L_x_31:
[----:B-1----:R-:W2:Y:S01]  /*6e40*/  LDL.LU R9, [R1] ;  /* 0x0000000001097983 */ /* 0x002ea20000300800 */
[----:B------:R-:W-:Y:S02]  /*6e50*/  FMNMX.FTZ R2, R177, R133, !PT ;  /* 0x00000085b1027209 */ /* 0x000fe40007810000 */
[----:B------:R-:W-:Y:S01]  /*6e60*/  IADD3 R249, R249, -0x1, RZ ;  /* 0xfffffffff9f97810 */ /* 0x000fe20007ffe0ff */
[----:B------:R-:W0:Y:S01]  /*6e70*/  LDGDEPBAR ;  /* 0x00000000000079af */ /* 0x000e220000000000 */
[----:B------:R-:W-:Y:S04]  /*6e80*/  FMNMX.FTZ R2, R176, R2, !PT ;  /* 0x00000002b0027209 */ /* 0x000fe80007810000 */
        /* <DEDUP_REMOVED lines=9> */
[----:B------:R-:W-:Y:S05]  /*6f20*/  FMNMX.FTZ R2, R10, R2, !PT ;  /* 0x000000020a027209 */ /* 0x000fea0007810000 */
[----:B------:R-:W1:Y:S02]  /*6f30*/  SHFL.BFLY PT, R5, R2, 0x2, 0x1f ;  /* 0x0c401f0002057f89 */ /* 0x000e6400000e0000 */
[----:B-1----:R-:W-:Y:S06]  /*6f40*/  FMNMX.FTZ R2, R2, R5, !PT ;  /* 0x0000000502027209 */ /* 0x002fec0007810000 */
[----:B------:R-:W1:Y:S02]  /*6f50*/  SHFL.BFLY PT, R5, R2, 0x1, 0x1f ;  /* 0x0c201f0002057f89 */ /* 0x000e6400000e0000 */
[----:B-1----:R-:W-:Y:S05]  /*6f60*/  FMNMX.FTZ R133, R2, R5, !PT ;  /* 0x0000000502857209 */ /* 0x002fea0007810000 */
[C---:B------:R-:W-:Y:S02]  /*6f70*/  FADD.FTZ R0, -R133.reuse, R0 ;  /* 0x0000000085007221 */ /* 0x040fe40000010100 */
[----:B------:R-:W-:Y:S02]  /*6f80*/  FMUL.FTZ R2, R133, c[0x0][0x2d0] ;  /* 0x0000b40085027a20 */ /* 0x000fe40000410000 */
[----:B------:R-:W-:Y:S02]  /*6f90*/  FMUL.FTZ R0, R0, c[0x0][0x2d0] ;  /* 0x0000b40000007a20 */ /* 0x000fe40000410000 */
[--C-:B------:R-:W-:Y:S02]  /*6fa0*/  FFMA.FTZ R8, R177, c[0x0][0x2d0], -R2.reuse ;  /* 0x0000b400b1087a23 */ /* 0x100fe40000010802 */
[----:B------:R1:W3:Y:S01]  /*6fb0*/  MUFU.EX2 R6, R0 ;  /* 0x0000000000067308 */ /* 0x0002e20000000800 */
[--C-:B------:R-:W-:Y:S02]  /*6fc0*/  FFMA.FTZ R250, R16, c[0x0][0x2d0], -R2.reuse ;  /* 0x0000b40010fa7a23 */ /* 0x100fe40000010802 */
[--C-:B------:R-:W-:Y:S02]  /*6fd0*/  FFMA.FTZ R177, R14, c[0x0][0x2d0], -R2.reuse ;  /* 0x0000b4000eb17a23 */ /* 0x100fe40000010802 */
[--C-:B------:R-:W-:Y:S02]  /*6fe0*/  FFMA.FTZ R22, R13, c[0x0][0x2d0], -R2.reuse ;  /* 0x0000b4000d167a23 */ /* 0x100fe40000010802 */
[--C-:B------:R-:W-:Y:S02]  /*6ff0*/  FFMA.FTZ R21, R12, c[0x0][0x2d0], -R2.reuse ;  /* 0x0000b4000c157a23 */ /* 0x100fe40000010802 */
[--C-:B------:R-:W-:Y:S01]  /*7000*/  FFMA.FTZ R20, R11, c[0x0][0x2d0], -R2.reuse ;  /* 0x0000b4000b147a23 */ /* 0x100fe20000010802 */
[----:B------:R-:W-:Y:S01]  /*7010*/  MUFU.EX2 R8, R8 ;  /* 0x0000000800087308 */ /* 0x000fe20000000800 */
[--C-:B------:R-:W-:Y:S02]  /*7020*/  FFMA.FTZ R19, R10, c[0x0][0x2d0], -R2.reuse ;  /* 0x0000b4000a137a23 */ /* 0x100fe40000010802 */
[--C-:B------:R-:W-:Y:S02]  /*7030*/  FFMA.FTZ R7, R176, c[0x0][0x2d0], -R2.reuse ;  /* 0x0000b400b0077a23 */ /* 0x100fe40000010802 */
[--C-:B------:R-:W-:Y:S02]  /*7040*/  FFMA.FTZ R5, R175, c[0x0][0x2d0], -R2.reuse ;  /* 0x0000b400af057a23 */ /* 0x100fe40000010802 */
[--C-:B------:R-:W-:Y:S02]  /*7050*/  FFMA.FTZ R252, R172, c[0x0][0x2d0], -R2.reuse ;  /* 0x0000b400acfc7a23 */ /* 0x100fe40000010802 */
[--C-:B------:R-:W-:Y:S01]  /*7060*/  FFMA.FTZ R251, R168, c[0x0][0x2d0], -R2.reuse ;  /* 0x0000b400a8fb7a23 */ /* 0x100fe20000010802 */
[----:B------:R-:W4:Y:S01]  /*7070*/  MUFU.EX2 R7, R7 ;  /* 0x0000000700077308 */ /* 0x000f220000000800 */
[----:B-1----:R-:W-:Y:S02]  /*7080*/  FFMA.FTZ R0, R173, c[0x0][0x2d0], -R2 ;  /* 0x0000b400ad007a23 */ /* 0x002fe40000010802 */
[C---:B---3--:R-:W-:Y:S02]  /*7090*/  FMUL.FTZ R24, R6.reuse, R136 ;  /* 0x0000008806187220 */ /* 0x048fe40000410000 */
[C---:B------:R-:W-:Y:S05]  /*70a0*/  FMUL.FTZ R25, R6.reuse, R137 ;  /* 0x0000008906197220 */ /* 0x040fea0000410000 */
        /* <DEDUP_REMOVED lines=8> */
[C---:B------:R-:W-:Y:S01]  /*7130*/  FMUL.FTZ R33, R6.reuse, R33 ;  /* 0x0000002106217220 */ /* 0x040fe20000410000 */
[C---:B----4-:R-:W-:Y:S01]  /*7140*/  F2FP.BF16.PACK_AB R168, R7.reuse, R8 ;  /* 0x0000000807a8723e */ /* 0x050fe200000010ff */
        /* <DEDUP_REMOVED lines=10> */
[----:B------:R-:W-:Y:S01]  /*71f0*/  FMUL.FTZ R53, R6, R53 ;  /* 0x0000003506357220 */ /* 0x000fe20000410000 */
[----:B-1----:R-:W-:Y:S01]  /*7200*/  F2FP.BF16.PACK_AB R170, R2, R5 ;  /* 0x0000000502aa723e */ /* 0x002fe200000010ff */
        /* <DEDUP_REMOVED lines=38> */
[----:B--2---:R-:W-:Y:S02]  /*7470*/  FFMA.FTZ R0, R6, R9, R8 ;  /* 0x0000000906007223 */ /* 0x004fe40000010008 */
[----:B------:R-:W2:Y:S02]  /*7480*/  LDL.LU R9, [R1+0x4] ;  /* 0x0000040001097983 */ /* 0x000ea40000300800 */
[----:B------:R-:W-:Y:S04]  /*7490*/  FADD.FTZ R0, R7, R0 ;  /* 0x0000000007007221 */ /* 0x000fe80000010000 */
[----:B------:R-:W-:Y:S04]  /*74a0*/  FADD.FTZ R0, R5, R0 ;  /* 0x0000000005007221 */ /* 0x000fe80000010000 */
[----:B------:R-:W-:Y:S01]  /*74b0*/  FADD.FTZ R10, R2, R0 ;  /* 0x00000000020a7221 */ /* 0x000fe20000010000 */
[----:B------:R-:W-:Y:S04]  /*74c0*/  FMNMX.FTZ R0, R246, R132, !PT ;  /* 0x00000084f6007209 */ /* 0x000fe80007810000 */
[----:B------:R-:W-:Y:S02]  /*74d0*/  FMNMX.FTZ R0, R247, R0, !PT ;  /* 0x00000000f7007209 */ /* 0x000fe40007810000 */
[----:B------:R-:W-:Y:S02]  /*74e0*/  MOV R148, R10 ;  /* 0x0000000a00947202 */ /* 0x000fe40000000f00 */
        /* <DEDUP_REMOVED lines=25> */
[----:B------:R3:W-:Y:S01]  /*7680*/  MUFU.EX2 R4, R8 ;  /* 0x0000000800047308 */ /* 0x0007e20000000800 */
[--C-:B------:R-:W-:Y:S02]  /*7690*/  FFMA.FTZ R174, R174, c[0x0][0x2d0], -R5.reuse ;  /* 0x0000b400aeae7a23 */ /* 0x100fe40000010805 */
[--C-:B------:R-:W-:Y:S02]  /*76a0*/  FFMA.FTZ R173, R171, c[0x0][0x2d0], -R5.reuse ;  /* 0x0000b400abad7a23 */ /* 0x100fe40000010805 */
[--C-:B------:R-:W-:Y:S02]  /*76b0*/  FFMA.FTZ R175, R169, c[0x0][0x2d0], -R5.reuse ;  /* 0x0000b400a9af7a23 */ /* 0x100fe40000010805 */
[--C-:B------:R-:W-:Y:S02]  /*76c0*/  FFMA.FTZ R179, R17, c[0x0][0x2d0], -R5.reuse ;  /* 0x0000b40011b37a23 */ /* 0x100fe40000010805 */
[C---:B------:R-:W-:Y:S01]  /*76d0*/  FMUL.FTZ R17, R6.reuse, R145 ;  /* 0x0000009106117220 */ /* 0x040fe20000410000 */
[----:B------:R-:W4:Y:S01]  /*76e0*/  MUFU.EX2 R7, R7 ;  /* 0x0000000700077308 */ /* 0x000f220000000800 */
[----:B------:R-:W-:Y:S02]  /*76f0*/  FFMA.FTZ R178, R15, c[0x0][0x2d0], -R5 ;  /* 0x0000b4000fb27a23 */ /* 0x000fe40000010805 */
[----:B------:R-:W-:Y:S01]  /*7700*/  FMUL.FTZ R5, R6, R157 ;  /* 0x0000009d06057220 */ /* 0x000fe20000410000 */
[----:B------:R-:W-:Y:S01]  /*7710*/  MOV R157, R20 ;  /* 0x00000014009d7202 */ /* 0x000fe20000000f00 */
[C---:B-1----:R-:W-:Y:S02]  /*7720*/  FMUL.FTZ R26, R0.reuse, R138 ;  /* 0x0000008a001a7220 */ /* 0x042fe40000410000 */
[----:B------:R-:W-:Y:S02]  /*7730*/  FMUL.FTZ R27, R0, R139 ;  /* 0x0000008b001b7220 */ /* 0x000fe40000410000 */
[----:B------:R-:W1:Y:S01]  /*7740*/  LDSM.16.MT88.4 R136, [R236] ;  /* 0x00000000ec88783b */ /* 0x000e620000004200 */
[----:B------:R-:W-:Y:S01]  /*7750*/  FMUL.FTZ R20, R6, R140 ;  /* 0x0000008c06147220 */ /* 0x000fe20000410000 */
[----:B------:R-:W-:Y:S01]  /*7760*/  MUFU.EX2 R145, R250 ;  /* 0x000000fa00917308 */ /* 0x000fe20000000800 */
[C---:B------:R-:W-:Y:S02]  /*7770*/  FMUL.FTZ R10, R0.reuse, R154 ;  /* 0x0000009a000a7220 */ /* 0x040fe40000410000 */
[C---:B------:R-:W-:Y:S02]  /*7780*/  FMUL.FTZ R11, R0.reuse, R155 ;  /* 0x0000009b000b7220 */ /* 0x040fe40000410000 */
[C---:B------:R-:W-:Y:S02]  /*7790*/  FMUL.FTZ R18, R0.reuse, R146 ;  /* 0x0000009200127220 */ /* 0x040fe40000410000 */
[----:B------:R-:W-:Y:S02]  /*77a0*/  FMUL.FTZ R23, R0, R143 ;  /* 0x0000008f00177220 */ /* 0x000fe40000410000 */
[C---:B---3--:R-:W-:Y:S01]  /*77b0*/  FMUL.FTZ R8, R6.reuse, R152 ;  /* 0x0000009806087220 */ /* 0x048fe20000410000 */
[----:B------:R-:W-:Y:S01]  /*77c0*/  MOV R152, R21 ;  /* 0x0000001500987202 */ /* 0x000fe20000000f00 */
[----:B------:R-:W-:Y:S01]  /*77d0*/  FMUL.FTZ R21, R6, R141 ;  /* 0x0000008d06157220 */ /* 0x000fe20000410000 */
[----:B------:R-:W-:Y:S01]  /*77e0*/  MUFU.EX2 R250, R173 ;  /* 0x000000ad00fa7308 */ /* 0x000fe20000000800 */
[C---:B----4-:R-:W-:Y:S01]  /*77f0*/  F2FP.BF16.PACK_AB R169, R7.reuse, R4 ;  /* 0x0000000407a9723e */ /* 0x050fe200000010ff */
        /* <DEDUP_REMOVED lines=63> */
[----:B------:R-:W-:Y:S01]  /*7bf0*/  FMUL.FTZ R4, R6, R156 ;  /* 0x0000009c06047220 */ /* 0x000fe20000410000 */
[----:B------:R-:W-:Y:S01]  /*7c00*/  MOV R156, R19 ;  /* 0x00000013009c7202 */ /* 0x000fe20000000f00 */
[----:B------:R-:W-:Y:S02]  /*7c10*/  FMUL.FTZ R19, R0, R147 ;  /* 0x0000009300137220 */ /* 0x000fe40000410000 */
[----:B------:R-:W-:Y:S01]  /*7c20*/  FMUL.FTZ R9, R6, R153 ;  /* 0x0000009906097220 */ /* 0x000fe20000410000 */
[----:B------:R-:W-:Y:S01]  /*7c30*/  MOV R153, R22 ;  /* 0x0000001600997202 */ /* 0x000fe20000000f00 */
[C---:B------:R-:W-:Y:S02]  /*7c40*/  FMUL.FTZ R22, R0.reuse, R142 ;  /* 0x0000008e00167220 */ /* 0x040fe40000410000 */
[C---:B------:R-:W-:Y:S01]  /*7c50*/  FMUL.FTZ R6, R0.reuse, R158 ;  /* 0x0000009e00067220 */ /* 0x040fe20000410000 */
[----:B------:R-:W-:Y:S01]  /*7c60*/  LDSM.16.MT88.4 R140, [R236+0x800] ;  /* 0x00080000ec8c783b */ /* 0x000fe20000004200 */
[----:B------:R-:W-:Y:S02]  /*7c70*/  FADD.FTZ R3, R7, R3 ;  /* 0x0000000307037221 */ /* 0x000fe40000010000 */
[----:B------:R-:W-:Y:S02]  /*7c80*/  FMUL.FTZ R7, R0, R159 ;  /* 0x0000009f00077220 */ /* 0x000fe40000410000 */
[----:B------:R-:W2:Y:S10]  /*7c90*/  MUFU.EX2 R0, R132 ;  /* 0x0000008400007308 */ /* 0x000eb40000000800 */
[----:B------:R-:W3:Y:S01]  /*7ca0*/  MUFU.EX2 R132, R252 ;  /* 0x000000fc00847308 */ /* 0x000ee20000000800 */
[----:B--2---:R-:W-:Y:S01]  /*7cb0*/  F2FP.BF16.PACK_AB R171, R151, R0 ;  /* 0x0000000097ab723e */ /* 0x004fe200000010ff */
[----:B------:R-:W-:Y:S08]  /*7cc0*/  FADD.FTZ R149, R0, R3 ;  /* 0x0000000300957221 */ /* 0x000ff00000010000 */
[----:B------:R-:W2:Y:S01]  /*7cd0*/  MUFU.EX2 R3, R251 ;  /* 0x000000fb00037308 */ /* 0x000ea20000000800 */
[C---:B-1----:R-:W-:Y:S05]  /*7ce0*/  HMMA.16816.F32.BF16 R4, R168.reuse, R136, R4 ;  /* 0x00000088a804723c */ /* 0x042fea0000041804 */
[----:B---3--:R-:W-:Y:S04]  /*7cf0*/  FADD.FTZ R0, R132, R148 ;  /* 0x0000009484007221 */ /* 0x008fe80000010000 */
[----:B------:R-:W-:Y:S01]  /*7d00*/  MUFU.EX2 R148, R157 ;  /* 0x0000009d00947308 */ /* 0x000fe20000000800 */
[C---:B------:R-:W-:Y:S01]  /*7d10*/  HMMA.16816.F32.BF16 R8, R168.reuse, R138, R8 ;  /* 0x0000008aa808723c */ /* 0x040fe20000041808 */
[----:B------:R-:W1:Y:S02]  /*7d20*/  LDSM.16.MT88.4 R136, [R238] ;  /* 0x00000000ee88783b */ /* 0x000e640000004200 */
[----:B--2---:R-:W-:Y:S04]  /*7d30*/  FADD.FTZ R0, R3, R0 ;  /* 0x0000000003007221 */ /* 0x004fe80000010000 */
[----:B------:R-:W-:Y:S05]  /*7d40*/  FADD.FTZ R0, R145, R0 ;  /* 0x0000000091007221 */ /* 0x000fea0000010000 */
[----:B------:R-:W-:Y:S01]  /*7d50*/  FADD.FTZ R0, R144, R0 ;  /* 0x0000000090007221 */ /* 0x000fe20000010000 */
[C---:B-1----:R-:W-:Y:S08]  /*7d60*/  HMMA.16816.F32.BF16 R12, R168.reuse, R136, R12 ;  /* 0x00000088a80c723c */ /* 0x042ff0000004180c */
[C---:B------:R-:W-:Y:S01]  /*7d70*/  HMMA.16816.F32.BF16 R16, R168.reuse, R138, R16 ;  /* 0x0000008aa810723c */ /* 0x040fe20000041810 */
[----:B------:R-:W1:Y:S07]  /*7d80*/  LDSM.16.MT88.4 R136, [R237] ;  /* 0x00000000ed88783b */ /* 0x000e6e0000004200 */
[C---:B-1----:R-:W-:Y:S08]  /*7d90*/  HMMA.16816.F32.BF16 R20, R168.reuse, R136, R20 ;  /* 0x00000088a814723c */ /* 0x042ff00000041814 */
[C---:B------:R-:W-:Y:S01]  /*7da0*/  HMMA.16816.F32.BF16 R24, R168.reuse, R138, R24 ;  /* 0x0000008aa818723c */ /* 0x040fe20000041818 */
[----:B------:R-:W1:Y:S07]  /*7db0*/  LDSM.16.MT88.4 R136, [R241] ;  /* 0x00000000f188783b */ /* 0x000e6e0000004200 */
        /* <DEDUP_REMOVED lines=36> */
[C---:B-1----:R-:W-:Y:S07]  /*8000*/  HMMA.16816.F32.BF16 R124, R168.reuse, R136, R124 ;  /* 0x00000088a87c723c */ /* 0x042fee000004187c */
[----:B------:R-:W-:Y:S01]  /*8010*/  F2FP.BF16.PACK_AB R136, R3, R132 ;  /* 0x000000840388723e */ /* 0x000fe200000010ff */
[----:B------:R-:W-:Y:S01]  /*8020*/  HMMA.16816.F32.BF16 R128, R168, R138, R128 ;  /* 0x0000008aa880723c */ /* 0x000fe20000041880 */
[----:B------:R-:W-:Y:S03]  /*8030*/  MUFU.EX2 R132, R152 ;  /* 0x0000009800847308 */ /* 0x000fe60000000800 */
[----:B------:R-:W-:Y:S01]  /*8040*/  F2FP.BF16.PACK_AB R137, R250, R150 ;  /* 0x00000096fa89723e */ /* 0x000fe200000010ff */
[----:B------:R-:W-:Y:S02]  /*8050*/  FADD.FTZ R3, R151, R149 ;  /* 0x0000009597037221 */ /* 0x000fe40000010000 */
[----:B------:R-:W-:Y:S02]  /*8060*/  F2FP.BF16.PACK_AB R138, R144, R145 ;  /* 0x00000091908a723e */ /* 0x000fe400000010ff */
[----:B------:R-:W1:Y:S03]  /*8070*/  LDSM.16.MT88.4 R144, [R238+0x800] ;  /* 0x00080000ee90783b */ /* 0x000e660000004200 */
[----:B------:R-:W-:Y:S02]  /*8080*/  F2FP.BF16.PACK_AB R139, R176, R177 ;  /* 0x000000b1b08b723e */ /* 0x000fe400000010ff */
[----:B------:R-:W-:Y:S02]  /*8090*/  F2FP.BF16.PACK_AB R169, R175, R174 ;  /* 0x000000aeafa9723e */ /* 0x000fe400000010ff */
[----:B------:R-:W-:Y:S03]  /*80a0*/  F2FP.BF16.PACK_AB R171, R173, R172 ;  /* 0x000000acadab723e */ /* 0x000fe600000010ff */
[C---:B------:R-:W-:Y:S08]  /*80b0*/  HMMA.16816.F32.BF16 R4, R136.reuse, R140, R4 ;  /* 0x0000008c8804723c */ /* 0x040ff00000041804 */
[C---:B------:R-:W-:Y:S01]  /*80c0*/  HMMA.16816.F32.BF16 R8, R136.reuse, R142, R8 ;  /* 0x0000008e8808723c */ /* 0x040fe20000041808 */
[----:B------:R-:W2:Y:S07]  /*80d0*/  LDSM.16.MT88.4 R140, [R237+0x800] ;  /* 0x00080000ed8c783b */ /* 0x000eae0000004200 */
[C---:B-1----:R-:W-:Y:S08]  /*80e0*/  HMMA.16816.F32.BF16 R12, R136.reuse, R144, R12 ;  /* 0x00000090880c723c */ /* 0x042ff0000004180c */
[C---:B------:R-:W-:Y:S01]  /*80f0*/  HMMA.16816.F32.BF16 R16, R136.reuse, R146, R16 ;  /* 0x000000928810723c */ /* 0x040fe20000041810 */
[----:B------:R-:W1:Y:S07]  /*8100*/  LDSM.16.MT88.4 R144, [R239+0x800] ;  /* 0x00080000ef90783b */ /* 0x000e6e0000004200 */
[C---:B--2---:R-:W-:Y:S08]  /*8110*/  HMMA.16816.F32.BF16 R20, R136.reuse, R140, R20 ;  /* 0x0000008c8814723c */ /* 0x044ff00000041814 */
        /* <DEDUP_REMOVED lines=35> */
[C---:B--2---:R-:W-:Y:S01]  /*8350*/  HMMA.16816.F32.BF16 R116, R136.reuse, R140, R116 ;  /* 0x0000008c8874723c */ /* 0x044fe20000041874 */
[----:B------:R2:W3:Y:S07]  /*8360*/  MUFU.EX2 R140, R153 ;  /* 0x00000099008c7308 */ /* 0x0004ee0000000800 */
[C---:B------:R-:W-:Y:S03]  /*8370*/  HMMA.16816.F32.BF16 R120, R136.reuse, R142, R120 ;  /* 0x0000008e8878723c */ /* 0x040fe60000041878 */
[----:B------:R-:W4:Y:S01]  /*8380*/  MUFU.EX2 R141, R156 ;  /* 0x0000009c008d7308 */ /* 0x000f220000000800 */
[----:B--2---:R-:W2:Y:S01]  /*8390*/  LDSM.16.MT88.4 R152, [R236+0x1000] ;  /* 0x00100000ec98783b */ /* 0x004ea20000004200 */
[----:B---3--:R-:W-:Y:S01]  /*83a0*/  F2FP.BF16.PACK_AB R168, R132, R140 ;  /* 0x0000008c84a8723e */ /* 0x008fe200000010ff */
[----:B------:R-:W-:Y:S02]  /*83b0*/  FADD.FTZ R0, R140, R0 ;  /* 0x000000008c007221 */ /* 0x000fe40000010000 */
[C---:B-1----:R-:W-:Y:S04]  /*83c0*/  HMMA.16816.F32.BF16 R124, R136.reuse, R144, R124 ;  /* 0x00000090887c723c */ /* 0x042fe8000004187c */
[----:B------:R-:W-:Y:S01]  /*83d0*/  FADD.FTZ R0, R132, R0 ;  /* 0x0000000084007221 */ /* 0x000fe20000010000 */
[C---:B----4-:R-:W-:Y:S03]  /*83e0*/  F2FP.BF16.PACK_AB R170, R141.reuse, R148 ;  /* 0x000000948daa723e */ /* 0x050fe600000010ff */
[----:B------:R-:W-:Y:S01]  /*83f0*/  FADD.FTZ R0, R148, R0 ;  /* 0x0000000094007221 */ /* 0x000fe20000010000 */
[----:B------:R-:W-:Y:S01]  /*8400*/  HMMA.16816.F32.BF16 R128, R136, R146, R128 ;  /* 0x000000928880723c */ /* 0x000fe20000041880 */
[----:B------:R-:W1:Y:S02]  /*8410*/  LDSM.16.MT88.4 R144, [R238+0x1000] ;  /* 0x00100000ee90783b */ /* 0x000e640000004200 */
[----:B------:R-:W-:Y:S02]  /*8420*/  FADD.FTZ R132, R141, R0 ;  /* 0x000000008d847221 */ /* 0x000fe40000010000 */
[----:B------:R-:W-:Y:S04]  /*8430*/  FADD.FTZ R0, R150, R3 ;  /* 0x0000000396007221 */ /* 0x000fe80000010000 */
[----:B------:R-:W3:Y:S03]  /*8440*/  LDSM.16.MT88.4 R136, [R237+0x1000] ;  /* 0x00100000ed88783b */ /* 0x000ee60000004200 */
[----:B------:R-:W-:Y:S04]  /*8450*/  FADD.FTZ R0, R250, R0 ;  /* 0x00000000fa007221 */ /* 0x000fe80000010000 */
[----:B------:R-:W-:Y:S01]  /*8460*/  FADD.FTZ R0, R177, R0 ;  /* 0x00000000b1007221 */ /* 0x000fe20000010000 */
[----:B------:R4:W-:Y:S03]  /*8470*/  STL [R1], R132 ;  /* 0x0000008401007387 */ /* 0x0009e60000100800 */
[----:B------:R-:W-:Y:S04]  /*8480*/  FADD.FTZ R0, R176, R0 ;  /* 0x00000000b0007221 */ /* 0x000fe80000010000 */
[----:B------:R-:W-:Y:S01]  /*8490*/  FADD.FTZ R0, R174, R0 ;  /* 0x00000000ae007221 */ /* 0x000fe20000010000 */
[C---:B--2---:R-:W-:Y:S01]  /*84a0*/  HMMA.16816.F32.BF16 R156, R168.reuse, R152, R4 ;  /* 0x00000098a89c723c */ /* 0x044fe20000041804 */
[----:B------:R-:W2:Y:S04]  /*84b0*/  LDSM.16.MT88.4 R4, [R239+0x1000] ;  /* 0x00100000ef04783b */ /* 0x000ea80000004200 */
[----:B------:R-:W-:Y:S03]  /*84c0*/  FADD.FTZ R0, R175, R0 ;  /* 0x00000000af007221 */ /* 0x000fe60000010000 */
[C---:B------:R-:W-:Y:S01]  /*84d0*/  HMMA.16816.F32.BF16 R152, R168.reuse, R154, R8 ;  /* 0x0000009aa898723c */ /* 0x040fe20000041808 */
[----:B------:R-:W5:Y:S03]  /*84e0*/  LDSM.16.MT88.4 R8, [R236+0x2800] ;  /* 0x00280000ec08783b */ /* 0x000f660000004200 */
[----:B------:R-:W-:Y:S01]  /*84f0*/  FADD.FTZ R0, R172, R0 ;  /* 0x00000000ac007221 */ /* 0x000fe20000010000 */
[----:B----4-:R-:W-:Y:S03]  /*8500*/  MOV R132, R2 ;  /* 0x0000000200847202 */ /* 0x010fe60000000f00 */
[C---:B-1----:R-:W-:Y:S01]  /*8510*/  HMMA.16816.F32.BF16 R148, R168.reuse, R144, R12 ;  /* 0x00000090a894723c */ /* 0x042fe2000004180c */
[----:B------:R-:W1:Y:S03]  /*8520*/  LDSM.16.MT88.4 R12, [R238+0x2800] ;  /* 0x00280000ee0c783b */ /* 0x000e660000004200 */
[----:B------:R-:W-:Y:S04]  /*8530*/  FADD.FTZ R0, R173, R0 ;  /* 0x00000000ad007221 */ /* 0x000fe80000010000 */
[C---:B------:R-:W-:Y:S01]  /*8540*/  HMMA.16816.F32.BF16 R144, R168.reuse, R146, R16 ;  /* 0x00000092a890723c */ /* 0x040fe20000041810 */
[----:B------:R-:W-:Y:S07]  /*8550*/  STL [R1+0x4], R0 ;  /* 0x0000040001007387 */ /* 0x000fee0000100800 */
[C---:B---3--:R-:W-:Y:S08]  /*8560*/  HMMA.16816.F32.BF16 R140, R168.reuse, R136, R20 ;  /* 0x00000088a88c723c */ /* 0x048ff00000041814 */
[C---:B------:R-:W-:Y:S08]  /*8570*/  HMMA.16816.F32.BF16 R136, R168.reuse, R138, R24 ;  /* 0x0000008aa888723c */ /* 0x040ff00000041818 */
[C---:B--2---:R-:W-:Y:S08]  /*8580*/  HMMA.16816.F32.BF16 R28, R168.reuse, R4, R28 ;  /* 0x00000004a81c723c */ /* 0x044ff0000004181c */
[C---:B------:R-:W-:Y:S01]  /*8590*/  HMMA.16816.F32.BF16 R32, R168.reuse, R6, R32 ;  /* 0x00000006a820723c */ /* 0x040fe20000041820 */
[----:B------:R-:W2:Y:S07]  /*85a0*/  LDSM.16.MT88.4 R4, [R237+0x2800] ;  /* 0x00280000ed04783b */ /* 0x000eae0000004200 */
[C---:B-----5:R-:W-:Y:S08]  /*85b0*/  HMMA.16816.F32.BF16 R36, R168.reuse, R8, R36 ;  /* 0x00000008a824723c */ /* 0x060ff00000041824 */
[C---:B------:R-:W-:Y:S01]  /*85c0*/  HMMA.16816.F32.BF16 R40, R168.reuse, R10, R40 ;  /* 0x0000000aa828723c */ /* 0x040fe20000041828 */
[----:B------:R-:W3:Y:S07]  /*85d0*/  LDSM.16.MT88.4 R8, [R239+0x2800] ;  /* 0x00280000ef08783b */ /* 0x000eee0000004200 */
[C---:B-1----:R-:W-:Y:S08]  /*85e0*/  HMMA.16816.F32.BF16 R44, R168.reuse, R12, R44 ;  /* 0x0000000ca82c723c */ /* 0x042ff0000004182c */
[C---:B------:R-:W-:Y:S01]  /*85f0*/  HMMA.16816.F32.BF16 R48, R168.reuse, R14, R48 ;  /* 0x0000000ea830723c */ /* 0x040fe20000041830 */
[----:B------:R-:W1:Y:S07]  /*8600*/  LDSM.16.MT88.4 R12, [R236+0x4000] ;  /* 0x00400000ec0c783b */ /* 0x000e6e0000004200 */
[C---:B--2---:R-:W-:Y:S08]  /*8610*/  HMMA.16816.F32.BF16 R52, R168.reuse, R4, R52 ;  /* 0x00000004a834723c */ /* 0x044ff00000041834 */
[C---:B------:R-:W-:Y:S01]  /*8620*/  HMMA.16816.F32.BF16 R56, R168.reuse, R6, R56 ;  /* 0x00000006a838723c */ /* 0x040fe20000041838 */
[----:B------:R-:W2:Y:S07]  /*8630*/  LDSM.16.MT88.4 R4, [R238+0x4000] ;  /* 0x00400000ee04783b */ /* 0x000eae0000004200 */
[C---:B---3--:R-:W-:Y:S08]  /*8640*/  HMMA.16816.F32.BF16 R60, R168.reuse, R8, R60 ;  /* 0x00000008a83c723c */ /* 0x048ff0000004183c */
        /* <DEDUP_REMOVED lines=18> */
[C---:B------:R-:W-:Y:S08]  /*8770*/  HMMA.16816.F32.BF16 R112, R168.reuse, R10, R112 ;  /* 0x0000000aa870723c */ /* 0x040ff00000041870 */
[C---:B-1----:R-:W-:Y:S08]  /*8780*/  HMMA.16816.F32.BF16 R116, R168.reuse, R12, R116 ;  /* 0x0000000ca874723c */ /* 0x042ff00000041874 */
[C---:B------:R-:W-:Y:S08]  /*8790*/  HMMA.16816.F32.BF16 R120, R168.reuse, R14, R120 ;  /* 0x0000000ea878723c */ /* 0x040ff00000041878 */
[C---:B--2---:R-:W-:Y:S08]  /*87a0*/  HMMA.16816.F32.BF16 R124, R168.reuse, R4, R124 ;  /* 0x00000004a87c723c */ /* 0x044ff0000004187c */
[----:B------:R-:W-:Y:S01]  /*87b0*/  HMMA.16816.F32.BF16 R128, R168, R6, R128 ;  /* 0x00000006a880723c */ /* 0x000fe20000041880 */
[----:B------:R-:W-:-:S07]  /*87c0*/  @P4 BRA `(.L_x_33) ;  /* 0xffffd3f000004947 */ /* 0x000fce000383ffff */
.L_x_30:
[----:B------:R-:W-:Y:S11]  /*87d0*/  @!UPT UIADD3 URZ, URZ, URZ, URZ ;  /* 0x0000003f3f3ff290 */ /* 0x000ff6000fffe03f */
[----:B---3--:R-:W-:Y:S05]  /*87e0*/  BRA.DIV ~URZ, `(.L_x_34) ;  /* 0x00005c227f007947 */ /* 0x008fea000b800000 */
[----:B------:R-:W2:Y:S04]  /*87f0*/  LDL.LU R5, [R1] ;  /* 0x0000000001057983 */ /* 0x000ea80000300800 */
[----:B------:R-:W3:Y:S04]  /*8800*/  LDL.LU R6, [R1+0x4] ;  /* 0x0000040001067983 */ /* 0x000ee80000300800 */
[----:B--2---:R-:W1:Y:S04]  /*8810*/  SHFL.BFLY PT, R0, R5, 0x2, 0x1f ;  /* 0x0c401f0005007f89 */ /* 0x004e6800000e0000 */
[----:B---3--:R-:W2:Y:S01]  /*8820*/  SHFL.BFLY PT, R2, R6, 0x2, 0x1f ;  /* 0x0c401f0006027f89 */ /* 0x008ea200000e0000 */
[----:B-1----:R-:W-:-:S02]  /*8830*/  FADD.FTZ R0, R0, R5 ;  /* 0x0000000500007221 */ /* 0x002fc40000010000 */
[----:B--2---:R-:W-:-:S03]  /*8840*/  FADD.FTZ R4, R2, R6 ;  /* 0x0000000602047221 */ /* 0x004fc60000010000 */
[----:B------:R-:W1:Y:S04]  /*8850*/  SHFL.BFLY PT, R5, R0, 0x1, 0x1f ;  /* 0x0c201f0000057f89 */ /* 0x000e6800000e0000 */
[----:B------:R2:W3:Y:S01]  /*8860*/  SHFL.BFLY PT, R3, R4, 0x1, 0x1f ;  /* 0x0c201f0004037f89 */ /* 0x0004e200000e0000 */
[----:B-1----:R-:W-:-:S05]  /*8870*/  FADD.FTZ R0, R0, R5 ;  /* 0x0000000500007221 */ /* 0x002fca0000010000 */
.L_x_97:
[----:B------:R-:W-:Y:S01]  /*8880*/  FSETP.NE.FTZ.AND P1, PT, R0, RZ, PT ;  /* 0x000000ff0000720b */ /* 0x000fe20003f35000 */
[----:B---3--:R-:W-:Y:S01]  /*8890*/  FADD.FTZ R3, R3, R4 ;  /* 0x0000000403037221 */ /* 0x008fe20000010000 */
[----:B------:R-:W-:Y:S02]  /*88a0*/  MOV R2, RZ ;  /* 0x000000ff00027202 */ /* 0x000fe40000000f00 */
[----:B------:R-:W-:Y:S02]  /*88b0*/  MOV R20, 0xff800000 ;  /* 0xff80000000147802 */ /* 0x000fe40000000f00 */
[----:B------:R-:W-:-:S02]  /*88c0*/  FSETP.NE.FTZ.AND P0, PT, R3, RZ, PT ;  /* 0x000000ff0300720b */ /* 0x000fc40003f15000 */
[----:B------:R-:W-:-:S05]  /*88d0*/  MOV R15, 0xff800000 ;  /* 0xff800000000f7802 */ /* 0x000fca0000000f00 */
[----:B------:R-:W1:Y:S01]  /*88e0*/  @P1 MUFU.RCP R2, R0 ;  /* 0x0000000000021308 */ /* 0x000e620000001000 */
[----:B--2---:R-:W-:-:S05]  /*88f0*/  @P1 MOV R4, 0x3f317218 ;  /* 0x3f31721800041802 */ /* 0x004fca0000000f00 */
[----:B------:R-:W-:Y:S02]  /*8900*/  @P1 FMUL.FTZ R4, R4, c[0x0][0x2d0] ;  /* 0x0000b40004041a20 */ /* 0x000fe40000410000 */
[----:B------:R2:W3:Y:S01]  /*8910*/  @P1 MUFU.LG2 R5, R0 ;  /* 0x0000000000051308 */ /* 0x0004e20000000c00 */
[C---:B-1----:R-:W-:Y:S02]  /*8920*/  FMUL.FTZ R186, R2.reuse, R100 ;  /* 0x0000006402ba7220 */ /* 0x042fe40000410000 */
[C---:B------:R-:W-:Y:S02]  /*8930*/  FMUL.FTZ R187, R2.reuse, R101 ;  /* 0x0000006502bb7220 */ /* 0x040fe40000410000 */
[C---:B------:R-:W-:Y:S02]  /*8940*/  FMUL.FTZ R100, R2.reuse, R104 ;  /* 0x0000006802647220 */ /* 0x040fe40000410000 */
[C---:B------:R-:W-:Y:S01]  /*8950*/  FMUL.FTZ R101, R2.reuse, R105 ;  /* 0x0000006902657220 */ /* 0x040fe20000410000 */
[----:B--2---:R-:W-:Y:S01]  /*8960*/  MOV R0, RZ ;  /* 0x000000ff00007202 */ /* 0x004fe20000000f00 */
[----:B------:R-:W-:-:S02]  /*8970*/  FMUL.FTZ R104, R2, R108 ;  /* 0x0000006c02687220 */ /* 0x000fc40000410000 */
[C---:B------:R-:W-:Y:S02]  /*8980*/  FMUL.FTZ R105, R2.reuse, R109 ;  /* 0x0000006d02697220 */ /* 0x040fe40000410000 */
[C---:B------:R-:W-:Y:S01]  /*8990*/  FMUL.FTZ R184, R2.reuse, R76 ;  /* 0x0000004c02b87220 */ /* 0x040fe20000410000 */
[----:B------:R-:W1:Y:S01]  /*89a0*/  @P0 MUFU.RCP R0, R3 ;  /* 0x0000000300000308 */ /* 0x000e620000001000 */
        /* <DEDUP_REMOVED lines=15> */
[----:B-----5:R-:W-:-:S02]  /*8aa0*/  FMUL.FTZ R160, R2, R28 ;  /* 0x0000001c02a07220 */ /* 0x020fc40000410000 */
        /* <DEDUP_REMOVED lines=40> */
[----:B------:R-:W-:Y:S02]  /*8d30*/  FMUL.FTZ R77, R2, R129 ;  /* 0x00000081024d7220 */ /* 0x000fe40000410000 */
[----:B------:R2:W4:Y:S01]  /*8d40*/  @P0 MUFU.LG2 R2, R3 ;  /* 0x0000000300020308 */ /* 0x0005220000000c00 */
[----:B---3--:R-:W-:-:S02]  /*8d50*/  @P1 FMUL.FTZ R5, R5, 0.69314718246459960938 ;  /* 0x3f31721805051820 */ /* 0x008fc40000410000 */
[----:B-1----:R-:W-:Y:S02]  /*8d60*/  FMUL.FTZ R192, R0, R146 ;  /* 0x0000009200c07220 */ /* 0x002fe40000410000 */
[----:B------:R-:W-:Y:S01]  /*8d70*/  @P1 FFMA.FTZ R20, R4, R133, R5 ;  /* 0x0000008504141223 */ /* 0x000fe20000010005 */
[----:B------:R-:W-:Y:S01]  /*8d80*/  MOV R4, 0x1 ;  /* 0x0000000100047802 */ /* 0x000fe20000000f00 */
[C---:B------:R-:W-:Y:S02]  /*8d90*/  FMUL.FTZ R193, R0.reuse, R147 ;  /* 0x0000009300c17220 */ /* 0x040fe40000410000 */
[C---:B------:R-:W-:Y:S02]  /*8da0*/  FMUL.FTZ R204, R0.reuse, R154 ;  /* 0x0000009a00cc7220 */ /* 0x040fe40000410000 */
[C---:B------:R-:W-:Y:S02]  /*8db0*/  FMUL.FTZ R205, R0.reuse, R155 ;  /* 0x0000009b00cd7220 */ /* 0x040fe40000410000 */
[----:B------:R-:W-:-:S02]  /*8dc0*/  FMUL.FTZ R198, R0, R150 ;  /* 0x0000009600c67220 */ /* 0x000fc40000410000 */
[----:B------:R-:W-:Y:S01]  /*8dd0*/  FMUL.FTZ R199, R0, R151 ;  /* 0x0000009700c77220 */ /* 0x000fe20000410000 */
[----:B--2---:R-:W-:Y:S01]  /*8de0*/  @P0 MOV R3, 0x3f317218 ;  /* 0x3f31721800030802 */ /* 0x004fe20000000f00 */
[----:B----4-:R-:W-:Y:S02]  /*8df0*/  @P0 FMUL.FTZ R2, R2, 0.69314718246459960938 ;  /* 0x3f31721802020820 */ /* 0x010fe40000410000 */
[C---:B------:R-:W-:Y:S02]  /*8e00*/  FMUL.FTZ R146, R0.reuse, R142 ;  /* 0x0000008e00927220 */ /* 0x040fe40000410000 */
[----:B------:R-:W-:Y:S02]  /*8e10*/  @P0 FMUL.FTZ R3, R3, c[0x0][0x2d0] ;  /* 0x0000b40003030a20 */ /* 0x000fe40000410000 */
        /* <DEDUP_REMOVED lines=56> */
[----:B------:R-:W-:Y:S01]  /*91a0*/  FMUL.FTZ R79, R0, R131 ;  /* 0x00000083004f7220 */ /* 0x000fe20000410000 */
[----:B------:R-:W-:Y:S01]  /*91b0*/  PRMT R0, R4, 0x7610, R0 ;  /* 0x0000761004007816 */ /* 0x000fe20000000000 */
[----:B------:R-:W-:Y:S02]  /*91c0*/  @P0 FFMA.FTZ R15, R3, R132, R2 ;  /* 0x00000084030f0223 */ /* 0x000fe40000010002 */
.L_x_27:
[----:B--2---:R2:W5:Y:S04]  /*91d0*/  LDL R6, [R1+0x50] ;  /* 0x0000500001067983 */ /* 0x0045680000100800 */
[----:B------:R-:W3:Y:S01]  /*91e0*/  S2R R2, SR_TID.X ;  /* 0x0000000000027919 */ /* 0x000ee20000002100 */
[----:B------:R-:W-:Y:S01]  /*91f0*/  BSSY B0, `(.L_x_35) ;  /* 0x0000011000007945 */ /* 0x000fe20003800000 */
[----:B---3--:R-:W-:-:S13]  /*9200*/  LOP3.LUT P0, RZ, R2, 0xff, RZ, 0xc0, !PT ;  /* 0x000000ff02ff7812 */ /* 0x008fda000780c0ff */
[----:B------:R-:W-:Y:S05]  /*9210*/  @P0 BRA `(.L_x_36) ;  /* 0x000000e000000947 */ /* 0x000fea0003800000 */
[----:B--2---:R-:W2:Y:S01]  /*9220*/  S2R R4, SR_LANEID ;  /* 0x0000000000047919 */ /* 0x004ea20000000000 */
[----:B------:R-:W-:Y:S01]  /*9230*/  VOTEU.ANY UR4, UPT, PT ;  /* 0x0000000000047886 */ /* 0x000fe200038e0100 */
[----:B-1----:R-:W-:Y:S01]  /*9240*/  IMAD.MOV.U32 R5, RZ, RZ, c[0x0][0x564] ;  /* 0x00015900ff057624 */ /* 0x002fe200078e00ff */
[----:B------:R-:W2:Y:S08]  /*9250*/  FLO.U32 R3, UR4 ;  /* 0x0000000400037d00 */ /* 0x000eb000080e0000 */
[----:B------:R-:W1:Y:S01]  /*9260*/  POPC R2, UR4 ;  /* 0x0000000400027d09 */ /* 0x000e620008000000 */
[----:B--2---:R-:W-:Y:S01]  /*9270*/  ISETP.EQ.U32.AND P0, PT, R3, R4, PT ;  /* 0x000000040300720c */ /* 0x004fe20003f02070 */
[----:B------:R-:W-:-:S12]  /*9280*/  IMAD.MOV.U32 R4, RZ, RZ, c[0x0][0x560] ;  /* 0x00015800ff047624 */ /* 0x000fd800078e00ff */
[----:B-1----:R1:W2:Y:S04]  /*9290*/  @P0 ATOMG.E.ADD.STRONG.GPU PT, R2, [R4.64], R2 ;  /* 0x00000002040209a8 */ /* 0x0022a800081ee1c6 */
[----:B-1----:R-:W1:Y:S04]  /*92a0*/  S2R R4, SR_LTMASK ;  /* 0x0000000000047919 */ /* 0x002e680000003900 */
[----:B--2---:R1:W2:Y:S02]  /*92b0*/  SHFL.IDX PT, R3, R2, R3, 0x1f ;  /* 0x00001f0302037589 */ /* 0x0042a400000e0000 */
[----:B-1----:R-:W-:-:S06]  /*92c0*/  LOP3.LUT R2, R4, UR4, RZ, 0xc0, !PT ;  /* 0x0000000404027c12 */ /* 0x002fcc000f8ec0ff */
[----:B------:R-:W2:Y:S02]  /*92d0*/  POPC R2, R2 ;  /* 0x0000000200027309 */ /* 0x000ea40000000000 */
[----:B--2--5:R-:W-:-:S05]  /*92e0*/  IADD3 R6, R3, c[0x0][0xc], R2 ;  /* 0x0000030003067a10 */ /* 0x024fca0007ffe002 */
[----:B------:R1:W-:Y:S02]  /*92f0*/  STL [R1+0x50], R6 ;  /* 0x0000500601007387 */ /* 0x0003e40000100800 */
.L_x_36:
[----:B--2---:R-:W-:Y:S05]  /*9300*/  BSYNC B0 ;  /* 0x0000000000007941 */ /* 0x004fea0003800000 */
.L_x_35:
[----:B------:R-:W-:Y:S01]  /*9310*/  PRMT R0, R0, 0x9910, RZ ;  /* 0x0000991000007816 */ /* 0x000fe200000000ff */
[----:B------:R-:W-:Y:S01]  /*9320*/  BSSY B1, `(.L_x_37) ;  /* 0x000040d000017945 */ /* 0x000fe20003800000 */
[----:B-----5:R-:W-:Y:S02]  /*9330*/  IMAD.MOV.U32 R131, RZ, RZ, R6 ;  /* 0x000000ffff837224 */ /* 0x020fe400078e0006 */
[----:B------:R-:W-:-:S13]  /*9340*/  ISETP.NE.AND P0, PT, R0, RZ, PT ;  /* 0x000000ff0000720c */ /* 0x000fda0003f05270 */
[----:B------:R-:W-:Y:S05]  /*9350*/  @!P0 BRA `(.L_x_38) ;  /* 0x0000310000008947 */ /* 0x000fea0003800000 */
[----:B------:R-:W2:Y:S04]  /*9360*/  LDL R7, [R1+0x78] ;  /* 0x0000780001077983 */ /* 0x000ea80000100800 */
[----:B-1----:R-:W3:Y:S04]  /*9370*/  LDL R13, [R1+0x7c] ;  /* 0x00007c00010d7983 */ /* 0x002ee80000100800 */
[----:B------:R-:W4:Y:S04]  /*9380*/  LDL R9, [R1+0x84] ;  /* 0x0000840001097983 */ /* 0x000f280000100800 */
[----:B------:R-:W4:Y:S04]  /*9390*/  LDL R12, [R1+0x80] ;  /* 0x00008000010c7983 */ /* 0x000f280000100800 */
[----:B------:R-:W4:Y:S04]  /*93a0*/  LDL R11, [R1+0x94] ;  /* 0x00009400010b7983 */ /* 0x000f280000100800 */
[----:B------:R-:W4:Y:S04]  /*93b0*/  LDL R6, [R1+0x8c] ;  /* 0x00008c0001067983 */ /* 0x000f280000100800 */
[----:B------:R-:W4:Y:S04]  /*93c0*/  LDL R5, [R1+0x90] ;  /* 0x0000900001057983 */ /* 0x000f280000100800 */
[----:B------:R-:W4:Y:S04]  /*93d0*/  LDL R10, [R1+0x88] ;  /* 0x00008800010a7983 */ /* 0x000f280000100800 */
[----:B------:R-:W4:Y:S01]  /*93e0*/  LDL R8, [R1+0x48] ;  /* 0x0000480001087983 */ /* 0x000f220000100800 */
[----:B------:R-:W-:Y:S01]  /*93f0*/  WARPSYNC 0xffffffff ;  /* 0xffffffff00007948 */ /* 0x000fe20003800000 */
[----:B------:R-:W-:-:S02]  /*9400*/  F2FP.BF16.PACK_AB R0, R157, R156 ;  /* 0x0000009c9d00723e */ /* 0x000fc400000010ff */
[----:B------:R-:W-:Y:S01]  /*9410*/  BAR.SYNC.DEFER_BLOCKING 0x1, 0x100 ;  /* 0x0044000000007b1d */ /* 0x000fe20000010000 */
[----:B------:R-:W-:Y:S02]  /*9420*/  F2FP.BF16.PACK_AB R2, R159, R158 ;  /* 0x0000009e9f02723e */ /* 0x000fe400000010ff */
[----:B------:R-:W-:Y:S02]  /*9430*/  F2FP.BF16.PACK_AB R3, R153, R152 ;  /* 0x000000989903723e */ /* 0x000fe400000010ff */
[----:B------:R-:W-:Y:S02]  /*9440*/  F2FP.BF16.PACK_AB R4, R101, R100 ;  /* 0x000000646504723e */ /* 0x000fe400000010ff */
[----:B------:R-:W-:-:S04]  /*9450*/  ISETP.NE.U32.AND P2, PT, RZ, c[0x0][0x500], PT ;  /* 0x00014000ff007a0c */ /* 0x000fc80003f45070 */
[----:B------:R-:W-:Y:S01]  /*9460*/  ISETP.NE.AND.EX P2, PT, RZ, c[0x0][0x504], PT, P2 ;  /* 0x00014100ff007a0c */ /* 0x000fe20003f45320 */
[----:B--2---:R1:W-:Y:S04]  /*9470*/  STS [R7], R0 ;  /* 0x0000000007007388 */ /* 0x0043e80000000800 */
[----:B------:R2:W-:Y:S04]  /*9480*/  STS [R7+0x400], R2 ;  /* 0x0004000207007388 */ /* 0x0005e80000000800 */
[----:B---3--:R3:W-:Y:S01]  /*9490*/  STS [R13], R3 ;  /* 0x000000030d007388 */ /* 0x0087e20000000800 */
[----:B-1----:R-:W-:-:S02]  /*94a0*/  F2FP.BF16.PACK_AB R0, R205, R204 ;  /* 0x000000cccd00723e */ /* 0x002fc400000010ff */
[----:B--2---:R-:W-:-:S03]  /*94b0*/  F2FP.BF16.PACK_AB R2, R149, R148 ;  /* 0x000000949502723e */ /* 0x004fc600000010ff */
[----:B------:R1:W-:Y:S01]  /*94c0*/  STS [R13+0x400], R0 ;  /* 0x000400000d007388 */ /* 0x0003e20000000800 */
[----:B---3--:R-:W-:-:S03]  /*94d0*/  F2FP.BF16.PACK_AB R3, R199, R198 ;  /* 0x000000c6c703723e */ /* 0x008fc600000010ff */
[----:B----4-:R2:W-:Y:S04]  /*94e0*/  STS [R9], R2 ;  /* 0x0000000209007388 */ /* 0x0105e80000000800 */
[----:B------:R3:W-:Y:S01]  /*94f0*/  STS [R9+0x400], R3 ;  /* 0x0004000309007388 */ /* 0x0007e20000000800 */
[----:B-1----:R-:W-:Y:S02]  /*9500*/  F2FP.BF16.PACK_AB R0, R145, R144 ;  /* 0x000000909100723e */ /* 0x002fe400000010ff */
[----:B--2---:R-:W-:-:S03]  /*9510*/  F2FP.BF16.PACK_AB R2, R193, R192 ;  /* 0x000000c0c102723e */ /* 0x004fc600000010ff */
[----:B------:R1:W-:Y:S01]  /*9520*/  STS [R12], R0 ;  /* 0x000000000c007388 */ /* 0x0003e20000000800 */
[----:B---3--:R-:W-:-:S03]  /*9530*/  F2FP.BF16.PACK_AB R3, R141, R140 ;  /* 0x0000008c8d03723e */ /* 0x008fc600000010ff */
[----:B------:R2:W-:Y:S04]  /*9540*/  STS [R12+0x400], R2 ;  /* 0x000400020c007388 */ /* 0x0005e80000000800 */
[----:B------:R3:W-:Y:S01]  /*9550*/  STS [R11], R3 ;  /* 0x000000030b007388 */ /* 0x0007e20000000800 */
[----:B-1----:R-:W-:Y:S02]  /*9560*/  F2FP.BF16.PACK_AB R0, R147, R146 ;  /* 0x000000929300723e */ /* 0x002fe400000010ff */
[----:B--2---:R-:W-:-:S03]  /*9570*/  F2FP.BF16.PACK_AB R2, R137, R136 ;  /* 0x000000888902723e */ /* 0x004fc600000010ff */
[----:B------:R1:W-:Y:S01]  /*9580*/  STS [R11+0x400], R0 ;  /* 0x000400000b007388 */ /* 0x0003e20000000800 */
[----:B---3--:R-:W-:-:S03]  /*9590*/  F2FP.BF16.PACK_AB R3, R139, R138 ;  /* 0x0000008a8b03723e */ /* 0x008fc600000010ff */
[----:B------:R2:W-:Y:S04]  /*95a0*/  STS [R6], R2 ;  /* 0x0000000206007388 */ /* 0x0005e80000000800 */
        /* <DEDUP_REMOVED lines=11> */
[----:B------:R2:W-:Y:S04]  /*9660*/  STS [R7+0x4000], R2 ;  /* 0x0040000207007388 */ /* 0x0005e80000000800 */
[----:B------:R3:W-:Y:S01]  /*9670*/  STS [R7+0x4400], R3 ;  /* 0x0044000307007388 */ /* 0x0007e20000000800 */
        /* <DEDUP_REMOVED lines=71> */
[----:B------:R-:W-:Y:S04]  /*9af0*/  STS [R9+0xc400], R4 ;  /* 0x00c4000409007388 */ /* 0x000fe80000000800 */
[----:B------:R3:W-:Y:S04]  /*9b00*/  STS [R12+0xc000], R2 ;  /* 0x00c000020c007388 */ /* 0x0007e80000000800 */
[----:B------:R-:W4:Y:S01]  /*9b10*/  LDL R7, [R1+0x64] ;  /* 0x0000640001077983 */ /* 0x000f220000100800 */
[----:B-1----:R-:W-:-:S02]  /*9b20*/  F2FP.BF16.PACK_AB R0, R115, R114 ;  /* 0x000000727300723e */ /* 0x002fc400000010ff */
[----:B--2---:R-:W-:-:S03]  /*9b30*/  F2FP.BF16.PACK_AB R3, R191, R190 ;  /* 0x000000bebf03723e */ /* 0x004fc600000010ff */
[----:B------:R1:W-:Y:S04]  /*9b40*/  STS [R12+0xc400], R0 ;  /* 0x00c400000c007388 */ /* 0x0003e80000000800 */
[----:B------:R2:W-:Y:S01]  /*9b50*/  STS [R11+0xc000], R3 ;  /* 0x00c000030b007388 */ /* 0x0005e20000000800 */
[----:B---3--:R-:W-:Y:S01]  /*9b60*/  F2FP.BF16.PACK_AB R2, R119, R118 ;  /* 0x000000767702723e */ /* 0x008fe200000010ff */
[----:B------:R-:W-:Y:S02]  /*9b70*/  IMAD.MOV.U32 R4, RZ, RZ, 0x4 ;  /* 0x00000004ff047424 */ /* 0x000fe400078e00ff */
[----:B------:R-:W3:Y:S01]  /*9b80*/  LDL.LU R9, [R1+0x74] ;  /* 0x0000740001097983 */ /* 0x000ee20000300800 */
[----:B------:R-:W-:Y:S01]  /*9b90*/  ISETP.NE.U32.AND P0, PT, RZ, c[0x0][0x508], PT ;  /* 0x00014200ff007a0c */ /* 0x000fe20003f05070 */
[----:B------:R-:W-:-:S02]  /*9ba0*/  IMAD.MOV.U32 R14, RZ, RZ, c[0x0][0x388] ;  /* 0x0000e200ff0e7624 */ /* 0x000fc400078e00ff */
[----:B------:R2:W-:Y:S01]  /*9bb0*/  STS [R11+0xc400], R2 ;  /* 0x00c400020b007388 */ /* 0x0005e20000000800 */
[----:B------:R-:W-:Y:S02]  /*9bc0*/  ISETP.NE.AND.EX P1, PT, RZ, c[0x0][0x50c], PT, P0 ;  /* 0x00014300ff007a0c */ /* 0x000fe40003f25300 */
[----:B-1----:R-:W-:Y:S02]  /*9bd0*/  F2FP.BF16.PACK_AB R0, R189, R188 ;  /* 0x000000bcbd00723e */ /* 0x002fe400000010ff */
[----:B--2---:R-:W-:-:S03]  /*9be0*/  F2FP.BF16.PACK_AB R3, R123, R122 ;  /* 0x0000007a7b03723e */ /* 0x004fc600000010ff */
[----:B------:R1:W-:Y:S04]  /*9bf0*/  STS [R6+0xc000], R0 ;  /* 0x00c0000006007388 */ /* 0x0003e80000000800 */
[----:B------:R2:W-:Y:S01]  /*9c00*/  STS [R6+0xc400], R3 ;  /* 0x00c4000306007388 */ /* 0x0005e20000000800 */
[----:B------:R-:W-:-:S05]  /*9c10*/  F2FP.BF16.PACK_AB R2, R113, R112 ;  /* 0x000000707102723e */ /* 0x000fca00000010ff */
[----:B------:R2:W-:Y:S01]  /*9c20*/  STS [R5+0xc000], R2 ;  /* 0x00c0000205007388 */ /* 0x0005e20000000800 */
[----:B-1----:R-:W-:Y:S02]  /*9c30*/  F2FP.BF16.PACK_AB R0, R127, R126 ;  /* 0x0000007e7f00723e */ /* 0x002fe400000010ff */
[----:B--2---:R-:W-:-:S03]  /*9c40*/  F2FP.BF16.PACK_AB R3, R77, R76 ;  /* 0x0000004c4d03723e */ /* 0x004fc600000010ff */
[----:B------:R1:W-:Y:S01]  /*9c50*/  STS [R5+0xc400], R0 ;  /* 0x00c4000005007388 */ /* 0x0003e20000000800 */
[----:B------:R-:W-:-:S03]  /*9c60*/  F2FP.BF16.PACK_AB R6, R79, R78 ;  /* 0x0000004e4f06723e */ /* 0x000fc600000010ff */
[----:B------:R4:W-:Y:S04]  /*9c70*/  STS [R10+0xc000], R3 ;  /* 0x00c000030a007388 */ /* 0x0009e80000000800 */
[----:B------:R2:W-:Y:S04]  /*9c80*/  STS [R10+0xc400], R6 ;  /* 0x00c400060a007388 */ /* 0x0005e80000000800 */
[----:B------:R-:W-:Y:S01]  /*9c90*/  BAR.SYNC.DEFER_BLOCKING 0x1, 0x100 ;  /* 0x0044000000007b1d */ /* 0x000fe20000010000 */
[----:B------:R-:W-:Y:S01]  /*9ca0*/  @P1 LEA R2, P0, R8, c[0x0][0x508], 0x2 ;  /* 0x0001420008021a11 */ /* 0x000fe200078010ff */
[----:B-1----:R-:W-:-:S02]  /*9cb0*/  IMAD.MOV.U32 R0, RZ, RZ, RZ ;  /* 0x000000ffff007224 */ /* 0x002fc400078e00ff */
[----:B------:R-:W-:-:S05]  /*9cc0*/  IMAD.WIDE R4, R8, R4, c[0x0][0x500] ;  /* 0x0001400008047625 */ /* 0x000fca00078e0204 */
[----:B------:R2:W5:Y:S01]  /*9cd0*/  @P2 LDG.E R0, [R4.64] ;  /* 0x0000000604002981 */ /* 0x000562000c1e1900 */
[----:B----4-:R-:W-:-:S05]  /*9ce0*/  @P1 LEA.HI.X R3, R8, c[0x0][0x50c], R7, 0x2, P0 ;  /* 0x0001430008031a11 */ /* 0x010fca00000f1407 */
[----:B------:R1:W5:Y:S01]  /*9cf0*/  @P1 LDG.E R14, [R2.64] ;  /* 0x00000006020e1981 */ /* 0x000362000c1e1900 */
[----:B---3--:R-:W-:-:S04]  /*9d00*/  ISETP.NE.AND P0, PT, R9, RZ, PT ;  /* 0x000000ff0900720c */ /* 0x008fc80003f05270 */
[----:B-1----:R-:W-:Y:S01]  /*9d10*/  SEL R3, R9, c[0x0][0x3d4], P0 ;  /* 0x0000f50009037a07 */ /* 0x002fe20000000000 */
[----:B------:R-:W-:Y:S05]  /*9d20*/  @P1 BRA `(.L_x_39) ;  /* 0x0000004000001947 */ /* 0x000fea0003800000 */
[----:B--2---:R-:W-:Y:S05]  /*9d30*/  @!P2 BRA `(.L_x_39) ;  /* 0x000000300000a947 */ /* 0x004fea0003800000 */
[----:B------:R1:W2:Y:S04]  /*9d40*/  LDG.E R2, [R4.64] ;  /* 0x0000000604027981 */ /* 0x0002a8000c1e1900 */
[----:B-1----:R-:W2:Y:S02]  /*9d50*/  LDG.E R4, [R4.64+0x4] ;  /* 0x0000040604047981 */ /* 0x002ea4000c1e1900 */
[----:B--2--5:R-:W-:Y:S02]  /*9d60*/  IADD3 R14, -R2, R4, RZ ;  /* 0x00000004020e7210 */ /* 0x024fe40007ffe1ff */
.L_x_39:
[----:B--2---:R-:W2:Y:S04]  /*9d70*/  LDL R6, [R1+0xa4] ;  /* 0x0000a40001067983 */ /* 0x004ea80000100800 */
[----:B------:R-:W2:Y:S04]  /*9d80*/  LDL R132, [R1+0x54] ;  /* 0x0000540001847983 */ /* 0x000ea80000100800 */
[----:B------:R-:W3:Y:S04]  /*9d90*/  LDL R21, [R1+0x60] ;  /* 0x0000600001157983 */ /* 0x000ee80000100800 */
[----:B------:R-:W4:Y:S04]  /*9da0*/  LDL R22, [R1+0x98] ;  /* 0x0000980001167983 */ /* 0x000f280000100800 */
[----:B------:R-:W4:Y:S01]  /*9db0*/  LDL R23, [R1+0xa0] ;  /* 0x0000a00001177983 */ /* 0x000f220000100800 */
[----:B------:R-:W-:Y:S01]  /*9dc0*/  IMAD.MOV.U32 R2, RZ, RZ, 0x368 ;  /* 0x00000368ff027424 */ /* 0x000fe200078e00ff */
[----:B------:R-:W-:-:S04]  /*9dd0*/  ISETP.GT.AND P2, PT, R3, 0x1, PT ;  /* 0x000000010300780c */ /* 0x000fc80003f44270 */
[----:B------:R-:W-:-:S04]  /*9de0*/  SEL R2, R2, 0x328, P2 ;  /* 0x0000032802027807 */ /* 0x000fc80001000000 */
[----:B------:R1:W1:Y:S08]  /*9df0*/  LDC.64 R4, c[0x0][R2+0x170] ;  /* 0x00005c0002047b82 */ /* 0x0002700000000a00 */
[----:B------:R1:W3:Y:S08]  /*9e00*/  LDC.64 R12, c[0x0][R2+0x168] ;  /* 0x00005a00020c7b82 */ /* 0x0002f00000000a00 */
[----:B------:R1:W2:Y:S08]  /*9e10*/  LDC.64 R16, c[0x0][R2+0x178] ;  /* 0x00005e0002107b82 */ /* 0x0002b00000000a00 */
[----:B------:R1:W2:Y:S01]  /*9e20*/  LDC.64 R18, c[0x0][R2+0x160] ;  /* 0x0000580002127b82 */ /* 0x0002a20000000a00 */
[----:B------:R-:W-:-:S04]  /*9e30*/  ISETP.NE.U32.AND P0, PT, RZ, c[0x0][0x500], PT ;  /* 0x00014000ff007a0c */ /* 0x000fc80003f05070 */
[----:B------:R-:W-:-:S04]  /*9e40*/  ISETP.NE.AND.EX P0, PT, RZ, c[0x0][0x504], PT, P0 ;  /* 0x00014100ff007a0c */ /* 0x000fc80003f05300 */
[----:B------:R-:W-:Y:S02]  /*9e50*/  SEL R8, R8, RZ, !P0 ;  /* 0x000000ff08087207 */ /* 0x000fe40004000000 */
[----:B------:R-:W-:Y:S01]  /*9e60*/  SEL R3, R7, RZ, !P0 ;  /* 0x000000ff07037207 */ /* 0x000fe20004000000 */
[----:B-1----:R-:W-:-:S05]  /*9e70*/  IMAD.MOV.U32 R2, RZ, RZ, c[0x0][0x4e8] ;  /* 0x00013a00ff027624 */ /* 0x002fca00078e00ff */
[----:B------:R-:W-:Y:S01]  /*9e80*/  ISETP.NE.AND P3, PT, R2, 0x1, PT ;  /* 0x000000010200780c */ /* 0x000fe20003f65270 */
[----:B------:R-:W-:-:S04]  /*9e90*/  IMAD R2, R5, R8, RZ ;  /* 0x0000000805027224 */ /* 0x000fc800078e02ff */
[C---:B------:R-:W-:Y:S02]  /*9ea0*/  IMAD R11, R4.reuse, R3, R2 ;  /* 0x00000003040b7224 */ /* 0x040fe400078e0202 */
[----:B------:R-:W-:Y:S01]  /*9eb0*/  IMAD.WIDE.U32 R4, R4, R8, RZ ;  /* 0x0000000804047225 */ /* 0x000fe200078e00ff */
[----:B------:R-:W1:Y:S03]  /*9ec0*/  S2R R24, SR_TID.X ;  /* 0x0000000000187919 */ /* 0x000e660000002100 */
[----:B--2---:R-:W-:-:S04]  /*9ed0*/  IMAD R9, R132, 0x80, R6 ;  /* 0x0000008084097824 */ /* 0x004fc800078e0206 */
[----:B------:R-:W-:-:S04]  /*9ee0*/  @P3 IMAD.HI.U32 R3, R9, c[0x0][0x4ec], RZ ;  /* 0x00013b0009033a27 */ /* 0x000fc800078e00ff */
[----:B---3--:R-:W-:-:S04]  /*9ef0*/  IMAD.WIDE.U32 R6, R12, R21, RZ ;  /* 0x000000150c067225 */ /* 0x008fc800078e00ff */
[----:B------:R-:W-:Y:S01]  /*9f00*/  IMAD.MOV.U32 R2, RZ, RZ, R9 ;  /* 0x000000ffff027224 */ /* 0x000fe200078e0009 */
[----:B------:R-:W-:Y:S01]  /*9f10*/  @P3 SHF.R.U32.HI R2, RZ, c[0x0][0x4f0], R3 ;  /* 0x00013c00ff023a19 */ /* 0x000fe20000011603 */
[----:B------:R-:W-:Y:S01]  /*9f20*/  IMAD R10, R13, R21, RZ ;  /* 0x000000150d0a7224 */ /* 0x000fe200078e02ff */
[----:B----4-:R-:W-:Y:S02]  /*9f30*/  SEL R3, R22, RZ, P2 ;  /* 0x000000ff16037207 */ /* 0x010fe40001000000 */
[----:B-----5:R-:W-:Y:S01]  /*9f40*/  IADD3 R13, P1, P0, R4, R6, R0 ;  /* 0x00000006040d7210 */ /* 0x020fe2000783e000 */
[----:B------:R-:W-:Y:S01]  /*9f50*/  IMAD.IADD R6, R7, 0x1, R10 ;  /* 0x0000000107067824 */ /* 0x000fe200078e020a */
[----:B------:R-:W-:Y:S01]  /*9f60*/  SHF.R.S32.HI R10, RZ, 0x1f, R0 ;  /* 0x0000001fff0a7819 */ /* 0x000fe20000011400 */
[----:B------:R-:W-:Y:S02]  /*9f70*/  IMAD.IADD R12, R5, 0x1, R11 ;  /* 0x00000001050c7824 */ /* 0x000fe400078e020b */
[----:B------:R-:W-:-:S02]  /*9f80*/  IMAD.MOV R7, RZ, RZ, -R2 ;  /* 0x000000ffff077224 */ /* 0x000fc400078e0a02 */
[-C--:B------:R-:W-:Y:S02]  /*9f90*/  IMAD R11, R17, R3.reuse, RZ ;  /* 0x00000003110b7224 */ /* 0x080fe400078e02ff */
[----:B------:R-:W-:Y:S01]  /*9fa0*/  IMAD.WIDE.U32 R4, R16, R3, RZ ;  /* 0x0000000310047225 */ /* 0x000fe200078e00ff */
[----:B------:R-:W-:-:S03]  /*9fb0*/  IADD3.X R12, R12, R6, R10, P1, P0 ;  /* 0x000000060c0c7210 */ /* 0x000fc60000fe040a */
[----:B------:R-:W-:Y:S01]  /*9fc0*/  IMAD R3, R7, c[0x0][0x4e8], R9 ;  /* 0x00013a0007037a24 */ /* 0x000fe200078e0209 */
[----:B------:R-:W-:Y:S01]  /*9fd0*/  IADD3 R4, P1, P0, R2, R13, R4 ;  /* 0x0000000d02047210 */ /* 0x000fe2000783e004 */
[----:B------:R-:W-:Y:S01]  /*9fe0*/  IMAD.IADD R11, R5, 0x1, R11 ;  /* 0x00000001050b7824 */ /* 0x000fe200078e020b */
[----:B------:R-:W-:Y:S01]  /*9ff0*/  SHF.R.S32.HI R5, RZ, 0x1f, R2 ;  /* 0x0000001fff057819 */ /* 0x000fe20000011402 */
[----:B------:R-:W-:Y:S01]  /*a000*/  IMAD R2, R19, R3, RZ ;  /* 0x0000000313027224 */ /* 0x000fe200078e02ff */
[----:B------:R-:W-:Y:S02]  /*a010*/  SHF.R.S32.HI R6, RZ, 0x1f, R3 ;  /* 0x0000001fff067819 */ /* 0x000fe40000011403 */
[----:B------:R-:W-:Y:S01]  /*a020*/  IADD3.X R5, R5, R12, R11, P1, P0 ;  /* 0x0000000c05057210 */ /* 0x000fe20000fe040b */
[----:B------:R-:W-:Y:S02]  /*a030*/  IMAD.MOV.U32 R7, RZ, RZ, c[0x0][0x4a8] ;  /* 0x00012a00ff077624 */ /* 0x000fe400078e00ff */
[----:B------:R-:W-:-:S02]  /*a040*/  IMAD R6, R18, R6, R2 ;  /* 0x0000000612067224 */ /* 0x000fc400078e0202 */
[----:B------:R-:W-:Y:S01]  /*a050*/  IMAD.WIDE.U32 R2, R18, R3, R4 ;  /* 0x0000000312027225 */ /* 0x000fe200078e0004 */
[----:B------:R-:W-:-:S03]  /*a060*/  SEL R4, R7, c[0x0][0x450], P2 ;  /* 0x0001140007047a07 */ /* 0x000fc60001000000 */
[----:B------:R-:W-:Y:S01]  /*a070*/  IMAD.MOV.U32 R5, RZ, RZ, c[0x0][0x4ac] ;  /* 0x00012b00ff057624 */ /* 0x000fe200078e00ff */
[----:B-1----:R-:W-:Y:S01]  /*a080*/  SHF.R.S32.HI R22, RZ, 0x1f, R24 ;  /* 0x0000001fff167819 */ /* 0x002fe20000011418 */
[----:B------:R-:W-:Y:S01]  /*a090*/  IMAD.IADD R3, R3, 0x1, R6 ;  /* 0x0000000103037824 */ /* 0x000fe200078e0206 */
[----:B------:R-:W-:Y:S02]  /*a0a0*/  LEA R4, P0, R2, R4, 0x2 ;  /* 0x0000000402047211 */ /* 0x000fe400078010ff */
[----:B------:R-:W-:Y:S02]  /*a0b0*/  SEL R5, R5, c[0x0][0x454], P2 ;  /* 0x0001150005057a07 */ /* 0x000fe40001000000 */
[----:B------:R-:W-:Y:S02]  /*a0c0*/  LEA.HI R22, R22, R24, RZ, 0x5 ;  /* 0x0000001816167211 */ /* 0x000fe400078f28ff */
[----:B------:R-:W-:Y:S02]  /*a0d0*/  LEA.HI.X R2, R2, R5, R3, 0x2, P0 ;  /* 0x0000000502027211 */ /* 0x000fe400000f1403 */
[----:B------:R-:W-:Y:S01]  /*a0e0*/  LOP3.LUT R22, R22, 0xffffffe0, RZ, 0xc0, !PT ;  /* 0xffffffe016167812 */ /* 0x000fe200078ec0ff */
[----:B------:R-:W-:Y:S04]  /*a0f0*/  SHFL.IDX PT, R6, R4, RZ, 0x1c1f ;  /* 0x001c1fff04067589 */ /* 0x000fe800000e0000 */
[----:B------:R-:W1:Y:S01]  /*a100*/  SHFL.IDX PT, R7, R2, RZ, 0x1c1f ;  /* 0x001c1fff02077589 */ /* 0x000e6200000e0000 */
[----:B------:R-:W-:-:S03]  /*a110*/  IMAD.IADD R22, R24, 0x1, -R22 ;  /* 0x0000000118167824 */ /* 0x000fc600078e0a16 */
[----:B------:R-:W-:Y:S01]  /*a120*/  SHFL.IDX PT, R4, R4, 0x1, 0x1c1f ;  /* 0x003c1f0004047f89 */ /* 0x000fe200000e0000 */
[----:B------:R-:W-:-:S03]  /*a130*/  IMAD R13, R14, c[0x0][0x4e8], RZ ;  /* 0x00013a000e0d7a24 */ /* 0x000fc600078e02ff */
[----:B------:R2:W3:Y:S01]  /*a140*/  SHFL.IDX PT, R5, R2, 0x1, 0x1c1f ;  /* 0x003c1f0002057f89 */ /* 0x0004e200000e0000 */
[----:B------:R-:W-:Y:S01]  /*a150*/  LOP3.LUT P0, RZ, R22, 0x3, RZ, 0xc0, !PT ;  /* 0x0000000316ff7812 */ /* 0x000fe2000780c0ff */
[----:B--2---:R-:W-:-:S05]  /*a160*/  IMAD R2, R132, 0x80, R23 ;  /* 0x0000008084027824 */ /* 0x004fca00078e0217 */
[C---:B------:R-:W-:Y:S02]  /*a170*/  IADD3 R3, R2.reuse, 0x8, RZ ;  /* 0x0000000802037810 */ /* 0x040fe40007ffe0ff */
[-C--:B------:R-:W-:Y:S02]  /*a180*/  ISETP.GE.OR P1, PT, R2, R13.reuse, P0 ;  /* 0x0000000d0200720c */ /* 0x080fe40000726670 */
[----:B------:R-:W-:-:S11]  /*a190*/  ISETP.GE.OR P0, PT, R3, R13, P0 ;  /* 0x0000000d0300720c */ /* 0x000fd60000706670 */
[----:B-1----:R1:W-:Y:S01]  /*a1a0*/  @!P1 ST.E [R6.64], R20 ;  /* 0x0000001406009985 */ /* 0x0023e2000c101906 */
[----:B------:R-:W-:-:S03]  /*a1b0*/  ISETP.GE.AND P1, PT, R3, R13, PT ;  /* 0x0000000d0300720c */ /* 0x000fc60003f26270 */
[----:B---3--:R1:W-:Y:S01]  /*a1c0*/  @!P0 ST.E [R4.64], R15 ;  /* 0x0000000f04008985 */ /* 0x0083e2000c101906 */
[----:B------:R-:W-:Y:S02]  /*a1d0*/  ISETP.GE.AND P0, PT, R2, R13, PT ;  /* 0x0000000d0200720c */ /* 0x000fe40003f06270 */
[----:B------:R-:W-:Y:S01]  /*a1e0*/  P2R R130, PR, RZ, 0x2 ;  /* 0x00000002ff827803 */ /* 0x000fe20000000000 */
[----:B------:R-:W-:Y:S05]  /*a1f0*/  @P2 BRA `(.L_x_40) ;  /* 0x00000b4000002947 */ /* 0x000fea0003800000 */
[----:B------:R-:W2:Y:S01]  /*a200*/  S2R R23, SR_TID.X ;  /* 0x0000000000177919 */ /* 0x000ea20000002100 */
[----:B------:R-:W-:Y:S01]  /*a210*/  IMAD R10, R10, c[0x0][0x3a0], RZ ;  /* 0x0000e8000a0a7a24 */ /* 0x000fe200078e02ff */
[----:B-1----:R-:W-:Y:S01]  /*a220*/  SHF.R.S32.HI R5, RZ, 0x1f, R8 ;  /* 0x0000001fff057819 */ /* 0x002fe20000011408 */
[C---:B------:R-:W-:Y:S01]  /*a230*/  IMAD.WIDE.U32 R2, R0.reuse, c[0x0][0x3a0], RZ ;  /* 0x0000e80000027a25 */ /* 0x040fe200078e00ff */
[----:B------:R1:W3:Y:S03]  /*a240*/  LDS.128 R28, [R248+0x80] ;  /* 0x00008000f81c7984 */ /* 0x0002e60000000c00 */
[----:B------:R-:W-:Y:S01]  /*a250*/  IMAD R0, R0, c[0x0][0x3a4], R10 ;  /* 0x0000e90000007a24 */ /* 0x000fe200078e020a */
[----:B------:R1:W4:Y:S01]  /*a260*/  LDS.128 R44, [R248+0x1080] ;  /* 0x00108000f82c7984 */ /* 0x0003220000000c00 */
[----:B------:R-:W-:-:S02]  /*a270*/  IMAD R5, R5, c[0x0][0x3f0], RZ ;  /* 0x0000fc0005057a24 */ /* 0x000fc400078e02ff */
[----:B------:R-:W-:Y:S01]  /*a280*/  IMAD.IADD R3, R3, 0x1, R0 ;  /* 0x0000000103037824 */ /* 0x000fe200078e0200 */
[----:B------:R1:W1:Y:S01]  /*a290*/  LDS.128 R60, [R248+0x2080] ;  /* 0x00208000f83c7984 */ /* 0x0002620000000c00 */
[C---:B------:R-:W-:Y:S02]  /*a2a0*/  IMAD R7, R8.reuse, c[0x0][0x3f4], R5 ;  /* 0x0000fd0008077a24 */ /* 0x040fe400078e0205 */
[C---:B------:R-:W-:Y:S01]  /*a2b0*/  IMAD.WIDE.U32 R2, R21.reuse, c[0x0][0x3e8], R2 ;  /* 0x0000fa0015027a25 */ /* 0x040fe200078e0002 */
[----:B------:R1:W1:Y:S03]  /*a2c0*/  LDS.128 R72, [R248+0x3080] ;  /* 0x00308000f8487984 */ /* 0x0002660000000c00 */
[----:B------:R-:W-:Y:S01]  /*a2d0*/  IMAD R3, R21, c[0x0][0x3ec], R3 ;  /* 0x0000fb0015037a24 */ /* 0x000fe200078e0203 */
[----:B------:R1:W1:Y:S03]  /*a2e0*/  LDS.128 R24, [R248+0x4080] ;  /* 0x00408000f8187984 */ /* 0x0002660000000c00 */
[----:B------:R-:W-:Y:S01]  /*a2f0*/  IMAD.WIDE.U32 R2, R8, c[0x0][0x3f0], R2 ;  /* 0x0000fc0008027a25 */ /* 0x000fe200078e0002 */
[--C-:B--2---:R-:W-:Y:S01]  /*a300*/  SHF.R.S32.HI R22, RZ, 0x1f, R23.reuse ;  /* 0x0000001fff167819 */ /* 0x104fe20000011417 */
[----:B------:R2:W1:Y:S01]  /*a310*/  LDS.128 R40, [R248+0x5080] ;  /* 0x00508000f8287984 */ /* 0x0004620000000c00 */
[----:B------:R-:W-:-:S02]  /*a320*/  SHF.R.S32.HI R133, RZ, 0x1f, R23 ;  /* 0x0000001fff857819 */ /* 0x000fc40000011417 */
[-C--:B------:R-:W-:Y:S01]  /*a330*/  LEA.HI R22, R22, R23.reuse, RZ, 0x3 ;  /* 0x0000001716167211 */ /* 0x080fe200078f18ff */
[----:B------:R2:W1:Y:S01]  /*a340*/  LDS.128 R56, [R248+0x6080] ;  /* 0x00608000f8387984 */ /* 0x0004620000000c00 */
[-C--:B------:R-:W-:Y:S02]  /*a350*/  LEA.HI R133, R133, R23.reuse, RZ, 0x3 ;  /* 0x0000001785857211 */ /* 0x080fe400078f18ff */
[----:B------:R-:W-:Y:S01]  /*a360*/  LOP3.LUT R22, R22, 0xfffffff8, RZ, 0xc0, !PT ;  /* 0xfffffff816167812 */ /* 0x000fe200078ec0ff */
[----:B------:R2:W1:Y:S01]  /*a370*/  LDS.128 R68, [R248+0x7080] ;  /* 0x00708000f8447984 */ /* 0x0004620000000c00 */
[----:B------:R-:W-:Y:S02]  /*a380*/  SHF.R.S32.HI R133, RZ, 0x3, R133 ;  /* 0x00000003ff857819 */ /* 0x000fe40000011485 */
[----:B------:R-:W-:Y:S01]  /*a390*/  IADD3 R22, -R22, R23, RZ ;  /* 0x0000001716167210 */ /* 0x000fe20007ffe1ff */
[----:B------:R2:W1:Y:S01]  /*a3a0*/  LDS.128 R36, [R248+0x9080] ;  /* 0x00908000f8247984 */ /* 0x0004620000000c00 */
[----:B------:R-:W-:-:S02]  /*a3b0*/  IADD3 R3, R3, R7, RZ ;  /* 0x0000000703037210 */ /* 0x000fc40007ffe0ff */
[-C--:B------:R-:W-:Y:S01]  /*a3c0*/  LEA R4, R22, R133.reuse, 0x5 ;  /* 0x0000008516047211 */ /* 0x080fe200078e28ff */
[----:B------:R2:W1:Y:S01]  /*a3d0*/  LDS.128 R52, [R248+0xa080] ;  /* 0x00a08000f8347984 */ /* 0x0004620000000c00 */
[C---:B------:R-:W-:Y:S02]  /*a3e0*/  LEA R11, R132.reuse, R133, 0x7 ;  /* 0x00000085840b7211 */ /* 0x040fe400078e38ff */
[----:B------:R-:W-:Y:S01]  /*a3f0*/  LEA R4, R132, R4, 0x7 ;  /* 0x0000000484047211 */ /* 0x000fe200078e38ff */
[----:B------:R2:W1:Y:S04]  /*a400*/  LDS.128 R20, [R248+0x8080] ;  /* 0x00808000f8147984 */ /* 0x0004680000000c00 */
[----:B------:R-:W-:Y:S01]  /*a410*/  @P3 IMAD.HI.U32 R6, R4, c[0x0][0x4ec], RZ ;  /* 0x00013b0004063a27 */ /* 0x000fe200078e00ff */
[----:B------:R2:W1:Y:S03]  /*a420*/  LDS.128 R64, [R248+0xb080] ;  /* 0x00b08000f8407984 */ /* 0x0004660000000c00 */
[----:B------:R-:W-:Y:S01]  /*a430*/  IMAD.MOV.U32 R0, RZ, RZ, R4 ;  /* 0x000000ffff007224 */ /* 0x000fe200078e0004 */
[----:B------:R2:W1:Y:S01]  /*a440*/  LDS.128 R16, [R248+0xc080] ;  /* 0x00c08000f8107984 */ /* 0x0004620000000c00 */
[----:B------:R-:W-:-:S03]  /*a450*/  @P3 SHF.R.U32.HI R0, RZ, c[0x0][0x4f0], R6 ;  /* 0x00013c00ff003a19 */ /* 0x000fc60000011606 */
[----:B------:R2:W1:Y:S01]  /*a460*/  LDS.128 R32, [R248+0xd080] ;  /* 0x00d08000f8207984 */ /* 0x0004620000000c00 */
[----:B------:R-:W-:Y:S01]  /*a470*/  SHF.R.S32.HI R6, RZ, 0x1f, R0 ;  /* 0x0000001fff067819 */ /* 0x000fe20000011400 */
[C---:B------:R-:W-:Y:S01]  /*a480*/  IMAD.WIDE.U32 R2, R0.reuse, c[0x0][0x3e0], R2 ;  /* 0x0000f80000027a25 */ /* 0x040fe200078e0002 */
[----:B------:R-:W-:Y:S01]  /*a490*/  IADD3 R5, -R0, RZ, RZ ;  /* 0x000000ff00057210 */ /* 0x000fe20007ffe1ff */
[----:B------:R2:W1:Y:S02]  /*a4a0*/  LDS.128 R48, [R248+0xe080] ;  /* 0x00e08000f8307984 */ /* 0x0004640000000c00 */
[----:B------:R-:W-:Y:S02]  /*a4b0*/  IMAD R6, R6, c[0x0][0x3e0], RZ ;  /* 0x0000f80006067a24 */ /* 0x000fe400078e02ff */
[----:B------:R2:W1:Y:S01]  /*a4c0*/  LDS.128 R76, [R248+0xf080] ;  /* 0x00f08000f84c7984 */ /* 0x0004620000000c00 */
[----:B------:R-:W-:Y:S02]  /*a4d0*/  IMAD R4, R5, c[0x0][0x4e8], R4 ;  /* 0x00013a0005047a24 */ /* 0x000fe400078e0204 */
[----:B------:R-:W-:-:S03]  /*a4e0*/  IMAD R5, R0, c[0x0][0x3e4], R6 ;  /* 0x0000f90000057a24 */ /* 0x000fc600078e0206 */
[----:B------:R-:W-:Y:S01]  /*a4f0*/  SHF.R.S32.HI R0, RZ, 0x1f, R4 ;  /* 0x0000001fff007819 */ /* 0x000fe20000011404 */
[----:B------:R-:W-:-:S04]  /*a500*/  IMAD.IADD R3, R3, 0x1, R5 ;  /* 0x0000000103037824 */ /* 0x000fc800078e0205 */
[----:B------:R-:W-:Y:S02]  /*a510*/  IMAD R0, R0, c[0x0][0x3d8], RZ ;  /* 0x0000f60000007a24 */ /* 0x000fe400078e02ff */
[----:B------:R-:W-:-:S04]  /*a520*/  IMAD.WIDE.U32 R2, R4, c[0x0][0x3d8], R2 ;  /* 0x0000f60004027a25 */ /* 0x000fc800078e0002 */
[----:B------:R-:W-:Y:S01]  /*a530*/  IMAD R0, R4, c[0x0][0x3dc], R0 ;  /* 0x0000f70004007a24 */ /* 0x000fe200078e0200 */
[----:B------:R-:W-:-:S04]  /*a540*/  LEA R14, P0, R2, c[0x0][0x380], 0x1 ;  /* 0x0000e000020e7a11 */ /* 0x000fc800078008ff */
[----:B------:R-:W-:-:S04]  /*a550*/  IADD3 R0, R3, R0, RZ ;  /* 0x0000000003007210 */ /* 0x000fc80007ffe0ff */
[----:B------:R-:W-:Y:S01]  /*a560*/  LEA.HI.X R12, R2, c[0x0][0x384], R0, 0x1, P0 ;  /* 0x0000e100020c7a11 */ /* 0x000fe200000f0c00 */
[----:B------:R-:W-:Y:S05]  /*a570*/  BRA.DIV ~URZ, `(.L_x_41) ;  /* 0x000040227f007947 */ /* 0x000fea000b800000 */
[----:B--234-:R2:W3:Y:S02]  /*a580*/  SHFL.IDX PT, R10, R12, RZ, 0x181f ;  /* 0x00181fff0c0a7589 */ /* 0x01c4e400000e0000 */
.L_x_98:
[----:B------:R-:W-:Y:S05]  /*a590*/  BRA.DIV ~URZ, `(.L_x_42) ;  /* 0x000040727f007947 */ /* 0x000fea000b800000 */
[----:B------:R4:W2:Y:S02]  /*a5a0*/  SHFL.IDX PT, R0, R14, RZ, 0x181f ;  /* 0x00181fff0e007589 */ /* 0x0008a400000e0000 */
.L_x_99:
[----:B------:R-:W-:Y:S01]  /*a5b0*/  ISETP.GE.AND P0, PT, R11, R13, PT ;  /* 0x0000000d0b00720c */ /* 0x000fe20003f06270 */
[----:B------:R-:W-:-:S12]  /*a5c0*/  BSSY B0, `(.L_x_43) ;  /* 0x0000019000007945 */ /* 0x000fd80003800000 */
[----:B------:R-:W-:Y:S05]  /*a5d0*/  @P0 BRA `(.L_x_44) ;  /* 0x0000017000000947 */ /* 0x000fea0003800000 */
[----:B------:R-:W5:Y:S04]  /*a5e0*/  LDL.64 R2, [R1+0x30] ;  /* 0x0000300001027983 */ /* 0x000f680000100a00 */
[----:B----4-:R-:W4:Y:S04]  /*a5f0*/  LDL R83, [R1+0x38] ;  /* 0x0000380001537983 */ /* 0x010f280000100800 */
[----:B---3--:R-:W3:Y:S04]  /*a600*/  LDL R81, [R1+0x3c] ;  /* 0x00003c0001517983 */ /* 0x008ee80000100800 */
[----:B--2---:R-:W2:Y:S04]  /*a610*/  LDL R15, [R1+0x40] ;  /* 0x00004000010f7983 */ /* 0x004ea80000100800 */
[----:B------:R-:W2:Y:S04]  /*a620*/  LDL R84, [R1+0x70] ;  /* 0x0000700001547983 */ /* 0x000ea80000100800 */
[----:B------:R-:W2:Y:S04]  /*a630*/  LDL R82, [R1+0x6c] ;  /* 0x00006c0001527983 */ /* 0x000ea80000100800 */
[----:B------:R-:W2:Y:S01]  /*a640*/  LDL R80, [R1+0x68] ;  /* 0x0000680001507983 */ /* 0x000ea20000100800 */
[----:B-----5:R-:W-:-:S02]  /*a650*/  ISETP.GE.AND P3, PT, R2, c[0x0][0x3c8], PT ;  /* 0x0000f20002007a0c */ /* 0x020fc40003f66270 */
[----:B----4-:R-:W-:Y:S02]  /*a660*/  ISETP.GE.AND P2, PT, R83, c[0x0][0x3c8], PT ;  /* 0x0000f20053007a0c */ /* 0x010fe40003f46270 */
[----:B---3--:R-:W-:Y:S02]  /*a670*/  ISETP.GE.AND P1, PT, R81, c[0x0][0x3c8], PT ;  /* 0x0000f20051007a0c */ /* 0x008fe40003f26270 */
[----:B--2---:R-:W-:-:S07]  /*a680*/  ISETP.GE.AND P0, PT, R15, c[0x0][0x3c8], PT ;  /* 0x0000f2000f007a0c */ /* 0x004fce0003f06270 */
[CC--:B------:R-:W-:Y:S02]  /*a690*/  @!P3 LEA R8, P4, R2.reuse, R0.reuse, 0x1 ;  /* 0x000000000208b211 */ /* 0x0c0fe400078808ff */
[----:B------:R-:W-:Y:S02]  /*a6a0*/  @!P2 LEA R6, P6, R83, R0, 0x1 ;  /* 0x000000005306a211 */ /* 0x000fe400078c08ff */
[----:B------:R-:W-:Y:S02]  /*a6b0*/  @!P3 LEA.HI.X R9, R2, R10, R3, 0x1, P4 ;  /* 0x0000000a0209b211 */ /* 0x000fe400020f0c03 */
[----:B------:R-:W-:Y:S02]  /*a6c0*/  @!P1 LEA R4, P5, R81, R0, 0x1 ;  /* 0x0000000051049211 */ /* 0x000fe400078a08ff */
[----:B------:R-:W-:Y:S02]  /*a6d0*/  @!P2 LEA.HI.X R7, R83, R10, R84, 0x1, P6 ;  /* 0x0000000a5307a211 */ /* 0x000fe400030f0c54 */
[----:B------:R-:W-:-:S02]  /*a6e0*/  @!P0 LEA R2, P4, R15, R0, 0x1 ;  /* 0x000000000f028211 */ /* 0x000fc400078808ff */
[-C--:B------:R-:W-:Y:S02]  /*a6f0*/  @!P1 LEA.HI.X R5, R81, R10.reuse, R82, 0x1, P5 ;  /* 0x0000000a51059211 */ /* 0x080fe400028f0c52 */
[----:B------:R-:W-:Y:S01]  /*a700*/  @!P0 LEA.HI.X R3, R15, R10, R80, 0x1, P4 ;  /* 0x0000000a0f038211 */ /* 0x000fe200020f0c50 */
[----:B------:R2:W-:Y:S04]  /*a710*/  @!P3 ST.E.128 [R8.64], R28 ;  /* 0x0000001c0800b985 */ /* 0x0005e8000c101d06 */
[----:B-1----:R2:W-:Y:S04]  /*a720*/  @!P2 ST.E.128 [R6.64], R24 ;  /* 0x000000180600a985 */ /* 0x0025e8000c101d06 */
[----:B------:R2:W-:Y:S04]  /*a730*/  @!P1 ST.E.128 [R4.64], R20 ;  /* 0x0000001404009985 */ /* 0x0005e8000c101d06 */
[----:B------:R2:W-:Y:S02]  /*a740*/  @!P0 ST.E.128 [R2.64], R16 ;  /* 0x0000001002008985 */ /* 0x0005e4000c101d06 */
.L_x_44:
[----:B------:R-:W-:Y:S05]  /*a750*/  BSYNC B0 ;  /* 0x0000000000007941 */ /* 0x000fea0003800000 */
.L_x_43:
[----:B------:R-:W-:Y:S05]  /*a760*/  BRA.DIV ~URZ, `(.L_x_45) ;  /* 0x00003f027f007947 */ /* 0x000fea000b800000 */
[----:B---3--:R3:W4:Y:S04]  /*a770*/  SHFL.IDX PT, R10, R12, 0x1, 0x181f ;  /* 0x00381f000c0a7f89 */ /* 0x00872800000e0000 */
[----:B--2---:R3:W2:Y:S02]  /*a780*/  SHFL.IDX PT, R0, R14, 0x1, 0x181f ;  /* 0x00381f000e007f89 */ /* 0x0046a400000e0000 */
.L_x_100:
[----:B------:R-:W-:Y:S01]  /*a790*/  IADD3 R2, R11, 0x20, RZ ;  /* 0x000000200b027810 */ /* 0x000fe20007ffe0ff */
[----:B------:R-:W-:Y:S03]  /*a7a0*/  BSSY B0, `(.L_x_46) ;  /* 0x000001a000007945 */ /* 0x000fe60003800000 */
[----:B------:R-:W-:-:S13]  /*a7b0*/  ISETP.GE.AND P0, PT, R2, R13, PT ;  /* 0x0000000d0200720c */ /* 0x000fda0003f06270 */
[----:B------:R-:W-:Y:S05]  /*a7c0*/  @P0 BRA `(.L_x_47) ;  /* 0x0000017000000947 */ /* 0x000fea0003800000 */
[----:B-1----:R-:W5:Y:S04]  /*a7d0*/  LDL.64 R22, [R1+0x30] ;  /* 0x0000300001167983 */ /* 0x002f680000100a00 */
[----:B---3--:R-:W3:Y:S04]  /*a7e0*/  LDL R19, [R1+0x38] ;  /* 0x0000380001137983 */ /* 0x008ee80000100800 */
[----:B----4-:R-:W4:Y:S04]  /*a7f0*/  LDL R17, [R1+0x3c] ;  /* 0x00003c0001117983 */ /* 0x010f280000100800 */
[----:B--2---:R-:W2:Y:S04]  /*a800*/  LDL R15, [R1+0x40] ;  /* 0x00004000010f7983 */ /* 0x004ea80000100800 */
[----:B------:R-:W2:Y:S04]  /*a810*/  LDL R20, [R1+0x70] ;  /* 0x0000700001147983 */ /* 0x000ea80000100800 */
[----:B------:R-:W2:Y:S04]  /*a820*/  LDL R18, [R1+0x6c] ;  /* 0x00006c0001127983 */ /* 0x000ea80000100800 */
[----:B------:R-:W2:Y:S01]  /*a830*/  LDL R16, [R1+0x68] ;  /* 0x0000680001107983 */ /* 0x000ea20000100800 */
[----:B-----5:R-:W-:-:S02]  /*a840*/  ISETP.GE.AND P3, PT, R22, c[0x0][0x3c8], PT ;  /* 0x0000f20016007a0c */ /* 0x020fc40003f66270 */
[----:B---3--:R-:W-:Y:S02]  /*a850*/  ISETP.GE.AND P2, PT, R19, c[0x0][0x3c8], PT ;  /* 0x0000f20013007a0c */ /* 0x008fe40003f46270 */
[----:B----4-:R-:W-:Y:S02]  /*a860*/  ISETP.GE.AND P1, PT, R17, c[0x0][0x3c8], PT ;  /* 0x0000f20011007a0c */ /* 0x010fe40003f26270 */
        /* <DEDUP_REMOVED lines=10> */
[----:B------:R1:W-:Y:S04]  /*a910*/  @!P2 ST.E.128 [R6.64], R40 ;  /* 0x000000280600a985 */ /* 0x0003e8000c101d06 */
[----:B------:R1:W-:Y:S04]  /*a920*/  @!P1 ST.E.128 [R4.64], R36 ;  /* 0x0000002404009985 */ /* 0x0003e8000c101d06 */
[----:B------:R1:W-:Y:S02]  /*a930*/  @!P0 ST.E.128 [R2.64], R32 ;  /* 0x0000002002008985 */ /* 0x0003e4000c101d06 */
.L_x_47:
[----:B------:R-:W-:Y:S05]  /*a940*/  BSYNC B0 ;  /* 0x0000000000007941 */ /* 0x000fea0003800000 */
.L_x_46:
[----:B------:R-:W-:Y:S05]  /*a950*/  BRA.DIV ~URZ, `(.L_x_48) ;  /* 0x00003dd27f007947 */ /* 0x000fea000b800000 */
[----:B----4-:R4:W3:Y:S02]  /*a960*/  SHFL.IDX PT, R10, R12, 0x2, 0x181f ;  /* 0x00581f000c0a7f89 */ /* 0x0108e400000e0000 */
.L_x_101:
[----:B------:R-:W-:Y:S05]  /*a970*/  BRA.DIV ~URZ, `(.L_x_49) ;  /* 0x00003e227f007947 */ /* 0x000fea000b800000 */
[----:B--2---:R2:W4:Y:S02]  /*a980*/  SHFL.IDX PT, R0, R14, 0x2, 0x181f ;  /* 0x00581f000e007f89 */ /* 0x00452400000e0000 */
.L_x_102:
[----:B-1----:R-:W-:Y:S01]  /*a990*/  IADD3 R2, R11, 0x40, RZ ;  /* 0x000000400b027810 */ /* 0x002fe20007ffe0ff */
[----:B------:R-:W-:Y:S03]  /*a9a0*/  BSSY B0, `(.L_x_50) ;  /* 0x000001a000007945 */ /* 0x000fe60003800000 */
[----:B------:R-:W-:-:S13]  /*a9b0*/  ISETP.GE.AND P0, PT, R2, R13, PT ;  /* 0x0000000d0200720c */ /* 0x000fda0003f06270 */
[----:B------:R-:W-:Y:S05]  /*a9c0*/  @P0 BRA `(.L_x_51) ;  /* 0x0000017000000947 */ /* 0x000fea0003800000 */
[----:B------:R-:W5:Y:S04]  /*a9d0*/  LDL.64 R22, [R1+0x30] ;  /* 0x0000300001167983 */ /* 0x000f680000100a00 */
[----:B--2---:R-:W2:Y:S04]  /*a9e0*/  LDL R19, [R1+0x38] ;  /* 0x0000380001137983 */ /* 0x004ea80000100800 */
[----:B----4-:R-:W4:Y:S04]  /*a9f0*/  LDL R17, [R1+0x3c] ;  /* 0x00003c0001117983 */ /* 0x010f280000100800 */
[----:B---3--:R-:W3:Y:S04]  /*aa00*/  LDL R15, [R1+0x40] ;  /* 0x00004000010f7983 */ /* 0x008ee80000100800 */
[----:B------:R-:W3:Y:S04]  /*aa10*/  LDL R20, [R1+0x70] ;  /* 0x0000700001147983 */ /* 0x000ee80000100800 */
[----:B------:R-:W3:Y:S04]  /*aa20*/  LDL R18, [R1+0x6c] ;  /* 0x00006c0001127983 */ /* 0x000ee80000100800 */
[----:B------:R-:W3:Y:S01]  /*aa30*/  LDL R16, [R1+0x68] ;  /* 0x0000680001107983 */ /* 0x000ee20000100800 */
[----:B-----5:R-:W-:-:S02]  /*aa40*/  ISETP.GE.AND P3, PT, R22, c[0x0][0x3c8], PT ;  /* 0x0000f20016007a0c */ /* 0x020fc40003f66270 */
[----:B--2---:R-:W-:Y:S02]  /*aa50*/  ISETP.GE.AND P2, PT, R19, c[0x0][0x3c8], PT ;  /* 0x0000f20013007a0c */ /* 0x004fe40003f46270 */
[----:B----4-:R-:W-:Y:S02]  /*aa60*/  ISETP.GE.AND P1, PT, R17, c[0x0][0x3c8], PT ;  /* 0x0000f20011007a0c */ /* 0x010fe40003f26270 */
[----:B---3--:R-:W-:-:S07]  /*aa70*/  ISETP.GE.AND P0, PT, R15, c[0x0][0x3c8], PT ;  /* 0x0000f2000f007a0c */ /* 0x008fce0003f06270 */
        /* <DEDUP_REMOVED lines=12> */
.L_x_51:
[----:B------:R-:W-:Y:S05]  /*ab40*/  BSYNC B0 ;  /* 0x0000000000007941 */ /* 0x000fea0003800000 */
.L_x_50:
[----:B------:R-:W-:Y:S05]  /*ab50*/  BRA.DIV ~URZ, `(.L_x_52) ;  /* 0x00003ca27f007947 */ /* 0x000fea000b800000 */
[----:B-1----:R1:W2:Y:S04]  /*ab60*/  SHFL.IDX PT, R8, R12, 0x3, 0x181f ;  /* 0x00781f000c087f89 */ /* 0x0022a800000e0000 */
[----:B----4-:R1:W4:Y:S02]  /*ab70*/  SHFL.IDX PT, R0, R14, 0x3, 0x181f ;  /* 0x00781f000e007f89 */ /* 0x01032400000e0000 */
.L_x_103:
[----:B------:R-:W-:-:S04]  /*ab80*/  IADD3 R2, R11, 0x60, RZ ;  /* 0x000000600b027810 */ /* 0x000fc80007ffe0ff */
[----:B------:R-:W-:-:S13]  /*ab90*/  ISETP.GE.AND P0, PT, R2, R13, PT ;  /* 0x0000000d0200720c */ /* 0x000fda0003f06270 */
[----:B------:R-:W-:Y:S05]  /*aba0*/  @P0 BRA `(.L_x_53) ;  /* 0x0000284000000947 */ /* 0x000fea0003800000 */
[----:B------:R-:W5:Y:S04]  /*abb0*/  LDL.64 R16, [R1+0x30] ;  /* 0x0000300001107983 */ /* 0x000f680000100a00 */
[----:B-123--:R-:W2:Y:S04]  /*abc0*/  LDL R14, [R1+0x38] ;  /* 0x00003800010e7983 */ /* 0x00eea80000100800 */
[----:B------:R-:W3:Y:S04]  /*abd0*/  LDL R10, [R1+0x3c] ;  /* 0x00003c00010a7983 */ /* 0x000ee80000100800 */
[----:B----4-:R-:W4:Y:S04]  /*abe0*/  LDL R15, [R1+0x70] ;  /* 0x00007000010f7983 */ /* 0x010f280000100800 */
[----:B------:R-:W4:Y:S04]  /*abf0*/  LDL R12, [R1+0x6c] ;  /* 0x00006c00010c7983 */ /* 0x000f280000100800 */
[----:B------:R-:W4:Y:S01]  /*ac00*/  LDL R9, [R1+0x40] ;  /* 0x0000400001097983 */ /* 0x000f220000100800 */
[----:B-----5:R-:W-:-:S02]  /*ac10*/  ISETP.GE.AND P2, PT, R16, c[0x0][0x3c8], PT ;  /* 0x0000f20010007a0c */ /* 0x020fc40003f46270 */
[----:B--2---:R-:W-:Y:S02]  /*ac20*/  ISETP.GE.AND P1, PT, R14, c[0x0][0x3c8], PT ;  /* 0x0000f2000e007a0c */ /* 0x004fe40003f26270 */
[----:B---3--:R-:W-:-:S09]  /*ac30*/  ISETP.GE.AND P0, PT, R10, c[0x0][0x3c8], PT ;  /* 0x0000f2000a007a0c */ /* 0x008fd20003f06270 */
[-C--:B------:R-:W-:Y:S02]  /*ac40*/  @!P2 LEA R6, P5, R16, R0.reuse, 0x1 ;  /* 0x000000001006a211 */ /* 0x080fe400078a08ff */
[----:B------:R-:W-:Y:S02]  /*ac50*/  @!P1 LEA R4, P4, R14, R0, 0x1 ;  /* 0x000000000e049211 */ /* 0x000fe400078808ff */
[----:B------:R-:W-:Y:S02]  /*ac60*/  @!P2 LEA.HI.X R7, R16, R8, R17, 0x1, P5 ;  /* 0x000000081007a211 */ /* 0x000fe400028f0c11 */
[----:B------:R-:W-:Y:S02]  /*ac70*/  @!P0 LEA R2, P3, R10, R0, 0x1 ;  /* 0x000000000a028211 */ /* 0x000fe400078608ff */
[-C--:B----4-:R-:W-:Y:S02]  /*ac80*/  @!P1 LEA.HI.X R5, R14, R8.reuse, R15, 0x1, P4 ;  /* 0x000000080e059211 */ /* 0x090fe400020f0c0f */
[----:B------:R-:W-:Y:S01]  /*ac90*/  @!P0 LEA.HI.X R3, R10, R8, R12, 0x1, P3 ;  /* 0x000000080a038211 */ /* 0x000fe200018f0c0c */
[----:B------:R1:W-:Y:S04]  /*aca0*/  @!P2 ST.E.128 [R6.64], R72 ;  /* 0x000000480600a985 */ /* 0x0003e8000c101d06 */
[----:B------:R1:W-:Y:S04]  /*acb0*/  @!P1 ST.E.128 [R4.64], R68 ;  /* 0x0000004404009985 */ /* 0x0003e8000c101d06 */
[----:B------:R1:W-:Y:S01]  /*acc0*/  @!P0 ST.E.128 [R2.64], R64 ;  /* 0x0000004002008985 */ /* 0x0003e2000c101d06 */
[----:B------:R-:W-:-:S13]  /*acd0*/  ISETP.GE.AND P0, PT, R9, c[0x0][0x3c8], PT ;  /* 0x0000f20009007a0c */ /* 0x000fda0003f06270 */
[----:B------:R-:W-:Y:S05]  /*ace0*/  @P0 BRA `(.L_x_53) ;  /* 0x0000270000000947 */ /* 0x000fea0003800000 */
[----:B------:R-:W2:Y:S01]  /*acf0*/  LDL R10, [R1+0x68] ;  /* 0x00006800010a7983 */ /* 0x000ea20000100800 */
[----:B-1----:R-:W-:-:S04]  /*ad00*/  LEA R2, P0, R9, R0, 0x1 ;  /* 0x0000000009027211 */ /* 0x002fc800078008ff */
[----:B--2---:R-:W-:-:S05]  /*ad10*/  LEA.HI.X R3, R9, R8, R10, 0x1, P0 ;  /* 0x0000000809037211 */ /* 0x004fca00000f0c0a */
[----:B------:R1:W-:Y:S01]  /*ad20*/  ST.E.128 [R2.64], R76 ;  /* 0x0000004c02007985 */ /* 0x0003e2000c101d06 */
[----:B------:R-:W-:Y:S05]  /*ad30*/  BRA `(.L_x_53) ;  /* 0x000026b000007947 */ /* 0x000fea0003800000 */
.L_x_40:
[----:B-1----:R-:W2:Y:S04]  /*ad40*/  LDL.LU R4, [R1+0x60] ;  /* 0x0000600001047983 */ /* 0x002ea80000300800 */
[----:B------:R-:W3:Y:S01]  /*ad50*/  LDL.LU R6, [R1+0x98] ;  /* 0x0000980001067983 */ /* 0x000ee20000300800 */
[----:B------:R-:W-:Y:S02]  /*ad60*/  IMAD R10, R10, c[0x0][0x408], RZ ;  /* 0x000102000a0a7a24 */ /* 0x000fe400078e02ff */
[----:B------:R-:W-:-:S04]  /*ad70*/  IMAD.WIDE.U32 R2, R0, c[0x0][0x408], RZ ;  /* 0x0001020000027a25 */ /* 0x000fc800078e00ff */
[----:B------:R-:W-:Y:S02]  /*ad80*/  IMAD R0, R0, c[0x0][0x40c], R10 ;  /* 0x0001030000007a24 */ /* 0x000fe400078e020a */
[----:B------:R-:W-:-:S03]  /*ad90*/  @P3 IMAD.HI.U32 R5, R9, c[0x0][0x4ec], RZ ;  /* 0x00013b0009053a27 */ /* 0x000fc600078e00ff */
[----:B------:R-:W-:Y:S02]  /*ada0*/  IADD3 R3, R3, R0, RZ ;  /* 0x0000000003037210 */ /* 0x000fe40007ffe0ff */
[----:B------:R-:W-:-:S05]  /*adb0*/  SHF.R.S32.HI R0, RZ, 0x1f, R8 ;  /* 0x0000001fff007819 */ /* 0x000fca0000011408 */
[----:B------:R-:W-:Y:S02]  /*adc0*/  IMAD R0, R0, c[0x0][0x440], RZ ;  /* 0x0001100000007a24 */ /* 0x000fe400078e02ff */
[----:B--2---:R-:W-:-:S04]  /*add0*/  IMAD.WIDE.U32 R2, R4, c[0x0][0x438], R2 ;  /* 0x00010e0004027a25 */ /* 0x004fc800078e0002 */
[----:B------:R-:W-:Y:S02]  /*ade0*/  IMAD R3, R4, c[0x0][0x43c], R3 ;  /* 0x00010f0004037a24 */ /* 0x000fe400078e0203 */
[C---:B------:R-:W-:Y:S01]  /*adf0*/  IMAD R4, R8.reuse, c[0x0][0x444], R0 ;  /* 0x0001110008047a24 */ /* 0x040fe200078e0200 */
[----:B------:R-:W-:Y:S01]  /*ae00*/  MOV R0, R9 ;  /* 0x0000000900007202 */ /* 0x000fe20000000f00 */
[----:B------:R-:W-:Y:S01]  /*ae10*/  IMAD.WIDE.U32 R2, R8, c[0x0][0x440], R2 ;  /* 0x0001100008027a25 */ /* 0x000fe200078e0002 */
[----:B------:R-:W-:-:S04]  /*ae20*/  @P3 SHF.R.U32.HI R0, RZ, c[0x0][0x4f0], R5 ;  /* 0x00013c00ff003a19 */ /* 0x000fc80000011605 */
[----:B------:R-:W-:Y:S02]  /*ae30*/  IADD3 R3, R3, R4, RZ ;  /* 0x0000000403037210 */ /* 0x000fe40007ffe0ff */
[----:B------:R-:W-:Y:S02]  /*ae40*/  SHF.R.S32.HI R5, RZ, 0x1f, R0 ;  /* 0x0000001fff057819 */ /* 0x000fe40000011400 */
[----:B------:R-:W-:Y:S01]  /*ae50*/  IADD3 R4, -R0, RZ, RZ ;  /* 0x000000ff00047210 */ /* 0x000fe20007ffe1ff */
[----:B---3--:R-:W-:-:S04]  /*ae60*/  IMAD.WIDE.U32 R2, R6, c[0x0][0x448], R2 ;  /* 0x0001120006027a25 */ /* 0x008fc800078e0002 */
[----:B------:R-:W-:Y:S02]  /*ae70*/  IMAD R5, R5, c[0x0][0x430], RZ ;  /* 0x00010c0005057a24 */ /* 0x000fe400078e02ff */
[----:B------:R-:W-:Y:S02]  /*ae80*/  IMAD R3, R6, c[0x0][0x44c], R3 ;  /* 0x0001130006037a24 */ /* 0x000fe400078e0203 */
[----:B------:R-:W-:Y:S02]  /*ae90*/  IMAD R4, R4, c[0x0][0x4e8], R9 ;  /* 0x00013a0004047a24 */ /* 0x000fe400078e0209 */
[C---:B------:R-:W-:Y:S02]  /*aea0*/  IMAD R5, R0.reuse, c[0x0][0x434], R5 ;  /* 0x00010d0000057a24 */ /* 0x040fe400078e0205 */
[----:B------:R-:W-:Y:S01]  /*aeb0*/  IMAD.WIDE.U32 R2, R0, c[0x0][0x430], R2 ;  /* 0x00010c0000027a25 */ /* 0x000fe200078e0002 */
[----:B------:R-:W-:-:S04]  /*aec0*/  SHF.R.S32.HI R0, RZ, 0x1f, R4 ;  /* 0x0000001fff007819 */ /* 0x000fc80000011404 */
[----:B------:R-:W-:Y:S01]  /*aed0*/  IADD3 R3, R3, R5, RZ ;  /* 0x0000000503037210 */ /* 0x000fe20007ffe0ff */
[----:B------:R-:W-:-:S04]  /*aee0*/  IMAD R0, R0, c[0x0][0x428], RZ ;  /* 0x00010a0000007a24 */ /* 0x000fc800078e02ff */
[----:B------:R-:W-:-:S04]  /*aef0*/  IMAD.WIDE.U32 R2, R4, c[0x0][0x428], R2 ;  /* 0x00010a0004027a25 */ /* 0x000fc800078e0002 */
[----:B------:R-:W-:Y:S01]  /*af00*/  IMAD R4, R4, c[0x0][0x42c], R0 ;  /* 0x00010b0004047a24 */ /* 0x000fe200078e0200 */
[----:B------:R-:W-:-:S04]  /*af10*/  LEA R14, P1, R2, c[0x0][0x400], 0x2 ;  /* 0x00010000020e7a11 */ /* 0x000fc800078210ff */
[----:B------:R-:W-:-:S04]  /*af20*/  IADD3 R4, R3, R4, RZ ;  /* 0x0000000403047210 */ /* 0x000fc80007ffe0ff */
[----:B------:R-:W-:Y:S01]  /*af30*/  LEA.HI.X R12, R2, c[0x0][0x404], R4, 0x2, P1 ;  /* 0x00010100020c7a11 */ /* 0x000fe200008f1404 */
[----:B------:R-:W-:Y:S05]  /*af40*/  BRA.DIV ~URZ, `(.L_x_54) ;  /* 0x000039727f007947 */ /* 0x000fea000b800000 */
[----:B------:R1:W2:Y:S02]  /*af50*/  SHFL.IDX PT, R4, R12, RZ, 0x1c1f ;  /* 0x001c1fff0c047589 */ /* 0x0002a400000e0000 */
.L_x_104:
[----:B------:R-:W-:Y:S05]  /*af60*/  BRA.DIV ~URZ, `(.L_x_55) ;  /* 0x000039c27f007947 */ /* 0x000fea000b800000 */
[----:B------:R3:W4:Y:S02]  /*af70*/  SHFL.IDX PT, R0, R14, RZ, 0x1c1f ;  /* 0x001c1fff0e007589 */ /* 0x00072400000e0000 */
.L_x_105:
[----:B------:R-:W5:Y:S01]  /*af80*/  LDL R5, [R1+0x44] ;  /* 0x0000440001057983 */ /* 0x000f620000100800 */
[----:B------:R-:W-:Y:S01]  /*af90*/  BSSY B0, `(.L_x_56) ;  /* 0x00000c1000007945 */ /* 0x000fe20003800000 */
[C---:B-----5:R-:W-:Y:S02]  /*afa0*/  IADD3 R13, R5.reuse, 0x8, RZ ;  /* 0x00000008050d7810 */ /* 0x060fe40007ffe0ff */
[C---:B------:R-:W-:Y:S02]  /*afb0*/  IADD3 R17, R5.reuse, 0x10, RZ ;  /* 0x0000001005117810 */ /* 0x040fe40007ffe0ff */
[C---:B------:R-:W-:Y:S02]  /*afc0*/  IADD3 R16, R5.reuse, 0x18, RZ ;  /* 0x0000001805107810 */ /* 0x040fe40007ffe0ff */
[C---:B------:R-:W-:Y:S02]  /*afd0*/  IADD3 R18, R5.reuse, 0x20, RZ ;  /* 0x0000002005127810 */ /* 0x040fe40007ffe0ff */
[----:B------:R-:W-:-:S02]  /*afe0*/  IADD3 R19, R5, 0x28, RZ ;  /* 0x0000002805137810 */ /* 0x000fc40007ffe0ff */
[C---:B------:R-:W-:Y:S02]  /*aff0*/  IADD3 R20, R5.reuse, 0x30, RZ ;  /* 0x0000003005147810 */ /* 0x040fe40007ffe0ff */
[C---:B------:R-:W-:Y:S02]  /*b000*/  IADD3 R21, R5.reuse, 0x38, RZ ;  /* 0x0000003805157810 */ /* 0x040fe40007ffe0ff */
        /* <DEDUP_REMOVED lines=23> */
[----:B------:R-:W-:Y:S02]  /*b180*/  IADD3 R45, R5, 0xf8, RZ ;  /* 0x000000f8052d7810 */ /* 0x000fe40007ffe0ff */
[----:B------:R-:W-:Y:S02]  /*b190*/  SHF.R.S32.HI R15, RZ, 0x1f, R13 ;  /* 0x0000001fff0f7819 */ /* 0x000fe4000001140d */
[----:B------:R-:W-:Y:S02]  /*b1a0*/  SHF.R.S32.HI R47, RZ, 0x1f, R17 ;  /* 0x0000001fff2f7819 */ /* 0x000fe40000011411 */
[----:B------:R-:W-:Y:S02]  /*b1b0*/  SHF.R.S32.HI R46, RZ, 0x1f, R16 ;  /* 0x0000001fff2e7819 */ /* 0x000fe40000011410 */
[----:B------:R-:W-:-:S02]  /*b1c0*/  SHF.R.S32.HI R48, RZ, 0x1f, R18 ;  /* 0x0000001fff307819 */ /* 0x000fc40000011412 */
[----:B------:R-:W-:Y:S02]  /*b1d0*/  SHF.R.S32.HI R49, RZ, 0x1f, R19 ;  /* 0x0000001fff317819 */ /* 0x000fe40000011413 */
[----:B------:R-:W-:Y:S02]  /*b1e0*/  SHF.R.S32.HI R50, RZ, 0x1f, R20 ;  /* 0x0000001fff327819 */ /* 0x000fe40000011414 */
        /* <DEDUP_REMOVED lines=24> */
[----:B------:R-:W-:Y:S01]  /*b370*/  SHF.R.S32.HI R75, RZ, 0x1f, R45 ;  /* 0x0000001fff4b7819 */ /* 0x000fe2000001142d */
[----:B------:R-:W-:Y:S05]  /*b380*/  @P0 BRA `(.L_x_57) ;  /* 0x0000081000000947 */ /* 0x000fea0003800000 */
[----:B------:R-:W-:Y:S02]  /*b390*/  ISETP.GE.AND P0, PT, R5, c[0x0][0x3c8], PT ;  /* 0x0000f20005007a0c */ /* 0x000fe40003f06270 */
[----:B------:R-:W-:Y:S02]  /*b3a0*/  ISETP.GE.AND P1, PT, R13, c[0x0][0x3c8], PT ;  /* 0x0000f2000d007a0c */ /* 0x000fe40003f26270 */
[----:B------:R-:W-:Y:S02]  /*b3b0*/  ISETP.GE.AND P3, PT, R17, c[0x0][0x3c8], PT ;  /* 0x0000f20011007a0c */ /* 0x000fe40003f66270 */
[----:B------:R-:W-:-:S02]  /*b3c0*/  ISETP.GE.AND P4, PT, R16, c[0x0][0x3c8], PT ;  /* 0x0000f20010007a0c */ /* 0x000fc40003f86270 */
[----:B------:R-:W-:Y:S02]  /*b3d0*/  ISETP.GE.AND P2, PT, R18, c[0x0][0x3c8], PT ;  /* 0x0000f20012007a0c */ /* 0x000fe40003f46270 */
[----:B------:R-:W-:-:S03]  /*b3e0*/  ISETP.GE.AND P6, PT, R41, c[0x0][0x3c8], PT ;  /* 0x0000f20029007a0c */ /* 0x000fc60003fc6270 */
[----:B----4-:R-:W-:Y:S02]  /*b3f0*/  @!P0 IMAD.MOV.U32 R2, RZ, RZ, R0 ;  /* 0x000000ffff028224 */ /* 0x010fe400078e0000 */
[----:B--2---:R-:W-:-:S04]  /*b400*/  @!P0 IMAD.MOV.U32 R3, RZ, RZ, R4 ;  /* 0x000000ffff038224 */ /* 0x004fc800078e0004 */
[----:B------:R-:W-:-:S05]  /*b410*/  @!P0 IMAD.WIDE R2, R5, 0x4, R2 ;  /* 0x0000000405028825 */ /* 0x000fca00078e0202 */
[----:B------:R2:W-:Y:S02]  /*b420*/  @!P0 ST.E.64 [R2.64], R156 ;  /* 0x0000009c02008985 */ /* 0x0005e4000c101b06 */
[----:B--2---:R-:W-:-:S04]  /*b430*/  @!P1 LEA R2, P0, R13, R0, 0x2 ;  /* 0x000000000d029211 */ /* 0x004fc800078010ff */
[----:B------:R-:W-:-:S05]  /*b440*/  @!P1 LEA.HI.X R3, R13, R4, R15, 0x2, P0 ;  /* 0x000000040d039211 */ /* 0x000fca00000f140f */
[----:B------:R2:W-:Y:S01]  /*b450*/  @!P1 ST.E.64 [R2.64], R152 ;  /* 0x0000009802009985 */ /* 0x0005e2000c101b06 */
[----:B------:R-:W-:Y:S02]  /*b460*/  ISETP.GE.AND P1, PT, R19, c[0x0][0x3c8], PT ;  /* 0x0000f20013007a0c */ /* 0x000fe40003f26270 */
[----:B--2---:R-:W-:-:S04]  /*b470*/  @!P3 LEA R2, P0, R17, R0, 0x2 ;  /* 0x000000001102b211 */ /* 0x004fc800078010ff */
[----:B------:R-:W-:Y:S02]  /*b480*/  @!P3 LEA.HI.X R3, R17, R4, R47, 0x2, P0 ;  /* 0x000000041103b211 */ /* 0x000fe400000f142f */
[----:B------:R-:W-:-:S03]  /*b490*/  @!P4 LEA R6, P0, R16, R0, 0x2 ;  /* 0x000000001006c211 */ /* 0x000fc600078010ff */
[----:B------:R2:W-:Y:S01]  /*b4a0*/  @!P3 ST.E.64 [R2.64], R148 ;  /* 0x000000940200b985 */ /* 0x0005e2000c101b06 */
[----:B------:R-:W-:Y:S02]  /*b4b0*/  @!P4 LEA.HI.X R7, R16, R4, R46, 0x2, P0 ;  /* 0x000000041007c211 */ /* 0x000fe400000f142e */
[----:B------:R-:W-:-:S03]  /*b4c0*/  ISETP.GE.AND P3, PT, R20, c[0x0][0x3c8], PT ;  /* 0x0000f20014007a0c */ /* 0x000fc60003f66270 */
[----:B------:R4:W-:Y:S01]  /*b4d0*/  @!P4 ST.E.64 [R6.64], R144 ;  /* 0x000000900600c985 */ /* 0x0009e2000c101b06 */
[----:B------:R-:W-:Y:S02]  /*b4e0*/  ISETP.GE.AND P4, PT, R21, c[0x0][0x3c8], PT ;  /* 0x0000f20015007a0c */ /* 0x000fe40003f86270 */
[----:B--2---:R-:W-:-:S04]  /*b4f0*/  @!P2 LEA R2, P5, R18, R0, 0x2 ;  /* 0x000000001202a211 */ /* 0x004fc800078a10ff */
[----:B------:R-:W-:Y:S02]  /*b500*/  @!P2 LEA.HI.X R3, R18, R4, R48, 0x2, P5 ;  /* 0x000000041203a211 */ /* 0x000fe400028f1430 */
[----:B----4-:R-:W-:-:S03]  /*b510*/  @!P1 LEA R6, P0, R19, R0, 0x2 ;  /* 0x0000000013069211 */ /* 0x010fc600078010ff */
        /* <DEDUP_REMOVED lines=58> */
[----:B------:R-:W-:Y:S02]  /*b8c0*/  ISETP.GE.AND P3, PT, R36, c[0x0][0x3c8], PT ;  /* 0x0000f20024007a0c */ /* 0x000fe40003f66270 */
[C---:B------:R-:W-:Y:S01]  /*b8d0*/  @!P1 LEA R8, P0, R34.reuse, R0, 0x2 ;  /* 0x0000000022089211 */ /* 0x040fe200078010ff */
[----:B------:R4:W-:Y:S01]  /*b8e0*/  @!P4 ST.E.64 [R6.64], R80 ;  /* 0x000000500600c985 */ /* 0x0009e2000c101b06 */
[----:B------:R-:W-:Y:S02]  /*b8f0*/  ISETP.GE.AND P4, PT, R37, c[0x0][0x3c8], PT ;  /* 0x0000f20025007a0c */ /* 0x000fe40003f86270 */
[----:B------:R-:W-:Y:S02]  /*b900*/  @!P1 LEA.HI.X R9, R34, R4, R64, 0x2, P0 ;  /* 0x0000000422099211 */ /* 0x000fe400000f1440 */
[----:B--2---:R-:W-:-:S04]  /*b910*/  @!P2 LEA R2, P5, R35, R0, 0x2 ;  /* 0x000000002302a211 */ /* 0x004fc800078a10ff */
[----:B------:R-:W-:Y:S02]  /*b920*/  @!P2 LEA.HI.X R3, R35, R4, R65, 0x2, P5 ;  /* 0x000000042303a211 */ /* 0x000fe400028f1441 */
[----:B----4-:R-:W-:-:S03]  /*b930*/  @!P3 LEA R6, P5, R36, R0, 0x2 ;  /* 0x000000002406b211 */ /* 0x010fc600078a10ff */
[----:B------:R2:W-:Y:S01]  /*b940*/  @!P2 ST.E.64 [R2.64], R84 ;  /* 0x000000540200a985 */ /* 0x0005e2000c101b06 */
[----:B------:R-:W-:Y:S02]  /*b950*/  ISETP.GE.AND P2, PT, R38, c[0x0][0x3c8], PT ;  /* 0x0000f20026007a0c */ /* 0x000fe40003f46270 */
[----:B------:R-:W-:Y:S01]  /*b960*/  @!P3 LEA.HI.X R7, R36, R4, R66, 0x2, P5 ;  /* 0x000000042407b211 */ /* 0x000fe200028f1442 */
[----:B------:R4:W-:Y:S01]  /*b970*/  @!P1 ST.E.64 [R8.64], R88 ;  /* 0x0000005808009985 */ /* 0x0009e2000c101b06 */
[----:B------:R-:W-:Y:S02]  /*b980*/  ISETP.GE.AND P1, PT, R39, c[0x0][0x3c8], PT ;  /* 0x0000f20027007a0c */ /* 0x000fe40003f26270 */
[----:B------:R-:W-:Y:S01]  /*b990*/  ISETP.GE.AND P5, PT, R40, c[0x0][0x3c8], PT ;  /* 0x0000f20028007a0c */ /* 0x000fe20003fa6270 */
[----:B------:R5:W-:Y:S01]  /*b9a0*/  @!P3 ST.E.64 [R6.64], R92 ;  /* 0x0000005c0600b985 */ /* 0x000be2000c101b06 */
[----:B--2---:R-:W-:-:S04]  /*b9b0*/  @!P4 LEA R2, P0, R37, R0, 0x2 ;  /* 0x000000002502c211 */ /* 0x004fc800078010ff */
[----:B------:R-:W-:Y:S02]  /*b9c0*/  @!P4 LEA.HI.X R3, R37, R4, R67, 0x2, P0 ;  /* 0x000000042503c211 */ /* 0x000fe400000f1443 */
[----:B----4-:R-:W-:-:S03]  /*b9d0*/  @!P2 LEA R8, P0, R38, R0, 0x2 ;  /* 0x000000002608a211 */ /* 0x010fc600078010ff */
[----:B------:R2:W-:Y:S01]  /*b9e0*/  @!P4 ST.E.64 [R2.64], R96 ;  /* 0x000000600200c985 */ /* 0x0005e2000c101b06 */
[----:B------:R-:W-:Y:S02]  /*b9f0*/  @!P2 LEA.HI.X R9, R38, R4, R68, 0x2, P0 ;  /* 0x000000042609a211 */ /* 0x000fe400000f1444 */
[----:B-----5:R-:W-:Y:S02]  /*ba00*/  @!P6 LEA R6, P0, R41, R0, 0x2 ;  /* 0x000000002906e211 */ /* 0x020fe400078010ff */
[----:B------:R-:W-:Y:S01]  /*ba10*/  ISETP.GE.AND P4, PT, R42, c[0x0][0x3c8], PT ;  /* 0x0000f2002a007a0c */ /* 0x000fe20003f86270 */
[----:B------:R-:W-:Y:S01]  /*ba20*/  @!P2 ST.E.64 [R8.64], R186 ;  /* 0x000000ba0800a985 */ /* 0x000fe2000c101b06 */
[----:B------:R-:W-:Y:S02]  /*ba30*/  ISETP.GE.AND P2, PT, R43, c[0x0][0x3c8], PT ;  /* 0x0000f2002b007a0c */ /* 0x000fe40003f46270 */
[----:B------:R-:W-:Y:S02]  /*ba40*/  @!P6 LEA.HI.X R7, R41, R4, R71, 0x2, P0 ;  /* 0x000000042907e211 */ /* 0x000fe400000f1447 */
[----:B------:R-:W-:-:S02]  /*ba50*/  ISETP.GE.AND P0, PT, R45, c[0x0][0x3c8], PT ;  /* 0x0000f2002d007a0c */ /* 0x000fc40003f06270 */
[----:B--2---:R-:W-:-:S04]  /*ba60*/  @!P1 LEA R2, P3, R39, R0, 0x2 ;  /* 0x0000000027029211 */ /* 0x004fc800078610ff */
[----:B------:R-:W-:-:S05]  /*ba70*/  @!P1 LEA.HI.X R3, R39, R4, R69, 0x2, P3 ;  /* 0x0000000427039211 */ /* 0x000fca00018f1445 */
[----:B------:R2:W-:Y:S01]  /*ba80*/  @!P1 ST.E.64 [R2.64], R100 ;  /* 0x0000006402009985 */ /* 0x0005e2000c101b06 */
[----:B------:R-:W-:-:S03]  /*ba90*/  ISETP.GE.AND P1, PT, R44, c[0x0][0x3c8], PT ;  /* 0x0000f2002c007a0c */ /* 0x000fc60003f26270 */
[----:B------:R4:W-:Y:S01]  /*baa0*/  @!P6 ST.E.64 [R6.64], R104 ;  /* 0x000000680600e985 */ /* 0x0009e2000c101b06 */
[----:B------:R-:W-:-:S04]  /*bab0*/  @!P4 LEA R10, P6, R42, R0, 0x2 ;  /* 0x000000002a0ac211 */ /* 0x000fc800078c10ff */
[----:B------:R-:W-:Y:S02]  /*bac0*/  @!P4 LEA.HI.X R11, R42, R4, R72, 0x2, P6 ;  /* 0x000000042a0bc211 */ /* 0x000fe400030f1448 */
[----:B--2---:R-:W-:-:S04]  /*bad0*/  @!P5 LEA R2, P3, R40, R0, 0x2 ;  /* 0x000000002802d211 */ /* 0x004fc800078610ff */
[----:B------:R-:W-:Y:S02]  /*bae0*/  @!P5 LEA.HI.X R3, R40, R4, R70, 0x2, P3 ;  /* 0x000000042803d211 */ /* 0x000fe400018f1446 */
[----:B------:R-:W-:-:S03]  /*baf0*/  @!P2 LEA R8, P3, R43, R0, 0x2 ;  /* 0x000000002b08a211 */ /* 0x000fc600078610ff */
[----:B------:R2:W-:Y:S01]  /*bb00*/  @!P5 ST.E.64 [R2.64], R108 ;  /* 0x0000006c0200d985 */ /* 0x0005e2000c101b06 */
[C---:B----4-:R-:W-:Y:S02]  /*bb10*/  @!P1 LEA R6, P5, R44.reuse, R0, 0x2 ;  /* 0x000000002c069211 */ /* 0x050fe400078a10ff */
[-C--:B------:R-:W-:Y:S01]  /*bb20*/  @!P2 LEA.HI.X R9, R43, R4.reuse, R73, 0x2, P3 ;  /* 0x000000042b09a211 */ /* 0x080fe200018f1449 */
[----:B------:R4:W-:Y:S01]  /*bb30*/  @!P4 ST.E.64 [R10.64], R190 ;  /* 0x000000be0a00c985 */ /* 0x0009e2000c101b06 */
[----:B------:R-:W-:-:S03]  /*bb40*/  @!P1 LEA.HI.X R7, R44, R4, R74, 0x2, P5 ;  /* 0x000000042c079211 */ /* 0x000fc600028f144a */
[----:B------:R4:W-:Y:S04]  /*bb50*/  @!P2 ST.E.64 [R8.64], R188 ;  /* 0x000000bc0800a985 */ /* 0x0009e8000c101b06 */
[----:B------:R4:W-:Y:S01]  /*bb60*/  @!P1 ST.E.64 [R6.64], R112 ;  /* 0x0000007006009985 */ /* 0x0009e2000c101b06 */
[----:B--2---:R-:W-:-:S04]  /*bb70*/  @!P0 LEA R2, P3, R45, R0, 0x2 ;  /* 0x000000002d028211 */ /* 0x004fc800078610ff */
[----:B------:R-:W-:-:S05]  /*bb80*/  @!P0 LEA.HI.X R3, R45, R4, R75, 0x2, P3 ;  /* 0x000000042d038211 */ /* 0x000fca00018f144b */
[----:B------:R4:W-:Y:S04]  /*bb90*/  @!P0 ST.E.64 [R2.64], R76 ;  /* 0x0000004c02008985 */ /* 0x0009e8000c101b06 */
.L_x_57:
[----:B------:R-:W-:Y:S05]  /*bba0*/  BSYNC B0 ;  /* 0x0000000000007941 */ /* 0x000fea0003800000 */
.L_x_56:
[----:B------:R-:W-:Y:S05]  /*bbb0*/  BRA.DIV ~URZ, `(.L_x_58) ;  /* 0x00002dd27f007947 */ /* 0x000fea000b800000 */
[----:B--2---:R2:W1:Y:S04]  /*bbc0*/  SHFL.IDX PT, R4, R12, 0x1, 0x1c1f ;  /* 0x003c1f000c047f89 */ /* 0x00446800000e0000 */
[----:B----4-:R2:W4:Y:S02]  /*bbd0*/  SHFL.IDX PT, R0, R14, 0x1, 0x1c1f ;  /* 0x003c1f000e007f89 */ /* 0x01052400000e0000 */
.L_x_106:
[----:B------:R-:W-:-:S13]  /*bbe0*/  ISETP.NE.AND P0, PT, R130, RZ, PT ;  /* 0x000000ff8200720c */ /* 0x000fda0003f05270 */
[----:B------:R-:W-:Y:S05]  /*bbf0*/  @P0 BRA `(.L_x_53) ;  /* 0x000017f000000947 */ /* 0x000fea0003800000 */
[----:B------:R-:W5:Y:S01]  /*bc00*/  LDL R5, [R1+0x44] ;  /* 0x0000440001057983 */ /* 0x000f620000100800 */
[----:B------:R-:W-:Y:S02]  /*bc10*/  ISETP.GE.AND P4, PT, R17, c[0x0][0x3c8], PT ;  /* 0x0000f20011007a0c */ /* 0x000fe40003f86270 */
[----:B------:R-:W-:Y:S02]  /*bc20*/  ISETP.GE.AND P5, PT, R13, c[0x0][0x3c8], PT ;  /* 0x0000f2000d007a0c */ /* 0x000fe40003fa6270 */
[----:B------:R-:W-:Y:S02]  /*bc30*/  ISETP.GE.AND P3, PT, R16, c[0x0][0x3c8], PT ;  /* 0x0000f20010007a0c */ /* 0x000fe40003f66270 */
[----:B------:R-:W-:Y:S02]  /*bc40*/  ISETP.GE.AND P2, PT, R18, c[0x0][0x3c8], PT ;  /* 0x0000f20012007a0c */ /* 0x000fe40003f46270 */
[----:B------:R-:W-:-:S05]  /*bc50*/  ISETP.GE.AND P1, PT, R19, c[0x0][0x3c8], PT ;  /* 0x0000f20013007a0c */ /* 0x000fca0003f26270 */
[----:B-12-4-:R-:W-:Y:S02]  /*bc60*/  @!P4 LEA R12, P6, R17, R0, 0x2 ;  /* 0x00000000110cc211 */ /* 0x016fe400078c10ff */
[----:B-----5:R-:W-:-:S13]  /*bc70*/  ISETP.GE.AND P0, PT, R5, c[0x0][0x3c8], PT ;  /* 0x0000f20005007a0c */ /* 0x020fda0003f06270 */
[----:B------:R-:W-:Y:S02]  /*bc80*/  @!P0 IMAD.MOV.U32 R2, RZ, RZ, R0 ;  /* 0x000000ffff028224 */ /* 0x000fe400078e0000 */
[----:B------:R-:W-:-:S04]  /*bc90*/  @!P0 IMAD.MOV.U32 R3, RZ, RZ, R4 ;  /* 0x000000ffff038224 */ /* 0x000fc800078e0004 */
[----:B------:R-:W-:-:S05]  /*bca0*/  @!P0 IMAD.WIDE R2, R5, 0x4, R2 ;  /* 0x0000000405028825 */ /* 0x000fca00078e0202 */
[----:B------:R1:W-:Y:S01]  /*bcb0*/  @!P0 ST.E.64 [R2.64], R158 ;  /* 0x0000009e02008985 */ /* 0x0003e2000c101b06 */
[----:B---3--:R-:W-:-:S04]  /*bcc0*/  @!P5 LEA R14, P0, R13, R0, 0x2 ;  /* 0x000000000d0ed211 */ /* 0x008fc800078010ff */
[----:B------:R-:W-:-:S05]  /*bcd0*/  @!P5 LEA.HI.X R15, R13, R4, R15, 0x2, P0 ;  /* 0x000000040d0fd211 */ /* 0x000fca00000f140f */
[----:B------:R-:W-:Y:S01]  /*bce0*/  @!P5 ST.E.64 [R14.64], R204 ;  /* 0x000000cc0e00d985 */ /* 0x000fe2000c101b06 */
[----:B------:R-:W-:Y:S02]  /*bcf0*/  ISETP.GE.AND P5, PT, R23, c[0x0][0x3c8], PT ;  /* 0x0000f20017007a0c */ /* 0x000fe40003fa6270 */
[----:B-1----:R-:W-:Y:S02]  /*bd00*/  P2R R2, PR, RZ, 0x40 ;  /* 0x00000040ff027803 */ /* 0x002fe40000000000 */
[----:B------:R-:W-:Y:S02]  /*bd10*/  @!P3 LEA R10, P6, R16, R0, 0x2 ;  /* 0x00000000100ab211 */ /* 0x000fe400078c10ff */
[----:B------:R-:W-:Y:S02]  /*bd20*/  ISETP.NE.AND P0, PT, R2, RZ, PT ;  /* 0x000000ff0200720c */ /* 0x000fe40003f05270 */
[-C--:B------:R-:W-:Y:S02]  /*bd30*/  @!P3 LEA.HI.X R11, R16, R4.reuse, R46, 0x2, P6 ;  /* 0x00000004100bb211 */ /* 0x080fe400030f142e */
[----:B------:R-:W-:-:S02]  /*bd40*/  @!P4 LEA.HI.X R13, R17, R4, R47, 0x2, P0 ;  /* 0x00000004110dc211 */ /* 0x000fc400000f142f */
[----:B------:R-:W-:Y:S02]  /*bd50*/  ISETP.GE.AND P0, PT, R20, c[0x0][0x3c8], PT ;  /* 0x0000f20014007a0c */ /* 0x000fe40003f06270 */
[----:B------:R-:W-:Y:S01]  /*bd60*/  @!P2 LEA R8, P6, R18, R0, 0x2 ;  /* 0x000000001208a211 */ /* 0x000fe200078c10ff */
[----:B------:R1:W-:Y:S01]  /*bd70*/  @!P4 ST.E.64 [R12.64], R198 ;  /* 0x000000c60c00c985 */ /* 0x0003e2000c101b06 */
[----:B------:R-:W-:Y:S02]  /*bd80*/  ISETP.GE.AND P4, PT, R22, c[0x0][0x3c8], PT ;  /* 0x0000f20016007a0c */ /* 0x000fe40003f86270 */
[----:B------:R-:W-:Y:S01]  /*bd90*/  @!P2 LEA.HI.X R9, R18, R4, R48, 0x2, P6 ;  /* 0x000000041209a211 */ /* 0x000fe200030f1430 */
[----:B------:R2:W-:Y:S01]  /*bda0*/  @!P3 ST.E.64 [R10.64], R192 ;  /* 0x000000c00a00b985 */ /* 0x0005e2000c101b06 */
[C---:B------:R-:W-:Y:S02]  /*bdb0*/  @!P1 LEA R6, P6, R19.reuse, R0, 0x2 ;  /* 0x0000000013069211 */ /* 0x040fe400078c10ff */
[----:B------:R-:W-:Y:S01]  /*bdc0*/  ISETP.GE.AND P3, PT, R24, c[0x0][0x3c8], PT ;  /* 0x0000f20018007a0c */ /* 0x000fe20003f66270 */
[----:B------:R3:W-:Y:S01]  /*bdd0*/  @!P2 ST.E.64 [R8.64], R146 ;  /* 0x000000920800a985 */ /* 0x0007e2000c101b06 */
[----:B------:R-:W-:-:S02]  /*bde0*/  @!P1 LEA.HI.X R7, R19, R4, R49, 0x2, P6 ;  /* 0x0000000413079211 */ /* 0x000fc400030f1431 */
[C---:B------:R-:W-:Y:S02]  /*bdf0*/  @!P0 LEA R2, P6, R20.reuse, R0, 0x2 ;  /* 0x0000000014028211 */ /* 0x040fe400078c10ff */
[----:B------:R-:W-:Y:S01]  /*be00*/  ISETP.GE.AND P2, PT, R25, c[0x0][0x3c8], PT ;  /* 0x0000f20019007a0c */ /* 0x000fe20003f46270 */
[----:B------:R4:W-:Y:S01]  /*be10*/  @!P1 ST.E.64 [R6.64], R138 ;  /* 0x0000008a06009985 */ /* 0x0009e2000c101b06 */
[----:B------:R-:W-:Y:S02]  /*be20*/  @!P0 LEA.HI.X R3, R20, R4, R50, 0x2, P6 ;  /* 0x0000000414038211 */ /* 0x000fe400030f1432 */
[----:B------:R-:W-:-:S03]  /*be30*/  ISETP.GE.AND P6, PT, R21, c[0x0][0x3c8], PT ;  /* 0x0000f20015007a0c */ /* 0x000fc60003fc6270 */
[----:B------:R5:W-:Y:S01]  /*be40*/  @!P0 ST.E.64 [R2.64], R116 ;  /* 0x0000007402008985 */ /* 0x000be2000c101b06 */
[----:B-1----:R-:W-:-:S09]  /*be50*/  @!P5 LEA R12, P1, R23, R0, 0x2 ;  /* 0x00000000170cd211 */ /* 0x002fd200078210ff */
[----:B------:R-:W-:Y:S02]  /*be60*/  @!P6 LEA R14, P0, R21, R0, 0x2 ;  /* 0x00000000150ee211 */ /* 0x000fe400078010ff */
[-C--:B------:R-:W-:Y:S02]  /*be70*/  @!P5 LEA.HI.X R13, R23, R4.reuse, R53, 0x2, P1 ;  /* 0x00000004170dd211 */ /* 0x080fe400008f1435 */
[----:B------:R-:W-:Y:S02]  /*be80*/  @!P6 LEA.HI.X R15, R21, R4, R51, 0x2, P0 ;  /* 0x00000004150fe211 */ /* 0x000fe400000f1433 */
[----:B--2---:R-:W-:Y:S02]  /*be90*/  @!P4 LEA R10, P0, R22, R0, 0x2 ;  /* 0x00000000160ac211 */ /* 0x004fe400078010ff */
[----:B------:R-:W-:Y:S01]  /*bea0*/  ISETP.GE.AND P1, PT, R26, c[0x0][0x3c8], PT ;  /* 0x0000f2001a007a0c */ /* 0x000fe20003f26270 */
[----:B------:R1:W-:Y:S01]  /*beb0*/  @!P6 ST.E.64 [R14.64], R206 ;  /* 0x000000ce0e00e985 */ /* 0x0003e2000c101b06 */
[----:B------:R-:W-:-:S02]  /*bec0*/  @!P4 LEA.HI.X R11, R22, R4, R52, 0x2, P0 ;  /* 0x00000004160bc211 */ /* 0x000fc400000f1434 */
[C---:B---3--:R-:W-:Y:S01]  /*bed0*/  @!P3 LEA R8, P0, R24.reuse, R0, 0x2 ;  /* 0x000000001808b211 */ /* 0x048fe200078010ff */
[----:B------:R2:W-:Y:S01]  /*bee0*/  @!P5 ST.E.64 [R12.64], R200 ;  /* 0x000000c80c00d985 */ /* 0x0005e2000c101b06 */
[----:B------:R-:W-:Y:S02]  /*bef0*/  ISETP.GE.AND P6, PT, R27, c[0x0][0x3c8], PT ;  /* 0x0000f2001b007a0c */ /* 0x000fe40003fc6270 */
[----:B------:R-:W-:Y:S01]  /*bf00*/  @!P3 LEA.HI.X R9, R24, R4, R54, 0x2, P0 ;  /* 0x000000041809b211 */ /* 0x000fe200000f1436 */
[----:B------:R3:W-:Y:S01]  /*bf10*/  @!P4 ST.E.64 [R10.64], R194 ;  /* 0x000000c20a00c985 */ /* 0x0007e2000c101b06 */
[----:B----4-:R-:W-:Y:S02]  /*bf20*/  @!P2 LEA R6, P0, R25, R0, 0x2 ;  /* 0x000000001906a211 */ /* 0x010fe400078010ff */
[----:B------:R-:W-:Y:S01]  /*bf30*/  ISETP.GE.AND P5, PT, R29, c[0x0][0x3c8], PT ;  /* 0x0000f2001d007a0c */ /* 0x000fe20003fa6270 */
[----:B------:R4:W-:Y:S01]  /*bf40*/  @!P3 ST.E.64 [R8.64], R150 ;  /* 0x000000960800b985 */ /* 0x0009e2000c101b06 */
[----:B------:R-:W-:-:S02]  /*bf50*/  @!P2 LEA.HI.X R7, R25, R4, R55, 0x2, P0 ;  /* 0x000000041907a211 */ /* 0x000fc400000f1437 */
[----:B-----5:R-:W-:Y:S02]  /*bf60*/  @!P1 LEA R2, P0, R26, R0, 0x2 ;  /* 0x000000001a029211 */ /* 0x020fe400078010ff */
[----:B------:R-:W-:Y:S01]  /*bf70*/  ISETP.GE.AND P4, PT, R28, c[0x0][0x3c8], PT ;  /* 0x0000f2001c007a0c */ /* 0x000fe20003f86270 */
[----:B------:R5:W-:Y:S01]  /*bf80*/  @!P2 ST.E.64 [R6.64], R128 ;  /* 0x000000800600a985 */ /* 0x000be2000c101b06 */
[----:B------:R-:W-:Y:S02]  /*bf90*/  @!P1 LEA.HI.X R3, R26, R4, R56, 0x2, P0 ;  /* 0x000000041a039211 */ /* 0x000fe400000f1438 */
[----:B------:R-:W-:Y:S02]  /*bfa0*/  ISETP.GE.AND P3, PT, R30, c[0x0][0x3c8], PT ;  /* 0x0000f2001e007a0c */ /* 0x000fe40003f66270 */
[----:B------:R-:W-:Y:S01]  /*bfb0*/  ISETP.GE.AND P2, PT, R31, c[0x0][0x3c8], PT ;  /* 0x0000f2001f007a0c */ /* 0x000fe20003f46270 */
[----:B------:R5:W-:Y:S01]  /*bfc0*/  @!P1 ST.E.64 [R2.64], R120 ;  /* 0x0000007802009985 */ /* 0x000be2000c101b06 */
[----:B-1----:R-:W-:-:S02]  /*bfd0*/  @!P6 LEA R14, P0, R27, R0, 0x2 ;  /* 0x000000001b0ee211 */ /* 0x002fc400078010ff */
[----:B--2---:R-:W-:Y:S02]  /*bfe0*/  @!P5 LEA R12, P1, R29, R0, 0x2 ;  /* 0x000000001d0cd211 */ /* 0x004fe400078210ff */
[----:B------:R-:W-:Y:S02]  /*bff0*/  @!P6 LEA.HI.X R15, R27, R4, R57, 0x2, P0 ;  /* 0x000000041b0fe211 */ /* 0x000fe400000f1439 */
[----:B---3--:R-:W-:Y:S02]  /*c000*/  @!P4 LEA R10, P0, R28, R0, 0x2 ;  /* 0x000000001c0ac211 */ /* 0x008fe400078010ff */
[-C--:B------:R-:W-:Y:S01]  /*c010*/  @!P5 LEA.HI.X R13, R29, R4.reuse, R59, 0x2, P1 ;  /* 0x000000041d0dd211 */ /* 0x080fe200008f143b */
[----:B------:R1:W-:Y:S01]  /*c020*/  @!P6 ST.E.64 [R14.64], R208 ;  /* 0x000000d00e00e985 */ /* 0x0003e2000c101b06 */
[----:B------:R-:W-:Y:S02]  /*c030*/  ISETP.GE.AND P1, PT, R32, c[0x0][0x3c8], PT ;  /* 0x0000f20020007a0c */ /* 0x000fe40003f26270 */
[----:B------:R-:W-:Y:S01]  /*c040*/  @!P4 LEA.HI.X R11, R28, R4, R58, 0x2, P0 ;  /* 0x000000041c0bc211 */ /* 0x000fe200000f143a */
[----:B------:R2:W-:Y:S01]  /*c050*/  @!P5 ST.E.64 [R12.64], R202 ;  /* 0x000000ca0c00d985 */ /* 0x0005e2000c101b06 */
[----:B----4-:R-:W-:-:S02]  /*c060*/  @!P3 LEA R8, P0, R30, R0, 0x2 ;  /* 0x000000001e08b211 */ /* 0x010fc400078010ff */
[----:B------:R-:W-:Y:S01]  /*c070*/  ISETP.GE.AND P6, PT, R33, c[0x0][0x3c8], PT ;  /* 0x0000f20021007a0c */ /* 0x000fe20003fc6270 */
[----:B------:R3:W-:Y:S01]  /*c080*/  @!P4 ST.E.64 [R10.64], R196 ;  /* 0x000000c40a00c985 */ /* 0x0007e2000c101b06 */
[----:B------:R-:W-:Y:S02]  /*c090*/  @!P3 LEA.HI.X R9, R30, R4, R60, 0x2, P0 ;  /* 0x000000041e09b211 */ /* 0x000fe400000f143c */
[----:B-----5:R-:W-:Y:S02]  /*c0a0*/  @!P2 LEA R6, P0, R31, R0, 0x2 ;  /* 0x000000001f06a211 */ /* 0x020fe400078010ff */
[----:B------:R-:W-:Y:S01]  /*c0b0*/  ISETP.GE.AND P5, PT, R35, c[0x0][0x3c8], PT ;  /* 0x0000f20023007a0c */ /* 0x000fe20003fa6270 */
[----:B------:R4:W-:Y:S01]  /*c0c0*/  @!P3 ST.E.64 [R8.64], R154 ;  /* 0x0000009a0800b985 */ /* 0x0009e2000c101b06 */
[----:B------:R-:W-:Y:S02]  /*c0d0*/  @!P2 LEA.HI.X R7, R31, R4, R61, 0x2, P0 ;  /* 0x000000041f07a211 */ /* 0x000fe400000f143d */
[----:B------:R-:W-:-:S02]  /*c0e0*/  @!P1 LEA R2, P0, R32, R0, 0x2 ;  /* 0x0000000020029211 */ /* 0x000fc400078010ff */
[----:B------:R-:W-:Y:S01]  /*c0f0*/  ISETP.GE.AND P4, PT, R34, c[0x0][0x3c8], PT ;  /* 0x0000f20022007a0c */ /* 0x000fe20003f86270 */
[----:B------:R5:W-:Y:S01]  /*c100*/  @!P2 ST.E.64 [R6.64], R142 ;  /* 0x0000008e0600a985 */ /* 0x000be2000c101b06 */
[----:B------:R-:W-:Y:S02]  /*c110*/  @!P1 LEA.HI.X R3, R32, R4, R62, 0x2, P0 ;  /* 0x0000000420039211 */ /* 0x000fe400000f143e */
[----:B------:R-:W-:Y:S02]  /*c120*/  ISETP.GE.AND P3, PT, R36, c[0x0][0x3c8], PT ;  /* 0x0000f20024007a0c */ /* 0x000fe40003f66270 */
[----:B------:R-:W-:Y:S01]  /*c130*/  ISETP.GE.AND P2, PT, R37, c[0x0][0x3c8], PT ;  /* 0x0000f20025007a0c */ /* 0x000fe20003f46270 */
[----:B------:R5:W-:Y:S01]  /*c140*/  @!P1 ST.E.64 [R2.64], R124 ;  /* 0x0000007c02009985 */ /* 0x000be2000c101b06 */
[-C--:B-1----:R-:W-:Y:S02]  /*c150*/  @!P6 LEA R14, P0, R33, R0.reuse, 0x2 ;  /* 0x00000000210ee211 */ /* 0x082fe400078010ff */
[----:B--2---:R-:W-:-:S02]  /*c160*/  @!P5 LEA R12, P1, R35, R0, 0x2 ;  /* 0x00000000230cd211 */ /* 0x004fc400078210ff */
        /* <DEDUP_REMOVED lines=31> */
[----:B----4-:R-:W-:-:S03]  /*c360*/  @!P3 LEA R8, P0, R42, R0, 0x2 ;  /* 0x000000002a08b211 */ /* 0x010fc600078010ff */
[----:B------:R1:W-:Y:S01]  /*c370*/  @!P4 ST.E.64 [R10.64], R114 ;  /* 0x000000720a00c985 */ /* 0x0003e2000c101b06 */
[----:B------:R-:W-:Y:S02]  /*c380*/  @!P3 LEA.HI.X R9, R42, R4, R72, 0x2, P0 ;  /* 0x000000042a09b211 */ /* 0x000fe400000f1448 */
[----:B-----5:R-:W-:-:S03]  /*c390*/  @!P2 LEA R6, P0, R43, R0, 0x2 ;  /* 0x000000002b06a211 */ /* 0x020fc600078010ff */
[----:B------:R1:W-:Y:S01]  /*c3a0*/  @!P3 ST.E.64 [R8.64], R118 ;  /* 0x000000760800b985 */ /* 0x0003e2000c101b06 */
[----:B------:R-:W-:Y:S02]  /*c3b0*/  @!P2 LEA.HI.X R7, R43, R4, R73, 0x2, P0 ;  /* 0x000000042b07a211 */ /* 0x000fe400000f1449 */
[----:B------:R-:W-:-:S03]  /*c3c0*/  @!P1 LEA R2, P0, R44, R0, 0x2 ;  /* 0x000000002c029211 */ /* 0x000fc600078010ff */
[----:B------:R1:W-:Y:S01]  /*c3d0*/  @!P2 ST.E.64 [R6.64], R122 ;  /* 0x0000007a0600a985 */ /* 0x0003e2000c101b06 */
[----:B------:R-:W-:Y:S02]  /*c3e0*/  @!P1 LEA.HI.X R3, R44, R4, R74, 0x2, P0 ;  /* 0x000000042c039211 */ /* 0x000fe400000f144a */
[----:B------:R-:W-:-:S03]  /*c3f0*/  ISETP.GE.AND P0, PT, R45, c[0x0][0x3c8], PT ;  /* 0x0000f2002d007a0c */ /* 0x000fc60003f06270 */
[----:B------:R1:W-:Y:S10]  /*c400*/  @!P1 ST.E.64 [R2.64], R126 ;  /* 0x0000007e02009985 */ /* 0x0003f4000c101b06 */
[----:B------:R-:W-:Y:S05]  /*c410*/  @P0 BRA `(.L_x_53) ;  /* 0x00000fd000000947 */ /* 0x000fea0003800000 */
[----:B-1----:R-:W-:-:S04]  /*c420*/  LEA R2, P0, R45, R0, 0x2 ;  /* 0x000000002d027211 */ /* 0x002fc800078010ff */
[----:B------:R-:W-:-:S05]  /*c430*/  LEA.HI.X R3, R45, R4, R75, 0x2, P0 ;  /* 0x000000042d037211 */ /* 0x000fca00000f144b */
[----:B------:R1:W-:Y:S01]  /*c440*/  ST.E.64 [R2.64], R78 ;  /* 0x0000004e02007985 */ /* 0x0003e2000c101b06 */
[----:B------:R-:W-:Y:S05]  /*c450*/  BRA `(.L_x_53) ;  /* 0x00000f9000007947 */ /* 0x000fea0003800000 */
.L_x_38:
[----:B------:R-:W2:Y:S04]  /*c460*/  LDL.LU R0, [R1+0x74] ;  /* 0x0000740001007983 */ /* 0x000ea80000300800 */
[----:B------:R-:W3:Y:S04]  /*c470*/  LDL R7, [R1+0x48] ;  /* 0x0000480001077983 */ /* 0x000ee80000100800 */
[----:B-1----:R-:W4:Y:S01]  /*c480*/  LDL R6, [R1+0x64] ;  /* 0x0000640001067983 */ /* 0x002f220000100800 */
[----:B------:R-:W-:Y:S01]  /*c490*/  ISETP.NE.U32.AND P0, PT, RZ, c[0x0][0x508], PT ;  /* 0x00014200ff007a0c */ /* 0x000fe20003f05070 */
[----:B------:R-:W-:Y:S01]  /*c4a0*/  IMAD.MOV.U32 R4, RZ, RZ, 0x4 ;  /* 0x00000004ff047424 */ /* 0x000fe200078e00ff */
[----:B------:R-:W-:Y:S01]  /*c4b0*/  ISETP.NE.U32.AND P2, PT, RZ, c[0x0][0x500], PT ;  /* 0x00014000ff007a0c */ /* 0x000fe20003f45070 */
[----:B------:R-:W-:Y:S01]  /*c4c0*/  IMAD.MOV.U32 R8, RZ, RZ, RZ ;  /* 0x000000ffff087224 */ /* 0x000fe200078e00ff */
[----:B------:R-:W-:Y:S01]  /*c4d0*/  ISETP.NE.AND.EX P1, PT, RZ, c[0x0][0x50c], PT, P0 ;  /* 0x00014300ff007a0c */ /* 0x000fe20003f25300 */
[----:B------:R-:W-:Y:S01]  /*c4e0*/  IMAD.MOV.U32 R19, RZ, RZ, c[0x0][0x388] ;  /* 0x0000e200ff137624 */ /* 0x000fe200078e00ff */
[----:B------:R-:W-:-:S11]  /*c4f0*/  ISETP.NE.AND.EX P2, PT, RZ, c[0x0][0x504], PT, P2 ;  /* 0x00014100ff007a0c */ /* 0x000fd60003f45320 */
[C---:B---3--:R-:W-:Y:S01]  /*c500*/  @P1 LEA R2, P0, R7.reuse, c[0x0][0x508], 0x2 ;  /* 0x0001420007021a11 */ /* 0x048fe200078010ff */
[----:B------:R-:W-:-:S03]  /*c510*/  IMAD.WIDE R4, R7, R4, c[0x0][0x500] ;  /* 0x0001400007047625 */ /* 0x000fc600078e0204 */
[----:B----4-:R-:W-:Y:S02]  /*c520*/  @P1 LEA.HI.X R3, R7, c[0x0][0x50c], R6, 0x2, P0 ;  /* 0x0001430007031a11 */ /* 0x010fe400000f1406 */
[----:B------:R1:W5:Y:S04]  /*c530*/  @P2 LDG.E R8, [R4.64] ;  /* 0x0000000604082981 */ /* 0x000368000c1e1900 */
[----:B------:R1:W5:Y:S01]  /*c540*/  @P1 LDG.E R19, [R2.64] ;  /* 0x0000000602131981 */ /* 0x000362000c1e1900 */
[----:B--2---:R-:W-:-:S04]  /*c550*/  ISETP.NE.AND P0, PT, R0, RZ, PT ;  /* 0x000000ff0000720c */ /* 0x004fc80003f05270 */
[----:B------:R-:W-:Y:S01]  /*c560*/  SEL R18, R0, c[0x0][0x3d4], P0 ;  /* 0x0000f50000127a07 */ /* 0x000fe20000000000 */
[----:B------:R-:W-:Y:S05]  /*c570*/  @P1 BRA `(.L_x_59) ;  /* 0x0000004000001947 */ /* 0x000fea0003800000 */
[----:B------:R-:W-:Y:S05]  /*c580*/  @!P2 BRA `(.L_x_59) ;  /* 0x000000300000a947 */ /* 0x000fea0003800000 */
[----:B------:R2:W3:Y:S04]  /*c590*/  LDG.E R0, [R4.64] ;  /* 0x0000000604007981 */ /* 0x0004e8000c1e1900 */
[----:B-12---:R-:W3:Y:S02]  /*c5a0*/  LDG.E R4, [R4.64+0x4] ;  /* 0x0000040604047981 */ /* 0x006ee4000c1e1900 */
[----:B---3-5:R-:W-:Y:S02]  /*c5b0*/  IADD3 R19, -R0, R4, RZ ;  /* 0x0000000400137210 */ /* 0x028fe40007ffe1ff */
.L_x_59:
[----:B-1----:R-:W1:Y:S01]  /*c5c0*/  S2R R3, SR_TID.X ;  /* 0x0000000000037919 */ /* 0x002e620000002100 */
[----:B------:R-:W-:Y:S01]  /*c5d0*/  BSSY B0, `(.L_x_60) ;  /* 0x0000038000007945 */ /* 0x000fe20003800000 */
[----:B------:R-:W-:Y:S02]  /*c5e0*/  SEL R14, R7, RZ, !P2 ;  /* 0x000000ff070e7207 */ /* 0x000fe40005000000 */
[----:B------:R-:W-:-:S02]  /*c5f0*/  SEL R20, R6, RZ, !P2 ;  /* 0x000000ff06147207 */ /* 0x000fc40005000000 */
[----:B-----5:R-:W-:Y:S02]  /*c600*/  SHF.R.S32.HI R17, RZ, 0x1f, R8 ;  /* 0x0000001fff117819 */ /* 0x020fe40000011408 */
[----:B-1----:R-:W-:-:S13]  /*c610*/  ISETP.GT.AND P0, PT, R3, 0x7f, PT ;  /* 0x0000007f0300780c */ /* 0x002fda0003f04270 */
[----:B------:R-:W-:Y:S05]  /*c620*/  @P0 BRA `(.L_x_61) ;  /* 0x0000032000000947 */ /* 0x000fea0003800000 */
[----:B------:R-:W2:Y:S01]  /*c630*/  LDL R2, [R1+0x54] ;  /* 0x0000540001027983 */ /* 0x000ea20000100800 */
[----:B------:R-:W-:Y:S01]  /*c640*/  IMAD R0, R19, c[0x0][0x4e8], RZ ;  /* 0x00013a0013007a24 */ /* 0x000fe200078e02ff */
[----:B--2---:R-:W-:-:S04]  /*c650*/  LEA R9, R2, R3, 0x7 ;  /* 0x0000000302097211 */ /* 0x004fc800078e38ff */
[----:B------:R-:W-:-:S13]  /*c660*/  ISETP.GE.AND P0, PT, R9, R0, PT ;  /* 0x000000000900720c */ /* 0x000fda0003f06270 */
[----:B------:R-:W-:Y:S05]  /*c670*/  @P0 BRA `(.L_x_61) ;  /* 0x000002d000000947 */ /* 0x000fea0003800000 */
[----:B------:R-:W2:Y:S04]  /*c680*/  LDL R2, [R1+0x60] ;  /* 0x0000600001027983 */ /* 0x000ea80000100800 */
[----:B------:R-:W3:Y:S01]  /*c690*/  LDL.LU R21, [R1+0x98] ;  /* 0x0000980001157983 */ /* 0x000ee20000300800 */
[----:B------:R-:W-:Y:S01]  /*c6a0*/  IMAD.MOV.U32 R0, RZ, RZ, 0x368 ;  /* 0x00000368ff007424 */ /* 0x000fe200078e00ff */
[----:B------:R-:W-:-:S04]  /*c6b0*/  ISETP.GT.AND P2, PT, R18, 0x1, PT ;  /* 0x000000011200780c */ /* 0x000fc80003f44270 */
[----:B------:R-:W-:-:S04]  /*c6c0*/  SEL R0, R0, 0x328, P2 ;  /* 0x0000032800007807 */ /* 0x000fc80001000000 */
[----:B------:R1:W4:Y:S08]  /*c6d0*/  LDC.64 R6, c[0x0][R0+0x170] ;  /* 0x00005c0000067b82 */ /* 0x0003300000000a00 */
[----:B------:R1:W2:Y:S08]  /*c6e0*/  LDC.64 R4, c[0x0][R0+0x168] ;  /* 0x00005a0000047b82 */ /* 0x0002b00000000a00 */
[----:B------:R1:W5:Y:S08]  /*c6f0*/  LDC.64 R12, c[0x0][R0+0x178] ;  /* 0x00005e00000c7b82 */ /* 0x0003700000000a00 */
[----:B------:R1:W2:Y:S02]  /*c700*/  LDC.64 R10, c[0x0][R0+0x160] ;  /* 0x00005800000a7b82 */ /* 0x0002a40000000a00 */
[----:B-1----:R-:W-:-:S02]  /*c710*/  IMAD.MOV.U32 R0, RZ, RZ, c[0x0][0x4e8] ;  /* 0x00013a00ff007624 */ /* 0x002fc400078e00ff */
[----:B----4-:R-:W-:-:S03]  /*c720*/  IMAD R7, R7, R14, RZ ;  /* 0x0000000e07077224 */ /* 0x010fc600078e02ff */
[----:B------:R-:W-:Y:S01]  /*c730*/  ISETP.NE.AND P0, PT, R0, 0x1, PT ;  /* 0x000000010000780c */ /* 0x000fe20003f05270 */
[----:B------:R-:W-:Y:S01]  /*c740*/  IMAD R7, R6, R20, R7 ;  /* 0x0000001406077224 */ /* 0x000fe200078e0207 */
[----:B------:R-:W-:-:S11]  /*c750*/  MOV R0, R9 ;  /* 0x0000000900007202 */ /* 0x000fd60000000f00 */
[----:B------:R-:W-:-:S05]  /*c760*/  @P0 IMAD.HI.U32 R16, R9, c[0x0][0x4ec], RZ ;  /* 0x00013b0009100a27 */ /* 0x000fca00078e00ff */
[----:B------:R-:W-:Y:S01]  /*c770*/  @P0 SHF.R.U32.HI R0, RZ, c[0x0][0x4f0], R16 ;  /* 0x00013c00ff000a19 */ /* 0x000fe20000011610 */
[-C--:B--2---:R-:W-:Y:S02]  /*c780*/  IMAD R15, R5, R2.reuse, RZ ;  /* 0x00000002050f7224 */ /* 0x084fe400078e02ff */
[----:B------:R-:W-:-:S04]  /*c790*/  IMAD.WIDE.U32 R4, R4, R2, RZ ;  /* 0x0000000204047225 */ /* 0x000fc800078e00ff */
[----:B------:R-:W-:Y:S01]  /*c7a0*/  IMAD.WIDE.U32 R2, R6, R14, RZ ;  /* 0x0000000e06027225 */ /* 0x000fe200078e00ff */
[----:B---3--:R-:W-:-:S03]  /*c7b0*/  SEL R6, R21, RZ, P2 ;  /* 0x000000ff15067207 */ /* 0x008fc60001000000 */
[----:B------:R-:W-:Y:S01]  /*c7c0*/  IMAD.IADD R15, R5, 0x1, R15 ;  /* 0x00000001050f7824 */ /* 0x000fe200078e020f */
[----:B------:R-:W-:Y:S01]  /*c7d0*/  IADD3 R16, P1, P0, R2, R4, R8 ;  /* 0x0000000402107210 */ /* 0x000fe2000783e008 */
[----:B------:R-:W-:Y:S01]  /*c7e0*/  IMAD.MOV R2, RZ, RZ, -R0 ;  /* 0x000000ffff027224 */ /* 0x000fe200078e0a00 */
[----:B------:R-:W-:Y:S01]  /*c7f0*/  IADD3 R3, R3, R7, RZ ;  /* 0x0000000703037210 */ /* 0x000fe20007ffe0ff */
[-C--:B-----5:R-:W-:Y:S02]  /*c800*/  IMAD R7, R13, R6.reuse, RZ ;  /* 0x000000060d077224 */ /* 0x0a0fe400078e02ff */
[----:B------:R-:W-:-:S04]  /*c810*/  IMAD.WIDE.U32 R4, R12, R6, RZ ;  /* 0x000000060c047225 */ /* 0x000fc800078e00ff */
[----:B------:R-:W-:Y:S01]  /*c820*/  IMAD R2, R2, c[0x0][0x4e8], R9 ;  /* 0x00013a0002027a24 */ /* 0x000fe200078e0209 */
[----:B------:R-:W-:Y:S02]  /*c830*/  IADD3.X R9, R3, R15, R17, P1, P0 ;  /* 0x0000000f03097210 */ /* 0x000fe40000fe0411 */
[----:B------:R-:W-:Y:S01]  /*c840*/  IADD3 R5, R5, R7, RZ ;  /* 0x0000000705057210 */ /* 0x000fe20007ffe0ff */
[----:B------:R-:W-:Y:S01]  /*c850*/  IMAD.MOV.U32 R7, RZ, RZ, c[0x0][0x4a8] ;  /* 0x00012a00ff077624 */ /* 0x000fe200078e00ff */
[----:B------:R-:W-:Y:S02]  /*c860*/  IADD3 R4, P1, P0, R0, R16, R4 ;  /* 0x0000001000047210 */ /* 0x000fe4000783e004 */
[----:B------:R-:W-:Y:S01]  /*c870*/  SHF.R.S32.HI R3, RZ, 0x1f, R0 ;  /* 0x0000001fff037819 */ /* 0x000fe20000011400 */
[----:B------:R-:W-:Y:S01]  /*c880*/  IMAD R0, R11, R2, RZ ;  /* 0x000000020b007224 */ /* 0x000fe200078e02ff */
[----:B------:R-:W-:Y:S02]  /*c890*/  SHF.R.S32.HI R6, RZ, 0x1f, R2 ;  /* 0x0000001fff067819 */ /* 0x000fe40000011402 */
[----:B------:R-:W-:-:S03]  /*c8a0*/  IADD3.X R5, R3, R9, R5, P1, P0 ;  /* 0x0000000903057210 */ /* 0x000fc60000fe0405 */
[C---:B------:R-:W-:Y:S02]  /*c8b0*/  IMAD R0, R10.reuse, R6, R0 ;  /* 0x000000060a007224 */ /* 0x040fe400078e0200 */
[----:B------:R-:W-:Y:S01]  /*c8c0*/  IMAD.WIDE.U32 R2, R10, R2, R4 ;  /* 0x000000020a027225 */ /* 0x000fe200078e0004 */
[----:B------:R-:W-:Y:S02]  /*c8d0*/  MOV R5, c[0x0][0x4ac] ;  /* 0x00012b0000057a02 */ /* 0x000fe40000000f00 */
[----:B------:R-:W-:Y:S01]  /*c8e0*/  SEL R4, R7, c[0x0][0x450], P2 ;  /* 0x0001140007047a07 */ /* 0x000fe20001000000 */
[----:B------:R-:W-:Y:S01]  /*c8f0*/  IMAD.IADD R0, R3, 0x1, R0 ;  /* 0x0000000103007824 */ /* 0x000fe200078e0200 */
[----:B------:R-:W-:Y:S02]  /*c900*/  SEL R5, R5, c[0x0][0x454], P2 ;  /* 0x0001150005057a07 */ /* 0x000fe40001000000 */
[----:B------:R-:W-:-:S04]  /*c910*/  LEA R4, P0, R2, R4, 0x2 ;  /* 0x0000000402047211 */ /* 0x000fc800078010ff */
[----:B------:R-:W-:Y:S02]  /*c920*/  LEA.HI.X R5, R2, R5, R0, 0x2, P0 ;  /* 0x0000000502057211 */ /* 0x000fe400000f1400 */
[----:B------:R-:W-:-:S05]  /*c930*/  MOV R0, 0xff800000 ;  /* 0xff80000000007802 */ /* 0x000fca0000000f00 */
[----:B------:R1:W-:Y:S02]  /*c940*/  STG.E [R4.64], R0 ;  /* 0x0000000004007986 */ /* 0x0003e4000c101906 */
.L_x_61:
[----:B------:R-:W-:Y:S05]  /*c950*/  BSYNC B0 ;  /* 0x0000000000007941 */ /* 0x000fea0003800000 */
.L_x_60:
[----:B------:R-:W-:-:S13]  /*c960*/  ISETP.GT.AND P0, PT, R18, 0x1, PT ;  /* 0x000000011200780c */ /* 0x000fda0003f04270 */
[----:B------:R-:W-:Y:S05]  /*c970*/  @P0 BRA `(.L_x_53) ;  /* 0x00000a7000000947 */ /* 0x000fea0003800000 */
[----:B-1----:R-:W2:Y:S04]  /*c980*/  LDL.LU R0, [R1+0x54] ;  /* 0x0000540001007983 */ /* 0x002ea80000300800 */
[----:B------:R-:W3:Y:S01]  /*c990*/  LDL.LU R7, [R1+0x60] ;  /* 0x0000600001077983 */ /* 0x000ee20000300800 */
[----:B------:R-:W-:Y:S01]  /*c9a0*/  MOV R2, c[0x0][0x4e8] ;  /* 0x00013a0000027a02 */ /* 0x000fe20000000f00 */
[----:B------:R-:W-:Y:S02]  /*c9b0*/  IMAD R5, R20, c[0x0][0x3f0], RZ ;  /* 0x0000fc0014057a24 */ /* 0x000fe400078e02ff */
[----:B------:R-:W1:Y:S01]  /*c9c0*/  S2R R3, SR_TID.X ;  /* 0x0000000000037919 */ /* 0x000e620000002100 */
[----:B------:R-:W-:Y:S02]  /*c9d0*/  ISETP.NE.AND P0, PT, R2, 0x1, PT ;  /* 0x000000010200780c */ /* 0x000fe40003f05270 */
[----:B-1----:R-:W-:-:S02]  /*c9e0*/  SHF.R.S32.HI R4, RZ, 0x1f, R3 ;  /* 0x0000001fff047819 */ /* 0x002fc40000011403 */
[----:B------:R-:W-:Y:S02]  /*c9f0*/  SHF.R.S32.HI R10, RZ, 0x1f, R3 ;  /* 0x0000001fff0a7819 */ /* 0x000fe40000011403 */
[-C--:B------:R-:W-:Y:S02]  /*ca00*/  LEA.HI R4, R4, R3.reuse, RZ, 0x3 ;  /* 0x0000000304047211 */ /* 0x080fe400078f18ff */
[----:B------:R-:W-:Y:S02]  /*ca10*/  LEA.HI R10, R10, R3, RZ, 0x3 ;  /* 0x000000030a0a7211 */ /* 0x000fe400078f18ff */
[----:B------:R-:W-:Y:S02]  /*ca20*/  LOP3.LUT R4, R4, 0xfffffff8, RZ, 0xc0, !PT ;  /* 0xfffffff804047812 */ /* 0x000fe400078ec0ff */
[----:B------:R-:W-:-:S03]  /*ca30*/  SHF.R.S32.HI R10, RZ, 0x3, R10 ;  /* 0x00000003ff0a7819 */ /* 0x000fc6000001140a */
[----:B------:R-:W-:Y:S02]  /*ca40*/  IMAD.IADD R4, R3, 0x1, -R4 ;  /* 0x0000000103047824 */ /* 0x000fe400078e0a04 */
[----:B------:R-:W-:-:S03]  /*ca50*/  IMAD.WIDE.U32 R2, R8, c[0x0][0x3a0], RZ ;  /* 0x0000e80008027a25 */ /* 0x000fc600078e00ff */
[----:B------:R-:W-:Y:S02]  /*ca60*/  LEA R4, R4, R10, 0x5 ;  /* 0x0000000a04047211 */ /* 0x000fe400078e28ff */
[----:B--2---:R-:W-:Y:S01]  /*ca70*/  MOV R9, R0 ;  /* 0x0000000000097202 */ /* 0x004fe20000000f00 */
[----:B------:R-:W-:-:S03]  /*ca80*/  IMAD R0, R17, c[0x0][0x3a0], RZ ;  /* 0x0000e80011007a24 */ /* 0x000fc600078e02ff */
[C---:B------:R-:W-:Y:S01]  /*ca90*/  LEA R13, R9.reuse, R10, 0x7 ;  /* 0x0000000a090d7211 */ /* 0x040fe200078e38ff */
[----:B------:R-:W-:Y:S02]  /*caa0*/  IMAD R8, R8, c[0x0][0x3a4], R0 ;  /* 0x0000e90008087a24 */ /* 0x000fe400078e0200 */
[----:B------:R-:W-:-:S03]  /*cab0*/  IMAD R4, R9, 0x80, R4 ;  /* 0x0000008009047824 */ /* 0x000fc600078e0204 */
[----:B------:R-:W-:Y:S01]  /*cac0*/  IADD3 R3, R3, R8, RZ ;  /* 0x0000000803037210 */ /* 0x000fe20007ffe0ff */
[----:B------:R-:W-:-:S04]  /*cad0*/  @P0 IMAD.HI.U32 R6, R4, c[0x0][0x4ec], RZ ;  /* 0x00013b0004060a27 */ /* 0x000fc800078e00ff */
[----:B---3--:R-:W-:-:S04]  /*cae0*/  IMAD.WIDE.U32 R2, R7, c[0x0][0x3e8], R2 ;  /* 0x0000fa0007027a25 */ /* 0x008fc800078e0002 */
[----:B------:R-:W-:Y:S01]  /*caf0*/  IMAD.MOV.U32 R0, RZ, RZ, R4 ;  /* 0x000000ffff007224 */ /* 0x000fe200078e0004 */
[----:B------:R-:W-:Y:S01]  /*cb00*/  @P0 SHF.R.U32.HI R0, RZ, c[0x0][0x4f0], R6 ;  /* 0x00013c00ff000a19 */ /* 0x000fe20000011606 */
[----:B------:R-:W-:Y:S02]  /*cb10*/  IMAD R3, R7, c[0x0][0x3ec], R3 ;  /* 0x0000fb0007037a24 */ /* 0x000fe400078e0203 */
[C---:B------:R-:W-:Y:S01]  /*cb20*/  IMAD R7, R14.reuse, c[0x0][0x3f4], R5 ;  /* 0x0000fd000e077a24 */ /* 0x040fe200078e0205 */
[----:B------:R-:W-:Y:S01]  /*cb30*/  SHF.R.S32.HI R6, RZ, 0x1f, R0 ;  /* 0x0000001fff067819 */ /* 0x000fe20000011400 */
[----:B------:R-:W-:Y:S01]  /*cb40*/  IMAD.WIDE.U32 R2, R14, c[0x0][0x3f0], R2 ;  /* 0x0000fc000e027a25 */ /* 0x000fe200078e0002 */
[----:B------:R-:W-:-:S03]  /*cb50*/  IADD3 R5, -R0, RZ, RZ ;  /* 0x000000ff00057210 */ /* 0x000fc60007ffe1ff */
[----:B------:R-:W-:Y:S01]  /*cb60*/  IMAD R6, R6, c[0x0][0x3e0], RZ ;  /* 0x0000f80006067a24 */ /* 0x000fe200078e02ff */
[----:B------:R-:W-:Y:S01]  /*cb70*/  IADD3 R3, R3, R7, RZ ;  /* 0x0000000703037210 */ /* 0x000fe20007ffe0ff */
[----:B------:R-:W-:Y:S02]  /*cb80*/  IMAD R4, R5, c[0x0][0x4e8], R4 ;  /* 0x00013a0005047a24 */ /* 0x000fe400078e0204 */
[C---:B------:R-:W-:Y:S02]  /*cb90*/  IMAD R6, R0.reuse, c[0x0][0x3e4], R6 ;  /* 0x0000f90000067a24 */ /* 0x040fe400078e0206 */
[----:B------:R-:W-:Y:S01]  /*cba0*/  IMAD.WIDE.U32 R2, R0, c[0x0][0x3e0], R2 ;  /* 0x0000f80000027a25 */ /* 0x000fe200078e0002 */
[----:B------:R-:W-:-:S03]  /*cbb0*/  SHF.R.S32.HI R0, RZ, 0x1f, R4 ;  /* 0x0000001fff007819 */ /* 0x000fc60000011404 */
[----:B------:R-:W-:Y:S02]  /*cbc0*/  IMAD.IADD R3, R3, 0x1, R6 ;  /* 0x0000000103037824 */ /* 0x000fe400078e0206 */
[----:B------:R-:W-:Y:S02]  /*cbd0*/  IMAD R0, R0, c[0x0][0x3d8], RZ ;  /* 0x0000f60000007a24 */ /* 0x000fe400078e02ff */
[----:B------:R-:W-:-:S04]  /*cbe0*/  IMAD.WIDE.U32 R2, R4, c[0x0][0x3d8], R2 ;  /* 0x0000f60004027a25 */ /* 0x000fc800078e0002 */
[----:B------:R-:W-:Y:S01]  /*cbf0*/  IMAD R4, R4, c[0x0][0x3dc], R0 ;  /* 0x0000f70004047a24 */ /* 0x000fe200078e0200 */
[----:B------:R-:W-:-:S04]  /*cc00*/  LEA R14, P0, R2, c[0x0][0x380], 0x1 ;  /* 0x0000e000020e7a11 */ /* 0x000fc800078008ff */
[----:B------:R-:W-:-:S04]  /*cc10*/  IADD3 R4, R3, R4, RZ ;  /* 0x0000000403047210 */ /* 0x000fc80007ffe0ff */
[----:B------:R-:W-:Y:S01]  /*cc20*/  LEA.HI.X R11, R2, c[0x0][0x384], R4, 0x1, P0 ;  /* 0x0000e100020b7a11 */ /* 0x000fe200000f0c04 */
[----:B------:R-:W-:Y:S05]  /*cc30*/  BRA.DIV ~URZ, `(.L_x_62) ;  /* 0x00001e127f007947 */ /* 0x000fea000b800000 */
[----:B------:R1:W2:Y:S02]  /*cc40*/  SHFL.IDX PT, R10, R11, RZ, 0x181f ;  /* 0x00181fff0b0a7589 */ /* 0x0002a400000e0000 */
.L_x_107:
[----:B------:R-:W-:Y:S05]  /*cc50*/  BRA.DIV ~URZ, `(.L_x_63) ;  /* 0x00001e627f007947 */ /* 0x000fea000b800000 */
[----:B------:R3:W4:Y:S02]  /*cc60*/  SHFL.IDX PT, R0, R14, RZ, 0x181f ;  /* 0x00181fff0e007589 */ /* 0x00072400000e0000 */
.L_x_108:
[----:B------:R-:W-:Y:S01]  /*cc70*/  IMAD R12, R19, c[0x0][0x4e8], RZ ;  /* 0x00013a00130c7a24 */ /* 0x000fe200078e02ff */
[----:B------:R-:W-:Y:S04]  /*cc80*/  BSSY B0, `(.L_x_64) ;  /* 0x000001a000007945 */ /* 0x000fe80003800000 */
[----:B------:R-:W-:-:S13]  /*cc90*/  ISETP.GE.AND P0, PT, R13, R12, PT ;  /* 0x0000000c0d00720c */ /* 0x000fda0003f06270 */
[----:B------:R-:W-:Y:S05]  /*cca0*/  @P0 BRA `(.L_x_65) ;  /* 0x0000017000000947 */ /* 0x000fea0003800000 */
[----:B------:R-:W5:Y:S04]  /*ccb0*/  LDL.64 R2, [R1+0x30] ;  /* 0x0000300001027983 */ /* 0x000f680000100a00 */
        /* <DEDUP_REMOVED lines=10> */
[-C--:B------:R-:W-:Y:S02]  /*cd60*/  @!P3 LEA R8, P4, R2, R0.reuse, 0x1 ;  /* 0x000000000208b211 */ /* 0x080fe400078808ff */
[----:B------:R-:W-:Y:S02]  /*cd70*/  @!P2 LEA R6, P6, R20, R0, 0x1 ;  /* 0x000000001406a211 */ /* 0x000fe400078c08ff */
[----:B------:R-:W-:Y:S02]  /*cd80*/  @!P3 LEA.HI.X R9, R2, R10, R3, 0x1, P4 ;  /* 0x0000000a0209b211 */ /* 0x000fe400020f0c03 */
[----:B------:R-:W-:Y:S02]  /*cd90*/  @!P1 LEA R4, P5, R17, R0, 0x1 ;  /* 0x0000000011049211 */ /* 0x000fe400078a08ff */
[----:B------:R-:W-:Y:S02]  /*cda0*/  @!P2 LEA.HI.X R7, R20, R10, R21, 0x1, P6 ;  /* 0x0000000a1407a211 */ /* 0x000fe400030f0c15 */
[----:B------:R-:W-:-:S02]  /*cdb0*/  @!P0 LEA R2, P4, R15, R0, 0x1 ;  /* 0x000000000f028211 */ /* 0x000fc400078808ff */
[-C--:B------:R-:W-:Y:S02]  /*cdc0*/  @!P1 LEA.HI.X R5, R17, R10.reuse, R18, 0x1, P5 ;  /* 0x0000000a11059211 */ /* 0x080fe400028f0c12 */
[----:B------:R-:W-:Y:S01]  /*cdd0*/  @!P0 LEA.HI.X R3, R15, R10, R16, 0x1, P4 ;  /* 0x0000000a0f038211 */ /* 0x000fe200020f0c10 */
[----:B------:R2:W-:Y:S04]  /*cde0*/  @!P3 ST.E.128 [R8.64], RZ ;  /* 0x000000ff0800b985 */ /* 0x0005e8000c101d06 */
[----:B------:R2:W-:Y:S04]  /*cdf0*/  @!P2 ST.E.128 [R6.64], RZ ;  /* 0x000000ff0600a985 */ /* 0x0005e8000c101d06 */
[----:B------:R2:W-:Y:S04]  /*ce00*/  @!P1 ST.E.128 [R4.64], RZ ;  /* 0x000000ff04009985 */ /* 0x0005e8000c101d06 */
[----:B------:R2:W-:Y:S02]  /*ce10*/  @!P0 ST.E.128 [R2.64], RZ ;  /* 0x000000ff02008985 */ /* 0x0005e4000c101d06 */
.L_x_65:
[----:B------:R-:W-:Y:S05]  /*ce20*/  BSYNC B0 ;  /* 0x0000000000007941 */ /* 0x000fea0003800000 */
.L_x_64:
[----:B------:R-:W-:Y:S05]  /*ce30*/  BRA.DIV ~URZ, `(.L_x_66) ;  /* 0x00001ce27f007947 */ /* 0x000fea000b800000 */
[----:B--2---:R2:W1:Y:S04]  /*ce40*/  SHFL.IDX PT, R10, R11, 0x1, 0x181f ;  /* 0x00381f000b0a7f89 */ /* 0x00446800000e0000 */
[----:B----4-:R2:W4:Y:S02]  /*ce50*/  SHFL.IDX PT, R0, R14, 0x1, 0x181f ;  /* 0x00381f000e007f89 */ /* 0x01052400000e0000 */
.L_x_109:
[----:B------:R-:W-:Y:S01]  /*ce60*/  IADD3 R2, R13, 0x20, RZ ;  /* 0x000000200d027810 */ /* 0x000fe20007ffe0ff */
[----:B------:R-:W-:Y:S03]  /*ce70*/  BSSY B0, `(.L_x_67) ;  /* 0x000001a000007945 */ /* 0x000fe60003800000 */
[----:B------:R-:W-:-:S13]  /*ce80*/  ISETP.GE.AND P0, PT, R2, R12, PT ;  /* 0x0000000c0200720c */ /* 0x000fda0003f06270 */
[----:B------:R-:W-:Y:S05]  /*ce90*/  @P0 BRA `(.L_x_68) ;  /* 0x0000017000000947 */ /* 0x000fea0003800000 */
[----:B------:R-:W5:Y:S04]  /*cea0*/  LDL.64 R22, [R1+0x30] ;  /* 0x0000300001167983 */ /* 0x000f680000100a00 */
[----:B--2---:R-:W2:Y:S04]  /*ceb0*/  LDL R19, [R1+0x38] ;  /* 0x0000380001137983 */ /* 0x004ea80000100800 */
[----:B---3--:R-:W3:Y:S04]  /*cec0*/  LDL R17, [R1+0x3c] ;  /* 0x00003c0001117983 */ /* 0x008ee80000100800 */
[----:B----4-:R-:W4:Y:S04]  /*ced0*/  LDL R15, [R1+0x40] ;  /* 0x00004000010f7983 */ /* 0x010f280000100800 */
[----:B------:R-:W4:Y:S04]  /*cee0*/  LDL R20, [R1+0x70] ;  /* 0x0000700001147983 */ /* 0x000f280000100800 */
[----:B------:R-:W4:Y:S04]  /*cef0*/  LDL R18, [R1+0x6c] ;  /* 0x00006c0001127983 */ /* 0x000f280000100800 */
[----:B------:R-:W4:Y:S01]  /*cf00*/  LDL R16, [R1+0x68] ;  /* 0x0000680001107983 */ /* 0x000f220000100800 */
[----:B-----5:R-:W-:-:S02]  /*cf10*/  ISETP.GE.AND P3, PT, R22, c[0x0][0x3c8], PT ;  /* 0x0000f20016007a0c */ /* 0x020fc40003f66270 */
[----:B--2---:R-:W-:Y:S02]  /*cf20*/  ISETP.GE.AND P2, PT, R19, c[0x0][0x3c8], PT ;  /* 0x0000f20013007a0c */ /* 0x004fe40003f46270 */
[----:B---3--:R-:W-:Y:S02]  /*cf30*/  ISETP.GE.AND P1, PT, R17, c[0x0][0x3c8], PT ;  /* 0x0000f20011007a0c */ /* 0x008fe40003f26270 */
[----:B----4-:R-:W-:-:S07]  /*cf40*/  ISETP.GE.AND P0, PT, R15, c[0x0][0x3c8], PT ;  /* 0x0000f2000f007a0c */ /* 0x010fce0003f06270 */
[CC--:B------:R-:W-:Y:S02]  /*cf50*/  @!P3 LEA R8, P4, R22.reuse, R0.reuse, 0x1 ;  /* 0x000000001608b211 */ /* 0x0c0fe400078808ff */
[----:B------:R-:W-:Y:S02]  /*cf60*/  @!P2 LEA R6, P6, R19, R0, 0x1 ;  /* 0x000000001306a211 */ /* 0x000fe400078c08ff */
[----:B-1----:R-:W-:Y:S02]  /*cf70*/  @!P3 LEA.HI.X R9, R22, R10, R23, 0x1, P4 ;  /* 0x0000000a1609b211 */ /* 0x002fe400020f0c17 */
        /* <DEDUP_REMOVED lines=9> */
.L_x_68:
[----:B------:R-:W-:Y:S05]  /*d010*/  BSYNC B0 ;  /* 0x0000000000007941 */ /* 0x000fea0003800000 */
.L_x_67:
[----:B------:R-:W-:Y:S05]  /*d020*/  BRA.DIV ~URZ, `(.L_x_69) ;  /* 0x00001bb27f007947 */ /* 0x000fea000b800000 */
[----:B-1----:R1:W2:Y:S02]  /*d030*/  SHFL.IDX PT, R10, R11, 0x2, 0x181f ;  /* 0x00581f000b0a7f89 */ /* 0x0022a400000e0000 */
.L_x_110:
[----:B------:R-:W-:Y:S05]  /*d040*/  BRA.DIV ~URZ, `(.L_x_70) ;  /* 0x00001c027f007947 */ /* 0x000fea000b800000 */
[----:B----4-:R4:W1:Y:S02]  /*d050*/  SHFL.IDX PT, R0, R14, 0x2, 0x181f ;  /* 0x00581f000e007f89 */ /* 0x01086400000e0000 */
.L_x_111:
[----:B------:R-:W-:Y:S01]  /*d060*/  IADD3 R2, R13, 0x40, RZ ;  /* 0x000000400d027810 */ /* 0x000fe20007ffe0ff */
[----:B------:R-:W-:Y:S03]  /*d070*/  BSSY B0, `(.L_x_71) ;  /* 0x000001a000007945 */ /* 0x000fe60003800000 */
        /* <DEDUP_REMOVED lines=13> */
[CC--:B-1----:R-:W-:Y:S02]  /*d150*/  @!P3 LEA R8, P4, R22.reuse, R0.reuse, 0x1 ;  /* 0x000000001608b211 */ /* 0x0c2fe400078808ff */
        /* <DEDUP_REMOVED lines=11> */
.L_x_72:
[----:B------:R-:W-:Y:S05]  /*d210*/  BSYNC B0 ;  /* 0x0000000000007941 */ /* 0x000fea0003800000 */
.L_x_71:
[----:B------:R-:W-:Y:S05]  /*d220*/  BRA.DIV ~URZ, `(.L_x_73) ;  /* 0x00001a827f007947 */ /* 0x000fea000b800000 */
[----:B--2---:R2:W3:Y:S04]  /*d230*/  SHFL.IDX PT, R10, R11, 0x3, 0x181f ;  /* 0x00781f000b0a7f89 */ /* 0x0044e800000e0000 */
[----:B-1----:R2:W1:Y:S02]  /*d240*/  SHFL.IDX PT, R0, R14, 0x3, 0x181f ;  /* 0x00781f000e007f89 */ /* 0x00246400000e0000 */
.L_x_112:
[----:B------:R-:W-:-:S04]  /*d250*/  IADD3 R2, R13, 0x60, RZ ;  /* 0x000000600d027810 */ /* 0x000fc80007ffe0ff */
        /* <DEDUP_REMOVED lines=25> */
.L_x_53:
[----:B------:R-:W-:Y:S05]  /*d3f0*/  BSYNC B1 ;  /* 0x0000000000017941 */ /* 0x000fea0003800000 */
.L_x_37:
[----:B-1--4-:R-:W4:Y:S02]  /*d400*/  LDL R0, [R1+0x9c] ;  /* 0x00009c0001007983 */ /* 0x012f240000100800 */
[----:B----4-:R-:W-:-:S13]  /*d410*/  ISETP.NE.AND P0, PT, R0, RZ, PT ;  /* 0x000000ff0000720c */ /* 0x010fda0003f05270 */
[----:B------:R-:W-:Y:S01]  /*d420*/  @P0 WARPSYNC 0xffffffff ;  /* 0xffffffff00000948 */ /* 0x000fe20003800000 */
[----:B------:R-:W-:Y:S06]  /*d430*/  @P0 BAR.SYNC.DEFER_BLOCKING 0x5, 0x100 ;  /* 0x0144000000000b1d */ /* 0x000fec0000010000 */
[----:B------:R-:W1:Y:S04]  /*d440*/  @P0 LDS.128 R4, [0x1a080] ;  /* 0x01a08000ff040984 */ /* 0x000e680000000c00 */
[----:B-1----:R1:W-:Y:S04]  /*d450*/  @P0 STL.64 [R1+0x50], R4 ;  /* 0x0000500401000387 */ /* 0x0023e80000100a00 */
[----:B------:R1:W-:Y:S04]  /*d460*/  @P0 STL.64 [R1+0x58], R6 ;  /* 0x0000580601000387 */ /* 0x0003e80000100a00 */
[----:B------:R-:W-:Y:S06]  /*d470*/  @P0 BAR.ARV 0x4, 0x100 ;  /* 0x0104000000000b1d */ /* 0x000fec0000002000 */
[----:B------:R-:W-:Y:S05]  /*d480*/  @P0 BRA `(.L_x_74) ;  /* 0x00000b9000000947 */ /* 0x000fea0003800000 */
[----:B------:R-:W4:Y:S01]  /*d490*/  S2R R0, SR_TID.X ;  /* 0x0000000000007919 */ /* 0x000f220000002100 */
[----:B-1----:R-:W-:Y:S01]  /*d4a0*/  IMAD.MOV.U32 R7, RZ, RZ, RZ ;  /* 0x000000ffff077224 */ /* 0x002fe200078e00ff */
[----:B----4-:R-:W-:-:S04]  /*d4b0*/  LOP3.LUT R13, R0, 0x1f, RZ, 0xc0, !PT ;  /* 0x0000001f000d7812 */ /* 0x010fc800078ec0ff */
[----:B------:R-:W-:Y:S01]  /*d4c0*/  ISETP.NE.AND P6, PT, R13, 0x1f, PT ;  /* 0x0000001f0d00780c */ /* 0x000fe20003fc5270 */
[----:B------:R-:W-:Y:S10]  /*d4d0*/  BRA.DIV ~URZ, `(.L_x_75) ;  /* 0x000018927f007947 */ /* 0x000ff4000b800000 */
[----:B------:R1:W4:Y:S02]  /*d4e0*/  SHFL.IDX PT, R9, R131, RZ, 0x1f ;  /* 0x00001fff83097589 */ /* 0x00032400000e0000 */
.L_x_113:
[----:B------:R-:W-:Y:S05]  /*d4f0*/  BRA.DIV ~URZ, `(.L_x_76) ;  /* 0x000018e27f007947 */ /* 0x000fea000b800000 */
[----:B--2---:R2:W1:Y:S02]  /*d500*/  SHFL.IDX PT, R8, R131, 0x1, 0x1f ;  /* 0x00201f0083087f89 */ /* 0x00446400000e0000 */
.L_x_114:
[----:B------:R-:W5:Y:S01]  /*d510*/  LDL R0, [R1+0x5c] ;  /* 0x00005c0001007983 */ /* 0x000f620000100800 */
[----:B------:R-:W-:Y:S02]  /*d520*/  IMAD.MOV.U32 R6, RZ, RZ, RZ ;  /* 0x000000ffff067224 */ /* 0x000fe400078e00ff */
[----:B-----5:R-:W-:-:S05]  /*d530*/  IMAD.IADD R0, R0, 0x1, R13 ;  /* 0x0000000100007824 */ /* 0x020fca00078e020d */
[----:B------:R-:W-:-:S13]  /*d540*/  ISETP.GE.OR P0, PT, R0, c[0x0][0x53c], !P6 ;  /* 0x00014f0000007a0c */ /* 0x000fda0007706670 */
[----:B------:R-:W-:Y:S01]  /*d550*/  @!P0 IMAD.MOV.U32 R2, RZ, RZ, 0x4 ;  /* 0x00000004ff028424 */ /* 0x000fe200078e00ff */
[----:B------:R-:W-:-:S03]  /*d560*/  @!P0 MOV R3, 0x4 ;  /* 0x0000000400038802 */ /* 0x000fc60000000f00 */
[----:B------:R-:W-:-:S04]  /*d570*/  @!P0 IMAD.WIDE R4, R0, R2, c[0x0][0x580] ;  /* 0x0001600000048625 */ /* 0x000fc800078e0202 */
[----:B------:R-:W-:Y:S01]  /*d580*/  @!P0 IMAD.WIDE R2, R0, R3, c[0x0][0x578] ;  /* 0x00015e0000028625 */ /* 0x000fe200078e0203 */
[----:B------:R-:W5:Y:S04]  /*d590*/  @!P0 LDG.E R6, [R4.64] ;  /* 0x0000000604068981 */ /* 0x000f68000c1e1900 */
[----:B------:R-:W5:Y:S01]  /*d5a0*/  @!P0 LDG.E R7, [R2.64] ;  /* 0x0000000602078981 */ /* 0x000f62000c1e1900 */
[C---:B------:R-:W-:Y:S02]  /*d5b0*/  ISETP.GE.U32.AND P4, PT, R13.reuse, 0x10, PT ;  /* 0x000000100d00780c */ /* 0x040fe40003f86070 */
[C---:B------:R-:W-:Y:S02]  /*d5c0*/  ISETP.GE.U32.AND P3, PT, R13.reuse, 0x8, PT ;  /* 0x000000080d00780c */ /* 0x040fe40003f66070 */
[----:B------:R-:W-:-:S02]  /*d5d0*/  ISETP.GE.U32.AND P2, PT, R13, 0x4, PT ;  /* 0x000000040d00780c */ /* 0x000fc40003f46070 */
[C---:B------:R-:W-:Y:S02]  /*d5e0*/  ISETP.GE.U32.AND P1, PT, R13.reuse, 0x2, PT ;  /* 0x000000020d00780c */ /* 0x040fe40003f26070 */
[----:B------:R-:W-:Y:S02]  /*d5f0*/  ISETP.NE.AND P5, PT, R13, RZ, PT ;  /* 0x000000ff0d00720c */ /* 0x000fe40003fa5270 */
[----:B------:R-:W-:Y:S01]  /*d600*/  MOV R11, RZ ;  /* 0x000000ff000b7202 */ /* 0x000fe20000000f00 */
[----:B-----5:R-:W-:Y:S01]  /*d610*/  IMAD R0, R7, R6, RZ ;  /* 0x0000000607007224 */ /* 0x020fe200078e02ff */
[----:B------:R-:W-:Y:S07]  /*d620*/  BRA.DIV ~URZ, `(.L_x_77) ;  /* 0x000018227f007947 */ /* 0x000fee000b800000 */
[----:B------:R2:W4:Y:S02]  /*d630*/  SHFL.UP PT, R4, R0, 0x1, RZ ;  /* 0x0420000000047989 */ /* 0x00052400000e00ff */
.L_x_115:
[----:B----4-:R-:W-:-:S04]  /*d640*/  SEL R4, R4, RZ, P5 ;  /* 0x000000ff04047207 */ /* 0x010fc80002800000 */
[----:B--2---:R-:W-:Y:S01]  /*d650*/  IADD3 R0, R0, R4, RZ ;  /* 0x0000000400007210 */ /* 0x004fe20007ffe0ff */
[----:B------:R-:W-:Y:S05]  /*d660*/  BRA.DIV ~URZ, `(.L_x_78) ;  /* 0x000018227f007947 */ /* 0x000fea000b800000 */
        /* <DEDUP_REMOVED lines=12> */
[----:B------:R2:W4:Y:S02]  /*d730*/  SHFL.IDX PT, R0, R4, 0x1f, 0x1f ;  /* 0x03e01f0004007f89 */ /* 0x00052400000e0000 */
.L_x_116:
[----:B----4-:R-:W-:Y:S01]  /*d740*/  IMAD R0, R0, c[0x0][0x538], RZ ;  /* 0x00014e0000007a24 */ /* 0x010fe200078e02ff */
[----:B------:R-:W-:Y:S04]  /*d750*/  BSSY B1, `(.L_x_79) ;  /* 0x0000083000017945 */ /* 0x000fe80003800000 */
[----:B-1----:R-:W-:-:S04]  /*d760*/  IADD3 R8, R0, R8, RZ ;  /* 0x0000000800087210 */ /* 0x002fc80007ffe0ff */
[----:B------:R-:W-:-:S13]  /*d770*/  ISETP.GT.AND P0, PT, R8, R9, PT ;  /* 0x000000090800720c */ /* 0x000fda0003f04270 */
[----:B------:R-:W-:Y:S05]  /*d780*/  @P0 BRA `(.L_x_80) ;  /* 0x0000025000000947 */ /* 0x000fea0003800000 */
.L_x_84:
[----:B------:R-:W4:Y:S02]  /*d790*/  LDL.LU R0, [R1+0x5c] ;  /* 0x00005c0001007983 */ /* 0x000f240000300800 */
[----:B----4-:R-:W-:-:S04]  /*d7a0*/  IADD3 R0, R0, 0x1f, RZ ;  /* 0x0000001f00007810 */ /* 0x010fc80007ffe0ff */
[----:B------:R-:W-:-:S13]  /*d7b0*/  ISETP.GE.AND P0, PT, R0, c[0x0][0x53c], PT ;  /* 0x00014f0000007a0c */ /* 0x000fda0003f06270 */
[----:B------:R-:W-:Y:S05]  /*d7c0*/  @P0 BRA `(.L_x_81) ;  /* 0x0000076000000947 */ /* 0x000fea0003800000 */
[----:B------:R1:W-:Y:S01]  /*d7d0*/  STL [R1+0x5c], R0 ;  /* 0x00005c0001007387 */ /* 0x0003e20000100800 */
[----:B------:R-:W-:Y:S01]  /*d7e0*/  CS2R R6, SRZ ;  /* 0x0000000000067805 */ /* 0x000fe2000001ff00 */
[----:B-1----:R-:W-:-:S04]  /*d7f0*/  IADD3 R0, R0, R13, RZ ;  /* 0x0000000d00007210 */ /* 0x002fc80007ffe0ff */
[----:B------:R-:W-:-:S13]  /*d800*/  ISETP.GE.OR P0, PT, R0, c[0x0][0x53c], !P6 ;  /* 0x00014f0000007a0c */ /* 0x000fda0007706670 */
[----:B------:R-:W-:Y:S02]  /*d810*/  @!P0 MOV R2, 0x4 ;  /* 0x0000000400028802 */ /* 0x000fe40000000f00 */
[----:B------:R-:W-:-:S03]  /*d820*/  @!P0 MOV R3, 0x4 ;  /* 0x0000000400038802 */ /* 0x000fc60000000f00 */
[----:B--2---:R-:W-:-:S04]  /*d830*/  @!P0 IMAD.WIDE R4, R0, R2, c[0x0][0x580] ;  /* 0x0001600000048625 */ /* 0x004fc800078e0202 */
[----:B------:R-:W-:Y:S01]  /*d840*/  @!P0 IMAD.WIDE R2, R0, R3, c[0x0][0x578] ;  /* 0x00015e0000028625 */ /* 0x000fe200078e0203 */
[----:B------:R-:W2:Y:S04]  /*d850*/  @!P0 LDG.E R6, [R4.64] ;  /* 0x0000000604068981 */ /* 0x000ea8000c1e1900 */
[----:B------:R-:W2:Y:S02]  /*d860*/  @!P0 LDG.E R7, [R2.64] ;  /* 0x0000000602078981 */ /* 0x000ea4000c1e1900 */
[----:B--2---:R-:W-:Y:S01]  /*d870*/  IMAD R0, R7, R6, RZ ;  /* 0x0000000607007224 */ /* 0x004fe200078e02ff */
[----:B------:R-:W-:Y:S05]  /*d880*/  BRA.DIV ~URZ, `(.L_x_82) ;  /* 0x000017a27f007947 */ /* 0x000fea000b800000 */
[----:B------:R1:W2:Y:S02]  /*d890*/  SHFL.UP PT, R2, R0, 0x1, RZ ;  /* 0x0420000000027989 */ /* 0x0002a400000e00ff */
.L_x_117:
        /* <DEDUP_REMOVED lines=16> */
.L_x_118:
[----:B--2---:R-:W-:-:S05]  /*d9a0*/  IMAD R0, R0, c[0x0][0x538], RZ ;  /* 0x00014e0000007a24 */ /* 0x004fca00078e02ff */
[----:B------:R-:W-:-:S04]  /*d9b0*/  IADD3 R8, R0, R8, RZ ;  /* 0x0000000800087210 */ /* 0x000fc80007ffe0ff */
[----:B------:R-:W-:-:S13]  /*d9c0*/  ISETP.GT.AND P0, PT, R8, R9, PT ;  /* 0x000000090800720c */ /* 0x000fda0003f04270 */
[----:B-1-3--:R-:W-:Y:S05]  /*d9d0*/  @!P0 BRA `(.L_x_84) ;  /* 0xfffffdb000008947 */ /* 0x00afea000383ffff */
.L_x_80:
[----:B---3--:R-:W-:-:S05]  /*d9e0*/  IADD3 R10, -R0, R8, RZ ;  /* 0x00000008000a7210 */ /* 0x008fca0007ffe1ff */
[----:B------:R-:W-:-:S05]  /*d9f0*/  IMAD R0, R4, c[0x0][0x538], R10 ;  /* 0x00014e0004007a24 */ /* 0x000fca00078e020a */
[----:B------:R-:W-:Y:S01]  /*da00*/  ISETP.GT.AND P0, PT, R0, R9, PT ;  /* 0x000000090000720c */ /* 0x000fe20003f04270 */
[----:B------:R-:W-:-:S12]  /*da10*/  BRA.DIV ~URZ, `(.L_x_85) ;  /* 0x000018027f007947 */ /* 0x000fd8000b800000 */
[----:B------:R-:W-:-:S04]  /*da20*/  VOTE.ANY R8, PT, !P0 ;  /* 0x0000000000087806 */ /* 0x000fc800040e0100 */
.L_x_119:
[----:B------:R1:W3:Y:S01]  /*da30*/  POPC R12, R8 ;  /* 0x00000008000c7309 */ /* 0x0002e20000000000 */
[----:B------:R-:W-:Y:S05]  /*da40*/  BRA.DIV ~URZ, `(.L_x_86) ;  /* 0x000018227f007947 */ /* 0x000fea000b800000 */
[----:B---3--:R3:W4:Y:S04]  /*da50*/  SHFL.IDX PT, R6, R6, R12, 0x1f ;  /* 0x00001f0c06067589 */ /* 0x00872800000e0000 */
[----:B------:R3:W1:Y:S02]  /*da60*/  SHFL.IDX PT, R7, R7, R12, 0x1f ;  /* 0x00001f0c07077589 */ /* 0x00066400000e0000 */
.L_x_120:
[----:B------:R-:W-:Y:S01]  /*da70*/  ISETP.NE.AND P0, PT, R8, RZ, PT ;  /* 0x000000ff0800720c */ /* 0x000fe20003f05270 */
[----:B------:R-:W-:-:S12]  /*da80*/  BSSY B0, `(.L_x_87) ;  /* 0x0000005000007945 */ /* 0x000fd80003800000 */
[----:B------:R-:W-:Y:S05]  /*da90*/  @!P0 BRA `(.L_x_88) ;  /* 0x0000003000008947 */ /* 0x000fea0003800000 */
[----:B------:R-:W-:Y:S01]  /*daa0*/  IADD3 R3, R12, -0x1, RZ ;  /* 0xffffffff0c037810 */ /* 0x000fe20007ffe0ff */
[----:B------:R-:W-:Y:S05]  /*dab0*/  BRA.DIV ~URZ, `(.L_x_89) ;  /* 0x000018827f007947 */ /* 0x000fea000b800000 */
[----:B------:R2:W3:Y:S02]  /*dac0*/  SHFL.IDX PT, R11, R4, R3, 0x1f ;  /* 0x00001f03040b7589 */ /* 0x0004e400000e0000 */
.L_x_88:
[----:B------:R-:W-:Y:S05]  /*dad0*/  BSYNC B0 ;  /* 0x0000000000007941 */ /* 0x000fea0003800000 */
.L_x_87:
[----:B---3--:R-:W-:Y:S01]  /*dae0*/  IMAD R5, R11, c[0x0][0x538], R10 ;  /* 0x00014e000b057a24 */ /* 0x008fe200078e020a */
[----:B--2-4-:R-:W-:Y:S02]  /*daf0*/  IABS R4, R6 ;  /* 0x0000000600047213 */ /* 0x014fe40000000000 */
[----:B-1----:R-:W-:Y:S01]  /*db00*/  IABS R0, R7 ;  /* 0x0000000700007213 */ /* 0x002fe20000000000 */
[----:B------:R-:W-:Y:S01]  /*db10*/  IMAD.IADD R10, R9, 0x1, -R5 ;  /* 0x00000001090a7824 */ /* 0x000fe200078e0a05 */
[----:B------:R1:W-:Y:S01]  /*db20*/  STL [R1+0x50], R5 ;  /* 0x0000500501007387 */ /* 0x0003e20000100800 */
[----:B------:R-:W2:Y:S03]  /*db30*/  I2F.RP R2, R4 ;  /* 0x0000000400027306 */ /* 0x000ea60000209400 */
[----:B------:R-:W3:Y:S05]  /*db40*/  LDL.LU R14, [R1+0x5c] ;  /* 0x00005c00010e7983 */ /* 0x000eea0000300800 */
[----:B--2---:R-:W2:Y:S02]  /*db50*/  MUFU.RCP R2, R2 ;  /* 0x0000000200027308 */ /* 0x004ea40000001000 */
[----:B--2---:R-:W-:-:S06]  /*db60*/  IADD3 R2, R2, 0xffffffe, RZ ;  /* 0x0ffffffe02027810 */ /* 0x004fcc0007ffe0ff */
[----:B------:R-:W2:Y:S01]  /*db70*/  F2I.FTZ.U32.TRUNC.NTZ R3, R2 ;  /* 0x0000000200037305 */ /* 0x000ea2000021f000 */
[----:B-1----:R-:W-:Y:S01]  /*db80*/  IMAD.MOV.U32 R5, RZ, RZ, R0 ;  /* 0x000000ffff057224 */ /* 0x002fe200078e0000 */
[----:B------:R-:W-:Y:S02]  /*db90*/  IABS R0, R6 ;  /* 0x0000000600007213 */ /* 0x000fe40000000000 */
[----:B------:R-:W-:-:S04]  /*dba0*/  IABS R9, R10 ;  /* 0x0000000a00097213 */ /* 0x000fc80000000000 */
[----:B------:R-:W1:Y:S01]  /*dbb0*/  I2F.RP R11, R5 ;  /* 0x00000005000b7306 */ /* 0x000e620000209400 */
[----:B--2---:R-:W-:-:S04]  /*dbc0*/  IMAD.MOV R2, RZ, RZ, -R3 ;  /* 0x000000ffff027224 */ /* 0x004fc800078e0a03 */
[----:B------:R-:W-:Y:S01]  /*dbd0*/  IMAD R8, R2, R4, RZ ;  /* 0x0000000402087224 */ /* 0x000fe200078e02ff */
[----:B------:R-:W-:Y:S01]  /*dbe0*/  MOV R2, RZ ;  /* 0x000000ff00027202 */ /* 0x000fe20000000f00 */
[----:B------:R-:W-:-:S04]  /*dbf0*/  IMAD.MOV R0, RZ, RZ, -R0 ;  /* 0x000000ffff007224 */ /* 0x000fc800078e0a00 */
[----:B------:R-:W-:-:S04]  /*dc00*/  IMAD.HI.U32 R8, R3, R8, R2 ;  /* 0x0000000803087227 */ /* 0x000fc800078e0002 */
[----:B------:R-:W-:Y:S02]  /*dc10*/  IMAD.MOV.U32 R2, RZ, RZ, R9 ;  /* 0x000000ffff027224 */ /* 0x000fe400078e0009 */
[----:B------:R-:W-:Y:S02]  /*dc20*/  IMAD.MOV.U32 R3, RZ, RZ, R0 ;  /* 0x000000ffff037224 */ /* 0x000fe400078e0000 */
[----:B------:R-:W-:-:S04]  /*dc30*/  IMAD.HI.U32 R0, R8, R2, RZ ;  /* 0x0000000208007227 */ /* 0x000fc800078e00ff */
[----:B------:R-:W-:Y:S02]  /*dc40*/  IMAD R2, R0, R3, R2 ;  /* 0x0000000300027224 */ /* 0x000fe400078e0202 */
[----:B-1----:R-:W1:Y:S03]  /*dc50*/  MUFU.RCP R3, R11 ;  /* 0x0000000b00037308 */ /* 0x002e660000001000 */
[----:B------:R-:W-:Y:S02]  /*dc60*/  ISETP.GT.U32.AND P0, PT, R4, R2, PT ;  /* 0x000000020400720c */ /* 0x000fe40003f04070 */
[----:B-1----:R-:W-:-:S11]  /*dc70*/  IADD3 R3, R3, 0xffffffe, RZ ;  /* 0x0ffffffe03037810 */ /* 0x002fd60007ffe0ff */
[-C--:B------:R-:W-:Y:S01]  /*dc80*/  @!P0 IADD3 R2, R2, -R4.reuse, RZ ;  /* 0x8000000402028210 */ /* 0x080fe20007ffe0ff */
[----:B------:R-:W1:Y:S03]  /*dc90*/  F2I.FTZ.U32.TRUNC.NTZ R3, R3 ;  /* 0x0000000300037305 */ /* 0x000e66000021f000 */
[----:B------:R-:W-:Y:S02]  /*dca0*/  ISETP.GE.U32.AND P2, PT, R2, R4, PT ;  /* 0x000000040200720c */ /* 0x000fe40003f46070 */
[----:B------:R-:W-:Y:S02]  /*dcb0*/  LOP3.LUT R2, R10, R6, RZ, 0x3c, !PT ;  /* 0x000000060a027212 */ /* 0x000fe400078e3cff */
[----:B------:R-:W-:Y:S02]  /*dcc0*/  @!P0 IADD3 R0, R0, 0x1, RZ ;  /* 0x0000000100008810 */ /* 0x000fe40007ffe0ff */
[----:B------:R-:W-:-:S02]  /*dcd0*/  ISETP.GE.AND P1, PT, R2, RZ, PT ;  /* 0x000000ff0200720c */ /* 0x000fc40003f26270 */
[----:B------:R-:W-:-:S05]  /*dce0*/  ISETP.NE.AND P0, PT, R6, RZ, PT ;  /* 0x000000ff0600720c */ /* 0x000fca0003f05270 */
[----:B------:R-:W-:Y:S01]  /*dcf0*/  @P2 IADD3 R0, R0, 0x1, RZ ;  /* 0x0000000100002810 */ /* 0x000fe20007ffe0ff */
[----:B-1----:R-:W-:-:S04]  /*dd00*/  IMAD.MOV R2, RZ, RZ, -R3 ;  /* 0x000000ffff027224 */ /* 0x002fc800078e0a03 */
[----:B------:R-:W-:Y:S01]  /*dd10*/  IMAD.MOV.U32 R4, RZ, RZ, R2 ;  /* 0x000000ffff047224 */ /* 0x000fe200078e0002 */
[----:B------:R-:W-:Y:S01]  /*dd20*/  IABS R2, R7 ;  /* 0x0000000700027213 */ /* 0x000fe20000000000 */
[----:B------:R-:W-:Y:S01]  /*dd30*/  @!P1 IMAD.MOV R0, RZ, RZ, -R0 ;  /* 0x000000ffff009224 */ /* 0x000fe200078e0a00 */
[----:B------:R-:W-:Y:S01]  /*dd40*/  @!P0 LOP3.LUT R0, RZ, R6, RZ, 0x33, !PT ;  /* 0x00000006ff008212 */ /* 0x000fe200078e33ff */
[----:B------:R-:W-:Y:S01]  /*dd50*/  IMAD R4, R4, R5, RZ ;  /* 0x0000000504047224 */ /* 0x000fe200078e02ff */
[----:B------:R-:W-:Y:S01]  /*dd60*/  IADD3 R8, RZ, -R2, RZ ;  /* 0x80000002ff087210 */ /* 0x000fe20007ffe0ff */
[----:B------:R-:W-:Y:S01]  /*dd70*/  IMAD.MOV.U32 R2, RZ, RZ, RZ ;  /* 0x000000ffff027224 */ /* 0x000fe200078e00ff */
[----:B------:R-:W-:-:S03]  /*dd80*/  IABS R9, R0 ;  /* 0x0000000000097213 */ /* 0x000fc60000000000 */
[----:B------:R-:W-:Y:S01]  /*dd90*/  IMAD.HI.U32 R2, R3, R4, R2 ;  /* 0x0000000403027227 */ /* 0x000fe200078e0002 */
[----:B------:R-:W-:-:S03]  /*dda0*/  MOV R4, R8 ;  /* 0x0000000800047202 */ /* 0x000fc60000000f00 */
[----:B------:R-:W-:-:S04]  /*ddb0*/  IMAD.MOV.U32 R3, RZ, RZ, R9 ;  /* 0x000000ffff037224 */ /* 0x000fc800078e0009 */
[----:B------:R-:W-:-:S04]  /*ddc0*/  IMAD.HI.U32 R2, R2, R3, RZ ;  /* 0x0000000302027227 */ /* 0x000fc800078e00ff */
[----:B------:R-:W-:-:S05]  /*ddd0*/  IMAD R3, R2, R4, R3 ;  /* 0x0000000402037224 */ /* 0x000fca00078e0203 */
[----:B------:R-:W-:-:S13]  /*dde0*/  ISETP.GT.U32.AND P0, PT, R5, R3, PT ;  /* 0x000000030500720c */ /* 0x000fda0003f04070 */
[----:B------:R-:W-:-:S05]  /*ddf0*/  @!P0 IMAD.IADD R3, R3, 0x1, -R5 ;  /* 0x0000000103038824 */ /* 0x000fca00078e0a05 */
[----:B------:R-:W-:Y:S02]  /*de00*/  ISETP.GE.U32.AND P2, PT, R3, R5, PT ;  /* 0x000000050300720c */ /* 0x000fe40003f46070 */
[----:B------:R-:W-:Y:S02]  /*de10*/  LOP3.LUT R3, R0, R7, RZ, 0x3c, !PT ;  /* 0x0000000700037212 */ /* 0x000fe400078e3cff */
[----:B------:R-:W-:Y:S02]  /*de20*/  @!P0 IADD3 R2, R2, 0x1, RZ ;  /* 0x0000000102028810 */ /* 0x000fe40007ffe0ff */
[----:B------:R-:W-:Y:S02]  /*de30*/  ISETP.GE.AND P1, PT, R3, RZ, PT ;  /* 0x000000ff0300720c */ /* 0x000fe40003f26270 */
[----:B------:R-:W-:-:S05]  /*de40*/  ISETP.NE.AND P0, PT, R7, RZ, PT ;  /* 0x000000ff0700720c */ /* 0x000fca0003f05270 */
[----:B------:R-:W-:-:S06]  /*de50*/  @P2 IADD3 R2, R2, 0x1, RZ ;  /* 0x0000000102022810 */ /* 0x000fcc0007ffe0ff */
[----:B------:R-:W-:Y:S02]  /*de60*/  @!P1 IMAD.MOV R2, RZ, RZ, -R2 ;  /* 0x000000ffff029224 */ /* 0x000fe400078e0a02 */
[----:B------:R-:W-:-:S04]  /*de70*/  @!P0 LOP3.LUT R2, RZ, R7, RZ, 0x33, !PT ;  /* 0x00000007ff028212 */ /* 0x000fc800078e33ff */
[----:B------:R-:W-:Y:S01]  /*de80*/  IADD3 R3, -R2, RZ, RZ ;  /* 0x000000ff02037210 */ /* 0x000fe20007ffe1ff */
[----:B------:R-:W-:Y:S02]  /*de90*/  IMAD R6, R0, R6, RZ ;  /* 0x0000000600067224 */ /* 0x000fe400078e02ff */
[C---:B------:R-:W-:Y:S02]  /*dea0*/  IMAD R2, R7.reuse, 0x1000000, R2 ;  /* 0x0100000007027824 */ /* 0x040fe400078e0202 */
[----:B------:R-:W-:Y:S01]  /*deb0*/  IMAD R0, R7, R3, R0 ;  /* 0x0000000307007224 */ /* 0x000fe200078e0200 */
[----:B------:R-:W-:-:S03]  /*dec0*/  IADD3 R3, R10, -R6, RZ ;  /* 0x800000060a037210 */ /* 0x000fc60007ffe0ff */
[----:B------:R-:W-:-:S05]  /*ded0*/  IMAD R0, R0, 0x10000, R2 ;  /* 0x0001000000007824 */ /* 0x000fca00078e0202 */
[----:B------:R1:W-:Y:S01]  /*dee0*/  STL [R1+0x58], R0 ;  /* 0x0000580001007387 */ /* 0x0003e20000100800 */
[----:B---3--:R-:W-:-:S05]  /*def0*/  IMAD.IADD R14, R12, 0x1, R14 ;  /* 0x000000010c0e7824 */ /* 0x008fca00078e020e */
[----:B------:R1:W-:Y:S04]  /*df00*/  STL [R1+0x5c], R14 ;  /* 0x00005c0e01007387 */ /* 0x0003e80000100800 */
[----:B------:R1:W-:Y:S01]  /*df10*/  STL [R1+0x54], R3 ;  /* 0x0000540301007387 */ /* 0x0003e20000100800 */
[----:B------:R-:W-:Y:S05]  /*df20*/  BRA `(.L_x_90) ;  /* 0x0000005000007947 */ /* 0x000fea0003800000 */
.L_x_81:
[----:B------:R-:W-:Y:S01]  /*df30*/  MOV R0, c[0x0][0x53c] ;  /* 0x00014f0000007a02 */ /* 0x000fe20000000f00 */
[----:B------:R1:W-:Y:S04]  /*df40*/  STL [R1+0x50], R9 ;  /* 0x0000500901007387 */ /* 0x0003e80000100800 */
[----:B------:R1:W-:Y:S04]  /*df50*/  STL [R1+0x54], RZ ;  /* 0x000054ff01007387 */ /* 0x0003e80000100800 */
[----:B------:R1:W-:Y:S04]  /*df60*/  STL [R1+0x58], RZ ;  /* 0x000058ff01007387 */ /* 0x0003e80000100800 */
[----:B------:R1:W-:Y:S02]  /*df70*/  STL [R1+0x5c], R0 ;  /* 0x00005c0001007387 */ /* 0x0003e40000100800 */
.L_x_90:
[----:B------:R-:W-:Y:S05]  /*df80*/  BSYNC B1 ;  /* 0x0000000000017941 */ /* 0x000fea0003800000 */
.L_x_79:
[----:B--2---:R-:W2:Y:S04]  /*df90*/  LDL R4, [R1+0x50] ;  /* 0x0000500001047983 */ /* 0x004ea80000100800 */
[----:B------:R-:W2:Y:S04]  /*dfa0*/  LDL R5, [R1+0x54] ;  /* 0x0000540001057983 */ /* 0x000ea80000100800 */
[----:B------:R-:W2:Y:S04]  /*dfb0*/  LDL R6, [R1+0x58] ;  /* 0x0000580001067983 */ /* 0x000ea80000100800 */
[----:B------:R-:W2:Y:S01]  /*dfc0*/  LDL R7, [R1+0x5c] ;  /* 0x00005c0001077983 */ /* 0x000ea20000100800 */
[----:B------:R-:W-:Y:S03]  /*dfd0*/  WARPSYNC 0xffffffff ;  /* 0xffffffff00007948 */ /* 0x000fe60003800000 */
[----:B------:R-:W-:Y:S01]  /*dfe0*/  BAR.SYNC.DEFER_BLOCKING 0x4, 0x100 ;  /* 0x0104000000007b1d */ /* 0x000fe20000010000 */
[----:B------:R-:W-:-:S13]  /*dff0*/  ISETP.NE.AND P0, PT, R13, RZ, PT ;  /* 0x000000ff0d00720c */ /* 0x000fda0003f05270 */
[----:B--2---:R2:W-:Y:S04]  /*e000*/  @!P0 STS.128 [0x1a080], R4 ;  /* 0x01a08004ff008388 */ /* 0x0045e80000000c00 */
[----:B------:R-:W-:Y:S06]  /*e010*/  BAR.ARV 0x5, 0x100 ;  /* 0x0144000000007b1d */ /* 0x000fec0000002000 */
.L_x_74:
[----:B-1----:R-:W4:Y:S02]  /*e020*/  LDL R0, [R1+0x5c] ;  /* 0x00005c0001007983 */ /* 0x002f240000100800 */
[----:B----4-:R-:W-:-:S13]  /*e030*/  ISETP.GE.AND P0, PT, R0, c[0x0][0x53c], PT ;  /* 0x00014f0000007a0c */ /* 0x010fda0003f06270 */
[----:B--23--:R-:W-:Y:S01]  /*e040*/  @P0 CALL.REL.NOINC `(.L_x_91) ;  /* 0x0000001000000944 */ /* 0x00cfe20003c00000 */
[----:B------:R-:W-:Y:S05]  /*e050*/  BRA `(.L_x_92) ;  /* 0xffff340000007947 */ /* 0x000fea000383ffff */
.L_x_91:
[----:B------:R-:W-:Y:S05]  /*e060*/  EXIT ;  /* 0x000000000000794d */ /* 0x000fea0003800000 */
.L_x_13:
[----:B------:R-:W-:Y:S01]  /*e070*/  IMAD.MOV.U32 R0, RZ, RZ, R5 ;  /* 0x000000ffff007224 */ /* 0x000fe200078e0005 */
[----:B------:R-:W-:Y:S02]  /*e080*/  MOV R2, 0x1 ;  /* 0x0000000100027802 */ /* 0x000fe40000000f00 */
[----:B------:R-:W-:Y:S02]  /*e090*/  MOV R3, 0xe0b0 ;  /* 0x0000e0b000037802 */ /* 0x000fe40000000f00 */
[----:B------:R-:W-:Y:S05]  /*e0a0*/  CALL.REL.NOINC `($__internal_2_$__cuda_sm70_shflsync_up_p) ;  /* 0x0000139000007944 */ /* 0x000fea0003c00000 */
[----:B------:R-:W-:Y:S01]  /*e0b0*/  MOV R0, R4 ;  /* 0x0000000400007202 */ /* 0x000fe20000000f00 */
[----:B------:R-:W-:Y:S05]  /*e0c0*/  BRA `(.L_x_93) ;  /* 0xffff23a000007947 */ /* 0x000fea000383ffff */
.L_x_14:
[----:B------:R-:W-:Y:S01]  /*e0d0*/  IMAD.MOV.U32 R0, RZ, RZ, R5 ;  /* 0x000000ffff007224 */ /* 0x000fe200078e0005 */
[----:B------:R-:W-:Y:S02]  /*e0e0*/  MOV R2, 0x2 ;  /* 0x0000000200027802 */ /* 0x000fe40000000f00 */
[----:B------:R-:W-:Y:S02]  /*e0f0*/  MOV R3, 0xe110 ;  /* 0x0000e11000037802 */ /* 0x000fe40000000f00 */
[----:B------:R-:W-:Y:S05]  /*e100*/  CALL.REL.NOINC `($__internal_2_$__cuda_sm70_shflsync_up_p) ;  /* 0x0000133000007944 */ /* 0x000fea0003c00000 */
[----:B------:R-:W-:Y:S01]  /*e110*/  SEL R0, R4, RZ, P4 ;  /* 0x000000ff04007207 */ /* 0x000fe20002000000 */
[----:B------:R-:W-:Y:S01]  /*e120*/  IMAD.MOV.U32 R2, RZ, RZ, 0x4 ;  /* 0x00000004ff027424 */ /* 0x000fe200078e00ff */
[----:B------:R-:W-:-:S03]  /*e130*/  MOV R3, 0xe160 ;  /* 0x0000e16000037802 */ /* 0x000fc60000000f00 */
[----:B------:R-:W-:Y:S02]  /*e140*/  IMAD.IADD R0, R5, 0x1, R0 ;  /* 0x0000000105007824 */ /* 0x000fe400078e0200 */
        /* <DEDUP_REMOVED lines=14> */
[----:B------:R-:W-:Y:S01]  /*e230*/  IMAD.IADD R4, R0, 0x1, R4 ;  /* 0x0000000100047824 */ /* 0x000fe200078e0204 */
[----:B------:R-:W-:-:S03]  /*e240*/  MOV R0, 0x1f ;  /* 0x0000001f00007802 */ /* 0x000fc60000000f00 */
[----:B------:R-:W-:Y:S02]  /*e250*/  IMAD.MOV.U32 R5, RZ, RZ, R4 ;  /* 0x000000ffff057224 */ /* 0x000fe400078e0004 */
[----:B------:R-:W-:Y:S05]  /*e260*/  CALL.REL.NOINC `($__internal_1_$__cuda_sm70_shflsync_idx_p) ;  /* 0x0000118000007944 */ /* 0x000fea0003c00000 */
[----:B------:R-:W-:Y:S05]  /*e270*/  BRA `(.L_x_94) ;  /* 0xffff22f000007947 */ /* 0x000fea000383ffff */
.L_x_16:
[----:B------:R-:W-:Y:S02]  /*e280*/  SEL R0, RZ, 0x1, P0 ;  /* 0x00000001ff007807 */ /* 0x000fe40000000000 */
[----:B------:R-:W-:Y:S02]  /*e290*/  MOV R2, 0xe2b0 ;  /* 0x0000e2b000027802 */ /* 0x000fe40000000f00 */
[----:B------:R-:W-:Y:S05]  /*e2a0*/  CALL.REL.NOINC `($__internal_3_$__cuda_sm70_votesync_ballot) ;  /* 0x0000120000007944 */ /* 0x000fea0003c00000 */
[----:B------:R-:W-:Y:S01]  /*e2b0*/  MOV R6, R0 ;  /* 0x0000000000067202 */ /* 0x000fe20000000f00 */
[----:B------:R-:W-:Y:S05]  /*e2c0*/  BRA `(.L_x_95) ;  /* 0xffff233000007947 */ /* 0x000fea000383ffff */
.L_x_17:
[----:B------:R-:W-:Y:S01]  /*e2d0*/  IMAD.MOV.U32 R5, RZ, RZ, R8 ;  /* 0x000000ffff057224 */ /* 0x000fe200078e0008 */
[----:B--2---:R-:W-:Y:S01]  /*e2e0*/  MOV R3, R13 ;  /* 0x0000000d00037202 */ /* 0x004fe20000000f00 */
[----:B------:R-:W-:Y:S01]  /*e2f0*/  IMAD.MOV.U32 R0, RZ, RZ, 0x1f ;  /* 0x0000001fff007424 */ /* 0x000fe200078e00ff */
[----:B------:R-:W-:Y:S02]  /*e300*/  MOV R2, 0xe320 ;  /* 0x0000e32000027802 */ /* 0x000fe40000000f00 */
[----:B-1----:R-:W-:Y:S05]  /*e310*/  CALL.REL.NOINC `($__internal_1_$__cuda_sm70_shflsync_idx_p) ;  /* 0x000010d000007944 */ /* 0x002fea0003c00000 */
[----:B------:R-:W-:Y:S01]  /*e320*/  IMAD.MOV.U32 R11, RZ, RZ, R0 ;  /* 0x000000ffff0b7224 */ /* 0x000fe200078e0000 */
[----:B------:R-:W-:Y:S01]  /*e330*/  MOV R5, R7 ;  /* 0x0000000700057202 */ /* 0x000fe20000000f00 */
[----:B------:R-:W-:Y:S01]  /*e340*/  IMAD.MOV.U32 R7, RZ, RZ, RZ ;  /* 0x000000ffff077224 */ /* 0x000fe200078e00ff */
[----:B------:R-:W-:Y:S01]  /*e350*/  MOV R3, R13 ;  /* 0x0000000d00037202 */ /* 0x000fe20000000f00 */
[----:B------:R-:W-:Y:S01]  /*e360*/  IMAD.MOV.U32 R0, RZ, RZ, 0x1f ;  /* 0x0000001fff007424 */ /* 0x000fe200078e00ff */
[----:B------:R-:W-:-:S02]  /*e370*/  MOV R2, 0xe390 ;  /* 0x0000e39000027802 */ /* 0x000fc40000000f00 */
[----:B------:R-:W-:Y:S05]  /*e380*/  CALL.REL.NOINC `($__internal_1_$__cuda_sm70_shflsync_idx_p) ;  /* 0x0000106000007944 */ /* 0x000fea0003c00000 */
[----:B------:R-:W-:Y:S01]  /*e390*/  MOV R10, R0 ;  /* 0x00000000000a7202 */ /* 0x000fe20000000f00 */
[----:B------:R-:W-:Y:S05]  /*e3a0*/  BRA `(.L_x_96) ;  /* 0xffff22a000007947 */ /* 0x000fea000383ffff */
.L_x_20:
[----:B------:R-:W-:Y:S01]  /*e3b0*/  IMAD.MOV.U32 R5, RZ, RZ, R4 ;  /* 0x000000ffff057224 */ /* 0x000fe200078e0004 */
[----:B------:R-:W-:-:S02]  /*e3c0*/  MOV R0, 0x1f ;  /* 0x0000001f00007802 */ /* 0x000fc40000000f00 */
[----:B------:R-:W-:Y:S02]  /*e3d0*/  MOV R2, 0xe3f0 ;  /* 0x0000e3f000027802 */ /* 0x000fe40000000f00 */
[----:B-1----:R-:W-:Y:S05]  /*e3e0*/  CALL.REL.NOINC `($__internal_1_$__cuda_sm70_shflsync_idx_p) ;  /* 0x0000100000007944 */ /* 0x002fea0003c00000 */
[----:B------:R-:W-:Y:S01]  /*e3f0*/  MOV R7, R0 ;  /* 0x0000000000077202 */ /* 0x000fe20000000f00 */
[----:B------:R-:W-:Y:S05]  /*e400*/  BRA `(.L_x_19) ;  /* 0xffff22a000007947 */ /* 0x000fea000383ffff */
.L_x_34:
[----:B------:R1:W5:Y:S01]  /*e410*/  LDL R2, [R1] ;  /* 0x0000000001027983 */ /* 0x0003620000100800 */
[----:B------:R-:W-:Y:S01]  /*e420*/  IMAD.MOV.U32 R5, RZ, RZ, 0x2 ;  /* 0x00000002ff057424 */ /* 0x000fe200078e00ff */
[----:B------:R-:W-:Y:S01]  /*e430*/  MOV R7, 0x1f ;  /* 0x0000001f00077802 */ /* 0x000fe20000000f00 */
[----:B------:R-:W-:Y:S01]  /*e440*/  IMAD.MOV.U32 R6, RZ, RZ, -0x1 ;  /* 0xffffffffff067424 */ /* 0x000fe200078e00ff */
[----:B------:R-:W-:Y:S02]  /*e450*/  MOV R3, 0xe470 ;  /* 0x0000e47000037802 */ /* 0x000fe40000000f00 */
[----:B-1---5:R-:W-:Y:S05]  /*e460*/  CALL.REL.NOINC `($__internal_0_$__cuda_sm70_shflsync_bfly_p) ;  /* 0x00000f3000007944 */ /* 0x022fea0003c00000 */
[----:B------:R-:W2:Y:S01]  /*e470*/  LDL.LU R0, [R1] ;  /* 0x0000000001007983 */ /* 0x000ea20000300800 */
[----:B------:R-:W-:Y:S01]  /*e480*/  MOV R3, 0xe4d0 ;  /* 0x0000e4d000037802 */ /* 0x000fe20000000f00 */
[----:B--2---:R-:W-:Y:S01]  /*e490*/  FADD.FTZ R0, R0, R5 ;  /* 0x0000000500007221 */ /* 0x004fe20000010000 */
[----:B------:R-:W-:-:S04]  /*e4a0*/  MOV R5, 0x1 ;  /* 0x0000000100057802 */ /* 0x000fc80000000f00 */
[----:B------:R-:W-:Y:S02]  /*e4b0*/  MOV R2, R0 ;  /* 0x0000000000027202 */ /* 0x000fe40000000f00 */
[----:B------:R-:W-:Y:S05]  /*e4c0*/  CALL.REL.NOINC `($__internal_0_$__cuda_sm70_shflsync_bfly_p) ;  /* 0x00000ed000007944 */ /* 0x000fea0003c00000 */
[----:B------:R1:W5:Y:S01]  /*e4d0*/  LDL R2, [R1+0x4] ;  /* 0x0000040001027983 */ /* 0x0003620000100800 */
[----:B------:R-:W-:Y:S01]  /*e4e0*/  FADD.FTZ R0, R0, R5 ;  /* 0x0000000500007221 */ /* 0x000fe20000010000 */
[----:B------:R-:W-:Y:S02]  /*e4f0*/  MOV R5, 0x2 ;  /* 0x0000000200057802 */ /* 0x000fe40000000f00 */
[----:B------:R-:W-:Y:S02]  /*e500*/  MOV R3, 0xe520 ;  /* 0x0000e52000037802 */ /* 0x000fe40000000f00 */
[----:B-1---5:R-:W-:Y:S05]  /*e510*/  CALL.REL.NOINC `($__internal_0_$__cuda_sm70_shflsync_bfly_p) ;  /* 0x00000e8000007944 */ /* 0x022fea0003c00000 */
[----:B------:R-:W2:Y:S01]  /*e520*/  LDL.LU R2, [R1+0x4] ;  /* 0x0000040001027983 */ /* 0x000ea20000300800 */
[----:B------:R-:W-:Y:S01]  /*e530*/  MOV R3, 0xe580 ;  /* 0x0000e58000037802 */ /* 0x000fe20000000f00 */
[----:B--2---:R-:W-:Y:S01]  /*e540*/  FADD.FTZ R4, R2, R5 ;  /* 0x0000000502047221 */ /* 0x004fe20000010000 */
[----:B------:R-:W-:-:S04]  /*e550*/  MOV R5, 0x1 ;  /* 0x0000000100057802 */ /* 0x000fc80000000f00 */
[----:B------:R-:W-:Y:S02]  /*e560*/  MOV R2, R4 ;  /* 0x0000000400027202 */ /* 0x000fe40000000f00 */
[----:B------:R-:W-:Y:S05]  /*e570*/  CALL.REL.NOINC `($__internal_0_$__cuda_sm70_shflsync_bfly_p) ;  /* 0x00000e2000007944 */ /* 0x000fea0003c00000 */
[----:B------:R-:W-:Y:S01]  /*e580*/  MOV R3, R5 ;  /* 0x0000000500037202 */ /* 0x000fe20000000f00 */
[----:B------:R-:W-:Y:S05]  /*e590*/  BRA `(.L_x_97) ;  /* 0xffffa2e000007947 */ /* 0x000fea000383ffff */
.L_x_41:
[----:B--234-:R-:W-:Y:S01]  /*e5a0*/  IMAD.MOV.U32 R5, RZ, RZ, R12 ;  /* 0x000000ffff057224 */ /* 0x01cfe200078e000c */
[----:B------:R-:W-:Y:S01]  /*e5b0*/  MOV R3, RZ ;  /* 0x000000ff00037202 */ /* 0x000fe20000000f00 */
[----:B------:R-:W-:Y:S01]  /*e5c0*/  IMAD.MOV.U32 R0, RZ, RZ, 0x181f ;  /* 0x0000181fff007424 */ /* 0x000fe200078e00ff */
[----:B------:R-:W-:Y:S02]  /*e5d0*/  MOV R2, 0xe5f0 ;  /* 0x0000e5f000027802 */ /* 0x000fe40000000f00 */
[----:B-1----:R-:W-:Y:S05]  /*e5e0*/  CALL.REL.NOINC `($__internal_1_$__cuda_sm70_shflsync_idx_p) ;  /* 0x00000e0000007944 */ /* 0x002fea0003c00000 */
[----:B------:R-:W-:Y:S01]  /*e5f0*/  MOV R10, R0 ;  /* 0x00000000000a7202 */ /* 0x000fe20000000f00 */
[----:B------:R-:W-:Y:S05]  /*e600*/  BRA `(.L_x_98) ;  /* 0xffffbf8000007947 */ /* 0x000fea000383ffff */
.L_x_42:
[----:B------:R-:W-:Y:S01]  /*e610*/  IMAD.MOV.U32 R5, RZ, RZ, R14 ;  /* 0x000000ffff057224 */ /* 0x000fe200078e000e */
[----:B------:R-:W-:Y:S01]  /*e620*/  MOV R3, RZ ;  /* 0x000000ff00037202 */ /* 0x000fe20000000f00 */
[----:B------:R-:W-:Y:S01]  /*e630*/  IMAD.MOV.U32 R0, RZ, RZ, 0x181f ;  /* 0x0000181fff007424 */ /* 0x000fe200078e00ff */
[----:B------:R-:W-:Y:S02]  /*e640*/  MOV R2, 0xe660 ;  /* 0x0000e66000027802 */ /* 0x000fe40000000f00 */
[----:B-123--:R-:W-:Y:S05]  /*e650*/  CALL.REL.NOINC `($__internal_1_$__cuda_sm70_shflsync_idx_p) ;  /* 0x00000d9000007944 */ /* 0x00efea0003c00000 */
[----:B------:R-:W-:Y:S05]  /*e660*/  BRA `(.L_x_99) ;  /* 0xffffbf4000007947 */ /* 0x000fea000383ffff */
.L_x_45:
[----:B--2---:R-:W-:Y:S01]  /*e670*/  IMAD.MOV.U32 R5, RZ, RZ, R12 ;  /* 0x000000ffff057224 */ /* 0x004fe200078e000c */
[----:B------:R-:W-:Y:S01]  /*e680*/  MOV R3, 0x1 ;  /* 0x0000000100037802 */ /* 0x000fe20000000f00 */
[----:B------:R-:W-:Y:S01]  /*e690*/  IMAD.MOV.U32 R0, RZ, RZ, 0x181f ;  /* 0x0000181fff007424 */ /* 0x000fe200078e00ff */
[----:B------:R-:W-:-:S02]  /*e6a0*/  MOV R2, 0xe6c0 ;  /* 0x0000e6c000027802 */ /* 0x000fc40000000f00 */
[----:B-1-34-:R-:W-:Y:S05]  /*e6b0*/  CALL.REL.NOINC `($__internal_1_$__cuda_sm70_shflsync_idx_p) ;  /* 0x00000d3000007944 */ /* 0x01afea0003c00000 */
[----:B------:R-:W-:Y:S01]  /*e6c0*/  IMAD.MOV.U32 R10, RZ, RZ, R0 ;  /* 0x000000ffff0a7224 */ /* 0x000fe200078e0000 */
[----:B------:R-:W-:Y:S01]  /*e6d0*/  MOV R3, 0x1 ;  /* 0x0000000100037802 */ /* 0x000fe20000000f00 */
[----:B------:R-:W-:Y:S01]  /*e6e0*/  IMAD.MOV.U32 R5, RZ, RZ, R14 ;  /* 0x000000ffff057224 */ /* 0x000fe200078e000e */
[----:B------:R-:W-:-:S02]  /*e6f0*/  MOV R0, 0x181f ;  /* 0x0000181f00007802 */ /* 0x000fc40000000f00 */
[----:B------:R-:W-:Y:S02]  /*e700*/  MOV R2, 0xe720 ;  /* 0x0000e72000027802 */ /* 0x000fe40000000f00 */
[----:B------:R-:W-:Y:S05]  /*e710*/  CALL.REL.NOINC `($__internal_1_$__cuda_sm70_shflsync_idx_p) ;  /* 0x00000cd000007944 */ /* 0x000fea0003c00000 */
[----:B------:R-:W-:Y:S05]  /*e720*/  BRA `(.L_x_100) ;  /* 0xffffc06000007947 */ /* 0x000fea000383ffff */
.L_x_48:
[----:B-1----:R-:W-:Y:S01]  /*e730*/  IMAD.MOV.U32 R5, RZ, RZ, R12 ;  /* 0x000000ffff057224 */ /* 0x002fe200078e000c */
[----:B------:R-:W-:Y:S01]  /*e740*/  MOV R3, 0x2 ;  /* 0x0000000200037802 */ /* 0x000fe20000000f00 */
[----:B--2---:R-:W-:Y:S01]  /*e750*/  IMAD.MOV.U32 R0, RZ, RZ, 0x181f ;  /* 0x0000181fff007424 */ /* 0x004fe200078e00ff */
[----:B------:R-:W-:Y:S02]  /*e760*/  MOV R2, 0xe780 ;  /* 0x0000e78000027802 */ /* 0x000fe40000000f00 */
[----:B---34-:R-:W-:Y:S05]  /*e770*/  CALL.REL.NOINC `($__internal_1_$__cuda_sm70_shflsync_idx_p) ;  /* 0x00000c7000007944 */ /* 0x018fea0003c00000 */
[----:B------:R-:W-:Y:S01]  /*e780*/  MOV R10, R0 ;  /* 0x00000000000a7202 */ /* 0x000fe20000000f00 */
[----:B------:R-:W-:Y:S05]  /*e790*/  BRA `(.L_x_101) ;  /* 0xffffc1d000007947 */ /* 0x000fea000383ffff */
.L_x_49:
[----:B-1----:R-:W-:Y:S01]  /*e7a0*/  IMAD.MOV.U32 R5, RZ, RZ, R14 ;  /* 0x000000ffff057224 */ /* 0x002fe200078e000e */
[----:B------:R-:W-:Y:S01]  /*e7b0*/  MOV R3, 0x2 ;  /* 0x0000000200037802 */ /* 0x000fe20000000f00 */
[----:B--2---:R-:W-:Y:S01]  /*e7c0*/  IMAD.MOV.U32 R0, RZ, RZ, 0x181f ;  /* 0x0000181fff007424 */ /* 0x004fe200078e00ff */
[----:B------:R-:W-:Y:S02]  /*e7d0*/  MOV R2, 0xe7f0 ;  /* 0x0000e7f000027802 */ /* 0x000fe40000000f00 */
[----:B---34-:R-:W-:Y:S05]  /*e7e0*/  CALL.REL.NOINC `($__internal_1_$__cuda_sm70_shflsync_idx_p) ;  /* 0x00000c0000007944 */ /* 0x018fea0003c00000 */
[----:B------:R-:W-:Y:S05]  /*e7f0*/  BRA `(.L_x_102) ;  /* 0xffffc19000007947 */ /* 0x000fea000383ffff */
.L_x_52:
[----:B-1----:R-:W-:Y:S01]  /*e800*/  IMAD.MOV.U32 R5, RZ, RZ, R12 ;  /* 0x000000ffff057224 */ /* 0x002fe200078e000c */
[----:B------:R-:W-:Y:S01]  /*e810*/  MOV R3, 0x3 ;  /* 0x0000000300037802 */ /* 0x000fe20000000f00 */
[----:B----4-:R-:W-:Y:S01]  /*e820*/  IMAD.MOV.U32 R0, RZ, RZ, 0x181f ;  /* 0x0000181fff007424 */ /* 0x010fe200078e00ff */
[----:B------:R-:W-:-:S02]  /*e830*/  MOV R2, 0xe850 ;  /* 0x0000e85000027802 */ /* 0x000fc40000000f00 */
[----:B--23--:R-:W-:Y:S05]  /*e840*/  CALL.REL.NOINC `($__internal_1_$__cuda_sm70_shflsync_idx_p) ;  /* 0x00000ba000007944 */ /* 0x00cfea0003c00000 */
[----:B------:R-:W-:Y:S01]  /*e850*/  IMAD.MOV.U32 R8, RZ, RZ, R0 ;  /* 0x000000ffff087224 */ /* 0x000fe200078e0000 */
[----:B------:R-:W-:Y:S01]  /*e860*/  MOV R3, 0x3 ;  /* 0x0000000300037802 */ /* 0x000fe20000000f00 */
[----:B------:R-:W-:Y:S01]  /*e870*/  IMAD.MOV.U32 R5, RZ, RZ, R14 ;  /* 0x000000ffff057224 */ /* 0x000fe200078e000e */
[----:B------:R-:W-:-:S02]  /*e880*/  MOV R0, 0x181f ;  /* 0x0000181f00007802 */ /* 0x000fc40000000f00 */
[----:B------:R-:W-:Y:S02]  /*e890*/  MOV R2, 0xe8b0 ;  /* 0x0000e8b000027802 */ /* 0x000fe40000000f00 */
[----:B------:R-:W-:Y:S05]  /*e8a0*/  CALL.REL.NOINC `($__internal_1_$__cuda_sm70_shflsync_idx_p) ;  /* 0x00000b4000007944 */ /* 0x000fea0003c00000 */
[----:B------:R-:W-:Y:S05]  /*e8b0*/  BRA `(.L_x_103) ;  /* 0xffffc2c000007947 */ /* 0x000fea000383ffff */
.L_x_54:
[----:B------:R-:W-:Y:S01]  /*e8c0*/  IMAD.MOV.U32 R5, RZ, RZ, R12 ;  /* 0x000000ffff057224 */ /* 0x000fe200078e000c */
[----:B------:R-:W-:Y:S01]  /*e8d0*/  MOV R3, RZ ;  /* 0x000000ff00037202 */ /* 0x000fe20000000f00 */
[----:B------:R-:W-:Y:S01]  /*e8e0*/  IMAD.MOV.U32 R0, RZ, RZ, 0x1c1f ;  /* 0x00001c1fff007424 */ /* 0x000fe200078e00ff */
[----:B------:R-:W-:Y:S02]  /*e8f0*/  MOV R2, 0xe910 ;  /* 0x0000e91000027802 */ /* 0x000fe40000000f00 */
[----:B------:R-:W-:Y:S05]  /*e900*/  CALL.REL.NOINC `($__internal_1_$__cuda_sm70_shflsync_idx_p) ;  /* 0x00000ae000007944 */ /* 0x000fea0003c00000 */
[----:B------:R-:W-:Y:S01]  /*e910*/  MOV R4, R0 ;  /* 0x0000000000047202 */ /* 0x000fe20000000f00 */
[----:B------:R-:W-:Y:S05]  /*e920*/  BRA `(.L_x_104) ;  /* 0xffffc63000007947 */ /* 0x000fea000383ffff */
.L_x_55:
[----:B------:R-:W-:Y:S01]  /*e930*/  IMAD.MOV.U32 R5, RZ, RZ, R14 ;  /* 0x000000ffff057224 */ /* 0x000fe200078e000e */
[----:B------:R-:W-:Y:S01]  /*e940*/  MOV R3, RZ ;  /* 0x000000ff00037202 */ /* 0x000fe20000000f00 */
[----:B------:R-:W-:Y:S01]  /*e950*/  IMAD.MOV.U32 R0, RZ, RZ, 0x1c1f ;  /* 0x00001c1fff007424 */ /* 0x000fe200078e00ff */
[----:B------:R-:W-:Y:S02]  /*e960*/  MOV R2, 0xe980 ;  /* 0x0000e98000027802 */ /* 0x000fe40000000f00 */
[----:B-12---:R-:W-:Y:S05]  /*e970*/  CALL.REL.NOINC `($__internal_1_$__cuda_sm70_shflsync_idx_p) ;  /* 0x00000a7000007944 */ /* 0x006fea0003c00000 */
[----:B------:R-:W-:Y:S05]  /*e980*/  BRA `(.L_x_105) ;  /* 0xffffc5f000007947 */ /* 0x000fea000383ffff */
.L_x_58:
[----:B------:R-:W-:Y:S01]  /*e990*/  IMAD.MOV.U32 R5, RZ, RZ, R12 ;  /* 0x000000ffff057224 */ /* 0x000fe200078e000c */
[----:B----4-:R-:W-:Y:S01]  /*e9a0*/  MOV R3, 0x1 ;  /* 0x0000000100037802 */ /* 0x010fe20000000f00 */
[----:B------:R-:W-:Y:S01]  /*e9b0*/  IMAD.MOV.U32 R0, RZ, RZ, 0x1c1f ;  /* 0x00001c1fff007424 */ /* 0x000fe200078e00ff */
[----:B------:R-:W-:-:S02]  /*e9c0*/  MOV R2, 0xe9e0 ;  /* 0x0000e9e000027802 */ /* 0x000fc40000000f00 */
[----:B-123--:R-:W-:Y:S05]  /*e9d0*/  CALL.REL.NOINC `($__internal_1_$__cuda_sm70_shflsync_idx_p) ;  /* 0x00000a1000007944 */ /* 0x00efea0003c00000 */
[----:B------:R-:W-:Y:S01]  /*e9e0*/  IMAD.MOV.U32 R4, RZ, RZ, R0 ;  /* 0x000000ffff047224 */ /* 0x000fe200078e0000 */
[----:B------:R-:W-:Y:S01]  /*e9f0*/  MOV R3, 0x1 ;  /* 0x0000000100037802 */ /* 0x000fe20000000f00 */
[----:B------:R-:W-:Y:S01]  /*ea00*/  IMAD.MOV.U32 R5, RZ, RZ, R14 ;  /* 0x000000ffff057224 */ /* 0x000fe200078e000e */
[----:B------:R-:W-:-:S02]  /*ea10*/  MOV R0, 0x1c1f ;  /* 0x00001c1f00007802 */ /* 0x000fc40000000f00 */
[----:B------:R-:W-:Y:S02]  /*ea20*/  MOV R2, 0xea40 ;  /* 0x0000ea4000027802 */ /* 0x000fe40000000f00 */
[----:B------:R-:W-:Y:S05]  /*ea30*/  CALL.REL.NOINC `($__internal_1_$__cuda_sm70_shflsync_idx_p) ;  /* 0x000009b000007944 */ /* 0x000fea0003c00000 */
[----:B------:R-:W-:Y:S05]  /*ea40*/  BRA `(.L_x_106) ;  /* 0xffffd19000007947 */ /* 0x000fea000383ffff */
.L_x_62:
[----:B------:R-:W-:Y:S01]  /*ea50*/  IMAD.MOV.U32 R5, RZ, RZ, R11 ;  /* 0x000000ffff057224 */ /* 0x000fe200078e000b */
[----:B------:R-:W-:Y:S01]  /*ea60*/  MOV R3, RZ ;  /* 0x000000ff00037202 */ /* 0x000fe20000000f00 */
[----:B------:R-:W-:Y:S01]  /*ea70*/  IMAD.MOV.U32 R0, RZ, RZ, 0x181f ;  /* 0x0000181fff007424 */ /* 0x000fe200078e00ff */
[----:B------:R-:W-:Y:S02]  /*ea80*/  MOV R2, 0xeaa0 ;  /* 0x0000eaa000027802 */ /* 0x000fe40000000f00 */
[----:B------:R-:W-:Y:S05]  /*ea90*/  CALL.REL.NOINC `($__internal_1_$__cuda_sm70_shflsync_idx_p) ;  /* 0x0000095000007944 */ /* 0x000fea0003c00000 */
[----:B------:R-:W-:Y:S01]  /*eaa0*/  MOV R10, R0 ;  /* 0x00000000000a7202 */ /* 0x000fe20000000f00 */
[----:B------:R-:W-:Y:S05]  /*eab0*/  BRA `(.L_x_107) ;  /* 0xffffe19000007947 */ /* 0x000fea000383ffff */
.L_x_63:
[----:B------:R-:W-:Y:S01]  /*eac0*/  IMAD.MOV.U32 R5, RZ, RZ, R14 ;  /* 0x000000ffff057224 */ /* 0x000fe200078e000e */
[----:B------:R-:W-:Y:S01]  /*ead0*/  MOV R3, RZ ;  /* 0x000000ff00037202 */ /* 0x000fe20000000f00 */
[----:B------:R-:W-:Y:S01]  /*eae0*/  IMAD.MOV.U32 R0, RZ, RZ, 0x181f ;  /* 0x0000181fff007424 */ /* 0x000fe200078e00ff */
[----:B------:R-:W-:Y:S02]  /*eaf0*/  MOV R2, 0xeb10 ;  /* 0x0000eb1000027802 */ /* 0x000fe40000000f00 */
[----:B-12---:R-:W-:Y:S05]  /*eb00*/  CALL.REL.NOINC `($__internal_1_$__cuda_sm70_shflsync_idx_p) ;  /* 0x000008e000007944 */ /* 0x006fea0003c00000 */
[----:B------:R-:W-:Y:S05]  /*eb10*/  BRA `(.L_x_108) ;  /* 0xffffe15000007947 */ /* 0x000fea000383ffff */
.L_x_66:
[----:B--2---:R-:W-:Y:S01]  /*eb20*/  IMAD.MOV.U32 R5, RZ, RZ, R11 ;  /* 0x000000ffff057224 */ /* 0x004fe200078e000b */
[----:B------:R-:W-:Y:S01]  /*eb30*/  MOV R3, 0x1 ;  /* 0x0000000100037802 */ /* 0x000fe20000000f00 */
[----:B----4-:R-:W-:Y:S01]  /*eb40*/  IMAD.MOV.U32 R0, RZ, RZ, 0x181f ;  /* 0x0000181fff007424 */ /* 0x010fe200078e00ff */
[----:B------:R-:W-:-:S02]  /*eb50*/  MOV R2, 0xeb70 ;  /* 0x0000eb7000027802 */ /* 0x000fc40000000f00 */
[----:B-1-3--:R-:W-:Y:S05]  /*eb60*/  CALL.REL.NOINC `($__internal_1_$__cuda_sm70_shflsync_idx_p) ;  /* 0x0000088000007944 */ /* 0x00afea0003c00000 */
[----:B------:R-:W-:Y:S01]  /*eb70*/  IMAD.MOV.U32 R10, RZ, RZ, R0 ;  /* 0x000000ffff0a7224 */ /* 0x000fe200078e0000 */
[----:B------:R-:W-:Y:S01]  /*eb80*/  MOV R3, 0x1 ;  /* 0x0000000100037802 */ /* 0x000fe20000000f00 */
[----:B------:R-:W-:Y:S01]  /*eb90*/  IMAD.MOV.U32 R5, RZ, RZ, R14 ;  /* 0x000000ffff057224 */ /* 0x000fe200078e000e */
[----:B------:R-:W-:-:S02]  /*eba0*/  MOV R0, 0x181f ;  /* 0x0000181f00007802 */ /* 0x000fc40000000f00 */
[----:B------:R-:W-:Y:S02]  /*ebb0*/  MOV R2, 0xebd0 ;  /* 0x0000ebd000027802 */ /* 0x000fe40000000f00 */
[----:B------:R-:W-:Y:S05]  /*ebc0*/  CALL.REL.NOINC `($__internal_1_$__cuda_sm70_shflsync_idx_p) ;  /* 0x0000082000007944 */ /* 0x000fea0003c00000 */
[----:B------:R-:W-:Y:S05]  /*ebd0*/  BRA `(.L_x_109) ;  /* 0xffffe28000007947 */ /* 0x000fea000383ffff */
.L_x_69:
[----:B-1----:R-:W-:Y:S01]  /*ebe0*/  IMAD.MOV.U32 R5, RZ, RZ, R11 ;  /* 0x000000ffff057224 */ /* 0x002fe200078e000b */
[----:B------:R-:W-:Y:S01]  /*ebf0*/  MOV R3, 0x2 ;  /* 0x0000000200037802 */ /* 0x000fe20000000f00 */
[----:B----4-:R-:W-:Y:S01]  /*ec00*/  IMAD.MOV.U32 R0, RZ, RZ, 0x181f ;  /* 0x0000181fff007424 */ /* 0x010fe200078e00ff */
[----:B------:R-:W-:Y:S02]  /*ec10*/  MOV R2, 0xec30 ;  /* 0x0000ec3000027802 */ /* 0x000fe40000000f00 */
[----:B--23--:R-:W-:Y:S05]  /*ec20*/  CALL.REL.NOINC `($__internal_1_$__cuda_sm70_shflsync_idx_p) ;  /* 0x000007c000007944 */ /* 0x00cfea0003c00000 */
[----:B------:R-:W-:Y:S01]  /*ec30*/  MOV R10, R0 ;  /* 0x00000000000a7202 */ /* 0x000fe20000000f00 */
[----:B------:R-:W-:Y:S05]  /*ec40*/  BRA `(.L_x_110) ;  /* 0xffffe3f000007947 */ /* 0x000fea000383ffff */
.L_x_70:
[----:B------:R-:W-:Y:S01]  /*ec50*/  IMAD.MOV.U32 R5, RZ, RZ, R14 ;  /* 0x000000ffff057224 */ /* 0x000fe200078e000e */
[----:B------:R-:W-:Y:S01]  /*ec60*/  MOV R3, 0x2 ;  /* 0x0000000200037802 */ /* 0x000fe20000000f00 */
[----:B----4-:R-:W-:Y:S01]  /*ec70*/  IMAD.MOV.U32 R0, RZ, RZ, 0x181f ;  /* 0x0000181fff007424 */ /* 0x010fe200078e00ff */
[----:B------:R-:W-:Y:S02]  /*ec80*/  MOV R2, 0xeca0 ;  /* 0x0000eca000027802 */ /* 0x000fe40000000f00 */
[----:B-123--:R-:W-:Y:S05]  /*ec90*/  CALL.REL.NOINC `($__internal_1_$__cuda_sm70_shflsync_idx_p) ;  /* 0x0000075000007944 */ /* 0x00efea0003c00000 */
[----:B------:R-:W-:Y:S05]  /*eca0*/  BRA `(.L_x_111) ;  /* 0xffffe3b000007947 */ /* 0x000fea000383ffff */
.L_x_73:
[----:B-1----:R-:W-:Y:S01]  /*ecb0*/  IMAD.MOV.U32 R5, RZ, RZ, R11 ;  /* 0x000000ffff057224 */ /* 0x002fe200078e000b */
[----:B------:R-:W-:Y:S01]  /*ecc0*/  MOV R3, 0x3 ;  /* 0x0000000300037802 */ /* 0x000fe20000000f00 */
[----:B------:R-:W-:Y:S01]  /*ecd0*/  IMAD.MOV.U32 R0, RZ, RZ, 0x181f ;  /* 0x0000181fff007424 */ /* 0x000fe200078e00ff */
[----:B------:R-:W-:-:S02]  /*ece0*/  MOV R2, 0xed00 ;  /* 0x0000ed0000027802 */ /* 0x000fc40000000f00 */
[----:B--234-:R-:W-:Y:S05]  /*ecf0*/  CALL.REL.NOINC `($__internal_1_$__cuda_sm70_shflsync_idx_p) ;  /* 0x000006f000007944 */ /* 0x01cfea0003c00000 */
[----:B------:R-:W-:Y:S01]  /*ed00*/  IMAD.MOV.U32 R10, RZ, RZ, R0 ;  /* 0x000000ffff0a7224 */ /* 0x000fe200078e0000 */
[----:B------:R-:W-:Y:S01]  /*ed10*/  MOV R3, 0x3 ;  /* 0x0000000300037802 */ /* 0x000fe20000000f00 */
[----:B------:R-:W-:Y:S01]  /*ed20*/  IMAD.MOV.U32 R5, RZ, RZ, R14 ;  /* 0x000000ffff057224 */ /* 0x000fe200078e000e */
[----:B------:R-:W-:-:S02]  /*ed30*/  MOV R0, 0x181f ;  /* 0x0000181f00007802 */ /* 0x000fc40000000f00 */
[----:B------:R-:W-:Y:S02]  /*ed40*/  MOV R2, 0xed60 ;  /* 0x0000ed6000027802 */ /* 0x000fe40000000f00 */
[----:B------:R-:W-:Y:S05]  /*ed50*/  CALL.REL.NOINC `($__internal_1_$__cuda_sm70_shflsync_idx_p) ;  /* 0x0000069000007944 */ /* 0x000fea0003c00000 */
[----:B------:R-:W-:Y:S05]  /*ed60*/  BRA `(.L_x_112) ;  /* 0xffffe4e000007947 */ /* 0x000fea000383ffff */
.L_x_75:
[----:B------:R-:W-:Y:S01]  /*ed70*/  IMAD.MOV.U32 R5, RZ, RZ, R131 ;  /* 0x000000ffff057224 */ /* 0x000fe200078e0083 */
[----:B------:R-:W-:Y:S01]  /*ed80*/  MOV R3, RZ ;  /* 0x000000ff00037202 */ /* 0x000fe20000000f00 */
[----:B------:R-:W-:Y:S01]  /*ed90*/  IMAD.MOV.U32 R0, RZ, RZ, 0x1f ;  /* 0x0000001fff007424 */ /* 0x000fe200078e00ff */
[----:B------:R-:W-:Y:S02]  /*eda0*/  MOV R2, 0xedc0 ;  /* 0x0000edc000027802 */ /* 0x000fe40000000f00 */
[----:B--23--:R-:W-:Y:S05]  /*edb0*/  CALL.REL.NOINC `($__internal_1_$__cuda_sm70_shflsync_idx_p) ;  /* 0x0000063000007944 */ /* 0x00cfea0003c00000 */
[----:B------:R-:W-:Y:S01]  /*edc0*/  MOV R9, R0 ;  /* 0x0000000000097202 */ /* 0x000fe20000000f00 */
[----:B------:R-:W-:Y:S05]  /*edd0*/  BRA `(.L_x_113) ;  /* 0xffffe71000007947 */ /* 0x000fea000383ffff */
.L_x_76:
[----:B------:R-:W-:Y:S01]  /*ede0*/  IMAD.MOV.U32 R5, RZ, RZ, R131 ;  /* 0x000000ffff057224 */ /* 0x000fe200078e0083 */
[----:B------:R-:W-:Y:S01]  /*edf0*/  MOV R3, 0x1 ;  /* 0x0000000100037802 */ /* 0x000fe20000000f00 */
[----:B------:R-:W-:Y:S01]  /*ee00*/  IMAD.MOV.U32 R0, RZ, RZ, 0x1f ;  /* 0x0000001fff007424 */ /* 0x000fe200078e00ff */
[----:B------:R-:W-:Y:S02]  /*ee10*/  MOV R2, 0xee30 ;  /* 0x0000ee3000027802 */ /* 0x000fe40000000f00 */
[----:B-1234-:R-:W-:Y:S05]  /*ee20*/  CALL.REL.NOINC `($__internal_1_$__cuda_sm70_shflsync_idx_p) ;  /* 0x000005c000007944 */ /* 0x01efea0003c00000 */
[----:B------:R-:W-:Y:S01]  /*ee30*/  MOV R8, R0 ;  /* 0x0000000000087202 */ /* 0x000fe20000000f00 */
[----:B------:R-:W-:Y:S05]  /*ee40*/  BRA `(.L_x_114) ;  /* 0xffffe6c000007947 */ /* 0x000fea000383ffff */
.L_x_77:
[----:B------:R-:W-:Y:S02]  /*ee50*/  MOV R2, 0x1 ;  /* 0x0000000100027802 */ /* 0x000fe40000000f00 */
[----:B------:R-:W-:-:S02]  /*ee60*/  MOV R3, 0xee80 ;  /* 0x0000ee8000037802 */ /* 0x000fc40000000f00 */
[----:B-1234-:R-:W-:Y:S05]  /*ee70*/  CALL.REL.NOINC `($__internal_2_$__cuda_sm70_shflsync_up_p) ;  /* 0x000005c000007944 */ /* 0x01efea0003c00000 */
[----:B------:R-:W-:Y:S05]  /*ee80*/  BRA `(.L_x_115) ;  /* 0xffffe7b000007947 */ /* 0x000fea000383ffff */
.L_x_78:
[----:B------:R-:W-:Y:S02]  /*ee90*/  MOV R2, 0x2 ;  /* 0x0000000200027802 */ /* 0x000fe40000000f00 */
[----:B------:R-:W-:-:S02]  /*eea0*/  MOV R3, 0xeec0 ;  /* 0x0000eec000037802 */ /* 0x000fc40000000f00 */
[----:B-1-3--:R-:W-:Y:S05]  /*eeb0*/  CALL.REL.NOINC `($__internal_2_$__cuda_sm70_shflsync_up_p) ;  /* 0x0000058000007944 */ /* 0x00afea0003c00000 */
        /* <DEDUP_REMOVED lines=23> */
.L_x_82:
[----:B------:R-:W-:Y:S02]  /*f030*/  MOV R2, 0x1 ;  /* 0x0000000100027802 */ /* 0x000fe40000000f00 */
[----:B------:R-:W-:Y:S02]  /*f040*/  MOV R3, 0xf060 ;  /* 0x0000f06000037802 */ /* 0x000fe40000000f00 */
[----:B---3--:R-:W-:Y:S05]  /*f050*/  CALL.REL.NOINC `($__internal_2_$__cuda_sm70_shflsync_up_p) ;  /* 0x000003e000007944 */ /* 0x008fea0003c00000 */
[----:B------:R-:W-:Y:S01]  /*f060*/  MOV R2, R4 ;  /* 0x0000000400027202 */ /* 0x000fe20000000f00 */
[----:B------:R-:W-:Y:S05]  /*f070*/  BRA `(.L_x_117) ;  /* 0xffffe82000007947 */ /* 0x000fea000383ffff */
.L_x_83:
[----:B------:R-:W-:Y:S02]  /*f080*/  MOV R2, 0x2 ;  /* 0x0000000200027802 */ /* 0x000fe40000000f00 */
[----:B------:R-:W-:Y:S02]  /*f090*/  MOV R3, 0xf0b0 ;  /* 0x0000f0b000037802 */ /* 0x000fe40000000f00 */
[----:B---3--:R-:W-:Y:S05]  /*f0a0*/  CALL.REL.NOINC `($__internal_2_$__cuda_sm70_shflsync_up_p) ;  /* 0x0000039000007944 */ /* 0x008fea0003c00000 */
        /* <DEDUP_REMOVED lines=23> */
.L_x_85:
[----:B------:R-:W-:Y:S02]  /*f220*/  SEL R0, RZ, 0x1, P0 ;  /* 0x00000001ff007807 */ /* 0x000fe40000000000 */
[----:B------:R-:W-:Y:S02]  /*f230*/  MOV R2, 0xf250 ;  /* 0x0000f25000027802 */ /* 0x000fe40000000f00 */
[----:B--2---:R-:W-:Y:S05]  /*f240*/  CALL.REL.NOINC `($__internal_3_$__cuda_sm70_votesync_ballot) ;  /* 0x0000026000007944 */ /* 0x004fea0003c00000 */
[----:B------:R-:W-:Y:S01]  /*f250*/  MOV R8, R0 ;  /* 0x0000000000087202 */ /* 0x000fe20000000f00 */
[----:B------:R-:W-:Y:S05]  /*f260*/  BRA `(.L_x_119) ;  /* 0xffffe7c000007947 */ /* 0x000fea000383ffff */
.L_x_86:
[----:B------:R-:W-:Y:S01]  /*f270*/  IMAD.MOV.U32 R5, RZ, RZ, R6 ;  /* 0x000000ffff057224 */ /* 0x000fe200078e0006 */
[----:B---3--:R-:W-:Y:S01]  /*f280*/  MOV R3, R12 ;  /* 0x0000000c00037202 */ /* 0x008fe20000000f00 */
[----:B------:R-:W-:Y:S01]  /*f290*/  IMAD.MOV.U32 R0, RZ, RZ, 0x1f ;  /* 0x0000001fff007424 */ /* 0x000fe200078e00ff */
[----:B------:R-:W-:Y:S02]  /*f2a0*/  MOV R2, 0xf2c0 ;  /* 0x0000f2c000027802 */ /* 0x000fe40000000f00 */
[----:B-12---:R-:W-:Y:S05]  /*f2b0*/  CALL.REL.NOINC `($__internal_1_$__cuda_sm70_shflsync_idx_p) ;  /* 0x0000013000007944 */ /* 0x006fea0003c00000 */
[----:B------:R-:W-:Y:S01]  /*f2c0*/  IMAD.MOV.U32 R6, RZ, RZ, R0 ;  /* 0x000000ffff067224 */ /* 0x000fe200078e0000 */
[----:B------:R-:W-:Y:S01]  /*f2d0*/  MOV R3, R12 ;  /* 0x0000000c00037202 */ /* 0x000fe20000000f00 */
[----:B------:R-:W-:Y:S01]  /*f2e0*/  IMAD.MOV.U32 R5, RZ, RZ, R7 ;  /* 0x000000ffff057224 */ /* 0x000fe200078e0007 */
[----:B------:R-:W-:Y:S02]  /*f2f0*/  MOV R0, 0x1f ;  /* 0x0000001f00007802 */ /* 0x000fe40000000f00 */
[----:B------:R-:W-:-:S02]  /*f300*/  MOV R2, 0xf320 ;  /* 0x0000f32000027802 */ /* 0x000fc40000000f00 */
[----:B------:R-:W-:Y:S05]  /*f310*/  CALL.REL.NOINC `($__internal_1_$__cuda_sm70_shflsync_idx_p) ;  /* 0x000000d000007944 */ /* 0x000fea0003c00000 */
[----:B------:R-:W-:Y:S01]  /*f320*/  MOV R7, R0 ;  /* 0x0000000000077202 */ /* 0x000fe20000000f00 */
[----:B------:R-:W-:Y:S05]  /*f330*/  BRA `(.L_x_120) ;  /* 0xffffe73000007947 */ /* 0x000fea000383ffff */
.L_x_89:
[----:B------:R-:W-:Y:S01]  /*f340*/  IMAD.MOV.U32 R5, RZ, RZ, R4 ;  /* 0x000000ffff057224 */ /* 0x000fe200078e0004 */
[----:B------:R-:W-:-:S02]  /*f350*/  MOV R0, 0x1f ;  /* 0x0000001f00007802 */ /* 0x000fc40000000f00 */
[----:B------:R-:W-:Y:S02]  /*f360*/  MOV R2, 0xf380 ;  /* 0x0000f38000027802 */ /* 0x000fe40000000f00 */
[----:B-1234-:R-:W-:Y:S05]  /*f370*/  CALL.REL.NOINC `($__internal_1_$__cuda_sm70_shflsync_idx_p) ;  /* 0x0000007000007944 */ /* 0x01efea0003c00000 */
[----:B------:R-:W-:Y:S01]  /*f380*/  MOV R11, R0 ;  /* 0x00000000000b7202 */ /* 0x000fe20000000f00 */
[----:B------:R-:W-:Y:S05]  /*f390*/  BRA `(.L_x_88) ;  /* 0xffffe73000007947 */ /* 0x000fea000383ffff */
        .weak           $__internal_0_$__cuda_sm70_shflsync_bfly_p
        .type           $__internal_0_$__cuda_sm70_shflsync_bfly_p,@function
        .size           $__internal_0_$__cuda_sm70_shflsync_bfly_p,($__internal_1_$__cuda_sm70_shflsync_idx_p - $__internal_0_$__cuda_sm70_shflsync_bfly_p)
$__internal_0_$__cuda_sm70_shflsync_bfly_p:
[----:B------:R-:W-:Y:S04]  /*f3a0*/  WARPSYNC R6 ;  /* 0x0000000600007348 */ /* 0x000fe80003800000 */
[----:B------:R1:W2:Y:S02]  /*f3b0*/  SHFL.BFLY PT, R5, R2, R5, R7 ;  /* 0x0c00000502057389 */ /* 0x0002a400000e0007 */
[----:B-1----:R-:W-:Y:S02]  /*f3c0*/  MOV R2, R3 ;  /* 0x0000000300027202 */ /* 0x002fe40000000f00 */
[----:B------:R-:W-:-:S04]  /*f3d0*/  MOV R3, 0x0 ;  /* 0x0000000000037802 */ /* 0x000fc80000000f00 */
[----:B--2---:R-:W-:Y:S05]  /*f3e0*/  RET.REL.NODEC R2 `(_ZN7cutlass13device_kernelIN5flash19enable_sm80_to_sm89INS1_16FlashAttnFwdSm80INS1_25CollectiveMainloopFwdSm80ILi8ELi1ELb1EN4cute5tupleIJNS5_1CILi128EEENS7_ILi48EEENS7_ILi256EEEEEELi256ENS_10bfloat16_tEfNS_4arch4Sm80ELb0ELb0ELb1ELb1ELb0ELb0ELb1ELb1EEENS1_21CollectiveEpilogueFwdINS6_IJS8_SA_S9_EEENS6_IJNS7_ILi1EEESI_SI_EEESC_SE_Li256ELb1ELb1ELb1ELb0EEENS1_36VarlenDynamicPersistentTileSchedulerILi128ELi48ELi256ELi256ELb1ELb1ELb0ELb0ELb1ELb1EEEEEEEEEvNT_6ParamsE) ;  /* 0xffff0c1002007950 */ /* 0x004fea0003c3ffff */
        .weak           $__internal_1_$__cuda_sm70_shflsync_idx_p
        .type           $__internal_1_$__cuda_sm70_shflsync_idx_p,@function
        .size           $__internal_1_$__cuda_sm70_shflsync_idx_p,($__internal_2_$__cuda_sm70_shflsync_up_p - $__internal_1_$__cuda_sm70_shflsync_idx_p)
$__internal_1_$__cuda_sm70_shflsync_idx_p:
[----:B------:R-:W-:-:S04]  /*f3f0*/  MOV R132, 0xffffffff ;  /* 0xffffffff00847802 */ /* 0x000fc80000000f00 */
[----:B------:R-:W-:Y:S04]  /*f400*/  WARPSYNC R132 ;  /* 0x0000008400007348 */ /* 0x000fe80003800000 */
[----:B------:R1:W2:Y:S02]  /*f410*/  SHFL.IDX PT, R0, R5, R3, R0 ;  /* 0x0000000305007389 */ /* 0x0002a400000e0000 */
[----:B-1----:R-:W-:-:S04]  /*f420*/  MOV R3, 0x0 ;  /* 0x0000000000037802 */ /* 0x002fc80000000f00 */
[----:B--2---:R-:W-:Y:S05]  /*f430*/  RET.REL.NODEC R2 `(_ZN7cutlass13device_kernelIN5flash19enable_sm80_to_sm89INS1_16FlashAttnFwdSm80INS1_25CollectiveMainloopFwdSm80ILi8ELi1ELb1EN4cute5tupleIJNS5_1CILi128EEENS7_ILi48EEENS7_ILi256EEEEEELi256ENS_10bfloat16_tEfNS_4arch4Sm80ELb0ELb0ELb1ELb1ELb0ELb0ELb1ELb1EEENS1_21CollectiveEpilogueFwdINS6_IJS8_SA_S9_EEENS6_IJNS7_ILi1EEESI_SI_EEESC_SE_Li256ELb1ELb1ELb1ELb0EEENS1_36VarlenDynamicPersistentTileSchedulerILi128ELi48ELi256ELi256ELb1ELb1ELb0ELb0ELb1ELb1EEEEEEEEEvNT_6ParamsE) ;  /* 0xffff0bc002007950 */ /* 0x004fea0003c3ffff */
        .weak           $__internal_2_$__cuda_sm70_shflsync_up_p
        .type           $__internal_2_$__cuda_sm70_shflsync_up_p,@function
        .size           $__internal_2_$__cuda_sm70_shflsync_up_p,($__internal_3_$__cuda_sm70_votesync_ballot - $__internal_2_$__cuda_sm70_shflsync_up_p)
$__internal_2_$__cuda_sm70_shflsync_up_p:
[----:B------:R-:W-:Y:S02]  /*f440*/  IMAD.MOV.U32 R4, RZ, RZ, RZ ;  /* 0x000000ffff047224 */ /* 0x000fe400078e00ff */
[----:B------:R-:W-:-:S04]  /*f450*/  IMAD.MOV.U32 R10, RZ, RZ, -0x1 ;  /* 0xffffffffff0a7424 */ /* 0x000fc800078e00ff */
[----:B------:R-:W-:Y:S04]  /*f460*/  WARPSYNC R10 ;  /* 0x0000000a00007348 */ /* 0x000fe80003800000 */
[----:B------:R1:W2:Y:S02]  /*f470*/  SHFL.UP PT, R4, R0, R2, R4 ;  /* 0x0400000200047389 */ /* 0x0002a400000e0004 */
[----:B-1----:R-:W-:Y:S02]  /*f480*/  MOV R2, R3 ;  /* 0x0000000300027202 */ /* 0x002fe40000000f00 */
[----:B------:R-:W-:-:S04]  /*f490*/  MOV R3, 0x0 ;  /* 0x0000000000037802 */ /* 0x000fc80000000f00 */
[----:B--2---:R-:W-:Y:S05]  /*f4a0*/  RET.REL.NODEC R2 `(_ZN7cutlass13device_kernelIN5flash19enable_sm80_to_sm89INS1_16FlashAttnFwdSm80INS1_25CollectiveMainloopFwdSm80ILi8ELi1ELb1EN4cute5tupleIJNS5_1CILi128EEENS7_ILi48EEENS7_ILi256EEEEEELi256ENS_10bfloat16_tEfNS_4arch4Sm80ELb0ELb0ELb1ELb1ELb0ELb0ELb1ELb1EEENS1_21CollectiveEpilogueFwdINS6_IJS8_SA_S9_EEENS6_IJNS7_ILi1EEESI_SI_EEESC_SE_Li256ELb1ELb1ELb1ELb0EEENS1_36VarlenDynamicPersistentTileSchedulerILi128ELi48ELi256ELi256ELb1ELb1ELb0ELb0ELb1ELb1EEEEEEEEEvNT_6ParamsE) ;  /* 0xffff0b5002007950 */ /* 0x004fea0003c3ffff */
        .weak           $__internal_3_$__cuda_sm70_votesync_ballot
        .type           $__internal_3_$__cuda_sm70_votesync_ballot,@function
        .size           $__internal_3_$__cuda_sm70_votesync_ballot,(.L_x_5169 - $__internal_3_$__cuda_sm70_votesync_ballot)
$__internal_3_$__cuda_sm70_votesync_ballot:
[----:B------:R-:W-:Y:S01]  /*f4b0*/  ISETP.NE.U32.AND P0, PT, R0, 0x1, PT ;  /* 0x000000010000780c */ /* 0x000fe20003f05070 */
[----:B------:R-:W-:-:S04]  /*f4c0*/  IMAD.MOV.U32 R3, RZ, RZ, -0x1 ;  /* 0xffffffffff037424 */ /* 0x000fc800078e00ff */
[----:B------:R-:W-:Y:S08]  /*f4d0*/  WARPSYNC R3 ;  /* 0x0000000300007348 */ /* 0x000ff00003800000 */
[----:B------:R-:W-:-:S04]  /*f4e0*/  VOTE.ANY R0, PT, !P0 ;  /* 0x0000000000007806 */ /* 0x000fc800040e0100 */
[----:B------:R-:W-:Y:S01]  /*f4f0*/  LOP3.LUT R0, R0, R3, RZ, 0xc0, !PT ;  /* 0x0000000300007212 */ /* 0x000fe200078ec0ff */
[----:B------:R-:W-:-:S04]  /*f500*/  IMAD.MOV.U32 R3, RZ, RZ, 0x0 ;  /* 0x00000000ff037424 */ /* 0x000fc800078e00ff */
[----:B------:R-:W-:Y:S05]  /*f510*/  RET.REL.NODEC R2 `(_ZN7cutlass13device_kernelIN5flash19enable_sm80_to_sm89INS1_16FlashAttnFwdSm80INS1_25CollectiveMainloopFwdSm80ILi8ELi1ELb1EN4cute5tupleIJNS5_1CILi128EEENS7_ILi48EEENS7_ILi256EEEEEELi256ENS_10bfloat16_tEfNS_4arch4Sm80ELb0ELb0ELb1ELb1ELb0ELb0ELb1ELb1EEENS1_21CollectiveEpilogueFwdINS6_IJS8_SA_S9_EEENS6_IJNS7_ILi1EEESI_SI_EEESC_SE_Li256ELb1ELb1ELb1ELb0EEENS1_36VarlenDynamicPersistentTileSchedulerILi128ELi48ELi256ELi256ELb1ELb1ELb0ELb0ELb1ELb1EEEEEEEEEvNT_6ParamsE) ;  /* 0xffff0ae002007950 */ /* 0x000fea0003c3ffff */
.L_x_121:
        /* <DEDUP_REMOVED lines=14> */
.L_x_5169:


//--------------------- .text._ZN7cutlass13device_kernelIN5flash19enable_sm80_to_sm89INS1_16FlashAttnFwdSm80INS1_25CollectiveMainloopFwdSm80ILi8ELi1ELb0EN4cute5tupleIJNS5_1CILi128EEENS7_ILi32EEENS7_ILi256EEEEEELi256ENS_10bfloat16_tEfNS_4arch4Sm80ELb0ELb0ELb1ELb1ELb0ELb1ELb1ELb1EEENS1_21CollectiveEpilogueFwdINS6_IJS8_SA_S9_EEENS6_IJNS7_ILi1EEESI_SI_EEESC_SE_Li256ELb1ELb1ELb1ELb0EEENS1_36VarlenDynamicPersistentTileSchedulerILi128ELi32ELi256ELi256ELb1ELb1ELb0ELb0ELb1ELb1EEEEEEEEEvNT_6ParamsE --------------------------
	.section	.text._ZN7cutlass13device_kernelIN5flash19enable_sm80_to_sm89INS1_16FlashAttnFwdSm80INS1_25CollectiveMainloopFwdSm80ILi8ELi1ELb0EN4cute5tupleIJNS5_1CILi128EEENS7_ILi32EEENS7_ILi256EEEEEELi256ENS_10bfloat16_tEfNS_4arch4Sm80ELb0ELb0ELb1ELb1ELb0ELb1ELb1ELb1EEENS1_21CollectiveEpilogueFwdINS6_IJS8_SA_S9_EEENS6_IJNS7_ILi1EEESI_SI_EEESC_SE_Li256ELb1ELb1ELb1ELb0EEENS1_36VarlenDynamicPersistentTileSchedulerILi128ELi32ELi256ELi256ELb1ELb1ELb0ELb0ELb1ELb1EEEEEEEEEvNT_6ParamsE,"ax",@progbits
	.sectioninfo	@"SHI_REGISTERS=255"
	.align	128
.text._ZN7cutlass13device_kernelIN5flash19enable_sm80_to_sm89INS1_16FlashAttnFwdSm80INS1_25CollectiveMainloopFwdSm80ILi8ELi1ELb0EN4cute5tupleIJNS5_1CILi128EEENS7_ILi32EEENS7_ILi256EEEEEELi256ENS_10bfloat16_tEfNS_4arch4Sm80ELb0ELb0ELb1ELb1ELb0ELb1ELb1ELb1EEENS1_21CollectiveEpilogueFwdINS6_IJS8_SA_S9_EEENS6_IJNS7_ILi1EEESI_SI_EEESC_SE_Li256ELb1ELb1ELb1ELb0EEENS1_36VarlenDynamicPersistentTileSchedulerILi128ELi32ELi256ELi256ELb1ELb1ELb0ELb0ELb1ELb1EEEEEEEEEvNT_6ParamsE:
        .type           _ZN7cutlass13device_kernelIN5flash19enable_sm80_to_sm89INS1_16FlashAttnFwdSm80INS1_25CollectiveMainloopFwdSm80ILi8ELi1ELb0EN4cute5tupleIJNS5_1CILi128EEENS7_ILi32EEENS7_ILi256EEEEEELi256ENS_10bfloat16_tEfNS_4arch4Sm80ELb0ELb0ELb1ELb1ELb0ELb1ELb1ELb1EEENS1_21CollectiveEpilogueFwdINS6_IJS8_SA_S9_EEENS6_IJNS7_ILi1EEESI_SI_EEESC_SE_Li256ELb1ELb1ELb1ELb0EEENS1_36VarlenDynamicPersistentTileSchedulerILi128ELi32ELi256ELi256ELb1ELb1ELb0ELb0ELb1ELb1EEEEEEEEEvNT_6ParamsE,@function
        .size           _ZN7cutlass13device_kernelIN5flash19enable_sm80_to_sm89INS1_16FlashAttnFwdSm80INS1_25CollectiveMainloopFwdSm80ILi8ELi1ELb0EN4cute5tupleIJNS5_1CILi128EEENS7_ILi32EEENS7_ILi256EEEEEELi256ENS_10bfloat16_tEfNS_4arch4Sm80ELb0ELb0ELb1ELb1ELb0ELb1ELb1ELb1EEENS1_21CollectiveEpilogueFwdINS6_IJS8_SA_S9_EEENS6_IJNS7_ILi1EEESI_SI_EEESC_SE_Li256ELb1ELb1ELb1ELb0EEENS1_36VarlenDynamicPersistentTileSchedulerILi128ELi32ELi256ELi256ELb1ELb1ELb0ELb0ELb1ELb1EEEEEEEEEvNT_6ParamsE,(.L_x_5174 - _ZN7cutlass13device_kernelIN5flash19enable_sm80_to_sm89INS1_16FlashAttnFwdSm80INS1_25CollectiveMainloopFwdSm80ILi8ELi1ELb0EN4cute5tupleIJNS5_1CILi128EEENS7_ILi32EEENS7_ILi256EEEEEELi256ENS_10bfloat16_tEfNS_4arch4Sm80ELb0ELb0ELb1ELb1ELb0ELb1ELb1ELb1EEENS1_21CollectiveEpilogueFwdINS6_IJS8_SA_S9_EEENS6_IJNS7_ILi1EEESI_SI_EEESC_SE_Li256ELb1ELb1ELb1ELb0EEENS1_36VarlenDynamicPersistentTileSchedulerILi128ELi32ELi256ELi256ELb1ELb1ELb0ELb0ELb1ELb1EEEEEEEEEvNT_6ParamsE)
        .other          _ZN7cutlass13device_kernelIN5flash19enable_sm80_to_sm89INS1_16FlashAttnFwdSm80INS1_25CollectiveMainloopFwdSm80ILi8ELi1ELb0EN4cute5tupleIJNS5_1CILi128EEENS7_ILi32EEENS7_ILi256EEEEEELi256ENS_10bfloat16_tEfNS_4arch4Sm80ELb0ELb0ELb1ELb1ELb0ELb1ELb1ELb1EEENS1_21CollectiveEpilogueFwdINS6_IJS8_SA_S9_EEENS6_IJNS7_ILi1EEESI_SI_EEESC_SE_Li256ELb1ELb1ELb1ELb0EEENS1_36VarlenDynamicPersistentTileSchedulerILi128ELi32ELi256ELi256ELb1ELb1ELb0ELb0ELb1ELb1EEEEEEEEEvNT_6ParamsE,@"STO_CUDA_ENTRY STV_DEFAULT"
_ZN7cutlass13device_kernelIN5flash19enable_sm80_to_sm89INS1_16FlashAttnFwdSm80INS1_25CollectiveMainloopFwdSm80ILi8ELi1ELb0EN4cute5tupleIJNS5_1CILi128EEENS7_ILi32EEENS7_ILi256EEEEEELi256ENS_10bfloat16_tEfNS_4arch4Sm80ELb0ELb0ELb1ELb1ELb0ELb1ELb1ELb1EEENS1_21CollectiveEpilogueFwdINS6_IJS8_SA_S9_EEENS6_IJNS7_ILi1EEESI_SI_EEESC_SE_Li256ELb1ELb1ELb1ELb0EEENS1_36VarlenDynamicPersistentTileSchedulerILi128ELi32ELi256ELi256ELb1ELb1ELb0ELb0ELb1ELb1EEEEEEEEEvNT_6ParamsE:
[----:B------:R-:W-:-:S03]  /*0000*/  MOV R1, c[0x0][0x28] ;  /* 0x00000a0000017a02 */ /* 0x000fc60000000f00 */
[----:B------:R-:W1:Y:S01]  /*0010*/  S2R R2, SR_TID.X ;  /* 0x0000000000027919 */ /* 0x000e620000002100 */
[----:B------:R-:W-:Y:S01]  /*0020*/  IADD3 R1, R1, -0x10, RZ ;  /* 0xfffffff001017810 */ /* 0x000fe20007ffe0ff */
[----:B------:R-:W-:Y:S01]  /*0030*/  ULDC.64 UR6, c[0x0][0x118] ;  /* 0x0000460000067ab9 */ /* 0x000fe20000000a00 */
[----:B-1----:R-:W-:-:S05]  /*0040*/  SHF.R.U32.HI R0, RZ, 0x5, R2 ;  /* 0x00000005ff007819 */ /* 0x002fca0000011602 */
[----:B------:R-:W1:Y:S02]  /*0050*/  SHFL.IDX PT, R3, R0, RZ, 0x1f ;  /* 0x00001fff00037589 */ /* 0x000e6400000e0000 */
[----:B-1----:R-:W-:Y:S02]  /*0060*/  ISETP.NE.AND P0, PT, R3, RZ, PT ;  /* 0x000000ff0300720c */ /* 0x002fe40003f05270 */
[----:B------:R1:W-:Y:S11]  /*0070*/  STL [R1], R3 ;  /* 0x0000000301007387 */ /* 0x0003f60000100800 */
[----:B------:R-:W-:Y:S06]  /*0080*/  @P0 BAR.SYNC.DEFER_BLOCKING 0x5, 0x100 ;  /* 0x0144000000000b1d */ /* 0x000fec0000010000 */
[----:B------:R-:W2:Y:S04]  /*0090*/  @P0 LDS.128 R212, [0x20080] ;  /* 0x02008000ffd40984 */ /* 0x000ea80000000c00 */
[----:B------:R-:W-:Y:S06]  /*00a0*/  @P0 BAR.ARV 0x4, 0x100 ;  /* 0x0104000000000b1d */ /* 0x000fec0000002000 */
[----:B------:R-:W-:Y:S05]  /*00b0*/  @P0 BRA `(.L_x_122) ;  /* 0x00000a7000000947 */ /* 0x000fea0003800000 */
[----:B-1----:R-:W-:Y:S01]  /*00c0*/  LOP3.LUT R13, R2, 0x1f, RZ, 0xc0, !PT ;  /* 0x0000001f020d7812 */ /* 0x002fe200078ec0ff */
[----:B------:R-:W-:Y:S01]  /*00d0*/  CS2R R8, SRZ ;  /* 0x0000000000087805 */ /* 0x000fe2000001ff00 */
[----:B------:R-:W-:-:S02]  /*00e0*/  IMAD.MOV.U32 R7, RZ, RZ, RZ ;  /* 0x000000ffff077224 */ /* 0x000fc400078e00ff */
[----:B------:R-:W-:-:S04]  /*00f0*/  ISETP.NE.AND P6, PT, R13, 0x1f, PT ;  /* 0x0000001f0d00780c */ /* 0x000fc80003fc5270 */
[----:B------:R-:W-:-:S13]  /*0100*/  ISETP.GE.OR P0, PT, R13, c[0x0][0x53c], !P6 ;  /* 0x00014f000d007a0c */ /* 0x000fda0007706670 */
[----:B------:R-:W-:Y:S02]  /*0110*/  @!P0 IMAD.MOV.U32 R4, RZ, RZ, 0x4 ;  /* 0x00000004ff048424 */ /* 0x000fe400078e00ff */
[----:B------:R-:W-:Y:S02]  /*0120*/  @!P0 IMAD.MOV.U32 R2, RZ, RZ, 0x4 ;  /* 0x00000004ff028424 */ /* 0x000fe400078e00ff */
[----:B------:R-:W-:-:S04]  /*0130*/  @!P0 IMAD.WIDE.U32 R4, R13, R4, c[0x0][0x580] ;  /* 0x000160000d048625 */ /* 0x000fc800078e0004 */
[C---:B------:R-:W-:Y:S01]  /*0140*/  @!P0 IMAD.WIDE.U32 R2, R13.reuse, R2, c[0x0][0x578] ;  /* 0x00015e000d028625 */ /* 0x040fe200078e0002 */
[----:B------:R-:W3:Y:S04]  /*0150*/  @!P0 LDG.E R8, [R4.64] ;  /* 0x0000000604088981 */ /* 0x000ee8000c1e1900 */
[----:B------:R-:W3:Y:S01]  /*0160*/  @!P0 LDG.E R7, [R2.64] ;  /* 0x0000000602078981 */ /* 0x000ee2000c1e1900 */
[C---:B------:R-:W-:Y:S01]  /*0170*/  ISETP.NE.AND P5, PT, R13.reuse, RZ, PT ;  /* 0x000000ff0d00720c */ /* 0x040fe20003fa5270 */
[----:B------:R-:W1:Y:S01]  /*0180*/  S2UR UR4, SR_CTAID.X ;  /* 0x00000000000479c3 */ /* 0x000e620000002500 */
[C---:B------:R-:W-:Y:S02]  /*0190*/  ISETP.GE.U32.AND P4, PT, R13.reuse, 0x2, PT ;  /* 0x000000020d00780c */ /* 0x040fe40003f86070 */
[----:B------:R-:W-:-:S02]  /*01a0*/  ISETP.GE.U32.AND P3, PT, R13, 0x4, PT ;  /* 0x000000040d00780c */ /* 0x000fc40003f66070 */
[C---:B------:R-:W-:Y:S02]  /*01b0*/  ISETP.GE.U32.AND P2, PT, R13.reuse, 0x8, PT ;  /* 0x000000080d00780c */ /* 0x040fe40003f46070 */
[----:B------:R-:W-:Y:S01]  /*01c0*/  ISETP.GE.U32.AND P1, PT, R13, 0x10, PT ;  /* 0x000000100d00780c */ /* 0x000fe20003f26070 */
[----:B---3--:R-:W-:-:S05]  /*01d0*/  IMAD R4, R8, R7, RZ ;  /* 0x0000000708047224 */ /* 0x008fca00078e02ff */
[----:B------:R-:W3:Y:S02]  /*01e0*/  SHFL.UP PT, R0, R4, 0x1, RZ ;  /* 0x0420000004007989 */ /* 0x000ee400000e00ff */
[----:B---3--:R-:W-:-:S05]  /*01f0*/  SEL R0, R0, RZ, P5 ;  /* 0x000000ff00007207 */ /* 0x008fca0002800000 */
[----:B------:R-:W-:-:S05]  /*0200*/  IMAD.IADD R4, R4, 0x1, R0 ;  /* 0x0000000104047824 */ /* 0x000fca00078e0200 */
        /* <DEDUP_REMOVED lines=12> */
[----:B------:R-:W3:Y:S02]  /*02d0*/  SHFL.IDX PT, R6, R4, 0x1f, 0x1f ;  /* 0x03e01f0004067f89 */ /* 0x000ee400000e0000 */
[----:B---3--:R-:W-:-:S04]  /*02e0*/  IMAD R6, R6, c[0x0][0x538], RZ ;  /* 0x00014e0006067a24 */ /* 0x008fc800078e02ff */
[----:B------:R-:W-:Y:S01]  /*02f0*/  IMAD.MOV.U32 R0, RZ, RZ, R6 ;  /* 0x000000ffff007224 */ /* 0x000fe200078e0006 */
[----:B-1----:R-:W-:-:S13]  /*0300*/  ISETP.GT.AND P0, PT, R6, UR4, PT ;  /* 0x0000000406007c0c */ /* 0x002fda000bf04270 */
[----:B------:R-:W-:Y:S05]  /*0310*/  @P0 BRA `(.L_x_123) ;  /* 0x0000027000000947 */ /* 0x000fea0003800000 */
[----:B------:R-:W-:Y:S02]  /*0320*/  MOV R6, R0 ;  /* 0x0000000000067202 */ /* 0x000fe40000000f00 */
[----:B------:R-:W-:-:S04]  /*0330*/  MOV R9, RZ ;  /* 0x000000ff00097202 */ /* 0x000fc80000000f00 */
.L_x_127:
        /* <DEDUP_REMOVED lines=12> */
[----:B------:R-:W3:Y:S04]  /*0400*/  @!P0 LDG.E R8, [R4.64] ;  /* 0x0000000604088981 */ /* 0x000ee8000c1e1900 */
[----:B------:R-:W3:Y:S02]  /*0410*/  @!P0 LDG.E R7, [R2.64] ;  /* 0x0000000602078981 */ /* 0x000ee4000c1e1900 */
[----:B---3--:R-:W-:Y:S01]  /*0420*/  IMAD R5, R8, R7, RZ ;  /* 0x0000000708057224 */ /* 0x008fe200078e02ff */
[----:B------:R-:W-:Y:S05]  /*0430*/  BRA.DIV ~URZ, `(.L_x_125) ;  /* 0x00015d527f007947 */ /* 0x000fea000b800000 */
[----:B------:R1:W3:Y:S02]  /*0440*/  SHFL.UP PT, R0, R5, 0x1, RZ ;  /* 0x0420000005007989 */ /* 0x0002e400000e00ff */
.L_x_289:
[----:B---3--:R-:W-:-:S04]  /*0450*/  SEL R0, R0, RZ, P5 ;  /* 0x000000ff00007207 */ /* 0x008fc80002800000 */
        /* <DEDUP_REMOVED lines=14> */
[----:B------:R1:W3:Y:S02]  /*0540*/  SHFL.IDX PT, R0, R4, 0x1f, 0x1f ;  /* 0x03e01f0004007f89 */ /* 0x0002e400000e0000 */
.L_x_290:
[----:B---3--:R-:W-:-:S05]  /*0550*/  IMAD R0, R0, c[0x0][0x538], RZ ;  /* 0x00014e0000007a24 */ /* 0x008fca00078e02ff */
[----:B------:R-:W-:-:S04]  /*0560*/  IADD3 R6, R0, R6, RZ ;  /* 0x0000000600067210 */ /* 0x000fc80007ffe0ff */
[----:B------:R-:W-:-:S13]  /*0570*/  ISETP.GT.AND P0, PT, R6, UR4, PT ;  /* 0x0000000406007c0c */ /* 0x000fda000bf04270 */
[----:B-12---:R-:W-:Y:S05]  /*0580*/  @!P0 BRA `(.L_x_127) ;  /* 0xfffffdb000008947 */ /* 0x006fea000383ffff */
.L_x_123:
[----:B------:R-:W-:-:S05]  /*0590*/  IADD3 R12, -R0, R6, RZ ;  /* 0x00000006000c7210 */ /* 0x000fca0007ffe1ff */
[----:B------:R-:W-:-:S05]  /*05a0*/  IMAD R0, R4, c[0x0][0x538], R12 ;  /* 0x00014e0004007a24 */ /* 0x000fca00078e020c */
[----:B------:R-:W-:Y:S01]  /*05b0*/  ISETP.GT.AND P0, PT, R0, UR4, PT ;  /* 0x0000000400007c0c */ /* 0x000fe2000bf04270 */
[----:B------:R-:W-:-:S12]  /*05c0*/  BRA.DIV ~URZ, `(.L_x_128) ;  /* 0x00015dd27f007947 */ /* 0x000fd8000b800000 */
[----:B------:R-:W-:-:S04]  /*05d0*/  VOTE.ANY R6, PT, !P0 ;  /* 0x0000000000067806 */ /* 0x000fc800040e0100 */
.L_x_291:
[----:B--2---:R1:W2:Y:S01]  /*05e0*/  POPC R215, R6 ;  /* 0x0000000600d77309 */ /* 0x0042a20000000000 */
[----:B------:R-:W-:Y:S05]  /*05f0*/  BRA.DIV ~URZ, `(.L_x_129) ;  /* 0x00015df27f007947 */ /* 0x000fea000b800000 */
[----:B--2---:R-:W2:Y:S04]  /*0600*/  SHFL.IDX PT, R11, R8, R215, 0x1f ;  /* 0x00001fd7080b7589 */ /* 0x004ea800000e0000 */
[----:B------:R3:W4:Y:S02]  /*0610*/  SHFL.IDX PT, R10, R7, R215, 0x1f ;  /* 0x00001fd7070a7589 */ /* 0x00072400000e0000 */
[----:B---3--:R-:W-:Y:S02]  /*0620*/  MOV R7, RZ ;  /* 0x000000ff00077202 */ /* 0x008fe40000000f00 */
.L_x_292:
[----:B--2-4-:R-:W-:Y:S01]  /*0630*/  ISETP.NE.AND P0, PT, R6, RZ, PT ;  /* 0x000000ff0600720c */ /* 0x014fe20003f05270 */
[----:B------:R-:W-:-:S12]  /*0640*/  BSSY B0, `(.L_x_130) ;  /* 0x0000005000007945 */ /* 0x000fd80003800000 */
[----:B------:R-:W-:Y:S05]  /*0650*/  @!P0 BRA `(.L_x_131) ;  /* 0x0000003000008947 */ /* 0x000fea0003800000 */
[----:B------:R-:W-:Y:S01]  /*0660*/  IADD3 R3, R215, -0x1, RZ ;  /* 0xffffffffd7037810 */ /* 0x000fe20007ffe0ff */
[----:B------:R-:W-:Y:S05]  /*0670*/  BRA.DIV ~URZ, `(.L_x_132) ;  /* 0x00015e527f007947 */ /* 0x000fea000b800000 */
[----:B------:R2:W3:Y:S02]  /*0680*/  SHFL.IDX PT, R7, R4, R3, 0x1f ;  /* 0x00001f0304077589 */ /* 0x0004e400000e0000 */
.L_x_131:
[----:B------:R-:W-:Y:S05]  /*0690*/  BSYNC B0 ;  /* 0x0000000000007941 */ /* 0x000fea0003800000 */
.L_x_130:
[----:B------:R-:W-:Y:S01]  /*06a0*/  IABS R0, R11 ;  /* 0x0000000b00007213 */ /* 0x000fe20000000000 */
[----:B---3--:R-:W-:Y:S02]  /*06b0*/  IMAD R212, R7, c[0x0][0x538], R12 ;  /* 0x00014e0007d47a24 */ /* 0x008fe400078e020c */
[----:B------:R-:W-:Y:S02]  /*06c0*/  IMAD.IADD R215, R215, 0x1, R9 ;  /* 0x00000001d7d77824 */ /* 0x000fe400078e0209 */
[----:B------:R-:W-:Y:S01]  /*06d0*/  IMAD.MOV.U32 R5, RZ, RZ, R0 ;  /* 0x000000ffff057224 */ /* 0x000fe200078e0000 */
[----:B------:R-:W-:Y:S02]  /*06e0*/  IABS R0, R10 ;  /* 0x0000000a00007213 */ /* 0x000fe40000000000 */
[----:B------:R-:W-:Y:S01]  /*06f0*/  IADD3 R213, -R212, UR4, RZ ;  /* 0x00000004d4d57c10 */ /* 0x000fe2000fffe1ff */
[----:B------:R-:W3:Y:S02]  /*0700*/  I2F.RP R2, R5 ;  /* 0x0000000500027306 */ /* 0x000ee40000209400 */
[----:B------:R-:W-:Y:S01]  /*0710*/  IMAD.MOV.U32 R7, RZ, RZ, R0 ;  /* 0x000000ffff077224 */ /* 0x000fe200078e0000 */
[----:B-1----:R-:W-:-:S02]  /*0720*/  IABS R6, R213 ;  /* 0x000000d500067213 */ /* 0x002fc40000000000 */
[----:B------:R-:W-:-:S03]  /*0730*/  IABS R0, R11 ;  /* 0x0000000b00007213 */ /* 0x000fc60000000000 */
[----:B------:R-:W-:Y:S01]  /*0740*/  I2F.RP R8, R7 ;  /* 0x0000000700087306 */ /* 0x000fe20000209400 */
[----:B------:R-:W-:-:S07]  /*0750*/  IADD3 R0, RZ, -R0, RZ ;  /* 0x80000000ff007210 */ /* 0x000fce0007ffe0ff */
[----:B---3--:R-:W1:Y:S02]  /*0760*/  MUFU.RCP R2, R2 ;  /* 0x0000000200027308 */ /* 0x008e640000001000 */
[----:B-1----:R-:W-:-:S06]  /*0770*/  IADD3 R2, R2, 0xffffffe, RZ ;  /* 0x0ffffffe02027810 */ /* 0x002fcc0007ffe0ff */
[----:B--2---:R-:W1:Y:S02]  /*0780*/  F2I.FTZ.U32.TRUNC.NTZ R3, R2 ;  /* 0x0000000200037305 */ /* 0x004e64000021f000 */
[----:B-1----:R-:W-:-:S04]  /*0790*/  IMAD.MOV R2, RZ, RZ, -R3 ;  /* 0x000000ffff027224 */ /* 0x002fc800078e0a03 */
[----:B------:R-:W-:Y:S02]  /*07a0*/  IMAD R4, R2, R5, RZ ;  /* 0x0000000502047224 */ /* 0x000fe400078e02ff */
[----:B------:R-:W-:-:S04]  /*07b0*/  IMAD.MOV.U32 R2, RZ, RZ, RZ ;  /* 0x000000ffff027224 */ /* 0x000fc800078e00ff */
[----:B------:R-:W-:-:S04]  /*07c0*/  IMAD.HI.U32 R2, R3, R4, R2 ;  /* 0x0000000403027227 */ /* 0x000fc800078e0002 */
[----:B------:R-:W-:-:S04]  /*07d0*/  IMAD.MOV.U32 R3, RZ, RZ, R6 ;  /* 0x000000ffff037224 */ /* 0x000fc800078e0006 */
[----:B------:R-:W-:-:S04]  /*07e0*/  IMAD.HI.U32 R2, R2, R3, RZ ;  /* 0x0000000302027227 */ /* 0x000fc800078e00ff */
[----:B------:R-:W-:Y:S02]  /*07f0*/  IMAD R0, R2, R0, R3 ;  /* 0x0000000002007224 */ /* 0x000fe400078e0203 */
[----:B------:R-:W1:Y:S03]  /*0800*/  MUFU.RCP R3, R8 ;  /* 0x0000000800037308 */ /* 0x000e660000001000 */
[----:B------:R-:W-:Y:S02]  /*0810*/  ISETP.GT.U32.AND P0, PT, R5, R0, PT ;  /* 0x000000000500720c */ /* 0x000fe40003f04070 */
[----:B-1----:R-:W-:-:S11]  /*0820*/  IADD3 R3, R3, 0xffffffe, RZ ;  /* 0x0ffffffe03037810 */ /* 0x002fd60007ffe0ff */
[----:B------:R-:W-:Y:S01]  /*0830*/  @!P0 IMAD.IADD R0, R0, 0x1, -R5 ;  /* 0x0000000100008824 */ /* 0x000fe200078e0a05 */
[----:B------:R-:W-:Y:S02]  /*0840*/  @!P0 IADD3 R2, R2, 0x1, RZ ;  /* 0x0000000102028810 */ /* 0x000fe40007ffe0ff */
[----:B------:R-:W-:Y:S01]  /*0850*/  ISETP.NE.AND P0, PT, R11, RZ, PT ;  /* 0x000000ff0b00720c */ /* 0x000fe20003f05270 */
[----:B------:R-:W1:Y:S01]  /*0860*/  F2I.FTZ.U32.TRUNC.NTZ R3, R3 ;  /* 0x0000000300037305 */ /* 0x000e62000021f000 */
[----:B------:R-:W-:Y:S02]  /*0870*/  ISETP.GE.U32.AND P2, PT, R0, R5, PT ;  /* 0x000000050000720c */ /* 0x000fe40003f46070 */
[----:B------:R-:W-:-:S04]  /*0880*/  LOP3.LUT R0, R213, R11, RZ, 0x3c, !PT ;  /* 0x0000000bd5007212 */ /* 0x000fc800078e3cff */
[----:B------:R-:W-:-:S07]  /*0890*/  ISETP.GE.AND P1, PT, R0, RZ, PT ;  /* 0x000000ff0000720c */ /* 0x000fce0003f26270 */
[----:B------:R-:W-:Y:S02]  /*08a0*/  @P2 IADD3 R2, R2, 0x1, RZ ;  /* 0x0000000102022810 */ /* 0x000fe40007ffe0ff */
[----:B-1----:R-:W-:-:S03]  /*08b0*/  IADD3 R0, RZ, -R3, RZ ;  /* 0x80000003ff007210 */ /* 0x002fc60007ffe0ff */
[----:B------:R-:W-:Y:S02]  /*08c0*/  IMAD.MOV.U32 R4, RZ, RZ, R2 ;  /* 0x000000ffff047224 */ /* 0x000fe400078e0002 */
[----:B------:R-:W-:Y:S01]  /*08d0*/  IMAD.MOV.U32 R2, RZ, RZ, R0 ;  /* 0x000000ffff027224 */ /* 0x000fe200078e0000 */
[----:B------:R-:W-:Y:S01]  /*08e0*/  IABS R0, R10 ;  /* 0x0000000a00007213 */ /* 0x000fe20000000000 */
[----:B------:R-:W-:Y:S01]  /*08f0*/  @!P1 IMAD.MOV R4, RZ, RZ, -R4 ;  /* 0x000000ffff049224 */ /* 0x000fe200078e0a04 */
[----:B------:R-:W-:Y:S01]  /*0900*/  @!P0 LOP3.LUT R4, RZ, R11, RZ, 0x33, !PT ;  /* 0x0000000bff048212 */ /* 0x000fe200078e33ff */
[----:B------:R-:W-:Y:S01]  /*0910*/  IMAD R5, R2, R7, RZ ;  /* 0x0000000702057224 */ /* 0x000fe200078e02ff */
[----:B------:R-:W-:Y:S01]  /*0920*/  MOV R2, RZ ;  /* 0x000000ff00027202 */ /* 0x000fe20000000f00 */
[----:B------:R-:W-:Y:S01]  /*0930*/  IMAD.MOV R6, RZ, RZ, -R0 ;  /* 0x000000ffff067224 */ /* 0x000fe200078e0a00 */
[----:B------:R-:W-:-:S03]  /*0940*/  IABS R8, R4 ;  /* 0x0000000400087213 */ /* 0x000fc60000000000 */
        /* <DEDUP_REMOVED lines=19> */
[----:B------:R-:W-:-:S04]  /*0a80*/  IMAD R2, R10, R2, R4 ;  /* 0x000000020a027224 */ /* 0x000fc800078e0204 */
[----:B------:R-:W-:Y:S01]  /*0a90*/  IMAD R214, R2, 0x10000, R0 ;  /* 0x0001000002d67824 */ /* 0x000fe200078e0200 */
[----:B------:R-:W-:Y:S05]  /*0aa0*/  BRA `(.L_x_133) ;  /* 0x0000004000007947 */ /* 0x000fea0003800000 */
.L_x_124:
[----:B--2---:R-:W-:Y:S01]  /*0ab0*/  IMAD.MOV.U32 R213, RZ, RZ, RZ ;  /* 0x000000ffffd57224 */ /* 0x004fe200078e00ff */
[----:B------:R-:W-:Y:S01]  /*0ac0*/  MOV R214, RZ ;  /* 0x000000ff00d67202 */ /* 0x000fe20000000f00 */
[----:B------:R-:W-:Y:S01]  /*0ad0*/  IMAD.U32 R212, RZ, RZ, UR4 ;  /* 0x00000004ffd47e24 */ /* 0x000fe2000f8e00ff */
[----:B------:R-:W-:Y:S02]  /*0ae0*/  MOV R215, c[0x0][0x53c] ;  /* 0x00014f0000d77a02 */ /* 0x000fe40000000f00 */
.L_x_133:
[----:B------:R-:W-:Y:S01]  /*0af0*/  ISETP.NE.AND P0, PT, R13, RZ, PT ;  /* 0x000000ff0d00720c */ /* 0x000fe20003f05270 */
[----:B------:R-:W-:-:S12]  /*0b00*/  WARPSYNC 0xffffffff ;  /* 0xffffffff00007948 */ /* 0x000fd80003800000 */
[----:B------:R1:W-:Y:S04]  /*0b10*/  @!P0 STS.128 [0x20080], R212 ;  /* 0x020080d4ff008388 */ /* 0x0003e80000000c00 */
[----:B------:R-:W-:Y:S06]  /*0b20*/  BAR.ARV 0x5, 0x100 ;  /* 0x0144000000007b1d */ /* 0x000fec0000002000 */
.L_x_122:
[----:B-12---:R-:W-:-:S13]  /*0b30*/  ISETP.GE.AND P0, PT, R215, c[0x0][0x53c], PT ;  /* 0x00014f00d7007a0c */ /* 0x006fda0003f06270 */
[----:B------:R-:W-:Y:S05]  /*0b40*/  @P0 EXIT ;  /* 0x000000000000094d */ /* 0x000fea0003800000 */
[----:B------:R-:W1:Y:S02]  /*0b50*/  S2R R11, SR_TID.X ;  /* 0x00000000000b7919 */ /* 0x000e640000002100 */
[----:B-1----:R-:W-:-:S04]  /*0b60*/  SHF.R.S32.HI R5, RZ, 0x1f, R11 ;  /* 0x0000001fff057819 */ /* 0x002fc8000001140b */
[CC--:B------:R-:W-:Y:S02]  /*0b70*/  LEA.HI R0, R5.reuse, R11.reuse, RZ, 0x4 ;  /* 0x0000000b05007211 */ /* 0x0c0fe400078f20ff */
[----:B------:R-:W-:Y:S02]  /*0b80*/  LEA.HI R9, R5, R11, RZ, 0x2 ;  /* 0x0000000b05097211 */ /* 0x000fe400078f10ff */
[----:B------:R-:W-:Y:S02]  /*0b90*/  SHF.R.S32.HI R4, RZ, 0x4, R0 ;  /* 0x00000004ff047819 */ /* 0x000fe40000011400 */
[----:B------:R-:W-:Y:S02]  /*0ba0*/  SHF.R.S32.HI R7, RZ, 0x2, R9 ;  /* 0x00000002ff077819 */ /* 0x000fe40000011409 */
[C---:B------:R-:W-:Y:S02]  /*0bb0*/  LEA.HI R3, R0.reuse, R4, RZ, 0x1 ;  /* 0x0000000400037211 */ /* 0x040fe400078f08ff */
[----:B------:R-:W-:-:S02]  /*0bc0*/  LOP3.LUT R0, R0, 0xfffffff0, RZ, 0xc0, !PT ;  /* 0xfffffff000007812 */ /* 0x000fc400078ec0ff */
[----:B------:R-:W-:Y:S02]  /*0bd0*/  SHF.R.S32.HI R2, RZ, 0x1f, R9 ;  /* 0x0000001fff027819 */ /* 0x000fe40000011409 */
[----:B------:R-:W-:Y:S01]  /*0be0*/  LOP3.LUT R3, R3, 0xfffffffe, RZ, 0xc0, !PT ;  /* 0xfffffffe03037812 */ /* 0x000fe200078ec0ff */
[----:B------:R-:W-:Y:S01]  /*0bf0*/  IMAD.IADD R0, R11, 0x1, -R0 ;  /* 0x000000010b007824 */ /* 0x000fe200078e0a00 */
[----:B------:R-:W-:Y:S02]  /*0c00*/  LEA.HI R2, R2, R7, RZ, 0x3 ;  /* 0x0000000702027211 */ /* 0x000fe400078f18ff */
[----:B------:R-:W-:Y:S01]  /*0c10*/  LEA.HI R198, R5, R11, RZ, 0x3 ;  /* 0x0000000b05c67211 */ /* 0x000fe200078f18ff */
[----:B------:R-:W-:Y:S01]  /*0c20*/  IMAD.IADD R10, R4, 0x1, -R3 ;  /* 0x00000001040a7824 */ /* 0x000fe200078e0a03 */
[----:B------:R-:W-:Y:S02]  /*0c30*/  LOP3.LUT R2, R2, 0xfffffff8, RZ, 0xc0, !PT ;  /* 0xfffffff802027812 */ /* 0x000fe400078ec0ff */
[----:B------:R-:W-:-:S02]  /*0c40*/  SHF.R.S32.HI R3, RZ, 0x1f, R0 ;  /* 0x0000001fff037819 */ /* 0x000fc40000011400 */
[----:B------:R-:W-:Y:S01]  /*0c50*/  LEA.HI R5, R5, R11, RZ, 0x5 ;  /* 0x0000000b05057211 */ /* 0x000fe200078f28ff */
[----:B------:R-:W-:Y:S01]  /*0c60*/  IMAD.IADD R7, R7, 0x1, -R2 ;  /* 0x0000000107077824 */ /* 0x000fe200078e0a02 */
[----:B------:R-:W-:Y:S02]  /*0c70*/  LOP3.LUT R4, R198, 0xfffffff8, RZ, 0xc0, !PT ;  /* 0xfffffff8c6047812 */ /* 0x000fe400078ec0ff */
[----:B------:R-:W-:Y:S02]  /*0c80*/  LEA.HI R12, R3, R0, RZ, 0x3 ;  /* 0x00000000030c7211 */ /* 0x000fe400078f18ff */
[----:B------:R-:W-:Y:S01]  /*0c90*/  LOP3.LUT R2, R5, 0xffffffe0, RZ, 0xc0, !PT ;  /* 0xffffffe005027812 */ /* 0x000fe200078ec0ff */
[C---:B------:R-:W-:Y:S01]  /*0ca0*/  IMAD.IADD R216, R11.reuse, 0x1, -R4 ;  /* 0x000000010bd87824 */ /* 0x040fe200078e0a04 */
[----:B------:R-:W-:Y:S02]  /*0cb0*/  LOP3.LUT R4, R12, 0xfffffff8, RZ, 0xc0, !PT ;  /* 0xfffffff80c047812 */ /* 0x000fe400078ec0ff */
[--C-:B------:R-:W-:Y:S01]  /*0cc0*/  SHF.R.S32.HI R6, RZ, 0x5, R5.reuse ;  /* 0x00000005ff067819 */ /* 0x100fe20000011405 */
[----:B------:R-:W-:Y:S01]  /*0cd0*/  IMAD.IADD R16, R11, 0x1, -R2 ;  /* 0x000000010b107824 */ /* 0x000fe200078e0a02 */
[----:B------:R-:W-:Y:S01]  /*0ce0*/  SHF.R.S32.HI R3, RZ, 0x1f, R5 ;  /* 0x0000001fff037819 */ /* 0x000fe20000011405 */
[----:B------:R-:W-:Y:S01]  /*0cf0*/  IMAD.SHL.U32 R2, R216, 0x40, RZ ;  /* 0x00000040d8027824 */ /* 0x000fe200078e00ff */
[----:B------:R-:W-:Y:S01]  /*0d00*/  LOP3.LUT R9, R9, 0xfffffffc, RZ, 0xc0, !PT ;  /* 0xfffffffc09097812 */ /* 0x000fe200078ec0ff */
[----:B------:R-:W-:Y:S01]  /*0d10*/  IMAD.IADD R5, R0, 0x1, -R4 ;  /* 0x0000000100057824 */ /* 0x000fe200078e0a04 */
[----:B------:R-:W-:Y:S01]  /*0d20*/  LEA.HI R0, R3, R6, RZ, 0x3 ;  /* 0x0000000603007211 */ /* 0x000fe200078f18ff */
[C---:B------:R-:W-:Y:S01]  /*0d30*/  IMAD.SHL.U32 R138, R216.reuse, 0x4, RZ ;  /* 0x00000004d88a7824 */ /* 0x040fe200078e00ff */
[----:B------:R-:W-:Y:S01]  /*0d40*/  SHF.R.S32.HI R3, RZ, 0x1f, R16 ;  /* 0x0000001fff037819 */ /* 0x000fe20000011410 */
[----:B------:R-:W-:Y:S01]  /*0d50*/  IMAD.SHL.U32 R132, R216, 0x8, RZ ;  /* 0x00000008d8847824 */ /* 0x000fe200078e00ff */
[----:B------:R-:W-:-:S02]  /*0d60*/  LOP3.LUT R2, R2, 0x1c0, RZ, 0xc0, !PT ;  /* 0x000001c002027812 */ /* 0x000fc400078ec0ff */
[----:B------:R-:W-:Y:S02]  /*0d70*/  LOP3.LUT R0, R0, 0xffffff8, RZ, 0xc0, !PT ;  /* 0x0ffffff800007812 */ /* 0x000fe400078ec0ff */
[----:B------:R-:W-:Y:S02]  /*0d80*/  LEA.HI R13, R3, R16, RZ, 0x2 ;  /* 0x00000010030d7211 */ /* 0x000fe400078f10ff */
[----:B------:R-:W-:Y:S02]  /*0d90*/  LOP3.LUT R3, R7, 0x1, RZ, 0xc0, !PT ;  /* 0x0000000107037812 */ /* 0x000fe400078ec0ff */
[----:B------:R-:W-:Y:S02]  /*0da0*/  LOP3.LUT R8, R2, 0x8, R198, 0xf8, !PT ;  /* 0x0000000802087812 */ /* 0x000fe400078ef8c6 */
[----:B------:R-:W-:Y:S01]  /*0db0*/  SHF.R.U32.HI R4, RZ, 0x3, R2 ;  /* 0x00000003ff047819 */ /* 0x000fe20000011602 */
[----:B------:R-:W-:Y:S01]  /*0dc0*/  IMAD.IADD R2, R6, 0x1, -R0 ;  /* 0x0000000106027824 */ /* 0x000fe200078e0a00 */
[----:B------:R-:W-:-:S02]  /*0dd0*/  SHF.R.S32.HI R0, RZ, 0x2, R13 ;  /* 0x00000002ff007819 */ /* 0x000fc4000001140d */
[----:B------:R-:W-:Y:S01]  /*0de0*/  ISETP.NE.U32.AND P0, PT, R3, 0x1, PT ;  /* 0x000000010300780c */ /* 0x000fe20003f05070 */
[----:B------:R-:W-:Y:S01]  /*0df0*/  IMAD.IADD R3, R11, 0x1, -R9 ;  /* 0x000000010b037824 */ /* 0x000fe200078e0a09 */
[----:B------:R-:W-:Y:S01]  /*0e00*/  LOP3.LUT R8, R8, R4, RZ, 0x3c, !PT ;  /* 0x0000000408087212 */ /* 0x000fe200078e3cff */
[----:B------:R-:W-:Y:S01]  /*0e10*/  IMAD R15, R2, 0x10, R0 ;  /* 0x00000010020f7824 */ /* 0x000fe200078e0200 */
[C---:B------:R-:W-:Y:S01]  /*0e20*/  R2P PR, R7.reuse, 0x6 ;  /* 0x0000000607007804 */ /* 0x040fe20000000000 */
[----:B------:R-:W-:Y:S01]  /*0e30*/  IMAD.SHL.U32 R2, R7, 0x40, RZ ;  /* 0x0000004007027824 */ /* 0x000fe200078e00ff */
[----:B------:R-:W-:Y:S01]  /*0e40*/  LEA.HI R0, R3, R3, RZ, 0x1 ;  /* 0x0000000303007211 */ /* 0x000fe200078f08ff */
[----:B------:R-:W-:Y:S01]  /*0e50*/  IMAD.SHL.U32 R11, R6, 0x400, RZ ;  /* 0x00000400060b7824 */ /* 0x000fe200078e00ff */
[C---:B------:R-:W-:Y:S01]  /*0e60*/  LOP3.LUT P4, RZ, R5.reuse, 0x2, RZ, 0xc0, !PT ;  /* 0x0000000205ff7812 */ /* 0x040fe2000788c0ff */
[----:B------:R-:W-:Y:S01]  /*0e70*/  IMAD.SHL.U32 R6, R10, 0x8, RZ ;  /* 0x000000080a067824 */ /* 0x000fe200078e00ff */
[C---:B------:R-:W-:Y:S01]  /*0e80*/  LOP3.LUT P3, RZ, R5.reuse, 0x4, RZ, 0xc0, !PT ;  /* 0x0000000405ff7812 */ /* 0x040fe2000786c0ff */
[----:B------:R-:W-:Y:S01]  /*0e90*/  IMAD.SHL.U32 R5, R5, 0x40, RZ ;  /* 0x0000004005057824 */ /* 0x000fe200078e00ff */
[----:B------:R-:W-:Y:S01]  /*0ea0*/  LOP3.LUT R4, R0, 0x1ffffffe, RZ, 0xc0, !PT ;  /* 0x1ffffffe00047812 */ /* 0x000fe200078ec0ff */
[----:B------:R-:W-:Y:S01]  /*0eb0*/  STL [R1+0x4], R15 ;  /* 0x0000040f01007387 */ /* 0x000fe20000100800 */
[----:B------:R-:W-:-:S02]  /*0ec0*/  LOP3.LUT R2, R2, 0x1c0, RZ, 0xc0, !PT ;  /* 0x000001c002027812 */ /* 0x000fc400078ec0ff */
[----:B------:R-:W-:Y:S01]  /*0ed0*/  SHF.R.S32.HI R198, RZ, 0x3, R198 ;  /* 0x00000003ffc67819 */ /* 0x000fe200000114c6 */
[----:B------:R-:W-:Y:S01]  /*0ee0*/  IMAD.IADD R14, R3, 0x1, -R4 ;  /* 0x00000001030e7824 */ /* 0x000fe200078e0a04 */
[----:B------:R-:W-:Y:S01]  /*0ef0*/  LOP3.LUT R0, R5, 0x1c0, RZ, 0xc0, !PT ;  /* 0x000001c005007812 */ /* 0x000fe200078ec0ff */
[----:B------:R-:W-:Y:S01]  /*0f00*/  IMAD R5, R3, 0x2, R11 ;  /* 0x0000000203057824 */ /* 0x000fe200078e020b */
[----:B------:R-:W-:Y:S02]  /*0f10*/  LEA.HI R3, R2, R2, RZ, 0x1d ;  /* 0x0000000202037211 */ /* 0x000fe400078fe8ff */
[----:B------:R-:W-:Y:S02]  /*0f20*/  LOP3.LUT R4, R0, 0x8, R6, 0xf8, !PT ;  /* 0x0000000800047812 */ /* 0x000fe400078ef806 */
[----:B------:R-:W-:Y:S01]  /*0f30*/  SHF.R.U32.HI R2, RZ, 0x3, R0 ;  /* 0x00000003ff027819 */ /* 0x000fe20000011600 */
[----:B------:R-:W-:Y:S01]  /*0f40*/  IMAD R0, R10, 0x200, R8 ;  /* 0x000002000a007824 */ /* 0x000fe200078e0208 */
[C---:B------:R-:W-:Y:S01]  /*0f50*/  IADD3 R18, R198.reuse, 0x40, RZ ;  /* 0x00000040c6127810 */ /* 0x040fe20007ffe0ff */
[----:B------:R-:W-:Y:S01]  /*0f60*/  IMAD.IADD R10, R5, 0x1, R3 ;  /* 0x00000001050a7824 */ /* 0x000fe200078e0203 */
[----:B------:R-:W-:-:S02]  /*0f70*/  IADD3 R17, R198, 0x60, RZ ;  /* 0x00000060c6117810 */ /* 0x000fc40007ffe0ff */
[----:B------:R-:W-:Y:S01]  /*0f80*/  IADD3 R140, R138, 0x40, RZ ;  /* 0x000000408a8c7810 */ /* 0x000fe20007ffe0ff */
[----:B------:R-:W-:Y:S01]  /*0f90*/  IMAD.SHL.U32 R223, R10, 0x2, RZ ;  /* 0x000000020adf7824 */ /* 0x000fe200078e00ff */
[----:B------:R-:W-:Y:S01]  /*0fa0*/  LOP3.LUT R8, R4, R2, RZ, 0x3c, !PT ;  /* 0x0000000204087212 */ /* 0x000fe200078e3cff */
[----:B------:R-:W-:Y:S01]  /*0fb0*/  IMAD.SHL.U32 R2, R18, 0x40, RZ ;  /* 0x0000004012027824 */ /* 0x000fe200078e00ff */
[----:B------:R-:W-:Y:S01]  /*0fc0*/  SHF.R.S32.HI R3, RZ, 0x1f, R17 ;  /* 0x0000001fff037819 */ /* 0x000fe20000011411 */
[----:B------:R-:W-:Y:S01]  /*0fd0*/  IMAD.IADD R134, R138, 0x1, R140 ;  /* 0x000000018a867824 */ /* 0x000fe200078e028c */
[----:B------:R-:W-:Y:S01]  /*0fe0*/  SHF.R.S32.HI R4, RZ, 0x1f, R18 ;  /* 0x0000001fff047819 */ /* 0x000fe20000011412 */
[----:B------:R-:W-:Y:S01]  /*0ff0*/  IMAD.SHL.U32 R5, R17, 0x40, RZ ;  /* 0x0000004011057824 */ /* 0x000fe200078e00ff */
[----:B------:R-:W-:Y:S01]  /*1000*/  LEA.HI R3, R3, R17, RZ, 0x3 ;  /* 0x0000001103037211 */ /* 0x000fe200078f18ff */
[----:B------:R-:W-:Y:S01]  /*1010*/  IMAD.MOV.U32 R10, RZ, RZ, 0x40 ;  /* 0x00000040ff0a7424 */ /* 0x000fe200078e00ff */
[----:B------:R-:W-:-:S02]  /*1020*/  LOP3.LUT R243, R2, 0x1c0, RZ, 0xc0, !PT ;  /* 0x000001c002f37812 */ /* 0x000fc400078ec0ff */
[----:B------:R-:W-:Y:S01]  /*1030*/  SHF.R.S32.HI R2, RZ, 0x1f, R134 ;  /* 0x0000001fff027819 */ /* 0x000fe20000011486 */
[----:B------:R-:W-:Y:S01]  /*1040*/  IMAD.SHL.U32 R9, R3, 0x40, RZ ;  /* 0x0000004003097824 */ /* 0x000fe200078e00ff */
[----:B------:R-:W-:Y:S02]  /*1050*/  LEA.HI R4, R4, R18, RZ, 0x3 ;  /* 0x0000001204047211 */ /* 0x000fe400078f18ff */
[----:B------:R-:W-:Y:S01]  /*1060*/  LOP3.LUT R242, R5, 0x1c0, RZ, 0xc0, !PT ;  /* 0x000001c005f27812 */ /* 0x000fe200078ec0ff */
[----:B------:R-:W-:Y:S01]  /*1070*/  IMAD.SHL.U32 R5, R12, 0x40, RZ ;  /* 0x000000400c057824 */ /* 0x000fe200078e00ff */
[-C--:B------:R-:W-:Y:S01]  /*1080*/  LEA.HI R3, R2, R134.reuse, RZ, 0x6 ;  /* 0x0000008602037211 */ /* 0x080fe200078f30ff */
[----:B------:R-:W-:Y:S01]  /*1090*/  IMAD.SHL.U32 R7, R4, 0x40, RZ ;  /* 0x0000004004077824 */ /* 0x000fe200078e00ff */
[----:B------:R-:W-:Y:S02]  /*10a0*/  LEA.HI R2, R2, R134, RZ, 0x3 ;  /* 0x0000008602027211 */ /* 0x000fe400078f18ff */
[----:B------:R-:W-:Y:S01]  /*10b0*/  LOP3.LUT R4, R5, 0xfffffe00, RZ, 0xc0, !PT ;  /* 0xfffffe0005047812 */ /* 0x000fe200078ec0ff */
[----:B------:R-:W-:Y:S01]  /*10c0*/  IMAD.SHL.U32 R5, R3, 0x80, RZ ;  /* 0x0000008003057824 */ /* 0x000fe200078e00ff */
[----:B------:R-:W-:-:S02]  /*10d0*/  SHF.R.U32.HI R18, RZ, 0x3, R243 ;  /* 0x00000003ff127819 */ /* 0x000fc400000116f3 */
[----:B------:R-:W-:Y:S02]  /*10e0*/  SHF.R.U32.HI R17, RZ, 0x3, R242 ;  /* 0x00000003ff117819 */ /* 0x000fe400000116f2 */
[--C-:B------:R-:W-:Y:S02]  /*10f0*/  LOP3.LUT R6, R243, 0x38, R2.reuse, 0xf8, !PT ;  /* 0x00000038f3067812 */ /* 0x100fe400078ef802 */
[----:B------:R-:W-:Y:S02]  /*1100*/  LOP3.LUT R3, R242, 0x38, R2, 0xf8, !PT ;  /* 0x00000038f2037812 */ /* 0x000fe400078ef802 */
[----:B------:R-:W-:Y:S02]  /*1110*/  LOP3.LUT R2, R5, 0xffffe000, RZ, 0xc0, !PT ;  /* 0xffffe00005027812 */ /* 0x000fe400078ec0ff */
[----:B------:R-:W-:Y:S02]  /*1120*/  LOP3.LUT R245, R7, 0xfffffe00, RZ, 0xc0, !PT ;  /* 0xfffffe0007f57812 */ /* 0x000fe400078ec0ff */
[----:B------:R-:W-:-:S02]  /*1130*/  LOP3.LUT R5, R6, R18, RZ, 0x3c, !PT ;  /* 0x0000001206057212 */ /* 0x000fc400078e3cff */
[----:B------:R-:W-:Y:S02]  /*1140*/  LOP3.LUT R244, R9, 0xfffffe00, RZ, 0xc0, !PT ;  /* 0xfffffe0009f47812 */ /* 0x000fe400078ec0ff */
[----:B------:R-:W-:Y:S02]  /*1150*/  LOP3.LUT R3, R3, R17, RZ, 0x3c, !PT ;  /* 0x0000001103037212 */ /* 0x000fe400078e3cff */
[-C--:B------:R-:W-:Y:S02]  /*1160*/  IADD3 R9, R5, R2.reuse, R245 ;  /* 0x0000000205097210 */ /* 0x080fe40007ffe0f5 */
[----:B------:R-:W-:Y:S02]  /*1170*/  IADD3 R7, R3, R2, R244 ;  /* 0x0000000203077210 */ /* 0x000fe40007ffe0f4 */
[----:B------:R-:W-:Y:S02]  /*1180*/  LOP3.LUT R2, R13, 0x7ffffffc, RZ, 0xc0, !PT ;  /* 0x7ffffffc0d027812 */ /* 0x000fe400078ec0ff */
[-C--:B------:R-:W-:Y:S01]  /*1190*/  IADD3 R3, R8, R4.reuse, R11 ;  /* 0x0000000408037210 */ /* 0x080fe20007ffe00b */
[----:B------:R-:W-:Y:S01]  /*11a0*/  IMAD R11, R14, 0x8, R15 ;  /* 0x000000080e0b7824 */ /* 0x000fe200078e020f */
[C---:B------:R-:W-:Y:S01]  /*11b0*/  IADD3 R5, R223.reuse, 0x80, RZ ;  /* 0x00000080df057810 */ /* 0x040fe20007ffe0ff */
[----:B------:R-:W-:Y:S01]  /*11c0*/  IMAD.IADD R2, R16, 0x1, -R2 ;  /* 0x0000000110027824 */ /* 0x000fe200078e0a02 */
[----:B------:R-:W-:Y:S01]  /*11d0*/  LOP3.LUT R4, R8, R4, RZ, 0xfc, !PT ;  /* 0x0000000408047212 */ /* 0x000fe200078efcff */
[----:B------:R-:W-:Y:S01]  /*11e0*/  IMAD.MOV.U32 R8, RZ, RZ, 0x20 ;  /* 0x00000020ff087424 */ /* 0x000fe200078e00ff */
[----:B------:R-:W-:Y:S01]  /*11f0*/  IADD3 R224, R223, 0x70, RZ ;  /* 0x00000070dfe07810 */ /* 0x000fe20007ffe0ff */
[----:B------:R-:W-:Y:S01]  /*1200*/  IMAD.SHL.U32 R199, R2, 0x2, RZ ;  /* 0x0000000202c77824 */ /* 0x000fe200078e00ff */
[----:B------:R-:W-:Y:S01]  /*1210*/  @P0 IADD3 R224, R5, 0x10, RZ ;  /* 0x0000001005e00810 */ /* 0x000fe20007ffe0ff */
[----:B------:R1:W-:Y:S01]  /*1220*/  STL [R1+0x8], R11 ;  /* 0x0000080b01007387 */ /* 0x0003e20000100800 */
[----:B------:R-:W-:-:S02]  /*1230*/  IADD3 R5, R198, 0x20, RZ ;  /* 0x00000020c6057810 */ /* 0x000fc40007ffe0ff */
[C---:B------:R-:W-:Y:S02]  /*1240*/  SEL R5, R8.reuse, 0xffffffe0, !P1 ;  /* 0xffffffe008057807 */ /* 0x040fe40004800000 */
[----:B------:R-:W-:Y:S02]  /*1250*/  SEL R2, R8, 0xffffffe0, !P4 ;  /* 0xffffffe008027807 */ /* 0x000fe40006000000 */
[----:B------:R-:W-:Y:S01]  /*1260*/  LEA R182, R3, 0x10080, 0x1 ;  /* 0x0001008003b67811 */ /* 0x000fe200078e08ff */
[----:B------:R-:W-:Y:S01]  /*1270*/  IMAD.IADD R226, R223, 0x1, R5 ;  /* 0x00000001dfe27824 */ /* 0x000fe200078e0205 */
[----:B------:R-:W-:Y:S01]  /*1280*/  LEA R178, R4, 0x8080, 0x1 ;  /* 0x0000808004b27811 */ /* 0x000fe200078e08ff */
[----:B------:R-:W-:Y:S01]  /*1290*/  IMAD.IADD R225, R5, 0x1, R224 ;  /* 0x0000000105e17824 */ /* 0x000fe200078e02e0 */
[----:B------:R-:W-:Y:S01]  /*12a0*/  LEA R176, R0, 0xc080, 0x1 ;  /* 0x0000c08000b07811 */ /* 0x000fe200078e08ff */
[----:B------:R-:W-:Y:S01]  /*12b0*/  IMAD.IADD R183, R182, 0x1, R2 ;  /* 0x00000001b6b77824 */ /* 0x000fe200078e0202 */
[----:B------:R-:W-:Y:S01]  /*12c0*/  SEL R6, R10, 0xffffffc0, !P2 ;  /* 0xffffffc00a067807 */ /* 0x000fe20005000000 */
[----:B------:R-:W-:Y:S01]  /*12d0*/  IMAD.IADD R179, R2, 0x1, R178 ;  /* 0x0000000102b37824 */ /* 0x000fe200078e02b2 */
[----:B------:R-:W-:-:S02]  /*12e0*/  SEL R0, R10, 0xffffffc0, !P3 ;  /* 0xffffffc00a007807 */ /* 0x000fc40005800000 */
[----:B------:R-:W-:Y:S01]  /*12f0*/  IADD3 R241, R199, 0x8, RZ ;  /* 0x00000008c7f17810 */ /* 0x000fe20007ffe0ff */
[----:B------:R-:W-:Y:S01]  /*1300*/  IMAD.IADD R230, R223, 0x1, R6 ;  /* 0x00000001dfe67824 */ /* 0x000fe200078e0206 */
[C---:B------:R-:W-:Y:S01]  /*1310*/  IADD3 R240, R199.reuse, 0x10, RZ ;  /* 0x00000010c7f07810 */ /* 0x040fe20007ffe0ff */
[C---:B------:R-:W-:Y:S01]  /*1320*/  IMAD.IADD R229, R6.reuse, 0x1, R226 ;  /* 0x0000000106e57824 */ /* 0x040fe200078e02e2 */
[C---:B------:R-:W-:Y:S01]  /*1330*/  IADD3 R239, R199.reuse, 0x18, RZ ;  /* 0x00000018c7ef7810 */ /* 0x040fe20007ffe0ff */
[----:B------:R-:W-:Y:S01]  /*1340*/  IMAD.IADD R228, R6, 0x1, R224 ;  /* 0x0000000106e47824 */ /* 0x000fe200078e02e0 */
[----:B------:R-:W-:Y:S01]  /*1350*/  IADD3 R238, R199, 0x20, RZ ;  /* 0x00000020c7ee7810 */ /* 0x000fe20007ffe0ff */
[----:B------:R-:W-:Y:S01]  /*1360*/  IMAD.IADD R227, R225, 0x1, R6 ;  /* 0x00000001e1e37824 */ /* 0x000fe200078e0206 */
[C---:B------:R-:W-:Y:S01]  /*1370*/  IADD3 R237, R199.reuse, 0x28, RZ ;  /* 0x00000028c7ed7810 */ /* 0x040fe20007ffe0ff */
[----:B------:R-:W-:Y:S01]  /*1380*/  IMAD.IADD R185, R182, 0x1, R0 ;  /* 0x00000001b6b97824 */ /* 0x000fe200078e0200 */
[C---:B------:R-:W-:Y:S01]  /*1390*/  IADD3 R236, R199.reuse, 0x30, RZ ;  /* 0x00000030c7ec7810 */ /* 0x040fe20007ffe0ff */
[C---:B------:R-:W-:Y:S01]  /*13a0*/  IMAD.IADD R181, R0.reuse, 0x1, R178 ;  /* 0x0000000100b57824 */ /* 0x040fe200078e02b2 */
[----:B------:R-:W-:Y:S01]  /*13b0*/  IADD3 R235, R199, 0x38, RZ ;  /* 0x00000038c7eb7810 */ /* 0x000fe20007ffe0ff */
[----:B------:R-:W-:Y:S01]  /*13c0*/  IMAD.IADD R184, R183, 0x1, R0 ;  /* 0x00000001b7b87824 */ /* 0x000fe200078e0200 */
[C---:B------:R-:W-:Y:S01]  /*13d0*/  IADD3 R234, R199.reuse, 0x40, RZ ;  /* 0x00000040c7ea7810 */ /* 0x040fe20007ffe0ff */
[----:B------:R-:W-:Y:S01]  /*13e0*/  IMAD.IADD R180, R0, 0x1, R179 ;  /* 0x0000000100b47824 */ /* 0x000fe200078e02b3 */
[----:B------:R-:W-:-:S02]  /*13f0*/  IADD3 R233, R199, 0x48, RZ ;  /* 0x00000048c7e97810 */ /* 0x000fc40007ffe0ff */
[----:B------:R-:W-:Y:S02]  /*1400*/  SHF.R.S32.HI R8, RZ, 0x1f, R241 ;  /* 0x0000001fff087819 */ /* 0x000fe400000114f1 */
[C---:B------:R-:W-:Y:S02]  /*1410*/  IADD3 R142, R138.reuse, 0x20, RZ ;  /* 0x000000208a8e7810 */ /* 0x040fe40007ffe0ff */
[----:B------:R-:W-:Y:S02]  /*1420*/  IADD3 R141, R138, 0x60, RZ ;  /* 0x000000608a8d7810 */ /* 0x000fe40007ffe0ff */
[C---:B------:R-:W-:Y:S02]  /*1430*/  IADD3 R196, R132.reuse, 0x80, RZ ;  /* 0x0000008084c47810 */ /* 0x040fe40007ffe0ff */
[----:B------:R-:W-:Y:S02]  /*1440*/  IADD3 R197, R132, 0xc0, RZ ;  /* 0x000000c084c57810 */ /* 0x000fe40007ffe0ff */
[----:B------:R-:W-:-:S02]  /*1450*/  IADD3 R231, R199, 0x50, RZ ;  /* 0x00000050c7e77810 */ /* 0x000fc40007ffe0ff */
[----:B-1----:R-:W-:Y:S02]  /*1460*/  SHF.R.S32.HI R11, RZ, 0x1f, R240 ;  /* 0x0000001fff0b7819 */ /* 0x002fe400000114f0 */
[----:B------:R-:W-:Y:S02]  /*1470*/  SHF.R.S32.HI R10, RZ, 0x1f, R239 ;  /* 0x0000001fff0a7819 */ /* 0x000fe400000114ef */
[----:B------:R-:W-:Y:S02]  /*1480*/  SHF.R.S32.HI R8, RZ, 0x1f, R238 ;  /* 0x0000001fff087819 */ /* 0x000fe400000114ee */
[----:B------:R-:W-:Y:S02]  /*1490*/  SHF.R.S32.HI R252, RZ, 0x1f, R237 ;  /* 0x0000001ffffc7819 */ /* 0x000fe400000114ed */
[----:B------:R-:W-:Y:S02]  /*14a0*/  SHF.R.S32.HI R251, RZ, 0x1f, R236 ;  /* 0x0000001ffffb7819 */ /* 0x000fe400000114ec */
[----:B------:R-:W-:-:S02]  /*14b0*/  SHF.R.S32.HI R250, RZ, 0x1f, R235 ;  /* 0x0000001ffffa7819 */ /* 0x000fc400000114eb */
[----:B------:R-:W-:Y:S02]  /*14c0*/  SHF.R.S32.HI R249, RZ, 0x1f, R234 ;  /* 0x0000001ffff97819 */ /* 0x000fe400000114ea */
[----:B------:R-:W-:Y:S02]  /*14d0*/  SHF.R.S32.HI R248, RZ, 0x1f, R233 ;  /* 0x0000001ffff87819 */ /* 0x000fe400000114e9 */
[----:B------:R-:W-:Y:S02]  /*14e0*/  LEA R247, R9, 0x10080, 0x1 ;  /* 0x0001008009f77811 */ /* 0x000fe400078e08ff */
[----:B------:R-:W-:Y:S02]  /*14f0*/  LEA R246, R7, 0x10080, 0x1 ;  /* 0x0001008007f67811 */ /* 0x000fe400078e08ff */
.L_x_288:
[----:B------:R-:W-:-:S04]  /*1500*/  IMAD.MOV.U32 R12, RZ, RZ, 0x4 ;  /* 0x00000004ff0c7424 */ /* 0x000fc800078e00ff */
[----:B------:R-:W-:-:S05]  /*1510*/  IMAD.WIDE R2, R215, R12, c[0x0][0x588] ;  /* 0x00016200d7027625 */ /* 0x000fca00078e020c */
[----:B------:R-:W2:Y:S01]  /*1520*/  LDG.E R206, [R2.64] ;  /* 0x0000000602ce7981 */ /* 0x000ea2000c1e1900 */
[----:B------:R-:W-:Y:S01]  /*1530*/  ISETP.NE.U32.AND P4, PT, RZ, c[0x0][0x360], PT ;  /* 0x0000d800ff007a0c */ /* 0x000fe20003f85070 */
[----:B------:R-:W-:Y:S01]  /*1540*/  IMAD.MOV.U32 R116, RZ, RZ, RZ ;  /* 0x000000ffff747224 */ /* 0x000fe200078e00ff */
[----:B------:R-:W-:Y:S02]  /*1550*/  ISETP.NE.U32.AND P0, PT, RZ, c[0x0][0x370], PT ;  /* 0x0000dc00ff007a0c */ /* 0x000fe40003f05070 */
[----:B------:R-:W-:Y:S02]  /*1560*/  ISETP.NE.AND.EX P4, PT, RZ, c[0x0][0x364], PT, P4 ;  /* 0x0000d900ff007a0c */ /* 0x000fe40003f85340 */
[----:B------:R-:W-:Y:S02]  /*1570*/  ISETP.NE.AND.EX P2, PT, RZ, c[0x0][0x374], PT, P0 ;  /* 0x0000dd00ff007a0c */ /* 0x000fe40003f45300 */
[----:B------:R-:W-:Y:S02]  /*1580*/  ISETP.NE.U32.AND P3, PT, RZ, c[0x0][0x348], PT ;  /* 0x0000d200ff007a0c */ /* 0x000fe40003f65070 */
[----:B------:R-:W-:-:S02]  /*1590*/  ISETP.NE.U32.AND P5, PT, RZ, c[0x0][0x358], PT ;  /* 0x0000d600ff007a0c */ /* 0x000fc40003fa5070 */
[----:B------:R-:W-:Y:S02]  /*15a0*/  ISETP.NE.AND.EX P3, PT, RZ, c[0x0][0x34c], PT, P3 ;  /* 0x0000d300ff007a0c */ /* 0x000fe40003f65330 */
[----:B------:R-:W-:Y:S01]  /*15b0*/  ISETP.NE.AND.EX P5, PT, RZ, c[0x0][0x35c], PT, P5 ;  /* 0x0000d700ff007a0c */ /* 0x000fe20003fa5350 */
[----:B------:R-:W-:Y:S02]  /*15c0*/  IMAD.MOV.U32 R115, RZ, RZ, RZ ;  /* 0x000000ffff737224 */ /* 0x000fe400078e00ff */
[----:B------:R-:W-:Y:S02]  /*15d0*/  IMAD.MOV.U32 R113, RZ, RZ, RZ ;  /* 0x000000ffff717224 */ /* 0x000fe400078e00ff */
[----:B------:R-:W-:Y:S01]  /*15e0*/  IMAD.MOV.U32 R11, RZ, RZ, RZ ;  /* 0x000000ffff0b7224 */ /* 0x000fe200078e00ff */
[----:B--2---:R-:W-:Y:S02]  /*15f0*/  SHF.R.S32.HI R221, RZ, 0x1f, R206 ;  /* 0x0000001fffdd7819 */ /* 0x004fe400000114ce */
[----:B------:R-:W-:-:S02]  /*1600*/  @P4 LEA R2, P0, R206, c[0x0][0x360], 0x2 ;  /* 0x0000d800ce024a11 */ /* 0x000fc400078010ff */
[C---:B------:R-:W-:Y:S02]  /*1610*/  @P2 LEA R4, P1, R206.reuse, c[0x0][0x370], 0x2 ;  /* 0x0000dc00ce042a11 */ /* 0x040fe400078210ff */
[C-C-:B------:R-:W-:Y:S02]  /*1620*/  @P4 LEA.HI.X R3, R206.reuse, c[0x0][0x364], R221.reuse, 0x2, P0 ;  /* 0x0000d900ce034a11 */ /* 0x140fe400000f14dd */
[----:B------:R-:W-:Y:S02]  /*1630*/  ISETP.NE.U32.AND P0, PT, RZ, c[0x0][0x350], PT ;  /* 0x0000d400ff007a0c */ /* 0x000fe40003f05070 */
[----:B------:R-:W-:Y:S01]  /*1640*/  @P2 LEA.HI.X R5, R206, c[0x0][0x374], R221, 0x2, P1 ;  /* 0x0000dd00ce052a11 */ /* 0x000fe200008f14dd */
[----:B------:R1:W5:Y:S01]  /*1650*/  @P4 LDG.E R122, [R2.64] ;  /* 0x00000006027a4981 */ /* 0x000362000c1e1900 */
[----:B------:R-:W-:-:S03]  /*1660*/  ISETP.NE.AND.EX P6, PT, RZ, c[0x0][0x354], PT, P0 ;  /* 0x0000d500ff007a0c */ /* 0x000fc60003fc5300 */
[----:B------:R2:W5:Y:S01]  /*1670*/  @P2 LDG.E R116, [R4.64] ;  /* 0x0000000604742981 */ /* 0x000562000c1e1900 */
[----:B------:R-:W-:-:S04]  /*1680*/  LEA R6, P2, R206, c[0x0][0x348], 0x2 ;  /* 0x0000d200ce067a11 */ /* 0x000fc800078410ff */
[----:B------:R-:W-:-:S05]  /*1690*/  LEA.HI.X R7, R206, c[0x0][0x34c], R221, 0x2, P2 ;  /* 0x0000d300ce077a11 */ /* 0x000fca00010f14dd */
[----:B------:R3:W5:Y:S01]  /*16a0*/  @P3 LDG.E R115, [R6.64] ;  /* 0x0000000606733981 */ /* 0x000762000c1e1900 */
[C---:B-1----:R-:W-:Y:S02]  /*16b0*/  LEA R2, P0, R206.reuse, c[0x0][0x358], 0x2 ;  /* 0x0000d600ce027a11 */ /* 0x042fe400078010ff */
[C---:B--2---:R-:W-:Y:S02]  /*16c0*/  LEA R4, P1, R206.reuse, c[0x0][0x350], 0x2 ;  /* 0x0000d400ce047a11 */ /* 0x044fe400078210ff */
[C-C-:B------:R-:W-:Y:S02]  /*16d0*/  LEA.HI.X R3, R206.reuse, c[0x0][0x35c], R221.reuse, 0x2, P0 ;  /* 0x0000d700ce037a11 */ /* 0x140fe400000f14dd */
[----:B------:R-:W-:-:S03]  /*16e0*/  LEA.HI.X R5, R206, c[0x0][0x354], R221, 0x2, P1 ;  /* 0x0000d500ce057a11 */ /* 0x000fc600008f14dd */
[----:B------:R3:W5:Y:S04]  /*16f0*/  @P5 LDG.E R11, [R2.64] ;  /* 0x00000006020b5981 */ /* 0x000768000c1e1900 */
[----:B------:R3:W5:Y:S01]  /*1700*/  @P6 LDG.E R113, [R4.64] ;  /* 0x0000000604716981 */ /* 0x000762000c1e1900 */
[----:B------:R-:W-:Y:S01]  /*1710*/  YIELD ;  /* 0x0000000000007946 */ /* 0x000fe20003800000 */
[----:B------:R-:W-:Y:S02]  /*1720*/  P2R R14, PR, RZ, 0x40 ;  /* 0x00000040ff0e7803 */ /* 0x000fe40000000000 */
[----:B------:R-:W-:Y:S01]  /*1730*/  LOP3.LUT R217, R214, 0xffff, RZ, 0xc0, !PT ;  /* 0x0000ffffd6d97812 */ /* 0x000fe200078ec0ff */
[----:B------:R-:W-:Y:S05]  /*1740*/  @P4 BRA `(.L_x_134) ;  /* 0x0000005000004947 */ /* 0x000fea0003800000 */
[----:B-----5:R-:W-:Y:S01]  /*1750*/  MOV R122, c[0x0][0x168] ;  /* 0x00005a00007a7a02 */ /* 0x020fe20000000f00 */
[----:B------:R-:W-:Y:S05]  /*1760*/  @!P3 BRA `(.L_x_134) ;  /* 0x000000300000b947 */ /* 0x000fea0003800000 */
[----:B------:R-:W2:Y:S04]  /*1770*/  LDG.E R8, [R6.64] ;  /* 0x0000000606087981 */ /* 0x000ea8000c1e1900 */
[----:B------:R-:W2:Y:S02]  /*1780*/  LDG.E R0, [R6.64+0x4] ;  /* 0x0000040606007981 */ /* 0x000ea4000c1e1900 */
[----:B--2---:R-:W-:-:S02]  /*1790*/  IADD3 R122, -R8, R0, RZ ;  /* 0x00000000087a7210 */ /* 0x004fc40007ffe1ff */
.L_x_134:
[----:B------:R-:W-:-:S04]  /*17a0*/  ISETP.NE.U32.AND P0, PT, RZ, c[0x0][0x368], PT ;  /* 0x0000da00ff007a0c */ /* 0x000fc80003f05070 */
[----:B------:R-:W-:-:S13]  /*17b0*/  ISETP.NE.AND.EX P0, PT, RZ, c[0x0][0x36c], PT, P0 ;  /* 0x0000db00ff007a0c */ /* 0x000fda0003f05300 */
[----:B------:R-:W-:Y:S05]  /*17c0*/  @!P0 BRA `(.L_x_135) ;  /* 0x0000004000008947 */ /* 0x000fea0003800000 */
[----:B---3--:R-:W-:-:S04]  /*17d0*/  LEA R4, P0, R206, c[0x0][0x368], 0x2 ;  /* 0x0000da00ce047a11 */ /* 0x008fc800078010ff */
[----:B------:R-:W-:-:S05]  /*17e0*/  LEA.HI.X R5, R206, c[0x0][0x36c], R221, 0x2, P0 ;  /* 0x0000db00ce057a11 */ /* 0x000fca00000f14dd */
[----:B------:R1:W5:Y:S01]  /*17f0*/  LDG.E R9, [R4.64] ;  /* 0x0000000604097981 */ /* 0x000362000c1e1900 */
[----:B------:R-:W-:Y:S05]  /*1800*/  BRA `(.L_x_136) ;  /* 0x0000005000007947 */ /* 0x000fea0003800000 */
.L_x_135:
[----:B------:R-:W-:Y:S01]  /*1810*/  MOV R9, c[0x0][0x1d0] ;  /* 0x0000740000097a02 */ /* 0x000fe20000000f00 */
[----:B------:R-:W-:Y:S05]  /*1820*/  @!P6 BRA `(.L_x_136) ;  /* 0x000000300000e947 */ /* 0x000fea0003800000 */
[----:B---3--:R-:W2:Y:S04]  /*1830*/  LDG.E R6, [R4.64] ;  /* 0x0000000604067981 */ /* 0x008ea8000c1e1900 */
[----:B------:R-:W2:Y:S02]  /*1840*/  LDG.E R0, [R4.64+0x4] ;  /* 0x0000040604007981 */ /* 0x000ea4000c1e1900 */
[----:B--2---:R-:W-:Y:S02]  /*1850*/  IADD3 R9, -R6, R0, RZ ;  /* 0x0000000006097210 */ /* 0x004fe40007ffe1ff */
.L_x_136:
[----:B-1-3--:R1:W2:Y:S04]  /*1860*/  @P5 LDG.E R5, [R2.64] ;  /* 0x0000000602055981 */ /* 0x00a2a8000c1e1900 */
[----:B------:R1:W2:Y:S01]  /*1870*/  @P5 LDG.E R4, [R2.64+0x4] ;  /* 0x0000040602045981 */ /* 0x0002a2000c1e1900 */
[----:B------:R-:W-:Y:S01]  /*1880*/  ISETP.NE.U32.AND P0, PT, RZ, c[0x0][0x378], PT ;  /* 0x0000de00ff007a0c */ /* 0x000fe20003f05070 */
[----:B-----5:R-:W-:-:S03]  /*1890*/  IMAD.MOV.U32 R110, RZ, RZ, R9 ;  /* 0x000000ffff6e7224 */ /* 0x020fc600078e0009 */
[----:B------:R-:W-:Y:S01]  /*18a0*/  ISETP.NE.AND.EX P1, PT, RZ, c[0x0][0x37c], PT, P0 ;  /* 0x0000df00ff007a0c */ /* 0x000fe20003f25300 */
[----:B------:R-:W-:Y:S01]  /*18b0*/  IMAD.MOV.U32 R64, RZ, RZ, c[0x0][0x228] ;  /* 0x00008a00ff407624 */ /* 0x000fe200078e00ff */
[----:B------:R-:W-:-:S04]  /*18c0*/  LOP3.LUT R0, R214, 0xff000000, RZ, 0xc0, !PT ;  /* 0xff000000d6007812 */ /* 0x000fc800078ec0ff */
[----:B------:R-:W-:-:S07]  /*18d0*/  SHF.R.U32.HI R0, RZ, 0x8, R0 ;  /* 0x00000008ff007819 */ /* 0x000fce0000011600 */
[----:B-1----:R-:W-:-:S04]  /*18e0*/  @P1 LEA R2, P0, R206, c[0x0][0x378], 0x2 ;  /* 0x0000de00ce021a11 */ /* 0x002fc800078010ff */
[----:B------:R-:W-:-:S05]  /*18f0*/  @P1 LEA.HI.X R3, R206, c[0x0][0x37c], R221, 0x2, P0 ;  /* 0x0000df00ce031a11 */ /* 0x000fca00000f14dd */
[----:B------:R1:W5:Y:S01]  /*1900*/  @P1 LDG.E R110, [R2.64] ;  /* 0x00000006026e1981 */ /* 0x000362000c1e1900 */
[----:B------:R-:W-:Y:S01]  /*1910*/  BSSY B0, `(.L_x_137) ;  /* 0x000002e000007945 */ /* 0x000fe20003800000 */
[----:B-1----:R-:W-:-:S04]  /*1920*/  LOP3.LUT R2, R214, 0xff0000, RZ, 0xc0, !PT ;  /* 0x00ff0000d6027812 */ /* 0x002fc800078ec0ff */
[----:B------:R-:W-:-:S04]  /*1930*/  LEA.HI R3, R2, R0, RZ, 0x10 ;  /* 0x0000000002037211 */ /* 0x000fc800078f80ff */
[----:B------:R-:W-:Y:S02]  /*1940*/  SHF.R.U32.HI R222, RZ, 0x10, R3 ;  /* 0x00000010ffde7819 */ /* 0x000fe40000011603 */
[----:B------:R-:W-:Y:S02]  /*1950*/  LOP3.LUT R232, R3, 0xff, RZ, 0xc0, !PT ;  /* 0x000000ff03e87812 */ /* 0x000fe400078ec0ff */
[----:B------:R-:W-:-:S04]  /*1960*/  ISETP.NE.AND P1, PT, R222, RZ, PT ;  /* 0x000000ffde00720c */ /* 0x000fc80003f25270 */
[----:B------:R-:W-:Y:S01]  /*1970*/  SEL R109, R222, c[0x0][0x338], P1 ;  /* 0x0000ce00de6d7a07 */ /* 0x000fe20000800000 */
[----:B--2---:R-:W-:Y:S02]  /*1980*/  @P5 IMAD.IADD R64, R4, 0x1, -R5 ;  /* 0x0000000104405824 */ /* 0x004fe400078e0a05 */
[----:B------:R-:W-:-:S04]  /*1990*/  IMAD.IADD R5, R9, 0x1, -R116 ;  /* 0x0000000109057824 */ /* 0x000fc800078e0a74 */
[----:B------:R-:W-:-:S05]  /*19a0*/  IMAD.IADD R127, R5, 0x1, R64 ;  /* 0x00000001057f7824 */ /* 0x000fca00078e0240 */
[C---:B------:R-:W-:Y:S02]  /*19b0*/  ISETP.GE.AND P0, PT, R127.reuse, 0x1, PT ;  /* 0x000000017f00780c */ /* 0x040fe40003f06270 */
[----:B------:R-:W-:-:S04]  /*19c0*/  IADD3 R0, R127, 0x1f, RZ ;  /* 0x0000001f7f007810 */ /* 0x000fc80007ffe0ff */
[----:B------:R-:W-:-:S04]  /*19d0*/  SHF.R.S32.HI R2, RZ, 0x1f, R0 ;  /* 0x0000001fff027819 */ /* 0x000fc80000011400 */
[----:B------:R-:W-:Y:S01]  /*19e0*/  LEA.HI R2, R2, R0, RZ, 0x5 ;  /* 0x0000000002027211 */ /* 0x000fe200078f28ff */
[----:B------:R-:W-:-:S03]  /*19f0*/  IMAD.MOV.U32 R0, RZ, RZ, RZ ;  /* 0x000000ffff007224 */ /* 0x000fc600078e00ff */
[----:B------:R-:W-:Y:S01]  /*1a00*/  SHF.R.S32.HI R112, RZ, 0x5, R2 ;  /* 0x00000005ff707819 */ /* 0x000fe20000011402 */
[----:B------:R-:W-:Y:S05]  /*1a10*/  @!P0 BRA `(.L_x_138) ;  /* 0x000001d000008947 */ /* 0x000fea0003800000 */
[----:B------:R-:W-:Y:S02]  /*1a20*/  IABS R0, R109 ;  /* 0x0000006d00007213 */ /* 0x000fe40000000000 */
[----:B------:R-:W-:-:S03]  /*1a30*/  IADD3 R6, R112, -0x1, R109 ;  /* 0xffffffff70067810 */ /* 0x000fc60007ffe06d */
[----:B------:R-:W-:Y:S01]  /*1a40*/  IMAD.MOV.U32 R4, RZ, RZ, R0 ;  /* 0x000000ffff047224 */ /* 0x000fe200078e0000 */
[----:B------:R-:W-:-:S03]  /*1a50*/  IABS R10, R6 ;  /* 0x00000006000a7213 */ /* 0x000fc60000000000 */
[----:B------:R-:W1:Y:S08]  /*1a60*/  I2F.RP R2, R4 ;  /* 0x0000000400027306 */ /* 0x000e700000209400 */
[----:B-1----:R-:W1:Y:S02]  /*1a70*/  MUFU.RCP R2, R2 ;  /* 0x0000000200027308 */ /* 0x002e640000001000 */
[----:B-1----:R-:W-:-:S06]  /*1a80*/  IADD3 R2, R2, 0xffffffe, RZ ;  /* 0x0ffffffe02027810 */ /* 0x002fcc0007ffe0ff */
[----:B------:R-:W1:Y:S02]  /*1a90*/  F2I.FTZ.U32.TRUNC.NTZ R3, R2 ;  /* 0x0000000200037305 */ /* 0x000e64000021f000 */
[----:B-1----:R-:W-:-:S04]  /*1aa0*/  IMAD.MOV R0, RZ, RZ, -R3 ;  /* 0x000000ffff007224 */ /* 0x002fc800078e0a03 */
[----:B------:R-:W-:Y:S01]  /*1ab0*/  IMAD.MOV.U32 R2, RZ, RZ, R0 ;  /* 0x000000ffff027224 */ /* 0x000fe200078e0000 */
[----:B------:R-:W-:-:S03]  /*1ac0*/  IABS R0, R109 ;  /* 0x0000006d00007213 */ /* 0x000fc60000000000 */
[----:B------:R-:W-:Y:S02]  /*1ad0*/  IMAD R7, R2, R4, RZ ;  /* 0x0000000402077224 */ /* 0x000fe400078e02ff */
[----:B------:R-:W-:Y:S02]  /*1ae0*/  IMAD.MOV.U32 R2, RZ, RZ, RZ ;  /* 0x000000ffff027224 */ /* 0x000fe400078e00ff */
        /* <DEDUP_REMOVED lines=16> */
.L_x_138:
[----:B------:R-:W-:Y:S05]  /*1bf0*/  BSYNC B0 ;  /* 0x0000000000007941 */ /* 0x000fea0003800000 */
.L_x_137:
[----:B------:R-:W-:Y:S01]  /*1c00*/  IMAD R2, R232, R0, RZ ;  /* 0x00000000e8027224 */ /* 0x000fe200078e02ff */
[----:B------:R-:W1:Y:S01]  /*1c10*/  S2R R6, SR_TID.X ;  /* 0x0000000000067919 */ /* 0x000e620000002100 */
[----:B------:R-:W-:Y:S02]  /*1c20*/  IMAD.SHL.U32 R4, R198, 0x40, RZ ;  /* 0x00000040c6047824 */ /* 0x000fe400078e00ff */
[C---:B------:R-:W-:Y:S02]  /*1c30*/  IMAD.IADD R0, R2.reuse, 0x1, R0 ;  /* 0x0000000102007824 */ /* 0x040fe400078e0200 */
[----:B------:R-:W-:Y:S01]  /*1c40*/  IMAD R2, R2, 0x20, -R5 ;  /* 0x0000002002027824 */ /* 0x000fe200078e0a05 */
[----:B------:R-:W-:Y:S02]  /*1c50*/  LOP3.LUT R111, R4, 0x1c0, RZ, 0xc0, !PT ;  /* 0x000001c0046f7812 */ /* 0x000fe400078ec0ff */
[----:B------:R-:W-:-:S02]  /*1c60*/  IMNMX R0, R112, R0, PT ;  /* 0x0000000070007217 */ /* 0x000fc40003800200 */
[----:B------:R-:W-:Y:S02]  /*1c70*/  IMNMX R2, RZ, R2, !PT ;  /* 0x00000002ff027217 */ /* 0x000fe40007800200 */
[----:B------:R-:W-:Y:S01]  /*1c80*/  SHF.R.U32.HI R130, RZ, 0x3, R111 ;  /* 0x00000003ff827819 */ /* 0x000fe2000001166f */
[----:B------:R-:W-:Y:S01]  /*1c90*/  IMAD R0, R0, 0x20, -R5 ;  /* 0x0000002000007824 */ /* 0x000fe200078e0a05 */
[----:B------:R-:W-:-:S04]  /*1ca0*/  SHF.R.U32.HI R105, RZ, 0x5, R2 ;  /* 0x00000005ff697819 */ /* 0x000fc80000011602 */
[----:B------:R-:W-:-:S04]  /*1cb0*/  IMNMX R0, R0, R64, PT ;  /* 0x0000004000007217 */ /* 0x000fc80003800200 */
[----:B------:R-:W-:Y:S02]  /*1cc0*/  ISETP.GT.AND P0, PT, R0, R2, PT ;  /* 0x000000020000720c */ /* 0x000fe40003f04270 */
[----:B-1----:R-:W-:Y:S02]  /*1cd0*/  SHF.R.S32.HI R5, RZ, 0x1f, R6 ;  /* 0x0000001fff057819 */ /* 0x002fe40000011406 */
[----:B------:R-:W-:Y:S02]  /*1ce0*/  LOP3.LUT R2, R111, 0x38, R132, 0xf8, !PT ;  /* 0x000000386f027812 */ /* 0x000fe400078ef884 */
[----:B------:R-:W-:Y:S02]  /*1cf0*/  LEA.HI R5, R5, R6, RZ, 0x6 ;  /* 0x0000000605057211 */ /* 0x000fe400078f30ff */
[----:B------:R-:W-:-:S05]  /*1d00*/  LOP3.LUT R126, R2, R130, RZ, 0x3c, !PT ;  /* 0x00000082027e7212 */ /* 0x000fca00078e3cff */
[----:B------:R-:W-:-:S04]  /*1d10*/  @P0 IADD3 R0, R0, 0x1f, RZ ;  /* 0x0000001f00000810 */ /* 0x000fc80007ffe0ff */
[----:B------:R-:W-:-:S04]  /*1d20*/  @P0 SHF.R.S32.HI R3, RZ, 0x1f, R0 ;  /* 0x0000001fff030819 */ /* 0x000fc80000011400 */
[----:B------:R-:W-:Y:S01]  /*1d30*/  @P0 LEA.HI R4, R3, R0, RZ, 0x5 ;  /* 0x0000000003040211 */ /* 0x000fe200078f28ff */
[----:B------:R-:W-:Y:S02]  /*1d40*/  IMAD.MOV.U32 R0, RZ, RZ, R105 ;  /* 0x000000ffff007224 */ /* 0x000fe400078e0069 */
[----:B------:R-:W-:Y:S01]  /*1d50*/  IMAD.SHL.U32 R3, R5, 0x8, RZ ;  /* 0x0000000805037824 */ /* 0x000fe200078e00ff */
[----:B------:R-:W-:-:S04]  /*1d60*/  @P0 SHF.R.S32.HI R0, RZ, 0x5, R4 ;  /* 0x00000005ff000819 */ /* 0x000fc80000011404 */
[----:B------:R-:W-:Y:S02]  /*1d70*/  ISETP.GT.AND P0, PT, R0, R105, PT ;  /* 0x000000690000720c */ /* 0x000fe40003f04270 */
[----:B------:R-:W-:-:S05]  /*1d80*/  LOP3.LUT R114, R3, 0xfffffe00, RZ, 0xc0, !PT ;  /* 0xfffffe0003727812 */ /* 0x000fca00078ec0ff */
[----:B------:R-:W-:-:S04]  /*1d90*/  IMAD.IADD R2, R114, 0x1, R126 ;  /* 0x0000000172027824 */ /* 0x000fc800078e027e */
[----:B------:R-:W-:Y:S02]  /*1da0*/  IMAD.SHL.U32 R188, R2, 0x2, RZ ;  /* 0x0000000202bc7824 */ /* 0x000fe400078e00ff */
[----:B------:R-:W-:Y:S05]  /*1db0*/  @!P0 BRA `(.L_x_139) ;  /* 0x0000384000008947 */ /* 0x000fea0003800000 */
[----:B------:R-:W-:-:S04]  /*1dc0*/  ISETP.NE.U32.AND P0, PT, RZ, c[0x0][0x340], PT ;  /* 0x0000d000ff007a0c */ /* 0x000fc80003f05070 */
[----:B------:R-:W-:-:S13]  /*1dd0*/  ISETP.NE.AND.EX P2, PT, RZ, c[0x0][0x344], PT, P0 ;  /* 0x0000d100ff007a0c */ /* 0x000fda0003f45300 */
[----:B------:R-:W-:-:S05]  /*1de0*/  @P2 IMAD.WIDE R2, R206, R12, c[0x0][0x340] ;  /* 0x0000d000ce022625 */ /* 0x000fca00078e020c */
[----:B------:R1:W2:Y:S01]  /*1df0*/  @P2 LDG.E R8, [R2.64] ;  /* 0x0000000602082981 */ /* 0x0002a2000c1e1900 */
[--C-:B------:R-:W-:Y:S01]  /*1e00*/  SHF.R.S32.HI R13, RZ, 0x1f, R198.reuse ;  /* 0x0000001fff0d7819 */ /* 0x100fe200000114c6 */
[----:B------:R-:W-:Y:S01]  /*1e10*/  IMAD.IADD R102, R64, 0x1, -R198 ;  /* 0x0000000140667824 */ /* 0x000fe200078e0ac6 */
[C---:B------:R-:W-:Y:S01]  /*1e20*/  IADD3 R103, P0, R198.reuse, R11, RZ ;  /* 0x0000000bc6677210 */ /* 0x040fe20007f1e0ff */
[----:B------:R-:W-:Y:S01]  /*1e30*/  IMAD.MOV.U32 R125, RZ, RZ, c[0x0][0x238] ;  /* 0x00008e00ff7d7624 */ /* 0x000fe200078e00ff */
[----:B------:R-:W-:Y:S01]  /*1e40*/  SHF.R.S32.HI R133, RZ, 0x1f, R132 ;  /* 0x0000001fff857819 */ /* 0x000fe20000011484 */
[----:B------:R-:W-:Y:S01]  /*1e50*/  IMAD.WIDE.U32 R128, R198, c[0x0][0x1e0], RZ ;  /* 0x00007800c6807a25 */ /* 0x000fe200078e00ff */
[----:B------:R-:W-:Y:S02]  /*1e60*/  LEA.HI.X.SX32 R106, R11, R13, 0x1, P0 ;  /* 0x0000000d0b6a7211 */ /* 0x000fe400000f0eff */
[----:B------:R-:W-:Y:S02]  /*1e70*/  IADD3 R46, R0, -0x1, RZ ;  /* 0xffffffff002e7810 */ /* 0x000fe40007ffe0ff */
[----:B------:R-:W-:Y:S01]  /*1e80*/  SEL R10, R221, RZ, !P5 ;  /* 0x000000ffdd0a7207 */ /* 0x000fe20006800000 */
[----:B------:R-:W-:Y:S01]  /*1e90*/  IMAD R4, R106, c[0x0][0x238], RZ ;  /* 0x00008e006a047a24 */ /* 0x000fe200078e02ff */
[----:B------:R-:W-:Y:S01]  /*1ea0*/  SEL R12, R206, RZ, !P5 ;  /* 0x000000ffce0c7207 */ /* 0x000fe20006800000 */
[----:B------:R-:W-:Y:S01]  /*1eb0*/  IMAD R0, R46, -0x20, R102 ;  /* 0xffffffe02e007824 */ /* 0x000fe200078e0266 */
[----:B------:R-:W-:Y:S01]  /*1ec0*/  MOV R119, 0x5 ;  /* 0x0000000500777802 */ /* 0x000fe20000000f00 */
[----:B------:R-:W-:Y:S01]  /*1ed0*/  IMAD R4, R103, c[0x0][0x23c], R4 ;  /* 0x00008f0067047a24 */ /* 0x000fe200078e0204 */
[----:B------:R-:W-:-:S02]  /*1ee0*/  ISETP.GE.AND P6, PT, R132, c[0x0][0x1d4], PT ;  /* 0x0000750084007a0c */ /* 0x000fc40003fc6270 */
[----:B------:R-:W-:Y:S01]  /*1ef0*/  ISETP.GT.AND P0, PT, R0, RZ, PT ;  /* 0x000000ff0000720c */ /* 0x000fe20003f04270 */
[----:B------:R-:W-:Y:S01]  /*1f00*/  IMAD R0, R10, c[0x0][0x248], RZ ;  /* 0x000092000a007a24 */ /* 0x000fe200078e02ff */
[C---:B------:R-:W-:Y:S02]  /*1f10*/  SHF.L.U64.HI R120, R125.reuse, R119, c[0x0][0x23c] ;  /* 0x00008f007d787619 */ /* 0x040fe40000010277 */
[----:B------:R-:W-:Y:S01]  /*1f20*/  SHF.L.U32 R125, R125, 0x5, RZ ;  /* 0x000000057d7d7819 */ /* 0x000fe200000006ff */
[----:B-1----:R-:W-:Y:S01]  /*1f30*/  IMAD.WIDE.U32 R2, R103, c[0x0][0x238], R132 ;  /* 0x00008e0067027a25 */ /* 0x002fe200078e0084 */
[----:B------:R-:W-:Y:S02]  /*1f40*/  ISETP.GE.AND P5, PT, R134, c[0x0][0x1d4], PT ;  /* 0x0000750086007a0c */ /* 0x000fe40003fa6270 */
[----:B------:R-:W-:Y:S02]  /*1f50*/  ISETP.GE.AND P4, PT, R196, c[0x0][0x1d4], PT ;  /* 0x00007500c4007a0c */ /* 0x000fe40003f86270 */
[----:B------:R-:W-:Y:S01]  /*1f60*/  IADD3 R3, R3, R4, RZ ;  /* 0x0000000403037210 */ /* 0x000fe20007ffe0ff */
[----:B------:R-:W-:Y:S01]  /*1f70*/  IMAD R4, R12, c[0x0][0x24c], R0 ;  /* 0x000093000c047a24 */ /* 0x000fe200078e0200 */
[----:B------:R-:W-:Y:S01]  /*1f80*/  ISETP.GE.AND P3, PT, R197, c[0x0][0x1d4], PT ;  /* 0x00007500c5007a0c */ /* 0x000fe20003f66270 */
[----:B------:R-:W-:Y:S01]  /*1f90*/  IMAD.IADD R0, R9, 0x1, R113 ;  /* 0x0000000109007824 */ /* 0x000fe200078e0271 */
[----:B------:R-:W-:Y:S01]  /*1fa0*/  MOV R131, c[0x0][0x27c] ;  /* 0x00009f0000837a02 */ /* 0x000fe20000000f00 */
[----:B------:R-:W-:Y:S01]  /*1fb0*/  IMAD.WIDE.U32 R2, R217, c[0x0][0x240], R2 ;  /* 0x00009000d9027a25 */ /* 0x000fe200078e0002 */
[----:B------:R-:W-:-:S02]  /*1fc0*/  SHF.R.S32.HI R139, RZ, 0x1f, R138 ;  /* 0x0000001fff8b7819 */ /* 0x000fc4000001148a */
[----:B------:R-:W-:Y:S01]  /*1fd0*/  SHF.R.S32.HI R11, RZ, 0x1f, R0 ;  /* 0x0000001fff0b7819 */ /* 0x000fe20000011400 */
[----:B------:R-:W-:Y:S01]  /*1fe0*/  IMAD R3, R217, c[0x0][0x244], R3 ;  /* 0x00009100d9037a24 */ /* 0x000fe200078e0203 */
[----:B-----5:R-:W-:Y:S01]  /*1ff0*/  SHF.R.S32.HI R20, RZ, 0x1f, R110 ;  /* 0x0000001fff147819 */ /* 0x020fe2000001146e */
[----:B------:R-:W-:-:S04]  /*2000*/  IMAD.WIDE.U32 R6, R0, c[0x0][0x1e0], RZ ;  /* 0x0000780000067a25 */ /* 0x000fc800078e00ff */
[----:B------:R-:W-:Y:S01]  /*2010*/  IMAD.WIDE.U32 R78, R12, c[0x0][0x248], R2 ;  /* 0x000092000c4e7a25 */ /* 0x000fe200078e0002 */
[----:B------:R-:W-:-:S03]  /*2020*/  @P0 SHF.R.S32.HI R3, RZ, 0x1f, R46 ;  /* 0x0000001fff030819 */ /* 0x000fc6000001142e */
[----:B------:R-:W-:Y:S01]  /*2030*/  @P0 IMAD R2, R120, R46, RZ ;  /* 0x0000002e78020224 */ /* 0x000fe200078e02ff */
[----:B------:R-:W-:Y:S01]  /*2040*/  @P0 MOV R68, R78 ;  /* 0x0000004e00440202 */ /* 0x000fe20000000f00 */
[----:B------:R-:W-:Y:S02]  /*2050*/  IMAD.IADD R69, R79, 0x1, R4 ;  /* 0x000000014f457824 */ /* 0x000fe400078e0204 */
[-C--:B------:R-:W-:Y:S02]  /*2060*/  @P0 IMAD R2, R3, R125.reuse, R2 ;  /* 0x0000007d03020224 */ /* 0x080fe400078e0202 */
[----:B------:R-:W-:-:S04]  /*2070*/  @P0 IMAD.WIDE.U32 R4, R46, R125, R68 ;  /* 0x0000007d2e040225 */ /* 0x000fc800078e0044 */
[----:B------:R-:W-:Y:S01]  /*2080*/  @P0 IMAD.IADD R3, R5, 0x1, R2 ;  /* 0x0000000105030824 */ /* 0x000fe200078e0202 */
[----:B------:R-:W-:Y:S01]  /*2090*/  @P0 LEA R2, P1, R4, c[0x0][0x220], 0x1 ;  /* 0x0000880004020a11 */ /* 0x000fe200078208ff */
[----:B------:R-:W-:-:S03]  /*20a0*/  IMAD R9, R11, c[0x0][0x1e0], RZ ;  /* 0x000078000b097a24 */ /* 0x000fc600078e02ff */
[----:B------:R-:W-:Y:S01]  /*20b0*/  @P0 LEA.HI.X R3, R4, c[0x0][0x224], R3, 0x1, P1 ;  /* 0x0000890004030a11 */ /* 0x000fe200008f0c03 */
[----:B------:R-:W-:Y:S01]  /*20c0*/  IMAD R5, R0, c[0x0][0x1e4], R9 ;  /* 0x0000790000057a24 */ /* 0x000fe200078e0209 */
[----:B------:R-:W-:Y:S01]  /*20d0*/  ISETP.GE.AND P1, PT, R132, c[0x0][0x27c], PT ;  /* 0x00009f0084007a0c */ /* 0x000fe20003f26270 */
[----:B------:R-:W-:Y:S02]  /*20e0*/  IMAD.MOV.U32 R4, RZ, RZ, R6 ;  /* 0x000000ffff047224 */ /* 0x000fe400078e0006 */
[----:B------:R-:W-:Y:S01]  /*20f0*/  @!PT LDS RZ, [RZ] ;  /* 0x00000000fffff984 */ /* 0x000fe20000000800 */
[----:B------:R-:W-:Y:S01]  /*2100*/  @!PT LDS RZ, [RZ] ;  /* 0x00000000fffff984 */ /* 0x000fe20000000800 */
[----:B------:R-:W-:Y:S01]  /*2110*/  @!PT LDS RZ, [RZ] ;  /* 0x00000000fffff984 */ /* 0x000fe20000000800 */
[----:B------:R1:W-:Y:S01]  /*2120*/  @P0 LDGSTS.E.BYPASS.LTC128B.128 [R188+0xc080], [R2.64], !P6 ;  /* 0x0c08000002bc0fae */ /* 0x0003e2000f101d46 */
[----:B------:R-:W-:-:S03]  /*2130*/  IADD3 R5, R7, R5, RZ ;  /* 0x0000000507057210 */ /* 0x000fc60007ffe0ff */
[----:B------:R1:W-:Y:S02]  /*2140*/  @P0 LDGSTS.E.BYPASS.LTC128B.128 [R188+0xd080], [R2.64+0x80], !P5 ;  /* 0x0d08008002bc0fae */ /* 0x0003e4000e901d46 */
[C---:B------:R-:W-:Y:S02]  /*2150*/  IMAD.WIDE.U32 R4, R217.reuse, c[0x0][0x1e8], R4 ;  /* 0x00007a00d9047a25 */ /* 0x040fe400078e0004 */
[----:B------:R1:W-:Y:S02]  /*2160*/  @P0 LDGSTS.E.BYPASS.LTC128B.128 [R188+0xe080], [R2.64+0x100], !P4 ;  /* 0x0e08010002bc0fae */ /* 0x0003e4000e101d46 */
[----:B------:R-:W-:Y:S02]  /*2170*/  IMAD R5, R217, c[0x0][0x1ec], R5 ;  /* 0x00007b00d9057a24 */ /* 0x000fe400078e0205 */
[----:B------:R1:W-:Y:S01]  /*2180*/  @P0 LDGSTS.E.BYPASS.LTC128B.128 [R188+0xf080], [R2.64+0x180], !P3 ;  /* 0x0f08018002bc0fae */ /* 0x0003e2000d901d46 */
[----:B------:R-:W-:-:S03]  /*2190*/  ISETP.NE.AND P0, PT, R14, RZ, PT ;  /* 0x000000ff0e00720c */ /* 0x000fc60003f05270 */
[----:B------:R-:W0:Y:S01]  /*21a0*/  LDGDEPBAR ;  /* 0x00000000000079af */ /* 0x000e220000000000 */
[----:B------:R-:W-:Y:S01]  /*21b0*/  WARPSYNC 0xffffffff ;  /* 0xffffffff00007948 */ /* 0x000fe20003800000 */
[----:B-1----:R-:W-:-:S04]  /*21c0*/  IMAD R3, R13, c[0x0][0x1e0], RZ ;  /* 0x000078000d037a24 */ /* 0x002fc800078e02ff */
[----:B------:R-:W-:-:S05]  /*21d0*/  IMAD R3, R198, c[0x0][0x1e4], R3 ;  /* 0x00007900c6037a24 */ /* 0x000fca00078e0203 */
[----:B------:R-:W-:Y:S02]  /*21e0*/  IADD3 R104, R129, R3, RZ ;  /* 0x0000000381687210 */ /* 0x000fe40007ffe0ff */
[----:B--2---:R-:W-:Y:S01]  /*21f0*/  @P2 SHF.R.S32.HI R6, RZ, 0x1f, R8 ;  /* 0x0000001fff062819 */ /* 0x004fe20000011408 */
[----:B------:R-:W-:Y:S01]  /*2200*/  @!P2 IMAD.MOV.U32 R8, RZ, RZ, R206 ;  /* 0x000000ffff08a224 */ /* 0x000fe200078e00ce */
[----:B------:R-:W-:-:S04]  /*2210*/  @!P2 MOV R6, R221 ;  /* 0x000000dd0006a202 */ /* 0x000fc80000000f00 */
[----:B------:R-:W-:Y:S02]  /*2220*/  SEL R9, R6, RZ, !P0 ;  /* 0x000000ff06097207 */ /* 0x000fe40004000000 */
[----:B------:R-:W-:-:S03]  /*2230*/  SEL R8, R8, RZ, !P0 ;  /* 0x000000ff08087207 */ /* 0x000fc60004000000 */
[----:B------:R-:W-:Y:S02]  /*2240*/  IMAD R2, R9, c[0x0][0x1f0], RZ ;  /* 0x00007c0009027a24 */ /* 0x000fe400078e02ff */
[----:B------:R-:W-:-:S04]  /*2250*/  IMAD.WIDE.U32 R62, R8, c[0x0][0x1f0], R4 ;  /* 0x00007c00083e7a25 */ /* 0x000fc800078e0004 */
[----:B------:R-:W-:Y:S02]  /*2260*/  IMAD R2, R8, c[0x0][0x1f4], R2 ;  /* 0x00007d0008027a24 */ /* 0x000fe400078e0202 */
[----:B------:R-:W-:Y:S02]  /*2270*/  IMAD.SHL.U32 R4, R131, 0x2, RZ ;  /* 0x0000000283047824 */ /* 0x000fe400078e00ff */
[----:B------:R-:W-:Y:S02]  /*2280*/  IMAD.IADD R61, R63, 0x1, R2 ;  /* 0x000000013f3d7824 */ /* 0x000fe400078e0202 */
[----:B------:R-:W-:Y:S01]  /*2290*/  IADD3 R108, P0, R198, R0, RZ ;  /* 0x00000000c66c7210 */ /* 0x000fe20007f1e0ff */
[----:B------:R-:W-:Y:S01]  /*22a0*/  IMAD R0, R10, c[0x0][0x268], RZ ;  /* 0x00009a000a007a24 */ /* 0x000fe200078e02ff */
[C---:B------:R-:W-:Y:S01]  /*22b0*/  IADD3 R17, -R4.reuse, c[0x0][0x1d4], RZ ;  /* 0x0000750004117a10 */ /* 0x040fe20007ffe1ff */
[----:B------:R-:W-:Y:S01]  /*22c0*/  IMAD.WIDE.U32 R2, R217, c[0x0][0x260], R132 ;  /* 0x00009800d9027a25 */ /* 0x000fe200078e0084 */
[----:B------:R-:W-:Y:S01]  /*22d0*/  SEL R15, RZ, c[0x0][0x27c], !P1 ;  /* 0x00009f00ff0f7a07 */ /* 0x000fe20004800000 */
[----:B------:R-:W-:Y:S01]  /*22e0*/  BAR.SYNC.DEFER_BLOCKING 0x0 ;  /* 0x0000000000007b1d */ /* 0x000fe20000010000 */
[-C--:B------:R-:W-:Y:S01]  /*22f0*/  SEL R16, R4, R17.reuse, !P1 ;  /* 0x0000001104107207 */ /* 0x080fe20004800000 */
[----:B------:R-:W-:Y:S01]  /*2300*/  IMAD.X R107, R13, 0x1, R11, P0 ;  /* 0x000000010d6b7824 */ /* 0x000fe200000e060b */
[----:B------:R-:W-:Y:S01]  /*2310*/  ISETP.GE.AND P0, PT, R134, c[0x0][0x27c], PT ;  /* 0x00009f0086007a0c */ /* 0x000fe20003f06270 */
[----:B------:R-:W-:Y:S01]  /*2320*/  IMAD R5, R217, c[0x0][0x264], R3 ;  /* 0x00009900d9057a24 */ /* 0x000fe200078e0203 */
[----:B------:R-:W-:Y:S01]  /*2330*/  ISETP.GE.AND P2, PT, R131, 0x1, PT ;  /* 0x000000018300780c */ /* 0x000fe20003f46270 */
[----:B------:R-:W-:Y:S01]  /*2340*/  IMAD R22, R12, c[0x0][0x26c], R0 ;  /* 0x00009b000c167a24 */ /* 0x000fe200078e0200 */
[----:B------:R-:W-:Y:S01]  /*2350*/  SEL R17, R4, R17, !P0 ;  /* 0x0000001104117207 */ /* 0x000fe20004000000 */
[----:B------:R-:W-:Y:S01]  /*2360*/  IMAD.MOV.U32 R4, RZ, RZ, R2 ;  /* 0x000000ffff047224 */ /* 0x000fe200078e0002 */
[----:B------:R-:W-:Y:S01]  /*2370*/  ULDC.U8 UR4, c[0x0][0x298] ;  /* 0x0000a60000047ab9 */ /* 0x000fe20000000000 */
[----:B------:R-:W-:-:S02]  /*2380*/  IMAD R0, R13, c[0x0][0x290], RZ ;  /* 0x0000a4000d007a24 */ /* 0x000fc400078e02ff */
[----:B------:R-:W-:Y:S02]  /*2390*/  IMAD R10, R13, c[0x0][0x280], RZ ;  /* 0x0000a0000d0a7a24 */ /* 0x000fe400078e02ff */
[----:B------:R-:W-:-:S04]  /*23a0*/  IMAD.WIDE.U32 R82, R12, c[0x0][0x268], R4 ;  /* 0x00009a000c527a25 */ /* 0x000fc800078e0004 */
[----:B------:R-:W-:Y:S02]  /*23b0*/  IMAD R9, R9, c[0x0][0x218], RZ ;  /* 0x0000860009097a24 */ /* 0x000fe400078e02ff */
[----:B------:R-:W-:-:S04]  /*23c0*/  IMAD.WIDE.U32 R4, R198, c[0x0][0x290], R132 ;  /* 0x0000a400c6047a25 */ /* 0x000fc800078e0084 */
[C---:B------:R-:W-:Y:S02]  /*23d0*/  IMAD R0, R198.reuse, c[0x0][0x294], R0 ;  /* 0x0000a500c6007a24 */ /* 0x040fe400078e0200 */
[----:B------:R-:W-:Y:S02]  /*23e0*/  IMAD R14, R198, c[0x0][0x284], R10 ;  /* 0x0000a100c60e7a24 */ /* 0x000fe400078e020a */
[----:B------:R-:W-:-:S04]  /*23f0*/  IMAD.WIDE.U32 R6, R217, c[0x0][0x210], R132 ;  /* 0x00008400d9067a25 */ /* 0x000fc800078e0084 */
[----:B------:R-:W-:-:S04]  /*2400*/  IMAD.WIDE.U32 R10, R198, c[0x0][0x290], R138 ;  /* 0x0000a400c60a7a25 */ /* 0x000fc800078e008a */
[----:B------:R-:W-:Y:S02]  /*2410*/  IMAD R21, R8, c[0x0][0x21c], R9 ;  /* 0x0000870008157a24 */ /* 0x000fe400078e0209 */
[----:B------:R-:W-:Y:S02]  /*2420*/  IMAD.IADD R9, R5, 0x1, R0 ;  /* 0x0000000105097824 */ /* 0x000fe400078e0200 */
[----:B------:R-:W-:Y:S02]  /*2430*/  IMAD R3, R217, c[0x0][0x214], R7 ;  /* 0x00008500d9037a24 */ /* 0x000fe400078e0207 */
[----:B------:R-:W-:Y:S02]  /*2440*/  IMAD.MOV.U32 R2, RZ, RZ, R6 ;  /* 0x000000ffff027224 */ /* 0x000fe400078e0006 */
[----:B------:R-:W-:Y:S01]  /*2450*/  IMAD.IADD R5, R0, 0x1, R11 ;  /* 0x0000000100057824 */ /* 0x000fe200078e020b */
[----:B------:R-:W-:Y:S01]  /*2460*/  SEL R0, RZ, c[0x0][0x27c], !P0 ;  /* 0x00009f00ff007a07 */ /* 0x000fe20004000000 */
[----:B------:R-:W-:Y:S01]  /*2470*/  IMAD.WIDE.U32 R6, R198, c[0x0][0x280], R132 ;  /* 0x0000a000c6067a25 */ /* 0x000fe200078e0084 */
[----:B------:R-:W-:-:S02]  /*2480*/  IADD3 R11, R132, R15, RZ ;  /* 0x0000000f840b7210 */ /* 0x000fc40007ffe0ff */
[----:B------:R-:W-:Y:S01]  /*2490*/  SHF.R.S32.HI R15, RZ, 0x1f, R17 ;  /* 0x0000001fff0f7819 */ /* 0x000fe20000011411 */
[----:B------:R-:W-:Y:S01]  /*24a0*/  IMAD.WIDE.U32 R12, R198, c[0x0][0x280], R138 ;  /* 0x0000a000c60c7a25 */ /* 0x000fe200078e008a */
[----:B------:R-:W-:Y:S02]  /*24b0*/  IADD3 R101, P1, P0, R62, R128, R132 ;  /* 0x000000803e657210 */ /* 0x000fe4000783e084 */
[----:B------:R-:W-:Y:S01]  /*24c0*/  LEA.HI R15, R15, R17, RZ, 0x4 ;  /* 0x000000110f0f7211 */ /* 0x000fe200078f20ff */
[----:B------:R-:W-:Y:S01]  /*24d0*/  IMAD.WIDE.U32 R80, R8, c[0x0][0x218], R2 ;  /* 0x0000860008507a25 */ /* 0x000fe200078e0002 */
[----:B------:R-:W-:Y:S02]  /*24e0*/  IADD3.X R100, R61, R104, R133, P1, P0 ;  /* 0x000000683d647210 */ /* 0x000fe40000fe0485 */
[----:B------:R-:W-:Y:S01]  /*24f0*/  ISETP.NE.AND P0, PT, RZ, UR4, PT ;  /* 0x00000004ff007c0c */ /* 0x000fe2000bf05270 */
[----:B------:R-:W-:Y:S02]  /*2500*/  IMAD.MOV.U32 R8, RZ, RZ, R4 ;  /* 0x000000ffff087224 */ /* 0x000fe400078e0004 */
[----:B------:R-:W-:Y:S01]  /*2510*/  IMAD.MOV.U32 R4, RZ, RZ, R10 ;  /* 0x000000ffff047224 */ /* 0x000fe200078e000a */
[----:B------:R-:W-:Y:S01]  /*2520*/  SHF.R.S32.HI R10, RZ, 0x1f, R11 ;  /* 0x0000001fff0a7819 */ /* 0x000fe2000001140b */
[----:B------:R-:W-:Y:S01]  /*2530*/  IMAD.IADD R0, R134, 0x1, R0 ;  /* 0x0000000186007824 */ /* 0x000fe200078e0200 */
[----:B------:R-:W-:Y:S01]  /*2540*/  P2R R99, PR, RZ, 0x1 ;  /* 0x00000001ff637803 */ /* 0x000fe20000000000 */
[----:B------:R-:W-:Y:S01]  /*2550*/  IMAD.IADD R7, R7, 0x1, R14 ;  /* 0x0000000107077824 */ /* 0x000fe200078e020e */
[-C--:B------:R-:W-:Y:S01]  /*2560*/  LEA.HI R18, R10, R11.reuse, RZ, 0x6 ;  /* 0x0000000b0a127211 */ /* 0x080fe200078f30ff */
[----:B------:R-:W-:Y:S01]  /*2570*/  IMAD.IADD R3, R14, 0x1, R13 ;  /* 0x000000010e037824 */ /* 0x000fe200078e020d */
[----:B------:R-:W-:Y:S01]  /*2580*/  SHF.R.S32.HI R14, RZ, 0x1f, R16 ;  /* 0x0000001fff0e7819 */ /* 0x000fe20000011410 */
[----:B------:R-:W-:Y:S01]  /*2590*/  IMAD.MOV.U32 R2, RZ, RZ, R12 ;  /* 0x000000ffff027224 */ /* 0x000fe200078e000c */
[----:B------:R-:W-:Y:S01]  /*25a0*/  LEA.HI R12, R10, R11, RZ, 0x3 ;  /* 0x0000000b0a0c7211 */ /* 0x000fe200078f18ff */
[----:B------:R-:W-:Y:S01]  /*25b0*/  IMAD.MOV.U32 R121, RZ, RZ, c[0x0][0x290] ;  /* 0x0000a400ff797624 */ /* 0x000fe200078e00ff */
[----:B------:R-:W-:Y:S01]  /*25c0*/  SHF.R.S32.HI R13, RZ, 0x1f, R0 ;  /* 0x0000001fff0d7819 */ /* 0x000fe20000011400 */
[----:B------:R-:W-:Y:S01]  /*25d0*/  IMAD.MOV.U32 R123, RZ, RZ, c[0x0][0x280] ;  /* 0x0000a000ff7b7624 */ /* 0x000fe200078e00ff */
[----:B------:R-:W-:Y:S01]  /*25e0*/  LEA.HI R10, R14, R16, RZ, 0x4 ;  /* 0x000000100e0a7211 */ /* 0x000fe200078f20ff */
[----:B------:R-:W-:Y:S01]  /*25f0*/  IMAD.SHL.U32 R14, R18, 0x20, RZ ;  /* 0x00000020120e7824 */ /* 0x000fe200078e00ff */
[CC--:B------:R-:W-:Y:S01]  /*2600*/  LEA.HI R11, R13.reuse, R0.reuse, RZ, 0x3 ;  /* 0x000000000d0b7211 */ /* 0x0c0fe200078f18ff */
[----:B------:R-:W-:Y:S01]  /*2610*/  IMAD.MOV.U32 R124, RZ, RZ, c[0x0][0x1e0] ;  /* 0x00007800ff7c7624 */ /* 0x000fe200078e00ff */
[----:B------:R-:W-:Y:S01]  /*2620*/  LEA.HI R16, R13, R0, RZ, 0x6 ;  /* 0x000000000d107211 */ /* 0x000fe200078f30ff */
[----:B------:R-:W-:Y:S01]  /*2630*/  IMAD.WIDE.U32 R70, R110, c[0x0][0x280], R2 ;  /* 0x0000a0006e467a25 */ /* 0x000fe200078e0002 */
[----:B------:R-:W-:-:S02]  /*2640*/  SHF.R.S32.HI R0, RZ, 0x4, R10 ;  /* 0x00000004ff007819 */ /* 0x000fc4000001140a */
[----:B------:R-:W-:Y:S01]  /*2650*/  SHF.R.S32.HI R13, RZ, 0x4, R15 ;  /* 0x00000004ff0d7819 */ /* 0x000fe2000001140f */
[----:B------:R-:W-:Y:S01]  /*2660*/  IMAD.WIDE.U32 R76, R110, c[0x0][0x290], R8 ;  /* 0x0000a4006e4c7a25 */ /* 0x000fe200078e0008 */
[----:B------:R-:W-:Y:S02]  /*2670*/  LEA.HI.SX32 R10, R12, R0, 0x1d ;  /* 0x000000000c0a7211 */ /* 0x000fe400078feaff */
[----:B------:R-:W-:Y:S01]  /*2680*/  LEA.HI.SX32 R0, R11, R13, 0x1d ;  /* 0x0000000d0b007211 */ /* 0x000fe200078feaff */
[----:B------:R-:W-:Y:S01]  /*2690*/  IMAD.WIDE.U32 R74, R110, c[0x0][0x280], R6 ;  /* 0x0000a0006e4a7a25 */ /* 0x000fe200078e0006 */
[----:B------:R-:W-:Y:S02]  /*26a0*/  LOP3.LUT R19, R14, 0x7ffff800, RZ, 0xc0, !PT ;  /* 0x7ffff8000e137812 */ /* 0x000fe400078ec0ff */
[----:B------:R-:W-:Y:S01]  /*26b0*/  SHF.R.S32.HI R14, RZ, 0x1f, R0 ;  /* 0x0000001fff0e7819 */ /* 0x000fe20000011400 */
[----:B------:R-:W-:Y:S01]  /*26c0*/  IMAD.SHL.U32 R65, R10, 0x8, RZ ;  /* 0x000000080a417824 */ /* 0x000fe200078e00ff */
[----:B------:R-:W-:Y:S01]  /*26d0*/  SHF.R.S32.HI R13, RZ, 0x1f, R10 ;  /* 0x0000001fff0d7819 */ /* 0x000fe2000001140a */
[----:B------:R-:W-:Y:S01]  /*26e0*/  IMAD.WIDE.U32 R72, R110, c[0x0][0x290], R4 ;  /* 0x0000a4006e487a25 */ /* 0x000fe200078e0004 */
[----:B------:R-:W-:-:S02]  /*26f0*/  LOP3.LUT R15, R111, 0x38, R12, 0xf8, !PT ;  /* 0x000000386f0f7812 */ /* 0x000fc400078ef80c */
[----:B------:R-:W-:Y:S01]  /*2700*/  LEA.HI R14, R14, R0, RZ, 0x3 ;  /* 0x000000000e0e7211 */ /* 0x000fe200078f18ff */
[----:B------:R-:W-:Y:S01]  /*2710*/  IMAD.IADD R98, R83, 0x1, R22 ;  /* 0x0000000153627824 */ /* 0x000fe200078e0216 */
[----:B------:R-:W-:Y:S01]  /*2720*/  LEA.HI R13, R13, R10, RZ, 0x3 ;  /* 0x0000000a0d0d7211 */ /* 0x000fe200078f18ff */
[----:B------:R-:W-:Y:S01]  /*2730*/  IMAD.IADD R97, R81, 0x1, R21 ;  /* 0x0000000151617824 */ /* 0x000fe200078e0215 */
[----:B------:R-:W-:Y:S01]  /*2740*/  LOP3.LUT R17, R15, R130, RZ, 0x3c, !PT ;  /* 0x000000820f117212 */ /* 0x000fe200078e3cff */
[----:B------:R-:W-:Y:S01]  /*2750*/  IMAD.SHL.U32 R15, R16, 0x20, RZ ;  /* 0x00000020100f7824 */ /* 0x000fe200078e00ff */
[----:B------:R-:W-:Y:S01]  /*2760*/  SHF.L.U32 R66, R0, 0x3, RZ ;  /* 0x0000000300427819 */ /* 0x000fe200000006ff */
[----:B------:R-:W-:Y:S01]  /*2770*/  IMAD.SHL.U32 R14, R14, 0x100, RZ ;  /* 0x000001000e0e7824 */ /* 0x000fe200078e00ff */
[----:B------:R-:W-:Y:S01]  /*2780*/  LOP3.LUT R10, R111, 0x38, R65, 0xf8, !PT ;  /* 0x000000386f0a7812 */ /* 0x000fe200078ef841 */
[----:B------:R-:W-:Y:S01]  /*2790*/  IMAD.SHL.U32 R13, R13, 0x100, RZ ;  /* 0x000001000d0d7824 */ /* 0x000fe200078e00ff */
[----:B------:R-:W-:-:S02]  /*27a0*/  LOP3.LUT R0, R111, 0x38, R66, 0xf8, !PT ;  /* 0x000000386f007812 */ /* 0x000fc400078ef842 */
[----:B------:R-:W-:Y:S02]  /*27b0*/  LOP3.LUT R18, R15, 0x7ffff800, RZ, 0xc0, !PT ;  /* 0x7ffff8000f127812 */ /* 0x000fe400078ec0ff */
[-C--:B------:R-:W-:Y:S02]  /*27c0*/  LOP3.LUT R15, R10, R130.reuse, RZ, 0x3c, !PT ;  /* 0x000000820a0f7212 */ /* 0x080fe400078e3cff */
[----:B------:R-:W-:Y:S02]  /*27d0*/  LOP3.LUT R0, R0, R130, RZ, 0x3c, !PT ;  /* 0x0000008200007212 */ /* 0x000fe400078e3cff */
[----:B------:R-:W-:Y:S02]  /*27e0*/  LOP3.LUT R10, R14, 0x7ffff800, RZ, 0xc0, !PT ;  /* 0x7ffff8000e0a7812 */ /* 0x000fe400078ec0ff */
[----:B------:R-:W-:Y:S02]  /*27f0*/  LOP3.LUT R13, R13, 0x7ffff800, RZ, 0xc0, !PT ;  /* 0x7ffff8000d0d7812 */ /* 0x000fe400078ec0ff */
[----:B------:R-:W-:-:S02]  /*2800*/  LOP3.LUT R16, R111, 0x38, R11, 0xf8, !PT ;  /* 0x000000386f107812 */ /* 0x000fc400078ef80b */
[--C-:B------:R-:W-:Y:S01]  /*2810*/  IADD3 R14, R0, R10, R114.reuse ;  /* 0x0000000a000e7210 */ /* 0x100fe20007ffe072 */
[C---:B------:R-:W-:Y:S01]  /*2820*/  IMAD R0, R20.reuse, c[0x0][0x290], RZ ;  /* 0x0000a40014007a24 */ /* 0x040fe200078e02ff */
[----:B------:R-:W-:Y:S01]  /*2830*/  IADD3 R15, R15, R13, R114 ;  /* 0x0000000d0f0f7210 */ /* 0x000fe20007ffe072 */
[----:B------:R-:W-:Y:S01]  /*2840*/  IMAD R13, R20, c[0x0][0x280], RZ ;  /* 0x0000a000140d7a24 */ /* 0x000fe200078e02ff */
[----:B------:R-:W-:Y:S01]  /*2850*/  LOP3.LUT R16, R16, R130, RZ, 0x3c, !PT ;  /* 0x0000008210107212 */ /* 0x000fe200078e3cff */
[C---:B------:R-:W-:Y:S01]  /*2860*/  IMAD R10, R110.reuse, c[0x0][0x294], R0 ;  /* 0x0000a5006e0a7a24 */ /* 0x040fe200078e0200 */
[--C-:B------:R-:W-:Y:S01]  /*2870*/  IADD3 R17, R17, R19, R114.reuse ;  /* 0x0000001311117210 */ /* 0x100fe20007ffe072 */
[----:B------:R-:W-:Y:S01]  /*2880*/  IMAD R0, R110, c[0x0][0x284], R13 ;  /* 0x0000a1006e007a24 */ /* 0x000fe200078e020d */
[----:B------:R-:W-:Y:S01]  /*2890*/  IADD3 R16, R16, R18, R114 ;  /* 0x0000001210107210 */ /* 0x000fe20007ffe072 */
[----:B------:R-:W-:Y:S01]  /*28a0*/  IMAD.IADD R96, R77, 0x1, R10 ;  /* 0x000000014d607824 */ /* 0x000fe200078e020a */
[----:B------:R-:W-:Y:S01]  /*28b0*/  LOP3.LUT R84, R12, 0xfffffff8, RZ, 0xc0, !PT ;  /* 0xfffffff80c547812 */ /* 0x000fe200078ec0ff */
[----:B------:R-:W-:Y:S01]  /*28c0*/  IMAD.IADD R94, R10, 0x1, R73 ;  /* 0x000000010a5e7824 */ /* 0x000fe200078e0249 */
[----:B------:R-:W-:Y:S01]  /*28d0*/  LOP3.LUT R67, R11, 0xfffffff8, RZ, 0xc0, !PT ;  /* 0xfffffff80b437812 */ /* 0x000fe200078ec0ff */
[----:B------:R-:W-:Y:S01]  /*28e0*/  IMAD.IADD R95, R75, 0x1, R0 ;  /* 0x000000014b5f7824 */ /* 0x000fe200078e0200 */
[CC--:B------:R-:W-:Y:S01]  /*28f0*/  SHF.L.U64.HI R117, R121.reuse, R119.reuse, c[0x0][0x294] ;  /* 0x0000a50079757619 */ /* 0x0c0fe20000010277 */
[----:B------:R-:W-:Y:S01]  /*2900*/  IMAD.SHL.U32 R121, R121, 0x20, RZ ;  /* 0x0000002079797824 */ /* 0x000fe200078e00ff */
[-C--:B------:R-:W-:Y:S01]  /*2910*/  SHF.L.U64.HI R118, R123, R119.reuse, c[0x0][0x284] ;  /* 0x0000a1007b767619 */ /* 0x080fe20000010277 */
[----:B------:R-:W-:Y:S01]  /*2920*/  IMAD.SHL.U32 R90, R17, 0x2, RZ ;  /* 0x00000002115a7824 */ /* 0x000fe200078e00ff */
[C---:B------:R-:W-:Y:S01]  /*2930*/  SHF.L.U64.HI R119, R124.reuse, R119, c[0x0][0x1e4] ;  /* 0x000079007c777619 */ /* 0x040fe20000010277 */
[----:B------:R-:W-:Y:S01]  /*2940*/  IMAD.SHL.U32 R124, R124, 0x20, RZ ;  /* 0x000000207c7c7824 */ /* 0x000fe200078e00ff */
[----:B------:R-:W-:Y:S01]  /*2950*/  SHF.L.U32 R123, R123, 0x5, RZ ;  /* 0x000000057b7b7819 */ /* 0x000fe200000006ff */
[----:B------:R-:W-:Y:S01]  /*2960*/  IMAD.SHL.U32 R89, R16, 0x2, RZ ;  /* 0x0000000210597824 */ /* 0x000fe200078e00ff */
[----:B------:R-:W-:Y:S01]  /*2970*/  IADD3 R91, R0, R71, RZ ;  /* 0x00000047005b7210 */ /* 0x000fe20007ffe0ff */
[----:B------:R-:W-:Y:S01]  /*2980*/  IMAD.SHL.U32 R86, R15, 0x2, RZ ;  /* 0x000000020f567824 */ /* 0x000fe200078e00ff */
[----:B------:R-:W-:Y:S01]  /*2990*/  SHF.R.S32.HI R93, RZ, 0x1f, R84 ;  /* 0x0000001fff5d7819 */ /* 0x000fe20000011454 */
[----:B------:R-:W-:Y:S01]  /*29a0*/  IMAD.SHL.U32 R85, R14, 0x2, RZ ;  /* 0x000000020e557824 */ /* 0x000fe200078e00ff */
[----:B------:R-:W-:-:S02]  /*29b0*/  SHF.R.S32.HI R92, RZ, 0x1f, R67 ;  /* 0x0000001fff5c7819 */ /* 0x000fc40000011443 */
[----:B------:R-:W-:Y:S02]  /*29c0*/  SHF.R.S32.HI R88, RZ, 0x1f, R65 ;  /* 0x0000001fff587819 */ /* 0x000fe40000011441 */
[----:B------:R-:W-:Y:S02]  /*29d0*/  SHF.R.S32.HI R87, RZ, 0x1f, R66 ;  /* 0x0000001fff577819 */ /* 0x000fe40000011442 */
.L_x_158:
[-C--:B------:R-:W-:Y:S01]  /*29e0*/  IMAD R0, R119, R46.reuse, RZ ;  /* 0x0000002e77007224 */ /* 0x080fe200078e02ff */
[----:B------:R-:W-:Y:S01]  /*29f0*/  SHF.R.S32.HI R60, RZ, 0x1f, R46 ;  /* 0x0000001fff3c7819 */ /* 0x000fe2000001142e */
[----:B------:R-:W-:Y:S01]  /*2a00*/  IMAD.WIDE.U32 R10, R124, R46, RZ ;  /* 0x0000002e7c0a7225 */ /* 0x000fe200078e00ff */
[----:B------:R-:W-:Y:S04]  /*2a10*/  DEPBAR.LE SB0, 0x0 ;  /* 0x000080000000791a */ /* 0x000fe80000000000 */
[----:B------:R-:W-:Y:S01]  /*2a20*/  WARPSYNC 0xffffffff ;  /* 0xffffffff00007948 */ /* 0x000fe20003800000 */
[----:B------:R-:W-:Y:S01]  /*2a30*/  BAR.SYNC.DEFER_BLOCKING 0x0 ;  /* 0x0000000000007b1d */ /* 0x000fe20000010000 */
[----:B------:R-:W-:Y:S01]  /*2a40*/  ISETP.GE.AND P1, PT, R131, 0x1, PT ;  /* 0x000000018300780c */ /* 0x000fe20003f26270 */
[----:B-1----:R-:W-:Y:S01]  /*2a50*/  IMAD R2, R60, R124, R0 ;  /* 0x0000007c3c027224 */ /* 0x002fe200078e0200 */
[----:B------:R-:W-:Y:S03]  /*2a60*/  IADD3 R0, P0, R101, R10, RZ ;  /* 0x0000000a65007210 */ /* 0x000fe60007f1e0ff */
[----:B------:R-:W-:Y:S04]  /*2a70*/  IMAD.IADD R13, R11, 0x1, R2 ;  /* 0x000000010b0d7824 */ /* 0x000fe800078e0202 */
[----:B------:R-:W-:Y:S01]  /*2a80*/  IMAD.X R2, R13, 0x1, R100, P0 ;  /* 0x000000010d027824 */ /* 0x000fe200000e0664 */
[C---:B------:R-:W-:Y:S04]  /*2a90*/  LEA R36, P0, R0.reuse, c[0x0][0x1c8], 0x1 ;  /* 0x0000720000247a11 */ /* 0x040fe800078008ff */
[----:B------:R-:W-:Y:S01]  /*2aa0*/  LEA.HI.X R37, R0, c[0x0][0x1cc], R2, 0x1, P0 ;  /* 0x0000730000257a11 */ /* 0x000fe200000f0c02 */
[----:B------:R-:W-:Y:S01]  /*2ab0*/  BSSY B1, `(.L_x_140) ;  /* 0x0000266000017945 */ /* 0x000fe20003800000 */
[----:B------:R-:W-:-:S05]  /*2ac0*/  @!P1 BRA `(.L_x_141) ;  /* 0x000024f000009947 */ /* 0x000fca0003800000 */
[-C--:B------:R-:W-:Y:S01]  /*2ad0*/  IMAD R2, R118, R46.reuse, RZ ;  /* 0x0000002e76027224 */ /* 0x080fe200078e02ff */
[----:B------:R-:W-:Y:S01]  /*2ae0*/  ISETP.NE.AND P1, PT, R99, RZ, PT ;  /* 0x000000ff6300720c */ /* 0x000fe20003f25270 */
[-C--:B------:R-:W-:Y:S02]  /*2af0*/  IMAD R0, R117, R46.reuse, RZ ;  /* 0x0000002e75007224 */ /* 0x080fe400078e02ff */
[----:B------:R-:W-:Y:S02]  /*2b00*/  IMAD R4, R46, -0x20, R64 ;  /* 0xffffffe02e047824 */ /* 0x000fe400078e0240 */
[-C--:B------:R-:W-:Y:S04]  /*2b10*/  IMAD.WIDE.U32 R8, R123, R46.reuse, RZ ;  /* 0x0000002e7b087225 */ /* 0x080fe800078e00ff */
[----:B------:R-:W-:Y:S04]  /*2b20*/  IMAD.WIDE.U32 R14, R121, R46, RZ ;  /* 0x0000002e790e7225 */ /* 0x000fe800078e00ff */
[C---:B------:R-:W-:Y:S02]  /*2b30*/  IMAD R3, R60.reuse, R123, R2 ;  /* 0x0000007b3c037224 */ /* 0x040fe400078e0202 */
[----:B------:R-:W-:Y:S01]  /*2b40*/  IMAD R2, R60, R121, R0 ;  /* 0x000000793c027224 */ /* 0x000fe200078e0200 */
[----:B------:R-:W-:Y:S02]  /*2b50*/  IMNMX R0, R4, 0x20, PT ;  /* 0x0000002004007817 */ /* 0x000fe40003800200 */
[----:B------:R-:W-:Y:S02]  /*2b60*/  IADD3 R22, R9, R3, RZ ;  /* 0x0000000309167210 */ /* 0x000fe40007ffe0ff */
[----:B------:R-:W-:Y:S01]  /*2b70*/  IADD3 R23, R15, R2, RZ ;  /* 0x000000020f177210 */ /* 0x000fe20007ffe0ff */
[----:B------:R-:W-:-:S05]  /*2b80*/  @!P1 BRA `(.L_x_142) ;  /* 0x0000124000009947 */ /* 0x000fca0003800000 */
[----:B------:R-:W-:Y:S01]  /*2b90*/  ISETP.GE.AND P1, PT, R198, R0, PT ;  /* 0x00000000c600720c */ /* 0x000fe20003f26270 */
[----:B------:R-:W-:Y:S01]  /*2ba0*/  BSSY B0, `(.L_x_143) ;  /* 0x000002a000007945 */ /* 0x000fe20003800000 */
[----:B------:R-:W-:Y:S01]  /*2bb0*/  CS2R R16, SRZ ;  /* 0x0000000000107805 */ /* 0x000fe2000001ff00 */
[----:B------:R-:W-:Y:S01]  /*2bc0*/  CS2R R12, SRZ ;  /* 0x00000000000c7805 */ /* 0x000fe2000001ff00 */
[----:B------:R-:W-:Y:S01]  /*2bd0*/  CS2R R6, SRZ ;  /* 0x0000000000067805 */ /* 0x000fe2000001ff00 */
[----:B------:R-:W-:Y:S01]  /*2be0*/  CS2R R2, SRZ ;  /* 0x0000000000027805 */ /* 0x000fe2000001ff00 */
[----:B------:R-:W-:Y:S01]  /*2bf0*/  CS2R R30, SRZ ;  /* 0x00000000001e7805 */ /* 0x000fe2000001ff00 */
[----:B------:R-:W-:Y:S01]  /*2c00*/  CS2R R28, SRZ ;  /* 0x00000000001c7805 */ /* 0x000fe2000001ff00 */
[----:B------:R-:W-:Y:S01]  /*2c10*/  CS2R R26, SRZ ;  /* 0x00000000001a7805 */ /* 0x000fe2000001ff00 */
[----:B------:R-:W-:Y:S04]  /*2c20*/  CS2R R20, SRZ ;  /* 0x0000000000147805 */ /* 0x000fe8000001ff00 */
[----:B------:R-:W-:-:S05]  /*2c30*/  @P1 BRA `(.L_x_144) ;  /* 0x0000020000001947 */ /* 0x000fca0003800000 */
[----:B------:R-:W-:Y:S01]  /*2c40*/  IADD3 R0, P0, R70, R8, RZ ;  /* 0x0000000846007210 */ /* 0x000fe20007f1e0ff */
[----:B------:R-:W-:Y:S01]  /*2c50*/  CS2R R20, SRZ ;  /* 0x0000000000147805 */ /* 0x000fe2000001ff00 */
[----:B------:R-:W-:Y:S01]  /*2c60*/  CS2R R6, SRZ ;  /* 0x0000000000067805 */ /* 0x000fe2000001ff00 */
[----:B------:R-:W-:Y:S01]  /*2c70*/  CS2R R26, SRZ ;  /* 0x00000000001a7805 */ /* 0x000fe2000001ff00 */
[----:B------:R-:W-:Y:S01]  /*2c80*/  CS2R R12, SRZ ;  /* 0x00000000000c7805 */ /* 0x000fe2000001ff00 */
[----:B------:R-:W-:Y:S01]  /*2c90*/  IMAD.X R3, R22, 0x1, R91, P0 ;  /* 0x0000000116037824 */ /* 0x000fe200000e065b */
[----:B------:R-:W-:Y:S01]  /*2ca0*/  IADD3 R2, P0, R72, R14, RZ ;  /* 0x0000000e48027210 */ /* 0x000fe20007f1e0ff */
[----:B------:R-:W-:Y:S01]  /*2cb0*/  CS2R R28, SRZ ;  /* 0x00000000001c7805 */ /* 0x000fe2000001ff00 */
[----:B------:R-:W-:Y:S01]  /*2cc0*/  CS2R R16, SRZ ;  /* 0x0000000000107805 */ /* 0x000fe2000001ff00 */
[----:B------:R-:W-:Y:S02]  /*2cd0*/  CS2R R30, SRZ ;  /* 0x00000000001e7805 */ /* 0x000fe4000001ff00 */
[----:B------:R-:W-:Y:S01]  /*2ce0*/  IMAD.X R5, R23, 0x1, R94, P0 ;  /* 0x0000000117057824 */ /* 0x000fe200000e065e */
[C---:B------:R-:W-:Y:S04]  /*2cf0*/  LEA R8, P0, R0.reuse, c[0x0][0x270], 0x1 ;  /* 0x00009c0000087a11 */ /* 0x040fe800078008ff */
[----:B------:R-:W-:Y:S02]  /*2d00*/  LEA.HI.X R9, R0, c[0x0][0x274], R3, 0x1, P0 ;  /* 0x00009d0000097a11 */ /* 0x000fe400000f0c03 */
[C---:B------:R-:W-:Y:S04]  /*2d10*/  LEA R4, P0, R2.reuse, c[0x0][0x288], 0x1 ;  /* 0x0000a20002047a11 */ /* 0x040fe800078008ff */
[----:B------:R-:W-:Y:S02]  /*2d20*/  LEA.HI.X R5, R2, c[0x0][0x28c], R5, 0x1, P0 ;  /* 0x0000a30002057a11 */ /* 0x000fe400000f0c05 */
[----:B------:R-:W-:Y:S01]  /*2d30*/  ISETP.GE.AND P0, PT, R138, c[0x0][0x27c], PT ;  /* 0x00009f008a007a0c */ /* 0x000fe20003f06270 */
[----:B------:R-:W-:Y:S11]  /*2d40*/  CS2R R2, SRZ ;  /* 0x0000000000027805 */ /* 0x000ff6000001ff00 */
[----:B------:R-:W-:Y:S01]  /*2d50*/  @!UPT UIADD3 URZ, URZ, URZ, URZ ;  /* 0x0000003f3f3ff290 */ /* 0x000fe2000fffe03f */
[----:B------:R1:W5:Y:S04]  /*2d60*/  @!P0 LDG.E.64 R2, [R8.64] ;  /* 0x0000000608028981 */ /* 0x000368000c1e1b00 */
[----:B------:R1:W5:Y:S01]  /*2d70*/  @!P0 LDG.E.64 R20, [R4.64] ;  /* 0x0000000604148981 */ /* 0x000362000c1e1b00 */
[----:B------:R-:W-:Y:S11]  /*2d80*/  ISETP.GE.AND P0, PT, R142, c[0x0][0x27c], PT ;  /* 0x00009f008e007a0c */ /* 0x000ff60003f06270 */
[----:B------:R-:W-:Y:S02]  /*2d90*/  @!UPT UIADD3 URZ, URZ, URZ, URZ ;  /* 0x0000003f3f3ff290 */ /* 0x000fe4000fffe03f */
[----:B------:R1:W5:Y:S04]  /*2da0*/  @!P0 LDG.E.64 R6, [R8.64+0x40] ;  /* 0x0000400608068981 */ /* 0x000368000c1e1b00 */
[----:B------:R1:W5:Y:S01]  /*2db0*/  @!P0 LDG.E.64 R26, [R4.64+0x40] ;  /* 0x00004006041a8981 */ /* 0x000362000c1e1b00 */
[----:B------:R-:W-:Y:S11]  /*2dc0*/  ISETP.GE.AND P0, PT, R140, c[0x0][0x27c], PT ;  /* 0x00009f008c007a0c */ /* 0x000ff60003f06270 */
[----:B------:R-:W-:Y:S02]  /*2dd0*/  @!UPT UIADD3 URZ, URZ, URZ, URZ ;  /* 0x0000003f3f3ff290 */ /* 0x000fe4000fffe03f */
[----:B------:R1:W5:Y:S04]  /*2de0*/  @!P0 LDG.E.64 R12, [R8.64+0x80] ;  /* 0x00008006080c8981 */ /* 0x000368000c1e1b00 */
[----:B------:R1:W5:Y:S01]  /*2df0*/  @!P0 LDG.E.64 R28, [R4.64+0x80] ;  /* 0x00008006041c8981 */ /* 0x000362000c1e1b00 */
[----:B------:R-:W-:Y:S11]  /*2e00*/  ISETP.GE.AND P0, PT, R141, c[0x0][0x27c], PT ;  /* 0x00009f008d007a0c */ /* 0x000ff60003f06270 */
[----:B------:R-:W-:Y:S02]  /*2e10*/  @!UPT UIADD3 URZ, URZ, URZ, URZ ;  /* 0x0000003f3f3ff290 */ /* 0x000fe4000fffe03f */
[----:B------:R1:W5:Y:S04]  /*2e20*/  @!P0 LDG.E.64 R16, [R8.64+0xc0] ;  /* 0x0000c00608108981 */ /* 0x000368000c1e1b00 */
[----:B------:R1:W5:Y:S02]  /*2e30*/  @!P0 LDG.E.64 R30, [R4.64+0xc0] ;  /* 0x0000c006041e8981 */ /* 0x000364000c1e1b00 */
.L_x_144:
[----:B------:R-:W-:Y:S05]  /*2e40*/  BSYNC B0 ;  /* 0x0000000000007941 */ /* 0x000fea0003800000 */
.L_x_143:
[----:B------:R-:W-:-:S05]  /*2e50*/  @P1 BRA `(.L_x_145) ;  /* 0x000022b000001947 */ /* 0x000fca0003800000 */
[----:B------:R-:W-:Y:S01]  /*2e60*/  ISETP.GE.AND P0, PT, R132, c[0x0][0x1d4], PT ;  /* 0x0000750084007a0c */ /* 0x000fe20003f06270 */
[----:B-1---5:R-:W-:Y:S01]  /*2e70*/  IMAD.MOV.U32 R8, RZ, RZ, R16 ;  /* 0x000000ffff087224 */ /* 0x022fe200078e0010 */
[----:B------:R-:W-:Y:S01]  /*2e80*/  MOV R0, R13 ;  /* 0x0000000d00007202 */ /* 0x000fe20000000f00 */
[----:B------:R-:W-:Y:S01]  /*2e90*/  IMAD.MOV.U32 R5, RZ, RZ, R17 ;  /* 0x000000ffff057224 */ /* 0x000fe200078e0011 */
[----:B------:R-:W-:Y:S01]  /*2ea0*/  BSSY B0, `(.L_x_146) ;  /* 0x0000048000007945 */ /* 0x000fe20003800000 */
[----:B------:R-:W-:Y:S03]  /*2eb0*/  IMAD.MOV.U32 R4, RZ, RZ, R12 ;  /* 0x000000ffff047224 */ /* 0x000fe600078e000c */
[----:B------:R-:W-:Y:S01]  /*2ec0*/  PRMT R19, R5, 0x5410, R8 ;  /* 0x0000541005137816 */ /* 0x000fe20000000008 */
[----:B------:R-:W-:Y:S01]  /*2ed0*/  IMAD.MOV.U32 R5, RZ, RZ, R31 ;  /* 0x000000ffff057224 */ /* 0x000fe200078e001f */
[----:B------:R-:W-:Y:S01]  /*2ee0*/  PRMT R18, R0, 0x5410, R4 ;  /* 0x0000541000127816 */ /* 0x000fe20000000004 */
[----:B------:R-:W-:Y:S01]  /*2ef0*/  IMAD.MOV.U32 R4, RZ, RZ, R6 ;  /* 0x000000ffff047224 */ /* 0x000fe200078e0006 */
[----:B------:R-:W-:Y:S01]  /*2f00*/  MOV R8, R30 ;  /* 0x0000001e00087202 */ /* 0x000fe20000000f00 */
[----:B------:R-:W-:Y:S03]  /*2f10*/  IMAD.MOV.U32 R0, RZ, RZ, R7 ;  /* 0x000000ffff007224 */ /* 0x000fe600078e0007 */
[----:B------:R-:W-:Y:S01]  /*2f20*/  PRMT R34, R8, 0x5410, R5 ;  /* 0x0000541008227816 */ /* 0x000fe20000000005 */
[----:B------:R-:W-:Y:S01]  /*2f30*/  IMAD.MOV.U32 R8, RZ, RZ, R28 ;  /* 0x000000ffff087224 */ /* 0x000fe200078e001c */
[----:B------:R-:W-:Y:S01]  /*2f40*/  PRMT R15, R0, 0x5410, R4 ;  /* 0x00005410000f7816 */ /* 0x000fe20000000004 */
[----:B------:R-:W-:Y:S01]  /*2f50*/  IMAD.MOV.U32 R4, RZ, RZ, R26 ;  /* 0x000000ffff047224 */ /* 0x000fe200078e001a */
[----:B------:R-:W-:Y:S02]  /*2f60*/  MOV R5, R29 ;  /* 0x0000001d00057202 */ /* 0x000fe40000000f00 */
[----:B------:R-:W-:Y:S02]  /*2f70*/  MOV R0, R27 ;  /* 0x0000001b00007202 */ /* 0x000fe40000000f00 */
[----:B------:R-:W-:Y:S02]  /*2f80*/  PRMT R33, R8, 0x5410, R5 ;  /* 0x0000541008217816 */ /* 0x000fe40000000005 */
[----:B------:R-:W-:Y:S01]  /*2f90*/  PRMT R32, R4, 0x5410, R0 ;  /* 0x0000541004207816 */ /* 0x000fe20000000000 */
[----:B------:R-:W-:-:S05]  /*2fa0*/  @P0 BRA `(.L_x_147) ;  /* 0x0000037000000947 */ /* 0x000fca0003800000 */
[----:B------:R-:W-:Y:S01]  /*2fb0*/  ISETP.GE.AND P0, PT, R138, c[0x0][0x27c], PT ;  /* 0x00009f008a007a0c */ /* 0x000fe20003f06270 */
[----:B------:R-:W1:Y:S01]  /*2fc0*/  LDS.128 R8, [R188+0xc080] ;  /* 0x00c08000bc087984 */ /* 0x000e620000000c00 */
[----:B------:R-:W-:Y:S01]  /*2fd0*/  MOV R4, R2 ;  /* 0x0000000200047202 */ /* 0x000fe20000000f00 */
[----:B------:R-:W-:Y:S02]  /*2fe0*/  IMAD.MOV.U32 R22, RZ, RZ, R20 ;  /* 0x000000ffff167224 */ /* 0x000fe400078e0014 */
[--C-:B------:R-:W-:Y:S08]  /*2ff0*/  IMAD.MOV.U32 R23, RZ, RZ, R21.reuse ;  /* 0x000000ffff177224 */ /* 0x100ff000078e0015 */
[----:B------:R-:W-:Y:S02]  /*3000*/  @!P0 SHF.R.U64 R20, R20, 0x10, R21 ;  /* 0x0000001014148819 */ /* 0x000fe40000001215 */
[--C-:B------:R-:W-:Y:S01]  /*3010*/  @!P0 SHF.R.U64 R5, R2, 0x10, R3.reuse ;  /* 0x0000001002058819 */ /* 0x100fe20000001203 */
[----:B------:R-:W-:Y:S01]  /*3020*/  IMAD.MOV.U32 R2, RZ, RZ, R3 ;  /* 0x000000ffff027224 */ /* 0x000fe200078e0003 */
[----:B------:R-:W-:Y:S02]  /*3030*/  @!P0 SHF.R.U32.HI R14, RZ, 0x10, R21 ;  /* 0x00000010ff0e8819 */ /* 0x000fe40000011615 */
[----:B------:R-:W-:Y:S02]  /*3040*/  @!P0 SHF.R.U32.HI R0, RZ, 0x10, R3 ;  /* 0x00000010ff008819 */ /* 0x000fe40000011603 */
[----:B------:R-:W-:Y:S02]  /*3050*/  @!P0 PRMT R22, R22, 0x5410, R20 ;  /* 0x0000541016168816 */ /* 0x000fe40000000014 */
[----:B------:R-:W-:Y:S02]  /*3060*/  @!P0 PRMT R4, R4, 0x5410, R5 ;  /* 0x0000541004048816 */ /* 0x000fe40000000005 */
[----:B------:R-:W-:Y:S01]  /*3070*/  @!P0 PRMT R24, R23, 0x5410, R14 ;  /* 0x0000541017188816 */ /* 0x000fe2000000000e */
[----:B------:R-:W-:Y:S01]  /*3080*/  @!P0 IMAD.U32 R5, R22, 0x10000, RZ ;  /* 0x0001000016058824 */ /* 0x000fe200078e00ff */
[----:B------:R-:W-:Y:S02]  /*3090*/  @!P0 PRMT R14, R2, 0x5410, R0 ;  /* 0x00005410020e8816 */ /* 0x000fe40000000000 */
[----:B------:R-:W-:Y:S02]  /*30a0*/  @!P0 SHF.L.U32 R3, R4, 0x10, RZ ;  /* 0x0000001004038819 */ /* 0x000fe400000006ff */
[----:B------:R-:W-:Y:S02]  /*30b0*/  @!P0 LOP3.LUT R21, R22, 0xffff0000, RZ, 0xc0, !PT ;  /* 0xffff000016158812 */ /* 0x000fe400078ec0ff */
[----:B------:R-:W-:Y:S01]  /*30c0*/  @!P0 LOP3.LUT R4, R4, 0xffff0000, RZ, 0xc0, !PT ;  /* 0xffff000004048812 */ /* 0x000fe200078ec0ff */
[C---:B-1----:R-:W-:Y:S01]  /*30d0*/  @!P0 IMAD.U32 R20, R8.reuse, 0x10000, RZ ;  /* 0x0001000008148824 */ /* 0x042fe200078e00ff */
[----:B------:R-:W-:Y:S02]  /*30e0*/  @!P0 LOP3.LUT R0, R8, 0xffff0000, RZ, 0xc0, !PT ;  /* 0xffff000008008812 */ /* 0x000fe400078ec0ff */
[C---:B------:R-:W-:Y:S02]  /*30f0*/  @!P0 LOP3.LUT R2, R9.reuse, 0xffff0000, RZ, 0xc0, !PT ;  /* 0xffff000009028812 */ /* 0x040fe400078ec0ff */
[----:B------:R-:W-:Y:S01]  /*3100*/  @!P0 SHF.L.U32 R22, R9, 0x10, RZ ;  /* 0x0000001009168819 */ /* 0x000fe200000006ff */
[C---:B------:R-:W-:Y:S02]  /*3110*/  @!P0 FMUL.FTZ R23, R0.reuse, R5 ;  /* 0x0000000500178220 */ /* 0x040fe40000410000 */
[----:B------:R-:W-:Y:S02]  /*3120*/  @!P0 FMUL.FTZ R0, R0, R3 ;  /* 0x0000000300008220 */ /* 0x000fe40000410000 */
[----:B------:R-:W-:Y:S02]  /*3130*/  @!P0 FMUL.FTZ R25, R2, R21 ;  /* 0x0000001502198220 */ /* 0x000fe40000410000 */
[----:B------:R-:W-:Y:S01]  /*3140*/  @!P0 FFMA.FTZ R40, R20, R3, -R23 ;  /* 0x0000000314288223 */ /* 0x000fe20000010817 */
[C---:B------:R-:W-:Y:S01]  /*3150*/  @!P0 LOP3.LUT R3, R10.reuse, 0xffff0000, RZ, 0xc0, !PT ;  /* 0xffff00000a038812 */ /* 0x040fe200078ec0ff */
[----:B------:R-:W-:Y:S01]  /*3160*/  @!P0 FFMA.FTZ R0, R5, R20, R0 ;  /* 0x0000001405008223 */ /* 0x000fe20000010000 */
[----:B------:R-:W-:Y:S01]  /*3170*/  @!P0 SHF.L.U32 R23, R10, 0x10, RZ ;  /* 0x000000100a178819 */ /* 0x000fe200000006ff */
[C---:B------:R-:W-:Y:S01]  /*3180*/  @!P0 IMAD.U32 R20, R24.reuse, 0x10000, RZ ;  /* 0x0001000018148824 */ /* 0x040fe200078e00ff */
[----:B------:R-:W-:Y:S01]  /*3190*/  @!P0 LOP3.LUT R24, R24, 0xffff0000, RZ, 0xc0, !PT ;  /* 0xffff000018188812 */ /* 0x000fe200078ec0ff */
[C---:B------:R-:W-:Y:S01]  /*31a0*/  @!P0 IMAD.U32 R5, R14.reuse, 0x10000, RZ ;  /* 0x000100000e058824 */ /* 0x040fe200078e00ff */
[----:B------:R-:W-:Y:S01]  /*31b0*/  @!P0 LOP3.LUT R14, R14, 0xffff0000, RZ, 0xc0, !PT ;  /* 0xffff00000e0e8812 */ /* 0x000fe200078ec0ff */
[-C--:B------:R-:W-:Y:S02]  /*31c0*/  @!P0 FMUL.FTZ R2, R2, R4.reuse ;  /* 0x0000000402028220 */ /* 0x080fe40000410000 */
[----:B------:R-:W-:Y:S01]  /*31d0*/  @!P0 FFMA.FTZ R39, R22, R4, -R25 ;  /* 0x0000000416278223 */ /* 0x000fe20000010819 */
[----:B------:R-:W-:Y:S01]  /*31e0*/  @!P0 LOP3.LUT R4, R11, 0xffff0000, RZ, 0xc0, !PT ;  /* 0xffff00000b048812 */ /* 0x000fe200078ec0ff */
[----:B------:R-:W-:Y:S01]  /*31f0*/  @!P0 FMUL.FTZ R35, R3, R20 ;  /* 0x0000001403238220 */ /* 0x000fe20000410000 */
[----:B------:R-:W-:Y:S01]  /*3200*/  @!P0 SHF.L.U32 R25, R11, 0x10, RZ ;  /* 0x000000100b198819 */ /* 0x000fe200000006ff */
[----:B------:R-:W-:Y:S02]  /*3210*/  @!P0 FMUL.FTZ R3, R3, R5 ;  /* 0x0000000503038220 */ /* 0x000fe40000410000 */
[C---:B------:R-:W-:Y:S02]  /*3220*/  @!P0 FMUL.FTZ R38, R4.reuse, R24 ;  /* 0x0000001804268220 */ /* 0x040fe40000410000 */
[----:B------:R-:W-:Y:S02]  /*3230*/  @!P0 FMUL.FTZ R4, R4, R14 ;  /* 0x0000000e04048220 */ /* 0x000fe40000410000 */
[----:B------:R-:W-:Y:S02]  /*3240*/  @!P0 FFMA.FTZ R2, R21, R22, R2 ;  /* 0x0000001615028223 */ /* 0x000fe40000010002 */
[----:B------:R-:W-:Y:S02]  /*3250*/  @!P0 FFMA.FTZ R3, R20, R23, R3 ;  /* 0x0000001714038223 */ /* 0x000fe40000010003 */
[----:B------:R-:W-:Y:S01]  /*3260*/  @!P0 FFMA.FTZ R35, R23, R5, -R35 ;  /* 0x0000000517238223 */ /* 0x000fe20000010823 */
[----:B------:R-:W-:Y:S01]  /*3270*/  @!P0 F2FP.BF16.PACK_AB R5, R0, R40 ;  /* 0x000000280005823e */ /* 0x000fe200000010ff */
[----:B------:R-:W-:Y:S01]  /*3280*/  @!P0 FFMA.FTZ R38, R25, R14, -R38 ;  /* 0x0000000e19268223 */ /* 0x000fe20000010826 */
[----:B------:R-:W-:Y:S01]  /*3290*/  @!P0 F2FP.BF16.PACK_AB R2, R2, R39 ;  /* 0x000000270202823e */ /* 0x000fe200000010ff */
[----:B------:R-:W-:Y:S01]  /*32a0*/  @!P0 FFMA.FTZ R4, R24, R25, R4 ;  /* 0x0000001918048223 */ /* 0x000fe20000010004 */
[----:B------:R-:W-:Y:S01]  /*32b0*/  @!P0 F2FP.BF16.PACK_AB R3, R3, R35 ;  /* 0x000000230303823e */ /* 0x000fe200000010ff */
[----:B------:R-:W-:Y:S01]  /*32c0*/  @!P0 IMAD.MOV.U32 R8, RZ, RZ, R5 ;  /* 0x000000ffff088224 */ /* 0x000fe200078e0005 */
[----:B------:R-:W-:Y:S02]  /*32d0*/  @!P0 MOV R9, R2 ;  /* 0x0000000200098202 */ /* 0x000fe40000000f00 */
[----:B------:R-:W-:Y:S01]  /*32e0*/  @!P0 F2FP.BF16.PACK_AB R0, R4, R38 ;  /* 0x000000260400823e */ /* 0x000fe200000010ff */
[----:B------:R-:W-:Y:S03]  /*32f0*/  @!P0 IMAD.MOV.U32 R10, RZ, RZ, R3 ;  /* 0x000000ffff0a8224 */ /* 0x000fe600078e0003 */
[----:B------:R-:W-:Y:S05]  /*3300*/  @!P0 MOV R11, R0 ;  /* 0x00000000000b8202 */ /* 0x000fea0000000f00 */
[----:B------:R1:W-:Y:S02]  /*3310*/  STG.E.128 [R36.64], R8 ;  /* 0x0000000824007986 */ /* 0x0003e4000c101d06 */
.L_x_147:
[----:B------:R-:W-:Y:S05]  /*3320*/  BSYNC B0 ;  /* 0x0000000000007941 */ /* 0x000fea0003800000 */
.L_x_146:
[----:B------:R-:W-:Y:S01]  /*3330*/  ISETP.GE.AND P0, PT, R134, c[0x0][0x1d4], PT ;  /* 0x0000750086007a0c */ /* 0x000fe20003f06270 */
[----:B------:R-:W-:Y:S01]  /*3340*/  @!UPT UIADD3 URZ, URZ, URZ, URZ ;  /* 0x0000003f3f3ff290 */ /* 0x000fe2000fffe03f */
[----:B------:R-:W-:Y:S11]  /*3350*/  BSSY B0, `(.L_x_148) ;  /* 0x0000036000007945 */ /* 0x000ff60003800000 */
[----:B------:R-:W-:-:S05]  /*3360*/  @P0 BRA `(.L_x_149) ;  /* 0x0000034000000947 */ /* 0x000fca0003800000 */
[----:B------:R-:W-:Y:S01]  /*3370*/  ISETP.GE.AND P0, PT, R142, c[0x0][0x27c], PT ;  /* 0x00009f008e007a0c */ /* 0x000fe20003f06270 */
[----:B-1----:R-:W1:Y:S11]  /*3380*/  LDS.128 R8, [R188+0xd080] ;  /* 0x00d08000bc087984 */ /* 0x002e760000000c00 */
[----:B------:R-:W-:Y:S01]  /*3390*/  @!UPT UIADD3 URZ, URZ, URZ, URZ ;  /* 0x0000003f3f3ff290 */ /* 0x000fe2000fffe03f */
[----:B------:R-:W-:Y:S02]  /*33a0*/  @!P0 SHF.R.U64 R3, R26, 0x10, R27 ;  /* 0x000000101a038819 */ /* 0x000fe4000000121b */
[----:B------:R-:W-:Y:S02]  /*33b0*/  @!P0 SHF.R.U64 R0, R6, 0x10, R7 ;  /* 0x0000001006008819 */ /* 0x000fe40000001207 */
[----:B------:R-:W-:Y:S02]  /*33c0*/  @!P0 SHF.R.U32.HI R5, RZ, 0x10, R27 ;  /* 0x00000010ff058819 */ /* 0x000fe4000001161b */
[----:B------:R-:W-:Y:S02]  /*33d0*/  @!P0 SHF.R.U32.HI R2, RZ, 0x10, R7 ;  /* 0x00000010ff028819 */ /* 0x000fe40000011607 */
[C---:B------:R-:W-:Y:S02]  /*33e0*/  @!P0 PRMT R4, R32.reuse, 0x5410, R3 ;  /* 0x0000541020048816 */ /* 0x040fe40000000003 */
[C---:B------:R-:W-:Y:S02]  /*33f0*/  @!P0 PRMT R0, R15.reuse, 0x5432, R0 ;  /* 0x000054320f008816 */ /* 0x040fe40000000000 */
[----:B------:R-:W-:Y:S01]  /*3400*/  @!P0 PRMT R21, R32, 0x5432, R5 ;  /* 0x0000543220158816 */ /* 0x000fe20000000005 */
[----:B------:R-:W-:Y:S01]  /*3410*/  @!P0 IMAD.U32 R7, R4, 0x10000, RZ ;  /* 0x0001000004078824 */ /* 0x000fe200078e00ff */
[----:B------:R-:W-:Y:S01]  /*3420*/  @!P0 PRMT R5, R15, 0x5410, R2 ;  /* 0x000054100f058816 */ /* 0x000fe20000000002 */
[----:B------:R-:W-:Y:S01]  /*3430*/  @!P0 IMAD.U32 R6, R0, 0x10000, RZ ;  /* 0x0001000000068824 */ /* 0x000fe200078e00ff */
[----:B------:R-:W-:Y:S02]  /*3440*/  @!P0 LOP3.LUT R15, R4, 0xffff0000, RZ, 0xc0, !PT ;  /* 0xffff0000040f8812 */ /* 0x000fe400078ec0ff */
[----:B------:R-:W-:Y:S01]  /*3450*/  @!P0 LOP3.LUT R4, R0, 0xffff0000, RZ, 0xc0, !PT ;  /* 0xffff000000048812 */ /* 0x000fe200078ec0ff */
[C---:B-1----:R-:W-:Y:S01]  /*3460*/  @!P0 IMAD.U32 R20, R9.reuse, 0x10000, RZ ;  /* 0x0001000009148824 */ /* 0x042fe200078e00ff */
[C---:B------:R-:W-:Y:S02]  /*3470*/  @!P0 LOP3.LUT R2, R8.reuse, 0xffff0000, RZ, 0xc0, !PT ;  /* 0xffff000008028812 */ /* 0x040fe400078ec0ff */
[----:B------:R-:W-:Y:S02]  /*3480*/  @!P0 LOP3.LUT R3, R9, 0xffff0000, RZ, 0xc0, !PT ;  /* 0xffff000009038812 */ /* 0x000fe400078ec0ff */
[----:B------:R-:W-:Y:S01]  /*3490*/  @!P0 SHF.L.U32 R14, R8, 0x10, RZ ;  /* 0x00000010080e8819 */ /* 0x000fe200000006ff */
[C---:B------:R-:W-:Y:S02]  /*34a0*/  @!P0 FMUL.FTZ R22, R2.reuse, R7 ;  /* 0x0000000702168220 */ /* 0x040fe40000410000 */
[----:B------:R-:W-:Y:S02]  /*34b0*/  @!P0 FMUL.FTZ R0, R2, R6 ;  /* 0x0000000602008220 */ /* 0x000fe40000410000 */
[C---:B------:R-:W-:Y:S02]  /*34c0*/  @!P0 FMUL.FTZ R23, R3.reuse, R15 ;  /* 0x0000000f03178220 */ /* 0x040fe40000410000 */
[----:B------:R-:W-:Y:S01]  /*34d0*/  @!P0 FMUL.FTZ R2, R3, R4 ;  /* 0x0000000403028220 */ /* 0x000fe20000410000 */
[----:B------:R-:W-:Y:S01]  /*34e0*/  @!P0 LOP3.LUT R3, R10, 0xffff0000, RZ, 0xc0, !PT ;  /* 0xffff00000a038812 */ /* 0x000fe200078ec0ff */
[----:B------:R-:W-:Y:S01]  /*34f0*/  @!P0 FFMA.FTZ R26, R14, R6, -R22 ;  /* 0x000000060e1a8223 */ /* 0x000fe20000010816 */
[----:B------:R-:W-:Y:S01]  /*3500*/  @!P0 SHF.L.U32 R22, R11, 0x10, RZ ;  /* 0x000000100b168819 */ /* 0x000fe200000006ff */
[----:B------:R-:W-:Y:S01]  /*3510*/  @!P0 FFMA.FTZ R0, R7, R14, R0 ;  /* 0x0000000e07008223 */ /* 0x000fe20000010000 */
[----:B------:R-:W-:Y:S01]  /*3520*/  @!P0 SHF.L.U32 R14, R10, 0x10, RZ ;  /* 0x000000100a0e8819 */ /* 0x000fe200000006ff */
[C---:B------:R-:W-:Y:S01]  /*3530*/  @!P0 IMAD.U32 R7, R21.reuse, 0x10000, RZ ;  /* 0x0001000015078824 */ /* 0x040fe200078e00ff */
[----:B------:R-:W-:Y:S01]  /*3540*/  @!P0 LOP3.LUT R21, R21, 0xffff0000, RZ, 0xc0, !PT ;  /* 0xffff000015158812 */ /* 0x000fe200078ec0ff */
[C---:B------:R-:W-:Y:S01]  /*3550*/  @!P0 IMAD.U32 R6, R5.reuse, 0x10000, RZ ;  /* 0x0001000005068824 */ /* 0x040fe200078e00ff */
[----:B------:R-:W-:Y:S01]  /*3560*/  @!P0 LOP3.LUT R5, R5, 0xffff0000, RZ, 0xc0, !PT ;  /* 0xffff000005058812 */ /* 0x000fe200078ec0ff */
[----:B------:R-:W-:Y:S01]  /*3570*/  @!P0 FFMA.FTZ R25, R20, R4, -R23 ;  /* 0x0000000414198223 */ /* 0x000fe20000010817 */
[----:B------:R-:W-:Y:S01]  /*3580*/  @!P0 LOP3.LUT R4, R11, 0xffff0000, RZ, 0xc0, !PT ;  /* 0xffff00000b048812 */ /* 0x000fe200078ec0ff */
[C---:B------:R-:W-:Y:S02]  /*3590*/  @!P0 FMUL.FTZ R23, R3.reuse, R7 ;  /* 0x0000000703178220 */ /* 0x040fe40000410000 */
        /* <DEDUP_REMOVED lines=10> */
[----:B------:R-:W-:Y:S02]  /*3640*/  @!P0 F2FP.BF16.PACK_AB R3, R3, R23 ;  /* 0x000000170303823e */ /* 0x000fe400000010ff */
[----:B------:R-:W-:Y:S01]  /*3650*/  @!P0 MOV R9, R2 ;  /* 0x0000000200098202 */ /* 0x000fe20000000f00 */
[----:B------:R-:W-:Y:S01]  /*3660*/  @!P0 IMAD.MOV.U32 R8, RZ, RZ, R5 ;  /* 0x000000ffff088224 */ /* 0x000fe200078e0005 */
[----:B------:R-:W-:Y:S01]  /*3670*/  @!P0 F2FP.BF16.PACK_AB R0, R4, R24 ;  /* 0x000000180400823e */ /* 0x000fe200000010ff */
[----:B------:R-:W-:Y:S03]  /*3680*/  @!P0 IMAD.MOV.U32 R10, RZ, RZ, R3 ;  /* 0x000000ffff0a8224 */ /* 0x000fe600078e0003 */
[----:B------:R-:W-:Y:S05]  /*3690*/  @!P0 MOV R11, R0 ;  /* 0x00000000000b8202 */ /* 0x000fea0000000f00 */
[----:B------:R1:W-:Y:S02]  /*36a0*/  STG.E.128 [R36.64+0x80], R8 ;  /* 0x0000800824007986 */ /* 0x0003e4000c101d06 */
.L_x_149:
[----:B------:R-:W-:Y:S05]  /*36b0*/  BSYNC B0 ;  /* 0x0000000000007941 */ /* 0x000fea0003800000 */
.L_x_148:
        /* <DEDUP_REMOVED lines=12> */
[----:B------:R-:W-:Y:S02]  /*3780*/  @!P0 PRMT R0, R18, 0x5432, R0 ;  /* 0x0000543212008816 */ /* 0x000fe40000000000 */
        /* <DEDUP_REMOVED lines=28> */
[-C--:B------:R-:W-:Y:S02]  /*3950*/  @!P0 FMUL.FTZ R4, R4, R5.reuse ;  /* 0x0000000504048220 */ /* 0x080fe40000410000 */
        /* <DEDUP_REMOVED lines=14> */
.L_x_151:
[----:B------:R-:W-:Y:S05]  /*3a40*/  BSYNC B0 ;  /* 0x0000000000007941 */ /* 0x000fea0003800000 */
.L_x_150:
[----:B------:R-:W-:Y:S11]  /*3a50*/  ISETP.GE.AND P0, PT, R197, c[0x0][0x1d4], PT ;  /* 0x00007500c5007a0c */ /* 0x000ff60003f06270 */
[----:B------:R-:W-:Y:S02]  /*3a60*/  @!UPT UIADD3 URZ, URZ, URZ, URZ ;  /* 0x0000003f3f3ff290 */ /* 0x000fe4000fffe03f */
        /* <DEDUP_REMOVED lines=52> */
[----:B------:R1:W-:Y:S01]  /*3db0*/  STG.E.128 [R36.64+0x180], R8 ;  /* 0x0001800824007986 */ /* 0x0003e2000c101d06 */
[----:B------:R-:W-:-:S05]  /*3dc0*/  BRA `(.L_x_145) ;  /* 0x0000134000007947 */ /* 0x000fca0003800000 */
.L_x_142:
        /* <DEDUP_REMOVED lines=17> */
[----:B------:R-:W-:Y:S05]  /*3ee0*/  IADD3 R3, P0, R76, R14, RZ ;  /* 0x0000000e4c037210 */ /* 0x000fea0007f1e0ff */
[----:B------:R-:W-:Y:S01]  /*3ef0*/  IMAD.X R12, R23, 0x1, R96, P0 ;  /* 0x00000001170c7824 */ /* 0x000fe200000e0660 */
[C---:B------:R-:W-:Y:S04]  /*3f00*/  LEA R8, P0, R0.reuse, c[0x0][0x270], 0x1 ;  /* 0x00009c0000087a11 */ /* 0x040fe800078008ff */
[----:B------:R-:W-:Y:S02]  /*3f10*/  LEA.HI.X R9, R0, c[0x0][0x274], R2, 0x1, P0 ;  /* 0x00009d0000097a11 */ /* 0x000fe400000f0c02 */
[C---:B------:R-:W-:Y:S04]  /*3f20*/  LEA R2, P0, R3.reuse, c[0x0][0x288], 0x1 ;  /* 0x0000a20003027a11 */ /* 0x040fe800078008ff */
[----:B------:R-:W-:Y:S02]  /*3f30*/  LEA.HI.X R3, R3, c[0x0][0x28c], R12, 0x1, P0 ;  /* 0x0000a30003037a11 */ /* 0x000fe400000f0c0c */
[----:B------:R-:W-:Y:S11]  /*3f40*/  ISETP.GE.AND P0, PT, R132, c[0x0][0x27c], PT ;  /* 0x00009f0084007a0c */ /* 0x000ff60003f06270 */
[----:B------:R-:W-:Y:S02]  /*3f50*/  @!UPT UIADD3 URZ, URZ, URZ, URZ ;  /* 0x0000003f3f3ff290 */ /* 0x000fe4000fffe03f */
[----:B------:R1:W5:Y:S04]  /*3f60*/  @!P0 LDG.E.128 R4, [R8.64] ;  /* 0x0000000608048981 */ /* 0x000368000c1e1d00 */
[----:B------:R1:W5:Y:S01]  /*3f70*/  @!P0 LDG.E.128 R24, [R2.64] ;  /* 0x0000000602188981 */ /* 0x000362000c1e1d00 */
[----:B------:R-:W-:Y:S11]  /*3f80*/  ISETP.GE.AND P0, PT, R134, c[0x0][0x27c], PT ;  /* 0x00009f0086007a0c */ /* 0x000ff60003f06270 */
[----:B------:R-:W-:Y:S02]  /*3f90*/  @!UPT UIADD3 URZ, URZ, URZ, URZ ;  /* 0x0000003f3f3ff290 */ /* 0x000fe4000fffe03f */
[----:B------:R1:W5:Y:S04]  /*3fa0*/  @!P0 LDG.E.128 R16, [R8.64+0x80] ;  /* 0x0000800608108981 */ /* 0x000368000c1e1d00 */
[----:B------:R1:W5:Y:S02]  /*3fb0*/  @!P0 LDG.E.128 R40, [R2.64+0x80] ;  /* 0x0000800602288981 */ /* 0x000364000c1e1d00 */
.L_x_153:
[----:B------:R-:W-:Y:S05]  /*3fc0*/  BSYNC B0 ;  /* 0x0000000000007941 */ /* 0x000fea0003800000 */
.L_x_152:
[----:B------:R-:W-:Y:S04]  /*3fd0*/  IADD3 R58, P0, R128, R10, RZ ;  /* 0x0000000a803a7210 */ /* 0x000fe80007f1e0ff */
[----:B------:R-:W-:Y:S01]  /*3fe0*/  IADD3.X R57, R13, R104, RZ, P0, !PT ;  /* 0x000000680d397210 */ /* 0x000fe200007fe4ff */
        /* <DEDUP_REMOVED lines=17> */
[----:B------:R-:W-:Y:S01]  /*4100*/  LDS.128 R12, [R86+0xc080] ;  /* 0x00c08000560c7984 */ /* 0x000fe20000000c00 */
[C---:B------:R-:W-:Y:S01]  /*4110*/  IADD3 R0, P1, P0, R62.reuse, R58, R84 ;  /* 0x0000003a3e007210 */ /* 0x040fe2000783e054 */
[----:B------:R-:W-:Y:S01]  /*4120*/  IMAD.MOV.U32 R28, RZ, RZ, R24 ;  /* 0x000000ffff1c7224 */ /* 0x000fe200078e0018 */
[----:B------:R-:W-:Y:S01]  /*4130*/  MOV R22, R26 ;  /* 0x0000001a00167202 */ /* 0x000fe20000000f00 */
[----:B------:R-:W-:Y:S01]  /*4140*/  IMAD.MOV.U32 R9, RZ, RZ, R4 ;  /* 0x000000ffff097224 */ /* 0x000fe200078e0004 */
[CC--:B------:R-:W-:Y:S01]  /*4150*/  IADD3.X R3, R61.reuse, R57.reuse, R93, P1, P0 ;  /* 0x000000393d037210 */ /* 0x0c0fe20000fe045d */
[----:B------:R-:W-:Y:S02]  /*4160*/  IMAD.MOV.U32 R30, RZ, RZ, R25 ;  /* 0x000000ffff1e7224 */ /* 0x000fe400078e0019 */
[----:B------:R-:W1:Y:S04]  /*4170*/  LDS.128 R36, [R90+0xc080] ;  /* 0x00c080005a247984 */ /* 0x000e680000000c00 */
[----:B------:R-:W-:Y:S04]  /*4180*/  @!P2 IADD3 R2, P1, P0, R62, R58, R65 ;  /* 0x0000003a3e02a210 */ /* 0x000fe8000783e041 */
[----:B------:R-:W-:Y:S02]  /*4190*/  @!P2 IADD3.X R8, R61, R57, R88, P1, P0 ;  /* 0x000000393d08a210 */ /* 0x000fe40000fe0458 */
[C---:B------:R-:W-:Y:S04]  /*41a0*/  LEA R52, P0, R0.reuse, c[0x0][0x1c8], 0x1 ;  /* 0x0000720000347a11 */ /* 0x040fe800078008ff */
[----:B------:R-:W-:Y:S01]  /*41b0*/  LEA.HI.X R53, R0, c[0x0][0x1cc], R3, 0x1, P0 ;  /* 0x0000730000357a11 */ /* 0x000fe200000f0c03 */
[----:B------:R-:W-:Y:S01]  /*41c0*/  IMAD.MOV.U32 R3, RZ, RZ, R6 ;  /* 0x000000ffff037224 */ /* 0x000fe200078e0006 */
[C---:B------:R-:W-:Y:S04]  /*41d0*/  @!P2 LEA R50, P0, R2.reuse, c[0x0][0x1c8], 0x1 ;  /* 0x000072000232aa11 */ /* 0x040fe800078008ff */
[----:B------:R-:W-:Y:S01]  /*41e0*/  @!P2 LEA.HI.X R51, R2, c[0x0][0x1cc], R8, 0x1, P0 ;  /* 0x000073000233aa11 */ /* 0x000fe200000f0c08 */
[----:B------:R-:W-:Y:S01]  /*41f0*/  IMAD.MOV.U32 R8, RZ, RZ, R5 ;  /* 0x000000ffff087224 */ /* 0x000fe200078e0005 */
[----:B------:R-:W-:Y:S01]  /*4200*/  ISETP.GE.AND P0, PT, R132, c[0x0][0x27c], PT ;  /* 0x00009f0084007a0c */ /* 0x000fe20003f06270 */
[----:B------:R-:W-:Y:S11]  /*4210*/  IMAD.MOV.U32 R2, RZ, RZ, R7 ;  /* 0x000000ffff027224 */ /* 0x000ff600078e0007 */
[----:B------:R-:W-:Y:S01]  /*4220*/  @!UPT UIADD3 URZ, URZ, URZ, URZ ;  /* 0x0000003f3f3ff290 */ /* 0x000fe2000fffe03f */
[----:B------:R-:W-:Y:S02]  /*4230*/  @!P0 SHF.R.U64 R23, R26, 0x10, R27 ;  /* 0x000000101a178819 */ /* 0x000fe4000000121b */
[----:B------:R-:W-:Y:S02]  /*4240*/  @!P0 SHF.R.U32.HI R0, RZ, 0x10, R7 ;  /* 0x00000010ff008819 */ /* 0x000fe40000011607 */
[----:B------:R-:W-:Y:S01]  /*4250*/  @!P0 SHF.R.U64 R29, R24, 0x10, R25 ;  /* 0x00000010181d8819 */ /* 0x000fe20000001219 */
[----:B------:R-:W-:Y:S01]  /*4260*/  IMAD.MOV.U32 R24, RZ, RZ, R27 ;  /* 0x000000ffff187224 */ /* 0x000fe200078e001b */
[----:B-1----:R-:W-:Y:S02]  /*4270*/  @!P0 LOP3.LUT R26, R37, 0xffff0000, RZ, 0xc0, !PT ;  /* 0xffff0000251a8812 */ /* 0x002fe400078ec0ff */
[C---:B------:R-:W-:Y:S02]  /*4280*/  @!P0 SHF.L.U32 R32, R39.reuse, 0x10, RZ ;  /* 0x0000001027208819 */ /* 0x040fe400000006ff */
[----:B------:R-:W-:Y:S02]  /*4290*/  @!P0 LOP3.LUT R34, R39, 0xffff0000, RZ, 0xc0, !PT ;  /* 0xffff000027228812 */ /* 0x000fe400078ec0ff */
[----:B------:R-:W-:Y:S02]  /*42a0*/  @!P0 SHF.R.U64 R10, R4, 0x10, R5 ;  /* 0x00000010040a8819 */ /* 0x000fe40000001205 */
[----:B------:R-:W-:Y:S02]  /*42b0*/  @!P0 SHF.R.U32.HI R25, RZ, 0x10, R25 ;  /* 0x00000010ff198819 */ /* 0x000fe40000011619 */
[----:B------:R-:W-:Y:S02]  /*42c0*/  @!P0 SHF.R.U32.HI R21, RZ, 0x10, R27 ;  /* 0x00000010ff158819 */ /* 0x000fe4000001161b */
[----:B------:R-:W-:Y:S02]  /*42d0*/  @!P0 PRMT R27, R28, 0x5410, R29 ;  /* 0x000054101c1b8816 */ /* 0x000fe4000000001d */
[----:B------:R-:W-:Y:S02]  /*42e0*/  @!P0 SHF.L.U32 R28, R38, 0x10, RZ ;  /* 0x00000010261c8819 */ /* 0x000fe400000006ff */
[----:B------:R-:W-:Y:S02]  /*42f0*/  @!P0 PRMT R25, R30, 0x5410, R25 ;  /* 0x000054101e198816 */ /* 0x000fe40000000019 */
[----:B------:R-:W-:Y:S02]  /*4300*/  @!P0 LOP3.LUT R30, R38, 0xffff0000, RZ, 0xc0, !PT ;  /* 0xffff0000261e8812 */ /* 0x000fe400078ec0ff */
[----:B------:R-:W-:Y:S01]  /*4310*/  @!P0 PRMT R33, R24, 0x5410, R21 ;  /* 0x0000541018218816 */ /* 0x000fe20000000015 */
[----:B------:R-:W-:Y:S01]  /*4320*/  @!P0 IMAD.U32 R24, R37, 0x10000, RZ ;  /* 0x0001000025188824 */ /* 0x000fe200078e00ff */
[----:B------:R-:W-:Y:S01]  /*4330*/  @!P0 PRMT R29, R22, 0x5410, R23 ;  /* 0x00005410161d8816 */ /* 0x000fe20000000017 */
[C---:B------:R-:W-:Y:S01]  /*4340*/  @!P0 IMAD.U32 R23, R25.reuse, 0x10000, RZ ;  /* 0x0001000019178824 */ /* 0x040fe200078e00ff */
[----:B------:R-:W-:Y:S02]  /*4350*/  @!P0 LOP3.LUT R25, R25, 0xffff0000, RZ, 0xc0, !PT ;  /* 0xffff000019198812 */ /* 0x000fe400078ec0ff */
[----:B------:R-:W-:Y:S02]  /*4360*/  @!P0 SHF.R.U32.HI R4, RZ, 0x10, R5 ;  /* 0x00000010ff048819 */ /* 0x000fe40000011605 */
[----:B------:R-:W-:Y:S02]  /*4370*/  @!P0 SHF.R.U64 R5, R6, 0x10, R7 ;  /* 0x0000001006058819 */ /* 0x000fe40000001207 */
[----:B------:R-:W-:Y:S02]  /*4380*/  @!P0 PRMT R7, R9, 0x5410, R10 ;  /* 0x0000541009078816 */ /* 0x000fe4000000000a */
[----:B------:R-:W-:Y:S02]  /*4390*/  @!P0 SHF.L.U32 R9, R36, 0x10, RZ ;  /* 0x0000001024098819 */ /* 0x000fe400000006ff */
[----:B------:R-:W-:Y:S01]  /*43a0*/  @!P0 PRMT R10, R2, 0x5410, R0 ;  /* 0x00005410020a8816 */ /* 0x000fe20000000000 */
[----:B------:R-:W-:Y:S01]  /*43b0*/  @!P0 IMAD.U32 R0, R12, 0x10000, RZ ;  /* 0x000100000c008824 */ /* 0x000fe200078e00ff */
[----:B------:R-:W-:Y:S01]  /*43c0*/  @!P0 PRMT R6, R8, 0x5410, R4 ;  /* 0x0000541008068816 */ /* 0x000fe20000000004 */
[----:B------:R-:W-:Y:S01]  /*43d0*/  @!P0 IMAD.U32 R2, R7, 0x10000, RZ ;  /* 0x0001000007028824 */ /* 0x000fe200078e00ff */
[----:B------:R-:W-:Y:S01]  /*43e0*/  @!P0 PRMT R8, R3, 0x5410, R5 ;  /* 0x0000541003088816 */ /* 0x000fe20000000005 */
[----:B------:R-:W-:Y:S01]  /*43f0*/  @!P0 IMAD.U32 R5, R27, 0x10000, RZ ;  /* 0x000100001b058824 */ /* 0x000fe200078e00ff */
[----:B------:R-:W-:Y:S01]  /*4400*/  @!P0 SHF.L.U32 R3, R13, 0x10, RZ ;  /* 0x000000100d038819 */ /* 0x000fe200000006ff */
[C---:B------:R-:W-:Y:S01]  /*4410*/  @!P0 IMAD.U32 R4, R6.reuse, 0x10000, RZ ;  /* 0x0001000006048824 */ /* 0x040fe200078e00ff */
[----:B------:R-:W-:Y:S01]  /*4420*/  @!P0 LOP3.LUT R6, R6, 0xffff0000, RZ, 0xc0, !PT ;  /* 0xffff000006068812 */ /* 0x000fe200078ec0ff */
[C---:B------:R-:W-:Y:S01]  /*4430*/  @!P0 FMUL.FTZ R21, R0.reuse, R5 ;  /* 0x0000000500158220 */ /* 0x040fe20000410000 */
[----:B------:R-:W-:Y:S01]  /*4440*/  @!P0 LOP3.LUT R7, R7, 0xffff0000, RZ, 0xc0, !PT ;  /* 0xffff000007078812 */ /* 0x000fe200078ec0ff */
[-C--:B------:R-:W-:Y:S02]  /*4450*/  @!P0 FMUL.FTZ R0, R0, R2.reuse ;  /* 0x0000000200008220 */ /* 0x080fe40000410000 */
[----:B------:R-:W-:Y:S02]  /*4460*/  @!P0 FMUL.FTZ R22, R3, R23 ;  /* 0x0000001703168220 */ /* 0x000fe40000410000 */
[----:B------:R-:W-:Y:S01]  /*4470*/  @!P0 FFMA.FTZ R59, R9, R2, -R21 ;  /* 0x00000002093b8223 */ /* 0x000fe20000010815 */
[----:B------:R-:W-:Y:S01]  /*4480*/  @!P0 LOP3.LUT R2, R13, 0xffff0000, RZ, 0xc0, !PT ;  /* 0xffff00000d028812 */ /* 0x000fe200078ec0ff */
[----:B------:R-:W-:Y:S01]  /*4490*/  @!P0 FFMA.FTZ R0, R5, R9, R0 ;  /* 0x0000000905008223 */ /* 0x000fe20000010000 */
[----:B------:R-:W-:Y:S01]  /*44a0*/  @!P0 LOP3.LUT R5, R12, 0xffff0000, RZ, 0xc0, !PT ;  /* 0xffff00000c058812 */ /* 0x000fe200078ec0ff */
[-C--:B------:R-:W-:Y:S01]  /*44b0*/  @!P0 FFMA.FTZ R56, R24, R4.reuse, -R22 ;  /* 0x0000000418388223 */ /* 0x080fe20000010816 */
[----:B------:R-:W-:Y:S01]  /*44c0*/  @!P0 LOP3.LUT R22, R36, 0xffff0000, RZ, 0xc0, !PT ;  /* 0xffff000024168812 */ /* 0x000fe200078ec0ff */
[C---:B------:R-:W-:Y:S01]  /*44d0*/  @!P0 FMUL.FTZ R9, R2.reuse, R25 ;  /* 0x0000001902098220 */ /* 0x040fe20000410000 */
[----:B------:R-:W-:Y:S01]  /*44e0*/  @!P0 LOP3.LUT R21, R27, 0xffff0000, RZ, 0xc0, !PT ;  /* 0xffff00001b158812 */ /* 0x000fe200078ec0ff */
[----:B------:R-:W-:Y:S02]  /*44f0*/  @!P0 FMUL.FTZ R3, R3, R4 ;  /* 0x0000000403038220 */ /* 0x000fe40000410000 */
[-C--:B------:R-:W-:Y:S02]  /*4500*/  @!P0 FMUL.FTZ R4, R2, R6.reuse ;  /* 0x0000000602048220 */ /* 0x080fe40000410000 */
[----:B------:R-:W-:Y:S02]  /*4510*/  @!P0 FMUL.FTZ R27, R5, R21 ;  /* 0x00000015051b8220 */ /* 0x000fe40000410000 */
[----:B------:R-:W-:Y:S01]  /*4520*/  @!P0 FFMA.FTZ R55, R26, R6, -R9 ;  /* 0x000000061a378223 */ /* 0x000fe20000010809 */
[----:B------:R-:W-:Y:S01]  /*4530*/  @!P0 LOP3.LUT R6, R14, 0xffff0000, RZ, 0xc0, !PT ;  /* 0xffff00000e068812 */ /* 0x000fe200078ec0ff */
[-C--:B------:R-:W-:Y:S02]  /*4540*/  @!P0 FFMA.FTZ R54, R22, R7.reuse, -R27 ;  /* 0x0000000716368223 */ /* 0x080fe4000001081b */
[C---:B------:R-:W-:Y:S01]  /*4550*/  @!P0 IMAD.U32 R27, R29.reuse, 0x10000, RZ ;  /* 0x000100001d1b8824 */ /* 0x040fe200078e00ff */
[----:B------:R-:W-:Y:S01]  /*4560*/  @!P0 LOP3.LUT R29, R29, 0xffff0000, RZ, 0xc0, !PT ;  /* 0xffff00001d1d8812 */ /* 0x000fe200078ec0ff */
[----:B------:R-:W-:Y:S02]  /*4570*/  @!P0 FMUL.FTZ R2, R5, R7 ;  /* 0x0000000705028220 */ /* 0x000fe40000410000 */
[----:B------:R-:W-:Y:S02]  /*4580*/  @!P0 IMAD.U32 R5, R14, 0x10000, RZ ;  /* 0x000100000e058824 */ /* 0x000fe400078e00ff */
[C---:B------:R-:W-:Y:S01]  /*4590*/  @!P0 IMAD.U32 R7, R8.reuse, 0x10000, RZ ;  /* 0x0001000008078824 */ /* 0x040fe200078e00ff */
[----:B------:R-:W-:Y:S01]  /*45a0*/  @!P0 LOP3.LUT R8, R8, 0xffff0000, RZ, 0xc0, !PT ;  /* 0xffff000008088812 */ /* 0x000fe200078ec0ff */
[C---:B------:R-:W-:Y:S02]  /*45b0*/  @!P0 FMUL.FTZ R31, R6.reuse, R29 ;  /* 0x0000001d061f8220 */ /* 0x040fe40000410000 */
[----:B------:R-:W-:Y:S02]  /*45c0*/  @!P0 FMUL.FTZ R9, R5, R27 ;  /* 0x0000001b05098220 */ /* 0x000fe40000410000 */
[-C--:B------:R-:W-:Y:S02]  /*45d0*/  @!P0 FMUL.FTZ R6, R6, R8.reuse ;  /* 0x0000000806068220 */ /* 0x080fe40000410000 */
[----:B------:R-:W-:Y:S01]  /*45e0*/  @!P0 FFMA.FTZ R48, R30, R8, -R31 ;  /* 0x000000081e308223 */ /* 0x000fe2000001081f */
[----:B------:R-:W-:Y:S01]  /*45f0*/  @!P0 LOP3.LUT R8, R15, 0xffff0000, RZ, 0xc0, !PT ;  /* 0xffff00000f088812 */ /* 0x000fe200078ec0ff */
[C---:B------:R-:W-:Y:S01]  /*4600*/  @!P0 IMAD.U32 R31, R33.reuse, 0x10000, RZ ;  /* 0x00010000211f8824 */ /* 0x040fe200078e00ff */
[----:B------:R-:W-:Y:S01]  /*4610*/  @!P0 LOP3.LUT R33, R33, 0xffff0000, RZ, 0xc0, !PT ;  /* 0xffff000021218812 */ /* 0x000fe200078ec0ff */
[-C--:B------:R-:W-:Y:S02]  /*4620*/  @!P0 FMUL.FTZ R5, R5, R7.reuse ;  /* 0x0000000705058220 */ /* 0x080fe40000410000 */
[----:B------:R-:W-:Y:S02]  /*4630*/  @!P0 FFMA.FTZ R49, R28, R7, -R9 ;  /* 0x000000071c318223 */ /* 0x000fe40000010809 */
[----:B------:R-:W-:Y:S02]  /*4640*/  @!P0 IMAD.U32 R7, R15, 0x10000, RZ ;  /* 0x000100000f078824 */ /* 0x000fe400078e00ff */
[C---:B------:R-:W-:Y:S01]  /*4650*/  @!P0 IMAD.U32 R9, R10.reuse, 0x10000, RZ ;  /* 0x000100000a098824 */ /* 0x040fe200078e00ff */
[----:B------:R-:W-:Y:S01]  /*4660*/  @!P0 LOP3.LUT R10, R10, 0xffff0000, RZ, 0xc0, !PT ;  /* 0xffff00000a0a8812 */ /* 0x000fe200078ec0ff */
[----:B------:R-:W-:Y:S01]  /*4670*/  @!P0 FFMA.FTZ R2, R21, R22, R2 ;  /* 0x0000001615028223 */ /* 0x000fe20000010002 */
[----:B------:R-:W-:Y:S01]  /*4680*/  @!P0 F2FP.BF16.PACK_AB R21, R48, R49 ;  /* 0x000000313015823e */ /* 0x000fe200000010ff */
[----:B------:R-:W-:Y:S01]  /*4690*/  @!P0 FMUL.FTZ R35, R7, R31 ;  /* 0x0000001f07238220 */ /* 0x000fe20000410000 */
[----:B------:R-:W-:Y:S01]  /*46a0*/  @!P0 F2FP.BF16.PACK_AB R22, R54, R59 ;  /* 0x0000003b3616823e */ /* 0x000fe200000010ff */
[----:B------:R-:W-:Y:S02]  /*46b0*/  @!P0 FMUL.FTZ R47, R8, R33 ;  /* 0x00000021082f8220 */ /* 0x000fe40000410000 */
[----:B------:R-:W-:Y:S01]  /*46c0*/  @!P0 FFMA.FTZ R3, R23, R24, R3 ;  /* 0x0000001817038223 */ /* 0x000fe20000010003 */
[----:B------:R-:W-:Y:S01]  /*46d0*/  @!P0 MOV R36, R22 ;  /* 0x0000001600248202 */ /* 0x000fe20000000f00 */
[----:B------:R-:W-:Y:S02]  /*46e0*/  @!P0 FFMA.FTZ R4, R25, R26, R4 ;  /* 0x0000001a19048223 */ /* 0x000fe40000010004 */
[-C--:B------:R-:W-:Y:S02]  /*46f0*/  @!P0 FMUL.FTZ R7, R7, R9.reuse ;  /* 0x0000000907078220 */ /* 0x080fe40000410000 */
[----:B------:R-:W-:Y:S01]  /*4700*/  @!P0 FFMA.FTZ R9, R32, R9, -R35 ;  /* 0x0000000920098223 */ /* 0x000fe20000010823 */
[----:B------:R-:W-:Y:S01]  /*4710*/  @!P0 F2FP.BF16.PACK_AB R35, R55, R56 ;  /* 0x000000383723823e */ /* 0x000fe200000010ff */
[----:B------:R-:W-:Y:S01]  /*4720*/  @!P0 FFMA.FTZ R47, R34, R10, -R47 ;  /* 0x0000000a222f8223 */ /* 0x000fe2000001082f */
[----:B------:R-:W-:Y:S01]  /*4730*/  @!P0 F2FP.BF16.PACK_AB R3, R4, R3 ;  /* 0x000000030403823e */ /* 0x000fe200000010ff */
[----:B------:R-:W-:Y:S02]  /*4740*/  @!P0 FFMA.FTZ R5, R27, R28, R5 ;  /* 0x0000001c1b058223 */ /* 0x000fe40000010005 */
[----:B------:R-:W-:Y:S01]  /*4750*/  @!P0 FMUL.FTZ R8, R8, R10 ;  /* 0x0000000a08088220 */ /* 0x000fe20000410000 */
[----:B------:R-:W-:Y:S01]  /*4760*/  @!P0 F2FP.BF16.PACK_AB R10, R47, R9 ;  /* 0x000000092f0a823e */ /* 0x000fe200000010ff */
[----:B------:R-:W-:Y:S01]  /*4770*/  @!P0 FFMA.FTZ R6, R29, R30, R6 ;  /* 0x0000001e1d068223 */ /* 0x000fe20000010006 */
[----:B------:R-:W-:Y:S01]  /*4780*/  @!P0 F2FP.BF16.PACK_AB R9, R2, R0 ;  /* 0x000000000209823e */ /* 0x000fe200000010ff */
[----:B------:R-:W-:Y:S01]  /*4790*/  @!P0 FFMA.FTZ R7, R31, R32, R7 ;  /* 0x000000201f078223 */ /* 0x000fe20000010007 */
[----:B------:R-:W-:Y:S01]  /*47a0*/  @!P0 MOV R39, R10 ;  /* 0x0000000a00278202 */ /* 0x000fe20000000f00 */
[----:B------:R-:W-:Y:S01]  /*47b0*/  @!P0 FFMA.FTZ R8, R33, R34, R8 ;  /* 0x0000002221088223 */ /* 0x000fe20000010008 */
[----:B------:R-:W-:Y:S01]  /*47c0*/  @!P0 F2FP.BF16.PACK_AB R2, R6, R5 ;  /* 0x000000050602823e */ /* 0x000fe200000010ff */
[----:B------:R-:W-:Y:S02]  /*47d0*/  @!P0 IMAD.MOV.U32 R37, RZ, RZ, R35 ;  /* 0x000000ffff258224 */ /* 0x000fe400078e0023 */
[----:B------:R-:W-:Y:S01]  /*47e0*/  @!P0 IMAD.MOV.U32 R38, RZ, RZ, R21 ;  /* 0x000000ffff268224 */ /* 0x000fe200078e0015 */
[----:B------:R-:W-:Y:S01]  /*47f0*/  @!P0 F2FP.BF16.PACK_AB R0, R8, R7 ;  /* 0x000000070800823e */ /* 0x000fe200000010ff */
[----:B------:R-:W-:Y:S01]  /*4800*/  @!P0 IMAD.MOV.U32 R12, RZ, RZ, R9 ;  /* 0x000000ffff0c8224 */ /* 0x000fe200078e0009 */
[----:B------:R-:W-:Y:S01]  /*4810*/  @!P0 MOV R14, R2 ;  /* 0x00000002000e8202 */ /* 0x000fe20000000f00 */
[----:B------:R-:W-:Y:S01]  /*4820*/  @!P0 IMAD.MOV.U32 R13, RZ, RZ, R3 ;  /* 0x000000ffff0d8224 */ /* 0x000fe200078e0003 */
[----:B------:R1:W-:Y:S01]  /*4830*/  STG.E.128 [R52.64], R36 ;  /* 0x0000002434007986 */ /* 0x0003e2000c101d06 */
[----:B------:R-:W-:Y:S07]  /*4840*/  @!P0 IMAD.MOV.U32 R15, RZ, RZ, R0 ;  /* 0x000000ffff0f8224 */ /* 0x000fee00078e0000 */
[----:B------:R1:W-:Y:S02]  /*4850*/  @!P2 STG.E.128 [R50.64], R12 ;  /* 0x0000000c3200a986 */ /* 0x0003e4000c101d06 */
.L_x_155:
[----:B------:R-:W-:Y:S05]  /*4860*/  BSYNC B0 ;  /* 0x0000000000007941 */ /* 0x000fea0003800000 */
.L_x_154:
[----:B------:R-:W-:Y:S11]  /*4870*/  ISETP.GE.AND P0, PT, R134, c[0x0][0x1d4], PT ;  /* 0x0000750086007a0c */ /* 0x000ff60003f06270 */
[----:B------:R-:W-:Y:S02]  /*4880*/  @!UPT UIADD3 URZ, URZ, URZ, URZ ;  /* 0x0000003f3f3ff290 */ /* 0x000fe4000fffe03f */
[----:B------:R-:W-:-:S05]  /*4890*/  @P0 BRA `(.L_x_145) ;  /* 0x0000087000000947 */ /* 0x000fca0003800000 */
[----:B------:R-:W-:Y:S01]  /*48a0*/  IADD3 R0, P1, P0, R62, R58, R67 ;  /* 0x0000003a3e007210 */ /* 0x000fe2000783e043 */
[----:B-1----:R-:W-:Y:S03]  /*48b0*/  LDS.128 R12, [R85+0xc080] ;  /* 0x00c08000550c7984 */ /* 0x002fe60000000c00 */
[----:B------:R-:W-:Y:S02]  /*48c0*/  IADD3.X R2, R61, R57, R92, P1, P0 ;  /* 0x000000393d027210 */ /* 0x000fe40000fe045c */
[C---:B------:R-:W-:Y:S03]  /*48d0*/  LEA R48, P0, R0.reuse, c[0x0][0x1c8], 0x1 ;  /* 0x0000720000307a11 */ /* 0x040fe600078008ff */
[----:B------:R-:W1:Y:S01]  /*48e0*/  LDS.128 R32, [R89+0xc080] ;  /* 0x00c0800059207984 */ /* 0x000e620000000c00 */
[----:B------:R-:W-:Y:S02]  /*48f0*/  LEA.HI.X R49, R0, c[0x0][0x1cc], R2, 0x1, P0 ;  /* 0x0000730000317a11 */ /* 0x000fe400000f0c02 */
[----:B------:R-:W-:Y:S11]  /*4900*/  ISETP.GE.AND P0, PT, R134, c[0x0][0x27c], PT ;  /* 0x00009f0086007a0c */ /* 0x000ff60003f06270 */
[----:B------:R-:W-:Y:S02]  /*4910*/  @!UPT UIADD3 URZ, URZ, URZ, URZ ;  /* 0x0000003f3f3ff290 */ /* 0x000fe4000fffe03f */
[--C-:B------:R-:W-:Y:S02]  /*4920*/  @!P0 SHF.R.U32.HI R2, RZ, 0x10, R17.reuse ;  /* 0x00000010ff028819 */ /* 0x100fe40000011611 */
[----:B------:R-:W-:Y:S02]  /*4930*/  @!P0 SHF.R.U64 R3, R16, 0x10, R17 ;  /* 0x0000001010038819 */ /* 0x000fe40000001211 */
[--C-:B------:R-:W-:Y:S02]  /*4940*/  @!P0 SHF.R.U32.HI R5, RZ, 0x10, R41.reuse ;  /* 0x00000010ff058819 */ /* 0x100fe40000011629 */
[----:B------:R-:W-:Y:S02]  /*4950*/  @!P0 SHF.R.U64 R6, R40, 0x10, R41 ;  /* 0x0000001028068819 */ /* 0x000fe40000001229 */
[----:B------:R-:W-:Y:S02]  /*4960*/  @!P0 PRMT R5, R44, 0x5410, R5 ;  /* 0x000054102c058816 */ /* 0x000fe40000000005 */
[----:B------:R-:W-:Y:S02]  /*4970*/  @!P0 SHF.R.U32.HI R9, RZ, 0x10, R43 ;  /* 0x00000010ff098819 */ /* 0x000fe4000001162b */
[--C-:B------:R-:W-:Y:S01]  /*4980*/  @!P0 SHF.R.U64 R4, R18, 0x10, R19.reuse ;  /* 0x0000001012048819 */ /* 0x100fe20000001213 */
[----:B------:R-:W-:Y:S01]  /*4990*/  @!P0 IMAD.U32 R21, R5, 0x10000, RZ ;  /* 0x0001000005158824 */ /* 0x000fe200078e00ff */
[----:B------:R-:W-:Y:S02]  /*49a0*/  @!P0 SHF.R.U32.HI R0, RZ, 0x10, R19 ;  /* 0x00000010ff008819 */ /* 0x000fe40000011613 */
[----:B------:R-:W-:Y:S02]  /*49b0*/  @!P0 SHF.R.U64 R7, R42, 0x10, R43 ;  /* 0x000000102a078819 */ /* 0x000fe4000000122b */
[----:B------:R-:W-:Y:S02]  /*49c0*/  @!P0 PRMT R8, R44, 0x5432, R6 ;  /* 0x000054322c088816 */ /* 0x000fe40000000006 */
[----:B------:R-:W-:Y:S02]  /*49d0*/  @!P0 PRMT R10, R20, 0x5410, R4 ;  /* 0x00005410140a8816 */ /* 0x000fe40000000004 */
[----:B------:R-:W-:Y:S01]  /*49e0*/  @!P0 PRMT R26, R45, 0x5410, R7 ;  /* 0x000054102d1a8816 */ /* 0x000fe20000000007 */
[----:B------:R-:W-:Y:S01]  /*49f0*/  @!P0 IMAD.U32 R16, R8, 0x10000, RZ ;  /* 0x0001000008108824 */ /* 0x000fe200078e00ff */
[C---:B-1----:R-:W-:Y:S01]  /*4a00*/  @!P0 LOP3.LUT R23, R33.reuse, 0xffff0000, RZ, 0xc0, !PT ;  /* 0xffff000021178812 */ /* 0x042fe200078ec0ff */
[----:B------:R-:W-:Y:S01]  /*4a10*/  @!P0 IMAD.U32 R22, R33, 0x10000, RZ ;  /* 0x0001000021168824 */ /* 0x000fe200078e00ff */
[C---:B------:R-:W-:Y:S01]  /*4a20*/  @!P0 SHF.L.U32 R29, R35.reuse, 0x10, RZ ;  /* 0x00000010231d8819 */ /* 0x040fe200000006ff */
[----:B------:R-:W-:Y:S01]  /*4a30*/  @!P0 IMAD.U32 R17, R32, 0x10000, RZ ;  /* 0x0001000020118824 */ /* 0x000fe200078e00ff */
[----:B------:R-:W-:Y:S01]  /*4a40*/  @!P0 LOP3.LUT R31, R35, 0xffff0000, RZ, 0xc0, !PT ;  /* 0xffff0000231f8812 */ /* 0x000fe200078ec0ff */
[----:B------:R-:W-:Y:S01]  /*4a50*/  @!P0 IMAD.U32 R24, R26, 0x10000, RZ ;  /* 0x000100001a188824 */ /* 0x000fe200078e00ff */
[C---:B------:R-:W-:Y:S01]  /*4a60*/  @!P0 PRMT R2, R11.reuse, 0x5410, R2 ;  /* 0x000054100b028816 */ /* 0x040fe20000000002 */
[----:B------:R-:W-:Y:S01]  /*4a70*/  @!P0 IMAD.U32 R25, R34, 0x10000, RZ ;  /* 0x0001000022198824 */ /* 0x000fe200078e00ff */
[----:B------:R-:W-:Y:S01]  /*4a80*/  @!P0 PRMT R6, R11, 0x5432, R3 ;  /* 0x000054320b068816 */ /* 0x000fe20000000003 */
[----:B------:R-:W-:Y:S01]  /*4a90*/  @!P0 IMAD.U32 R3, R13, 0x10000, RZ ;  /* 0x000100000d038824 */ /* 0x000fe200078e00ff */
[----:B------:R-:W-:Y:S01]  /*4aa0*/  @!P0 PRMT R11, R45, 0x5432, R9 ;  /* 0x000054322d0b8816 */ /* 0x000fe20000000009 */
[----:B------:R-:W-:Y:S01]  /*4ab0*/  @!P0 IMAD.U32 R4, R2, 0x10000, RZ ;  /* 0x0001000002048824 */ /* 0x000fe200078e00ff */
[----:B------:R-:W-:Y:S01]  /*4ac0*/  @!P0 PRMT R9, R20, 0x5432, R0 ;  /* 0x0000543214098816 */ /* 0x000fe20000000000 */
[C---:B------:R-:W-:Y:S01]  /*4ad0*/  @!P0 FMUL.FTZ R7, R3.reuse, R21 ;  /* 0x0000001503078220 */ /* 0x040fe20000410000 */
[----:B------:R-:W-:Y:S01]  /*4ae0*/  @!P0 LOP3.LUT R2, R2, 0xffff0000, RZ, 0xc0, !PT ;  /* 0xffff000002028812 */ /* 0x000fe200078ec0ff */
[-C--:B------:R-:W-:Y:S01]  /*4af0*/  @!P0 FMUL.FTZ R3, R3, R4.reuse ;  /* 0x0000000403038220 */ /* 0x080fe20000410000 */
[----:B------:R-:W-:Y:S01]  /*4b00*/  @!P0 LOP3.LUT R30, R11, 0xffff0000, RZ, 0xc0, !PT ;  /* 0xffff00000b1e8812 */ /* 0x000fe200078ec0ff */
[----:B------:R-:W-:Y:S01]  /*4b10*/  @!P0 FFMA.FTZ R45, R22, R4, -R7 ;  /* 0x00000004162d8223 */ /* 0x000fe20000010807 */
[----:B------:R-:W-:Y:S01]  /*4b20*/  @!P0 LOP3.LUT R0, R13, 0xffff0000, RZ, 0xc0, !PT ;  /* 0xffff00000d008812 */ /* 0x000fe200078ec0ff */
[C---:B------:R-:W-:Y:S01]  /*4b30*/  @!P0 IMAD.U32 R7, R6.reuse, 0x10000, RZ ;  /* 0x0001000006078824 */ /* 0x040fe200078e00ff */
[----:B------:R-:W-:Y:S01]  /*4b40*/  @!P0 LOP3.LUT R6, R6, 0xffff0000, RZ, 0xc0, !PT ;  /* 0xffff000006068812 */ /* 0x000fe200078ec0ff */
[----:B------:R-:W-:Y:S01]  /*4b50*/  @!P0 IMAD.U32 R28, R11, 0x10000, RZ ;  /* 0x000100000b1c8824 */ /* 0x000fe200078e00ff */
[----:B------:R-:W-:Y:S01]  /*4b60*/  @!P0 LOP3.LUT R11, R10, 0xffff0000, RZ, 0xc0, !PT ;  /* 0xffff00000a0b8812 */ /* 0x000fe200078ec0ff */
[----:B------:R-:W-:Y:S01]  /*4b70*/  @!P0 FMUL.FTZ R4, R0, R2 ;  /* 0x0000000200048220 */ /* 0x000fe20000410000 */
[----:B------:R-:W-:Y:S02]  /*4b80*/  @!P0 LOP3.LUT R20, R5, 0xffff0000, RZ, 0xc0, !PT ;  /* 0xffff000005148812 */ /* 0x000fe400078ec0ff */
[----:B------:R-:W-:Y:S02]  /*4b90*/  @!P0 SHF.L.U32 R5, R12, 0x10, RZ ;  /* 0x000000100c058819 */ /* 0x000fe400000006ff */
[----:B------:R-:W-:Y:S01]  /*4ba0*/  @!P0 LOP3.LUT R26, R26, 0xffff0000, RZ, 0xc0, !PT ;  /* 0xffff00001a1a8812 */ /* 0x000fe200078ec0ff */
[----:B------:R-:W-:Y:S02]  /*4bb0*/  @!P0 FMUL.FTZ R18, R0, R20 ;  /* 0x0000001400128220 */ /* 0x000fe40000410000 */
[----:B------:R-:W-:Y:S02]  /*4bc0*/  @!P0 FMUL.FTZ R19, R5, R16 ;  /* 0x0000001005138220 */ /* 0x000fe40000410000 */
[----:B------:R-:W-:Y:S01]  /*4bd0*/  @!P0 FFMA.FTZ R44, R23, R2, -R18 ;  /* 0x00000002172c8223 */ /* 0x000fe20000010812 */
[----:B------:R-:W-:Y:S01]  /*4be0*/  @!P0 LOP3.LUT R2, R12, 0xffff0000, RZ, 0xc0, !PT ;  /* 0xffff00000c028812 */ /* 0x000fe200078ec0ff */
[-C--:B------:R-:W-:Y:S01]  /*4bf0*/  @!P0 FMUL.FTZ R0, R5, R7.reuse ;  /* 0x0000000705008220 */ /* 0x080fe20000410000 */
[----:B------:R-:W-:Y:S01]  /*4c00*/  @!P0 SHF.L.U32 R5, R14, 0x10, RZ ;  /* 0x000000100e058819 */ /* 0x000fe200000006ff */
[----:B------:R-:W-:Y:S01]  /*4c10*/  @!P0 FFMA.FTZ R43, R17, R7, -R19 ;  /* 0x00000007112b8223 */ /* 0x000fe20000010813 */
[----:B------:R-:W-:Y:S01]  /*4c20*/  @!P0 LOP3.LUT R19, R32, 0xffff0000, RZ, 0xc0, !PT ;  /* 0xffff000020138812 */ /* 0x000fe200078ec0ff */
[----:B------:R-:W-:Y:S01]  /*4c30*/  @!P0 IMAD.U32 R7, R10, 0x10000, RZ ;  /* 0x000100000a078824 */ /* 0x000fe200078e00ff */
[----:B------:R-:W-:Y:S01]  /*4c40*/  @!P0 LOP3.LUT R18, R8, 0xffff0000, RZ, 0xc0, !PT ;  /* 0xffff000008128812 */ /* 0x000fe200078ec0ff */
[C---:B------:R-:W-:Y:S02]  /*4c50*/  @!P0 FMUL.FTZ R27, R5.reuse, R24 ;  /* 0x00000018051b8220 */ /* 0x040fe40000410000 */
[-C--:B------:R-:W-:Y:S02]  /*4c60*/  @!P0 FMUL.FTZ R5, R5, R7.reuse ;  /* 0x0000000705058220 */ /* 0x080fe40000410000 */
[C---:B------:R-:W-:Y:S02]  /*4c70*/  @!P0 FMUL.FTZ R8, R2.reuse, R18 ;  /* 0x0000001202088220 */ /* 0x040fe40000410000 */
[-C--:B------:R-:W-:Y:S02]  /*4c80*/  @!P0 FMUL.FTZ R2, R2, R6.reuse ;  /* 0x0000000602028220 */ /* 0x080fe40000410000 */
[----:B------:R-:W-:Y:S01]  /*4c90*/  @!P0 FFMA.FTZ R42, R19, R6, -R8 ;  /* 0x00000006132a8223 */ /* 0x000fe20000010808 */
[----:B------:R-:W-:Y:S01]  /*4ca0*/  @!P0 LOP3.LUT R6, R14, 0xffff0000, RZ, 0xc0, !PT ;  /* 0xffff00000e068812 */ /* 0x000fe200078ec0ff */
[----:B------:R-:W-:Y:S01]  /*4cb0*/  @!P0 FFMA.FTZ R41, R25, R7, -R27 ;  /* 0x0000000719298223 */ /* 0x000fe2000001081b */
[----:B------:R-:W-:Y:S01]  /*4cc0*/  @!P0 LOP3.LUT R27, R34, 0xffff0000, RZ, 0xc0, !PT ;  /* 0xffff0000221b8812 */ /* 0x000fe200078ec0ff */
[C---:B------:R-:W-:Y:S01]  /*4cd0*/  @!P0 IMAD.U32 R7, R15.reuse, 0x10000, RZ ;  /* 0x000100000f078824 */ /* 0x040fe200078e00ff */
[----:B------:R-:W-:Y:S01]  /*4ce0*/  @!P0 LOP3.LUT R8, R15, 0xffff0000, RZ, 0xc0, !PT ;  /* 0xffff00000f088812 */ /* 0x000fe200078ec0ff */
[C---:B------:R-:W-:Y:S01]  /*4cf0*/  @!P0 IMAD.U32 R10, R9.reuse, 0x10000, RZ ;  /* 0x00010000090a8824 */ /* 0x040fe200078e00ff */
[----:B------:R-:W-:Y:S01]  /*4d00*/  @!P0 LOP3.LUT R9, R9, 0xffff0000, RZ, 0xc0, !PT ;  /* 0xffff000009098812 */ /* 0x000fe200078ec0ff */
[----:B------:R-:W-:Y:S02]  /*4d10*/  @!P0 FMUL.FTZ R38, R6, R26 ;  /* 0x0000001a06268220 */ /* 0x000fe40000410000 */
[----:B------:R-:W-:Y:S02]  /*4d20*/  @!P0 FFMA.FTZ R0, R16, R17, R0 ;  /* 0x0000001110008223 */ /* 0x000fe40000010000 */
[----:B------:R-:W-:Y:S02]  /*4d30*/  @!P0 FMUL.FTZ R37, R7, R28 ;  /* 0x0000001c07258220 */ /* 0x000fe40000410000 */
[----:B------:R-:W-:Y:S02]  /*4d40*/  @!P0 FMUL.FTZ R36, R8, R30 ;  /* 0x0000001e08248220 */ /* 0x000fe40000410000 */
[----:B------:R-:W-:Y:S02]  /*4d50*/  @!P0 FFMA.FTZ R2, R18, R19, R2 ;  /* 0x0000001312028223 */ /* 0x000fe40000010002 */
[----:B------:R-:W-:Y:S02]  /*4d60*/  @!P0 FFMA.FTZ R38, R27, R11, -R38 ;  /* 0x0000000b1b268223 */ /* 0x000fe40000010826 */
[----:B------:R-:W-:Y:S02]  /*4d70*/  @!P0 FFMA.FTZ R3, R21, R22, R3 ;  /* 0x0000001615038223 */ /* 0x000fe40000010003 */
[----:B------:R-:W-:Y:S01]  /*4d80*/  @!P0 FFMA.FTZ R40, R29, R10, -R37 ;  /* 0x0000000a1d288223 */ /* 0x000fe20000010825 */
[----:B------:R-:W-:Y:S01]  /*4d90*/  @!P0 F2FP.BF16.PACK_AB R37, R44, R45 ;  /* 0x0000002d2c25823e */ /* 0x000fe200000010ff */
[----:B------:R-:W-:Y:S01]  /*4da0*/  @!P0 FFMA.FTZ R39, R31, R9, -R36 ;  /* 0x000000091f278223 */ /* 0x000fe20000010824 */
[----:B------:R-:W-:Y:S01]  /*4db0*/  @!P0 F2FP.BF16.PACK_AB R36, R42, R43 ;  /* 0x0000002b2a24823e */ /* 0x000fe200000010ff */
[----:B------:R-:W-:Y:S02]  /*4dc0*/  @!P0 FMUL.FTZ R6, R6, R11 ;  /* 0x0000000b06068220 */ /* 0x000fe40000410000 */
[----:B------:R-:W-:Y:S01]  /*4dd0*/  @!P0 FFMA.FTZ R4, R20, R23, R4 ;  /* 0x0000001714048223 */ /* 0x000fe20000010004 */
[----:B------:R-:W-:Y:S01]  /*4de0*/  @!P0 MOV R32, R36 ;  /* 0x0000002400208202 */ /* 0x000fe20000000f00 */
[----:B------:R-:W-:Y:S01]  /*4df0*/  @!P0 FMUL.FTZ R7, R7, R10 ;  /* 0x0000000a07078220 */ /* 0x000fe20000410000 */
[----:B------:R-:W-:Y:S01]  /*4e00*/  @!P0 F2FP.BF16.PACK_AB R10, R38, R41 ;  /* 0x00000029260a823e */ /* 0x000fe200000010ff */
[----:B------:R-:W-:Y:S01]  /*4e10*/  @!P0 FFMA.FTZ R5, R24, R25, R5 ;  /* 0x0000001918058223 */ /* 0x000fe20000010005 */
[----:B------:R-:W-:Y:S01]  /*4e20*/  @!P0 F2FP.BF16.PACK_AB R11, R39, R40 ;  /* 0x00000028270b823e */ /* 0x000fe200000010ff */
[----:B------:R-:W-:Y:S01]  /*4e30*/  @!P0 FMUL.FTZ R8, R8, R9 ;  /* 0x0000000908088220 */ /* 0x000fe20000410000 */
[----:B------:R-:W-:Y:S01]  /*4e40*/  @!P0 F2FP.BF16.PACK_AB R9, R2, R0 ;  /* 0x000000000209823e */ /* 0x000fe200000010ff */
[----:B------:R-:W-:Y:S01]  /*4e50*/  @!P0 FFMA.FTZ R6, R26, R27, R6 ;  /* 0x0000001b1a068223 */ /* 0x000fe20000010006 */
[----:B------:R-:W-:Y:S01]  /*4e60*/  @!P0 MOV R35, R11 ;  /* 0x0000000b00238202 */ /* 0x000fe20000000f00 */
[----:B------:R-:W-:Y:S01]  /*4e70*/  @!P0 FFMA.FTZ R7, R28, R29, R7 ;  /* 0x0000001d1c078223 */ /* 0x000fe20000010007 */
[----:B------:R-:W-:Y:S01]  /*4e80*/  @!P0 F2FP.BF16.PACK_AB R3, R4, R3 ;  /* 0x000000030403823e */ /* 0x000fe200000010ff */
[----:B------:R-:W-:Y:S01]  /*4e90*/  @!P0 IMAD.MOV.U32 R33, RZ, RZ, R37 ;  /* 0x000000ffff218224 */ /* 0x000fe200078e0025 */
[----:B------:R-:W-:Y:S01]  /*4ea0*/  @!P0 F2FP.BF16.PACK_AB R2, R6, R5 ;  /* 0x000000050602823e */ /* 0x000fe200000010ff */
[----:B------:R-:W-:Y:S02]  /*4eb0*/  @!P0 IMAD.MOV.U32 R34, RZ, RZ, R10 ;  /* 0x000000ffff228224 */ /* 0x000fe400078e000a */
[----:B------:R-:W-:Y:S01]  /*4ec0*/  @!P0 FFMA.FTZ R8, R30, R31, R8 ;  /* 0x0000001f1e088223 */ /* 0x000fe20000010008 */
[----:B------:R-:W-:Y:S01]  /*4ed0*/  @!P0 MOV R14, R2 ;  /* 0x00000002000e8202 */ /* 0x000fe20000000f00 */
[----:B------:R-:W-:Y:S01]  /*4ee0*/  @!P0 IMAD.MOV.U32 R12, RZ, RZ, R9 ;  /* 0x000000ffff0c8224 */ /* 0x000fe200078e0009 */
[----:B------:R1:W-:Y:S01]  /*4ef0*/  STG.E.128 [R48.64], R32 ;  /* 0x0000002030007986 */ /* 0x0003e2000c101d06 */
[----:B------:R-:W-:Y:S01]  /*4f00*/  @!P0 IMAD.MOV.U32 R13, RZ, RZ, R3 ;  /* 0x000000ffff0d8224 */ /* 0x000fe200078e0003 */
[----:B------:R-:W-:Y:S05]  /*4f10*/  @!P0 F2FP.BF16.PACK_AB R0, R8, R7 ;  /* 0x000000070800823e */ /* 0x000fea00000010ff */
[----:B------:R-:W-:Y:S01]  /*4f20*/  @!P0 IMAD.MOV.U32 R15, RZ, RZ, R0 ;  /* 0x000000ffff0f8224 */ /* 0x000fe200078e0000 */
[----:B------:R-:W-:Y:S11]  /*4f30*/  ISETP.GE.AND P0, PT, R66, c[0x0][0x1d4], PT ;  /* 0x0000750042007a0c */ /* 0x000ff60003f06270 */
[----:B------:R-:W-:Y:S02]  /*4f40*/  @!UPT UIADD3 URZ, URZ, URZ, URZ ;  /* 0x0000003f3f3ff290 */ /* 0x000fe4000fffe03f */
[----:B------:R-:W-:-:S05]  /*4f50*/  @P0 BRA `(.L_x_145) ;  /* 0x000001b000000947 */ /* 0x000fca0003800000 */
[----:B------:R-:W-:Y:S04]  /*4f60*/  IADD3 R0, P1, P0, R62, R58, R66 ;  /* 0x0000003a3e007210 */ /* 0x000fe8000783e042 */
[----:B------:R-:W-:Y:S02]  /*4f70*/  IADD3.X R3, R61, R57, R87, P1, P0 ;  /* 0x000000393d037210 */ /* 0x000fe40000fe0457 */
[C---:B------:R-:W-:Y:S04]  /*4f80*/  LEA R2, P0, R0.reuse, c[0x0][0x1c8], 0x1 ;  /* 0x0000720000027a11 */ /* 0x040fe800078008ff */
[----:B------:R-:W-:Y:S05]  /*4f90*/  LEA.HI.X R3, R0, c[0x0][0x1cc], R3, 0x1, P0 ;  /* 0x0000730000037a11 */ /* 0x000fea00000f0c03 */
[----:B------:R2:W-:Y:S01]  /*4fa0*/  STG.E.128 [R2.64], R12 ;  /* 0x0000000c02007986 */ /* 0x0005e2000c101d06 */
[----:B------:R-:W-:-:S05]  /*4fb0*/  BRA `(.L_x_145) ;  /* 0x0000015000007947 */ /* 0x000fca0003800000 */
.L_x_141:
[----:B------:R-:W-:Y:S05]  /*4fc0*/  IMAD R0, R46, -0x20, R64 ;  /* 0xffffffe02e007824 */ /* 0x000fea00078e0240 */
[----:B------:R-:W-:Y:S04]  /*4fd0*/  IMNMX R0, R0, 0x20, PT ;  /* 0x0000002000007817 */ /* 0x000fe80003800200 */
[----:B------:R-:W-:Y:S11]  /*4fe0*/  ISETP.GE.AND P0, PT, R198, R0, PT ;  /* 0x00000000c600720c */ /* 0x000ff60003f06270 */
[----:B------:R-:W-:Y:S02]  /*4ff0*/  @!UPT UIADD3 URZ, URZ, URZ, URZ ;  /* 0x0000003f3f3ff290 */ /* 0x000fe4000fffe03f */
[----:B------:R-:W-:-:S05]  /*5000*/  @P0 BRA `(.L_x_145) ;  /* 0x0000010000000947 */ /* 0x000fca0003800000 */
[----:B------:R-:W-:Y:S11]  /*5010*/  ISETP.GE.AND P0, PT, R132, c[0x0][0x1d4], PT ;  /* 0x0000750084007a0c */ /* 0x000ff60003f06270 */
[----:B------:R-:W-:Y:S02]  /*5020*/  @!UPT UIADD3 URZ, URZ, URZ, URZ ;  /* 0x0000003f3f3ff290 */ /* 0x000fe4000fffe03f */
[----:B------:R-:W1:Y:S04]  /*5030*/  @!P0 LDS.128 R8, [R188+0xc080] ;  /* 0x00c08000bc088984 */ /* 0x000e680000000c00 */
[----:B-1----:R-:W-:Y:S01]  /*5040*/  @!P0 STG.E.128 [R36.64], R8 ;  /* 0x0000000824008986 */ /* 0x002fe2000c101d06 */
[----:B------:R-:W-:Y:S11]  /*5050*/  ISETP.GE.AND P0, PT, R134, c[0x0][0x1d4], PT ;  /* 0x0000750086007a0c */ /* 0x000ff60003f06270 */
[----:B------:R-:W-:Y:S02]  /*5060*/  @!UPT UIADD3 URZ, URZ, URZ, URZ ;  /* 0x0000003f3f3ff290 */ /* 0x000fe4000fffe03f */
[----:B------:R-:W1:Y:S04]  /*5070*/  @!P0 LDS.128 R4, [R188+0xd080] ;  /* 0x00d08000bc048984 */ /* 0x000e680000000c00 */
[----:B-1----:R-:W-:Y:S01]  /*5080*/  @!P0 STG.E.128 [R36.64+0x80], R4 ;  /* 0x0000800424008986 */ /* 0x002fe2000c101d06 */
[----:B------:R-:W-:Y:S11]  /*5090*/  ISETP.GE.AND P0, PT, R196, c[0x0][0x1d4], PT ;  /* 0x00007500c4007a0c */ /* 0x000ff60003f06270 */
[----:B------:R-:W-:Y:S02]  /*50a0*/  @!UPT UIADD3 URZ, URZ, URZ, URZ ;  /* 0x0000003f3f3ff290 */ /* 0x000fe4000fffe03f */
[----:B------:R-:W1:Y:S04]  /*50b0*/  @!P0 LDS.128 R4, [R188+0xe080] ;  /* 0x00e08000bc048984 */ /* 0x000e680000000c00 */
[----:B-1----:R-:W-:Y:S01]  /*50c0*/  @!P0 STG.E.128 [R36.64+0x100], R4 ;  /* 0x0001000424008986 */ /* 0x002fe2000c101d06 */
[----:B------:R-:W-:Y:S11]  /*50d0*/  ISETP.GE.AND P0, PT, R197, c[0x0][0x1d4], PT ;  /* 0x00007500c5007a0c */ /* 0x000ff60003f06270 */
[----:B------:R-:W-:Y:S02]  /*50e0*/  @!UPT UIADD3 URZ, URZ, URZ, URZ ;  /* 0x0000003f3f3ff290 */ /* 0x000fe4000fffe03f */
[----:B------:R-:W1:Y:S04]  /*50f0*/  @!P0 LDS.128 R4, [R188+0xf080] ;  /* 0x00f08000bc048984 */ /* 0x000e680000000c00 */
[----:B-1----:R1:W-:Y:S02]  /*5100*/  @!P0 STG.E.128 [R36.64+0x180], R4 ;  /* 0x0001800424008986 */ /* 0x0023e4000c101d06 */
.L_x_145:
[----:B------:R-:W-:Y:S05]  /*5110*/  BSYNC B1 ;  /* 0x0000000000017941 */ /* 0x000fea0003800000 */
.L_x_140:
[----:B-1---5:R-:W-:Y:S01]  /*5120*/  IMAD.SHL.U32 R6, R46, 0x20, RZ ;  /* 0x000000202e067824 */ /* 0x022fe200078e00ff */
[----:B------:R-:W-:Y:S03]  /*5130*/  BSSY B0, `(.L_x_156) ;  /* 0x0000036000007945 */ /* 0x000fe60003800000 */
[----:B------:R-:W-:Y:S05]  /*5140*/  IMAD.IADD R0, R102, 0x1, -R6 ;  /* 0x0000000166007824 */ /* 0x000fea00078e0a06 */
[----:B------:R-:W-:Y:S11]  /*5150*/  ISETP.GE.AND P0, PT, R0, 0x1, PT ;  /* 0x000000010000780c */ /* 0x000ff60003f06270 */
[----:B------:R-:W-:Y:S02]  /*5160*/  @!UPT UIADD3 URZ, URZ, URZ, URZ ;  /* 0x0000003f3f3ff290 */ /* 0x000fe4000fffe03f */
[C---:B------:R-:W-:Y:S01]  /*5170*/  @P0 LEA R0, P1, R46.reuse, R103, 0x5 ;  /* 0x000000672e000211 */ /* 0x040fe200078228ff */
[----:B------:R-:W-:Y:S01]  /*5180*/  @P0 IMAD.MOV.U32 R4, RZ, RZ, R82 ;  /* 0x000000ffff040224 */ /* 0x000fe200078e0052 */
[----:B------:R-:W-:Y:S02]  /*5190*/  @P0 MOV R5, R98 ;  /* 0x0000006200050202 */ /* 0x000fe40000000f00 */
[----:B--2---:R-:W-:Y:S03]  /*51a0*/  @P0 LEA.HI.X R2, R46, R106, R60, 0x5, P1 ;  /* 0x0000006a2e020211 */ /* 0x004fe600008f2c3c */
[----:B------:R-:W-:Y:S04]  /*51b0*/  @P0 IMAD.WIDE.U32 R4, R0, c[0x0][0x258], R4 ;  /* 0x0000960000040a25 */ /* 0x000fe800078e0004 */
[----:B------:R-:W-:Y:S04]  /*51c0*/  @P0 IMAD R2, R2, c[0x0][0x258], RZ ;  /* 0x0000960002020a24 */ /* 0x000fe800078e02ff */
[----:B------:R-:W-:Y:S01]  /*51d0*/  @P0 IMAD R0, R0, c[0x0][0x25c], R2 ;  /* 0x0000970000000a24 */ /* 0x000fe200078e0202 */
[C---:B------:R-:W-:Y:S03]  /*51e0*/  @P0 LEA R2, P1, R4.reuse, c[0x0][0x250], 0x1 ;  /* 0x0000940004020a11 */ /* 0x040fe600078208ff */
[----:B------:R-:W-:Y:S05]  /*51f0*/  @P0 IMAD.IADD R0, R5, 0x1, R0 ;  /* 0x0000000105000824 */ /* 0x000fea00078e0200 */
[----:B------:R-:W-:Y:S02]  /*5200*/  @P0 LEA.HI.X R3, R4, c[0x0][0x254], R0, 0x1, P1 ;  /* 0x0000950004030a11 */ /* 0x000fe400008f0c00 */
[----:B------:R-:W-:Y:S03]  /*5210*/  IADD3 R0, -R6, R64, RZ ;  /* 0x0000004006007210 */ /* 0x000fe60007ffe1ff */
[----:B------:R-:W-:Y:S01]  /*5220*/  @!PT LDS RZ, [RZ] ;  /* 0x00000000fffff984 */ /* 0x000fe20000000800 */
[----:B------:R-:W-:Y:S01]  /*5230*/  @!PT LDS RZ, [RZ] ;  /* 0x00000000fffff984 */ /* 0x000fe20000000800 */
[----:B------:R-:W-:Y:S01]  /*5240*/  @!PT LDS RZ, [RZ] ;  /* 0x00000000fffff984 */ /* 0x000fe20000000800 */
[----:B------:R1:W-:Y:S01]  /*5250*/  @P0 LDGSTS.E.BYPASS.LTC128B.128 [R188+0x8080], [R2.64], !P6 ;  /* 0x0808000002bc0fae */ /* 0x0003e2000f101d46 */
[----:B------:R-:W-:Y:S03]  /*5260*/  IMNMX R0, R0, 0x20, PT ;  /* 0x0000002000007817 */ /* 0x000fe60003800200 */
[----:B------:R1:W-:Y:S04]  /*5270*/  @P0 LDGSTS.E.BYPASS.LTC128B.128 [R188+0x9080], [R2.64+0x80], !P5 ;  /* 0x0908008002bc0fae */ /* 0x0003e8000e901d46 */
[----:B------:R1:W-:Y:S04]  /*5280*/  @P0 LDGSTS.E.BYPASS.LTC128B.128 [R188+0xa080], [R2.64+0x100], !P4 ;  /* 0x0a08010002bc0fae */ /* 0x0003e8000e101d46 */
[----:B------:R1:W-:Y:S01]  /*5290*/  @P0 LDGSTS.E.BYPASS.LTC128B.128 [R188+0xb080], [R2.64+0x180], !P3 ;  /* 0x0b08018002bc0fae */ /* 0x0003e2000d901d46 */
[----:B------:R-:W-:Y:S03]  /*52a0*/  ISETP.GE.AND P0, PT, R198, R0, PT ;  /* 0x00000000c600720c */ /* 0x000fe60003f06270 */
[----:B------:R-:W0:Y:S01]  /*52b0*/  LDGDEPBAR ;  /* 0x00000000000079af */ /* 0x000e220000000000 */
[----:B------:R-:W-:Y:S04]  /*52c0*/  DEPBAR.LE SB0, 0x0 ;  /* 0x000080000000791a */ /* 0x000fe80000000000 */
[----:B------:R-:W-:Y:S06]  /*52d0*/  BAR.SYNC.DEFER_BLOCKING 0x0 ;  /* 0x0000000000007b1d */ /* 0x000fec0000010000 */
[----:B------:R-:W-:-:S05]  /*52e0*/  @P0 BRA `(.L_x_157) ;  /* 0x000001a000000947 */ /* 0x000fca0003800000 */
[C---:B-1----:R-:W-:Y:S01]  /*52f0*/  LEA R0, P0, R46.reuse, R108, 0x5 ;  /* 0x0000006c2e007211 */ /* 0x042fe200078028ff */
[----:B------:R-:W-:Y:S02]  /*5300*/  IMAD.MOV.U32 R4, RZ, RZ, R80 ;  /* 0x000000ffff047224 */ /* 0x000fe400078e0050 */
[----:B------:R-:W-:Y:S01]  /*5310*/  IMAD.MOV.U32 R5, RZ, RZ, R97 ;  /* 0x000000ffff057224 */ /* 0x000fe200078e0061 */
[----:B------:R-:W-:Y:S03]  /*5320*/  LEA.HI.X R2, R46, R107, R60, 0x5, P0 ;  /* 0x0000006b2e027211 */ /* 0x000fe600000f2c3c */
[----:B------:R-:W-:Y:S04]  /*5330*/  IMAD.WIDE.U32 R4, R0, c[0x0][0x208], R4 ;  /* 0x0000820000047a25 */ /* 0x000fe800078e0004 */
[----:B------:R-:W-:Y:S04]  /*5340*/  IMAD R2, R2, c[0x0][0x208], RZ ;  /* 0x0000820002027a24 */ /* 0x000fe800078e02ff */
[----:B------:R-:W-:Y:S01]  /*5350*/  IMAD R0, R0, c[0x0][0x20c], R2 ;  /* 0x0000830000007a24 */ /* 0x000fe200078e0202 */
[C---:B------:R-:W-:Y:S03]  /*5360*/  LEA R2, P0, R4.reuse, c[0x0][0x1f8], 0x1 ;  /* 0x00007e0004027a11 */ /* 0x040fe600078008ff */
[----:B------:R-:W-:Y:S05]  /*5370*/  IMAD.IADD R0, R5, 0x1, R0 ;  /* 0x0000000105007824 */ /* 0x000fea00078e0200 */
[----:B------:R-:W-:Y:S02]  /*5380*/  LEA.HI.X R3, R4, c[0x0][0x1fc], R0, 0x1, P0 ;  /* 0x00007f0004037a11 */ /* 0x000fe400000f0c00 */
        /* <DEDUP_REMOVED lines=16> */
.L_x_157:
[----:B-1----:R-:W-:Y:S05]  /*5490*/  BSYNC B0 ;  /* 0x0000000000007941 */ /* 0x002fea0003800000 */
.L_x_156:
[C---:B------:R-:W-:Y:S02]  /*54a0*/  ISETP.GT.AND P0, PT, R46.reuse, R105, PT ;  /* 0x000000692e00720c */ /* 0x040fe40003f04270 */
[----:B------:R-:W-:Y:S11]  /*54b0*/  IADD3 R46, R46, -0x1, RZ ;  /* 0xffffffff2e2e7810 */ /* 0x000ff60007ffe0ff */
[----:B------:R-:W-:Y:S01]  /*54c0*/  @P0 SHF.R.S32.HI R2, RZ, 0x1f, R46 ;  /* 0x0000001fff020819 */ /* 0x000fe2000001142e */
[----:B------:R-:W-:Y:S01]  /*54d0*/  @P0 IMAD R0, R120, R46, RZ ;  /* 0x0000002e78000224 */ /* 0x000fe200078e02ff */
[----:B------:R-:W-:Y:S01]  /*54e0*/  @P0 MOV R5, R69 ;  /* 0x0000004500050202 */ /* 0x000fe20000000f00 */
[----:B------:R-:W-:Y:S02]  /*54f0*/  @P0 IMAD.MOV.U32 R4, RZ, RZ, R78 ;  /* 0x000000ffff040224 */ /* 0x000fe400078e004e */
[-C--:B------:R-:W-:Y:S02]  /*5500*/  @P0 IMAD R0, R2, R125.reuse, R0 ;  /* 0x0000007d02000224 */ /* 0x080fe400078e0200 */
[----:B------:R-:W-:Y:S04]  /*5510*/  @P0 IMAD.WIDE.U32 R4, R46, R125, R4 ;  /* 0x0000007d2e040225 */ /* 0x000fe800078e0004 */
[----:B------:R-:W-:Y:S01]  /*5520*/  @P0 IMAD.IADD R0, R5, 0x1, R0 ;  /* 0x0000000105000824 */ /* 0x000fe200078e0200 */
[C---:B------:R-:W-:Y:S04]  /*5530*/  @P0 LEA R2, P1, R4.reuse, c[0x0][0x220], 0x1 ;  /* 0x0000880004020a11 */ /* 0x040fe800078208ff */
[----:B------:R-:W-:Y:S05]  /*5540*/  @P0 LEA.HI.X R3, R4, c[0x0][0x224], R0, 0x1, P1 ;  /* 0x0000890004030a11 */ /* 0x000fea00008f0c00 */
[----:B------:R-:W-:Y:S01]  /*5550*/  @!PT LDS RZ, [RZ] ;  /* 0x00000000fffff984 */ /* 0x000fe20000000800 */
[----:B------:R-:W-:Y:S01]  /*5560*/  @!PT LDS RZ, [RZ] ;  /* 0x00000000fffff984 */ /* 0x000fe20000000800 */
[----:B------:R-:W-:Y:S01]  /*5570*/  @!PT LDS RZ, [RZ] ;  /* 0x00000000fffff984 */ /* 0x000fe20000000800 */
[----:B------:R1:W-:Y:S04]  /*5580*/  @P0 LDGSTS.E.BYPASS.LTC128B.128 [R188+0xc080], [R2.64], !P6 ;  /* 0x0c08000002bc0fae */ /* 0x0003e8000f101d46 */
[----:B------:R1:W-:Y:S04]  /*5590*/  @P0 LDGSTS.E.BYPASS.LTC128B.128 [R188+0xd080], [R2.64+0x80], !P5 ;  /* 0x0d08008002bc0fae */ /* 0x0003e8000e901d46 */
[----:B------:R1:W-:Y:S04]  /*55a0*/  @P0 LDGSTS.E.BYPASS.LTC128B.128 [R188+0xe080], [R2.64+0x100], !P4 ;  /* 0x0e08010002bc0fae */ /* 0x0003e8000e101d46 */
[----:B------:R1:W-:Y:S04]  /*55b0*/  @P0 LDGSTS.E.BYPASS.LTC128B.128 [R188+0xf080], [R2.64+0x180], !P3 ;  /* 0x0f08018002bc0fae */ /* 0x0003e8000d901d46 */
[----:B------:R-:W0:Y:S01]  /*55c0*/  LDGDEPBAR ;  /* 0x00000000000079af */ /* 0x000e220000000000 */
[----:B------:R-:W-:-:S05]  /*55d0*/  @P0 BRA `(.L_x_158) ;  /* 0xffffd40000000947 */ /* 0x000fca000383ffff */
[----:B------:R-:W-:Y:S01]  /*55e0*/  WARPSYNC 0xffffffff ;  /* 0xffffffff00007948 */ /* 0x000fe20003800000 */
[----:B------:R-:W-:Y:S06]  /*55f0*/  BAR.SYNC.DEFER_BLOCKING 0x0 ;  /* 0x0000000000007b1d */ /* 0x000fec0000010000 */
.L_x_139:
[----:B------:R-:W-:Y:S01]  /*5600*/  ISETP.GE.AND P0, PT, R127, 0x1, PT ;  /* 0x000000017f00780c */ /* 0x000fe20003f06270 */
[----:B------:R-:W-:Y:S01]  /*5610*/  BSSY B0, `(.L_x_159) ;  /* 0x0000021000007945 */ /* 0x000fe20003800000 */
[----:B------:R-:W-:Y:S01]  /*5620*/  IMAD.IADD R9, R113, 0x1, R116 ;  /* 0x0000000171097824 */ /* 0x000fe200078e0274 */
[----:B------:R-:W-:-:S10]  /*5630*/  MOV R0, RZ ;  /* 0x000000ff00007202 */ /* 0x000fd40000000f00 */
[----:B------:R-:W-:Y:S05]  /*5640*/  @!P0 BRA `(.L_x_160) ;  /* 0x000001d000008947 */ /* 0x000fea0003800000 */
[----:B------:R-:W-:Y:S02]  /*5650*/  IABS R0, R109 ;  /* 0x0000006d00007213 */ /* 0x000fe40000000000 */
[----:B------:R-:W-:-:S03]  /*5660*/  IADD3 R5, R112, -0x1, R109 ;  /* 0xffffffff70057810 */ /* 0x000fc60007ffe06d */
[----:B------:R-:W-:Y:S01]  /*5670*/  IMAD.MOV.U32 R4, RZ, RZ, R0 ;  /* 0x000000ffff047224 */ /* 0x000fe200078e0000 */
[----:B------:R-:W-:-:S03]  /*5680*/  IABS R8, R5 ;  /* 0x0000000500087213 */ /* 0x000fc60000000000 */
[----:B-1----:R-:W1:Y:S08]  /*5690*/  I2F.RP R2, R4 ;  /* 0x0000000400027306 */ /* 0x002e700000209400 */
        /* <DEDUP_REMOVED lines=24> */
.L_x_160:
[----:B------:R-:W-:Y:S05]  /*5820*/  BSYNC B0 ;  /* 0x0000000000007941 */ /* 0x000fea0003800000 */
.L_x_159:
[----:B------:R-:W-:Y:S01]  /*5830*/  IMAD R207, R232, R0, RZ ;  /* 0x00000000e8cf7224 */ /* 0x000fe200078e02ff */
[----:B------:R-:W-:Y:S01]  /*5840*/  MOV R20, RZ ;  /* 0x000000ff00147202 */ /* 0x000fe20000000f00 */
[----:B------:R-:W-:Y:S01]  /*5850*/  IMAD.MOV.U32 R136, RZ, RZ, RZ ;  /* 0x000000ffff887224 */ /* 0x000fe200078e00ff */
[----:B------:R-:W-:Y:S01]  /*5860*/  CS2R R90, SRZ ;  /* 0x00000000005a7805 */ /* 0x000fe2000001ff00 */
[--C-:B-1----:R-:W-:Y:S01]  /*5870*/  IMAD.IADD R2, R207, 0x1, R0.reuse ;  /* 0x00000001cf027824 */ /* 0x102fe200078e0200 */
[----:B------:R-:W-:Y:S01]  /*5880*/  PRMT R0, RZ, 0x7610, R0 ;  /* 0x00007610ff007816 */ /* 0x000fe20000000000 */
        /* <DEDUP_REMOVED lines=66> */
[----:B------:R-:W-:-:S04]  /*5cb0*/  ISETP.NE.U32.AND P0, PT, RZ, c[0x0][0x340], PT ;  /* 0x0000d000ff007a0c */ /* 0x000fc80003f05070 */
[----:B------:R-:W-:-:S13]  /*5cc0*/  ISETP.NE.AND.EX P0, PT, RZ, c[0x0][0x344], PT, P0 ;  /* 0x0000d100ff007a0c */ /* 0x000fda0003f05300 */
[----:B------:R-:W-:-:S04]  /*5cd0*/  @P0 IMAD.MOV.U32 R2, RZ, RZ, 0x4 ;  /* 0x00000004ff020424 */ /* 0x000fc800078e00ff */
[----:B------:R-:W-:-:S05]  /*5ce0*/  @P0 IMAD.WIDE R2, R206, R2, c[0x0][0x340] ;  /* 0x0000d000ce020625 */ /* 0x000fca00078e0202 */
[----:B------:R1:W2:Y:S01]  /*5cf0*/  @P0 LDG.E R17, [R2.64] ;  /* 0x0000000602110981 */ /* 0x0002a2000c1e1900 */
[----:B------:R-:W-:Y:S01]  /*5d00*/  SHF.R.S32.HI R0, RZ, 0x1f, R115 ;  /* 0x0000001fff007819 */ /* 0x000fe20000011473 */
[----:B------:R-:W-:Y:S01]  /*5d10*/  IMAD.MOV.U32 R4, RZ, RZ, c[0x0][0x2c4] ;  /* 0x0000b100ff047624 */ /* 0x000fe200078e00ff */
[----:B------:R-:W-:Y:S01]  /*5d20*/  ISETP.NE.U32.AND P2, PT, RZ, c[0x0][0x348], PT ;  /* 0x0000d200ff007a0c */ /* 0x000fe20003f45070 */
[----:B------:R-:W-:Y:S01]  /*5d30*/  IMAD.MOV.U32 R12, RZ, RZ, R132 ;  /* 0x000000ffff0c7224 */ /* 0x000fe200078e0084 */
[----:B------:R-:W-:Y:S01]  /*5d40*/  ISETP.GE.AND P5, PT, R134, c[0x0][0x1d4], PT ;  /* 0x0000750086007a0c */ /* 0x000fe20003fa6270 */
[----:B------:R-:W-:Y:S01]  /*5d50*/  IMAD R0, R0, c[0x0][0x178], RZ ;  /* 0x00005e0000007a24 */ /* 0x000fe200078e02ff */
[----:B------:R-:W-:Y:S02]  /*5d60*/  ISETP.NE.AND P3, PT, R4, 0x1, PT ;  /* 0x000000010400780c */ /* 0x000fe40003f65270 */
[----:B------:R-:W-:Y:S01]  /*5d70*/  ISETP.NE.AND.EX P2, PT, RZ, c[0x0][0x34c], PT, P2 ;  /* 0x0000d300ff007a0c */ /* 0x000fe20003f45320 */
[----:B------:R-:W-:Y:S01]  /*5d80*/  IMAD R0, R115, c[0x0][0x17c], R0 ;  /* 0x00005f0073007a24 */ /* 0x000fe200078e0200 */
[----:B------:R-:W-:-:S02]  /*5d90*/  SHF.R.S32.HI R6, RZ, 0x1f, R198 ;  /* 0x0000001fff067819 */ /* 0x000fc400000114c6 */
[----:B------:R-:W-:Y:S02]  /*5da0*/  SEL R7, R221, RZ, !P2 ;  /* 0x000000ffdd077207 */ /* 0x000fe40005000000 */
[----:B------:R-:W-:Y:S02]  /*5db0*/  IADD3 R4, P1, R198, R9, RZ ;  /* 0x00000009c6047210 */ /* 0x000fe40007f3e0ff */
[----:B------:R-:W-:Y:S01]  /*5dc0*/  ISETP.GE.AND P4, PT, R132, c[0x0][0x1d4], PT ;  /* 0x0000750084007a0c */ /* 0x000fe20003f86270 */
[----:B------:R-:W-:Y:S01]  /*5dd0*/  IMAD R7, R7, c[0x0][0x1c0], RZ ;  /* 0x0000700007077a24 */ /* 0x000fe200078e02ff */
[----:B------:R-:W-:Y:S02]  /*5de0*/  LOP3.LUT R219, R219, 0xfffffffb, RZ, 0xc0, !PT ;  /* 0xfffffffbdbdb7812 */ /* 0x000fe400078ec0ff */
[----:B------:R-:W-:Y:S02]  /*5df0*/  LEA.HI.X.SX32 R6, R9, R6, 0x1, P1 ;  /* 0x0000000609067211 */ /* 0x000fe400008f0eff */
[----:B------:R-:W-:Y:S01]  /*5e00*/  @P5 LOP3.LUT R219, R219, 0x4, RZ, 0xfc, !PT ;  /* 0x00000004dbdb5812 */ /* 0x000fe200078efcff */
[----:B-1----:R-:W-:Y:S01]  /*5e10*/  IMAD.WIDE.U32 R2, R115, c[0x0][0x178], RZ ;  /* 0x00005e0073027a25 */ /* 0x002fe200078e00ff */
[----:B------:R-:W-:-:S02]  /*5e20*/  SEL R11, RZ, 0xffffffff, P5 ;  /* 0xffffffffff0b7807 */ /* 0x000fc40002800000 */
[----:B------:R-:W-:Y:S01]  /*5e30*/  LOP3.LUT R219, R219, 0xfffffff7, RZ, 0xc0, !PT ;  /* 0xfffffff7dbdb7812 */ /* 0x000fe200078ec0ff */
[----:B------:R-:W-:Y:S01]  /*5e40*/  IMAD.IADD R3, R3, 0x1, R0 ;  /* 0x0000000103037824 */ /* 0x000fe200078e0200 */
[----:B------:R-:W-:Y:S01]  /*5e50*/  LEA R0, R216, R198, 0x5 ;  /* 0x000000c6d8007211 */ /* 0x000fe200078e28ff */
[----:B------:R-:W-:Y:S01]  /*5e60*/  IMAD R14, R6, c[0x0][0x208], RZ ;  /* 0x00008200060e7a24 */ /* 0x000fe200078e02ff */
[----:B------:R-:W-:Y:S01]  /*5e70*/  SHF.R.S32.HI R13, RZ, 0x1f, R132 ;  /* 0x0000001fff0d7819 */ /* 0x000fe20000011484 */
[----:B------:R-:W-:Y:S01]  /*5e80*/  IMAD.WIDE.U32 R2, R217, c[0x0][0x1b8], R2 ;  /* 0x00006e00d9027a25 */ /* 0x000fe200078e0002 */
[----:B------:R-:W-:Y:S02]  /*5e90*/  SHF.L.U32 R19, R11, 0x1, RZ ;  /* 0x000000010b137819 */ /* 0x000fe400000006ff */
[----:B------:R-:W-:Y:S01]  /*5ea0*/  @P4 LOP3.LUT R219, R219, 0x8, RZ, 0xfc, !PT ;  /* 0x00000008dbdb4812 */ /* 0x000fe200078efcff */
[----:B------:R-:W-:Y:S01]  /*5eb0*/  IMAD R10, R213, 0x80, R0 ;  /* 0x00000080d50a7824 */ /* 0x000fe200078e0200 */
[----:B------:R-:W-:Y:S01]  /*5ec0*/  ISETP.GE.AND P1, PT, R197, c[0x0][0x1d4], PT ;  /* 0x00007500c5007a0c */ /* 0x000fe20003f26270 */
[----:B------:R-:W-:Y:S01]  /*5ed0*/  IMAD R3, R217, c[0x0][0x1bc], R3 ;  /* 0x00006f00d9037a24 */ /* 0x000fe200078e0203 */
[----:B------:R-:W-:Y:S01]  /*5ee0*/  LOP3.LUT R219, R219, 0xfffffffd, RZ, 0xc0, !PT ;  /* 0xfffffffddbdb7812 */ /* 0x000fe200078ec0ff */
[----:B------:R-:W-:Y:S01]  /*5ef0*/  @P3 IMAD.HI.U32 R5, R10, c[0x0][0x2c8], RZ ;  /* 0x0000b2000a053a27 */ /* 0x000fe200078e00ff */
[----:B------:R-:W-:-:S02]  /*5f00*/  SEL R15, RZ, 0x1, P4 ;  /* 0x00000001ff0f7807 */ /* 0x000fc40002000000 */
[----:B------:R-:W-:Y:S01]  /*5f10*/  ISETP.GE.AND P5, PT, R132, c[0x0][0x198], PT ;  /* 0x0000660084007a0c */ /* 0x000fe20003fa6270 */
[----:B------:R-:W-:Y:S01]  /*5f20*/  IMAD.MOV.U32 R0, RZ, RZ, R10 ;  /* 0x000000ffff007224 */ /* 0x000fe200078e000a */
[----:B------:R-:W-:Y:S01]  /*5f30*/  @P3 SHF.R.U32.HI R0, RZ, c[0x0][0x2cc], R5 ;  /* 0x0000b300ff003a19 */ /* 0x000fe20000011605 */
[----:B------:R-:W-:Y:S01]  /*5f40*/  IMAD.WIDE.U32 R8, R4, c[0x0][0x208], R12 ;  /* 0x0000820004087a25 */ /* 0x000fe200078e000c */
[----:B------:R-:W-:Y:S02]  /*5f50*/  SEL R5, R206, RZ, !P2 ;  /* 0x000000ffce057207 */ /* 0x000fe40005000000 */
[----:B------:R-:W-:Y:S02]  /*5f60*/  ISETP.GE.AND P2, PT, R196, c[0x0][0x1d4], PT ;  /* 0x00007500c4007a0c */ /* 0x000fe40003f46270 */
[----:B------:R-:W-:Y:S01]  /*5f70*/  SHF.R.S32.HI R11, RZ, 0x1f, R0 ;  /* 0x0000001fff0b7819 */ /* 0x000fe20000011400 */
[----:B------:R-:W-:Y:S01]  /*5f80*/  IMAD R16, R5, c[0x0][0x1c4], R7 ;  /* 0x0000710005107a24 */ /* 0x000fe200078e0207 */
[----:B------:R-:W-:Y:S01]  /*5f90*/  LOP3.LUT R15, R19, 0x2, R15, 0xe2, !PT ;  /* 0x00000002130f7812 */ /* 0x000fe200078ee20f */
[----:B------:R-:W-:Y:S01]  /*5fa0*/  IMAD.WIDE.U32 R2, R5, c[0x0][0x1c0], R2 ;  /* 0x0000700005027a25 */ /* 0x000fe200078e0002 */
[----:B------:R-:W-:-:S02]  /*5fb0*/  ISETP.GE.AND P4, PT, R134, c[0x0][0x198], PT ;  /* 0x0000660086007a0c */ /* 0x000fc40003f86270 */
[----:B------:R-:W-:Y:S01]  /*5fc0*/  ISETP.GE.AND P3, PT, R196, c[0x0][0x198], PT ;  /* 0x00006600c4007a0c */ /* 0x000fe20003f66270 */
[----:B------:R-:W-:Y:S01]  /*5fd0*/  IMAD R5, R6, c[0x0][0x1e0], RZ ;  /* 0x0000780006057a24 */ /* 0x000fe200078e02ff */
[----:B------:R-:W-:Y:S01]  /*5fe0*/  IADD3 R77, R220, -0x1, RZ ;  /* 0xffffffffdc4d7810 */ /* 0x000fe20007ffe0ff */
[----:B------:R-:W-:Y:S02]  /*5ff0*/  IMAD.IADD R3, R3, 0x1, R16 ;  /* 0x0000000103037824 */ /* 0x000fe400078e0210 */
[C---:B------:R-:W-:Y:S01]  /*6000*/  IMAD R18, R4.reuse, c[0x0][0x1e4], R5 ;  /* 0x0000790004127a24 */ /* 0x040fe200078e0205 */
[----:B------:R-:W-:Y:S01]  /*6010*/  @P2 LOP3.LUT R219, R219, 0x2, RZ, 0xfc, !PT ;  /* 0x00000002dbdb2812 */ /* 0x000fe200078efcff */
[----:B------:R-:W-:Y:S02]  /*6020*/  IMAD.MOV R5, RZ, RZ, -R0 ;  /* 0x000000ffff057224 */ /* 0x000fe400078e0a00 */
[----:B------:R-:W-:Y:S01]  /*6030*/  IMAD.WIDE.U32 R6, R4, c[0x0][0x1e0], R12 ;  /* 0x0000780004067a25 */ /* 0x000fe200078e000c */
[----:B------:R-:W-:-:S03]  /*6040*/  LOP3.LUT R219, R219, 0xfffffffe, RZ, 0xc0, !PT ;  /* 0xfffffffedbdb7812 */ /* 0x000fc600078ec0ff */
[----:B------:R-:W-:Y:S01]  /*6050*/  IMAD R16, R4, c[0x0][0x20c], R14 ;  /* 0x0000830004107a24 */ /* 0x000fe200078e020e */
[----:B------:R-:W-:Y:S01]  /*6060*/  IADD3 R7, R7, R18, RZ ;  /* 0x0000001207077210 */ /* 0x000fe20007ffe0ff */
[----:B------:R-:W-:Y:S01]  /*6070*/  IMAD R10, R5, c[0x0][0x2c4], R10 ;  /* 0x0000b100050a7a24 */ /* 0x000fe200078e020a */
[----:B------:R-:W-:Y:S01]  /*6080*/  @P1 LOP3.LUT R219, R219, 0x1, RZ, 0xfc, !PT ;  /* 0x00000001dbdb1812 */ /* 0x000fe200078efcff */
[----:B------:R-:W-:Y:S01]  /*6090*/  IMAD R4, R11, c[0x0][0x1b0], RZ ;  /* 0x00006c000b047a24 */ /* 0x000fe200078e02ff */
[----:B------:R-:W-:Y:S01]  /*60a0*/  SEL R11, RZ, 0x4, P2 ;  /* 0x00000004ff0b7807 */ /* 0x000fe20001000000 */
[----:B------:R-:W-:Y:S01]  /*60b0*/  IMAD.WIDE.U32 R2, R0, c[0x0][0x1b0], R2 ;  /* 0x00006c0000027a25 */ /* 0x000fe200078e0002 */
[----:B------:R-:W-:-:S03]  /*60c0*/  ISETP.GE.AND P2, PT, R197, c[0x0][0x198], PT ;  /* 0x00006600c5007a0c */ /* 0x000fc60003f46270 */
[----:B------:R-:W-:Y:S01]  /*60d0*/  IMAD R14, R0, c[0x0][0x1b4], R4 ;  /* 0x00006d00000e7a24 */ /* 0x000fe200078e0204 */
[----:B------:R-:W-:Y:S01]  /*60e0*/  SHF.R.S32.HI R0, RZ, 0x1f, R10 ;  /* 0x0000001fff007819 */ /* 0x000fe2000001140a */
[----:B------:R-:W-:Y:S01]  /*60f0*/  IMAD.IADD R5, R9, 0x1, R16 ;  /* 0x0000000109057824 */ /* 0x000fe200078e0210 */
[----:B------:R-:W-:Y:S01]  /*6100*/  SEL R4, RZ, 0x8, P1 ;  /* 0x00000008ff047807 */ /* 0x000fe20000800000 */
[----:B------:R-:W-:Y:S01]  /*6110*/  IMAD.IADD R3, R3, 0x1, R14 ;  /* 0x0000000103037824 */ /* 0x000fe200078e020e */
[----:B------:R-:W-:Y:S01]  /*6120*/  ISETP.NE.U32.AND P1, PT, RZ, c[0x0][0x350], PT ;  /* 0x0000d400ff007a0c */ /* 0x000fe20003f25070 */
[----:B------:R-:W-:Y:S01]  /*6130*/  IMAD R0, R0, c[0x0][0x1a8], RZ ;  /* 0x00006a0000007a24 */ /* 0x000fe200078e02ff */
[----:B------:R-:W-:Y:S01]  /*6140*/  LOP3.LUT R55, R4, R15, R11, 0xfe, !PT ;  /* 0x0000000f04377212 */ /* 0x000fe200078efe0b */
[----:B------:R-:W-:Y:S01]  /*6150*/  IMAD.WIDE.U32 R6, R217, c[0x0][0x1e8], R6 ;  /* 0x00007a00d9067a25 */ /* 0x000fe200078e0006 */
[----:B------:R-:W-:Y:S02]  /*6160*/  MOV R4, R8 ;  /* 0x0000000800047202 */ /* 0x000fe40000000f00 */
[----:B------:R-:W-:Y:S01]  /*6170*/  ISETP.NE.AND.EX P1, PT, RZ, c[0x0][0x354], PT, P1 ;  /* 0x0000d500ff007a0c */ /* 0x000fe20003f25310 */
[----:B------:R-:W-:-:S02]  /*6180*/  IMAD R11, R10, c[0x0][0x1ac], R0 ;  /* 0x00006b000a0b7a24 */ /* 0x000fc400078e0200 */
[----:B------:R-:W-:-:S04]  /*6190*/  IMAD.WIDE.U32 R8, R10, c[0x0][0x1a8], R2 ;  /* 0x00006a000a087a25 */ /* 0x000fc800078e0002 */
[----:B------:R-:W-:Y:S01]  /*61a0*/  IMAD.WIDE.U32 R2, R217, c[0x0][0x210], R4 ;  /* 0x00008400d9027a25 */ /* 0x000fe200078e0004 */
[----:B------:R-:W-:-:S03]  /*61b0*/  IADD3 R9, R9, R11, RZ ;  /* 0x0000000b09097210 */ /* 0x000fc60007ffe0ff */
[C---:B------:R-:W-:Y:S02]  /*61c0*/  IMAD R5, R217.reuse, c[0x0][0x1ec], R7 ;  /* 0x00007b00d9057a24 */ /* 0x040fe400078e0207 */
[----:B------:R-:W-:Y:S02]  /*61d0*/  IMAD R3, R217, c[0x0][0x214], R3 ;  /* 0x00008500d9037a24 */ /* 0x000fe400078e0203 */
[----:B------:R-:W-:Y:S02]  /*61e0*/  IMAD.MOV.U32 R4, RZ, RZ, R6 ;  /* 0x000000ffff047224 */ /* 0x000fe400078e0006 */
[----:B------:R-:W-:Y:S01]  /*61f0*/  IMAD R15, R213, 0x80, R198 ;  /* 0x00000080d50f7824 */ /* 0x000fe200078e02c6 */
[----:B--2---:R-:W-:Y:S01]  /*6200*/  @P0 SHF.R.S32.HI R0, RZ, 0x1f, R17 ;  /* 0x0000001fff000819 */ /* 0x004fe20000011411 */
[----:B------:R-:W-:Y:S02]  /*6210*/  @!P0 IMAD.MOV.U32 R0, RZ, RZ, R221 ;  /* 0x000000ffff008224 */ /* 0x000fe400078e00dd */
[----:B------:R-:W-:Y:S01]  /*6220*/  @!P0 IMAD.MOV.U32 R17, RZ, RZ, R206 ;  /* 0x000000ffff118224 */ /* 0x000fe200078e00ce */
[----:B------:R-:W-:-:S02]  /*6230*/  LEA R21, P0, R8, c[0x0][0x160], 0x1 ;  /* 0x0000580008157a11 */ /* 0x000fc400078008ff */
[----:B------:R-:W-:Y:S02]  /*6240*/  SEL R7, R0, RZ, !P1 ;  /* 0x000000ff00077207 */ /* 0x000fe40004800000 */
[----:B------:R-:W-:Y:S02]  /*6250*/  SEL R0, R17, RZ, !P1 ;  /* 0x000000ff11007207 */ /* 0x000fe40004800000 */
[----:B------:R-:W-:Y:S01]  /*6260*/  LEA.HI.X R19, R8, c[0x0][0x164], R9, 0x1, P0 ;  /* 0x0000590008137a11 */ /* 0x000fe200000f0c09 */
[C---:B------:R-:W-:Y:S02]  /*6270*/  IMAD R6, R7.reuse, c[0x0][0x1f0], RZ ;  /* 0x00007c0007067a24 */ /* 0x040fe400078e02ff */
[----:B------:R-:W-:Y:S02]  /*6280*/  IMAD R7, R7, c[0x0][0x218], RZ ;  /* 0x0000860007077a24 */ /* 0x000fe400078e02ff */
[----:B------:R-:W-:-:S04]  /*6290*/  IMAD.WIDE.U32 R210, R0, c[0x0][0x218], R2 ;  /* 0x0000860000d27a25 */ /* 0x000fc800078e0002 */
[----:B------:R-:W-:-:S04]  /*62a0*/  IMAD.WIDE.U32 R208, R0, c[0x0][0x1f0], R4 ;  /* 0x00007c0000d07a25 */ /* 0x000fc800078e0004 */
[C---:B------:R-:W-:Y:S02]  /*62b0*/  IMAD R2, R0.reuse, c[0x0][0x1f4], R6 ;  /* 0x00007d0000027a24 */ /* 0x040fe400078e0206 */
[----:B------:R-:W-:-:S03]  /*62c0*/  IMAD R0, R0, c[0x0][0x21c], R7 ;  /* 0x0000870000007a24 */ /* 0x000fc600078e0207 */
[----:B------:R-:W-:Y:S01]  /*62d0*/  IADD3 R214, R209, R2, RZ ;  /* 0x00000002d1d67210 */ /* 0x000fe20007ffe0ff */
[----:B------:R-:W-:Y:S01]  /*62e0*/  IMAD.IADD R218, R211, 0x1, R0 ;  /* 0x00000001d3da7824 */ /* 0x000fe200078e0200 */
[----:B------:R-:W-:Y:S05]  /*62f0*/  BRA.DIV ~URZ, `(.L_x_162) ;  /* 0x000102327f007947 */ /* 0x000fea000b800000 */
[----:B------:R1:W2:Y:S02]  /*6300*/  SHFL.IDX PT, R4, R19, RZ, 0x181f ;  /* 0x00181fff13047589 */ /* 0x0002a400000e0000 */
.L_x_293:
[----:B------:R-:W-:Y:S05]  /*6310*/  BRA.DIV ~URZ, `(.L_x_163) ;  /* 0x000102827f007947 */ /* 0x000fea000b800000 */
[----:B------:R3:W4:Y:S02]  /*6320*/  SHFL.IDX PT, R0, R21, RZ, 0x181f ;  /* 0x00181fff15007589 */ /* 0x00072400000e0000 */
.L_x_294:
[----:B------:R-:W-:Y:S01]  /*6330*/  IMAD R38, R122, c[0x0][0x2c4], RZ ;  /* 0x0000b1007a267a24 */ /* 0x000fe200078e02ff */
[----:B------:R-:W-:Y:S01]  /*6340*/  SHF.R.S32.HI R51, RZ, 0x1f, R134 ;  /* 0x0000001fff337819 */ /* 0x000fe20000011486 */
[----:B------:R-:W-:Y:S01]  /*6350*/  BSSY B0, `(.L_x_164) ;  /* 0x0000017000007945 */ /* 0x000fe20003800000 */
[----:B------:R-:W-:Y:S02]  /*6360*/  SHF.R.S32.HI R20, RZ, 0x1f, R197 ;  /* 0x0000001fff147819 */ /* 0x000fe400000114c5 */
[----:B------:R-:W-:Y:S02]  /*6370*/  ISETP.GE.AND P6, PT, R15, R38, PT ;  /* 0x000000260f00720c */ /* 0x000fe40003fc6270 */
[----:B------:R-:W-:Y:S02]  /*6380*/  LEA.HI R50, R51, R134, RZ, 0x3 ;  /* 0x0000008633327211 */ /* 0x000fe400078f18ff */
[----:B------:R-:W-:-:S02]  /*6390*/  SHF.R.S32.HI R18, RZ, 0x1f, R196 ;  /* 0x0000001fff127819 */ /* 0x000fc400000114c4 */
[----:B------:R-:W-:-:S04]  /*63a0*/  LOP3.LUT R14, R50, 0xfffffff8, RZ, 0xc0, !PT ;  /* 0xfffffff8320e7812 */ /* 0x000fc800078ec0ff */
[----:B------:R-:W-:-:S03]  /*63b0*/  SHF.R.S32.HI R25, RZ, 0x1f, R14 ;  /* 0x0000001fff197819 */ /* 0x000fc6000001140e */
[----:B------:R-:W-:Y:S05]  /*63c0*/  @P6 BRA `(.L_x_165) ;  /* 0x000000f000006947 */ /* 0x000fea0003800000 */
[----:B----4-:R-:W-:-:S04]  /*63d0*/  LEA R10, P0, R132, R0, 0x1 ;  /* 0x00000000840a7211 */ /* 0x010fc800078008ff */
[----:B--2---:R-:W-:Y:S02]  /*63e0*/  LEA.HI.X R11, R132, R4, R13, 0x1, P0 ;  /* 0x00000004840b7211 */ /* 0x004fe400000f0c0d */
[----:B------:R-:W-:-:S03]  /*63f0*/  LEA R8, P0, R14, R0, 0x1 ;  /* 0x000000000e087211 */ /* 0x000fc600078008ff */
[----:B------:R-:W-:Y:S01]  /*6400*/  @!PT LDS RZ, [RZ] ;  /* 0x00000000fffff984 */ /* 0x000fe20000000800 */
[----:B------:R-:W-:Y:S01]  /*6410*/  @!PT LDS RZ, [RZ] ;  /* 0x00000000fffff984 */ /* 0x000fe20000000800 */
[----:B------:R-:W-:Y:S01]  /*6420*/  @!PT LDS RZ, [RZ] ;  /* 0x00000000fffff984 */ /* 0x000fe20000000800 */
[----:B------:R2:W-:Y:S01]  /*6430*/  LDGSTS.E.BYPASS.LTC128B.128 [R188+0x10080], [R10.64], !P5 ;  /* 0x100800000abc7fae */ /* 0x0005e2000e901d46 */
[----:B------:R-:W-:Y:S02]  /*6440*/  LEA.HI.X R9, R14, R4, R25, 0x1, P0 ;  /* 0x000000040e097211 */ /* 0x000fe400000f0c19 */
[----:B------:R-:W-:-:S03]  /*6450*/  LEA R6, P0, R196, R0, 0x1 ;  /* 0x00000000c4067211 */ /* 0x000fc600078008ff */
[----:B------:R2:W-:Y:S01]  /*6460*/  LDGSTS.E.BYPASS.LTC128B.128 [R188+0x14080], [R8.64], !P4 ;  /* 0x1408000008bc7fae */ /* 0x0005e2000e101d46 */
[----:B------:R-:W-:Y:S02]  /*6470*/  LEA.HI.X R7, R196, R4, R18, 0x1, P0 ;  /* 0x00000004c4077211 */ /* 0x000fe400000f0c12 */
[----:B------:R-:W-:-:S03]  /*6480*/  LEA R2, P0, R197, R0, 0x1 ;  /* 0x00000000c5027211 */ /* 0x000fc600078008ff */
[----:B------:R2:W-:Y:S01]  /*6490*/  LDGSTS.E.BYPASS.LTC128B.128 [R188+0x18080], [R6.64], !P3 ;  /* 0x1808000006bc7fae */ /* 0x0005e2000d901d46 */
[----:B------:R-:W-:-:S05]  /*64a0*/  LEA.HI.X R3, R197, R4, R20, 0x1, P0 ;  /* 0x00000004c5037211 */ /* 0x000fca00000f0c14 */
[----:B------:R2:W-:Y:S04]  /*64b0*/  LDGSTS.E.BYPASS.LTC128B.128 [R188+0x1c080], [R2.64], !P2 ;  /* 0x1c08000002bc7fae */ /* 0x0005e8000d101d46 */
.L_x_165:
[----:B------:R-:W-:Y:S05]  /*64c0*/  BSYNC B0 ;  /* 0x0000000000007941 */ /* 0x000fea0003800000 */
.L_x_164:
[----:B------:R-:W-:Y:S05]  /*64d0*/  BRA.DIV ~URZ, `(.L_x_166) ;  /* 0x000101227f007947 */ /* 0x000fea000b800000 */
[----:B--2---:R2:W1:Y:S04]  /*64e0*/  SHFL.IDX PT, R6, R19, 0x1, 0x181f ;  /* 0x00381f0013067f89 */ /* 0x00446800000e0000 */
[----:B----4-:R2:W4:Y:S02]  /*64f0*/  SHFL.IDX PT, R0, R21, 0x1, 0x181f ;  /* 0x00381f0015007f89 */ /* 0x01052400000e0000 */
.L_x_295:
[----:B------:R-:W-:Y:S01]  /*6500*/  IADD3 R3, R15, 0x20, RZ ;  /* 0x000000200f037810 */ /* 0x000fe20007ffe0ff */
[----:B------:R-:W-:Y:S01]  /*6510*/  BSSY B0, `(.L_x_167) ;  /* 0x0000014000007945 */ /* 0x000fe20003800000 */
[----:B------:R-:W-:Y:S02]  /*6520*/  LOP3.LUT R2, R126, R114, RZ, 0xfc, !PT ;  /* 0x000000727e027212 */ /* 0x000fe400078efcff */
[----:B------:R-:W-:Y:S02]  /*6530*/  ISETP.GE.AND P0, PT, R3, R38, PT ;  /* 0x000000260300720c */ /* 0x000fe40003f06270 */
[----:B------:R-:W-:-:S11]  /*6540*/  LEA R4, R2, 0x10080, 0x1 ;  /* 0x0001008002047811 */ /* 0x000fd600078e08ff */
[----:B------:R-:W-:Y:S05]  /*6550*/  @P0 BRA `(.L_x_168) ;  /* 0x000000f000000947 */ /* 0x000fea0003800000 */
[----:B----4-:R-:W-:-:S04]  /*6560*/  LEA R16, P0, R132, R0, 0x1 ;  /* 0x0000000084107211 */ /* 0x010fc800078008ff */
[----:B-1----:R-:W-:Y:S02]  /*6570*/  LEA.HI.X R17, R132, R6, R13, 0x1, P0 ;  /* 0x0000000684117211 */ /* 0x002fe400000f0c0d */
        /* <DEDUP_REMOVED lines=13> */
.L_x_168:
[----:B------:R-:W-:Y:S05]  /*6650*/  BSYNC B0 ;  /* 0x0000000000007941 */ /* 0x000fea0003800000 */
.L_x_167:
[----:B------:R-:W-:Y:S05]  /*6660*/  BRA.DIV ~URZ, `(.L_x_169) ;  /* 0x000100527f007947 */ /* 0x000fea000b800000 */
[----:B-1----:R1:W2:Y:S02]  /*6670*/  SHFL.IDX PT, R6, R19, 0x2, 0x181f ;  /* 0x00581f0013067f89 */ /* 0x0022a400000e0000 */
.L_x_296:
[----:B------:R-:W-:Y:S05]  /*6680*/  BRA.DIV ~URZ, `(.L_x_170) ;  /* 0x000100a27f007947 */ /* 0x000fea000b800000 */
[----:B----4-:R4:W1:Y:S02]  /*6690*/  SHFL.IDX PT, R0, R21, 0x2, 0x181f ;  /* 0x00581f0015007f89 */ /* 0x01086400000e0000 */
.L_x_297:
[----:B------:R-:W-:Y:S01]  /*66a0*/  IADD3 R2, R15, 0x40, RZ ;  /* 0x000000400f027810 */ /* 0x000fe20007ffe0ff */
[----:B------:R-:W-:Y:S03]  /*66b0*/  BSSY B0, `(.L_x_171) ;  /* 0x0000012000007945 */ /* 0x000fe60003800000 */
[----:B------:R-:W-:-:S13]  /*66c0*/  ISETP.GE.AND P0, PT, R2, R38, PT ;  /* 0x000000260200720c */ /* 0x000fda0003f06270 */
[----:B------:R-:W-:Y:S05]  /*66d0*/  @P0 BRA `(.L_x_172) ;  /* 0x000000f000000947 */ /* 0x000fea0003800000 */
[----:B-1----:R-:W-:-:S04]  /*66e0*/  LEA R16, P0, R132, R0, 0x1 ;  /* 0x0000000084107211 */ /* 0x002fc800078008ff */
        /* <DEDUP_REMOVED lines=14> */
.L_x_172:
[----:B------:R-:W-:Y:S05]  /*67d0*/  BSYNC B0 ;  /* 0x0000000000007941 */ /* 0x000fea0003800000 */
.L_x_171:
[----:B------:R-:W-:Y:S05]  /*67e0*/  BRA.DIV ~URZ, `(.L_x_173) ;  /* 0x0000ffa27f007947 */ /* 0x000fea000b800000 */
[----:B--2---:R2:W3:Y:S04]  /*67f0*/  SHFL.IDX PT, R6, R19, 0x3, 0x181f ;  /* 0x00781f0013067f89 */ /* 0x0044e800000e0000 */
[----:B-1----:R2:W1:Y:S02]  /*6800*/  SHFL.IDX PT, R0, R21, 0x3, 0x181f ;  /* 0x00781f0015007f89 */ /* 0x00246400000e0000 */
.L_x_298:
[----:B------:R-:W-:Y:S02]  /*6810*/  IADD3 R2, R15, 0x60, RZ ;  /* 0x000000600f027810 */ /* 0x000fe40007ffe0ff */
[----:B------:R-:W-:Y:S02]  /*6820*/  SHF.R.S32.HI R56, RZ, 0x1f, R77 ;  /* 0x0000001fff387819 */ /* 0x000fe4000001144d */
[----:B------:R-:W-:-:S13]  /*6830*/  ISETP.GE.AND P0, PT, R2, R38, PT ;  /* 0x000000260200720c */ /* 0x000fda0003f06270 */
[----:B-1----:R-:W-:-:S04]  /*6840*/  @!P0 LEA R8, P1, R196, R0, 0x1 ;  /* 0x00000000c4088211 */ /* 0x002fc800078208ff */
[----:B---3--:R-:W-:Y:S02]  /*6850*/  @!P0 LEA.HI.X R9, R196, R6, R18, 0x1, P1 ;  /* 0x00000006c4098211 */ /* 0x008fe400008f0c12 */
[----:B------:R-:W-:-:S04]  /*6860*/  @!P0 LEA R16, P1, R132, R0, 0x1 ;  /* 0x0000000084108211 */ /* 0x000fc800078208ff */
[----:B------:R-:W-:Y:S02]  /*6870*/  @!P0 LEA.HI.X R17, R132, R6, R13, 0x1, P1 ;  /* 0x0000000684118211 */ /* 0x000fe400008f0c0d */
[----:B------:R-:W-:-:S03]  /*6880*/  @!P0 LEA R10, P1, R14, R0, 0x1 ;  /* 0x000000000e0a8211 */ /* 0x000fc600078208ff */
[----:B------:R-:W-:Y:S01]  /*6890*/  @!PT LDS RZ, [RZ] ;  /* 0x00000000fffff984 */ /* 0x000fe20000000800 */
[----:B------:R-:W-:Y:S01]  /*68a0*/  @!PT LDS RZ, [RZ] ;  /* 0x00000000fffff984 */ /* 0x000fe20000000800 */
[----:B------:R-:W-:Y:S01]  /*68b0*/  @!PT LDS RZ, [RZ] ;  /* 0x00000000fffff984 */ /* 0x000fe20000000800 */
[----:B------:R1:W-:Y:S01]  /*68c0*/  @!P0 LDGSTS.E.BYPASS.LTC128B.128 [R4+0x3000], [R16.64], !P5 ;  /* 0x0300000010048fae */ /* 0x0003e2000e901d46 */
[----:B------:R-:W-:Y:S02]  /*68d0*/  @!P0 LEA.HI.X R11, R14, R6, R25, 0x1, P1 ;  /* 0x000000060e0b8211 */ /* 0x000fe400008f0c19 */
[----:B------:R-:W-:Y:S01]  /*68e0*/  @!P0 LEA R2, P1, R197, R0, 0x1 ;  /* 0x00000000c5028211 */ /* 0x000fe200078208ff */
[----:B------:R-:W-:Y:S01]  /*68f0*/  IMAD.IADD R0, R127, 0x1, -R198 ;  /* 0x000000017f007824 */ /* 0x000fe200078e0ac6 */
[----:B------:R-:W-:Y:S01]  /*6900*/  LOP3.LUT P5, RZ, R219, 0x1, RZ, 0xc0, !PT ;  /* 0x00000001dbff7812 */ /* 0x000fe200078ac0ff */
[----:B------:R1:W-:Y:S01]  /*6910*/  @!P0 LDGSTS.E.BYPASS.LTC128B.128 [R4+0x7000], [R10.64], !P4 ;  /* 0x070000000a048fae */ /* 0x0003e2000e101d46 */
[----:B------:R-:W-:Y:S01]  /*6920*/  @!P0 LEA.HI.X R3, R197, R6, R20, 0x1, P1 ;  /* 0x00000006c5038211 */ /* 0x000fe200008f0c14 */
[----:B------:R-:W-:Y:S01]  /*6930*/  IMAD R0, R77, -0x20, R0 ;  /* 0xffffffe04d007824 */ /* 0x000fe200078e0200 */
[----:B------:R-:W-:Y:S01]  /*6940*/  LOP3.LUT P4, RZ, R219, 0x2, RZ, 0xc0, !PT ;  /* 0x00000002dbff7812 */ /* 0x000fe2000788c0ff */
[----:B------:R1:W-:Y:S04]  /*6950*/  @!P0 LDGSTS.E.BYPASS.LTC128B.128 [R4+0xb000], [R8.64], !P3 ;  /* 0x0b00000008048fae */ /* 0x0003e8000d901d46 */
[----:B------:R1:W-:Y:S01]  /*6960*/  @!P0 LDGSTS.E.BYPASS.LTC128B.128 [R4+0xf000], [R2.64], !P2 ;  /* 0x0f00000002048fae */ /* 0x0003e2000d101d46 */
[----:B------:R-:W-:-:S03]  /*6970*/  ISETP.GE.AND P0, PT, R0, 0x1, PT ;  /* 0x000000010000780c */ /* 0x000fc60003f06270 */
[----:B------:R-:W0:Y:S01]  /*6980*/  LDGDEPBAR ;  /* 0x00000000000079af */ /* 0x000e220000000000 */
[----:B------:R-:W-:Y:S01]  /*6990*/  WARPSYNC 0xffffffff ;  /* 0xffffffff00007948 */ /* 0x000fe20003800000 */
[----:B------:R-:W-:Y:S02]  /*69a0*/  BSSY B0, `(.L_x_174) ;  /* 0x0000014000007945 */ /* 0x000fe40003800000 */
[----:B------:R-:W-:Y:S06]  /*69b0*/  BAR.SYNC.DEFER_BLOCKING 0x0 ;  /* 0x0000000000007b1d */ /* 0x000fec0000010000 */
[----:B------:R-:W-:Y:S05]  /*69c0*/  @!P0 BRA `(.L_x_175) ;  /* 0x0000011000008947 */ /* 0x000fea0003800000 */
[----:B------:R-:W-:Y:S01]  /*69d0*/  IMAD R0, R56, c[0x0][0x1e0], RZ ;  /* 0x0000780038007a24 */ /* 0x000fe200078e02ff */
[----:B------:R-:W-:Y:S01]  /*69e0*/  LOP3.LUT P2, RZ, R219, 0x8, RZ, 0xc0, !PT ;  /* 0x00000008dbff7812 */ /* 0x000fe2000784c0ff */
[----:B-1----:R-:W-:Y:S01]  /*69f0*/  IMAD.WIDE.U32 R4, R77, c[0x0][0x1e0], RZ ;  /* 0x000078004d047a25 */ /* 0x002fe200078e00ff */
[----:B------:R-:W-:-:S03]  /*6a00*/  LOP3.LUT P3, RZ, R219, 0x4, RZ, 0xc0, !PT ;  /* 0x00000004dbff7812 */ /* 0x000fc6000786c0ff */
[----:B------:R-:W-:Y:S01]  /*6a10*/  IMAD R2, R77, c[0x0][0x1e4], R0 ;  /* 0x000079004d027a24 */ /* 0x000fe200078e0200 */
[----:B------:R-:W-:-:S03]  /*6a20*/  LEA R0, P1, R4, R208, 0x5 ;  /* 0x000000d004007211 */ /* 0x000fc600078228ff */
[----:B------:R-:W-:Y:S01]  /*6a30*/  IMAD.IADD R3, R5, 0x1, R2 ;  /* 0x0000000105037824 */ /* 0x000fe200078e0202 */
[----:B------:R-:W-:-:S04]  /*6a40*/  LEA R2, P0, R0, c[0x0][0x1c8], 0x1 ;  /* 0x0000720000027a11 */ /* 0x000fc800078008ff */
[----:B------:R-:W-:-:S04]  /*6a50*/  LEA.HI.X R3, R4, R214, R3, 0x5, P1 ;  /* 0x000000d604037211 */ /* 0x000fc800008f2c03 */
[----:B------:R-:W-:-:S05]  /*6a60*/  LEA.HI.X R3, R0, c[0x0][0x1cc], R3, 0x1, P0 ;  /* 0x0000730000037a11 */ /* 0x000fca00000f0c03 */
[----:B------:R-:W-:Y:S01]  /*6a70*/  @!PT LDS RZ, [RZ] ;  /* 0x00000000fffff984 */ /* 0x000fe20000000800 */
[----:B------:R-:W-:Y:S01]  /*6a80*/  @!PT LDS RZ, [RZ] ;  /* 0x00000000fffff984 */ /* 0x000fe20000000800 */
[----:B------:R-:W-:Y:S01]  /*6a90*/  @!PT LDS RZ, [RZ] ;  /* 0x00000000fffff984 */ /* 0x000fe20000000800 */
[----:B------:R1:W-:Y:S04]  /*6aa0*/  LDGSTS.E.BYPASS.LTC128B.128 [R188+0xc080], [R2.64], !P2 ;  /* 0x0c08000002bc7fae */ /* 0x0003e8000d101d46 */
[----:B------:R1:W-:Y:S04]  /*6ab0*/  LDGSTS.E.BYPASS.LTC128B.128 [R188+0xd080], [R2.64+0x80], !P3 ;  /* 0x0d08008002bc7fae */ /* 0x0003e8000d901d46 */
[----:B------:R1:W-:Y:S04]  /*6ac0*/  LDGSTS.E.BYPASS.LTC128B.128 [R188+0xe080], [R2.64+0x100], !P4 ;  /* 0x0e08010002bc7fae */ /* 0x0003e8000e101d46 */
[----:B------:R1:W-:Y:S02]  /*6ad0*/  LDGSTS.E.BYPASS.LTC128B.128 [R188+0xf080], [R2.64+0x180], !P5 ;  /* 0x0f08018002bc7fae */ /* 0x0003e4000e901d46 */
.L_x_175:
[----:B------:R-:W-:Y:S05]  /*6ae0*/  BSYNC B0 ;  /* 0x0000000000007941 */ /* 0x000fea0003800000 */
.L_x_174:
[----:B------:R-:W-:Y:S01]  /*6af0*/  ISETP.LT.AND P0, PT, RZ, c[0x0][0x27c], PT ;  /* 0x00009f00ff007a0c */ /* 0x000fe20003f01270 */
[----:B------:R-:W0:-:S12]  /*6b00*/  LDGDEPBAR ;  /* 0x00000000000079af */ /* 0x000e180000000000 */
[----:B------:R-:W-:Y:S05]  /*6b10*/  @P0 BRA `(.L_x_176) ;  /* 0x0000002000000947 */ /* 0x000fea0003800000 */
[----:B------:R-:W-:-:S04]  /*6b20*/  DEPBAR.LE SB0, 0x1 ;  /* 0x000080400000791a */ /* 0x000fc80000000000 */
[----:B------:R-:W-:Y:S05]  /*6b30*/  BRA `(.L_x_177) ;  /* 0x0000685000007947 */ /* 0x000fea0003800000 */
.L_x_176:
[----:B-----5:R-:W-:Y:S01]  /*6b40*/  SHF.R.S32.HI R0, RZ, 0x1f, R110 ;  /* 0x0000001fff007819 */ /* 0x020fe2000001146e */
[----:B------:R-:W-:Y:S01]  /*6b50*/  ULDC.U8 UR4, c[0x0][0x298] ;  /* 0x0000a60000047ab9 */ /* 0x000fe20000000000 */
[----:B-1----:R-:W-:Y:S01]  /*6b60*/  IMAD.WIDE.U32 R4, R110, c[0x0][0x280], RZ ;  /* 0x0000a0006e047a25 */ /* 0x002fe200078e00ff */
[----:B------:R-:W-:Y:S01]  /*6b70*/  ISETP.NE.AND P1, PT, RZ, UR4, PT ;  /* 0x00000004ff007c0c */ /* 0x000fe2000bf25270 */
[----:B------:R-:W-:Y:S02]  /*6b80*/  BSSY B2, `(.L_x_177) ;  /* 0x0000680000027945 */ /* 0x000fe40003800000 */
[----:B------:R-:W-:Y:S01]  /*6b90*/  IMAD R2, R0, c[0x0][0x280], RZ ;  /* 0x0000a00000027a24 */ /* 0x000fe200078e02ff */
[----:B------:R-:W-:Y:S01]  /*6ba0*/  LEA R7, P0, R4, c[0x0][0x270], 0x1 ;  /* 0x00009c0004077a11 */ /* 0x000fe200078008ff */
[----:B------:R-:W-:Y:S02]  /*6bb0*/  IMAD R0, R0, c[0x0][0x290], RZ ;  /* 0x0000a40000007a24 */ /* 0x000fe400078e02ff */
[----:B------:R-:W-:-:S05]  /*6bc0*/  IMAD R2, R110, c[0x0][0x284], R2 ;  /* 0x0000a1006e027a24 */ /* 0x000fca00078e0202 */
[----:B------:R-:W-:Y:S01]  /*6bd0*/  IADD3 R6, R2, R5, RZ ;  /* 0x0000000502067210 */ /* 0x000fe20007ffe0ff */
[----:B------:R-:W-:-:S04]  /*6be0*/  IMAD.WIDE.U32 R2, R110, c[0x0][0x290], RZ ;  /* 0x0000a4006e027a25 */ /* 0x000fc800078e00ff */
[----:B------:R-:W-:Y:S01]  /*6bf0*/  IMAD R5, R110, c[0x0][0x294], R0 ;  /* 0x0000a5006e057a24 */ /* 0x000fe200078e0200 */
[----:B------:R-:W-:Y:S02]  /*6c00*/  LEA.HI.X R0, R4, c[0x0][0x274], R6, 0x1, P0 ;  /* 0x00009d0004007a11 */ /* 0x000fe400000f0c06 */
[----:B------:R-:W-:Y:S02]  /*6c10*/  LEA R6, P0, R2, c[0x0][0x288], 0x1 ;  /* 0x0000a20002067a11 */ /* 0x000fe400078008ff */
[----:B------:R-:W-:-:S04]  /*6c20*/  IADD3 R3, R5, R3, RZ ;  /* 0x0000000305037210 */ /* 0x000fc80007ffe0ff */
[----:B------:R-:W-:Y:S01]  /*6c30*/  LEA.HI.X R2, R2, c[0x0][0x28c], R3, 0x1, P0 ;  /* 0x0000a30002027a11 */ /* 0x000fe200000f0c03 */
[----:B------:R-:W-:Y:S05]  /*6c40*/  @!P1 BRA `(.L_x_178) ;  /* 0x0000318000009947 */ /* 0x000fea0003800000 */
[----:B------:R-:W1:Y:S01]  /*6c50*/  SHFL.IDX PT, R3, R2, RZ, 0x181f ;  /* 0x00181fff02037589 */ /* 0x000e6200000e0000 */
[----:B------:R-:W-:Y:S01]  /*6c60*/  BSSY B0, `(.L_x_179) ;  /* 0x0000038000007945 */ /* 0x000fe20003800000 */
[----:B--2-4-:R-:W-:Y:S01]  /*6c70*/  CS2R R20, SRZ ;  /* 0x0000000000147805 */ /* 0x014fe2000001ff00 */
[----:B------:R-:W-:Y:S01]  /*6c80*/  CS2R R18, SRZ ;  /* 0x0000000000127805 */ /* 0x000fe2000001ff00 */
[----:B------:R-:W2:Y:S01]  /*6c90*/  SHFL.IDX PT, R5, R0, RZ, 0x181f ;  /* 0x00181fff00057589 */ /* 0x000ea200000e0000 */
[----:B------:R-:W-:Y:S01]  /*6ca0*/  CS2R R16, SRZ ;  /* 0x0000000000107805 */ /* 0x000fe2000001ff00 */
[----:B------:R-:W-:Y:S01]  /*6cb0*/  CS2R R14, SRZ ;  /* 0x00000000000e7805 */ /* 0x000fe2000001ff00 */
[----:B------:R-:W-:Y:S01]  /*6cc0*/  CS2R R12, SRZ ;  /* 0x00000000000c7805 */ /* 0x000fe2000001ff00 */
[----:B------:R-:W3:Y:S01]  /*6cd0*/  SHFL.IDX PT, R4, R7, RZ, 0x181f ;  /* 0x00181fff07047589 */ /* 0x000ee200000e0000 */
[----:B------:R-:W-:Y:S01]  /*6ce0*/  CS2R R10, SRZ ;  /* 0x00000000000a7805 */ /* 0x000fe2000001ff00 */
[----:B------:R-:W-:-:S02]  /*6cf0*/  CS2R R8, SRZ ;  /* 0x0000000000087805 */ /* 0x000fc4000001ff00 */
[----:B------:R4:W1:Y:S02]  /*6d00*/  SHFL.IDX PT, R2, R6, RZ, 0x181f ;  /* 0x00181fff06027589 */ /* 0x00086400000e0000 */
[----:B----4-:R-:W-:Y:S01]  /*6d10*/  CS2R R6, SRZ ;  /* 0x0000000000067805 */ /* 0x010fe2000001ff00 */
[----:B------:R-:W-:Y:S05]  /*6d20*/  @P6 BRA `(.L_x_180) ;  /* 0x000002b000006947 */ /* 0x000fea0003800000 */
[C---:B-123--:R-:W-:Y:S01]  /*6d30*/  ISETP.GE.AND P0, PT, R142.reuse, c[0x0][0x27c], PT ;  /* 0x00009f008e007a0c */ /* 0x04efe20003f06270 */
[----:B------:R-:W-:Y:S01]  /*6d40*/  IMAD.SHL.U32 R0, R142, 0x2, RZ ;  /* 0x000000028e007824 */ /* 0x000fe200078e00ff */
[----:B------:R-:W-:Y:S01]  /*6d50*/  SHF.R.S32.HI R7, RZ, 0x1f, R142 ;  /* 0x0000001fff077819 */ /* 0x000fe2000001148e */
[----:B------:R-:W-:Y:S01]  /*6d60*/  CS2R R16, SRZ ;  /* 0x0000000000107805 */ /* 0x000fe2000001ff00 */
[----:B------:R-:W-:Y:S01]  /*6d70*/  ISETP.GE.AND P2, PT, R140, c[0x0][0x27c], PT ;  /* 0x00009f008c007a0c */ /* 0x000fe20003f46270 */
[----:B------:R-:W-:Y:S01]  /*6d80*/  CS2R R8, SRZ ;  /* 0x0000000000087805 */ /* 0x000fe2000001ff00 */
[----:B------:R-:W-:-:S07]  /*6d90*/  SHF.L.U64.HI R7, R142, 0x1, R7 ;  /* 0x000000018e077819 */ /* 0x000fce0000010207 */
[----:B------:R-:W-:-:S05]  /*6da0*/  @!P0 IADD3 R10, P1, R4, R0, RZ ;  /* 0x00000000040a8210 */ /* 0x000fca0007f3e0ff */
[----:B------:R-:W-:Y:S01]  /*6db0*/  @!P0 IMAD.X R11, R5, 0x1, R7, P1 ;  /* 0x00000001050b8824 */ /* 0x000fe200008e0607 */
[----:B------:R-:W-:Y:S01]  /*6dc0*/  @!P0 IADD3 R6, P1, R2, R0, RZ ;  /* 0x0000000002068210 */ /* 0x000fe20007f3e0ff */
[----:B------:R-:W-:-:S03]  /*6dd0*/  IMAD.SHL.U32 R0, R140, 0x2, RZ ;  /* 0x000000028c007824 */ /* 0x000fc600078e00ff */
[----:B------:R1:W5:Y:S01]  /*6de0*/  @!P0 LD.E.64 R16, [R10.64] ;  /* 0x000000060a108980 */ /* 0x000362000c101b00 */
[----:B------:R-:W-:-:S05]  /*6df0*/  @!P0 IMAD.X R7, R3, 0x1, R7, P1 ;  /* 0x0000000103078824 */ /* 0x000fca00008e0607 */
[----:B------:R2:W5:Y:S01]  /*6e00*/  @!P0 LD.E.64 R8, [R6.64] ;  /* 0x0000000606088980 */ /* 0x000562000c101b00 */
[----:B------:R-:W-:Y:S02]  /*6e10*/  @!P2 IADD3 R12, P0, R4, R0, RZ ;  /* 0x00000000040ca210 */ /* 0x000fe40007f1e0ff */
[----:B------:R-:W-:Y:S02]  /*6e20*/  ISETP.GE.AND P1, PT, R138, c[0x0][0x27c], PT ;  /* 0x00009f008a007a0c */ /* 0x000fe40003f26270 */
[----:B-1----:R-:W-:-:S04]  /*6e30*/  SHF.R.S32.HI R10, RZ, 0x1f, R140 ;  /* 0x0000001fff0a7819 */ /* 0x002fc8000001148c */
[----:B--2---:R-:W-:-:S05]  /*6e40*/  SHF.L.U64.HI R6, R140, 0x1, R10 ;  /* 0x000000018c067819 */ /* 0x004fca000001020a */
[----:B------:R-:W-:Y:S01]  /*6e50*/  @!P2 IMAD.X R13, R5, 0x1, R6, P0 ;  /* 0x00000001050da824 */ /* 0x000fe200000e0606 */
[----:B------:R-:W-:-:S05]  /*6e60*/  @!P2 IADD3 R22, P0, R2, R0, RZ ;  /* 0x000000000216a210 */ /* 0x000fca0007f1e0ff */
[----:B------:R-:W-:Y:S01]  /*6e70*/  @!P2 IMAD.X R23, R3, 0x1, R6, P0 ;  /* 0x000000010317a824 */ /* 0x000fe200000e0606 */
[----:B------:R-:W-:Y:S01]  /*6e80*/  ISETP.GE.AND P0, PT, R141, c[0x0][0x27c], PT ;  /* 0x00009f008d007a0c */ /* 0x000fe20003f06270 */
[----:B------:R-:W-:Y:S01]  /*6e90*/  CS2R R14, SRZ ;  /* 0x00000000000e7805 */ /* 0x000fe2000001ff00 */
[----:B------:R-:W-:Y:S01]  /*6ea0*/  CS2R R6, SRZ ;  /* 0x0000000000067805 */ /* 0x000fe2000001ff00 */
[----:B------:R-:W-:Y:S01]  /*6eb0*/  @!P1 IMAD.WIDE R18, R138, 0x2, R4 ;  /* 0x000000028a129825 */ /* 0x000fe200078e0204 */
[----:B------:R-:W-:-:S03]  /*6ec0*/  SHF.R.S32.HI R20, RZ, 0x1f, R141 ;  /* 0x0000001fff147819 */ /* 0x000fc6000001148d */
[----:B------:R-:W-:Y:S01]  /*6ed0*/  @!P1 IMAD.WIDE R10, R138, 0x2, R2 ;  /* 0x000000028a0a9825 */ /* 0x000fe200078e0202 */
[----:B------:R1:W5:Y:S03]  /*6ee0*/  @!P1 LD.E.64 R14, [R18.64] ;  /* 0x00000006120e9980 */ /* 0x000366000c101b00 */
[C---:B------:R-:W-:Y:S01]  /*6ef0*/  IMAD.SHL.U32 R0, R141.reuse, 0x2, RZ ;  /* 0x000000028d007824 */ /* 0x040fe200078e00ff */
[----:B------:R2:W5:Y:S04]  /*6f00*/  @!P1 LD.E.64 R6, [R10.64] ;  /* 0x000000060a069980 */ /* 0x000568000c101b00 */
[----:B------:R-:W-:Y:S02]  /*6f10*/  @!P0 IADD3 R4, P1, R4, R0, RZ ;  /* 0x0000000004048210 */ /* 0x000fe40007f3e0ff */
[----:B--2---:R-:W-:Y:S01]  /*6f20*/  SHF.L.U64.HI R10, R141, 0x1, R20 ;  /* 0x000000018d0a7819 */ /* 0x004fe20000010214 */
[----:B-1----:R-:W-:-:S04]  /*6f30*/  CS2R R18, SRZ ;  /* 0x0000000000127805 */ /* 0x002fc8000001ff00 */
[----:B------:R-:W-:Y:S01]  /*6f40*/  @!P0 IMAD.X R5, R5, 0x1, R10, P1 ;  /* 0x0000000105058824 */ /* 0x000fe200008e060a */
[----:B------:R-:W-:Y:S01]  /*6f50*/  @!P0 IADD3 R2, P1, R2, R0, RZ ;  /* 0x0000000002028210 */ /* 0x000fe20007f3e0ff */
[----:B------:R1:W5:Y:S01]  /*6f60*/  @!P2 LD.E.64 R18, [R12.64] ;  /* 0x000000060c12a980 */ /* 0x000362000c101b00 */
[----:B------:R-:W-:-:S03]  /*6f70*/  CS2R R20, SRZ ;  /* 0x0000000000147805 */ /* 0x000fc6000001ff00 */
[----:B------:R-:W-:Y:S02]  /*6f80*/  @!P0 IMAD.X R3, R3, 0x1, R10, P1 ;  /* 0x0000000103038824 */ /* 0x000fe400008e060a */
[----:B------:R-:W-:Y:S01]  /*6f90*/  CS2R R10, SRZ ;  /* 0x00000000000a7805 */ /* 0x000fe2000001ff00 */
[----:B------:R2:W5:Y:S05]  /*6fa0*/  @!P0 LD.E.64 R20, [R4.64] ;  /* 0x0000000604148980 */ /* 0x00056a000c101b00 */
[----:B------:R2:W5:Y:S01]  /*6fb0*/  @!P2 LD.E.64 R10, [R22.64] ;  /* 0x00000006160aa980 */ /* 0x000562000c101b00 */
[----:B-1----:R-:W-:-:S06]  /*6fc0*/  CS2R R12, SRZ ;  /* 0x00000000000c7805 */ /* 0x002fcc000001ff00 */
[----:B------:R2:W5:Y:S02]  /*6fd0*/  @!P0 LD.E.64 R12, [R2.64] ;  /* 0x00000006020c8980 */ /* 0x000564000c101b00 */
.L_x_180:
[----:B-123--:R-:W-:Y:S05]  /*6fe0*/  BSYNC B0 ;  /* 0x0000000000007941 */ /* 0x00efea0003800000 */
.L_x_179:
[----:B-----5:R-:W-:Y:S01]  /*6ff0*/  IMAD.MOV.U32 R35, RZ, RZ, R14 ;  /* 0x000000ffff237224 */ /* 0x020fe200078e000e */
[----:B------:R-:W-:Y:S01]  /*7000*/  SHF.R.U64 R2, R14, 0x10, R15 ;  /* 0x000000100e027819 */ /* 0x000fe2000000120f */
[----:B------:R-:W-:Y:S01]  /*7010*/  IMAD.MOV.U32 R30, RZ, RZ, R18 ;  /* 0x000000ffff1e7224 */ /* 0x000fe200078e0012 */
[--C-:B------:R-:W-:Y:S01]  /*7020*/  SHF.R.U64 R28, R18, 0x10, R19.reuse ;  /* 0x00000010121c7819 */ /* 0x100fe20000001213 */
[----:B------:R-:W-:Y:S01]  /*7030*/  IMAD.MOV.U32 R29, RZ, RZ, R19 ;  /* 0x000000ffff1d7224 */ /* 0x000fe200078e0013 */
[----:B------:R-:W-:Y:S01]  /*7040*/  PRMT R35, R35, 0x5410, R2 ;  /* 0x0000541023237816 */ /* 0x000fe20000000002 */
[----:B------:R-:W-:Y:S01]  /*7050*/  IMAD R2, R213, -0x80, R38 ;  /* 0xffffff80d5027824 */ /* 0x000fe200078e0226 */
[----:B------:R-:W-:Y:S01]  /*7060*/  PRMT R28, R30, 0x5410, R28 ;  /* 0x000054101e1c7816 */ /* 0x000fe2000000001c */
[----:B------:R-:W-:Y:S01]  /*7070*/  IMAD.MOV.U32 R36, RZ, RZ, R15 ;  /* 0x000000ffff247224 */ /* 0x000fe200078e000f */
[----:B------:R-:W-:Y:S01]  /*7080*/  SHF.R.U32.HI R23, RZ, 0x10, R19 ;  /* 0x00000010ff177819 */ /* 0x000fe20000011613 */
[----:B------:R-:W-:Y:S01]  /*7090*/  IMAD.MOV.U32 R26, RZ, RZ, R20 ;  /* 0x000000ffff1a7224 */ /* 0x000fe200078e0014 */
[----:B------:R-:W-:Y:S01]  /*70a0*/  IMNMX R30, R2, 0x80, PT ;  /* 0x00000080021e7817 */ /* 0x000fe20003800200 */
[----:B------:R-:W-:Y:S01]  /*70b0*/  IMAD.MOV.U32 R25, RZ, RZ, R21 ;  /* 0x000000ffff197224 */ /* 0x000fe200078e0015 */
[----:B------:R-:W-:Y:S01]  /*70c0*/  SHF.R.U32.HI R31, RZ, 0x10, R15 ;  /* 0x00000010ff1f7819 */ /* 0x000fe2000001160f */
[----:B------:R-:W-:Y:S01]  /*70d0*/  IMAD.MOV.U32 R34, RZ, RZ, R16 ;  /* 0x000000ffff227224 */ /* 0x000fe200078e0010 */
[----:B------:R-:W-:Y:S01]  /*70e0*/  ISETP.GE.AND P0, PT, R198, R30, PT ;  /* 0x0000001ec600720c */ /* 0x000fe20003f06270 */
[----:B------:R-:W-:Y:S01]  /*70f0*/  IMAD.MOV.U32 R33, RZ, RZ, R17 ;  /* 0x000000ffff217224 */ /* 0x000fe200078e0011 */
[--C-:B------:R-:W-:Y:S01]  /*7100*/  SHF.R.U64 R24, R20, 0x10, R21.reuse ;  /* 0x0000001014187819 */ /* 0x100fe20000001215 */
[----:B------:R-:W-:Y:S01]  /*7110*/  IMAD.MOV.U32 R22, RZ, RZ, R6 ;  /* 0x000000ffff167224 */ /* 0x000fe200078e0006 */
[----:B------:R-:W-:Y:S01]  /*7120*/  SHF.R.U32.HI R19, RZ, 0x10, R21 ;  /* 0x00000010ff137819 */ /* 0x000fe20000011615 */
        /* <DEDUP_REMOVED lines=9> */
[----:B------:R-:W-:Y:S01]  /*71c0*/  SHF.R.U64 R16, R8, 0x10, R9 ;  /* 0x0000001008107819 */ /* 0x000fe20000001209 */
[----:B------:R-:W-:Y:S01]  /*71d0*/  IMAD.MOV.U32 R5, RZ, RZ, R13 ;  /* 0x000000ffff057224 */ /* 0x000fe200078e000d */
[----:B------:R-:W-:Y:S01]  /*71e0*/  SHF.R.U32.HI R7, RZ, 0x10, R9 ;  /* 0x00000010ff077819 */ /* 0x000fe20000011609 */
[--C-:B------:R-:W-:Y:S01]  /*71f0*/  IMAD.MOV.U32 R9, RZ, RZ, R11.reuse ;  /* 0x000000ffff097224 */ /* 0x100fe200078e000b */
[----:B------:R-:W-:Y:S01]  /*7200*/  SHF.R.U64 R8, R10, 0x10, R11 ;  /* 0x000000100a087819 */ /* 0x000fe2000000120b */
[----:B------:R-:W-:-:S04]  /*7210*/  DEPBAR.LE SB0, 0x1 ;  /* 0x000080400000791a */ /* 0x000fc80000000000 */
[----:B------:R-:W-:Y:S01]  /*7220*/  SHF.R.U32.HI R3, RZ, 0x10, R11 ;  /* 0x00000010ff037819 */ /* 0x000fe2000001160b */
[----:B------:R-:W-:Y:S01]  /*7230*/  BSSY B1, `(.L_x_181) ;  /* 0x00000b9000017945 */ /* 0x000fe20003800000 */
[--C-:B------:R-:W-:Y:S02]  /*7240*/  SHF.R.U64 R4, R12, 0x10, R13.reuse ;  /* 0x000000100c047819 */ /* 0x100fe4000000120d */
[----:B------:R-:W-:Y:S02]  /*7250*/  SHF.R.U32.HI R0, RZ, 0x10, R13 ;  /* 0x00000010ff007819 */ /* 0x000fe4000001160d */
[----:B------:R-:W-:Y:S02]  /*7260*/  PRMT R23, R29, 0x5410, R23 ;  /* 0x000054101d177816 */ /* 0x000fe40000000017 */
[----:B------:R-:W-:Y:S02]  /*7270*/  PRMT R29, R25, 0x5410, R19 ;  /* 0x00005410191d7816 */ /* 0x000fe40000000013 */
[----:B------:R-:W-:-:S02]  /*7280*/  PRMT R26, R26, 0x5410, R24 ;  /* 0x000054101a1a7816 */ /* 0x000fc40000000018 */
[----:B------:R-:W-:Y:S02]  /*7290*/  PRMT R19, R22, 0x5410, R20 ;  /* 0x0000541016137816 */ /* 0x000fe40000000014 */
[----:B------:R-:W-:Y:S02]  /*72a0*/  PRMT R31, R36, 0x5410, R31 ;  /* 0x00005410241f7816 */ /* 0x000fe4000000001f */
[----:B------:R-:W-:Y:S02]  /*72b0*/  PRMT R32, R34, 0x5410, R32 ;  /* 0x0000541022207816 */ /* 0x000fe40000000020 */
[----:B------:R-:W-:Y:S02]  /*72c0*/  PRMT R27, R33, 0x5410, R27 ;  /* 0x00005410211b7816 */ /* 0x000fe4000000001b */
[----:B------:R-:W-:Y:S02]  /*72d0*/  PRMT R21, R21, 0x5410, R15 ;  /* 0x0000541015157816 */ /* 0x000fe4000000000f */
[----:B------:R-:W-:-:S02]  /*72e0*/  PRMT R18, R18, 0x5410, R16 ;  /* 0x0000541012127816 */ /* 0x000fc40000000010 */
[----:B------:R-:W-:Y:S02]  /*72f0*/  PRMT R17, R17, 0x5410, R7 ;  /* 0x0000541011117816 */ /* 0x000fe40000000007 */
[----:B------:R-:W-:Y:S02]  /*7300*/  PRMT R20, R14, 0x5410, R8 ;  /* 0x000054100e147816 */ /* 0x000fe40000000008 */
[----:B------:R-:W-:Y:S02]  /*7310*/  PRMT R22, R9, 0x5410, R3 ;  /* 0x0000541009167816 */ /* 0x000fe40000000003 */
[----:B------:R-:W-:Y:S02]  /*7320*/  PRMT R24, R6, 0x5410, R4 ;  /* 0x0000541006187816 */ /* 0x000fe40000000004 */
[----:B------:R-:W-:Y:S01]  /*7330*/  PRMT R25, R5, 0x5410, R0 ;  /* 0x0000541005197816 */ /* 0x000fe20000000000 */
[----:B------:R-:W-:Y:S06]  /*7340*/  BAR.SYNC.DEFER_BLOCKING 0x0 ;  /* 0x0000000000007b1d */ /* 0x000fec0000010000 */
[----:B------:R-:W-:Y:S05]  /*7350*/  @P0 BRA `(.L_x_182) ;  /* 0x00000a6000000947 */ /* 0x000fea0003800000 */
[----:B------:R-:W-:Y:S01]  /*7360*/  ISETP.GE.AND P0, PT, R138, c[0x0][0x27c], PT ;  /* 0x00009f008a007a0c */ /* 0x000fe20003f06270 */
[----:B------:R-:W-:-:S12]  /*7370*/  BSSY B0, `(.L_x_183) ;  /* 0x0000028000007945 */ /* 0x000fd80003800000 */
[----:B------:R-:W-:Y:S05]  /*7380*/  @P0 BRA `(.L_x_184) ;  /* 0x0000026000000947 */ /* 0x000fea0003800000 */
[----:B------:R-:W1:Y:S01]  /*7390*/  LDS.128 R4, [R188+0x10080] ;  /* 0x01008000bc047984 */ /* 0x000e620000000c00 */
[----:B------:R-:W-:Y:S01]  /*73a0*/  SHF.L.U32 R3, R35, 0x10, RZ ;  /* 0x0000001023037819 */ /* 0x000fe200000006ff */
[----:B------:R-:W-:Y:S01]  /*73b0*/  IMAD.U32 R0, R19, 0x10000, RZ ;  /* 0x0001000013007824 */ /* 0x000fe200078e00ff */
[----:B------:R-:W-:Y:S02]  /*73c0*/  LOP3.LUT R2, R35, 0xffff0000, RZ, 0xc0, !PT ;  /* 0xffff000023027812 */ /* 0x000fe400078ec0ff */
[C---:B-1----:R-:W-:Y:S01]  /*73d0*/  SHF.L.U32 R9, R4.reuse, 0x10, RZ ;  /* 0x0000001004097819 */ /* 0x042fe200000006ff */
[----:B------:R-:W-:Y:S01]  /*73e0*/  IMAD.U32 R13, R7, 0x10000, RZ ;  /* 0x00010000070d7824 */ /* 0x000fe200078e00ff */
[----:B------:R-:W-:Y:S02]  /*73f0*/  LOP3.LUT R8, R4, 0xffff0000, RZ, 0xc0, !PT ;  /* 0xffff000004087812 */ /* 0x000fe400078ec0ff */
[C---:B------:R-:W-:Y:S02]  /*7400*/  SHF.L.U32 R12, R5.reuse, 0x10, RZ ;  /* 0x00000010050c7819 */ /* 0x040fe400000006ff */
[----:B------:R-:W-:Y:S01]  /*7410*/  LOP3.LUT R4, R5, 0xffff0000, RZ, 0xc0, !PT ;  /* 0xffff000005047812 */ /* 0x000fe200078ec0ff */
[CC--:B------:R-:W-:Y:S01]  /*7420*/  FMUL.FTZ R15, R8.reuse, R0.reuse ;  /* 0x00000000080f7220 */ /* 0x0c0fe20000410000 */
[----:B------:R-:W-:Y:S01]  /*7430*/  LOP3.LUT R5, R19, 0xffff0000, RZ, 0xc0, !PT ;  /* 0xffff000013057812 */ /* 0x000fe200078ec0ff */
[-C--:B------:R-:W-:Y:S01]  /*7440*/  FMUL.FTZ R14, R8, R3.reuse ;  /* 0x00000003080e7220 */ /* 0x080fe20000410000 */
[C---:B------:R-:W-:Y:S01]  /*7450*/  SHF.L.U32 R11, R6.reuse, 0x10, RZ ;  /* 0x00000010060b7819 */ /* 0x040fe200000006ff */
[----:B------:R-:W-:Y:S01]  /*7460*/  FFMA.FTZ R16, R9, R3, -R15 ;  /* 0x0000000309107223 */ /* 0x000fe2000001080f */
[----:B------:R-:W-:Y:S01]  /*7470*/  LOP3.LUT R10, R6, 0xffff0000, RZ, 0xc0, !PT ;  /* 0xffff0000060a7812 */ /* 0x000fe200078ec0ff */
[CC--:B------:R-:W-:Y:S01]  /*7480*/  FMUL.FTZ R8, R4.reuse, R5.reuse ;  /* 0x0000000504087220 */ /* 0x0c0fe20000410000 */
[----:B------:R-:W-:Y:S01]  /*7490*/  LOP3.LUT R6, R7, 0xffff0000, RZ, 0xc0, !PT ;  /* 0xffff000007067812 */ /* 0x000fe200078ec0ff */
[----:B------:R-:W-:Y:S01]  /*74a0*/  FFMA.FTZ R15, R9, R0, R14 ;  /* 0x00000000090f7223 */ /* 0x000fe2000001000e */
[----:B------:R-:W-:Y:S01]  /*74b0*/  LOP3.LUT R0, R21, 0xffff0000, RZ, 0xc0, !PT ;  /* 0xffff000015007812 */ /* 0x000fe200078ec0ff */
[-C--:B------:R-:W-:Y:S01]  /*74c0*/  FMUL.FTZ R7, R4, R2.reuse ;  /* 0x0000000204077220 */ /* 0x080fe20000410000 */
[----:B------:R-:W-:Y:S01]  /*74d0*/  SHF.L.U32 R4, R31, 0x10, RZ ;  /* 0x000000101f047819 */ /* 0x000fe200000006ff */
[C---:B------:R-:W-:Y:S01]  /*74e0*/  FFMA.FTZ R14, R12.reuse, R2, -R8 ;  /* 0x000000020c0e7223 */ /* 0x040fe20000010808 */
[----:B------:R-:W-:Y:S01]  /*74f0*/  SHF.L.U32 R2, R21, 0x10, RZ ;  /* 0x0000001015027819 */ /* 0x000fe200000006ff */
[----:B------:R-:W-:Y:S01]  /*7500*/  FFMA.FTZ R9, R12, R5, R7 ;  /* 0x000000050c097223 */ /* 0x000fe20000010007 */
[----:B------:R-:W-:Y:S01]  /*7510*/  LOP3.LUT R3, R31, 0xffff0000, RZ, 0xc0, !PT ;  /* 0xffff00001f037812 */ /* 0x000fe200078ec0ff */
[----:B------:R-:W-:-:S02]  /*7520*/  FMUL.FTZ R7, R6, R0 ;  /* 0x0000000006077220 */ /* 0x000fc40000410000 */
[C---:B------:R-:W-:Y:S02]  /*7530*/  FMUL.FTZ R8, R10.reuse, R2 ;  /* 0x000000020a087220 */ /* 0x040fe40000410000 */
[-C--:B------:R-:W-:Y:S02]  /*7540*/  FMUL.FTZ R5, R10, R4.reuse ;  /* 0x000000040a057220 */ /* 0x080fe40000410000 */
[-C--:B------:R-:W-:Y:S02]  /*7550*/  FMUL.FTZ R6, R6, R3.reuse ;  /* 0x0000000306067220 */ /* 0x080fe40000410000 */
[----:B------:R-:W-:Y:S01]  /*7560*/  FFMA.FTZ R8, R11, R4, -R8 ;  /* 0x000000040b087223 */ /* 0x000fe20000010808 */
[----:B------:R-:W-:Y:S01]  /*7570*/  F2FP.BF16.PACK_AB R4, R15, R16 ;  /* 0x000000100f04723e */ /* 0x000fe200000010ff */
[----:B------:R-:W-:Y:S01]  /*7580*/  FFMA.FTZ R2, R11, R2, R5 ;  /* 0x000000020b027223 */ /* 0x000fe20000010005 */
[----:B------:R-:W-:Y:S01]  /*7590*/  F2FP.BF16.PACK_AB R5, R9, R14 ;  /* 0x0000000e0905723e */ /* 0x000fe200000010ff */
[----:B------:R-:W-:-:S02]  /*75a0*/  FFMA.FTZ R3, R13, R3, -R7 ;  /* 0x000000030d037223 */ /* 0x000fc40000010807 */
[----:B------:R-:W-:Y:S01]  /*75b0*/  FFMA.FTZ R0, R13, R0, R6 ;  /* 0x000000000d007223 */ /* 0x000fe20000010006 */
[----:B------:R-:W-:-:S04]  /*75c0*/  F2FP.BF16.PACK_AB R6, R2, R8 ;  /* 0x000000080206723e */ /* 0x000fc800000010ff */
[----:B------:R-:W-:-:S05]  /*75d0*/  F2FP.BF16.PACK_AB R7, R0, R3 ;  /* 0x000000030007723e */ /* 0x000fca00000010ff */
[----:B------:R1:W-:Y:S02]  /*75e0*/  STS.128 [R188+0x10080], R4 ;  /* 0x01008004bc007388 */ /* 0x0003e40000000c00 */
.L_x_184:
[----:B------:R-:W-:Y:S05]  /*75f0*/  BSYNC B0 ;  /* 0x0000000000007941 */ /* 0x000fea0003800000 */
.L_x_183:
[----:B------:R-:W-:Y:S01]  /*7600*/  ISETP.GE.AND P0, PT, R142, c[0x0][0x27c], PT ;  /* 0x00009f008e007a0c */ /* 0x000fe20003f06270 */
[----:B------:R-:W-:-:S12]  /*7610*/  BSSY B0, `(.L_x_185) ;  /* 0x0000028000007945 */ /* 0x000fd80003800000 */
[----:B------:R-:W-:Y:S05]  /*7620*/  @P0 BRA `(.L_x_186) ;  /* 0x0000026000000947 */ /* 0x000fea0003800000 */
[----:B-1----:R-:W1:Y:S01]  /*7630*/  LDS.128 R4, [R188+0x14080] ;  /* 0x01408000bc047984 */ /* 0x002e620000000c00 */
        /* <DEDUP_REMOVED lines=8> */
[-C--:B------:R-:W-:Y:S01]  /*76c0*/  FMUL.FTZ R15, R8, R0.reuse ;  /* 0x00000000080f7220 */ /* 0x080fe20000410000 */
        /* <DEDUP_REMOVED lines=28> */
.L_x_186:
[----:B------:R-:W-:Y:S05]  /*7890*/  BSYNC B0 ;  /* 0x0000000000007941 */ /* 0x000fea0003800000 */
.L_x_185:
        /* <DEDUP_REMOVED lines=18> */
[-C--:B------:R-:W-:Y:S01]  /*79c0*/  FMUL.FTZ R8, R4, R5.reuse ;  /* 0x0000000504087220 */ /* 0x080fe20000410000 */
[----:B------:R-:W-:Y:S01]  /*79d0*/  LOP3.LUT R6, R7, 0xffff0000, RZ, 0xc0, !PT ;  /* 0xffff000007067812 */ /* 0x000fe200078ec0ff */
[----:B------:R-:W-:Y:S01]  /*79e0*/  FFMA.FTZ R15, R9, R0, R14 ;  /* 0x00000000090f7223 */ /* 0x000fe2000001000e */
[----:B------:R-:W-:Y:S01]  /*79f0*/  LOP3.LUT R0, R22, 0xffff0000, RZ, 0xc0, !PT ;  /* 0xffff000016007812 */ /* 0x000fe200078ec0ff */
[-C--:B------:R-:W-:Y:S01]  /*7a00*/  FMUL.FTZ R7, R4, R2.reuse ;  /* 0x0000000204077220 */ /* 0x080fe20000410000 */
[C---:B------:R-:W-:Y:S01]  /*7a10*/  SHF.L.U32 R4, R23.reuse, 0x10, RZ ;  /* 0x0000001017047819 */ /* 0x040fe200000006ff */
[----:B------:R-:W-:Y:S01]  /*7a20*/  FFMA.FTZ R14, R12, R2, -R8 ;  /* 0x000000020c0e7223 */ /* 0x000fe20000010808 */
        /* <DEDUP_REMOVED lines=16> */
.L_x_188:
[----:B------:R-:W-:Y:S05]  /*7b30*/  BSYNC B0 ;  /* 0x0000000000007941 */ /* 0x000fea0003800000 */
.L_x_187:
[----:B------:R-:W-:-:S13]  /*7b40*/  ISETP.GE.AND P0, PT, R141, c[0x0][0x27c], PT ;  /* 0x00009f008d007a0c */ /* 0x000fda0003f06270 */
        /* <DEDUP_REMOVED lines=39> */
.L_x_182:
[----:B------:R-:W-:Y:S05]  /*7dc0*/  BSYNC B1 ;  /* 0x0000000000017941 */ /* 0x000fea0003800000 */
.L_x_181:
[----:B------:R-:W-:Y:S01]  /*7dd0*/  IADD3 R0, R198, 0x20, RZ ;  /* 0x00000020c6007810 */ /* 0x000fe20007ffe0ff */
[----:B------:R-:W-:Y:S03]  /*7de0*/  BSSY B1, `(.L_x_189) ;  /* 0x00000a9000017945 */ /* 0x000fe60003800000 */
[----:B------:R-:W-:-:S13]  /*7df0*/  ISETP.GE.AND P0, PT, R0, R30, PT ;  /* 0x0000001e0000720c */ /* 0x000fda0003f06270 */
[----:B------:R-:W-:Y:S05]  /*7e00*/  @P0 BRA `(.L_x_190) ;  /* 0x00000a6000000947 */ /* 0x000fea0003800000 */
        /* <DEDUP_REMOVED lines=14> */
[C---:B------:R-:W-:Y:S01]  /*7ef0*/  FMUL.FTZ R14, R3.reuse, R8 ;  /* 0x00000008030e7220 */ /* 0x040fe20000410000 */
[C---:B------:R-:W-:Y:S01]  /*7f00*/  SHF.L.U32 R11, R6.reuse, 0x10, RZ ;  /* 0x00000010060b7819 */ /* 0x040fe200000006ff */
[-C--:B------:R-:W-:Y:S01]  /*7f10*/  FFMA.FTZ R16, R3, R9.reuse, -R15 ;  /* 0x0000000903107223 */ /* 0x080fe2000001080f */
[----:B------:R-:W-:Y:S01]  /*7f20*/  LOP3.LUT R10, R6, 0xffff0000, RZ, 0xc0, !PT ;  /* 0xffff0000060a7812 */ /* 0x000fe200078ec0ff */
[-C--:B------:R-:W-:Y:S01]  /*7f30*/  FMUL.FTZ R8, R5, R4.reuse ;  /* 0x0000000405087220 */ /* 0x080fe20000410000 */
[----:B------:R-:W-:Y:S01]  /*7f40*/  LOP3.LUT R6, R7, 0xffff0000, RZ, 0xc0, !PT ;  /* 0xffff000007067812 */ /* 0x000fe200078ec0ff */
[----:B------:R-:W-:Y:S01]  /*7f50*/  FFMA.FTZ R15, R0, R9, R14 ;  /* 0x00000009000f7223 */ /* 0x000fe2000001000e */
[----:B------:R-:W-:Y:S01]  /*7f60*/  LOP3.LUT R0, R21, 0xffff0000, RZ, 0xc0, !PT ;  /* 0xffff000015007812 */ /* 0x000fe200078ec0ff */
[C---:B------:R-:W-:Y:S01]  /*7f70*/  FMUL.FTZ R7, R2.reuse, R4 ;  /* 0x0000000402077220 */ /* 0x040fe20000410000 */
[----:B------:R-:W-:Y:S01]  /*7f80*/  SHF.L.U32 R4, R31, 0x10, RZ ;  /* 0x000000101f047819 */ /* 0x000fe200000006ff */
[-C--:B------:R-:W-:Y:S01]  /*7f90*/  FFMA.FTZ R14, R2, R12.reuse, -R8 ;  /* 0x0000000c020e7223 */ /* 0x080fe20000010808 */
[----:B------:R-:W-:Y:S01]  /*7fa0*/  SHF.L.U32 R2, R21, 0x10, RZ ;  /* 0x0000001015027819 */ /* 0x000fe200000006ff */
[----:B------:R-:W-:Y:S01]  /*7fb0*/  FFMA.FTZ R9, R5, R12, R7 ;  /* 0x0000000c05097223 */ /* 0x000fe20000010007 */
[----:B------:R-:W-:Y:S01]  /*7fc0*/  LOP3.LUT R3, R31, 0xffff0000, RZ, 0xc0, !PT ;  /* 0xffff00001f037812 */ /* 0x000fe200078ec0ff */
[----:B------:R-:W-:-:S02]  /*7fd0*/  FMUL.FTZ R7, R0, R6 ;  /* 0x0000000600077220 */ /* 0x000fc40000410000 */
[-C--:B------:R-:W-:Y:S02]  /*7fe0*/  FMUL.FTZ R8, R2, R10.reuse ;  /* 0x0000000a02087220 */ /* 0x080fe40000410000 */
[C---:B------:R-:W-:Y:S02]  /*7ff0*/  FMUL.FTZ R5, R4.reuse, R10 ;  /* 0x0000000a04057220 */ /* 0x040fe40000410000 */
[----:B------:R-:W-:Y:S02]  /*8000*/  FMUL.FTZ R6, R3, R6 ;  /* 0x0000000603067220 */ /* 0x000fe40000410000 */
[-C--:B------:R-:W-:Y:S01]  /*8010*/  FFMA.FTZ R8, R4, R11.reuse, -R8 ;  /* 0x0000000b04087223 */ /* 0x080fe20000010808 */
        /* <DEDUP_REMOVED lines=8> */
.L_x_192:
[----:B------:R-:W-:Y:S05]  /*80a0*/  BSYNC B0 ;  /* 0x0000000000007941 */ /* 0x000fea0003800000 */
.L_x_191:
        /* <DEDUP_REMOVED lines=41> */
.L_x_194:
[----:B------:R-:W-:Y:S05]  /*8340*/  BSYNC B0 ;  /* 0x0000000000007941 */ /* 0x000fea0003800000 */
.L_x_193:
        /* <DEDUP_REMOVED lines=41> */
.L_x_196:
[----:B------:R-:W-:Y:S05]  /*85e0*/  BSYNC B0 ;  /* 0x0000000000007941 */ /* 0x000fea0003800000 */
.L_x_195:
        /* <DEDUP_REMOVED lines=40> */
.L_x_190:
[----:B------:R-:W-:Y:S05]  /*8870*/  BSYNC B1 ;  /* 0x0000000000017941 */ /* 0x000fea0003800000 */
.L_x_189:
        /* <DEDUP_REMOVED lines=45> */
.L_x_200:
[----:B------:R-:W-:Y:S05]  /*8b50*/  BSYNC B0 ;  /* 0x0000000000007941 */ /* 0x000fea0003800000 */
.L_x_199:
        /* <DEDUP_REMOVED lines=41> */
.L_x_202:
[----:B------:R-:W-:Y:S05]  /*8df0*/  BSYNC B0 ;  /* 0x0000000000007941 */ /* 0x000fea0003800000 */
.L_x_201:
        /* <DEDUP_REMOVED lines=41> */
.L_x_204:
[----:B------:R-:W-:Y:S05]  /*9090*/  BSYNC B0 ;  /* 0x0000000000007941 */ /* 0x000fea0003800000 */
.L_x_203:
        /* <DEDUP_REMOVED lines=40> */
.L_x_198:
[----:B------:R-:W-:Y:S05]  /*9320*/  BSYNC B1 ;  /* 0x0000000000017941 */ /* 0x000fea0003800000 */
.L_x_197:
[----:B------:R-:W-:-:S04]  /*9330*/  IADD3 R0, R198, 0x60, RZ ;  /* 0x00000060c6007810 */ /* 0x000fc80007ffe0ff */
        /* <DEDUP_REMOVED lines=43> */
.L_x_207:
[----:B------:R-:W-:Y:S05]  /*95f0*/  BSYNC B0 ;  /* 0x0000000000007941 */ /* 0x000fea0003800000 */
.L_x_206:
        /* <DEDUP_REMOVED lines=41> */
.L_x_209:
[----:B------:R-:W-:Y:S05]  /*9890*/  BSYNC B0 ;  /* 0x0000000000007941 */ /* 0x000fea0003800000 */
.L_x_208:
        /* <DEDUP_REMOVED lines=41> */
.L_x_211:
[----:B------:R-:W-:Y:S05]  /*9b30*/  BSYNC B0 ;  /* 0x0000000000007941 */ /* 0x000fea0003800000 */
.L_x_210:
        /* <DEDUP_REMOVED lines=39> */
[----:B------:R1:W-:Y:S01]  /*9db0*/  STS.128 [R188+0x1f080], R4 ;  /* 0x01f08004bc007388 */ /* 0x0003e20000000c00 */
[----:B------:R-:W-:Y:S05]  /*9dc0*/  BRA `(.L_x_205) ;  /* 0x000035b000007947 */ /* 0x000fea0003800000 */
.L_x_178:
[----:B------:R-:W1:Y:S01]  /*9dd0*/  SHFL.IDX PT, R28, R0, RZ, 0x181f ;  /* 0x00181fff001c7589 */ /* 0x000e6200000e0000 */
[----:B------:R-:W-:Y:S01]  /*9de0*/  BSSY B0, `(.L_x_212) ;  /* 0x0000023000007945 */ /* 0x000fe20003800000 */
[----:B------:R-:W-:Y:S01]  /*9df0*/  CS2R R10, SRZ ;  /* 0x00000000000a7805 */ /* 0x000fe2000001ff00 */
[----:B------:R-:W-:Y:S01]  /*9e00*/  CS2R R8, SRZ ;  /* 0x0000000000087805 */ /* 0x000fe2000001ff00 */
[----:B------:R-:W3:Y:S01]  /*9e10*/  SHFL.IDX PT, R15, R7, RZ, 0x181f ;  /* 0x00181fff070f7589 */ /* 0x000ee200000e0000 */
[----:B------:R-:W-:Y:S01]  /*9e20*/  CS2R R22, SRZ ;  /* 0x0000000000167805 */ /* 0x000fe2000001ff00 */
[----:B--2-4-:R-:W-:Y:S01]  /*9e30*/  CS2R R20, SRZ ;  /* 0x0000000000147805 */ /* 0x014fe2000001ff00 */
[----:B------:R-:W-:Y:S01]  /*9e40*/  CS2R R4, SRZ ;  /* 0x0000000000047805 */ /* 0x000fe2000001ff00 */
[----:B------:R-:W2:Y:S01]  /*9e50*/  SHFL.IDX PT, R27, R2, RZ, 0x181f ;  /* 0x00181fff021b7589 */ /* 0x000ea200000e0000 */
[----:B------:R-:W-:Y:S01]  /*9e60*/  CS2R R18, SRZ ;  /* 0x0000000000127805 */ /* 0x000fe2000001ff00 */
[----:B------:R-:W-:-:S02]  /*9e70*/  CS2R R16, SRZ ;  /* 0x0000000000107805 */ /* 0x000fc4000001ff00 */
[----:B------:R4:W1:Y:S02]  /*9e80*/  SHFL.IDX PT, R26, R6, RZ, 0x181f ;  /* 0x00181fff061a7589 */ /* 0x00086400000e0000 */
[----:B----4-:R-:W-:Y:S01]  /*9e90*/  CS2R R6, SRZ ;  /* 0x0000000000067805 */ /* 0x010fe2000001ff00 */
[----:B------:R-:W-:Y:S05]  /*9ea0*/  @P6 BRA `(.L_x_213) ;  /* 0x0000016000006947 */ /* 0x000fea0003800000 */
[----:B-123--:R-:W-:Y:S02]  /*9eb0*/  ISETP.GE.AND P1, PT, R132, c[0x0][0x27c], PT ;  /* 0x00009f0084007a0c */ /* 0x00efe40003f26270 */
[----:B------:R-:W-:-:S11]  /*9ec0*/  ISETP.GE.AND P0, PT, R134, c[0x0][0x27c], PT ;  /* 0x00009f0086007a0c */ /* 0x000fd60003f06270 */
[C---:B------:R-:W-:Y:S01]  /*9ed0*/  @!P1 IMAD.SHL.U32 R4, R132.reuse, 0x2, RZ ;  /* 0x0000000284049824 */ /* 0x040fe200078e00ff */
[----:B------:R-:W-:Y:S02]  /*9ee0*/  @!P1 SHF.L.U64.HI R0, R132, 0x1, R13 ;  /* 0x0000000184009819 */ /* 0x000fe4000001020d */
[----:B------:R-:W-:Y:S02]  /*9ef0*/  @!P0 SHF.L.U64.HI R5, R14, 0x1, R25 ;  /* 0x000000010e058819 */ /* 0x000fe40000010219 */
[----:B------:R-:W-:-:S05]  /*9f00*/  @!P1 IADD3 R2, P2, R15, R4, RZ ;  /* 0x000000040f029210 */ /* 0x000fca0007f5e0ff */
[--C-:B------:R-:W-:Y:S01]  /*9f10*/  @!P1 IMAD.X R3, R28, 0x1, R0.reuse, P2 ;  /* 0x000000011c039824 */ /* 0x100fe200010e0600 */
[----:B------:R-:W-:Y:S01]  /*9f20*/  @!P1 IADD3 R24, P2, R26, R4, RZ ;  /* 0x000000041a189210 */ /* 0x000fe20007f5e0ff */
[----:B------:R-:W-:Y:S01]  /*9f30*/  @!P0 IMAD.SHL.U32 R4, R14, 0x2, RZ ;  /* 0x000000020e048824 */ /* 0x000fe200078e00ff */
[----:B------:R-:W-:Y:S01]  /*9f40*/  CS2R R10, SRZ ;  /* 0x00000000000a7805 */ /* 0x000fe2000001ff00 */
[----:B------:R-:W-:Y:S01]  /*9f50*/  CS2R R8, SRZ ;  /* 0x0000000000087805 */ /* 0x000fe2000001ff00 */
[----:B------:R-:W-:Y:S01]  /*9f60*/  CS2R R6, SRZ ;  /* 0x0000000000067805 */ /* 0x000fe2000001ff00 */
[----:B------:R-:W-:Y:S01]  /*9f70*/  @!P1 IMAD.X R25, R27, 0x1, R0, P2 ;  /* 0x000000011b199824 */ /* 0x000fe200010e0600 */
[-C--:B------:R-:W-:Y:S01]  /*9f80*/  @!P0 IADD3 R14, P2, R15, R4.reuse, RZ ;  /* 0x000000040f0e8210 */ /* 0x080fe20007f5e0ff */
[----:B------:R1:W5:Y:S04]  /*9f90*/  @!P1 LD.E.128 R20, [R2.64] ;  /* 0x0000000602149980 */ /* 0x000368000c101d00 */
[--C-:B------:R-:W-:Y:S01]  /*9fa0*/  @!P0 IMAD.X R15, R28, 0x1, R5.reuse, P2 ;  /* 0x000000011c0f8824 */ /* 0x100fe200010e0605 */
[----:B------:R-:W-:Y:S01]  /*9fb0*/  @!P0 IADD3 R12, P2, R26, R4, RZ ;  /* 0x000000041a0c8210 */ /* 0x000fe20007f5e0ff */
[----:B------:R1:W5:Y:S04]  /*9fc0*/  @!P1 LD.E.128 R16, [R24.64] ;  /* 0x0000000618109980 */ /* 0x000368000c101d00 */
[----:B------:R-:W-:Y:S01]  /*9fd0*/  @!P0 IMAD.X R13, R27, 0x1, R5, P2 ;  /* 0x000000011b0d8824 */ /* 0x000fe200010e0605 */
[----:B------:R1:W5:Y:S01]  /*9fe0*/  @!P0 LD.E.128 R8, [R14.64] ;  /* 0x000000060e088980 */ /* 0x000362000c101d00 */
[----:B------:R-:W-:-:S06]  /*9ff0*/  CS2R R4, SRZ ;  /* 0x0000000000047805 */ /* 0x000fcc000001ff00 */
[----:B------:R1:W5:Y:S02]  /*a000*/  @!P0 LD.E.128 R4, [R12.64] ;  /* 0x000000060c048980 */ /* 0x000364000c101d00 */
.L_x_213:
[----:B-123--:R-:W-:Y:S05]  /*a010*/  BSYNC B0 ;  /* 0x0000000000007941 */ /* 0x00efea0003800000 */
.L_x_212:
[--C-:B-----5:R-:W-:Y:S01]  /*a020*/  IMAD.MOV.U32 R36, RZ, RZ, R21.reuse ;  /* 0x000000ffff247224 */ /* 0x120fe200078e0015 */
[--C-:B------:R-:W-:Y:S01]  /*a030*/  SHF.R.U32.HI R0, RZ, 0x10, R21.reuse ;  /* 0x00000010ff007819 */ /* 0x100fe20000011615 */
[----:B------:R-:W-:Y:S01]  /*a040*/  IMAD.MOV.U32 R37, RZ, RZ, R20 ;  /* 0x000000ffff257224 */ /* 0x000fe200078e0014 */
[----:B------:R-:W-:Y:S01]  /*a050*/  SHF.R.U64 R35, R20, 0x10, R21 ;  /* 0x0000001014237819 */ /* 0x000fe20000001215 */
[--C-:B------:R-:W-:Y:S01]  /*a060*/  IMAD.MOV.U32 R33, RZ, RZ, R23.reuse ;  /* 0x000000ffff217224 */ /* 0x100fe200078e0017 */
[----:B------:R-:W-:Y:S01]  /*a070*/  PRMT R41, R36, 0x5410, R0 ;  /* 0x0000541024297816 */ /* 0x000fe20000000000 */
[----:B------:R-:W-:Y:S01]  /*a080*/  IMAD R0, R213, -0x80, R38 ;  /* 0xffffff80d5007824 */ /* 0x000fe200078e0226 */
[--C-:B------:R-:W-:Y:S01]  /*a090*/  SHF.R.U64 R32, R22, 0x10, R23.reuse ;  /* 0x0000001016207819 */ /* 0x100fe20000001217 */
[----:B------:R-:W-:Y:S01]  /*a0a0*/  IMAD.MOV.U32 R27, RZ, RZ, R10 ;  /* 0x000000ffff1b7224 */ /* 0x000fe200078e000a */
[----:B------:R-:W-:Y:S01]  /*a0b0*/  SHF.R.U32.HI R28, RZ, 0x10, R23 ;  /* 0x00000010ff1c7819 */ /* 0x000fe20000011617 */
[--C-:B------:R-:W-:Y:S01]  /*a0c0*/  IMAD.MOV.U32 R26, RZ, RZ, R11.reuse ;  /* 0x000000ffff1a7224 */ /* 0x100fe200078e000b */
[----:B------:R-:W-:Y:S01]  /*a0d0*/  IMNMX R52, R0, 0x80, PT ;  /* 0x0000008000347817 */ /* 0x000fe20003800200 */
[----:B------:R-:W-:Y:S01]  /*a0e0*/  IMAD.MOV.U32 R34, RZ, RZ, R22 ;  /* 0x000000ffff227224 */ /* 0x000fe200078e0016 */
[--C-:B------:R-:W-:Y:S01]  /*a0f0*/  SHF.R.U64 R25, R10, 0x10, R11.reuse ;  /* 0x000000100a197819 */ /* 0x100fe2000000120b */
[----:B------:R-:W-:Y:S01]  /*a100*/  IMAD.MOV.U32 R31, RZ, RZ, R8 ;  /* 0x000000ffff1f7224 */ /* 0x000fe200078e0008 */
[----:B------:R-:W-:Y:S01]  /*a110*/  ISETP.GE.AND P0, PT, R198, R52, PT ;  /* 0x00000034c600720c */ /* 0x000fe20003f06270 */
[----:B------:R-:W-:Y:S01]  /*a120*/  IMAD.MOV.U32 R23, RZ, RZ, R16 ;  /* 0x000000ffff177224 */ /* 0x000fe200078e0010 */
[----:B------:R-:W-:Y:S01]  /*a130*/  SHF.R.U32.HI R20, RZ, 0x10, R11 ;  /* 0x00000010ff147819 */ /* 0x000fe2000001160b */
[----:B------:R-:W-:Y:S01]  /*a140*/  IMAD.MOV.U32 R11, RZ, RZ, R5 ;  /* 0x000000ffff0b7224 */ /* 0x000fe200078e0005 */
[--C-:B------:R-:W-:Y:S01]  /*a150*/  SHF.R.U64 R29, R8, 0x10, R9.reuse ;  /* 0x00000010081d7819 */ /* 0x100fe20000001209 */
[----:B------:R-:W-:Y:S01]  /*a160*/  IMAD.MOV.U32 R30, RZ, RZ, R9 ;  /* 0x000000ffff1e7224 */ /* 0x000fe200078e0009 */
[--C-:B------:R-:W-:Y:S01]  /*a170*/  SHF.R.U64 R21, R16, 0x10, R17.reuse ;  /* 0x0000001010157819 */ /* 0x100fe20000001211 */
[----:B------:R-:W-:Y:S01]  /*a180*/  IMAD.MOV.U32 R22, RZ, RZ, R17 ;  /* 0x000000ffff167224 */ /* 0x000fe200078e0011 */
[--C-:B------:R-:W-:Y:S01]  /*a190*/  SHF.R.U64 R10, R4, 0x10, R5.reuse ;  /* 0x00000010040a7819 */ /* 0x100fe20000001205 */
[----:B------:R-:W-:Y:S01]  /*a1a0*/  IMAD.MOV.U32 R16, RZ, RZ, R18 ;  /* 0x000000ffff107224 */ /* 0x000fe200078e0012 */
[----:B------:R-:W-:Y:S01]  /*a1b0*/  SHF.R.U32.HI R3, RZ, 0x10, R5 ;  /* 0x00000010ff037819 */ /* 0x000fe20000011605 */
[----:B------:R-:W-:Y:S01]  /*a1c0*/  IMAD.MOV.U32 R15, RZ, RZ, R19 ;  /* 0x000000ffff0f7224 */ /* 0x000fe200078e0013 */
[----:B------:R-:W-:Y:S01]  /*a1d0*/  SHF.R.U32.HI R24, RZ, 0x10, R9 ;  /* 0x00000010ff187819 */ /* 0x000fe20000011609 */
[----:B------:R-:W-:Y:S01]  /*a1e0*/  IMAD.MOV.U32 R12, RZ, RZ, R4 ;  /* 0x000000ffff0c7224 */ /* 0x000fe200078e0004 */
[----:B------:R-:W-:Y:S01]  /*a1f0*/  SHF.R.U32.HI R13, RZ, 0x10, R17 ;  /* 0x00000010ff0d7819 */ /* 0x000fe20000011611 */
[----:B------:R-:W-:Y:S01]  /*a200*/  IMAD.MOV.U32 R8, RZ, RZ, R6 ;  /* 0x000000ffff087224 */ /* 0x000fe200078e0006 */
[----:B------:R-:W-:Y:S01]  /*a210*/  SHF.R.U64 R14, R18, 0x10, R19 ;  /* 0x00000010120e7819 */ /* 0x000fe20000001213 */
[----:B------:R-:W-:Y:S01]  /*a220*/  IMAD.MOV.U32 R5, RZ, RZ, R7 ;  /* 0x000000ffff057224 */ /* 0x000fe200078e0007 */
[----:B------:R-:W-:Y:S01]  /*a230*/  SHF.R.U32.HI R9, RZ, 0x10, R19 ;  /* 0x00000010ff097819 */ /* 0x000fe20000011613 */
[----:B------:R-:W-:-:S04]  /*a240*/  DEPBAR.LE SB0, 0x1 ;  /* 0x000080400000791a */ /* 0x000fc80000000000 */
[--C-:B------:R-:W-:Y:S01]  /*a250*/  SHF.R.U64 R4, R6, 0x10, R7.reuse ;  /* 0x0000001006047819 */ /* 0x100fe20000001207 */
[----:B------:R-:W-:Y:S01]  /*a260*/  BSSY B1, `(.L_x_214) ;  /* 0x00000cf000017945 */ /* 0x000fe20003800000 */
[----:B------:R-:W-:Y:S02]  /*a270*/  SHF.R.U32.HI R2, RZ, 0x10, R7 ;  /* 0x00000010ff027819 */ /* 0x000fe40000011607 */
        /* <DEDUP_REMOVED lines=13> */
[----:B------:R-:W-:Y:S02]  /*a350*/  SHF.R.S32.HI R54, RZ, 0x3, R50 ;  /* 0x00000003ff367819 */ /* 0x000fe40000011432 */
[----:B------:R-:W-:Y:S02]  /*a360*/  PRMT R44, R8, 0x5410, R4 ;  /* 0x00005410082c7816 */ /* 0x000fe40000000004 */
[----:B------:R-:W-:Y:S01]  /*a370*/  PRMT R46, R5, 0x5410, R2 ;  /* 0x00005410052e7816 */ /* 0x000fe20000000002 */
[----:B------:R-:W-:Y:S06]  /*a380*/  BAR.SYNC.DEFER_BLOCKING 0x0 ;  /* 0x0000000000007b1d */ /* 0x000fec0000010000 */
[----:B------:R-:W-:Y:S05]  /*a390*/  @P0 BRA `(.L_x_215) ;  /* 0x00000bb000000947 */ /* 0x000fea0003800000 */
[----:B------:R-:W-:Y:S01]  /*a3a0*/  ISETP.GE.AND P0, PT, R132, c[0x0][0x27c], PT ;  /* 0x00009f0084007a0c */ /* 0x000fe20003f06270 */
[----:B------:R-:W-:-:S12]  /*a3b0*/  BSSY B0, `(.L_x_216) ;  /* 0x0000059000007945 */ /* 0x000fd80003800000 */
[----:B------:R-:W-:Y:S05]  /*a3c0*/  @P0 BRA `(.L_x_217) ;  /* 0x0000057000000947 */ /* 0x000fea0003800000 */
[----:B------:R-:W-:Y:S01]  /*a3d0*/  MOV R0, c[0x0][0x27c] ;  /* 0x00009f0000007a02 */ /* 0x000fe20000000f00 */
[----:B------:R-:W1:Y:S03]  /*a3e0*/  LDS.128 R8, [R188+0x10080] ;  /* 0x01008000bc087984 */ /* 0x000e660000000c00 */
[----:B------:R-:W-:-:S04]  /*a3f0*/  LEA.HI R0, R0, R216, RZ, 0x1d ;  /* 0x000000d800007211 */ /* 0x000fc800078fe8ff */
[----:B------:R-:W-:Y:S01]  /*a400*/  SHF.R.S32.HI R3, RZ, 0x1f, R0 ;  /* 0x0000001fff037819 */ /* 0x000fe20000011400 */
[----:B------:R-:W-:-:S03]  /*a410*/  IMAD.SHL.U32 R2, R0, 0x8, RZ ;  /* 0x0000000800027824 */ /* 0x000fc600078e00ff */
[----:B------:R-:W-:Y:S02]  /*a420*/  LEA.HI R0, R3, R0, RZ, 0x3 ;  /* 0x0000000003007211 */ /* 0x000fe400078f18ff */
[----:B------:R-:W-:Y:S02]  /*a430*/  LOP3.LUT R2, R111, 0x38, R2, 0xf8, !PT ;  /* 0x000000386f027812 */ /* 0x000fe400078ef802 */
[----:B------:R-:W-:Y:S02]  /*a440*/  SHF.L.U32 R0, R0, 0xa, RZ ;  /* 0x0000000a00007819 */ /* 0x000fe400000006ff */
[----:B------:R-:W-:Y:S02]  /*a450*/  LOP3.LUT R2, R2, R130, RZ, 0x3c, !PT ;  /* 0x0000008202027212 */ /* 0x000fe400078e3cff */
[----:B------:R-:W-:-:S04]  /*a460*/  LOP3.LUT R0, R0, 0x7fffe000, RZ, 0xc0, !PT ;  /* 0x7fffe00000007812 */ /* 0x000fc800078ec0ff */
[----:B------:R-:W-:Y:S02]  /*a470*/  IADD3 R0, R2, R0, R114 ;  /* 0x0000000002007210 */ /* 0x000fe40007ffe072 */
[----:B------:R-:W-:-:S03]  /*a480*/  SHF.L.U32 R2, R34, 0x10, RZ ;  /* 0x0000001022027819 */ /* 0x000fc600000006ff */
[----:B------:R-:W-:Y:S02]  /*a490*/  IMAD.SHL.U32 R24, R0, 0x2, RZ ;  /* 0x0000000200187824 */ /* 0x000fe400078e00ff */
[----:B------:R-:W-:-:S03]  /*a4a0*/  IMAD.U32 R0, R35, 0x10000, RZ ;  /* 0x0001000023007824 */ /* 0x000fc600078e00ff */
[----:B------:R-:W2:Y:S01]  /*a4b0*/  LDS.128 R4, [R24+0x10080] ;  /* 0x0100800018047984 */ /* 0x000ea20000000c00 */
[C---:B-1----:R-:W-:Y:S01]  /*a4c0*/  SHF.L.U32 R12, R8.reuse, 0x10, RZ ;  /* 0x00000010080c7819 */ /* 0x042fe200000006ff */
[----:B------:R-:W-:Y:S01]  /*a4d0*/  IMAD.U32 R20, R11, 0x10000, RZ ;  /* 0x000100000b147824 */ /* 0x000fe200078e00ff */
[----:B------:R-:W-:Y:S01]  /*a4e0*/  LOP3.LUT R13, R8, 0xffff0000, RZ, 0xc0, !PT ;  /* 0xffff0000080d7812 */ /* 0x000fe200078ec0ff */
[----:B------:R-:W-:Y:S01]  /*a4f0*/  IMAD.U32 R14, R9, 0x10000, RZ ;  /* 0x00010000090e7824 */ /* 0x000fe200078e00ff */
[----:B------:R-:W-:Y:S02]  /*a500*/  LOP3.LUT R21, R11, 0xffff0000, RZ, 0xc0, !PT ;  /* 0xffff00000b157812 */ /* 0x000fe400078ec0ff */
[----:B------:R-:W-:Y:S02]  /*a510*/  LOP3.LUT R22, R9, 0xffff0000, RZ, 0xc0, !PT ;  /* 0xffff000009167812 */ /* 0x000fe400078ec0ff */
[C---:B------:R-:W-:Y:S02]  /*a520*/  SHF.L.U32 R16, R10.reuse, 0x10, RZ ;  /* 0x000000100a107819 */ /* 0x040fe400000006ff */
[----:B------:R-:W-:-:S02]  /*a530*/  LOP3.LUT R17, R10, 0xffff0000, RZ, 0xc0, !PT ;  /* 0xffff00000a117812 */ /* 0x000fc400078ec0ff */
[C---:B--2---:R-:W-:Y:S01]  /*a540*/  SHF.L.U32 R3, R4.reuse, 0x10, RZ ;  /* 0x0000001004037819 */ /* 0x044fe200000006ff */
[----:B------:R-:W-:Y:S01]  /*a550*/  IMAD.U32 R9, R5, 0x10000, RZ ;  /* 0x0001000005097824 */ /* 0x000fe200078e00ff */
[----:B------:R-:W-:Y:S01]  /*a560*/  LOP3.LUT R8, R4, 0xffff0000, RZ, 0xc0, !PT ;  /* 0xffff000004087812 */ /* 0x000fe200078ec0ff */
[----:B------:R-:W-:Y:S01]  /*a570*/  IMAD.U32 R15, R7, 0x10000, RZ ;  /* 0x00010000070f7824 */ /* 0x000fe200078e00ff */
[----:B------:R-:W-:Y:S01]  /*a580*/  LOP3.LUT R4, R34, 0xffff0000, RZ, 0xc0, !PT ;  /* 0xffff000022047812 */ /* 0x000fe200078ec0ff */
[----:B------:R-:W-:Y:S01]  /*a590*/  FMUL.FTZ R11, R3, R2 ;  /* 0x00000002030b7220 */ /* 0x000fe20000410000 */
[----:B------:R-:W-:Y:S02]  /*a5a0*/  LOP3.LUT R19, R5, 0xffff0000, RZ, 0xc0, !PT ;  /* 0xffff000005137812 */ /* 0x000fe400078ec0ff */
[----:B------:R-:W-:Y:S01]  /*a5b0*/  SHF.L.U32 R5, R6, 0x10, RZ ;  /* 0x0000001006057819 */ /* 0x000fe200000006ff */
[-C--:B------:R-:W-:Y:S01]  /*a5c0*/  FFMA.FTZ R30, R12, R0.reuse, -R11 ;  /* 0x000000000c1e7223 */ /* 0x080fe2000001080b */
[----:B------:R-:W-:Y:S01]  /*a5d0*/  LOP3.LUT R10, R6, 0xffff0000, RZ, 0xc0, !PT ;  /* 0xffff0000060a7812 */ /* 0x000fe200078ec0ff */
[----:B------:R-:W-:Y:S01]  /*a5e0*/  FMUL.FTZ R6, R3, R0 ;  /* 0x0000000003067220 */ /* 0x000fe20000410000 */
[----:B------:R-:W-:Y:S01]  /*a5f0*/  LOP3.LUT R18, R7, 0xffff0000, RZ, 0xc0, !PT ;  /* 0xffff000007127812 */ /* 0x000fe200078ec0ff */
[----:B------:R-:W-:Y:S01]  /*a600*/  FMUL.FTZ R7, R8, R4 ;  /* 0x0000000408077220 */ /* 0x000fe20000410000 */
[----:B------:R-:W-:Y:S01]  /*a610*/  LOP3.LUT R3, R35, 0xffff0000, RZ, 0xc0, !PT ;  /* 0xffff000023037812 */ /* 0x000fe200078ec0ff */
[----:B------:R-:W-:Y:S01]  /*a620*/  FFMA.FTZ R29, R12, R2, R6 ;  /* 0x000000020c1d7223 */ /* 0x000fe20000010006 */
[----:B------:R-:W-:Y:S01]  /*a630*/  SHF.L.U32 R0, R37, 0x10, RZ ;  /* 0x0000001025007819 */ /* 0x000fe200000006ff */
[----:B------:R-:W-:Y:S01]  /*a640*/  IMAD.U32 R2, R41, 0x10000, RZ ;  /* 0x0001000029027824 */ /* 0x000fe200078e00ff */
[----:B------:R-:W-:Y:S01]  /*a650*/  SHF.L.U32 R6, R36, 0x10, RZ ;  /* 0x0000001024067819 */ /* 0x000fe200000006ff */
[----:B------:R-:W-:-:S02]  /*a660*/  FFMA.FTZ R28, R13, R3, -R7 ;  /* 0x000000030d1c7223 */ /* 0x000fc40000010807 */
[C---:B------:R-:W-:Y:S02]  /*a670*/  FMUL.FTZ R7, R9.reuse, R0 ;  /* 0x0000000009077220 */ /* 0x040fe40000410000 */
[----:B------:R-:W-:Y:S02]  /*a680*/  FMUL.FTZ R8, R8, R3 ;  /* 0x0000000308087220 */ /* 0x000fe40000410000 */
[-C--:B------:R-:W-:Y:S02]  /*a690*/  FMUL.FTZ R3, R9, R2.reuse ;  /* 0x0000000209037220 */ /* 0x080fe40000410000 */
[----:B------:R-:W-:Y:S02]  /*a6a0*/  FFMA.FTZ R26, R14, R2, -R7 ;  /* 0x000000020e1a7223 */ /* 0x000fe40000010807 */
[----:B------:R-:W-:Y:S02]  /*a6b0*/  IMAD.U32 R2, R39, 0x10000, RZ ;  /* 0x0001000027027824 */ /* 0x000fe400078e00ff */
[----:B------:R-:W-:-:S02]  /*a6c0*/  FFMA.FTZ R27, R13, R4, R8 ;  /* 0x000000040d1b7223 */ /* 0x000fc40000010008 */
[----:B------:R-:W-:Y:S01]  /*a6d0*/  FFMA.FTZ R25, R14, R0, R3 ;  /* 0x000000000e197223 */ /* 0x000fe20000010003 */
[----:B------:R-:W-:Y:S01]  /*a6e0*/  LOP3.LUT R3, R39, 0xffff0000, RZ, 0xc0, !PT ;  /* 0xffff000027037812 */ /* 0x000fe200078ec0ff */
[C---:B------:R-:W-:Y:S01]  /*a6f0*/  FMUL.FTZ R4, R5.reuse, R6 ;  /* 0x0000000605047220 */ /* 0x040fe20000410000 */
[----:B------:R-:W-:Y:S01]  /*a700*/  LOP3.LUT R0, R36, 0xffff0000, RZ, 0xc0, !PT ;  /* 0xffff000024007812 */ /* 0x000fe200078ec0ff */
[-C--:B------:R-:W-:Y:S01]  /*a710*/  FMUL.FTZ R9, R5, R2.reuse ;  /* 0x0000000205097220 */ /* 0x080fe20000410000 */
[----:B------:R-:W-:Y:S01]  /*a720*/  SHF.L.U32 R5, R38, 0x10, RZ ;  /* 0x0000001026057819 */ /* 0x000fe200000006ff */
[----:B------:R-:W-:Y:S01]  /*a730*/  FFMA.FTZ R23, R16, R2, -R4 ;  /* 0x0000000210177223 */ /* 0x000fe20000010804 */
[----:B------:R-:W-:Y:S01]  /*a740*/  SHF.L.U32 R2, R40, 0x10, RZ ;  /* 0x0000001028027819 */ /* 0x000fe200000006ff */
[----:B------:R-:W-:Y:S02]  /*a750*/  FMUL.FTZ R7, R10, R3 ;  /* 0x000000030a077220 */ /* 0x000fe40000410000 */
[----:B------:R-:W-:-:S02]  /*a760*/  FMUL.FTZ R4, R15, R5 ;  /* 0x000000050f047220 */ /* 0x000fc40000410000 */
[----:B------:R-:W-:Y:S02]  /*a770*/  FMUL.FTZ R8, R10, R0 ;  /* 0x000000000a087220 */ /* 0x000fe40000410000 */
[----:B------:R-:W-:Y:S02]  /*a780*/  FFMA.FTZ R14, R16, R6, R9 ;  /* 0x00000006100e7223 */ /* 0x000fe40000010009 */
[----:B------:R-:W-:Y:S01]  /*a790*/  FFMA.FTZ R11, R17, R0, R7 ;  /* 0x00000000110b7223 */ /* 0x000fe20000010007 */
[----:B------:R-:W-:Y:S01]  /*a7a0*/  LOP3.LUT R0, R38, 0xffff0000, RZ, 0xc0, !PT ;  /* 0xffff000026007812 */ /* 0x000fe200078ec0ff */
[-C--:B------:R-:W-:Y:S02]  /*a7b0*/  FMUL.FTZ R6, R15, R2.reuse ;  /* 0x000000020f067220 */ /* 0x080fe40000410000 */
[C---:B------:R-:W-:Y:S01]  /*a7c0*/  FFMA.FTZ R13, R20.reuse, R2, -R4 ;  /* 0x00000002140d7223 */ /* 0x040fe20000010804 */
[----:B------:R-:W-:Y:S01]  /*a7d0*/  LOP3.LUT R2, R37, 0xffff0000, RZ, 0xc0, !PT ;  /* 0xffff000025027812 */ /* 0x000fe200078ec0ff */
[----:B------:R-:W-:Y:S01]  /*a7e0*/  FFMA.FTZ R10, R17, R3, -R8 ;  /* 0x00000003110a7223 */ /* 0x000fe20000010808 */
[----:B------:R-:W-:Y:S01]  /*a7f0*/  LOP3.LUT R4, R41, 0xffff0000, RZ, 0xc0, !PT ;  /* 0xffff000029047812 */ /* 0x000fe200078ec0ff */
[----:B------:R-:W-:Y:S01]  /*a800*/  FFMA.FTZ R12, R20, R5, R6 ;  /* 0x00000005140c7223 */ /* 0x000fe20000010006 */
[----:B------:R-:W-:Y:S01]  /*a810*/  LOP3.LUT R3, R40, 0xffff0000, RZ, 0xc0, !PT ;  /* 0xffff000028037812 */ /* 0x000fe200078ec0ff */
[----:B------:R-:W-:Y:S01]  /*a820*/  FMUL.FTZ R8, R19, R2 ;  /* 0x0000000213087220 */ /* 0x000fe20000410000 */
[----:B------:R-:W-:Y:S01]  /*a830*/  F2FP.BF16.PACK_AB R10, R10, R23 ;  /* 0x000000170a0a723e */ /* 0x000fe200000010ff */
[----:B------:R-:W-:-:S02]  /*a840*/  FMUL.FTZ R6, R18, R0 ;  /* 0x0000000012067220 */ /* 0x000fc40000410000 */
[-C--:B------:R-:W-:Y:S02]  /*a850*/  FMUL.FTZ R7, R19, R4.reuse ;  /* 0x0000000413077220 */ /* 0x080fe40000410000 */
[-C--:B------:R-:W-:Y:S02]  /*a860*/  FMUL.FTZ R5, R18, R3.reuse ;  /* 0x0000000312057220 */ /* 0x080fe40000410000 */
[----:B------:R-:W-:Y:S01]  /*a870*/  FFMA.FTZ R9, R22, R4, -R8 ;  /* 0x0000000416097223 */ /* 0x000fe20000010808 */
[----:B------:R-:W-:Y:S01]  /*a880*/  F2FP.BF16.PACK_AB R8, R28, R30 ;  /* 0x0000001e1c08723e */ /* 0x000fe200000010ff */
[----:B------:R-:W-:Y:S01]  /*a890*/  FFMA.FTZ R3, R21, R3, -R6 ;  /* 0x0000000315037223 */ /* 0x000fe20000010806 */
[----:B------:R-:W-:Y:S01]  /*a8a0*/  F2FP.BF16.PACK_AB R6, R11, R14 ;  /* 0x0000000e0b06723e */ /* 0x000fe200000010ff */
[----:B------:R-:W-:Y:S01]  /*a8b0*/  FFMA.FTZ R2, R22, R2, R7 ;  /* 0x0000000216027223 */ /* 0x000fe20000010007 */
[----:B------:R-:W-:Y:S01]  /*a8c0*/  F2FP.BF16.PACK_AB R9, R9, R26 ;  /* 0x0000001a0909723e */ /* 0x000fe200000010ff */
[----:B------:R-:W-:Y:S01]  /*a8d0*/  FFMA.FTZ R0, R21, R0, R5 ;  /* 0x0000000015007223 */ /* 0x000fe20000010005 */
[----:B------:R-:W-:-:S02]  /*a8e0*/  F2FP.BF16.PACK_AB R11, R3, R13 ;  /* 0x0000000d030b723e */ /* 0x000fc400000010ff */
[----:B------:R-:W-:Y:S02]  /*a8f0*/  F2FP.BF16.PACK_AB R4, R27, R29 ;  /* 0x0000001d1b04723e */ /* 0x000fe400000010ff */
[----:B------:R-:W-:Y:S01]  /*a900*/  F2FP.BF16.PACK_AB R5, R2, R25 ;  /* 0x000000190205723e */ /* 0x000fe200000010ff */
[----:B------:R1:W-:Y:S01]  /*a910*/  STS.128 [R188+0x10080], R8 ;  /* 0x01008008bc007388 */ /* 0x0003e20000000c00 */
[----:B------:R-:W-:-:S05]  /*a920*/  F2FP.BF16.PACK_AB R7, R0, R12 ;  /* 0x0000000c0007723e */ /* 0x000fca00000010ff */
[----:B------:R1:W-:Y:S02]  /*a930*/  STS.128 [R24+0x10080], R4 ;  /* 0x0100800418007388 */ /* 0x0003e40000000c00 */
.L_x_217:
[----:B------:R-:W-:Y:S05]  /*a940*/  BSYNC B0 ;  /* 0x0000000000007941 */ /* 0x000fea0003800000 */
.L_x_216:
[----:B------:R-:W-:-:S13]  /*a950*/  ISETP.GE.AND P0, PT, R134, c[0x0][0x27c], PT ;  /* 0x00009f0086007a0c */ /* 0x000fda0003f06270 */
[----:B------:R-:W-:Y:S05]  /*a960*/  @P0 BRA `(.L_x_215) ;  /* 0x000005e000000947 */ /* 0x000fea0003800000 */
[----:B------:R-:W-:Y:S01]  /*a970*/  IMAD.MOV.U32 R0, RZ, RZ, c[0x0][0x27c] ;  /* 0x00009f00ff007624 */ /* 0x000fe200078e00ff */
[----:B------:R-:W-:Y:S02]  /*a980*/  LEA.HI R2, R51, R134, RZ, 0x6 ;  /* 0x0000008633027211 */ /* 0x000fe400078f30ff */
[----:B------:R-:W-:Y:S02]  /*a990*/  LOP3.LUT R3, R111, 0x38, R50, 0xf8, !PT ;  /* 0x000000386f037812 */ /* 0x000fe400078ef832 */
[----:B------:R-:W-:Y:S01]  /*a9a0*/  LEA.HI R0, R0, R54, RZ, 0x1d ;  /* 0x0000003600007211 */ /* 0x000fe200078fe8ff */
[----:B------:R-:W-:Y:S01]  /*a9b0*/  IMAD.SHL.U32 R2, R2, 0x80, RZ ;  /* 0x0000008002027824 */ /* 0x000fe200078e00ff */
[----:B-1----:R-:W-:Y:S02]  /*a9c0*/  LOP3.LUT R4, R3, R130, RZ, 0x3c, !PT ;  /* 0x0000008203047212 */ /* 0x002fe400078e3cff */
[----:B------:R-:W-:Y:S02]  /*a9d0*/  SHF.R.S32.HI R5, RZ, 0x1f, R0 ;  /* 0x0000001fff057819 */ /* 0x000fe40000011400 */
[----:B------:R-:W-:-:S02]  /*a9e0*/  LOP3.LUT R2, R2, 0xffffe000, RZ, 0xc0, !PT ;  /* 0xffffe00002027812 */ /* 0x000fc400078ec0ff */
[----:B------:R-:W-:Y:S02]  /*a9f0*/  LEA.HI R3, R5, R0, RZ, 0x3 ;  /* 0x0000000005037211 */ /* 0x000fe400078f18ff */
[----:B------:R-:W-:Y:S02]  /*aa00*/  SHF.L.U32 R6, R0, 0x3, RZ ;  /* 0x0000000300067819 */ /* 0x000fe400000006ff */
[----:B------:R-:W-:Y:S01]  /*aa10*/  IADD3 R0, R4, R2, R114 ;  /* 0x0000000204007210 */ /* 0x000fe20007ffe072 */
[----:B------:R-:W-:Y:S01]  /*aa20*/  IMAD.SHL.U32 R2, R3, 0x400, RZ ;  /* 0x0000040003027824 */ /* 0x000fe200078e00ff */
[----:B------:R-:W-:Y:S02]  /*aa30*/  LOP3.LUT R5, R111, 0x38, R6, 0xf8, !PT ;  /* 0x000000386f057812 */ /* 0x000fe400078ef806 */
[----:B------:R-:W-:Y:S02]  /*aa40*/  LEA R28, R0, 0x10080, 0x1 ;  /* 0x00010080001c7811 */ /* 0x000fe400078e08ff */
[----:B------:R-:W-:-:S02]  /*aa50*/  LOP3.LUT R3, R5, R130, RZ, 0x3c, !PT ;  /* 0x0000008205037212 */ /* 0x000fc400078e3cff */
[----:B------:R-:W-:Y:S01]  /*aa60*/  LOP3.LUT R0, R2, 0x7fffe000, RZ, 0xc0, !PT ;  /* 0x7fffe00002007812 */ /* 0x000fe200078ec0ff */
[----:B------:R-:W1:Y:S03]  /*aa70*/  LDS.128 R8, [R28] ;  /* 0x000000001c087984 */ /* 0x000e660000000c00 */
[----:B------:R-:W-:-:S05]  /*aa80*/  IADD3 R0, R3, R0, R114 ;  /* 0x0000000003007210 */ /* 0x000fca0007ffe072 */
[----:B------:R-:W-:Y:S01]  /*aa90*/  IMAD.SHL.U32 R26, R0, 0x2, RZ ;  /* 0x00000002001a7824 */ /* 0x000fe200078e00ff */
[----:B------:R-:W-:-:S04]  /*aaa0*/  SHF.L.U32 R0, R43, 0x10, RZ ;  /* 0x000000102b007819 */ /* 0x000fc800000006ff */
[----:B------:R-:W2:Y:S01]  /*aab0*/  LDS.128 R4, [R26+0x10080] ;  /* 0x010080001a047984 */ /* 0x000ea20000000c00 */
[----:B-1----:R-:W-:Y:S01]  /*aac0*/  SHF.L.U32 R12, R8, 0x10, RZ ;  /* 0x00000010080c7819 */ /* 0x002fe200000006ff */
[C---:B------:R-:W-:Y:S01]  /*aad0*/  IMAD.U32 R18, R9.reuse, 0x10000, RZ ;  /* 0x0001000009127824 */ /* 0x040fe200078e00ff */
        /* <DEDUP_REMOVED lines=11> */
[----:B------:R-:W-:Y:S01]  /*ab90*/  IMAD.U32 R8, R6, 0x10000, RZ ;  /* 0x0001000006087824 */ /* 0x000fe200078e00ff */
[----:B------:R-:W-:Y:S01]  /*aba0*/  LOP3.LUT R4, R42, 0xffff0000, RZ, 0xc0, !PT ;  /* 0xffff00002a047812 */ /* 0x000fe200078ec0ff */
[-C--:B------:R-:W-:Y:S01]  /*abb0*/  FMUL.FTZ R3, R2, R5.reuse ;  /* 0x0000000502037220 */ /* 0x080fe20000410000 */
[----:B------:R-:W-:Y:S01]  /*abc0*/  LOP3.LUT R10, R6, 0xffff0000, RZ, 0xc0, !PT ;  /* 0xffff0000060a7812 */ /* 0x000fe200078ec0ff */
[-C--:B------:R-:W-:Y:S01]  /*abd0*/  FMUL.FTZ R6, R2, R0.reuse ;  /* 0x0000000002067220 */ /* 0x080fe20000410000 */
[----:B------:R-:W-:Y:S01]  /*abe0*/  LOP3.LUT R2, R43, 0xffff0000, RZ, 0xc0, !PT ;  /* 0xffff00002b027812 */ /* 0x000fe200078ec0ff */
[----:B------:R-:W-:Y:S01]  /*abf0*/  FFMA.FTZ R32, R12, R0, -R3 ;  /* 0x000000000c207223 */ /* 0x000fe20000010803 */
[----:B------:R-:W-:Y:S01]  /*ac00*/  SHF.L.U32 R0, R47, 0x10, RZ ;  /* 0x000000102f007819 */ /* 0x000fe200000006ff */
[----:B------:R-:W-:Y:S01]  /*ac10*/  IMAD.U32 R3, R44, 0x10000, RZ ;  /* 0x000100002c037824 */ /* 0x000fe200078e00ff */
[----:B------:R-:W-:Y:S01]  /*ac20*/  SHF.L.U32 R15, R7, 0x10, RZ ;  /* 0x00000010070f7819 */ /* 0x000fe200000006ff */
[----:B------:R-:W-:Y:S01]  /*ac30*/  FMUL.FTZ R11, R9, R4 ;  /* 0x00000004090b7220 */ /* 0x000fe20000410000 */
[----:B------:R-:W-:Y:S01]  /*ac40*/  LOP3.LUT R19, R7, 0xffff0000, RZ, 0xc0, !PT ;  /* 0xffff000007137812 */ /* 0x000fe200078ec0ff */
[----:B------:R-:W-:Y:S01]  /*ac50*/  FFMA.FTZ R31, R12, R5, R6 ;  /* 0x000000050c1f7223 */ /* 0x000fe20000010006 */
[----:B------:R-:W-:Y:S01]  /*ac60*/  LOP3.LUT R6, R44, 0xffff0000, RZ, 0xc0, !PT ;  /* 0xffff00002c067812 */ /* 0x000fe200078ec0ff */
[----:B------:R-:W-:-:S02]  /*ac70*/  FMUL.FTZ R5, R8, R3 ;  /* 0x0000000308057220 */ /* 0x000fc40000410000 */
[-C--:B------:R-:W-:Y:S02]  /*ac80*/  FMUL.FTZ R7, R9, R2.reuse ;  /* 0x0000000209077220 */ /* 0x080fe40000410000 */
[----:B------:R-:W-:Y:S02]  /*ac90*/  FFMA.FTZ R30, R14, R2, -R11 ;  /* 0x000000020e1e7223 */ /* 0x000fe4000001080b */
[-C--:B------:R-:W-:Y:S02]  /*aca0*/  FMUL.FTZ R2, R8, R0.reuse ;  /* 0x0000000008027220 */ /* 0x080fe40000410000 */
[----:B------:R-:W-:Y:S01]  /*acb0*/  FFMA.FTZ R27, R13, R0, -R5 ;  /* 0x000000000d1b7223 */ /* 0x000fe20000010805 */
[----:B------:R-:W-:Y:S01]  /*acc0*/  LOP3.LUT R0, R47, 0xffff0000, RZ, 0xc0, !PT ;  /* 0xffff00002f007812 */ /* 0x000fe200078ec0ff */
[----:B------:R-:W-:Y:S02]  /*acd0*/  FFMA.FTZ R29, R14, R4, R7 ;  /* 0x000000040e1d7223 */ /* 0x000fe40000010007 */
[----:B------:R-:W-:-:S02]  /*ace0*/  FMUL.FTZ R4, R10, R6 ;  /* 0x000000060a047220 */ /* 0x000fc40000410000 */
[----:B------:R-:W-:Y:S01]  /*acf0*/  FFMA.FTZ R25, R13, R3, R2 ;  /* 0x000000030d197223 */ /* 0x000fe20000010002 */
[----:B------:R-:W-:Y:S01]  /*ad00*/  SHF.L.U32 R2, R45, 0x10, RZ ;  /* 0x000000102d027819 */ /* 0x000fe200000006ff */
[----:B------:R-:W-:Y:S02]  /*ad10*/  IMAD.U32 R3, R49, 0x10000, RZ ;  /* 0x0001000031037824 */ /* 0x000fe400078e00ff */
[----:B------:R-:W-:Y:S02]  /*ad20*/  IMAD.U32 R5, R46, 0x10000, RZ ;  /* 0x000100002e057824 */ /* 0x000fe400078e00ff */
[-C--:B------:R-:W-:Y:S02]  /*ad30*/  FMUL.FTZ R10, R10, R0.reuse ;  /* 0x000000000a0a7220 */ /* 0x080fe40000410000 */
[----:B------:R-:W-:Y:S01]  /*ad40*/  FFMA.FTZ R24, R17, R0, -R4 ;  /* 0x0000000011187223 */ /* 0x000fe20000010804 */
[----:B------:R-:W-:Y:S01]  /*ad50*/  SHF.L.U32 R0, R48, 0x10, RZ ;  /* 0x0000001030007819 */ /* 0x000fe200000006ff */
[----:B------:R-:W-:-:S02]  /*ad60*/  FMUL.FTZ R7, R16, R3 ;  /* 0x0000000310077220 */ /* 0x000fc40000410000 */
[----:B------:R-:W-:Y:S02]  /*ad70*/  FMUL.FTZ R4, R15, R5 ;  /* 0x000000050f047220 */ /* 0x000fe40000410000 */
[----:B------:R-:W-:Y:S02]  /*ad80*/  FMUL.FTZ R8, R16, R2 ;  /* 0x0000000210087220 */ /* 0x000fe40000410000 */
[----:B------:R-:W-:Y:S01]  /*ad90*/  FFMA.FTZ R14, R17, R6, R10 ;  /* 0x00000006110e7223 */ /* 0x000fe2000001000a */
[----:B------:R-:W-:Y:S01]  /*ada0*/  F2FP.BF16.PACK_AB R10, R24, R27 ;  /* 0x0000001b180a723e */ /* 0x000fe200000010ff */
[----:B------:R-:W-:Y:S01]  /*adb0*/  FFMA.FTZ R13, R18, R2, R7 ;  /* 0x00000002120d7223 */ /* 0x000fe20000010007 */
[----:B------:R-:W-:Y:S01]  /*adc0*/  LOP3.LUT R2, R45, 0xffff0000, RZ, 0xc0, !PT ;  /* 0xffff00002d027812 */ /* 0x000fe200078ec0ff */
[-C--:B------:R-:W-:Y:S02]  /*add0*/  FMUL.FTZ R6, R15, R0.reuse ;  /* 0x000000000f067220 */ /* 0x080fe40000410000 */
[----:B------:R-:W-:Y:S01]  /*ade0*/  FFMA.FTZ R11, R21, R0, -R4 ;  /* 0x00000000150b7223 */ /* 0x000fe20000010804 */
[----:B------:R-:W-:Y:S01]  /*adf0*/  LOP3.LUT R0, R46, 0xffff0000, RZ, 0xc0, !PT ;  /* 0xffff00002e007812 */ /* 0x000fe200078ec0ff */
[----:B------:R-:W-:Y:S01]  /*ae00*/  FFMA.FTZ R16, R18, R3, -R8 ;  /* 0x0000000312107223 */ /* 0x000fe20000010808 */
[----:B------:R-:W-:Y:S01]  /*ae10*/  LOP3.LUT R4, R49, 0xffff0000, RZ, 0xc0, !PT ;  /* 0xffff000031047812 */ /* 0x000fe200078ec0ff */
[----:B------:R-:W-:Y:S01]  /*ae20*/  FFMA.FTZ R12, R21, R5, R6 ;  /* 0x00000005150c7223 */ /* 0x000fe20000010006 */
[----:B------:R-:W-:Y:S01]  /*ae30*/  LOP3.LUT R3, R48, 0xffff0000, RZ, 0xc0, !PT ;  /* 0xffff000030037812 */ /* 0x000fe200078ec0ff */
[----:B------:R-:W-:-:S02]  /*ae40*/  FMUL.FTZ R8, R20, R2 ;  /* 0x0000000214087220 */ /* 0x000fc40000410000 */
[C---:B------:R-:W-:Y:S02]  /*ae50*/  FMUL.FTZ R6, R19.reuse, R0 ;  /* 0x0000000013067220 */ /* 0x040fe40000410000 */
[-C--:B------:R-:W-:Y:S02]  /*ae60*/  FMUL.FTZ R7, R20, R4.reuse ;  /* 0x0000000414077220 */ /* 0x080fe40000410000 */
[-C--:B------:R-:W-:Y:S02]  /*ae70*/  FMUL.FTZ R5, R19, R3.reuse ;  /* 0x0000000313057220 */ /* 0x080fe40000410000 */
[C---:B------:R-:W-:Y:S01]  /*ae80*/  FFMA.FTZ R9, R23.reuse, R4, -R8 ;  /* 0x0000000417097223 */ /* 0x040fe20000010808 */
        /* <DEDUP_REMOVED lines=9> */
[----:B------:R1:W-:Y:S01]  /*af20*/  STS.128 [R28], R8 ;  /* 0x000000081c007388 */ /* 0x0003e20000000c00 */
[----:B------:R-:W-:-:S05]  /*af30*/  F2FP.BF16.PACK_AB R7, R0, R12 ;  /* 0x0000000c0007723e */ /* 0x000fca00000010ff */
[----:B------:R1:W-:Y:S02]  /*af40*/  STS.128 [R26+0x10080], R4 ;  /* 0x010080041a007388 */ /* 0x0003e40000000c00 */
.L_x_215:
[----:B------:R-:W-:Y:S05]  /*af50*/  BSYNC B1 ;  /* 0x0000000000017941 */ /* 0x000fea0003800000 */
.L_x_214:
[----:B------:R-:W-:Y:S01]  /*af60*/  IADD3 R3, R198, 0x20, RZ ;  /* 0x00000020c6037810 */ /* 0x000fe20007ffe0ff */
[----:B------:R-:W-:Y:S03]  /*af70*/  BSSY B1, `(.L_x_218) ;  /* 0x00000c8000017945 */ /* 0x000fe60003800000 */
[----:B------:R-:W-:-:S13]  /*af80*/  ISETP.GE.AND P0, PT, R3, R52, PT ;  /* 0x000000340300720c */ /* 0x000fda0003f06270 */
[----:B------:R-:W-:Y:S05]  /*af90*/  @P0 BRA `(.L_x_219) ;  /* 0x00000c5000000947 */ /* 0x000fea0003800000 */
[----:B------:R-:W-:Y:S01]  /*afa0*/  ISETP.GE.AND P0, PT, R132, c[0x0][0x27c], PT ;  /* 0x00009f0084007a0c */ /* 0x000fe20003f06270 */
[----:B------:R-:W-:Y:S01]  /*afb0*/  IMAD.SHL.U32 R0, R3, 0x40, RZ ;  /* 0x0000004003007824 */ /* 0x000fe200078e00ff */
[----:B------:R-:W-:Y:S01]  /*afc0*/  SHF.R.S32.HI R2, RZ, 0x1f, R3 ;  /* 0x0000001fff027819 */ /* 0x000fe20000011403 */
[----:B------:R-:W-:Y:S03]  /*afd0*/  BSSY B0, `(.L_x_220) ;  /* 0x0000061000007945 */ /* 0x000fe60003800000 */
[----:B------:R-:W-:Y:S02]  /*afe0*/  LEA.HI R2, R2, R3, RZ, 0x3 ;  /* 0x0000000302027211 */ /* 0x000fe400078f18ff */
[----:B------:R-:W-:-:S03]  /*aff0*/  LOP3.LUT R0, R0, 0x1c0, RZ, 0xc0, !PT ;  /* 0x000001c000007812 */ /* 0x000fc600078ec0ff */
[----:B------:R-:W-:Y:S01]  /*b000*/  IMAD.SHL.U32 R2, R2, 0x40, RZ ;  /* 0x0000004002027824 */ /* 0x000fe200078e00ff */
[----:B------:R-:W-:-:S04]  /*b010*/  SHF.R.U32.HI R53, RZ, 0x3, R0 ;  /* 0x00000003ff357819 */ /* 0x000fc80000011600 */
[----:B------:R-:W-:Y:S01]  /*b020*/  LOP3.LUT R19, R2, 0xfffffe00, RZ, 0xc0, !PT ;  /* 0xfffffe0002137812 */ /* 0x000fe200078ec0ff */
[----:B------:R-:W-:Y:S05]  /*b030*/  @P0 BRA `(.L_x_221) ;  /* 0x000005a000000947 */ /* 0x000fea0003800000 */
[----:B-1----:R-:W-:Y:S01]  /*b040*/  IMAD.MOV.U32 R4, RZ, RZ, c[0x0][0x27c] ;  /* 0x00009f00ff047624 */ /* 0x002fe200078e00ff */
[----:B------:R-:W-:-:S04]  /*b050*/  LOP3.LUT R2, R0, 0x38, R132, 0xf8, !PT ;  /* 0x0000003800027812 */ /* 0x000fc800078ef884 */
[----:B------:R-:W-:Y:S02]  /*b060*/  LEA.HI R4, R4, R216, RZ, 0x1d ;  /* 0x000000d804047211 */ /* 0x000fe400078fe8ff */
[----:B------:R-:W-:Y:S02]  /*b070*/  LOP3.LUT R2, R19, R2, R53, 0xf6, !PT ;  /* 0x0000000213027212 */ /* 0x000fe400078ef635 */
[----:B------:R-:W-:Y:S01]  /*b080*/  SHF.R.S32.HI R5, RZ, 0x1f, R4 ;  /* 0x0000001fff057819 */ /* 0x000fe20000011404 */
[----:B------:R-:W-:Y:S01]  /*b090*/  IMAD.SHL.U32 R3, R4, 0x8, RZ ;  /* 0x0000000804037824 */ /* 0x000fe200078e00ff */
[----:B------:R-:W-:Y:S02]  /*b0a0*/  LEA R27, R2, 0x10080, 0x1 ;  /* 0x00010080021b7811 */ /* 0x000fe400078e08ff */
[----:B------:R-:W-:Y:S02]  /*b0b0*/  LEA.HI R4, R5, R4, RZ, 0x3 ;  /* 0x0000000405047211 */ /* 0x000fe400078f18ff */
[----:B------:R-:W-:Y:S01]  /*b0c0*/  LOP3.LUT R3, R0, 0x38, R3, 0xf8, !PT ;  /* 0x0000003800037812 */ /* 0x000fe200078ef803 */
[----:B------:R-:W1:Y:S01]  /*b0d0*/  LDS.128 R8, [R27] ;  /* 0x000000001b087984 */ /* 0x000e620000000c00 */
[----:B------:R-:W-:-:S02]  /*b0e0*/  SHF.L.U32 R4, R4, 0xa, RZ ;  /* 0x0000000a04047819 */ /* 0x000fc400000006ff */
        /* <DEDUP_REMOVED lines=12> */
[C---:B------:R-:W-:Y:S02]  /*b1b0*/  SHF.L.U32 R17, R10.reuse, 0x10, RZ ;  /* 0x000000100a117819 */ /* 0x040fe400000006ff */
[----:B------:R-:W-:Y:S02]  /*b1c0*/  LOP3.LUT R18, R10, 0xffff0000, RZ, 0xc0, !PT ;  /* 0xffff00000a127812 */ /* 0x000fe400078ec0ff */
        /* <DEDUP_REMOVED lines=9> */
[----:B------:R-:W-:Y:S01]  /*b260*/  FFMA.FTZ R33, R2, R12, -R4 ;  /* 0x0000000c02217223 */ /* 0x000fe20000010804 */
[----:B------:R-:W-:Y:S01]  /*b270*/  LOP3.LUT R15, R6, 0xffff0000, RZ, 0xc0, !PT ;  /* 0xffff0000060f7812 */ /* 0x000fe200078ec0ff */
[----:B------:R-:W-:Y:S01]  /*b280*/  FMUL.FTZ R6, R2, R8 ;  /* 0x0000000802067220 */ /* 0x000fe20000410000 */
[----:B------:R-:W-:Y:S01]  /*b290*/  LOP3.LUT R20, R7, 0xffff0000, RZ, 0xc0, !PT ;  /* 0xffff000007147812 */ /* 0x000fe200078ec0ff */
[----:B------:R-:W-:Y:S01]  /*b2a0*/  FMUL.FTZ R7, R5, R9 ;  /* 0x0000000905077220 */ /* 0x000fe20000410000 */
[----:B------:R-:W-:Y:S01]  /*b2b0*/  LOP3.LUT R4, R35, 0xffff0000, RZ, 0xc0, !PT ;  /* 0xffff000023047812 */ /* 0x000fe200078ec0ff */
[----:B------:R-:W-:Y:S01]  /*b2c0*/  FFMA.FTZ R32, R3, R12, R6 ;  /* 0x0000000c03207223 */ /* 0x000fe20000010006 */
[----:B------:R-:W-:Y:S01]  /*b2d0*/  SHF.L.U32 R2, R37, 0x10, RZ ;  /* 0x0000001025027819 */ /* 0x000fe200000006ff */
[----:B------:R-:W-:-:S02]  /*b2e0*/  IMAD.U32 R3, R41, 0x10000, RZ ;  /* 0x0001000029037824 */ /* 0x000fc400078e00ff */
[----:B------:R-:W-:Y:S01]  /*b2f0*/  FFMA.FTZ R31, R4, R13, -R7 ;  /* 0x0000000d041f7223 */ /* 0x000fe20000010807 */
[----:B------:R-:W-:Y:S01]  /*b300*/  SHF.L.U32 R7, R36, 0x10, RZ ;  /* 0x0000001024077819 */ /* 0x000fe200000006ff */
[----:B------:R-:W-:Y:S02]  /*b310*/  FMUL.FTZ R9, R4, R9 ;  /* 0x0000000904097220 */ /* 0x000fe40000410000 */
[-C--:B------:R-:W-:Y:S02]  /*b320*/  FMUL.FTZ R6, R2, R10.reuse ;  /* 0x0000000a02067220 */ /* 0x080fe40000410000 */
[----:B------:R-:W-:Y:S02]  /*b330*/  FMUL.FTZ R4, R3, R10 ;  /* 0x0000000a03047220 */ /* 0x000fe40000410000 */
[----:B------:R-:W-:Y:S02]  /*b340*/  FFMA.FTZ R30, R5, R13, R9 ;  /* 0x0000000d051e7223 */ /* 0x000fe40000010009 */
[----:B------:R-:W-:Y:S01]  /*b350*/  FFMA.FTZ R29, R3, R14, -R6 ;  /* 0x0000000e031d7223 */ /* 0x000fe20000010806 */
[----:B------:R-:W-:Y:S01]  /*b360*/  SHF.L.U32 R6, R38, 0x10, RZ ;  /* 0x0000001026067819 */ /* 0x000fe200000006ff */
[----:B------:R-:W-:-:S02]  /*b370*/  IMAD.U32 R3, R39, 0x10000, RZ ;  /* 0x0001000027037824 */ /* 0x000fc400078e00ff */
[-C--:B------:R-:W-:Y:S02]  /*b380*/  FMUL.FTZ R5, R7, R11.reuse ;  /* 0x0000000b07057220 */ /* 0x080fe40000410000 */
[----:B------:R-:W-:Y:S01]  /*b390*/  FFMA.FTZ R28, R2, R14, R4 ;  /* 0x0000000e021c7223 */ /* 0x000fe20000010004 */
[----:B------:R-:W-:Y:S01]  /*b3a0*/  LOP3.LUT R4, R39, 0xffff0000, RZ, 0xc0, !PT ;  /* 0xffff000027047812 */ /* 0x000fe200078ec0ff */
[C---:B------:R-:W-:Y:S01]  /*b3b0*/  FMUL.FTZ R11, R3.reuse, R11 ;  /* 0x0000000b030b7220 */ /* 0x040fe20000410000 */
[----:B------:R-:W-:Y:S01]  /*b3c0*/  LOP3.LUT R2, R36, 0xffff0000, RZ, 0xc0, !PT ;  /* 0xffff000024027812 */ /* 0x000fe200078ec0ff */
[----:B------:R-:W-:Y:S02]  /*b3d0*/  FFMA.FTZ R25, R3, R17, -R5 ;  /* 0x0000001103197223 */ /* 0x000fe40000010805 */
[----:B------:R-:W-:Y:S02]  /*b3e0*/  IMAD.U32 R3, R40, 0x10000, RZ ;  /* 0x0001000028037824 */ /* 0x000fe400078e00ff */
[----:B------:R-:W-:-:S02]  /*b3f0*/  FMUL.FTZ R5, R6, R16 ;  /* 0x0000001006057220 */ /* 0x000fc40000410000 */
[-C--:B------:R-:W-:Y:S02]  /*b400*/  FMUL.FTZ R8, R4, R15.reuse ;  /* 0x0000000f04087220 */ /* 0x080fe40000410000 */
[C---:B------:R-:W-:Y:S02]  /*b410*/  FMUL.FTZ R9, R2.reuse, R15 ;  /* 0x0000000f02097220 */ /* 0x040fe40000410000 */
[----:B------:R-:W-:Y:S02]  /*b420*/  FFMA.FTZ R14, R7, R17, R11 ;  /* 0x00000011070e7223 */ /* 0x000fe4000001000b */
[C---:B------:R-:W-:Y:S02]  /*b430*/  FMUL.FTZ R7, R3.reuse, R16 ;  /* 0x0000001003077220 */ /* 0x040fe40000410000 */
[----:B------:R-:W-:Y:S01]  /*b440*/  FFMA.FTZ R13, R3, R22, -R5 ;  /* 0x00000016030d7223 */ /* 0x000fe20000010805 */
[----:B------:R-:W-:Y:S01]  /*b450*/  LOP3.LUT R3, R37, 0xffff0000, RZ, 0xc0, !PT ;  /* 0xffff000025037812 */ /* 0x000fe200078ec0ff */
[-C--:B------:R-:W-:Y:S01]  /*b460*/  FFMA.FTZ R11, R2, R18.reuse, R8 ;  /* 0x00000012020b7223 */ /* 0x080fe20000010008 */
[----:B------:R-:W-:Y:S01]  /*b470*/  LOP3.LUT R5, R41, 0xffff0000, RZ, 0xc0, !PT ;  /* 0xffff000029057812 */ /* 0x000fe200078ec0ff */
[----:B------:R-:W-:Y:S01]  /*b480*/  FFMA.FTZ R10, R4, R18, -R9 ;  /* 0x00000012040a7223 */ /* 0x000fe20000010809 */
[----:B------:R-:W-:Y:S01]  /*b490*/  LOP3.LUT R2, R38, 0xffff0000, RZ, 0xc0, !PT ;  /* 0xffff000026027812 */ /* 0x000fe200078ec0ff */
[----:B------:R-:W-:Y:S01]  /*b4a0*/  FMUL.FTZ R9, R3, R21 ;  /* 0x0000001503097220 */ /* 0x000fe20000410000 */
[----:B------:R-:W-:Y:S01]  /*b4b0*/  LOP3.LUT R4, R40, 0xffff0000, RZ, 0xc0, !PT ;  /* 0xffff000028047812 */ /* 0x000fe200078ec0ff */
[----:B------:R-:W-:Y:S01]  /*b4c0*/  FFMA.FTZ R12, R6, R22, R7 ;  /* 0x00000016060c7223 */ /* 0x000fe20000010007 */
[----:B------:R-:W-:Y:S01]  /*b4d0*/  F2FP.BF16.PACK_AB R10, R10, R25 ;  /* 0x000000190a0a723e */ /* 0x000fe200000010ff */
[----:B------:R-:W-:-:S02]  /*b4e0*/  FMUL.FTZ R8, R5, R21 ;  /* 0x0000001505087220 */ /* 0x000fc40000410000 */
[-C--:B------:R-:W-:Y:S02]  /*b4f0*/  FMUL.FTZ R7, R2, R20.reuse ;  /* 0x0000001402077220 */ /* 0x080fe40000410000 */
[C---:B------:R-:W-:Y:S02]  /*b500*/  FMUL.FTZ R6, R4.reuse, R20 ;  /* 0x0000001404067220 */ /* 0x040fe40000410000 */
[-C--:B------:R-:W-:Y:S02]  /*b510*/  FFMA.FTZ R9, R5, R24.reuse, -R9 ;  /* 0x0000001805097223 */ /* 0x080fe40000010809 */
[----:B------:R-:W-:Y:S01]  /*b520*/  FFMA.FTZ R5, R3, R24, R8 ;  /* 0x0000001803057223 */ /* 0x000fe20000010008 */
[----:B------:R-:W-:Y:S01]  /*b530*/  F2FP.BF16.PACK_AB R8, R31, R33 ;  /* 0x000000211f08723e */ /* 0x000fe200000010ff */
[----:B------:R-:W-:Y:S01]  /*b540*/  FFMA.FTZ R3, R4, R23, -R7 ;  /* 0x0000001704037223 */ /* 0x000fe20000010807 */
[----:B------:R-:W-:Y:S01]  /*b550*/  F2FP.BF16.PACK_AB R9, R9, R29 ;  /* 0x0000001d0909723e */ /* 0x000fe200000010ff */
[----:B------:R-:W-:Y:S01]  /*b560*/  FFMA.FTZ R2, R2, R23, R6 ;  /* 0x0000001702027223 */ /* 0x000fe20000010006 */
[----:B------:R-:W-:-:S02]  /*b570*/  F2FP.BF16.PACK_AB R6, R11, R14 ;  /* 0x0000000e0b06723e */ /* 0x000fc400000010ff */
[----:B------:R-:W-:Y:S02]  /*b580*/  F2FP.BF16.PACK_AB R11, R3, R13 ;  /* 0x0000000d030b723e */ /* 0x000fe400000010ff */
[----:B------:R-:W-:Y:S02]  /*b590*/  F2FP.BF16.PACK_AB R4, R30, R32 ;  /* 0x000000201e04723e */ /* 0x000fe400000010ff */
[----:B------:R-:W-:Y:S01]  /*b5a0*/  F2FP.BF16.PACK_AB R5, R5, R28 ;  /* 0x0000001c0505723e */ /* 0x000fe200000010ff */
[----:B------:R1:W-:Y:S01]  /*b5b0*/  STS.128 [R27], R8 ;  /* 0x000000081b007388 */ /* 0x0003e20000000c00 */
[----:B------:R-:W-:-:S05]  /*b5c0*/  F2FP.BF16.PACK_AB R7, R2, R12 ;  /* 0x0000000c0207723e */ /* 0x000fca00000010ff */
[----:B------:R1:W-:Y:S02]  /*b5d0*/  STS.128 [R26+0x10080], R4 ;  /* 0x010080041a007388 */ /* 0x0003e40000000c00 */
.L_x_221:
[----:B------:R-:W-:Y:S05]  /*b5e0*/  BSYNC B0 ;  /* 0x0000000000007941 */ /* 0x000fea0003800000 */
.L_x_220:
[----:B------:R-:W-:-:S13]  /*b5f0*/  ISETP.GE.AND P0, PT, R134, c[0x0][0x27c], PT ;  /* 0x00009f0086007a0c */ /* 0x000fda0003f06270 */
[----:B------:R-:W-:Y:S05]  /*b600*/  @P0 BRA `(.L_x_219) ;  /* 0x000005e000000947 */ /* 0x000fea0003800000 */
[----:B------:R-:W-:Y:S01]  /*b610*/  IMAD.MOV.U32 R2, RZ, RZ, c[0x0][0x27c] ;  /* 0x00009f00ff027624 */ /* 0x000fe200078e00ff */
[----:B-1----:R-:W-:Y:S02]  /*b620*/  LEA.HI R4, R51, R134, RZ, 0x6 ;  /* 0x0000008633047211 */ /* 0x002fe400078f30ff */
[----:B------:R-:W-:Y:S02]  /*b630*/  LOP3.LUT R3, R0, 0x38, R50, 0xf8, !PT ;  /* 0x0000003800037812 */ /* 0x000fe400078ef832 */
[----:B------:R-:W-:Y:S01]  /*b640*/  LEA.HI R2, R2, R54, RZ, 0x1d ;  /* 0x0000003602027211 */ /* 0x000fe200078fe8ff */
[----:B------:R-:W-:Y:S01]  /*b650*/  IMAD.SHL.U32 R6, R4, 0x80, RZ ;  /* 0x0000008004067824 */ /* 0x000fe200078e00ff */
[----:B------:R-:W-:Y:S02]  /*b660*/  LOP3.LUT R3, R3, R53, RZ, 0x3c, !PT ;  /* 0x0000003503037212 */ /* 0x000fe400078e3cff */
[----:B------:R-:W-:Y:S02]  /*b670*/  SHF.R.S32.HI R4, RZ, 0x1f, R2 ;  /* 0x0000001fff047819 */ /* 0x000fe40000011402 */
[----:B------:R-:W-:-:S02]  /*b680*/  SHF.L.U32 R5, R2, 0x3, RZ ;  /* 0x0000000302057819 */ /* 0x000fc400000006ff */
[----:B------:R-:W-:Y:S02]  /*b690*/  LEA.HI R2, R4, R2, RZ, 0x3 ;  /* 0x0000000204027211 */ /* 0x000fe400078f18ff */
[----:B------:R-:W-:Y:S02]  /*b6a0*/  LOP3.LUT R6, R6, 0xffffe000, RZ, 0xc0, !PT ;  /* 0xffffe00006067812 */ /* 0x000fe400078ec0ff */
[----:B------:R-:W-:Y:S01]  /*b6b0*/  LOP3.LUT R4, R0, 0x38, R5, 0xf8, !PT ;  /* 0x0000003800047812 */ /* 0x000fe200078ef805 */
[----:B------:R-:W-:Y:S01]  /*b6c0*/  IMAD.SHL.U32 R2, R2, 0x400, RZ ;  /* 0x0000040002027824 */ /* 0x000fe200078e00ff */
[----:B------:R-:W-:Y:S02]  /*b6d0*/  IADD3 R0, R3, R6, R19 ;  /* 0x0000000603007210 */ /* 0x000fe40007ffe013 */
[----:B------:R-:W-:Y:S02]  /*b6e0*/  LOP3.LUT R3, R4, R53, RZ, 0x3c, !PT ;  /* 0x0000003504037212 */ /* 0x000fe400078e3cff */
[----:B------:R-:W-:-:S02]  /*b6f0*/  LEA R26, R0, 0x10080, 0x1 ;  /* 0x00010080001a7811 */ /* 0x000fc400078e08ff */
[----:B------:R-:W-:Y:S01]  /*b700*/  LOP3.LUT R0, R2, 0x7fffe000, RZ, 0xc0, !PT ;  /* 0x7fffe00002007812 */ /* 0x000fe200078ec0ff */
[----:B------:R-:W-:Y:S02]  /*b710*/  IMAD.U32 R2, R42, 0x10000, RZ ;  /* 0x000100002a027824 */ /* 0x000fe400078e00ff */
[----:B------:R-:W1:Y:S01]  /*b720*/  LDS.128 R8, [R26] ;  /* 0x000000001a087984 */ /* 0x000e620000000c00 */
[----:B------:R-:W-:-:S05]  /*b730*/  IADD3 R0, R3, R0, R19 ;  /* 0x0000000003007210 */ /* 0x000fca0007ffe013 */
[----:B------:R-:W-:Y:S01]  /*b740*/  IMAD.SHL.U32 R24, R0, 0x2, RZ ;  /* 0x0000000200187824 */ /* 0x000fe200078e00ff */
[----:B------:R-:W-:-:S04]  /*b750*/  SHF.L.U32 R0, R43, 0x10, RZ ;  /* 0x000000102b007819 */ /* 0x000fc800000006ff */
[----:B------:R-:W2:Y:S01]  /*b760*/  LDS.128 R4, [R24+0x10080] ;  /* 0x0100800018047984 */ /* 0x000ea20000000c00 */
[C---:B-1----:R-:W-:Y:S01]  /*b770*/  SHF.L.U32 R12, R8.reuse, 0x10, RZ ;  /* 0x00000010080c7819 */ /* 0x042fe200000006ff */
[C---:B------:R-:W-:Y:S01]  /*b780*/  IMAD.U32 R14, R9.reuse, 0x10000, RZ ;  /* 0x00010000090e7824 */ /* 0x040fe200078e00ff */
[----:B------:R-:W-:Y:S01]  /*b790*/  LOP3.LUT R13, R8, 0xffff0000, RZ, 0xc0, !PT ;  /* 0xffff0000080d7812 */ /* 0x000fe200078ec0ff */
[C---:B------:R-:W-:Y:S01]  /*b7a0*/  IMAD.U32 R16, R10.reuse, 0x10000, RZ ;  /* 0x000100000a107824 */ /* 0x040fe200078e00ff */
[----:B------:R-:W-:Y:S02]  /*b7b0*/  LOP3.LUT R22, R9, 0xffff0000, RZ, 0xc0, !PT ;  /* 0xffff000009167812 */ /* 0x000fe400078ec0ff */
[C---:B------:R-:W-:Y:S02]  /*b7c0*/  SHF.L.U32 R20, R11.reuse, 0x10, RZ ;  /* 0x000000100b147819 */ /* 0x040fe400000006ff */
[----:B------:R-:W-:Y:S02]  /*b7d0*/  LOP3.LUT R21, R11, 0xffff0000, RZ, 0xc0, !PT ;  /* 0xffff00000b157812 */ /* 0x000fe400078ec0ff */
[----:B------:R-:W-:Y:S01]  /*b7e0*/  LOP3.LUT R17, R10, 0xffff0000, RZ, 0xc0, !PT ;  /* 0xffff00000a117812 */ /* 0x000fe200078ec0ff */
[C---:B--2---:R-:W-:Y:S01]  /*b7f0*/  IMAD.U32 R3, R4.reuse, 0x10000, RZ ;  /* 0x0001000004037824 */ /* 0x044fe200078e00ff */
[----:B------:R-:W-:-:S02]  /*b800*/  LOP3.LUT R8, R4, 0xffff0000, RZ, 0xc0, !PT ;  /* 0xffff000004087812 */ /* 0x000fc400078ec0ff */
[----:B------:R-:W-:Y:S01]  /*b810*/  LOP3.LUT R4, R42, 0xffff0000, RZ, 0xc0, !PT ;  /* 0xffff00002a047812 */ /* 0x000fe200078ec0ff */
[-C--:B------:R-:W-:Y:S01]  /*b820*/  FMUL.FTZ R11, R2, R3.reuse ;  /* 0x00000003020b7220 */ /* 0x080fe20000410000 */
[C---:B------:R-:W-:Y:S02]  /*b830*/  SHF.L.U32 R9, R5.reuse, 0x10, RZ ;  /* 0x0000001005097819 */ /* 0x040fe400000006ff */
[----:B------:R-:W-:Y:S01]  /*b840*/  LOP3.LUT R19, R5, 0xffff0000, RZ, 0xc0, !PT ;  /* 0xffff000005137812 */ /* 0x000fe200078ec0ff */
[C---:B------:R-:W-:Y:S01]  /*b850*/  IMAD.U32 R5, R6.reuse, 0x10000, RZ ;  /* 0x0001000006057824 */ /* 0x040fe200078e00ff */
[----:B------:R-:W-:Y:S01]  /*b860*/  LOP3.LUT R10, R6, 0xffff0000, RZ, 0xc0, !PT ;  /* 0xffff0000060a7812 */ /* 0x000fe200078ec0ff */
[C---:B------:R-:W-:Y:S01]  /*b870*/  FMUL.FTZ R6, R0.reuse, R3 ;  /* 0x0000000300067220 */ /* 0x040fe20000410000 */
[C---:B------:R-:W-:Y:S01]  /*b880*/  SHF.L.U32 R15, R7.reuse, 0x10, RZ ;  /* 0x00000010070f7819 */ /* 0x040fe200000006ff */
[----:B------:R-:W-:Y:S01]  /*b890*/  FFMA.FTZ R31, R0, R12, -R11 ;  /* 0x0000000c001f7223 */ /* 0x000fe2000001080b */
[----:B------:R-:W-:Y:S01]  /*b8a0*/  LOP3.LUT R18, R7, 0xffff0000, RZ, 0xc0, !PT ;  /* 0xffff000007127812 */ /* 0x000fe200078ec0ff */
[----:B------:R-:W-:Y:S01]  /*b8b0*/  FMUL.FTZ R7, R4, R8 ;  /* 0x0000000804077220 */ /* 0x000fe20000410000 */
[----:B------:R-:W-:Y:S01]  /*b8c0*/  LOP3.LUT R3, R43, 0xffff0000, RZ, 0xc0, !PT ;  /* 0xffff00002b037812 */ /* 0x000fe200078ec0ff */
[----:B------:R-:W-:-:S02]  /*b8d0*/  IMAD.U32 R0, R45, 0x10000, RZ ;  /* 0x000100002d007824 */ /* 0x000fc400078e00ff */
[----:B------:R-:W-:Y:S01]  /*b8e0*/  FFMA.FTZ R30, R2, R12, R6 ;  /* 0x0000000c021e7223 */ /* 0x000fe20000010006 */
[----:B------:R-:W-:Y:S01]  /*b8f0*/  SHF.L.U32 R2, R49, 0x10, RZ ;  /* 0x0000001031027819 */ /* 0x000fe200000006ff */
[C---:B------:R-:W-:Y:S02]  /*b900*/  FFMA.FTZ R29, R3.reuse, R13, -R7 ;  /* 0x0000000d031d7223 */ /* 0x040fe40000010807 */
[-C--:B------:R-:W-:Y:S02]  /*b910*/  FMUL.FTZ R7, R0, R9.reuse ;  /* 0x0000000900077220 */ /* 0x080fe40000410000 */
[----:B------:R-:W-:Y:S02]  /*b920*/  FMUL.FTZ R8, R3, R8 ;  /* 0x0000000803087220 */ /* 0x000fe40000410000 */
[C---:B------:R-:W-:Y:S02]  /*b930*/  FMUL.FTZ R3, R2.reuse, R9 ;  /* 0x0000000902037220 */ /* 0x040fe40000410000 */
[----:B------:R-:W-:Y:S01]  /*b940*/  FFMA.FTZ R27, R2, R14, -R7 ;  /* 0x0000000e021b7223 */ /* 0x000fe20000010807 */
[----:B------:R-:W-:Y:S01]  /*b950*/  SHF.L.U32 R2, R47, 0x10, RZ ;  /* 0x000000102f027819 */ /* 0x000fe200000006ff */
[----:B------:R-:W-:-:S02]  /*b960*/  IMAD.U32 R6, R44, 0x10000, RZ ;  /* 0x000100002c067824 */ /* 0x000fc400078e00ff */
[----:B------:R-:W-:Y:S02]  /*b970*/  FFMA.FTZ R28, R4, R13, R8 ;  /* 0x0000000d041c7223 */ /* 0x000fe40000010008 */
[----:B------:R-:W-:Y:S01]  /*b980*/  FFMA.FTZ R25, R0, R14, R3 ;  /* 0x0000000e00197223 */ /* 0x000fe20000010003 */
[----:B------:R-:W-:Y:S01]  /*b990*/  LOP3.LUT R3, R47, 0xffff0000, RZ, 0xc0, !PT ;  /* 0xffff00002f037812 */ /* 0x000fe200078ec0ff */
[-C--:B------:R-:W-:Y:S01]  /*b9a0*/  FMUL.FTZ R4, R6, R5.reuse ;  /* 0x0000000506047220 */ /* 0x080fe20000410000 */
[----:B------:R-:W-:Y:S01]  /*b9b0*/  LOP3.LUT R0, R44, 0xffff0000, RZ, 0xc0, !PT ;  /* 0xffff00002c007812 */ /* 0x000fe200078ec0ff */
[----:B------:R-:W-:Y:S02]  /*b9c0*/  FMUL.FTZ R9, R2, R5 ;  /* 0x0000000502097220 */ /* 0x000fe40000410000 */
[----:B------:R-:W-:Y:S02]  /*b9d0*/  IMAD.U32 R5, R46, 0x10000, RZ ;  /* 0x000100002e057824 */ /* 0x000fe400078e00ff */
[----:B------:R-:W-:Y:S01]  /*b9e0*/  FFMA.FTZ R23, R2, R16, -R4 ;  /* 0x0000001002177223 */ /* 0x000fe20000010804 */
[----:B------:R-:W-:Y:S01]  /*b9f0*/  SHF.L.U32 R2, R48, 0x10, RZ ;  /* 0x0000001030027819 */ /* 0x000fe200000006ff */
[----:B------:R-:W-:-:S02]  /*ba00*/  FMUL.FTZ R7, R3, R10 ;  /* 0x0000000a03077220 */ /* 0x000fc40000410000 */
[----:B------:R-:W-:Y:S02]  /*ba10*/  FMUL.FTZ R4, R5, R15 ;  /* 0x0000000f05047220 */ /* 0x000fe40000410000 */
[----:B------:R-:W-:Y:S02]  /*ba20*/  FMUL.FTZ R8, R0, R10 ;  /* 0x0000000a00087220 */ /* 0x000fe40000410000 */
[----:B------:R-:W-:Y:S02]  /*ba30*/  FFMA.FTZ R14, R6, R16, R9 ;  /* 0x00000010060e7223 */ /* 0x000fe40000010009 */
[----:B------:R-:W-:Y:S01]  /*ba40*/  FFMA.FTZ R11, R0, R17, R7 ;  /* 0x00000011000b7223 */ /* 0x000fe20000010007 */
[----:B------:R-:W-:Y:S01]  /*ba50*/  LOP3.LUT R0, R46, 0xffff0000, RZ, 0xc0, !PT ;  /* 0xffff00002e007812 */ /* 0x000fe200078ec0ff */
[C---:B------:R-:W-:Y:S02]  /*ba60*/  FMUL.FTZ R6, R2.reuse, R15 ;  /* 0x0000000f02067220 */ /* 0x040fe40000410000 */
[-C--:B------:R-:W-:Y:S01]  /*ba70*/  FFMA.FTZ R13, R2, R20.reuse, -R4 ;  /* 0x00000014020d7223 */ /* 0x080fe20000010804 */
        /* <DEDUP_REMOVED lines=8> */
[C---:B------:R-:W-:Y:S02]  /*bb00*/  FMUL.FTZ R7, R4.reuse, R19 ;  /* 0x0000001304077220 */ /* 0x040fe40000410000 */
[----:B------:R-:W-:Y:S02]  /*bb10*/  FMUL.FTZ R5, R3, R18 ;  /* 0x0000001203057220 */ /* 0x000fe40000410000 */
        /* <DEDUP_REMOVED lines=13> */
.L_x_219:
[----:B------:R-:W-:Y:S05]  /*bbf0*/  BSYNC B1 ;  /* 0x0000000000017941 */ /* 0x000fea0003800000 */
.L_x_218:
[----:B------:R-:W-:Y:S01]  /*bc00*/  IADD3 R0, R198, 0x40, RZ ;  /* 0x00000040c6007810 */ /* 0x000fe20007ffe0ff */
[----:B------:R-:W-:Y:S03]  /*bc10*/  BSSY B1, `(.L_x_222) ;  /* 0x00000bb000017945 */ /* 0x000fe60003800000 */
[----:B------:R-:W-:-:S13]  /*bc20*/  ISETP.GE.AND P0, PT, R0, R52, PT ;  /* 0x000000340000720c */ /* 0x000fda0003f06270 */
[----:B------:R-:W-:Y:S05]  /*bc30*/  @P0 BRA `(.L_x_223) ;  /* 0x00000b8000000947 */ /* 0x000fea0003800000 */
[----:B------:R-:W-:Y:S01]  /*bc40*/  ISETP.GE.AND P0, PT, R132, c[0x0][0x27c], PT ;  /* 0x00009f0084007a0c */ /* 0x000fe20003f06270 */
[----:B------:R-:W-:Y:S01]  /*bc50*/  BSSY B0, `(.L_x_224) ;  /* 0x000005d000007945 */ /* 0x000fe20003800000 */
[----:B------:R-:W-:-:S11]  /*bc60*/  SHF.R.U32.HI R32, RZ, 0x3, R243 ;  /* 0x00000003ff207819 */ /* 0x000fd600000116f3 */
[----:B------:R-:W-:Y:S05]  /*bc70*/  @P0 BRA `(.L_x_225) ;  /* 0x000005a000000947 */ /* 0x000fea0003800000 */
[----:B------:R-:W-:Y:S01]  /*bc80*/  IMAD.MOV.U32 R3, RZ, RZ, c[0x0][0x27c] ;  /* 0x00009f00ff037624 */ /* 0x000fe200078e00ff */
[----:B------:R-:W-:-:S04]  /*bc90*/  LOP3.LUT R0, R243, 0x38, R132, 0xf8, !PT ;  /* 0x00000038f3007812 */ /* 0x000fc800078ef884 */
[----:B------:R-:W-:Y:S02]  /*bca0*/  LEA.HI R3, R3, R216, RZ, 0x1d ;  /* 0x000000d803037211 */ /* 0x000fe400078fe8ff */
[----:B------:R-:W-:Y:S02]  /*bcb0*/  LOP3.LUT R0, R245, R0, R32, 0xf6, !PT ;  /* 0x00000000f5007212 */ /* 0x000fe400078ef620 */
[----:B-1----:R-:W-:Y:S01]  /*bcc0*/  SHF.R.S32.HI R4, RZ, 0x1f, R3 ;  /* 0x0000001fff047819 */ /* 0x002fe20000011403 */
        /* <DEDUP_REMOVED lines=26> */
[-C--:B------:R-:W-:Y:S01]  /*be70*/  FMUL.FTZ R11, R2, R3.reuse ;  /* 0x00000003020b7220 */ /* 0x080fe20000410000 */
        /* <DEDUP_REMOVED lines=13> */
[-C--:B------:R-:W-:Y:S02]  /*bf50*/  FMUL.FTZ R7, R0, R9.reuse ;  /* 0x0000000900077220 */ /* 0x080fe40000410000 */
[----:B------:R-:W-:Y:S02]  /*bf60*/  FMUL.FTZ R8, R3, R8 ;  /* 0x0000000803087220 */ /* 0x000fe40000410000 */
[C---:B------:R-:W-:Y:S02]  /*bf70*/  FMUL.FTZ R3, R2.reuse, R9 ;  /* 0x0000000902037220 */ /* 0x040fe40000410000 */
[----:B------:R-:W-:Y:S02]  /*bf80*/  FFMA.FTZ R27, R2, R14, -R7 ;  /* 0x0000000e021b7223 */ /* 0x000fe40000010807 */
[----:B------:R-:W-:Y:S02]  /*bf90*/  IMAD.U32 R2, R39, 0x10000, RZ ;  /* 0x0001000027027824 */ /* 0x000fe400078e00ff */
[----:B------:R-:W-:-:S02]  /*bfa0*/  FFMA.FTZ R28, R4, R13, R8 ;  /* 0x0000000d041c7223 */ /* 0x000fc40000010008 */
[----:B------:R-:W-:Y:S01]  /*bfb0*/  FFMA.FTZ R25, R0, R14, R3 ;  /* 0x0000000e00197223 */ /* 0x000fe20000010003 */
[----:B------:R-:W-:Y:S01]  /*bfc0*/  LOP3.LUT R3, R39, 0xffff0000, RZ, 0xc0, !PT ;  /* 0xffff000027037812 */ /* 0x000fe200078ec0ff */
[-C--:B------:R-:W-:Y:S01]  /*bfd0*/  FMUL.FTZ R4, R6, R5.reuse ;  /* 0x0000000506047220 */ /* 0x080fe20000410000 */
[----:B------:R-:W-:Y:S01]  /*bfe0*/  LOP3.LUT R0, R36, 0xffff0000, RZ, 0xc0, !PT ;  /* 0xffff000024007812 */ /* 0x000fe200078ec0ff */
[----:B------:R-:W-:Y:S01]  /*bff0*/  FMUL.FTZ R9, R2, R5 ;  /* 0x0000000502097220 */ /* 0x000fe20000410000 */
[----:B------:R-:W-:Y:S01]  /*c000*/  SHF.L.U32 R5, R38, 0x10, RZ ;  /* 0x0000001026057819 */ /* 0x000fe200000006ff */
[----:B------:R-:W-:Y:S02]  /*c010*/  FFMA.FTZ R23, R2, R16, -R4 ;  /* 0x0000001002177223 */ /* 0x000fe40000010804 */
[----:B------:R-:W-:Y:S02]  /*c020*/  IMAD.U32 R2, R40, 0x10000, RZ ;  /* 0x0001000028027824 */ /* 0x000fe400078e00ff */
        /* <DEDUP_REMOVED lines=31> */
.L_x_225:
[----:B------:R-:W-:Y:S05]  /*c220*/  BSYNC B0 ;  /* 0x0000000000007941 */ /* 0x000fea0003800000 */
.L_x_224:
[----:B------:R-:W-:-:S13]  /*c230*/  ISETP.GE.AND P0, PT, R134, c[0x0][0x27c], PT ;  /* 0x00009f0086007a0c */ /* 0x000fda0003f06270 */
[----:B------:R-:W-:Y:S05]  /*c240*/  @P0 BRA `(.L_x_223) ;  /* 0x0000057000000947 */ /* 0x000fea0003800000 */
[----:B------:R-:W-:Y:S01]  /*c250*/  MOV R0, c[0x0][0x27c] ;  /* 0x00009f0000007a02 */ /* 0x000fe20000000f00 */
[----:B-1----:R-:W1:Y:S03]  /*c260*/  LDS.128 R8, [R247] ;  /* 0x00000000f7087984 */ /* 0x002e660000000c00 */
        /* <DEDUP_REMOVED lines=71> */
[C---:B------:R-:W-:Y:S02]  /*c6e0*/  FMUL.FTZ R5, R3.reuse, R18 ;  /* 0x0000001203057220 */ /* 0x040fe40000410000 */
[----:B------:R-:W-:Y:S01]  /*c6f0*/  FFMA.FTZ R9, R4, R22, -R8 ;  /* 0x0000001604097223 */ /* 0x000fe20000010808 */
[----:B------:R-:W-:Y:S01]  /*c700*/  F2FP.BF16.PACK_AB R8, R28, R30 ;  /* 0x0000001e1c08723e */ /* 0x000fe200000010ff */
[-C--:B------:R-:W-:Y:S01]  /*c710*/  FFMA.FTZ R3, R3, R21.reuse, -R6 ;  /* 0x0000001503037223 */ /* 0x080fe20000010806 */
        /* <DEDUP_REMOVED lines=10> */
.L_x_223:
[----:B------:R-:W-:Y:S05]  /*c7c0*/  BSYNC B1 ;  /* 0x0000000000017941 */ /* 0x000fea0003800000 */
.L_x_222:
[----:B------:R-:W-:-:S04]  /*c7d0*/  IADD3 R0, R198, 0x60, RZ ;  /* 0x00000060c6007810 */ /* 0x000fc80007ffe0ff */
        /* <DEDUP_REMOVED lines=96> */
.L_x_227:
[----:B------:R-:W-:Y:S05]  /*cde0*/  BSYNC B0 ;  /* 0x0000000000007941 */ /* 0x000fea0003800000 */
.L_x_226:
        /* <DEDUP_REMOVED lines=89> */
.L_x_205:
[----:B------:R-:W-:Y:S05]  /*d380*/  BSYNC B2 ;  /* 0x0000000000027941 */ /* 0x000fea0003800000 */
.L_x_177:
[----:B------:R-:W-:-:S04]  /*d390*/  DEPBAR.LE SB0, 0x0 ;  /* 0x000080000000791a */ /* 0x000fc80000000000 */
[----:B------:R-:W-:Y:S01]  /*d3a0*/  BAR.SYNC.DEFER_BLOCKING 0x0 ;  /* 0x0000000000007b1d */ /* 0x000fe20000010000 */
[----:B------:R-:W-:Y:S01]  /*d3b0*/  IMAD R0, R56, c[0x0][0x208], RZ ;  /* 0x0000820038007a24 */ /* 0x000fe200078e02ff */
[----:B------:R-:W-:Y:S01]  /*d3c0*/  LOP3.LUT P6, RZ, R219, 0x4, RZ, 0xc0, !PT ;  /* 0x00000004dbff7812 */ /* 0x000fe200078cc0ff */
[----:B-1----:R-:W-:Y:S01]  /*d3d0*/  IMAD.WIDE.U32 R2, R77, c[0x0][0x208], RZ ;  /* 0x000082004d027a25 */ /* 0x002fe200078e00ff */
[----:B------:R-:W-:-:S03]  /*d3e0*/  IADD3 R220, R220, -0x2, RZ ;  /* 0xfffffffedcdc7810 */ /* 0x000fc60007ffe0ff */
[C---:B------:R-:W-:Y:S01]  /*d3f0*/  IMAD R4, R77.reuse, c[0x0][0x20c], R0 ;  /* 0x000083004d047a24 */ /* 0x040fe200078e0200 */
[----:B------:R-:W-:Y:S01]  /*d400*/  LEA R0, P0, R2, R210, 0x5 ;  /* 0x000000d202007211 */ /* 0x000fe200078028ff */
[----:B------:R-:W-:Y:S02]  /*d410*/  IMAD R76, R77, -0x20, R127 ;  /* 0xffffffe04d4c7824 */ /* 0x000fe400078e027f */
[----:B------:R-:W-:-:S05]  /*d420*/  IMAD.IADD R3, R3, 0x1, R4 ;  /* 0x0000000103037824 */ /* 0x000fca00078e0204 */
[----:B------:R-:W-:Y:S02]  /*d430*/  LEA.HI.X R2, R2, R218, R3, 0x5, P0 ;  /* 0x000000da02027211 */ /* 0x000fe400000f2c03 */
[----:B------:R-:W-:-:S04]  /*d440*/  LEA R4, P0, R0, c[0x0][0x1f8], 0x1 ;  /* 0x00007e0000047a11 */ /* 0x000fc800078008ff */
[----:B------:R-:W-:Y:S01]  /*d450*/  R2P PR, R216, 0x6 ;  /* 0x00000006d8007804 */ /* 0x000fe20000000000 */
[----:B------:R-:W-:Y:S01]  /*d460*/  LDSM.16.M88.4 R12, [R182] ;  /* 0x00000000b60c783b */ /* 0x000fe20000000200 */
[----:B------:R-:W-:Y:S01]  /*d470*/  LEA.HI.X R5, R0, c[0x0][0x1fc], R2, 0x1, P0 ;  /* 0x00007f0000057a11 */ /* 0x000fe200000f0c02 */
[----:B------:R-:W-:Y:S01]  /*d480*/  IMAD.MOV.U32 R2, RZ, RZ, 0x40 ;  /* 0x00000040ff027424 */ /* 0x000fe200078e00ff */
[C---:B------:R-:W-:Y:S01]  /*d490*/  LOP3.LUT R0, R55.reuse, 0x1, RZ, 0xc0, !PT ;  /* 0x0000000137007812 */ /* 0x040fe200078ec0ff */
[----:B--2-4-:R-:W1:Y:S01]  /*d4a0*/  LDSM.16.M88.4 R20, [R176] ;  /* 0x00000000b014783b */ /* 0x014e620000000200 */
[----:B------:R-:W-:Y:S02]  /*d4b0*/  ISETP.GT.AND P0, PT, R76, R198, PT ;  /* 0x000000c64c00720c */ /* 0x000fe40003f04270 */
[----:B------:R-:W-:Y:S01]  /*d4c0*/  LOP3.LUT P3, RZ, R55, 0x2, RZ, 0xc0, !PT ;  /* 0x0000000237ff7812 */ /* 0x000fe2000786c0ff */
[----:B------:R-:W-:Y:S01]  /*d4d0*/  LDSM.16.M88.4 R8, [R183] ;  /* 0x00000000b708783b */ /* 0x000fe20000000200 */
[----:B------:R-:W-:-:S02]  /*d4e0*/  ISETP.NE.U32.OR P0, PT, R0, 0x1, !P0 ;  /* 0x000000010000780c */ /* 0x000fc40004705470 */
[C---:B------:R-:W-:Y:S01]  /*d4f0*/  IADD3 R0, R176.reuse, 0x20, RZ ;  /* 0x00000020b0007810 */ /* 0x040fe20007ffe0ff */
[----:B------:R-:W2:Y:S01]  /*d500*/  LDSM.16.M88.4 R40, [R176+0x800] ;  /* 0x00080000b028783b */ /* 0x000ea20000000200 */
[----:B------:R-:W-:Y:S02]  /*d510*/  @P1 IADD3 R0, R176, -0x20, RZ ;  /* 0xffffffe0b0001810 */ /* 0x000fe40007ffe0ff */
[C---:B------:R-:W-:Y:S02]  /*d520*/  LOP3.LUT P1, RZ, R55.reuse, 0x4, RZ, 0xc0, !PT ;  /* 0x0000000437ff7812 */ /* 0x040fe4000782c0ff */
[CC--:B------:R-:W-:Y:S01]  /*d530*/  ISETP.LE.OR P3, PT, R76.reuse, R198.reuse, !P3 ;  /* 0x000000c64c00720c */ /* 0x0c0fe20005f63670 */
[----:B------:R-:W3:Y:S01]  /*d540*/  LDSM.16.M88.4 R28, [R0] ;  /* 0x00000000001c783b */ /* 0x000ee20000000200 */
[----:B------:R-:W-:Y:S02]  /*d550*/  ISETP.LE.OR P1, PT, R76, R198, !P1 ;  /* 0x000000c64c00720c */ /* 0x000fe40004f23670 */
[----:B------:R-:W-:Y:S01]  /*d560*/  SEL R2, R2, 0xffffffc0, !P2 ;  /* 0xffffffc002027807 */ /* 0x000fe20005000000 */
[----:B------:R-:W4:Y:S04]  /*d570*/  LDSM.16.M88.4 R56, [R0+0x800] ;  /* 0x000800000038783b */ /* 0x000f280000000200 */
[----:B------:R-:W-:Y:S01]  /*d580*/  @!PT LDS RZ, [RZ] ;  /* 0x00000000fffff984 */ /* 0x000fe20000000800 */
[----:B------:R-:W-:Y:S01]  /*d590*/  @!PT LDS RZ, [RZ] ;  /* 0x00000000fffff984 */ /* 0x000fe20000000800 */
[----:B------:R-:W-:Y:S01]  /*d5a0*/  @!PT LDS RZ, [RZ] ;  /* 0x00000000fffff984 */ /* 0x000fe20000000800 */
[----:B------:R2:W-:Y:S01]  /*d5b0*/  LDGSTS.E.BYPASS.LTC128B.128 [R188+0x8080], [R4.64], !P0 ;  /* 0x0808000004bc7fae */ /* 0x0005e2000c101d46 */
[----:B------:R-:W-:Y:S01]  /*d5c0*/  LOP3.LUT P0, RZ, R55, 0x8, RZ, 0xc0, !PT ;  /* 0x0000000837ff7812 */ /* 0x000fe2000780c0ff */
[----:B------:R-:W-:-:S02]  /*d5d0*/  IMAD.IADD R3, R176, 0x1, R2 ;  /* 0x00000001b0037824 */ /* 0x000fc400078e0202 */
[----:B------:R2:W-:Y:S01]  /*d5e0*/  LDGSTS.E.BYPASS.LTC128B.128 [R188+0x9080], [R4.64+0x80], !P3 ;  /* 0x0908008004bc7fae */ /* 0x0005e2000d901d46 */
[----:B------:R-:W-:Y:S01]  /*d5f0*/  ISETP.LE.OR P0, PT, R76, R198, !P0 ;  /* 0x000000c64c00720c */ /* 0x000fe20004703670 */
[----:B------:R-:W-:Y:S02]  /*d600*/  IMAD.IADD R177, R2, 0x1, R0 ;  /* 0x0000000102b17824 */ /* 0x000fe400078e0200 */
[----:B------:R3:W-:Y:S01]  /*d610*/  LDGSTS.E.BYPASS.LTC128B.128 [R188+0xa080], [R4.64+0x100], !P1 ;  /* 0x0a08010004bc7fae */ /* 0x0007e2000c901d46 */
[C---:B-1----:R-:W-:Y:S09]  /*d620*/  HMMA.16816.F32.BF16 R16, R12.reuse, R20, RZ ;  /* 0x000000140c10723c */ /* 0x042ff200000418ff */
[----:B------:R1:W-:Y:S04]  /*d630*/  LDGSTS.E.BYPASS.LTC128B.128 [R188+0xb080], [R4.64+0x180], !P0 ;  /* 0x0b08018004bc7fae */ /* 0x0003e8000c101d46 */
[----:B------:R-:W-:Y:S01]  /*d640*/  LDSM.16.M88.4 R44, [R3] ;  /* 0x00000000032c783b */ /* 0x000fe20000000200 */
[C---:B------:R-:W-:Y:S03]  /*d650*/  HMMA.16816.F32.BF16 R24, R12.reuse, R22, RZ ;  /* 0x000000160c18723c */ /* 0x040fe600000418ff */
[----:B------:R-:W-:Y:S04]  /*d660*/  LDSM.16.M88.4 R20, [R184] ;  /* 0x00000000b814783b */ /* 0x000fe80000000200 */
[----:B------:R-:W-:Y:S01]  /*d670*/  LDSM.16.M88.4 R48, [R177] ;  /* 0x00000000b130783b */ /* 0x000fe20000000200 */
[----:B--2---:R-:W-:Y:S03]  /*d680*/  HMMA.16816.F32.BF16 R32, R12, R40, RZ ;  /* 0x000000280c20723c */ /* 0x004fe600000418ff */
[----:B------:R-:W-:Y:S04]  /*d690*/  LDSM.16.M88.4 R52, [R3+0x800] ;  /* 0x000800000334783b */ /* 0x000fe80000000200 */
[----:B------:R-:W-:Y:S01]  /*d6a0*/  LDSM.16.M88.4 R60, [R176+0x1000] ;  /* 0x00100000b03c783b */ /* 0x000fe20000000200 */
[C---:B---3--:R-:W-:Y:S03]  /*d6b0*/  HMMA.16816.F32.BF16 R16, R8.reuse, R28, R16 ;  /* 0x0000001c0810723c */ /* 0x048fe60000041810 */
[----:B------:R-:W-:Y:S04]  /*d6c0*/  LDSM.16.M88.4 R68, [R0+0x1000] ;  /* 0x001000000044783b */ /* 0x000fe80000000200 */
[----:B-1----:R-:W1:Y:S01]  /*d6d0*/  LDSM.16.M88.4 R4, [R185] ;  /* 0x00000000b904783b */ /* 0x002e620000000200 */
[----:B------:R-:W-:Y:S03]  /*d6e0*/  HMMA.16816.F32.BF16 R36, R8, R30, R24 ;  /* 0x0000001e0824723c */ /* 0x000fe60000041818 */
[----:B------:R-:W2:Y:S04]  /*d6f0*/  LDSM.16.M88.4 R24, [R182+0x4000] ;  /* 0x00400000b618783b */ /* 0x000ea80000000200 */
[----:B------:R-:W-:Y:S01]  /*d700*/  LDSM.16.M88.4 R28, [R176+0x1800] ;  /* 0x00180000b01c783b */ /* 0x000fe20000000200 */
[----:B------:R-:W-:Y:S03]  /*d710*/  HMMA.16816.F32.BF16 R40, R12, R42, RZ ;  /* 0x0000002a0c28723c */ /* 0x000fe600000418ff */
[----:B------:R-:W-:Y:S04]  /*d720*/  LDSM.16.M88.4 R64, [R3+0x1000] ;  /* 0x001000000340783b */ /* 0x000fe80000000200 */
[----:B------:R-:W-:Y:S01]  /*d730*/  LDSM.16.M88.4 R72, [R177+0x2000] ;  /* 0x00200000b148783b */ /* 0x000fe20000000200 */
[C---:B----4-:R-:W-:Y:S03]  /*d740*/  HMMA.16816.F32.BF16 R32, R8.reuse, R56, R32 ;  /* 0x000000380820723c */ /* 0x050fe60000041820 */
[----:B------:R-:W0:Y:S11]  /*d750*/  LDGDEPBAR ;  /* 0x00000000000079af */ /* 0x000e360000000000 */
[----:B------:R-:W-:Y:S02]  /*d760*/  @!UPT UIADD3 URZ, URZ, URZ, URZ ;  /* 0x0000003f3f3ff290 */ /* 0x000fe4000fffe03f */
[----:B------:R-:W-:Y:S01]  /*d770*/  HMMA.16816.F32.BF16 R40, R8, R58, R40 ;  /* 0x0000003a0828723c */ /* 0x000fe20000041828 */
[----:B------:R-:W-:Y:S07]  /*d780*/  LDSM.16.M88.4 R56, [R177+0x1000] ;  /* 0x00100000b138783b */ /* 0x000fee0000000200 */
[C---:B-1----:R-:W-:Y:S08]  /*d790*/  HMMA.16816.F32.BF16 R16, R4.reuse, R44, R16 ;  /* 0x0000002c0410723c */ /* 0x042ff00000041810 */
[C---:B------:R-:W-:Y:S01]  /*d7a0*/  HMMA.16816.F32.BF16 R36, R4.reuse, R46, R36 ;  /* 0x0000002e0424723c */ /* 0x040fe20000041824 */
[----:B------:R-:W1:Y:S07]  /*d7b0*/  LDSM.16.M88.4 R44, [R177+0x800] ;  /* 0x00080000b12c783b */ /* 0x000e6e0000000200 */
[----:B------:R-:W-:Y:S08]  /*d7c0*/  HMMA.16816.F32.BF16 R32, R4, R52, R32 ;  /* 0x000000340420723c */ /* 0x000ff00000041820 */
[C---:B------:R-:W-:Y:S01]  /*d7d0*/  HMMA.16816.F32.BF16 R12, R20.reuse, R48, R16 ;  /* 0x00000030140c723c */ /* 0x040fe20000041810 */
[----:B------:R-:W3:Y:S07]  /*d7e0*/  LDSM.16.M88.4 R16, [R183+0x4000] ;  /* 0x00400000b710783b */ /* 0x000eee0000000200 */
[----:B------:R-:W-:Y:S01]  /*d7f0*/  HMMA.16816.F32.BF16 R36, R20, R50, R36 ;  /* 0x000000321424723c */ /* 0x000fe20000041824 */
[----:B------:R-:W-:Y:S07]  /*d800*/  LDSM.16.M88.4 R48, [R0+0x1800] ;  /* 0x001800000030783b */ /* 0x000fee0000000200 */
[----:B------:R-:W-:Y:S01]  /*d810*/  HMMA.16816.F32.BF16 R40, R4, R54, R40 ;  /* 0x000000360428723c */ /* 0x000fe20000041828 */
[----:B------:R-:W-:Y:S07]  /*d820*/  LDSM.16.M88.4 R52, [R3+0x1800] ;  /* 0x001800000334783b */ /* 0x000fee0000000200 */
[----:B--2---:R-:W-:Y:S01]  /*d830*/  HMMA.16816.F32.BF16 R8, R24, R60, R12 ;  /* 0x0000003c1808723c */ /* 0x004fe2000004180c */
[----:B------:R-:W2:Y:S07]  /*d840*/  LDSM.16.M88.4 R12, [R185+0x4000] ;  /* 0x00400000b90c783b */ /* 0x000eae0000000200 */
[----:B-1----:R-:W-:Y:S08]  /*d850*/  HMMA.16816.F32.BF16 R32, R20, R44, R32 ;  /* 0x0000002c1420723c */ /* 0x002ff00000041820 */
[----:B------:R-:W-:Y:S01]  /*d860*/  HMMA.16816.F32.BF16 R36, R24, R62, R36 ;  /* 0x0000003e1824723c */ /* 0x000fe20000041824 */
[----:B------:R-:W-:Y:S07]  /*d870*/  LDSM.16.M88.4 R60, [R3+0x2000] ;  /* 0x00200000033c783b */ /* 0x000fee0000000200 */
[----:B---3--:R-:W-:Y:S01]  /*d880*/  HMMA.16816.F32.BF16 R4, R16, R68, R8 ;  /* 0x000000441004723c */ /* 0x008fe20000041808 */
[----:B------:R-:W1:Y:S07]  /*d890*/  LDSM.16.M88.4 R8, [R184+0x4000] ;  /* 0x00400000b808783b */ /* 0x000e6e0000000200 */
[----:B------:R-:W-:Y:S01]  /*d8a0*/  HMMA.16816.F32.BF16 R40, R20, R46, R40 ;  /* 0x0000002e1428723c */ /* 0x000fe20000041828 */
[----:B------:R-:W-:Y:S07]  /*d8b0*/  LDSM.16.M88.4 R44, [R177+0x1800] ;  /* 0x00180000b12c783b */ /* 0x000fee0000000200 */
[----:B------:R-:W-:Y:S08]  /*d8c0*/  HMMA.16816.F32.BF16 R32, R24, R28, R32 ;  /* 0x0000001c1820723c */ /* 0x000ff00000041820 */
[----:B------:R-:W-:Y:S01]  /*d8d0*/  HMMA.16816.F32.BF16 R36, R16, R70, R36 ;  /* 0x000000461024723c */ /* 0x000fe20000041824 */
[----:B------:R-:W-:Y:S07]  /*d8e0*/  LDSM.16.M88.4 R68, [R176+0x2000] ;  /* 0x00200000b044783b */ /* 0x000fee0000000200 */
[----:B--2---:R-:W-:Y:S01]  /*d8f0*/  HMMA.16816.F32.BF16 R20, R12, R64, R4 ;  /* 0x000000400c14723c */ /* 0x004fe20000041804 */
[----:B------:R-:W2:Y:S07]  /*d900*/  LDSM.16.M88.4 R4, [R182+0x8000] ;  /* 0x00800000b604783b */ /* 0x000eae0000000200 */
[----:B------:R-:W-:Y:S01]  /*d910*/  HMMA.16816.F32.BF16 R40, R24, R30, R40 ;  /* 0x0000001e1828723c */ /* 0x000fe20000041828 */
[----:B------:R-:W-:Y:S04]  /*d920*/  LDSM.16.M88.4 R28, [R183+0x8000] ;  /* 0x00800000b71c783b */ /* 0x000fe80000000200 */
[----:B------:R-:W-:Y:S03]  /*d930*/  LDSM.16.M88.4 R24, [R185+0x8000] ;  /* 0x00800000b918783b */ /* 0x000fe60000000200 */
[----:B------:R-:W-:Y:S08]  /*d940*/  HMMA.16816.F32.BF16 R32, R16, R48, R32 ;  /* 0x000000301020723c */ /* 0x000ff00000041820 */
[----:B------:R-:W-:Y:S01]  /*d950*/  HMMA.16816.F32.BF16 R36, R12, R66, R36 ;  /* 0x000000420c24723c */ /* 0x000fe20000041824 */
[----:B------:R-:W3:Y:S07]  /*d960*/  LDSM.16.M88.4 R64, [R0+0x2000] ;  /* 0x002000000040783b */ /* 0x000eee0000000200 */
[----:B-1----:R-:W-:Y:S08]  /*d970*/  HMMA.16816.F32.BF16 R20, R8, R56, R20 ;  /* 0x000000380814723c */ /* 0x002ff00000041814 */
[----:B------:R-:W-:Y:S01]  /*d980*/  HMMA.16816.F32.BF16 R40, R16, R50, R40 ;  /* 0x000000321028723c */ /* 0x000fe20000041828 */
[----:B------:R-:W1:Y:S07]  /*d990*/  LDSM.16.M88.4 R48, [R176+0x2800] ;  /* 0x00280000b030783b */ /* 0x000e6e0000000200 */
[----:B------:R-:W-:Y:S08]  /*d9a0*/  HMMA.16816.F32.BF16 R32, R12, R52, R32 ;  /* 0x000000340c20723c */ /* 0x000ff00000041820 */
[----:B------:R-:W-:Y:S01]  /*d9b0*/  HMMA.16816.F32.BF16 R36, R8, R58, R36 ;  /* 0x0000003a0824723c */ /* 0x000fe20000041824 */
[----:B------:R-:W4:Y:S07]  /*d9c0*/  LDSM.16.M88.4 R56, [R0+0x2800] ;  /* 0x002800000038783b */ /* 0x000f2e0000000200 */
[----:B--2---:R-:W-:Y:S01]  /*d9d0*/  HMMA.16816.F32.BF16 R16, R4, R68, R20 ;  /* 0x000000440410723c */ /* 0x004fe20000041814 */
[----:B------:R-:W2:Y:S07]  /*d9e0*/  LDSM.16.M88.4 R20, [R184+0x8000] ;  /* 0x00800000b814783b */ /* 0x000eae0000000200 */
[----:B------:R-:W-:Y:S01]  /*d9f0*/  HMMA.16816.F32.BF16 R40, R12, R54, R40 ;  /* 0x000000360c28723c */ /* 0x000fe20000041828 */
[----:B------:R-:W-:Y:S07]  /*da00*/  LDSM.16.M88.4 R52, [R177+0x2800] ;  /* 0x00280000b134783b */ /* 0x000fee0000000200 */
[----:B------:R-:W-:Y:S08]  /*da10*/  HMMA.16816.F32.BF16 R32, R8, R44, R32 ;  /* 0x0000002c0820723c */ /* 0x000ff00000041820 */
[----:B------:R-:W-:Y:S01]  /*da20*/  HMMA.16816.F32.BF16 R36, R4, R70, R36 ;  /* 0x000000460424723c */ /* 0x000fe20000041824 */
[----:B------:R-:W-:Y:S07]  /*da30*/  LDSM.16.M88.4 R68, [R0+0x3000] ;  /* 0x003000000044783b */ /* 0x000fee0000000200 */
[----:B---3--:R-:W-:Y:S01]  /*da40*/  HMMA.16816.F32.BF16 R12, R28, R64, R16 ;  /* 0x000000401c0c723c */ /* 0x008fe20000041810 */
[----:B------:R-:W-:Y:S07]  /*da50*/  LDSM.16.M88.4 R16, [R182+0xc000] ;  /* 0x00c00000b610783b */ /* 0x000fee0000000200 */
[----:B------:R-:W-:Y:S01]  /*da60*/  HMMA.16816.F32.BF16 R40, R8, R46, R40 ;  /* 0x0000002e0828723c */ /* 0x000fe20000041828 */
[----:B------:R-:W3:Y:S07]  /*da70*/  LDSM.16.M88.4 R44, [R3+0x2800] ;  /* 0x00280000032c783b */ /* 0x000eee0000000200 */
[----:B-1----:R-:W-:Y:S08]  /*da80*/  HMMA.16816.F32.BF16 R32, R4, R48, R32 ;  /* 0x000000300420723c */ /* 0x002ff00000041820 */
[----:B------:R-:W-:Y:S01]  /*da90*/  HMMA.16816.F32.BF16 R36, R28, R66, R36 ;  /* 0x000000421c24723c */ /* 0x000fe20000041824 */
[----:B------:R-:W1:Y:S07]  /*daa0*/  LDSM.16.M88.4 R64, [R176+0x3000] ;  /* 0x00300000b040783b */ /* 0x000e6e0000000200 */
[----:B------:R-:W-:Y:S01]  /*dab0*/  HMMA.16816.F32.BF16 R8, R24, R60, R12 ;  /* 0x0000003c1808723c */ /* 0x000fe2000004180c */
[----:B------:R-:W1:Y:S07]  /*dac0*/  LDSM.16.M88.4 R12, [R183+0xc000] ;  /* 0x00c00000b70c783b */ /* 0x000e6e0000000200 */
[----:B------:R-:W-:Y:S01]  /*dad0*/  HMMA.16816.F32.BF16 R40, R4, R50, R40 ;  /* 0x000000320428723c */ /* 0x000fe20000041828 */
[----:B------:R-:W1:Y:S07]  /*dae0*/  LDSM.16.M88.4 R48, [R176+0x3800] ;  /* 0x00380000b030783b */ /* 0x000e6e0000000200 */
[----:B----4-:R-:W-:Y:S08]  /*daf0*/  HMMA.16816.F32.BF16 R32, R28, R56, R32 ;  /* 0x000000381c20723c */ /* 0x010ff00000041820 */
[----:B------:R-:W-:Y:S01]  /*db00*/  HMMA.16816.F32.BF16 R36, R24, R62, R36 ;  /* 0x0000003e1824723c */ /* 0x000fe20000041824 */
[----:B------:R-:W-:Y:S07]  /*db10*/  LDSM.16.M88.4 R60, [R3+0x3000] ;  /* 0x00300000033c783b */ /* 0x000fee0000000200 */
[----:B--2---:R-:W-:Y:S01]  /*db20*/  HMMA.16816.F32.BF16 R4, R20, R72, R8 ;  /* 0x000000481404723c */ /* 0x004fe20000041808 */
[----:B------:R-:W2:Y:S07]  /*db30*/  LDSM.16.M88.4 R8, [R185+0xc000] ;  /* 0x00c00000b908783b */ /* 0x000eae0000000200 */
[----:B------:R-:W-:Y:S01]  /*db40*/  HMMA.16816.F32.BF16 R40, R28, R58, R40 ;  /* 0x0000003a1c28723c */ /* 0x000fe20000041828 */
[----:B------:R-:W-:Y:S07]  /*db50*/  LDSM.16.M88.4 R56, [R177+0x3000] ;  /* 0x00300000b138783b */ /* 0x000fee0000000200 */
[----:B---3--:R-:W-:Y:S08]  /*db60*/  HMMA.16816.F32.BF16 R32, R24, R44, R32 ;  /* 0x0000002c1820723c */ /* 0x008ff00000041820 */
[----:B------:R-:W-:Y:S08]  /*db70*/  HMMA.16816.F32.BF16 R28, R20, R74, R36 ;  /* 0x0000004a141c723c */ /* 0x000ff00000041824 */
[----:B-1----:R-:W-:Y:S08]  /*db80*/  HMMA.16816.F32.BF16 R4, R16, R64, R4 ;  /* 0x000000401004723c */ /* 0x002ff00000041804 */
[----:B------:R-:W-:Y:S01]  /*db90*/  HMMA.16816.F32.BF16 R36, R24, R46, R40 ;  /* 0x0000002e1824723c */ /* 0x000fe20000041828 */
[----:B------:R-:W1:Y:S04]  /*dba0*/  LDSM.16.M88.4 R44, [R0+0x3800] ;  /* 0x00380000002c783b */ /* 0x000e680000000200 */
[----:B------:R-:W-:Y:S03]  /*dbb0*/  LDSM.16.M88.4 R40, [R3+0x3800] ;  /* 0x003800000328783b */ /* 0x000fe60000000200 */
[----:B------:R-:W-:Y:S08]  /*dbc0*/  HMMA.16816.F32.BF16 R32, R20, R52, R32 ;  /* 0x000000341420723c */ /* 0x000ff00000041820 */
[----:B------:R-:W-:Y:S08]  /*dbd0*/  HMMA.16816.F32.BF16 R28, R16, R66, R28 ;  /* 0x00000042101c723c */ /* 0x000ff0000004181c */
[----:B------:R-:W-:Y:S01]  /*dbe0*/  HMMA.16816.F32.BF16 R24, R12, R68, R4 ;  /* 0x000000440c18723c */ /* 0x000fe20000041804 */
[----:B------:R-:W3:Y:S07]  /*dbf0*/  LDSM.16.M88.4 R4, [R184+0xc000] ;  /* 0x00c00000b804783b */ /* 0x000eee0000000200 */
[----:B------:R-:W-:Y:S08]  /*dc00*/  HMMA.16816.F32.BF16 R20, R20, R54, R36 ;  /* 0x000000361414723c */ /* 0x000ff00000041824 */
[----:B------:R-:W-:Y:S08]  /*dc10*/  HMMA.16816.F32.BF16 R36, R16, R48, R32 ;  /* 0x000000301024723c */ /* 0x000ff00000041820 */
[----:B------:R-:W-:Y:S08]  /*dc20*/  HMMA.16816.F32.BF16 R32, R12, R70, R28 ;  /* 0x000000460c20723c */ /* 0x000ff0000004181c */
[----:B--2---:R-:W-:Y:S08]  /*dc30*/  HMMA.16816.F32.BF16 R28, R8, R60, R24 ;  /* 0x0000003c081c723c */ /* 0x004ff00000041818 */
[----:B------:R-:W-:Y:S08]  /*dc40*/  HMMA.16816.F32.BF16 R16, R16, R50, R20 ;  /* 0x000000321010723c */ /* 0x000ff00000041814 */
[----:B-1----:R-:W-:Y:S08]  /*dc50*/  HMMA.16816.F32.BF16 R20, R12, R44, R36 ;  /* 0x0000002c0c14723c */ /* 0x002ff00000041824 */
[----:B------:R-:W-:Y:S01]  /*dc60*/  HMMA.16816.F32.BF16 R24, R8, R62, R32 ;  /* 0x0000003e0818723c */ /* 0x000fe20000041820 */
[----:B------:R-:W1:Y:S01]  /*dc70*/  LDSM.16.M88.4 R32, [R177+0x3800] ;  /* 0x00380000b120783b */ /* 0x000e620000000200 */
[----:B------:R-:W-:-:S06]  /*dc80*/  DEPBAR.LE SB0, 0x0 ;  /* 0x000080000000791a */ /* 0x000fcc0000000000 */
[----:B---3--:R-:W-:Y:S08]  /*dc90*/  HMMA.16816.F32.BF16 R28, R4, R56, R28 ;  /* 0x00000038041c723c */ /* 0x008ff0000004181c */
[----:B------:R-:W-:Y:S08]  /*dca0*/  HMMA.16816.F32.BF16 R12, R12, R46, R16 ;  /* 0x0000002e0c0c723c */ /* 0x000ff00000041810 */
[----:B------:R-:W-:Y:S08]  /*dcb0*/  HMMA.16816.F32.BF16 R16, R8, R40, R20 ;  /* 0x000000280810723c */ /* 0x000ff00000041814 */
[----:B------:R-:W-:Y:S01]  /*dcc0*/  HMMA.16816.F32.BF16 R20, R4, R58, R24 ;  /* 0x0000003a0414723c */ /* 0x000fe20000041818 */
[----:B------:R-:W-:-:S04]  /*dcd0*/  FMUL.FTZ R0, R28, c[0x0][0x320] ;  /* 0x0000c8001c007a20 */ /* 0x000fc80000410000 */
[----:B------:R2:W3:Y:S03]  /*dce0*/  MUFU.TANH R26, R0 ;  /* 0x00000000001a7308 */ /* 0x0004e60000002400 */
[----:B------:R-:W-:Y:S08]  /*dcf0*/  HMMA.16816.F32.BF16 R8, R8, R42, R12 ;  /* 0x0000002a0808723c */ /* 0x000ff0000004180c */
[----:B-1----:R-:W-:Y:S01]  /*dd00*/  HMMA.16816.F32.BF16 R12, R4, R32, R16 ;  /* 0x00000020040c723c */ /* 0x002fe20000041810 */
[----:B--2---:R-:W-:-:S04]  /*dd10*/  FMUL.FTZ R0, R29, c[0x0][0x320] ;  /* 0x0000c8001d007a20 */ /* 0x004fc80000410000 */
[----:B------:R1:W2:Y:S11]  /*dd20*/  MUFU.TANH R25, R0 ;  /* 0x0000000000197308 */ /* 0x0002b60000002400 */
[----:B------:R-:W-:Y:S01]  /*dd30*/  HMMA.16816.F32.BF16 R8, R4, R34, R8 ;  /* 0x000000220408723c */ /* 0x000fe20000041808 */
[----:B-1----:R-:W-:-:S04]  /*dd40*/  FMUL.FTZ R0, R30, c[0x0][0x320] ;  /* 0x0000c8001e007a20 */ /* 0x002fc80000410000 */
[----:B------:R1:W-:Y:S11]  /*dd50*/  MUFU.TANH R24, R0 ;  /* 0x0000000000187308 */ /* 0x0003f60000002400 */
[----:B------:R-:W-:Y:S08]  /*dd60*/  @!UPT UIADD3 URZ, URZ, URZ, URZ ;  /* 0x0000003f3f3ff290 */ /* 0x000ff0000fffe03f */
[----:B------:R-:W-:-:S04]  /*dd70*/  FMUL.FTZ R2, R8, c[0x0][0x320] ;  /* 0x0000c80008027a20 */ /* 0x000fc80000410000 */
[----:B------:R-:W-:Y:S01]  /*dd80*/  MUFU.TANH R4, R2 ;  /* 0x0000000200047308 */ /* 0x000fe20000002400 */
[----:B-1----:R-:W-:-:S07]  /*dd90*/  FMUL.FTZ R0, R31, c[0x0][0x320] ;  /* 0x0000c8001f007a20 */ /* 0x002fce0000410000 */
[----:B------:R1:W4:Y:S02]  /*dda0*/  MUFU.TANH R3, R0 ;  /* 0x0000000000037308 */ /* 0x0003240000002400 */
[----:B-1----:R-:W-:-:S06]  /*ddb0*/  FMUL.FTZ R0, R20, c[0x0][0x320] ;  /* 0x0000c80014007a20 */ /* 0x002fcc0000410000 */
[----:B------:R1:W1:Y:S02]  /*ddc0*/  MUFU.TANH R17, R0 ;  /* 0x0000000000117308 */ /* 0x0002640000002400 */
[----:B-1----:R-:W-:-:S06]  /*ddd0*/  FMUL.FTZ R0, R21, c[0x0][0x320] ;  /* 0x0000c80015007a20 */ /* 0x002fcc0000410000 */
[----:B------:R1:W1:Y:S02]  /*dde0*/  MUFU.TANH R21, R0 ;  /* 0x0000000000157308 */ /* 0x0002640000002400 */
[----:B-1----:R-:W-:-:S06]  /*ddf0*/  FMUL.FTZ R0, R22, c[0x0][0x320] ;  /* 0x0000c80016007a20 */ /* 0x002fcc0000410000 */
[----:B------:R1:W1:Y:S02]  /*de00*/  MUFU.TANH R20, R0 ;  /* 0x0000000000147308 */ /* 0x0002640000002400 */
[----:B-1----:R-:W-:-:S06]  /*de10*/  FMUL.FTZ R0, R23, c[0x0][0x320] ;  /* 0x0000c80017007a20 */ /* 0x002fcc0000410000 */
[----:B------:R1:W-:Y:S02]  /*de20*/  MUFU.TANH R19, R0 ;  /* 0x0000000000137308 */ /* 0x0003e40000002400 */
[----:B-1----:R-:W-:-:S06]  /*de30*/  FMUL.FTZ R0, R12, c[0x0][0x320] ;  /* 0x0000c8000c007a20 */ /* 0x002fcc0000410000 */
[----:B------:R1:W1:Y:S02]  /*de40*/  MUFU.TANH R12, R0 ;  /* 0x00000000000c7308 */ /* 0x0002640000002400 */
[----:B-1----:R-:W-:-:S06]  /*de50*/  FMUL.FTZ R0, R13, c[0x0][0x320] ;  /* 0x0000c8000d007a20 */ /* 0x002fcc0000410000 */
[----:B------:R1:W1:Y:S02]  /*de60*/  MUFU.TANH R13, R0 ;  /* 0x00000000000d7308 */ /* 0x0002640000002400 */
[----:B-1----:R-:W-:-:S06]  /*de70*/  FMUL.FTZ R0, R14, c[0x0][0x320] ;  /* 0x0000c8000e007a20 */ /* 0x002fcc0000410000 */
[----:B------:R1:W1:Y:S02]  /*de80*/  MUFU.TANH R14, R0 ;  /* 0x00000000000e7308 */ /* 0x0002640000002400 */
[----:B-1----:R-:W-:Y:S01]  /*de90*/  IMAD.IADD R0, R76, 0x1, -R199 ;  /* 0x000000014c007824 */ /* 0x002fe200078e0ac7 */
[----:B------:R-:W-:Y:S04]  /*dea0*/  BAR.SYNC.DEFER_BLOCKING 0x0 ;  /* 0x0000000000007b1d */ /* 0x000fe80000010000 */
[C---:B------:R-:W-:Y:S02]  /*deb0*/  ISETP.GT.AND P1, PT, R0.reuse, RZ, PT ;  /* 0x000000ff0000720c */ /* 0x040fe40003f24270 */
[C---:B------:R-:W-:Y:S02]  /*dec0*/  ISETP.GT.AND P0, PT, R0.reuse, 0x1, PT ;  /* 0x000000010000780c */ /* 0x040fe40003f04270 */
[----:B------:R-:W-:-:S02]  /*ded0*/  ISETP.GT.AND P3, PT, R0, 0x8, PT ;  /* 0x000000080000780c */ /* 0x000fc40003f64270 */
[----:B---3--:R-:W-:Y:S02]  /*dee0*/  FSEL R5, R26, -INF , P1 ;  /* 0xff8000001a057808 */ /* 0x008fe40000800000 */
[----:B--2---:R-:W-:Y:S02]  /*def0*/  FSEL R7, R25, -INF , P0 ;  /* 0xff80000019077808 */ /* 0x004fe40000000000 */
[----:B----4-:R-:W-:Y:S01]  /*df00*/  FSEL R18, R3, -INF , P0 ;  /* 0xff80000003127808 */ /* 0x010fe20000000000 */
[----:B------:R-:W-:Y:S01]  /*df10*/  FMUL.FTZ R3, R9, c[0x0][0x320] ;  /* 0x0000c80009037a20 */ /* 0x000fe20000410000 */
[C---:B------:R-:W-:Y:S02]  /*df20*/  ISETP.GT.AND P0, PT, R0.reuse, 0x9, PT ;  /* 0x000000090000780c */ /* 0x040fe40003f04270 */
[----:B------:R-:W-:Y:S02]  /*df30*/  FSEL R6, R17, -INF , P3 ;  /* 0xff80000011067808 */ /* 0x000fe40001800000 */
[----:B------:R-:W-:Y:S01]  /*df40*/  FMNMX.FTZ R2, R5, R7, !PT ;  /* 0x0000000705027209 */ /* 0x000fe20007810000 */
[----:B------:R-:W1:Y:S01]  /*df50*/  MUFU.TANH R3, R3 ;  /* 0x0000000300037308 */ /* 0x000e620000002400 */
[----:B------:R-:W-:-:S02]  /*df60*/  ISETP.GT.AND P2, PT, R0, 0x10, PT ;  /* 0x000000100000780c */ /* 0x000fc40003f44270 */
[----:B------:R-:W-:Y:S02]  /*df70*/  FSEL R9, R21, -INF , P0 ;  /* 0xff80000015097808 */ /* 0x000fe40000000000 */
[----:B------:R-:W-:Y:S02]  /*df80*/  FMNMX.FTZ R2, R6, R2, !PT ;  /* 0x0000000206027209 */ /* 0x000fe40007810000 */
[----:B------:R-:W-:Y:S02]  /*df90*/  FSEL R17, R20, -INF , P3 ;  /* 0xff80000014117808 */ /* 0x000fe40001800000 */
        /* <DEDUP_REMOVED lines=8> */
[----:B------:R-:W-:-:S02]  /*e020*/  FSEL R22, R14, -INF , P2 ;  /* 0xff8000000e167808 */ /* 0x000fc40001000000 */
[----:B------:R-:W-:Y:S02]  /*e030*/  ISETP.GT.AND P0, PT, R0, 0x19, PT ;  /* 0x000000190000780c */ /* 0x000fe40003f04270 */
[----:B------:R-:W-:Y:S01]  /*e040*/  FSEL R14, R4, -INF , P1 ;  /* 0xff800000040e7808 */ /* 0x000fe20000800000 */
[----:B------:R-:W-:Y:S01]  /*e050*/  FMUL.FTZ R4, R11, c[0x0][0x320] ;  /* 0x0000c8000b047a20 */ /* 0x000fe20000410000 */
[----:B------:R-:W-:Y:S02]  /*e060*/  FMNMX.FTZ R0, R13, R2, !PT ;  /* 0x000000020d007209 */ /* 0x000fe40007810000 */
[----:B-1----:R-:W-:Y:S01]  /*e070*/  FSEL R20, R3, -INF , P0 ;  /* 0xff80000003147808 */ /* 0x002fe20000000000 */
[----:B------:R-:W-:Y:S01]  /*e080*/  FMUL.FTZ R3, R15, c[0x0][0x320] ;  /* 0x0000c8000f037a20 */ /* 0x000fe20000410000 */
[----:B------:R-:W-:Y:S01]  /*e090*/  FMNMX.FTZ R0, R14, R0, !PT ;  /* 0x000000000e007209 */ /* 0x000fe20007810000 */
[----:B------:R-:W1:Y:S01]  /*e0a0*/  MUFU.TANH R4, R4 ;  /* 0x0000000400047308 */ /* 0x000e620000002400 */
[----:B------:R-:W-:-:S02]  /*e0b0*/  LOP3.LUT P2, RZ, R219, 0x8, RZ, 0xc0, !PT ;  /* 0x00000008dbff7812 */ /* 0x000fc4000784c0ff */
[----:B------:R-:W-:-:S05]  /*e0c0*/  FMNMX.FTZ R0, R20, R0, !PT ;  /* 0x0000000014007209 */ /* 0x000fca0007810000 */
[----:B------:R-:W2:Y:S01]  /*e0d0*/  SHFL.BFLY PT, R2, R0, 0x2, 0x1f ;  /* 0x0c401f0000027f89 */ /* 0x000ea200000e0000 */
[----:B------:R3:W4:Y:S01]  /*e0e0*/  MUFU.TANH R15, R3 ;  /* 0x00000003000f7308 */ /* 0x0007220000002400 */
[----:B-1----:R-:W-:Y:S01]  /*e0f0*/  FSEL R23, R4, -INF , P0 ;  /* 0xff80000004177808 */ /* 0x002fe20000000000 */
[----:B---3--:R-:W-:Y:S01]  /*e100*/  FMUL.FTZ R3, R10, c[0x0][0x320] ;  /* 0x0000c8000a037a20 */ /* 0x008fe20000410000 */
[----:B----4-:R-:W-:-:S05]  /*e110*/  FSEL R10, R15, -INF , P3 ;  /* 0xff8000000f0a7808 */ /* 0x010fca0001800000 */
[----:B------:R1:W3:Y:S01]  /*e120*/  MUFU.TANH R8, R3 ;  /* 0x0000000300087308 */ /* 0x0002e20000002400 */
[----:B--2---:R-:W-:-:S05]  /*e130*/  FMNMX.FTZ R0, R0, R2, !PT ;  /* 0x0000000200007209 */ /* 0x004fca0007810000 */
[----:B------:R-:W2:Y:S01]  /*e140*/  SHFL.BFLY PT, R2, R0, 0x1, 0x1f ;  /* 0x0c201f0000027f89 */ /* 0x000ea200000e0000 */
[----:B-1----:R-:W-:Y:S02]  /*e150*/  FMNMX.FTZ R3, R16, R18, !PT ;  /* 0x0000001210037209 */ /* 0x002fe40007810000 */
[----:B---3--:R-:W-:Y:S02]  /*e160*/  FSEL R11, R8, -INF , P1 ;  /* 0xff800000080b7808 */ /* 0x008fe40000800000 */
[----:B------:R-:W-:-:S04]  /*e170*/  FMNMX.FTZ R3, R17, R3, !PT ;  /* 0x0000000311037209 */ /* 0x000fc80007810000 */
[----:B------:R-:W-:-:S04]  /*e180*/  FMNMX.FTZ R3, R21, R3, !PT ;  /* 0x0000000315037209 */ /* 0x000fc80007810000 */
[----:B------:R-:W-:-:S04]  /*e190*/  FMNMX.FTZ R3, R22, R3, !PT ;  /* 0x0000000316037209 */ /* 0x000fc80007810000 */
[----:B------:R-:W-:Y:S02]  /*e1a0*/  FMNMX.FTZ R3, R10, R3, !PT ;  /* 0x000000030a037209 */ /* 0x000fe40007810000 */
[----:B--2---:R-:W-:Y:S02]  /*e1b0*/  FMNMX.FTZ R135, R0, R2, !PT ;  /* 0x0000000200877209 */ /* 0x004fe40007810000 */
[----:B------:R-:W-:Y:S02]  /*e1c0*/  FMNMX.FTZ R3, R11, R3, !PT ;  /* 0x000000030b037209 */ /* 0x000fe40007810000 */
[C---:B------:R-:W-:Y:S01]  /*e1d0*/  FSETP.NEU.FTZ.AND P0, PT, R135.reuse, -INF , PT ;  /* 0xff8000008700780b */ /* 0x040fe20003f1d000 */
[----:B------:R-:W-:Y:S01]  /*e1e0*/  FMUL.FTZ R2, R135, c[0x0][0x2d0] ;  /* 0x0000b40087027a20 */ /* 0x000fe20000410000 */
[----:B------:R-:W-:-:S04]  /*e1f0*/  FMNMX.FTZ R3, R23, R3, !PT ;  /* 0x0000000317037209 */ /* 0x000fc80007810000 */
[----:B------:R-:W-:Y:S01]  /*e200*/  FSEL R2, R2, RZ, P0 ;  /* 0x000000ff02027208 */ /* 0x000fe20000000000 */
[----:B------:R-:W1:Y:S01]  /*e210*/  SHFL.BFLY PT, R4, R3, 0x2, 0x1f ;  /* 0x0c401f0003047f89 */ /* 0x000e6200000e0000 */
[----:B------:R-:W-:-:S03]  /*e220*/  ISETP.GT.AND P0, PT, R77, R207, PT ;  /* 0x000000cf4d00720c */ /* 0x000fc60003f04270 */
[----:B------:R-:W-:-:S04]  /*e230*/  FFMA.FTZ R0, R5, c[0x0][0x2d0], -R2 ;  /* 0x0000b40005007a23 */ /* 0x000fc80000010802 */
[----:B------:R1:W-:Y:S02]  /*e240*/  MUFU.EX2 R205, R0 ;  /* 0x0000000000cd7308 */ /* 0x0003e40000000800 */
[----:B-1----:R-:W-:Y:S01]  /*e250*/  FMNMX.FTZ R0, R3, R4, !PT ;  /* 0x0000000403007209 */ /* 0x002fe20007810000 */
[----:B------:R-:W-:-:S03]  /*e260*/  FFMA.FTZ R3, R7, c[0x0][0x2d0], -R2 ;  /* 0x0000b40007037a23 */ /* 0x000fc60000010802 */
[----:B------:R-:W-:Y:S01]  /*e270*/  @P0 IMAD.WIDE.U32 R4, R220, c[0x0][0x1e0], RZ ;  /* 0x00007800dc040a25 */ /* 0x000fe200078e00ff */
[----:B------:R-:W1:Y:S01]  /*e280*/  SHFL.BFLY PT, R8, R0, 0x1, 0x1f ;  /* 0x0c201f0000087f89 */ /* 0x000e6200000e0000 */
[----:B------:R2:W-:Y:S02]  /*e290*/  MUFU.EX2 R202, R3 ;  /* 0x0000000300ca7308 */ /* 0x0005e40000000800 */
[----:B------:R-:W-:-:S06]  /*e2a0*/  FFMA.FTZ R7, R12, c[0x0][0x2d0], -R2 ;  /* 0x0000b4000c077a23 */ /* 0x000fcc0000010802 */
[----:B------:R-:W-:Y:S01]  /*e2b0*/  MUFU.EX2 R203, R7 ;  /* 0x0000000700cb7308 */ /* 0x000fe20000000800 */
[----:B--2---:R-:W-:Y:S01]  /*e2c0*/  FFMA.FTZ R3, R6, c[0x0][0x2d0], -R2 ;  /* 0x0000b40006037a23 */ /* 0x004fe20000010802 */
[----:B------:R-:W-:-:S06]  /*e2d0*/  @P0 SHF.R.S32.HI R6, RZ, 0x1f, R220 ;  /* 0x0000001fff060819 */ /* 0x000fcc00000114dc */
[----:B------:R2:W-:Y:S01]  /*e2e0*/  MUFU.EX2 R201, R3 ;  /* 0x0000000300c97308 */ /* 0x0005e20000000800 */
[----:B------:R-:W-:Y:S01]  /*e2f0*/  @P0 IMAD R6, R6, c[0x0][0x1e0], RZ ;  /* 0x0000780006060a24 */ /* 0x000fe200078e02ff */
[----:B-1----:R-:W-:Y:S01]  /*e300*/  FMNMX.FTZ R8, R0, R8, !PT ;  /* 0x0000000800087209 */ /* 0x002fe20007810000 */
[----:B------:R-:W-:Y:S02]  /*e310*/  FFMA.FTZ R0, R13, c[0x0][0x2d0], -R2 ;  /* 0x0000b4000d007a23 */ /* 0x000fe40000010802 */
[----:B------:R-:W-:-:S03]  /*e320*/  @P0 IMAD R6, R220, c[0x0][0x1e4], R6 ;  /* 0x00007900dc060a24 */ /* 0x000fc600078e0206 */
[----:B------:R1:W3:Y:S01]  /*e330*/  MUFU.EX2 R200, R0 ;  /* 0x0000000000c87308 */ /* 0x0002e20000000800 */
[----:B------:R-:W-:Y:S02]  /*e340*/  @P0 IMAD.IADD R5, R5, 0x1, R6 ;  /* 0x0000000105050824 */ /* 0x000fe400078e0206 */
[----:B--2---:R-:W-:-:S05]  /*e350*/  FFMA.FTZ R3, R9, c[0x0][0x2d0], -R2 ;  /* 0x0000b40009037a23 */ /* 0x004fca0000010802 */
[----:B------:R2:W4:Y:S01]  /*e360*/  MUFU.EX2 R204, R3 ;  /* 0x0000000300cc7308 */ /* 0x0005220000000800 */
[----:B-1----:R-:W-:Y:S01]  /*e370*/  FMUL.FTZ R0, R8, c[0x0][0x2d0] ;  /* 0x0000b40008007a20 */ /* 0x002fe20000410000 */
[----:B---3--:R-:W-:Y:S02]  /*e380*/  F2FP.BF16.PACK_AB R128, R200, R203 ;  /* 0x000000cbc880723e */ /* 0x008fe400000010ff */
[----:B--2---:R-:W-:Y:S02]  /*e390*/  @P0 LEA R3, P1, R4, R208, 0x5 ;  /* 0x000000d004030211 */ /* 0x004fe400078228ff */
[----:B----4-:R-:W-:Y:S02]  /*e3a0*/  F2FP.BF16.PACK_AB R6, R204, R201 ;  /* 0x000000c9cc06723e */ /* 0x010fe400000010ff */
[----:B------:R-:W-:Y:S02]  /*e3b0*/  @P0 LEA.HI.X R5, R4, R214, R5, 0x5, P1 ;  /* 0x000000d604050211 */ /* 0x000fe400008f2c05 */
[----:B------:R-:W-:-:S04]  /*e3c0*/  @P0 LEA R4, P1, R3, c[0x0][0x1c8], 0x1 ;  /* 0x0000720003040a11 */ /* 0x000fc800078208ff */
[----:B------:R-:W-:Y:S01]  /*e3d0*/  @P0 LEA.HI.X R5, R3, c[0x0][0x1cc], R5, 0x1, P1 ;  /* 0x0000730003050a11 */ /* 0x000fe200008f0c05 */
[--C-:B------:R-:W-:Y:S01]  /*e3e0*/  FFMA.FTZ R3, R14, c[0x0][0x2d0], -R2.reuse ;  /* 0x0000b4000e037a23 */ /* 0x100fe20000010802 */
[----:B------:R-:W-:Y:S01]  /*e3f0*/  FSETP.NEU.FTZ.AND P1, PT, R8, -INF , PT ;  /* 0xff8000000800780b */ /* 0x000fe20003f3d000 */
[----:B------:R-:W-:Y:S02]  /*e400*/  FFMA.FTZ R2, R20, c[0x0][0x2d0], -R2 ;  /* 0x0000b40014027a23 */ /* 0x000fe40000010802 */
[----:B------:R1:W-:Y:S01]  /*e410*/  MUFU.EX2 R191, R3 ;  /* 0x0000000300bf7308 */ /* 0x0003e20000000800 */
[----:B------:R-:W-:Y:S01]  /*e420*/  FSEL R0, R0, RZ, P1 ;  /* 0x000000ff00007208 */ /* 0x000fe20000800000 */
[----:B------:R2:W-:Y:S04]  /*e430*/  @P0 LDGSTS.E.BYPASS.LTC128B.128 [R188+0xc080], [R4.64], !P2 ;  /* 0x0c08000004bc0fae */ /* 0x0005e8000d101d46 */
[----:B------:R2:W-:Y:S02]  /*e440*/  @P0 LDGSTS.E.BYPASS.LTC128B.128 [R188+0xd080], [R4.64+0x80], !P6 ;  /* 0x0d08008004bc0fae */ /* 0x0005e4000f101d46 */
[----:B------:R3:W4:Y:S02]  /*e450*/  MUFU.EX2 R190, R2 ;  /* 0x0000000200be7308 */ /* 0x0007240000000800 */
[----:B------:R2:W-:Y:S04]  /*e460*/  @P0 LDGSTS.E.BYPASS.LTC128B.128 [R188+0xe080], [R4.64+0x100], !P4 ;  /* 0x0e08010004bc0fae */ /* 0x0005e8000e101d46 */
[----:B------:R2:W-:Y:S01]  /*e470*/  @P0 LDGSTS.E.BYPASS.LTC128B.128 [R188+0xf080], [R4.64+0x180], !P5 ;  /* 0x0f08018004bc0fae */ /* 0x0005e2000e901d46 */
[----:B------:R-:W-:Y:S01]  /*e480*/  ISETP.GE.AND P0, PT, R220, R207, PT ;  /* 0x000000cfdc00720c */ /* 0x000fe20003f06270 */
[----:B-1----:R-:W-:-:S02]  /*e490*/  FFMA.FTZ R3, R16, c[0x0][0x2d0], -R0 ;  /* 0x0000b40010037a23 */ /* 0x002fc40000010800 */
[----:B------:R-:W1:Y:S02]  /*e4a0*/  LDSM.16.MT88.4 R12, [R178] ;  /* 0x00000000b20c783b */ /* 0x000e640000004200 */
[----:B------:R2:W-:Y:S02]  /*e4b0*/  MUFU.EX2 R189, R3 ;  /* 0x0000000300bd7308 */ /* 0x0005e40000000800 */
[----:B------:R-:W-:Y:S01]  /*e4c0*/  LDSM.16.MT88.4 R24, [R181] ;  /* 0x00000000b518783b */ /* 0x000fe20000004200 */
[--C-:B---3--:R-:W-:Y:S01]  /*e4d0*/  FFMA.FTZ R2, R22, c[0x0][0x2d0], -R0.reuse ;  /* 0x0000b40016027a23 */ /* 0x108fe20000010800 */
[----:B----4-:R-:W-:Y:S02]  /*e4e0*/  F2FP.BF16.PACK_AB R130, R190, R191 ;  /* 0x000000bfbe82723e */ /* 0x010fe400000010ff */
[----:B------:R-:W-:Y:S02]  /*e4f0*/  LDSM.16.MT88.4 R148, [R178+0x800] ;  /* 0x00080000b294783b */ /* 0x000fe40000004200 */
[----:B------:R3:W-:Y:S02]  /*e500*/  MUFU.EX2 R186, R2 ;  /* 0x0000000200ba7308 */ /* 0x0007e40000000800 */
[----:B------:R-:W-:Y:S04]  /*e510*/  LDSM.16.MT88.4 R156, [R179+0x800] ;  /* 0x00080000b39c783b */ /* 0x000fe80000004200 */
[----:B------:R-:W-:Y:S01]  /*e520*/  LDSM.16.MT88.4 R32, [R181+0x800] ;  /* 0x00080000b520783b */ /* 0x000fe20000004200 */
[----:B--2---:R-:W-:-:S03]  /*e530*/  FFMA.FTZ R3, R18, c[0x0][0x2d0], -R0 ;  /* 0x0000b40012037a23 */ /* 0x004fc60000010800 */
[----:B------:R-:W-:Y:S01]  /*e540*/  LDSM.16.MT88.4 R56, [R181+0x1000] ;  /* 0x00100000b538783b */ /* 0x000fe20000004200 */
[----:B------:R2:W4:Y:S01]  /*e550*/  MUFU.EX2 R143, R3 ;  /* 0x00000003008f7308 */ /* 0x0005220000000800 */
[----:B------:R-:W-:Y:S02]  /*e560*/  F2FP.BF16.PACK_AB R4, R202, R205 ;  /* 0x000000cdca04723e */ /* 0x000fe400000010ff */
[----:B------:R-:W-:Y:S01]  /*e570*/  LDSM.16.MT88.4 R36, [R180] ;  /* 0x00000000b424783b */ /* 0x000fe20000004200 */
[----:B---3--:R-:W-:-:S03]  /*e580*/  FFMA.FTZ R2, R10, c[0x0][0x2d0], -R0 ;  /* 0x0000b4000a027a23 */ /* 0x008fc60000010800 */
[----:B------:R-:W-:Y:S01]  /*e590*/  LDSM.16.MT88.4 R48, [R179+0x1000] ;  /* 0x00100000b330783b */ /* 0x000fe20000004200 */
[----:B------:R3:W1:Y:S03]  /*e5a0*/  MUFU.EX2 R136, R2 ;  /* 0x0000000200887308 */ /* 0x0006660000000800 */
[----:B------:R-:W-:Y:S04]  /*e5b0*/  LDSM.16.MT88.4 R40, [R178+0x1000] ;  /* 0x00100000b228783b */ /* 0x000fe80000004200 */
[----:B------:R-:W-:Y:S01]  /*e5c0*/  LDSM.16.MT88.4 R64, [R180+0x800] ;  /* 0x00080000b440783b */ /* 0x000fe20000004200 */
[----:B--2---:R-:W-:Y:S01]  /*e5d0*/  FFMA.FTZ R3, R17, c[0x0][0x2d0], -R0 ;  /* 0x0000b40011037a23 */ /* 0x004fe20000010800 */
[----:B----4-:R-:W-:-:S02]  /*e5e0*/  F2FP.BF16.PACK_AB R5, R143, R189 ;  /* 0x000000bd8f05723e */ /* 0x010fc400000010ff */
[----:B------:R-:W2:Y:S01]  /*e5f0*/  LDSM.16.MT88.4 R16, [R179] ;  /* 0x00000000b310783b */ /* 0x000ea20000004200 */
[----:B------:R4:W-:Y:S03]  /*e600*/  MUFU.EX2 R137, R3 ;  /* 0x0000000300897308 */ /* 0x0009e60000000800 */
[----:B------:R-:W2:Y:S01]  /*e610*/  LDSM.16.MT88.4 R60, [R181+0x1800] ;  /* 0x00180000b53c783b */ /* 0x000ea20000004200 */
[--C-:B---3--:R-:W-:Y:S01]  /*e620*/  FFMA.FTZ R2, R11, c[0x0][0x2d0], -R0.reuse ;  /* 0x0000b4000b027a23 */ /* 0x108fe20000010800 */
[----:B-1----:R-:W-:Y:S02]  /*e630*/  F2FP.BF16.PACK_AB R129, R136, R186 ;  /* 0x000000ba8881723e */ /* 0x002fe400000010ff */
[----:B------:R-:W1:Y:S01]  /*e640*/  LDSM.16.MT88.4 R68, [R180+0x1000] ;  /* 0x00100000b444783b */ /* 0x000e620000004200 */
[----:B------:R3:W-:Y:S03]  /*e650*/  MUFU.EX2 R10, R2 ;  /* 0x00000002000a7308 */ /* 0x0007e60000000800 */
[----:B------:R-:W-:Y:S04]  /*e660*/  LDSM.16.MT88.4 R72, [R178+0x2000] ;  /* 0x00200000b248783b */ /* 0x000fe80000004200 */
[----:B------:R-:W-:Y:S01]  /*e670*/  LDSM.16.MT88.4 R80, [R179+0x2000] ;  /* 0x00200000b350783b */ /* 0x000fe20000004200 */
[----:B----4-:R-:W-:-:S02]  /*e680*/  FFMA.FTZ R3, R21, c[0x0][0x2d0], -R0 ;  /* 0x0000b40015037a23 */ /* 0x010fc40000010800 */
[----:B------:R-:W-:Y:S01]  /*e690*/  FFMA.FTZ R0, R23, c[0x0][0x2d0], -R0 ;  /* 0x0000b40017007a23 */ /* 0x000fe20000010800 */
[----:B------:R-:W-:Y:S01]  /*e6a0*/  LDSM.16.MT88.4 R84, [R180+0x1800] ;  /* 0x00180000b454783b */ /* 0x000fe20000004200 */
[----:B------:R-:W4:Y:S03]  /*e6b0*/  MUFU.EX2 R187, R3 ;  /* 0x0000000300bb7308 */ /* 0x000f260000000800 */
[----:B------:R-:W-:Y:S01]  /*e6c0*/  LDSM.16.MT88.4 R88, [R181+0x2000] ;  /* 0x00200000b558783b */ /* 0x000fe20000004200 */
[----:B---3--:R-:W-:-:S03]  /*e6d0*/  FADD.FTZ R2, R205, R202 ;  /* 0x000000cacd027221 */ /* 0x008fc60000010000 */
[----:B------:R-:W-:Y:S01]  /*e6e0*/  LDSM.16.MT88.4 R116, [R178+0x3000] ;  /* 0x00300000b274783b */ /* 0x000fe20000004200 */
[----:B------:R-:W3:Y:S03]  /*e6f0*/  MUFU.EX2 R9, R0 ;  /* 0x0000000000097308 */ /* 0x000ee60000000800 */
[----:B------:R-:W-:Y:S04]  /*e700*/  LDSM.16.MT88.4 R112, [R179+0x3000] ;  /* 0x00300000b370783b */ /* 0x000fe80000004200 */
[----:B------:R-:W-:Y:S01]  /*e710*/  LDSM.16.MT88.4 R96, [R180+0x2000] ;  /* 0x00200000b460783b */ /* 0x000fe20000004200 */
[----:B----4-:R-:W-:Y:S01]  /*e720*/  F2FP.BF16.PACK_AB R7, R187, R137 ;  /* 0x00000089bb07723e */ /* 0x010fe200000010ff */
[----:B------:R-:W-:-:S02]  /*e730*/  FADD.FTZ R3, R201, R2 ;  /* 0x00000002c9037221 */ /* 0x000fc40000010000 */
[----:B------:R-:W-:Y:S04]  /*e740*/  LDSM.16.MT88.4 R120, [R181+0x2800] ;  /* 0x00280000b578783b */ /* 0x000fe80000004200 */
[----:B------:R-:W-:Y:S01]  /*e750*/  HMMA.16816.F32.BF16 R144, R4, R12, RZ ;  /* 0x0000000c0490723c */ /* 0x000fe200000418ff */
[----:B---3--:R-:W-:Y:S01]  /*e760*/  F2FP.BF16.PACK_AB R131, R9, R10 ;  /* 0x0000000a0983723e */ /* 0x008fe200000010ff */
[----:B-----5:R-:W-:Y:S01]  /*e770*/  LDSM.16.MT88.4 R108, [R181+0x3000] ;  /* 0x00300000b56c783b */ /* 0x020fe20000004200 */
[----:B------:R-:W-:-:S03]  /*e780*/  FADD.FTZ R0, R189, R143 ;  /* 0x0000008fbd007221 */ /* 0x000fc60000010000 */
[----:B------:R-:W-:Y:S01]  /*e790*/  LDSM.16.MT88.4 R104, [R180+0x3000] ;  /* 0x00300000b468783b */ /* 0x000fe20000004200 */
[----:B------:R-:W-:Y:S01]  /*e7a0*/  FADD.FTZ R2, R137, R0 ;  /* 0x0000000089027221 */ /* 0x000fe20000010000 */
[C---:B------:R-:W-:Y:S01]  /*e7b0*/  HMMA.16816.F32.BF16 R12, R4.reuse, R14, RZ ;  /* 0x0000000e040c723c */ /* 0x040fe200000418ff */
[----:B------:R-:W-:Y:S01]  /*e7c0*/  FADD.FTZ R0, R204, R3 ;  /* 0x00000003cc007221 */ /* 0x000fe20000010000 */
[----:B------:R-:W-:Y:S01]  /*e7d0*/  LDSM.16.MT88.4 R172, [R180+0x2800] ;  /* 0x00280000b4ac783b */ /* 0x000fe20000004200 */
[----:B------:R-:W-:Y:S02]  /*e7e0*/  FADD.FTZ R2, R187, R2 ;  /* 0x00000002bb027221 */ /* 0x000fe40000010000 */
[----:B------:R-:W-:Y:S01]  /*e7f0*/  FADD.FTZ R0, R203, R0 ;  /* 0x00000000cb007221 */ /* 0x000fe20000010000 */
[----:B------:R-:W-:Y:S01]  /*e800*/  LDSM.16.MT88.4 R192, [R178+0x3800] ;  /* 0x00380000b2c0783b */ /* 0x000fe20000004200 */
[----:B------:R-:W-:Y:S01]  /*e810*/  FADD.FTZ R2, R186, R2 ;  /* 0x00000002ba027221 */ /* 0x000fe20000010000 */
[----:B--2---:R-:W-:Y:S01]  /*e820*/  HMMA.16816.F32.BF16 R152, R4, R16, RZ ;  /* 0x000000100498723c */ /* 0x004fe200000418ff */
[----:B------:R-:W-:Y:S01]  /*e830*/  FADD.FTZ R0, R200, R0 ;  /* 0x00000000c8007221 */ /* 0x000fe20000010000 */
[----:B------:R-:W0:Y:S01]  /*e840*/  LDGDEPBAR ;  /* 0x00000000000079af */ /* 0x000e220000000000 */
[----:B------:R-:W-:-:S02]  /*e850*/  FADD.FTZ R2, R136, R2 ;  /* 0x0000000288027221 */ /* 0x000fc40000010000 */
[----:B------:R-:W-:Y:S02]  /*e860*/  FADD.FTZ R0, R191, R0 ;  /* 0x00000000bf007221 */ /* 0x000fe40000010000 */
[----:B------:R-:W-:Y:S01]  /*e870*/  FADD.FTZ R2, R10, R2 ;  /* 0x000000020a027221 */ /* 0x000fe20000010000 */
[C---:B------:R-:W-:Y:S08]  /*e880*/  HMMA.16816.F32.BF16 R16, R4.reuse, R18, RZ ;  /* 0x000000120410723c */ /* 0x040ff000000418ff */
[C---:B------:R-:W-:Y:S08]  /*e890*/  HMMA.16816.F32.BF16 R20, R4.reuse, R24, RZ ;  /* 0x000000180414723c */ /* 0x040ff000000418ff */
[----:B------:R-:W-:Y:S08]  /*e8a0*/  HMMA.16816.F32.BF16 R24, R4, R26, RZ ;  /* 0x0000001a0418723c */ /* 0x000ff000000418ff */
[C---:B------:R-:W-:Y:S08]  /*e8b0*/  HMMA.16816.F32.BF16 R144, R128.reuse, R148, R144 ;  /* 0x000000948090723c */ /* 0x040ff00000041890 */
[C---:B------:R-:W-:Y:S01]  /*e8c0*/  HMMA.16816.F32.BF16 R148, R128.reuse, R150, R12 ;  /* 0x000000968094723c */ /* 0x040fe2000004180c */
[----:B------:R-:W2:Y:S07]  /*e8d0*/  LDSM.16.MT88.4 R12, [R179+0x1800] ;  /* 0x00180000b30c783b */ /* 0x000eae0000004200 */
[C---:B------:R-:W-:Y:S08]  /*e8e0*/  HMMA.16816.F32.BF16 R152, R128.reuse, R156, R152 ;  /* 0x0000009c8098723c */ /* 0x040ff00000041898 */
[C---:B------:R-:W-:Y:S01]  /*e8f0*/  HMMA.16816.F32.BF16 R156, R128.reuse, R158, R16 ;  /* 0x0000009e809c723c */ /* 0x040fe20000041810 */
[----:B------:R-:W3:Y:S07]  /*e900*/  LDSM.16.MT88.4 R16, [R178+0x1800] ;  /* 0x00180000b210783b */ /* 0x000eee0000004200 */
[C---:B------:R-:W-:Y:S08]  /*e910*/  HMMA.16816.F32.BF16 R20, R128.reuse, R32, R20 ;  /* 0x000000208014723c */ /* 0x040ff00000041814 */
[----:B------:R-:W-:Y:S08]  /*e920*/  HMMA.16816.F32.BF16 R24, R128, R34, R24 ;  /* 0x000000228018723c */ /* 0x000ff00000041818 */
[C---:B------:R-:W-:Y:S08]  /*e930*/  HMMA.16816.F32.BF16 R52, R4.reuse, R56, RZ ;  /* 0x000000380434723c */ /* 0x040ff000000418ff */
[C---:B------:R-:W-:Y:S08]  /*e940*/  HMMA.16816.F32.BF16 R28, R4.reuse, R36, RZ ;  /* 0x00000024041c723c */ /* 0x040ff000000418ff */
[C---:B------:R-:W-:Y:S08]  /*e950*/  HMMA.16816.F32.BF16 R32, R4.reuse, R38, RZ ;  /* 0x000000260420723c */ /* 0x040ff000000418ff */
[C---:B------:R-:W-:Y:S08]  /*e960*/  HMMA.16816.F32.BF16 R56, R4.reuse, R58, RZ ;  /* 0x0000003a0438723c */ /* 0x040ff000000418ff */
[C---:B------:R-:W-:Y:S08]  /*e970*/  HMMA.16816.F32.BF16 R44, R4.reuse, R48, RZ ;  /* 0x00000030042c723c */ /* 0x040ff000000418ff */
[C---:B------:R-:W-:Y:S08]  /*e980*/  HMMA.16816.F32.BF16 R36, R4.reuse, R40, RZ ;  /* 0x000000280424723c */ /* 0x040ff000000418ff */
[C---:B------:R-:W-:Y:S08]  /*e990*/  HMMA.16816.F32.BF16 R48, R4.reuse, R50, RZ ;  /* 0x000000320430723c */ /* 0x040ff000000418ff */
[----:B------:R-:W-:Y:S08]  /*e9a0*/  HMMA.16816.F32.BF16 R40, R4, R42, RZ ;  /* 0x0000002a0428723c */ /* 0x000ff000000418ff */
[C---:B------:R-:W-:Y:S08]  /*e9b0*/  HMMA.16816.F32.BF16 R28, R128.reuse, R64, R28 ;  /* 0x00000040801c723c */ /* 0x040ff0000004181c */
[C---:B------:R-:W-:Y:S08]  /*e9c0*/  HMMA.16816.F32.BF16 R32, R128.reuse, R66, R32 ;  /* 0x000000428020723c */ /* 0x040ff00000041820 */
[C---:B------:R-:W-:Y:S08]  /*e9d0*/  HMMA.16816.F32.BF16 R52, R128.reuse, R60, R52 ;  /* 0x0000003c8034723c */ /* 0x040ff00000041834 */
[----:B------:R-:W-:Y:S08]  /*e9e0*/  HMMA.16816.F32.BF16 R56, R128, R62, R56 ;  /* 0x0000003e8038723c */ /* 0x000ff00000041838 */
[C---:B-1----:R-:W-:Y:S08]  /*e9f0*/  HMMA.16816.F32.BF16 R60, R4.reuse, R68, RZ ;  /* 0x00000044043c723c */ /* 0x042ff000000418ff */
[----:B------:R-:W-:Y:S08]  /*ea00*/  HMMA.16816.F32.BF16 R64, R4, R70, RZ ;  /* 0x000000460440723c */ /* 0x000ff000000418ff */
[C---:B--2---:R-:W-:Y:S08]  /*ea10*/  HMMA.16816.F32.BF16 R44, R128.reuse, R12, R44 ;  /* 0x0000000c802c723c */ /* 0x044ff0000004182c */
[C---:B------:R-:W-:Y:S01]  /*ea20*/  HMMA.16816.F32.BF16 R48, R128.reuse, R14, R48 ;  /* 0x0000000e8030723c */ /* 0x040fe20000041830 */
[----:B------:R-:W1:Y:S07]  /*ea30*/  LDSM.16.MT88.4 R12, [R178+0x2800] ;  /* 0x00280000b20c783b */ /* 0x000e6e0000004200 */
[C---:B---3--:R-:W-:Y:S08]  /*ea40*/  HMMA.16816.F32.BF16 R36, R128.reuse, R16, R36 ;  /* 0x000000108024723c */ /* 0x048ff00000041824 */
[----:B------:R-:W-:Y:S01]  /*ea50*/  HMMA.16816.F32.BF16 R40, R128, R18, R40 ;  /* 0x000000128028723c */ /* 0x000fe20000041828 */
[----:B------:R-:W2:Y:S07]  /*ea60*/  LDSM.16.MT88.4 R16, [R179+0x2800] ;  /* 0x00280000b310783b */ /* 0x000eae0000004200 */
[C---:B------:R-:W-:Y:S08]  /*ea70*/  HMMA.16816.F32.BF16 R68, R4.reuse, R72, RZ ;  /* 0x000000480444723c */ /* 0x040ff000000418ff */
[C---:B------:R-:W-:Y:S08]  /*ea80*/  HMMA.16816.F32.BF16 R72, R4.reuse, R74, RZ ;  /* 0x0000004a0448723c */ /* 0x040ff000000418ff */
[C---:B------:R-:W-:Y:S08]  /*ea90*/  HMMA.16816.F32.BF16 R76, R4.reuse, R80, RZ ;  /* 0x00000050044c723c */ /* 0x040ff000000418ff */
[----:B------:R-:W-:Y:S08]  /*eaa0*/  HMMA.16816.F32.BF16 R80, R4, R82, RZ ;  /* 0x000000520450723c */ /* 0x000ff000000418ff */
[C---:B------:R-:W-:Y:S08]  /*eab0*/  HMMA.16816.F32.BF16 R60, R128.reuse, R84, R60 ;  /* 0x00000054803c723c */ /* 0x040ff0000004183c */
[----:B------:R-:W-:Y:S08]  /*eac0*/  HMMA.16816.F32.BF16 R64, R128, R86, R64 ;  /* 0x000000568040723c */ /* 0x000ff00000041840 */
[C---:B------:R-:W-:Y:S08]  /*ead0*/  HMMA.16816.F32.BF16 R84, R4.reuse, R88, RZ ;  /* 0x000000580454723c */ /* 0x040ff000000418ff */
[----:B------:R-:W-:Y:S08]  /*eae0*/  HMMA.16816.F32.BF16 R88, R4, R90, RZ ;  /* 0x0000005a0458723c */ /* 0x000ff000000418ff */
[C---:B-1----:R-:W-:Y:S08]  /*eaf0*/  HMMA.16816.F32.BF16 R68, R128.reuse, R12, R68 ;  /* 0x0000000c8044723c */ /* 0x042ff00000041844 */
[C---:B------:R-:W-:Y:S08]  /*eb00*/  HMMA.16816.F32.BF16 R72, R128.reuse, R14, R72 ;  /* 0x0000000e8048723c */ /* 0x040ff00000041848 */
[C---:B--2---:R-:W-:Y:S08]  /*eb10*/  HMMA.16816.F32.BF16 R76, R128.reuse, R16, R76 ;  /* 0x00000010804c723c */ /* 0x044ff0000004184c */
[----:B------:R-:W-:Y:S08]  /*eb20*/  HMMA.16816.F32.BF16 R80, R128, R18, R80 ;  /* 0x000000128050723c */ /* 0x000ff00000041850 */
[C---:B------:R-:W-:Y:S08]  /*eb30*/  HMMA.16816.F32.BF16 R100, R4.reuse, R116, RZ ;  /* 0x000000740464723c */ /* 0x040ff000000418ff */
[C---:B------:R-:W-:Y:S08]  /*eb40*/  HMMA.16816.F32.BF16 R12, R4.reuse, R118, RZ ;  /* 0x00000076040c723c */ /* 0x040ff000000418ff */
[C---:B------:R-:W-:Y:S08]  /*eb50*/  HMMA.16816.F32.BF16 R16, R4.reuse, R112, RZ ;  /* 0x000000700410723c */ /* 0x040ff000000418ff */
[C---:B------:R-:W-:Y:S01]  /*eb60*/  HMMA.16816.F32.BF16 R116, R4.reuse, R114, RZ ;  /* 0x000000720474723c */ /* 0x040fe200000418ff */
[----:B------:R-:W1:Y:S07]  /*eb70*/  LDSM.16.MT88.4 R112, [R179+0x3800] ;  /* 0x00380000b370783b */ /* 0x000e6e0000004200 */
[----:B------:R-:W-:Y:S08]  /*eb80*/  HMMA.16816.F32.BF16 R92, R4, R96, RZ ;  /* 0x00000060045c723c */ /* 0x000ff000000418ff */
[C---:B------:R-:W-:Y:S08]  /*eb90*/  HMMA.16816.F32.BF16 R84, R128.reuse, R120, R84 ;  /* 0x000000788054723c */ /* 0x040ff00000041854 */
[----:B------:R-:W-:Y:S01]  /*eba0*/  HMMA.16816.F32.BF16 R88, R128, R122, R88 ;  /* 0x0000007a8058723c */ /* 0x000fe20000041858 */
[----:B------:R-:W2:Y:S07]  /*ebb0*/  LDSM.16.MT88.4 R120, [R181+0x3800] ;  /* 0x00380000b578783b */ /* 0x000eae0000004200 */
[C---:B------:R-:W-:Y:S08]  /*ebc0*/  HMMA.16816.F32.BF16 R96, R4.reuse, R98, RZ ;  /* 0x000000620460723c */ /* 0x040ff000000418ff */
[C---:B------:R-:W-:Y:S08]  /*ebd0*/  HMMA.16816.F32.BF16 R124, R4.reuse, R108, RZ ;  /* 0x0000006c047c723c */ /* 0x040ff000000418ff */
[C---:B------:R-:W-:Y:S08]  /*ebe0*/  HMMA.16816.F32.BF16 R160, R4.reuse, R110, RZ ;  /* 0x0000006e04a0723c */ /* 0x040ff000000418ff */
[C---:B------:R-:W-:Y:S08]  /*ebf0*/  HMMA.16816.F32.BF16 R164, R4.reuse, R104, RZ ;  /* 0x0000006804a4723c */ /* 0x040ff000000418ff */
[----:B------:R-:W-:Y:S01]  /*ec00*/  HMMA.16816.F32.BF16 R168, R4, R106, RZ ;  /* 0x0000006a04a8723c */ /* 0x000fe200000418ff */
[----:B------:R-:W3:Y:S07]  /*ec10*/  LDSM.16.MT88.4 R4, [R180+0x3800] ;  /* 0x00380000b404783b */ /* 0x000eee0000004200 */
[C---:B-1----:R-:W-:Y:S08]  /*ec20*/  HMMA.16816.F32.BF16 R108, R128.reuse, R112, R16 ;  /* 0x00000070806c723c */ /* 0x042ff00000041810 */
[C---:B------:R-:W-:Y:S08]  /*ec30*/  HMMA.16816.F32.BF16 R112, R128.reuse, R114, R116 ;  /* 0x000000728070723c */ /* 0x040ff00000041874 */
[C---:B--2---:R-:W-:Y:S08]  /*ec40*/  HMMA.16816.F32.BF16 R116, R128.reuse, R120, R124 ;  /* 0x000000788074723c */ /* 0x044ff0000004187c */
[C---:B------:R-:W-:Y:S08]  /*ec50*/  HMMA.16816.F32.BF16 R92, R128.reuse, R172, R92 ;  /* 0x000000ac805c723c */ /* 0x040ff0000004185c */
[C---:B------:R-:W-:Y:S08]  /*ec60*/  HMMA.16816.F32.BF16 R96, R128.reuse, R174, R96 ;  /* 0x000000ae8060723c */ /* 0x040ff00000041860 */
[C---:B------:R-:W-:Y:S08]  /*ec70*/  HMMA.16816.F32.BF16 R100, R128.reuse, R192, R100 ;  /* 0x000000c08064723c */ /* 0x040ff00000041864 */
[C---:B------:R-:W-:Y:S07]  /*ec80*/  HMMA.16816.F32.BF16 R104, R128.reuse, R194, R12 ;  /* 0x000000c28068723c */ /* 0x040fee000004180c */
[----:B------:R-:W-:Y:S01]  /*ec90*/  FADD.FTZ R195, R190, R0 ;  /* 0x00000000bec37221 */ /* 0x000fe20000010000 */
[----:B------:R-:W-:Y:S01]  /*eca0*/  HMMA.16816.F32.BF16 R120, R128, R122, R160 ;  /* 0x0000007a8078723c */ /* 0x000fe200000418a0 */
[----:B------:R-:W-:-:S07]  /*ecb0*/  FADD.FTZ R194, R9, R2 ;  /* 0x0000000209c27221 */ /* 0x000fce0000010000 */
[C---:B---3--:R-:W-:Y:S08]  /*ecc0*/  HMMA.16816.F32.BF16 R124, R128.reuse, R4, R164 ;  /* 0x00000004807c723c */ /* 0x048ff000000418a4 */
[----:B------:R-:W-:Y:S01]  /*ecd0*/  HMMA.16816.F32.BF16 R128, R128, R6, R168 ;  /* 0x000000068080723c */ /* 0x000fe200000418a8 */
[----:B------:R-:W-:Y:S07]  /*ece0*/  @!UPT UIADD3 URZ, URZ, URZ, URZ ;  /* 0x0000003f3f3ff290 */ /* 0x000fee000fffe03f */
[----:B------:R-:W-:Y:S11]  /*ecf0*/  @!P0 BRA `(.L_x_228) ;  /* 0x00001ff000008947 */ /* 0x000ff60003800000 */
[----:B------:R-:W-:Y:S02]  /*ed00*/  MOV R189, R220 ;  /* 0x000000dc00bd7202 */ /* 0x000fe40000000f00 */
[----:B------:R-:W-:-:S02]  /*ed10*/  MOV R137, R8 ;  /* 0x0000000800897202 */ /* 0x000fc40000000f00 */
[----:B------:R-:W-:Y:S02]  /*ed20*/  MOV R136, R135 ;  /* 0x0000008700887202 */ /* 0x000fe40000000f00 */
.L_x_229:
[----:B------:R-:W-:Y:S04]  /*ed30*/  DEPBAR.LE SB0, 0x0 ;  /* 0x000080000000791a */ /* 0x000fe80000000000 */
[----:B------:R-:W-:Y:S01]  /*ed40*/  WARPSYNC 0xffffffff ;  /* 0xffffffff00007948 */ /* 0x000fe20003800000 */
[----:B------:R-:W-:Y:S01]  /*ed50*/  BAR.SYNC.DEFER_BLOCKING 0x0 ;  /* 0x0000000000007b1d */ /* 0x000fe20000010000 */
[----:B------:R-:W-:Y:S02]  /*ed60*/  R2P PR, R216, 0x6 ;  /* 0x00000006d8007804 */ /* 0x000fe40000000000 */
[----:B------:R-:W-:Y:S02]  /*ed70*/  SHF.R.S32.HI R2, RZ, 0x1f, R189 ;  /* 0x0000001fff027819 */ /* 0x000fe400000114bd */
[----:B------:R-:W-:Y:S02]  /*ed80*/  IADD3 R0, R176, 0x20, RZ ;  /* 0x00000020b0007810 */ /* 0x000fe40007ffe0ff */
[----:B------:R-:W-:Y:S01]  /*ed90*/  ISETP.GE.AND P3, PT, R132, c[0x0][0x1d4], PT ;  /* 0x0000750084007a0c */ /* 0x000fe20003f66270 */
[----:B------:R-:W-:Y:S01]  /*eda0*/  IMAD R3, R2, c[0x0][0x208], RZ ;  /* 0x0000820002037a24 */ /* 0x000fe200078e02ff */
[----:B------:R-:W-:Y:S02]  /*edb0*/  ISETP.GE.AND P4, PT, R134, c[0x0][0x1d4], PT ;  /* 0x0000750086007a0c */ /* 0x000fe40003f86270 */
[----:B------:R-:W-:Y:S01]  /*edc0*/  ISETP.GE.AND P5, PT, R196, c[0x0][0x1d4], PT ;  /* 0x00007500c4007a0c */ /* 0x000fe20003fa6270 */
[----:B------:R-:W-:Y:S01]  /*edd0*/  IMAD R3, R189, c[0x0][0x20c], R3 ;  /* 0x00008300bd037a24 */ /* 0x000fe200078e0203 */
[----:B------:R-:W-:Y:S02]  /*ede0*/  ISETP.GE.AND P6, PT, R197, c[0x0][0x1d4], PT ;  /* 0x00007500c5007a0c */ /* 0x000fe40003fc6270 */
[----:B------:R-:W-:Y:S01]  /*edf0*/  @P1 IADD3 R0, R176, -0x20, RZ ;  /* 0xffffffe0b0001810 */ /* 0x000fe20007ffe0ff */
[----:B------:R-:W-:Y:S08]  /*ee00*/  LDSM.16.M88.4 R16, [R182] ;  /* 0x00000000b610783b */ /* 0x000ff00000000200 */
[----:B------:R-:W1:Y:S08]  /*ee10*/  LDSM.16.M88.4 R8, [R176] ;  /* 0x00000000b008783b */ /* 0x000e700000000200 */
[----:B------:R-:W2:Y:S08]  /*ee20*/  LDSM.16.M88.4 R160, [R176+0x800] ;  /* 0x00080000b0a0783b */ /* 0x000eb00000000200 */
[----:B------:R-:W-:Y:S08]  /*ee30*/  LDSM.16.M88.4 R164, [R183] ;  /* 0x00000000b7a4783b */ /* 0x000ff00000000200 */
[----:B------:R-:W3:Y:S08]  /*ee40*/  LDSM.16.M88.4 R168, [R0] ;  /* 0x0000000000a8783b */ /* 0x000ef00000000200 */
[----:B------:R-:W4:Y:S01]  /*ee50*/  LDSM.16.M88.4 R172, [R0+0x800] ;  /* 0x0008000000ac783b */ /* 0x000f220000000200 */
[C---:B-1----:R-:W-:Y:S08]  /*ee60*/  HMMA.16816.F32.BF16 R4, R16.reuse, R8, RZ ;  /* 0x000000081004723c */ /* 0x042ff000000418ff */
[C---:B------:R-:W-:Y:S08]  /*ee70*/  HMMA.16816.F32.BF16 R8, R16.reuse, R10, RZ ;  /* 0x0000000a1008723c */ /* 0x040ff000000418ff */
[C---:B--2---:R-:W-:Y:S07]  /*ee80*/  HMMA.16816.F32.BF16 R12, R16.reuse, R160, RZ ;  /* 0x000000a0100c723c */ /* 0x044fee00000418ff */
[----:B------:R-:W-:Y:S01]  /*ee90*/  IMAD.WIDE.U32 R160, R189, c[0x0][0x208], RZ ;  /* 0x00008200bda07a25 */ /* 0x000fe200078e00ff */
[----:B------:R-:W-:Y:S04]  /*eea0*/  HMMA.16816.F32.BF16 R16, R16, R162, RZ ;  /* 0x000000a21010723c */ /* 0x000fe800000418ff */
[C---:B------:R-:W-:Y:S02]  /*eeb0*/  LEA R2, P0, R160.reuse, R210, 0x5 ;  /* 0x000000d2a0027211 */ /* 0x040fe400078028ff */
[----:B------:R-:W-:Y:S02]  /*eec0*/  IADD3 R3, R161, R3, RZ ;  /* 0x00000003a1037210 */ /* 0x000fe40007ffe0ff */
[C---:B---3--:R-:W-:Y:S05]  /*eed0*/  HMMA.16816.F32.BF16 R4, R164.reuse, R168, R4 ;  /* 0x000000a8a404723c */ /* 0x048fea0000041804 */
[----:B------:R-:W-:Y:S02]  /*eee0*/  LEA.HI.X R3, R160, R218, R3, 0x5, P0 ;  /* 0x000000daa0037211 */ /* 0x000fe400000f2c03 */
[C---:B------:R-:W-:Y:S01]  /*eef0*/  LEA R186, P0, R2.reuse, c[0x0][0x1f8], 0x1 ;  /* 0x00007e0002ba7a11 */ /* 0x040fe200078008ff */
[C---:B------:R-:W-:Y:S04]  /*ef00*/  HMMA.16816.F32.BF16 R8, R164.reuse, R170, R8 ;  /* 0x000000aaa408723c */ /* 0x040fe80000041808 */
[----:B------:R-:W-:Y:S02]  /*ef10*/  LEA.HI.X R187, R2, c[0x0][0x1fc], R3, 0x1, P0 ;  /* 0x00007f0002bb7a11 */ /* 0x000fe400000f0c03 */
[C---:B------:R-:W-:Y:S02]  /*ef20*/  IADD3 R2, R176.reuse, 0x40, RZ ;  /* 0x00000040b0027810 */ /* 0x040fe40007ffe0ff */
[C---:B----4-:R-:W-:Y:S01]  /*ef30*/  HMMA.16816.F32.BF16 R12, R164.reuse, R172, R12 ;  /* 0x000000aca40c723c */ /* 0x050fe2000004180c */
[----:B------:R-:W-:Y:S01]  /*ef40*/  @!PT LDS RZ, [RZ] ;  /* 0x00000000fffff984 */ /* 0x000fe20000000800 */
[----:B------:R-:W-:Y:S01]  /*ef50*/  @!PT LDS RZ, [RZ] ;  /* 0x00000000fffff984 */ /* 0x000fe20000000800 */
[----:B------:R-:W-:Y:S01]  /*ef60*/  @!PT LDS RZ, [RZ] ;  /* 0x00000000fffff984 */ /* 0x000fe20000000800 */
[----:B------:R1:W-:Y:S02]  /*ef70*/  LDGSTS.E.BYPASS.LTC128B.128 [R188+0x8080], [R186.64], !P3 ;  /* 0x08080000babc7fae */ /* 0x0003e4000d901d46 */
[C---:B------:R-:W-:Y:S02]  /*ef80*/  ISETP.GT.AND P0, PT, R189.reuse, R207, PT ;  /* 0x000000cfbd00720c */ /* 0x040fe40003f04270 */
[----:B------:R-:W-:Y:S02]  /*ef90*/  @P2 IADD3 R2, R176, -0x40, RZ ;  /* 0xffffffc0b0022810 */ /* 0x000fe40007ffe0ff */
[----:B------:R-:W-:Y:S01]  /*efa0*/  IADD3 R189, R189, -0x1, RZ ;  /* 0xffffffffbdbd7810 */ /* 0x000fe20007ffe0ff */
[----:B------:R-:W-:Y:S01]  /*efb0*/  HMMA.16816.F32.BF16 R16, R164, R174, R16 ;  /* 0x000000aea410723c */ /* 0x000fe20000041810 */
[----:B------:R1:W-:Y:S08]  /*efc0*/  LDGSTS.E.BYPASS.LTC128B.128 [R188+0x9080], [R186.64+0x80], !P4 ;  /* 0x09080080babc7fae */ /* 0x0003f0000e101d46 */
[----:B------:R1:W-:Y:S08]  /*efd0*/  LDGSTS.E.BYPASS.LTC128B.128 [R188+0xa080], [R186.64+0x100], !P5 ;  /* 0x0a080100babc7fae */ /* 0x0003f0000e901d46 */
[----:B------:R1:W-:Y:S08]  /*efe0*/  LDGSTS.E.BYPASS.LTC128B.128 [R188+0xb080], [R186.64+0x180], !P6 ;  /* 0x0b080180babc7fae */ /* 0x0003f0000f101d46 */
[----:B------:R-:W-:Y:S08]  /*eff0*/  LDSM.16.M88.4 R160, [R185] ;  /* 0x00000000b9a0783b */ /* 0x000ff00000000200 */
[----:B------:R-:W2:Y:S08]  /*f000*/  LDSM.16.M88.4 R168, [R2] ;  /* 0x0000000002a8783b */ /* 0x000eb00000000200 */
[----:B------:R-:W3:Y:S08]  /*f010*/  LDSM.16.M88.4 R164, [R2+0x800] ;  /* 0x0008000002a4783b */ /* 0x000ef00000000200 */
[----:B------:R-:W0:Y:S08]  /*f020*/  LDGDEPBAR ;  /* 0x00000000000079af */ /* 0x000e300000000000 */
[----:B------:R-:W-:Y:S01]  /*f030*/  LDSM.16.M88.4 R172, [R177] ;  /* 0x00000000b1ac783b */ /* 0x000fe20000000200 */
[C---:B--2---:R-:W-:Y:S08]  /*f040*/  HMMA.16816.F32.BF16 R4, R160.reuse, R168, R4 ;  /* 0x000000a8a004723c */ /* 0x044ff00000041804 */
[C---:B------:R-:W-:Y:S01]  /*f050*/  HMMA.16816.F32.BF16 R8, R160.reuse, R170, R8 ;  /* 0x000000aaa008723c */ /* 0x040fe20000041808 */
[----:B------:R-:W2:Y:S07]  /*f060*/  LDSM.16.M88.4 R168, [R184] ;  /* 0x00000000b8a8783b */ /* 0x000eae0000000200 */
[C---:B---3--:R-:W-:Y:S08]  /*f070*/  HMMA.16816.F32.BF16 R12, R160.reuse, R164, R12 ;  /* 0x000000a4a00c723c */ /* 0x048ff0000004180c */
[----:B------:R-:W-:Y:S01]  /*f080*/  HMMA.16816.F32.BF16 R16, R160, R166, R16 ;  /* 0x000000a6a010723c */ /* 0x000fe20000041810 */
[----:B------:R-:W3:Y:S08]  /*f090*/  LDSM.16.M88.4 R160, [R177+0x800] ;  /* 0x00080000b1a0783b */ /* 0x000ef00000000200 */
[----:B------:R-:W-:Y:S01]  /*f0a0*/  LDSM.16.M88.4 R164, [R182+0x4000] ;  /* 0x00400000b6a4783b */ /* 0x000fe20000000200 */
[C---:B--2---:R-:W-:Y:S08]  /*f0b0*/  HMMA.16816.F32.BF16 R4, R168.reuse, R172, R4 ;  /* 0x000000aca804723c */ /* 0x044ff00000041804 */
[C---:B------:R-:W-:Y:S01]  /*f0c0*/  HMMA.16816.F32.BF16 R8, R168.reuse, R174, R8 ;  /* 0x000000aea808723c */ /* 0x040fe20000041808 */
[----:B------:R-:W2:Y:S07]  /*f0d0*/  LDSM.16.M88.4 R172, [R176+0x1000] ;  /* 0x00100000b0ac783b */ /* 0x000eae0000000200 */
        /* <DEDUP_REMOVED lines=79> */
[----:B------:R-:W3:Y:S01]  /*f5d0*/  LDSM.16.M88.4 R160, [R177+0x3800] ;  /* 0x00380000b1a0783b */ /* 0x000ee20000000200 */
[----:B------:R-:W-:Y:S07]  /*f5e0*/  DEPBAR.LE SB0, 0x0 ;  /* 0x000080000000791a */ /* 0x000fee0000000000 */
[----:B------:R-:W-:Y:S01]  /*f5f0*/  BAR.SYNC.DEFER_BLOCKING 0x0 ;  /* 0x0000000000007b1d */ /* 0x000fe20000010000 */
[C---:B--2---:R-:W-:Y:S08]  /*f600*/  HMMA.16816.F32.BF16 R4, R168.reuse, R172, R4 ;  /* 0x000000aca804723c */ /* 0x044ff00000041804 */
[C---:B------:R-:W-:Y:S08]  /*f610*/  HMMA.16816.F32.BF16 R8, R168.reuse, R174, R8 ;  /* 0x000000aea808723c */ /* 0x040ff00000041808 */
[C---:B---3--:R-:W-:Y:S08]  /*f620*/  HMMA.16816.F32.BF16 R12, R168.reuse, R160, R12 ;  /* 0x000000a0a80c723c */ /* 0x048ff0000004180c */
[----:B------:R-:W-:Y:S04]  /*f630*/  HMMA.16816.F32.BF16 R16, R168, R162, R16 ;  /* 0x000000a2a810723c */ /* 0x000fe80000041810 */
[----:B------:R-:W-:Y:S04]  /*f640*/  FMUL.FTZ R0, R4, c[0x0][0x320] ;  /* 0x0000c80004007a20 */ /* 0x000fe80000410000 */
[----:B------:R2:W-:Y:S11]  /*f650*/  MUFU.TANH R165, R0 ;  /* 0x0000000000a57308 */ /* 0x0005f60000002400 */
[----:B------:R-:W-:Y:S05]  /*f660*/  @!UPT UIADD3 URZ, URZ, URZ, URZ ;  /* 0x0000003f3f3ff290 */ /* 0x000fea000fffe03f */
[----:B------:R-:W-:Y:S04]  /*f670*/  FMUL.FTZ R2, R18, c[0x0][0x320] ;  /* 0x0000c80012027a20 */ /* 0x000fe80000410000 */
[----:B------:R-:W-:Y:S01]  /*f680*/  MUFU.TANH R143, R2 ;  /* 0x00000002008f7308 */ /* 0x000fe20000002400 */
[----:B--2---:R-:W-:Y:S09]  /*f690*/  FMUL.FTZ R0, R5, c[0x0][0x320] ;  /* 0x0000c80005007a20 */ /* 0x004ff20000410000 */
[----:B------:R2:W-:Y:S02]  /*f6a0*/  MUFU.TANH R164, R0 ;  /* 0x0000000000a47308 */ /* 0x0005e40000002400 */
[----:B--2---:R-:W-:Y:S08]  /*f6b0*/  FMUL.FTZ R0, R6, c[0x0][0x320] ;  /* 0x0000c80006007a20 */ /* 0x004ff00000410000 */
[----:B------:R2:W3:Y:S02]  /*f6c0*/  MUFU.TANH R166, R0 ;  /* 0x0000000000a67308 */ /* 0x0004e40000002400 */
[----:B--2---:R-:W-:Y:S01]  /*f6d0*/  FMUL.FTZ R0, R7, c[0x0][0x320] ;  /* 0x0000c80007007a20 */ /* 0x004fe20000410000 */
[----:B---3--:R-:W-:Y:S07]  /*f6e0*/  FMNMX.FTZ R3, R166, R137, !PT ;  /* 0x00000089a6037209 */ /* 0x008fee0007810000 */
[----:B------:R2:W3:Y:S02]  /*f6f0*/  MUFU.TANH R167, R0 ;  /* 0x0000000000a77308 */ /* 0x0004e40000002400 */
[----:B--2---:R-:W-:Y:S01]  /*f700*/  FMUL.FTZ R0, R8, c[0x0][0x320] ;  /* 0x0000c80008007a20 */ /* 0x004fe20000410000 */
[----:B---3--:R-:W-:Y:S07]  /*f710*/  FMNMX.FTZ R3, R167, R3, !PT ;  /* 0x00000003a7037209 */ /* 0x008fee0007810000 */
[----:B------:R2:W3:Y:S02]  /*f720*/  MUFU.TANH R6, R0 ;  /* 0x0000000000067308 */ /* 0x0004e40000002400 */
[----:B--2---:R-:W-:Y:S08]  /*f730*/  FMUL.FTZ R0, R9, c[0x0][0x320] ;  /* 0x0000c80009007a20 */ /* 0x004ff00000410000 */
[----:B------:R2:W4:Y:S02]  /*f740*/  MUFU.TANH R8, R0 ;  /* 0x0000000000087308 */ /* 0x0005240000002400 */
[----:B--2---:R-:W-:Y:S08]  /*f750*/  FMUL.FTZ R0, R10, c[0x0][0x320] ;  /* 0x0000c8000a007a20 */ /* 0x004ff00000410000 */
[----:B------:R2:W5:Y:S02]  /*f760*/  MUFU.TANH R9, R0 ;  /* 0x0000000000097308 */ /* 0x0005640000002400 */
[----:B--2---:R-:W-:Y:S08]  /*f770*/  FMUL.FTZ R0, R11, c[0x0][0x320] ;  /* 0x0000c8000b007a20 */ /* 0x004ff00000410000 */
[----:B------:R2:W-:Y:S02]  /*f780*/  MUFU.TANH R10, R0 ;  /* 0x00000000000a7308 */ /* 0x0005e40000002400 */
[----:B--2---:R-:W-:Y:S08]  /*f790*/  FMUL.FTZ R0, R12, c[0x0][0x320] ;  /* 0x0000c8000c007a20 */ /* 0x004ff00000410000 */
[----:B------:R2:W1:Y:S02]  /*f7a0*/  MUFU.TANH R162, R0 ;  /* 0x0000000000a27308 */ /* 0x0004640000002400 */
[----:B--2---:R-:W-:Y:S08]  /*f7b0*/  FMUL.FTZ R0, R13, c[0x0][0x320] ;  /* 0x0000c8000d007a20 */ /* 0x004ff00000410000 */
[----:B------:R2:W1:Y:S02]  /*f7c0*/  MUFU.TANH R163, R0 ;  /* 0x0000000000a37308 */ /* 0x0004640000002400 */
[----:B--2---:R-:W-:Y:S08]  /*f7d0*/  FMUL.FTZ R0, R14, c[0x0][0x320] ;  /* 0x0000c8000e007a20 */ /* 0x004ff00000410000 */
[----:B------:R2:W1:Y:S02]  /*f7e0*/  MUFU.TANH R190, R0 ;  /* 0x0000000000be7308 */ /* 0x0004640000002400 */
[----:B--2---:R-:W-:Y:S08]  /*f7f0*/  FMUL.FTZ R0, R15, c[0x0][0x320] ;  /* 0x0000c8000f007a20 */ /* 0x004ff00000410000 */
[----:B------:R2:W-:Y:S02]  /*f800*/  MUFU.TANH R191, R0 ;  /* 0x0000000000bf7308 */ /* 0x0005e40000002400 */
[----:B--2---:R-:W-:Y:S08]  /*f810*/  FMUL.FTZ R0, R16, c[0x0][0x320] ;  /* 0x0000c80010007a20 */ /* 0x004ff00000410000 */
[----:B------:R2:W1:Y:S02]  /*f820*/  MUFU.TANH R192, R0 ;  /* 0x0000000000c07308 */ /* 0x0004640000002400 */
[----:B--2---:R-:W-:Y:S08]  /*f830*/  FMUL.FTZ R0, R17, c[0x0][0x320] ;  /* 0x0000c80011007a20 */ /* 0x004ff00000410000 */
[----:B------:R2:W1:Y:S02]  /*f840*/  MUFU.TANH R193, R0 ;  /* 0x0000000000c17308 */ /* 0x0004640000002400 */
[----:B--2---:R-:W-:Y:S04]  /*f850*/  FMNMX.FTZ R0, R165, R136, !PT ;  /* 0x00000088a5007209 */ /* 0x004fe80007810000 */
[----:B------:R-:W-:Y:S01]  /*f860*/  FMNMX.FTZ R2, R164, R0, !PT ;  /* 0x00000000a4027209 */ /* 0x000fe20007810000 */
[----:B------:R-:W-:Y:S03]  /*f870*/  FMUL.FTZ R0, R19, c[0x0][0x320] ;  /* 0x0000c80013007a20 */ /* 0x000fe60000410000 */
[----:B---3--:R-:W-:Y:S01]  /*f880*/  FMNMX.FTZ R2, R6, R2, !PT ;  /* 0x0000000206027209 */ /* 0x008fe20007810000 */
[----:B------:R4:W2:Y:S03]  /*f890*/  MUFU.TANH R160, R0 ;  /* 0x0000000000a07308 */ /* 0x0008a60000002400 */
[----:B----4-:R-:W-:Y:S02]  /*f8a0*/  FMNMX.FTZ R0, R8, R2, !PT ;  /* 0x0000000208007209 */ /* 0x010fe40007810000 */
[----:B-----5:R-:W-:Y:S02]  /*f8b0*/  FMNMX.FTZ R2, R9, R3, !PT ;  /* 0x0000000309027209 */ /* 0x020fe40007810000 */
[----:B-1----:R-:W-:Y:S02]  /*f8c0*/  FMNMX.FTZ R0, R162, R0, !PT ;  /* 0x00000000a2007209 */ /* 0x002fe40007810000 */
[----:B------:R-:W-:Y:S02]  /*f8d0*/  FMNMX.FTZ R2, R10, R2, !PT ;  /* 0x000000020a027209 */ /* 0x000fe40007810000 */
[----:B------:R-:W-:Y:S02]  /*f8e0*/  FMNMX.FTZ R0, R163, R0, !PT ;  /* 0x00000000a3007209 */ /* 0x000fe40007810000 */
[----:B------:R-:W-:Y:S02]  /*f8f0*/  FMNMX.FTZ R2, R190, R2, !PT ;  /* 0x00000002be027209 */ /* 0x000fe40007810000 */
[----:B------:R-:W-:Y:S02]  /*f900*/  FMNMX.FTZ R3, R192, R0, !PT ;  /* 0x00000000c0037209 */ /* 0x000fe40007810000 */
[----:B------:R-:W-:Y:S02]  /*f910*/  FMNMX.FTZ R0, R191, R2, !PT ;  /* 0x00000002bf007209 */ /* 0x000fe40007810000 */
[----:B------:R-:W-:Y:S02]  /*f920*/  FMNMX.FTZ R3, R193, R3, !PT ;  /* 0x00000003c1037209 */ /* 0x000fe40007810000 */
[----:B------:R-:W-:Y:S03]  /*f930*/  FMNMX.FTZ R0, R143, R0, !PT ;  /* 0x000000008f007209 */ /* 0x000fe60007810000 */
[----:B------:R-:W1:Y:S01]  /*f940*/  SHFL.BFLY PT, R4, R3, 0x2, 0x1f ;  /* 0x0c401f0003047f89 */ /* 0x000e6200000e0000 */
[----:B--2---:R-:W-:Y:S07]  /*f950*/  FMNMX.FTZ R0, R160, R0, !PT ;  /* 0x00000000a0007209 */ /* 0x004fee0007810000 */
[----:B------:R-:W2:Y:S01]  /*f960*/  SHFL.BFLY PT, R2, R0, 0x2, 0x1f ;  /* 0x0c401f0000027f89 */ /* 0x000ea200000e0000 */
[----:B-1----:R-:W-:Y:S07]  /*f970*/  FMNMX.FTZ R4, R3, R4, !PT ;  /* 0x0000000403047209 */ /* 0x002fee0007810000 */
[----:B------:R-:W1:Y:S01]  /*f980*/  SHFL.BFLY PT, R5, R4, 0x1, 0x1f ;  /* 0x0c201f0004057f89 */ /* 0x000e6200000e0000 */
[----:B--2---:R-:W-:Y:S07]  /*f990*/  FMNMX.FTZ R0, R0, R2, !PT ;  /* 0x0000000200007209 */ /* 0x004fee0007810000 */
[----:B------:R-:W2:Y:S01]  /*f9a0*/  SHFL.BFLY PT, R3, R0, 0x1, 0x1f ;  /* 0x0c201f0000037f89 */ /* 0x000ea200000e0000 */
[----:B-1----:R-:W-:Y:S05]  /*f9b0*/  FMNMX.FTZ R135, R4, R5, !PT ;  /* 0x0000000504877209 */ /* 0x002fea0007810000 */
[C---:B------:R-:W-:Y:S02]  /*f9c0*/  FMUL.FTZ R161, R135.reuse, c[0x0][0x2d0] ;  /* 0x0000b40087a17a20 */ /* 0x040fe40000410000 */
[----:B------:R-:W-:Y:S01]  /*f9d0*/  FADD.FTZ R2, -R135, R136 ;  /* 0x0000008887027221 */ /* 0x000fe20000010100 */
[----:B--2---:R-:W-:Y:S01]  /*f9e0*/  FMNMX.FTZ R3, R0, R3, !PT ;  /* 0x0000000300037209 */ /* 0x004fe20007810000 */
[--C-:B------:R-:W-:Y:S02]  /*f9f0*/  FFMA.FTZ R4, R165, c[0x0][0x2d0], -R161.reuse ;  /* 0x0000b400a5047a23 */ /* 0x100fe400000108a1 */
[--C-:B------:R-:W-:Y:S02]  /*fa00*/  FFMA.FTZ R5, R6, c[0x0][0x2d0], -R161.reuse ;  /* 0x0000b40006057a23 */ /* 0x100fe400000108a1 */
[----:B------:R1:W-:Y:S01]  /*fa10*/  MUFU.EX2 R187, R4 ;  /* 0x0000000400bb7308 */ /* 0x0003e20000000800 */
[C---:B------:R-:W-:Y:S02]  /*fa20*/  FMUL.FTZ R136, R3.reuse, c[0x0][0x2d0] ;  /* 0x0000b40003887a20 */ /* 0x040fe40000410000 */
[----:B------:R-:W-:Y:S02]  /*fa30*/  FMUL.FTZ R0, R2, c[0x0][0x2d0] ;  /* 0x0000b40002007a20 */ /* 0x000fe40000410000 */
[--C-:B------:R-:W-:Y:S05]  /*fa40*/  FFMA.FTZ R8, R8, c[0x0][0x2d0], -R161.reuse ;  /* 0x0000b40008087a23 */ /* 0x100fea00000108a1 */
[----:B------:R-:W-:Y:S10]  /*fa50*/  MUFU.EX2 R175, R5 ;  /* 0x0000000500af7308 */ /* 0x000ff40000000800 */
[----:B------:R2:W3:Y:S01]  /*fa60*/  MUFU.EX2 R2, R0 ;  /* 0x0000000000027308 */ /* 0x0004e20000000800 */
[----:B-1----:R-:W-:Y:S09]  /*fa70*/  FFMA.FTZ R4, R164, c[0x0][0x2d0], -R161 ;  /* 0x0000b400a4047a23 */ /* 0x002ff200000108a1 */
[----:B------:R1:W-:Y:S10]  /*fa80*/  MUFU.EX2 R186, R4 ;  /* 0x0000000400ba7308 */ /* 0x0003f40000000800 */
[----:B------:R4:W-:Y:S01]  /*fa90*/  MUFU.EX2 R174, R8 ;  /* 0x0000000800ae7308 */ /* 0x0009e20000000800 */
[----:B--2---:R-:W-:Y:S02]  /*faa0*/  FADD.FTZ R0, -R3, R137 ;  /* 0x0000008903007221 */ /* 0x004fe40000010100 */
[----:B---3--:R-:W-:Y:S02]  /*fab0*/  FMUL.FTZ R16, R2, R156 ;  /* 0x0000009c02107220 */ /* 0x008fe40000410000 */
[----:B------:R-:W-:Y:S02]  /*fac0*/  FMUL.FTZ R0, R0, c[0x0][0x2d0] ;  /* 0x0000b40000007a20 */ /* 0x000fe40000410000 */
[C---:B------:R-:W-:Y:S02]  /*fad0*/  FMUL.FTZ R17, R2.reuse, R157 ;  /* 0x0000009d02117220 */ /* 0x040fe40000410000 */
[C---:B------:R-:W-:Y:S01]  /*fae0*/  FMUL.FTZ R20, R2.reuse, R20 ;  /* 0x0000001402147220 */ /* 0x040fe20000410000 */
[----:B-1----:R-:W-:Y:S01]  /*faf0*/  @P0 SHF.R.S32.HI R4, RZ, 0x1f, R189 ;  /* 0x0000001fff040819 */ /* 0x002fe200000114bd */
[----:B------:R-:W1:Y:S01]  /*fb00*/  MUFU.EX2 R0, R0 ;  /* 0x0000000000007308 */ /* 0x000e620000000800 */
[C---:B------:R-:W-:Y:S02]  /*fb10*/  FMUL.FTZ R21, R2.reuse, R21 ;  /* 0x0000001502157220 */ /* 0x040fe40000410000 */
[----:B------:R-:W-:Y:S02]  /*fb20*/  FMUL.FTZ R24, R2, R24 ;  /* 0x0000001802187220 */ /* 0x000fe40000410000 */
[----:B------:R-:W-:Y:S02]  /*fb30*/  @P0 IMAD R6, R4, c[0x0][0x1e0], RZ ;  /* 0x0000780004060a24 */ /* 0x000fe400078e02ff */
[C---:B------:R-:W-:Y:S04]  /*fb40*/  @P0 IMAD.WIDE.U32 R4, R189.reuse, c[0x0][0x1e0], RZ ;  /* 0x00007800bd040a25 */ /* 0x040fe800078e00ff */
[----:B------:R-:W-:Y:S01]  /*fb50*/  @P0 IMAD R7, R189, c[0x0][0x1e4], R6 ;  /* 0x00007900bd070a24 */ /* 0x000fe200078e0206 */
[----:B------:R-:W-:Y:S01]  /*fb60*/  @P0 LEA R6, P1, R4, R208, 0x5 ;  /* 0x000000d004060211 */ /* 0x000fe200078228ff */
[C---:B----4-:R-:W-:Y:S02]  /*fb70*/  FMUL.FTZ R8, R2.reuse, R148 ;  /* 0x0000009402087220 */ /* 0x050fe40000410000 */
[----:B------:R-:W-:Y:S01]  /*fb80*/  FMUL.FTZ R25, R2, R25 ;  /* 0x0000001902197220 */ /* 0x000fe20000410000 */
[----:B------:R-:W-:Y:S01]  /*fb90*/  @P0 IADD3 R7, R5, R7, RZ ;  /* 0x0000000705070210 */ /* 0x000fe20007ffe0ff */
[--C-:B------:R-:W-:Y:S02]  /*fba0*/  FFMA.FTZ R5, R166, c[0x0][0x2d0], -R136.reuse ;  /* 0x0000b400a6057a23 */ /* 0x100fe40000010888 */
[----:B------:R-:W-:Y:S01]  /*fbb0*/  FMUL.FTZ R28, R2, R28 ;  /* 0x0000001c021c7220 */ /* 0x000fe20000410000 */
[----:B------:R-:W-:Y:S01]  /*fbc0*/  @P0 LEA.HI.X R7, R4, R214, R7, 0x5, P1 ;  /* 0x000000d604070211 */ /* 0x000fe200008f2c07 */
[----:B------:R2:W-:Y:S01]  /*fbd0*/  MUFU.EX2 R171, R5 ;  /* 0x0000000500ab7308 */ /* 0x0005e20000000800 */
[----:B------:R-:W-:Y:S01]  /*fbe0*/  @P0 LEA R4, P1, R6, c[0x0][0x1c8], 0x1 ;  /* 0x0000720006040a11 */ /* 0x000fe200078208ff */
[----:B------:R-:W-:Y:S02]  /*fbf0*/  FMUL.FTZ R29, R2, R29 ;  /* 0x0000001d021d7220 */ /* 0x000fe40000410000 */
[C---:B-1----:R-:W-:Y:S02]  /*fc00*/  FMUL.FTZ R11, R0.reuse, R151 ;  /* 0x00000097000b7220 */ /* 0x042fe40000410000 */
        /* <DEDUP_REMOVED lines=8> */
[----:B------:R-:W-:Y:S01]  /*fc90*/  FMUL.FTZ R32, R2, R32 ;  /* 0x0000002002207220 */ /* 0x000fe20000410000 */
[----:B--2---:R-:W-:Y:S01]  /*fca0*/  @P0 LEA.HI.X R5, R6, c[0x0][0x1cc], R7, 0x1, P1 ;  /* 0x0000730006050a11 */ /* 0x004fe200008f0c07 */
[--C-:B------:R-:W-:Y:S02]  /*fcb0*/  FFMA.FTZ R6, R167, c[0x0][0x2d0], -R136.reuse ;  /* 0x0000b400a7067a23 */ /* 0x100fe40000010888 */
[----:B------:R-:W-:Y:S02]  /*fcc0*/  FMUL.FTZ R7, R0, R147 ;  /* 0x0000009300077220 */ /* 0x000fe40000410000 */
[----:B------:R1:W-:Y:S01]  /*fcd0*/  @P0 LDGSTS.E.BYPASS.LTC128B.128 [R188+0xc080], [R4.64], !P3 ;  /* 0x0c08000004bc0fae */ /* 0x0003e2000d901d46 */
[----:B------:R2:W3:Y:S01]  /*fce0*/  MUFU.EX2 R170, R6 ;  /* 0x0000000600aa7308 */ /* 0x0004e20000000800 */
[----:B------:R-:W-:Y:S02]  /*fcf0*/  FMUL.FTZ R33, R2, R33 ;  /* 0x0000002102217220 */ /* 0x000fe40000410000 */
[C---:B------:R-:W-:Y:S02]  /*fd00*/  FMUL.FTZ R34, R0.reuse, R34 ;  /* 0x0000002200227220 */ /* 0x040fe40000410000 */
[----:B------:R-:W-:Y:S02]  /*fd10*/  FMUL.FTZ R35, R0, R35 ;  /* 0x0000002300237220 */ /* 0x000fe40000410000 */
[----:B------:R1:W-:Y:S01]  /*fd20*/  @P0 LDGSTS.E.BYPASS.LTC128B.128 [R188+0xd080], [R4.64+0x80], !P4 ;  /* 0x0d08008004bc0fae */ /* 0x0003e2000e101d46 */
[C---:B------:R-:W-:Y:S02]  /*fd30*/  FMUL.FTZ R36, R2.reuse, R36 ;  /* 0x0000002402247220 */ /* 0x040fe40000410000 */
[----:B------:R-:W-:Y:S02]  /*fd40*/  FMUL.FTZ R37, R2, R37 ;  /* 0x0000002502257220 */ /* 0x000fe40000410000 */
[C---:B------:R-:W-:Y:S02]  /*fd50*/  FMUL.FTZ R38, R0.reuse, R38 ;  /* 0x0000002600267220 */ /* 0x040fe40000410000 */
[----:B------:R-:W-:Y:S01]  /*fd60*/  FMUL.FTZ R39, R0, R39 ;  /* 0x0000002700277220 */ /* 0x000fe20000410000 */
[----:B------:R1:W-:Y:S01]  /*fd70*/  @P0 LDGSTS.E.BYPASS.LTC128B.128 [R188+0xe080], [R4.64+0x100], !P5 ;  /* 0x0e08010004bc0fae */ /* 0x0003e2000e901d46 */
[C---:B------:R-:W-:Y:S02]  /*fd80*/  FMUL.FTZ R40, R2.reuse, R40 ;  /* 0x0000002802287220 */ /* 0x040fe40000410000 */
[----:B------:R-:W-:Y:S02]  /*fd90*/  FMUL.FTZ R41, R2, R41 ;  /* 0x0000002902297220 */ /* 0x000fe40000410000 */
[C---:B------:R-:W-:Y:S02]  /*fda0*/  FMUL.FTZ R42, R0.reuse, R42 ;  /* 0x0000002a002a7220 */ /* 0x040fe40000410000 */
[----:B------:R-:W-:Y:S01]  /*fdb0*/  FMUL.FTZ R43, R0, R43 ;  /* 0x0000002b002b7220 */ /* 0x000fe20000410000 */
[----:B------:R1:W-:Y:S01]  /*fdc0*/  @P0 LDGSTS.E.BYPASS.LTC128B.128 [R188+0xf080], [R4.64+0x180], !P6 ;  /* 0x0f08018004bc0fae */ /* 0x0003e2000f101d46 */
[--C-:B--2---:R-:W-:Y:S02]  /*fdd0*/  FFMA.FTZ R6, R9, c[0x0][0x2d0], -R136.reuse ;  /* 0x0000b40009067a23 */ /* 0x104fe40000010888 */
[C---:B------:R-:W-:Y:S02]  /*fde0*/  FMUL.FTZ R9, R2.reuse, R149 ;  /* 0x0000009502097220 */ /* 0x040fe40000410000 */
[----:B------:R2:W-:Y:S01]  /*fdf0*/  MUFU.EX2 R169, R6 ;  /* 0x0000000600a97308 */ /* 0x0005e20000000800 */
[C---:B------:R-:W-:Y:S02]  /*fe00*/  FMUL.FTZ R44, R2.reuse, R44 ;  /* 0x0000002c022c7220 */ /* 0x040fe40000410000 */
[----:B------:R-:W4:Y:S01]  /*fe10*/  LDSM.16.MT88.4 R12, [R178] ;  /* 0x00000000b20c783b */ /* 0x000f220000004200 */
[----:B------:R-:W-:Y:S02]  /*fe20*/  FMUL.FTZ R45, R2, R45 ;  /* 0x0000002d022d7220 */ /* 0x000fe40000410000 */
[C---:B------:R-:W-:Y:S02]  /*fe30*/  FMUL.FTZ R46, R0.reuse, R46 ;  /* 0x0000002e002e7220 */ /* 0x040fe40000410000 */
[----:B------:R-:W-:Y:S02]  /*fe40*/  FMUL.FTZ R47, R0, R47 ;  /* 0x0000002f002f7220 */ /* 0x000fe40000410000 */
[C---:B------:R-:W-:Y:S01]  /*fe50*/  FMUL.FTZ R48, R2.reuse, R48 ;  /* 0x0000003002307220 */ /* 0x040fe20000410000 */
[----:B------:R-:W5:Y:S01]  /*fe60*/  LDSM.16.MT88.4 R164, [R179] ;  /* 0x00000000b3a4783b */ /* 0x000f620000004200 */
[----:B------:R-:W-:Y:S02]  /*fe70*/  FMUL.FTZ R49, R2, R49 ;  /* 0x0000003102317220 */ /* 0x000fe40000410000 */
[C---:B------:R-:W-:Y:S02]  /*fe80*/  FMUL.FTZ R50, R0.reuse, R50 ;  /* 0x0000003200327220 */ /* 0x040fe40000410000 */
[----:B------:R-:W-:Y:S02]  /*fe90*/  FMUL.FTZ R51, R0, R51 ;  /* 0x0000003300337220 */ /* 0x000fe40000410000 */
[C---:B------:R-:W-:Y:S01]  /*fea0*/  FMUL.FTZ R52, R2.reuse, R52 ;  /* 0x0000003402347220 */ /* 0x040fe20000410000 */
[----:B------:R-:W-:Y:S01]  /*feb0*/  LDSM.16.MT88.4 R156, [R179+0x800] ;  /* 0x00080000b39c783b */ /* 0x000fe20000004200 */
[----:B------:R-:W-:Y:S02]  /*fec0*/  FMUL.FTZ R53, R2, R53 ;  /* 0x0000003502357220 */ /* 0x000fe40000410000 */
[--C-:B-1----:R-:W-:Y:S02]  /*fed0*/  FFMA.FTZ R4, R10, c[0x0][0x2d0], -R136.reuse ;  /* 0x0000b4000a047a23 */ /* 0x102fe40000010888 */
[----:B------:R-:W-:Y:S01]  /*fee0*/  FMUL.FTZ R5, R2, R145 ;  /* 0x0000009102057220 */ /* 0x000fe20000410000 */
[----:B---3--:R-:W-:Y:S01]  /*fef0*/  F2FP.BF16.PACK_AB R145, R170, R171 ;  /* 0x000000abaa91723e */ /* 0x008fe200000010ff */
[----:B------:R-:W1:Y:S01]  /*ff00*/  MUFU.EX2 R168, R4 ;  /* 0x0000000400a87308 */ /* 0x000e620000000800 */
[----:B--2---:R-:W-:Y:S01]  /*ff10*/  FMUL.FTZ R6, R0, R146 ;  /* 0x0000009200067220 */ /* 0x004fe20000410000 */
[----:B------:R-:W-:Y:S01]  /*ff20*/  F2FP.BF16.PACK_AB R146, R174, R175 ;  /* 0x000000afae92723e */ /* 0x000fe200000010ff */
[C---:B------:R-:W-:Y:S01]  /*ff30*/  FMUL.FTZ R10, R0.reuse, R150 ;  /* 0x00000096000a7220 */ /* 0x040fe20000410000 */
[----:B------:R-:W0:Y:S01]  /*ff40*/  LDGDEPBAR ;  /* 0x00000000000079af */ /* 0x000e220000000000 */
[C---:B------:R-:W-:Y:S02]  /*ff50*/  FMUL.FTZ R54, R0.reuse, R54 ;  /* 0x0000003600367220 */ /* 0x040fe40000410000 */
[----:B------:R-:W-:Y:S02]  /*ff60*/  FMUL.FTZ R55, R0, R55 ;  /* 0x0000003700377220 */ /* 0x000fe40000410000 */
[C---:B------:R-:W-:Y:S02]  /*ff70*/  FMUL.FTZ R56, R2.reuse, R56 ;  /* 0x0000003802387220 */ /* 0x040fe40000410000 */
[----:B------:R-:W-:Y:S01]  /*ff80*/  FMUL.FTZ R57, R2, R57 ;  /* 0x0000003902397220 */ /* 0x000fe20000410000 */
[----:B------:R-:W2:Y:S01]  /*ff90*/  LDSM.16.MT88.4 R148, [R181] ;  /* 0x00000000b594783b */ /* 0x000ea20000004200 */
[C---:B------:R-:W-:Y:S02]  /*ffa0*/  FMUL.FTZ R58, R0.reuse, R58 ;  /* 0x0000003a003a7220 */ /* 0x040fe40000410000 */
[----:B------:R-:W-:Y:S02]  /*ffb0*/  FMUL.FTZ R59, R0, R59 ;  /* 0x0000003b003b7220 */ /* 0x000fe40000410000 */
[C---:B------:R-:W-:Y:S02]  /*ffc0*/  FMUL.FTZ R60, R2.reuse, R60 ;  /* 0x0000003c023c7220 */ /* 0x040fe40000410000 */
[----:B------:R-:W-:Y:S02]  /*ffd0*/  FMUL.FTZ R61, R2, R61 ;  /* 0x0000003d023d7220 */ /* 0x000fe40000410000 */
[C---:B------:R-:W-:Y:S02]  /*ffe0*/  FMUL.FTZ R62, R0.reuse, R62 ;  /* 0x0000003e003e7220 */ /* 0x040fe40000410000 */
[----:B------:R-:W-:Y:S01]  /*fff0*/  FMUL.FTZ R63, R0, R63 ;  /* 0x0000003f003f7220 */ /* 0x000fe20000410000 */
[----:B-1----:R-:W-:Y:S01]  /*10000*/  F2FP.BF16.PACK_AB R147, R168, R169 ;  /* 0x000000a9a893723e */ /* 0x002fe200000010ff */
[----:B------:R-:W-:Y:S01]  /*10010*/  FMUL.FTZ R4, R2, R144 ;  /* 0x0000009002047220 */ /* 0x000fe20000410000 */
[----:B------:R-:W-:Y:S01]  /*10020*/  F2FP.BF16.PACK_AB R144, R186, R187 ;  /* 0x000000bbba90723e */ /* 0x000fe200000010ff */
[C---:B------:R-:W-:Y:S02]  /*10030*/  FMUL.FTZ R64, R2.reuse, R64 ;  /* 0x0000004002407220 */ /* 0x040fe40000410000 */
[----:B------:R-:W-:Y:S02]  /*10040*/  FMUL.FTZ R65, R2, R65 ;  /* 0x0000004102417220 */ /* 0x000fe40000410000 */
[C---:B------:R-:W-:Y:S02]  /*10050*/  FMUL.FTZ R66, R0.reuse, R66 ;  /* 0x0000004200427220 */ /* 0x040fe40000410000 */
[C---:B----4-:R-:W-:Y:S05]  /*10060*/  HMMA.16816.F32.BF16 R4, R144.reuse, R12, R4 ;  /* 0x0000000c9004723c */ /* 0x050fea0000041804 */
[----:B------:R-:W-:Y:S02]  /*10070*/  FMUL.FTZ R67, R0, R67 ;  /* 0x0000004300437220 */ /* 0x000fe40000410000 */
[C---:B------:R-:W-:Y:S01]  /*10080*/  FMUL.FTZ R12, R2.reuse, R152 ;  /* 0x00000098020c7220 */ /* 0x040fe20000410000 */
[C---:B------:R-:W-:Y:S04]  /*10090*/  HMMA.16816.F32.BF16 R8, R144.reuse, R14, R8 ;  /* 0x0000000e9008723c */ /* 0x040fe80000041808 */
[C---:B------:R-:W-:Y:S02]  /*100a0*/  FMUL.FTZ R13, R2.reuse, R153 ;  /* 0x00000099020d7220 */ /* 0x040fe40000410000 */
[----:B------:R-:W-:Y:S02]  /*100b0*/  FMUL.FTZ R68, R2, R68 ;  /* 0x0000004402447220 */ /* 0x000fe40000410000 */
[C---:B------:R-:W-:Y:S04]  /*100c0*/  FMUL.FTZ R14, R0.reuse, R154 ;  /* 0x0000009a000e7220 */ /* 0x040fe80000410000 */
[----:B------:R-:W-:Y:S02]  /*100d0*/  FMUL.FTZ R15, R0, R155 ;  /* 0x0000009b000f7220 */ /* 0x000fe40000410000 */
[----:B------:R-:W1:Y:S01]  /*100e0*/  LDSM.16.MT88.4 R152, [R180] ;  /* 0x00000000b498783b */ /* 0x000e620000004200 */
[----:B------:R-:W-:Y:S02]  /*100f0*/  FMUL.FTZ R69, R2, R69 ;  /* 0x0000004502457220 */ /* 0x000fe40000410000 */
[C---:B------:R-:W-:Y:S02]  /*10100*/  FMUL.FTZ R70, R0.reuse, R70 ;  /* 0x0000004600467220 */ /* 0x040fe40000410000 */
[C---:B-----5:R-:W-:Y:S03]  /*10110*/  HMMA.16816.F32.BF16 R12, R144.reuse, R164, R12 ;  /* 0x000000a4900c723c */ /* 0x060fe6000004180c */
[----:B------:R-:W-:Y:S02]  /*10120*/  FMUL.FTZ R71, R0, R71 ;  /* 0x0000004700477220 */ /* 0x000fe40000410000 */
[C---:B------:R-:W-:Y:S02]  /*10130*/  FMUL.FTZ R72, R2.reuse, R72 ;  /* 0x0000004802487220 */ /* 0x040fe40000410000 */
[----:B------:R-:W-:Y:S01]  /*10140*/  FMUL.FTZ R73, R2, R73 ;  /* 0x0000004902497220 */ /* 0x000fe20000410000 */
[C---:B------:R-:W-:Y:S04]  /*10150*/  HMMA.16816.F32.BF16 R16, R144.reuse, R166, R16 ;  /* 0x000000a69010723c */ /* 0x040fe80000041810 */
[C---:B------:R-:W-:Y:S02]  /*10160*/  FMUL.FTZ R74, R0.reuse, R74 ;  /* 0x0000004a004a7220 */ /* 0x040fe40000410000 */
[----:B------:R-:W-:Y:S02]  /*10170*/  FMUL.FTZ R75, R0, R75 ;  /* 0x0000004b004b7220 */ /* 0x000fe40000410000 */
[C---:B--2---:R-:W-:Y:S04]  /*10180*/  HMMA.16816.F32.BF16 R20, R144.reuse, R148, R20 ;  /* 0x000000949014723c */ /* 0x044fe80000041814 */
[C---:B------:R-:W-:Y:S02]  /*10190*/  FMUL.FTZ R76, R2.reuse, R76 ;  /* 0x0000004c024c7220 */ /* 0x040fe40000410000 */
[----:B------:R-:W-:Y:S02]  /*101a0*/  FMUL.FTZ R77, R2, R77 ;  /* 0x0000004d024d7220 */ /* 0x000fe40000410000 */
[C---:B------:R-:W-:Y:S01]  /*101b0*/  HMMA.16816.F32.BF16 R24, R144.reuse, R150, R24 ;  /* 0x000000969018723c */ /* 0x040fe20000041818 */
[----:B------:R-:W2:Y:S03]  /*101c0*/  LDSM.16.MT88.4 R148, [R178+0x1000] ;  /* 0x00100000b294783b */ /* 0x000ea60000004200 */
[C---:B------:R-:W-:Y:S02]  /*101d0*/  FMUL.FTZ R78, R0.reuse, R78 ;  /* 0x0000004e004e7220 */ /* 0x040fe40000410000 */
[----:B------:R-:W-:Y:S02]  /*101e0*/  FMUL.FTZ R79, R0, R79 ;  /* 0x0000004f004f7220 */ /* 0x000fe40000410000 */
[C---:B------:R-:W-:Y:S01]  /*101f0*/  FMUL.FTZ R80, R2.reuse, R80 ;  /* 0x0000005002507220 */ /* 0x040fe20000410000 */
[C---:B-1----:R-:W-:Y:S03]  /*10200*/  HMMA.16816.F32.BF16 R28, R144.reuse, R152, R28 ;  /* 0x00000098901c723c */ /* 0x042fe6000004181c */
[----:B------:R-:W-:Y:S02]  /*10210*/  FMUL.FTZ R81, R2, R81 ;  /* 0x0000005102517220 */ /* 0x000fe40000410000 */
[C---:B------:R-:W-:Y:S02]  /*10220*/  FMUL.FTZ R82, R0.reuse, R82 ;  /* 0x0000005200527220 */ /* 0x040fe40000410000 */
[----:B------:R-:W-:Y:S01]  /*10230*/  FMUL.FTZ R83, R0, R83 ;  /* 0x0000005300537220 */ /* 0x000fe20000410000 */
[C---:B------:R-:W-:Y:S01]  /*10240*/  HMMA.16816.F32.BF16 R32, R144.reuse, R154, R32 ;  /* 0x0000009a9020723c */ /* 0x040fe20000041820 */
[----:B------:R-:W1:Y:S03]  /*10250*/  LDSM.16.MT88.4 R152, [R179+0x1000] ;  /* 0x00100000b398783b */ /* 0x000e660000004200 */
[C---:B------:R-:W-:Y:S02]  /*10260*/  FMUL.FTZ R84, R2.reuse, R84 ;  /* 0x0000005402547220 */ /* 0x040fe40000410000 */
[----:B------:R-:W-:Y:S02]  /*10270*/  FMUL.FTZ R85, R2, R85 ;  /* 0x0000005502557220 */ /* 0x000fe40000410000 */
[C---:B------:R-:W-:Y:S04]  /*10280*/  FMUL.FTZ R86, R0.reuse, R86 ;  /* 0x0000005600567220 */ /* 0x040fe80000410000 */
[----:B------:R-:W-:Y:S02]  /*10290*/  FMUL.FTZ R87, R0, R87 ;  /* 0x0000005700577220 */ /* 0x000fe40000410000 */
[C---:B------:R-:W-:Y:S02]  /*102a0*/  FMUL.FTZ R88, R2.reuse, R88 ;  /* 0x0000005802587220 */ /* 0x040fe40000410000 */
[----:B------:R-:W-:Y:S02]  /*102b0*/  FMUL.FTZ R89, R2, R89 ;  /* 0x0000005902597220 */ /* 0x000fe40000410000 */
[C---:B------:R-:W-:Y:S02]  /*102c0*/  FMUL.FTZ R90, R0.reuse, R90 ;  /* 0x0000005a005a7220 */ /* 0x040fe40000410000 */
[----:B------:R-:W-:Y:S01]  /*102d0*/  FMUL.FTZ R91, R0, R91 ;  /* 0x0000005b005b7220 */ /* 0x000fe20000410000 */
[C---:B--2---:R-:W-:Y:S03]  /*102e0*/  HMMA.16816.F32.BF16 R36, R144.reuse, R148, R36 ;  /* 0x000000949024723c */ /* 0x044fe60000041824 */
[C---:B------:R-:W-:Y:S02]  /*102f0*/  FMUL.FTZ R92, R2.reuse, R92 ;  /* 0x0000005c025c7220 */ /* 0x040fe40000410000 */
[----:B------:R-:W-:Y:S02]  /*10300*/  FMUL.FTZ R93, R2, R93 ;  /* 0x0000005d025d7220 */ /* 0x000fe40000410000 */
[C---:B------:R-:W-:Y:S01]  /*10310*/  FMUL.FTZ R94, R0.reuse, R94 ;  /* 0x0000005e005e7220 */ /* 0x040fe20000410000 */
[C---:B------:R-:W-:Y:S01]  /*10320*/  HMMA.16816.F32.BF16 R40, R144.reuse, R150, R40 ;  /* 0x000000969028723c */ /* 0x040fe20000041828 */
[----:B------:R-:W2:Y:S03]  /*10330*/  LDSM.16.MT88.4 R148, [R181+0x1000] ;  /* 0x00100000b594783b */ /* 0x000ea60000004200 */
[----:B------:R-:W-:Y:S02]  /*10340*/  FMUL.FTZ R95, R0, R95 ;  /* 0x0000005f005f7220 */ /* 0x000fe40000410000 */
[C---:B------:R-:W-:Y:S02]  /*10350*/  FMUL.FTZ R96, R2.reuse, R96 ;  /* 0x0000006002607220 */ /* 0x040fe40000410000 */
[----:B------:R-:W-:Y:S01]  /*10360*/  FMUL.FTZ R97, R2, R97 ;  /* 0x0000006102617220 */ /* 0x000fe20000410000 */
[C---:B-1----:R-:W-:Y:S03]  /*10370*/  HMMA.16816.F32.BF16 R44, R144.reuse, R152, R44 ;  /* 0x00000098902c723c */ /* 0x042fe6000004182c */
[C---:B------:R-:W-:Y:S02]  /*10380*/  FMUL.FTZ R98, R0.reuse, R98 ;  /* 0x0000006200627220 */ /* 0x040fe40000410000 */
[----:B------:R-:W-:Y:S02]  /*10390*/  FMUL.FTZ R99, R0, R99 ;  /* 0x0000006300637220 */ /* 0x000fe40000410000 */
[C---:B------:R-:W-:Y:S01]  /*103a0*/  FMUL.FTZ R100, R2.reuse, R100 ;  /* 0x0000006402647220 */ /* 0x040fe20000410000 */
[C---:B------:R-:W-:Y:S01]  /*103b0*/  HMMA.16816.F32.BF16 R48, R144.reuse, R154, R48 ;  /* 0x0000009a9030723c */ /* 0x040fe20000041830 */
[----:B------:R-:W1:Y:S03]  /*103c0*/  LDSM.16.MT88.4 R152, [R180+0x1000] ;  /* 0x00100000b498783b */ /* 0x000e660000004200 */
[----:B------:R-:W-:Y:S02]  /*103d0*/  FMUL.FTZ R101, R2, R101 ;  /* 0x0000006502657220 */ /* 0x000fe40000410000 */
[C---:B------:R-:W-:Y:S02]  /*103e0*/  FMUL.FTZ R102, R0.reuse, R102 ;  /* 0x0000006600667220 */ /* 0x040fe40000410000 */
[----:B------:R-:W-:Y:S04]  /*103f0*/  FMUL.FTZ R103, R0, R103 ;  /* 0x0000006700677220 */ /* 0x000fe80000410000 */
[C---:B------:R-:W-:Y:S02]  /*10400*/  FMUL.FTZ R104, R2.reuse, R104 ;  /* 0x0000006802687220 */ /* 0x040fe40000410000 */
[----:B------:R-:W-:Y:S02]  /*10410*/  FMUL.FTZ R105, R2, R105 ;  /* 0x0000006902697220 */ /* 0x000fe40000410000 */
[C---:B------:R-:W-:Y:S02]  /*10420*/  FMUL.FTZ R106, R0.reuse, R106 ;  /* 0x0000006a006a7220 */ /* 0x040fe40000410000 */
[----:B------:R-:W-:Y:S02]  /*10430*/  FMUL.FTZ R107, R0, R107 ;  /* 0x0000006b006b7220 */ /* 0x000fe40000410000 */
[C---:B------:R-:W-:Y:S01]  /*10440*/  FMUL.FTZ R108, R2.reuse, R108 ;  /* 0x0000006c026c7220 */ /* 0x040fe20000410000 */
[C---:B--2---:R-:W-:Y:S03]  /*10450*/  HMMA.16816.F32.BF16 R52, R144.reuse, R148, R52 ;  /* 0x000000949034723c */ /* 0x044fe60000041834 */
[----:B------:R-:W-:Y:S02]  /*10460*/  FMUL.FTZ R109, R2, R109 ;  /* 0x0000006d026d7220 */ /* 0x000fe40000410000 */
[C---:B------:R-:W-:Y:S02]  /*10470*/  FMUL.FTZ R110, R0.reuse, R110 ;  /* 0x0000006e006e7220 */ /* 0x040fe40000410000 */
[----:B------:R-:W-:Y:S01]  /*10480*/  FMUL.FTZ R111, R0, R111 ;  /* 0x0000006f006f7220 */ /* 0x000fe20000410000 */
[C---:B------:R-:W-:Y:S01]  /*10490*/  HMMA.16816.F32.BF16 R56, R144.reuse, R150, R56 ;  /* 0x000000969038723c */ /* 0x040fe20000041838 */
[----:B------:R-:W2:Y:S03]  /*104a0*/  LDSM.16.MT88.4 R148, [R178+0x2000] ;  /* 0x00200000b294783b */ /* 0x000ea60000004200 */
[C---:B------:R-:W-:Y:S02]  /*104b0*/  FMUL.FTZ R112, R2.reuse, R112 ;  /* 0x0000007002707220 */ /* 0x040fe40000410000 */
[----:B------:R-:W-:Y:S02]  /*104c0*/  FMUL.FTZ R113, R2, R113 ;  /* 0x0000007102717220 */ /* 0x000fe40000410000 */
[----:B------:R-:W-:Y:S01]  /*104d0*/  FMUL.FTZ R114, R0, R114 ;  /* 0x0000007200727220 */ /* 0x000fe20000410000 */
[C---:B-1----:R-:W-:Y:S03]  /*104e0*/  HMMA.16816.F32.BF16 R60, R144.reuse, R152, R60 ;  /* 0x00000098903c723c */ /* 0x042fe6000004183c */
[--C-:B------:R-:W-:Y:S02]  /*104f0*/  FFMA.FTZ R137, R162, c[0x0][0x2d0], -R161.reuse ;  /* 0x0000b400a2897a23 */ /* 0x100fe400000108a1 */
[----:B------:R-:W-:Y:S02]  /*10500*/  FMUL.FTZ R115, R0, R115 ;  /* 0x0000007300737220 */ /* 0x000fe40000410000 */
[----:B------:R1:W-:Y:S01]  /*10510*/  MUFU.EX2 R173, R137 ;  /* 0x0000008900ad7308 */ /* 0x0003e20000000800 */
[C---:B------:R-:W-:Y:S01]  /*10520*/  HMMA.16816.F32.BF16 R64, R144.reuse, R154, R64 ;  /* 0x0000009a9040723c */ /* 0x040fe20000041840 */
[----:B------:R-:W3:Y:S03]  /*10530*/  LDSM.16.MT88.4 R152, [R179+0x2000] ;  /* 0x00200000b398783b */ /* 0x000ee60000004200 */
        /* <DEDUP_REMOVED lines=9> */
[----:B-1----:R-:W-:Y:S02]  /*105d0*/  FFMA.FTZ R137, R163, c[0x0][0x2d0], -R161 ;  /* 0x0000b400a3897a23 */ /* 0x002fe400000108a1 */
[C---:B------:R-:W-:Y:S02]  /*105e0*/  FMUL.FTZ R124, R2.reuse, R124 ;  /* 0x0000007c027c7220 */ /* 0x040fe40000410000 */
[----:B------:R1:W-:Y:S01]  /*105f0*/  MUFU.EX2 R172, R137 ;  /* 0x0000008900ac7308 */ /* 0x0003e20000000800 */
[C---:B------:R-:W-:Y:S01]  /*10600*/  HMMA.16816.F32.BF16 R72, R144.reuse, R150, R72 ;  /* 0x000000969048723c */ /* 0x040fe20000041848 */
[----:B------:R-:W2:Y:S03]  /*10610*/  LDSM.16.MT88.4 R148, [R181+0x2000] ;  /* 0x00200000b594783b */ /* 0x000ea60000004200 */
[----:B------:R-:W-:Y:S02]  /*10620*/  FMUL.FTZ R125, R2, R125 ;  /* 0x0000007d027d7220 */ /* 0x000fe40000410000 */
[C---:B------:R-:W-:Y:S02]  /*10630*/  FMUL.FTZ R126, R0.reuse, R126 ;  /* 0x0000007e007e7220 */ /* 0x040fe40000410000 */
[----:B------:R-:W-:Y:S01]  /*10640*/  FMUL.FTZ R127, R0, R127 ;  /* 0x0000007f007f7220 */ /* 0x000fe20000410000 */
[C---:B---3--:R-:W-:Y:S03]  /*10650*/  HMMA.16816.F32.BF16 R76, R144.reuse, R152, R76 ;  /* 0x00000098904c723c */ /* 0x048fe6000004184c */
[C---:B------:R-:W-:Y:S02]  /*10660*/  FMUL.FTZ R128, R2.reuse, R128 ;  /* 0x0000008002807220 */ /* 0x040fe40000410000 */
[----:B------:R-:W-:Y:S02]  /*10670*/  FMUL.FTZ R129, R2, R129 ;  /* 0x0000008102817220 */ /* 0x000fe40000410000 */
[----:B------:R-:W-:Y:S01]  /*10680*/  FMUL.FTZ R130, R0, R130 ;  /* 0x0000008200827220 */ /* 0x000fe20000410000 */
[C---:B------:R-:W-:Y:S01]  /*10690*/  HMMA.16816.F32.BF16 R80, R144.reuse, R154, R80 ;  /* 0x0000009a9050723c */ /* 0x040fe20000041850 */
[----:B------:R-:W3:Y:S03]  /*106a0*/  LDSM.16.MT88.4 R152, [R180+0x2000] ;  /* 0x00200000b498783b */ /* 0x000ee60000004200 */
[----:B-1----:R-:W-:Y:S02]  /*106b0*/  FFMA.FTZ R137, R190, c[0x0][0x2d0], -R136 ;  /* 0x0000b400be897a23 */ /* 0x002fe40000010888 */
[----:B------:R-:W-:Y:S02]  /*106c0*/  FMUL.FTZ R131, R0, R131 ;  /* 0x0000008300837220 */ /* 0x000fe40000410000 */
[----:B------:R1:W-:Y:S01]  /*106d0*/  MUFU.EX2 R164, R137 ;  /* 0x0000008900a47308 */ /* 0x0003e20000000800 */
[----:B------:R-:W-:Y:S03]  /*106e0*/  FFMA.FTZ R2, R2, R195, R187 ;  /* 0x000000c302027223 */ /* 0x000fe600000100bb */
[----:B------:R-:W-:Y:S02]  /*106f0*/  FFMA.FTZ R0, R0, R194, R171 ;  /* 0x000000c200007223 */ /* 0x000fe400000100ab */
[----:B------:R-:W-:Y:S02]  /*10700*/  FADD.FTZ R2, R186, R2 ;  /* 0x00000002ba027221 */ /* 0x000fe40000010000 */
[----:B------:R-:W-:Y:S02]  /*10710*/  FADD.FTZ R0, R170, R0 ;  /* 0x00000000aa007221 */ /* 0x000fe40000010000 */
[----:B------:R-:W-:Y:S02]  /*10720*/  FADD.FTZ R2, R175, R2 ;  /* 0x00000002af027221 */ /* 0x000fe40000010000 */
[----:B------:R-:W-:Y:S01]  /*10730*/  FADD.FTZ R0, R169, R0 ;  /* 0x00000000a9007221 */ /* 0x000fe20000010000 */
[C---:B--2---:R-:W-:Y:S08]  /*10740*/  HMMA.16816.F32.BF16 R84, R144.reuse, R148, R84 ;  /* 0x000000949054723c */ /* 0x044ff00000041854 */
[C---:B------:R-:W-:Y:S01]  /*10750*/  HMMA.16816.F32.BF16 R88, R144.reuse, R150, R88 ;  /* 0x000000969058723c */ /* 0x040fe20000041858 */
[----:B------:R-:W2:Y:S03]  /*10760*/  LDSM.16.MT88.4 R148, [R178+0x3000] ;  /* 0x00300000b294783b */ /* 0x000ea60000004200 */
[--C-:B-1----:R-:W-:Y:S04]  /*10770*/  FFMA.FTZ R137, R191, c[0x0][0x2d0], -R136.reuse ;  /* 0x0000b400bf897a23 */ /* 0x102fe80000010888 */
[----:B------:R1:W4:Y:S01]  /*10780*/  MUFU.EX2 R165, R137 ;  /* 0x0000008900a57308 */ /* 0x0003220000000800 */
[C---:B---3--:R-:W-:Y:S08]  /*10790*/  HMMA.16816.F32.BF16 R92, R144.reuse, R152, R92 ;  /* 0x00000098905c723c */ /* 0x048ff0000004185c */
[C---:B------:R-:W-:Y:S01]  /*107a0*/  HMMA.16816.F32.BF16 R96, R144.reuse, R154, R96 ;  /* 0x0000009a9060723c */ /* 0x040fe20000041860 */
[----:B------:R-:W3:Y:S03]  /*107b0*/  LDSM.16.MT88.4 R152, [R179+0x3000] ;  /* 0x00300000b398783b */ /* 0x000ee60000004200 */
[--C-:B-1----:R-:W-:Y:S04]  /*107c0*/  FFMA.FTZ R137, R192, c[0x0][0x2d0], -R161.reuse ;  /* 0x0000b400c0897a23 */ /* 0x102fe800000108a1 */
[----:B------:R1:W-:Y:S01]  /*107d0*/  MUFU.EX2 R167, R137 ;  /* 0x0000008900a77308 */ /* 0x0003e20000000800 */
[C---:B--2---:R-:W-:Y:S08]  /*107e0*/  HMMA.16816.F32.BF16 R100, R144.reuse, R148, R100 ;  /* 0x000000949064723c */ /* 0x044ff00000041864 */
[C---:B------:R-:W-:Y:S01]  /*107f0*/  HMMA.16816.F32.BF16 R104, R144.reuse, R150, R104 ;  /* 0x000000969068723c */ /* 0x040fe20000041868 */
[----:B------:R-:W2:Y:S07]  /*10800*/  LDSM.16.MT88.4 R148, [R181+0x3000] ;  /* 0x00300000b594783b */ /* 0x000eae0000004200 */
[C---:B---3--:R-:W-:Y:S04]  /*10810*/  HMMA.16816.F32.BF16 R108, R144.reuse, R152, R108 ;  /* 0x00000098906c723c */ /* 0x048fe8000004186c */
[----:B-1----:R-:W-:Y:S01]  /*10820*/  FFMA.FTZ R137, R193, c[0x0][0x2d0], -R161 ;  /* 0x0000b400c1897a23 */ /* 0x002fe200000108a1 */
[----:B----4-:R-:W-:Y:S03]  /*10830*/  F2FP.BF16.PACK_AB R161, R165, R164 ;  /* 0x000000a4a5a1723e */ /* 0x010fe600000010ff */
[----:B------:R-:W1:Y:S01]  /*10840*/  MUFU.EX2 R166, R137 ;  /* 0x0000008900a67308 */ /* 0x000e620000000800 */
[C---:B------:R-:W-:Y:S01]  /*10850*/  HMMA.16816.F32.BF16 R112, R144.reuse, R154, R112 ;  /* 0x0000009a9070723c */ /* 0x040fe20000041870 */
[----:B------:R-:W3:Y:S07]  /*10860*/  LDSM.16.MT88.4 R152, [R180+0x3000] ;  /* 0x00300000b498783b */ /* 0x000eee0000004200 */
[C---:B--2---:R-:W-:Y:S04]  /*10870*/  HMMA.16816.F32.BF16 R116, R144.reuse, R148, R116 ;  /* 0x000000949074723c */ /* 0x044fe80000041874 */
[----:B-1----:R-:W-:Y:S01]  /*10880*/  F2FP.BF16.PACK_AB R162, R166, R167 ;  /* 0x000000a7a6a2723e */ /* 0x002fe200000010ff */
[--C-:B------:R-:W-:Y:S02]  /*10890*/  FFMA.FTZ R137, R143, c[0x0][0x2d0], -R136.reuse ;  /* 0x0000b4008f897a23 */ /* 0x100fe40000010888 */
[----:B------:R-:W-:Y:S01]  /*108a0*/  FFMA.FTZ R136, R160, c[0x0][0x2d0], -R136 ;  /* 0x0000b400a0887a23 */ /* 0x000fe20000010888 */
[----:B------:R-:W-:Y:S01]  /*108b0*/  F2FP.BF16.PACK_AB R160, R172, R173 ;  /* 0x000000adaca0723e */ /* 0x000fe200000010ff */
[C---:B------:R-:W-:Y:S01]  /*108c0*/  HMMA.16816.F32.BF16 R120, R144.reuse, R150, R120 ;  /* 0x000000969078723c */ /* 0x040fe20000041878 */
[----:B------:R-:W1:Y:S01]  /*108d0*/  LDSM.16.MT88.4 R148, [R178+0x800] ;  /* 0x00080000b294783b */ /* 0x000e620000004200 */
[----:B------:R-:W-:Y:S06]  /*108e0*/  MUFU.EX2 R137, R137 ;  /* 0x0000008900897308 */ /* 0x000fec0000000800 */
[C---:B---3--:R-:W-:Y:S04]  /*108f0*/  HMMA.16816.F32.BF16 R124, R144.reuse, R152, R124 ;  /* 0x00000098907c723c */ /* 0x048fe8000004187c */
[----:B------:R-:W2:Y:S04]  /*10900*/  MUFU.EX2 R136, R136 ;  /* 0x0000008800887308 */ /* 0x000ea80000000800 */
[----:B------:R-:W-:Y:S04]  /*10910*/  HMMA.16816.F32.BF16 R128, R144, R154, R128 ;  /* 0x0000009a9080723c */ /* 0x000fe80000041880 */
[----:B--2---:R-:W-:Y:S07]  /*10920*/  F2FP.BF16.PACK_AB R163, R136, R137 ;  /* 0x0000008988a3723e */ /* 0x004fee00000010ff */
[C---:B-1----:R-:W-:Y:S01]  /*10930*/  HMMA.16816.F32.BF16 R144, R160.reuse, R148, R4 ;  /* 0x00000094a090723c */ /* 0x042fe20000041804 */
[----:B------:R-:W1:Y:S07]  /*10940*/  LDSM.16.MT88.4 R4, [R181+0x800] ;  /* 0x00080000b504783b */ /* 0x000e6e0000004200 */
[C---:B------:R-:W-:Y:S01]  /*10950*/  HMMA.16816.F32.BF16 R148, R160.reuse, R150, R8 ;  /* 0x00000096a094723c */ /* 0x040fe20000041808 */
[----:B------:R-:W2:Y:S07]  /*10960*/  LDSM.16.MT88.4 R8, [R180+0x800] ;  /* 0x00080000b408783b */ /* 0x000eae0000004200 */
[C---:B------:R-:W-:Y:S01]  /*10970*/  HMMA.16816.F32.BF16 R152, R160.reuse, R156, R12 ;  /* 0x0000009ca098723c */ /* 0x040fe2000004180c */
[----:B------:R-:W3:Y:S07]  /*10980*/  LDSM.16.MT88.4 R12, [R178+0x1800] ;  /* 0x00180000b20c783b */ /* 0x000eee0000004200 */
[C---:B------:R-:W-:Y:S08]  /*10990*/  HMMA.16816.F32.BF16 R156, R160.reuse, R158, R16 ;  /* 0x0000009ea09c723c */ /* 0x040ff00000041810 */
        /* <DEDUP_REMOVED lines=35> */
[C---:B-1----:R-:W-:Y:S07]  /*10bd0*/  HMMA.16816.F32.BF16 R116, R160.reuse, R4, R116 ;  /* 0x00000004a074723c */ /* 0x042fee0000041874 */
[----:B------:R-:W-:Y:S01]  /*10be0*/  FADD.FTZ R4, R174, R2 ;  /* 0x00000002ae047221 */ /* 0x000fe20000010000 */
[C---:B------:R-:W-:Y:S04]  /*10bf0*/  HMMA.16816.F32.BF16 R120, R160.reuse, R6, R120 ;  /* 0x00000006a078723c */ /* 0x040fe80000041878 */
[----:B------:R-:W-:Y:S02]  /*10c00*/  FADD.FTZ R2, R168, R0 ;  /* 0x00000000a8027221 */ /* 0x000fe40000010000 */
[----:B------:R-:W-:Y:S02]  /*10c10*/  FADD.FTZ R0, R173, R4 ;  /* 0x00000004ad007221 */ /* 0x000fe40000010000 */
[C---:B--2---:R-:W-:Y:S04]  /*10c20*/  HMMA.16816.F32.BF16 R124, R160.reuse, R8, R124 ;  /* 0x00000008a07c723c */ /* 0x044fe8000004187c */
[----:B------:R-:W-:Y:S02]  /*10c30*/  FADD.FTZ R2, R164, R2 ;  /* 0x00000002a4027221 */ /* 0x000fe40000010000 */
[----:B------:R-:W-:Y:S01]  /*10c40*/  FADD.FTZ R0, R172, R0 ;  /* 0x00000000ac007221 */ /* 0x000fe20000010000 */
[-C--:B------:R-:W-:Y:S01]  /*10c50*/  MOV R8, R3.reuse ;  /* 0x0000000300087202 */ /* 0x080fe20000000f00 */
[----:B------:R-:W-:Y:S01]  /*10c60*/  FADD.FTZ R4, R165, R2 ;  /* 0x00000002a5047221 */ /* 0x000fe20000010000 */
[----:B------:R-:W-:Y:S03]  /*10c70*/  HMMA.16816.F32.BF16 R128, R160, R10, R128 ;  /* 0x0000000aa080723c */ /* 0x000fe60000041880 */
[----:B------:R-:W-:Y:S02]  /*10c80*/  FADD.FTZ R2, R167, R0 ;  /* 0x00000000a7027221 */ /* 0x000fe40000010000 */
[----:B------:R-:W-:Y:S01]  /*10c90*/  FADD.FTZ R0, R137, R4 ;  /* 0x0000000489007221 */ /* 0x000fe20000010000 */
[----:B------:R-:W-:Y:S01]  /*10ca0*/  MOV R137, R3 ;  /* 0x0000000300897202 */ /* 0x000fe20000000f00 */
[----:B------:R-:W-:Y:S02]  /*10cb0*/  FADD.FTZ R195, R166, R2 ;  /* 0x00000002a6c37221 */ /* 0x000fe40000010000 */
[----:B------:R-:W-:Y:S03]  /*10cc0*/  FADD.FTZ R194, R136, R0 ;  /* 0x0000000088c27221 */ /* 0x000fe60000010000 */
[----:B------:R-:W-:Y:S01]  /*10cd0*/  MOV R136, R135 ;  /* 0x0000008700887202 */ /* 0x000fe20000000f00 */
[----:B------:R-:W-:-:S05]  /*10ce0*/  @P0 BRA `(.L_x_229) ;  /* 0xffffe04000000947 */ /* 0x000fca000383ffff */
.L_x_228:
[----:B------:R-:W-:Y:S01]  /*10cf0*/  @!UPT UIADD3 URZ, URZ, URZ, URZ ;  /* 0x0000003f3f3ff290 */ /* 0x000fe2000fffe03f */
[----:B------:R-:W-:Y:S05]  /*10d00*/  BRA.DIV ~URZ, `(.L_x_230) ;  /* 0x00005b427f007947 */ /* 0x000fea000b800000 */
[----:B------:R-:W1:Y:S04]  /*10d10*/  SHFL.BFLY PT, R0, R195, 0x2, 0x1f ;  /* 0x0c401f00c3007f89 */ /* 0x000e6800000e0000 */
[----:B------:R-:W2:Y:S01]  /*10d20*/  SHFL.BFLY PT, R2, R194, 0x2, 0x1f ;  /* 0x0c401f00c2027f89 */ /* 0x000ea200000e0000 */
[----:B-1----:R-:W-:-:S02]  /*10d30*/  FADD.FTZ R0, R0, R195 ;  /* 0x000000c300007221 */ /* 0x002fc40000010000 */
[----:B--2---:R-:W-:-:S03]  /*10d40*/  FADD.FTZ R4, R2, R194 ;  /* 0x000000c202047221 */ /* 0x004fc60000010000 */
[----:B------:R-:W1:Y:S04]  /*10d50*/  SHFL.BFLY PT, R5, R0, 0x1, 0x1f ;  /* 0x0c201f0000057f89 */ /* 0x000e6800000e0000 */
[----:B------:R2:W3:Y:S01]  /*10d60*/  SHFL.BFLY PT, R3, R4, 0x1, 0x1f ;  /* 0x0c201f0004037f89 */ /* 0x0004e200000e0000 */
[----:B-1----:R-:W-:-:S05]  /*10d70*/  FADD.FTZ R0, R0, R5 ;  /* 0x0000000500007221 */ /* 0x002fca0000010000 */
.L_x_299:
[----:B------:R-:W-:Y:S01]  /*10d80*/  FSETP.NE.FTZ.AND P1, PT, R0, RZ, PT ;  /* 0x000000ff0000720b */ /* 0x000fe20003f35000 */
[----:B---3--:R-:W-:Y:S01]  /*10d90*/  FADD.FTZ R3, R3, R4 ;  /* 0x0000000403037221 */ /* 0x008fe20000010000 */
[----:B------:R-:W-:Y:S02]  /*10da0*/  MOV R2, RZ ;  /* 0x000000ff00027202 */ /* 0x000fe40000000f00 */
[----:B------:R-:W-:Y:S02]  /*10db0*/  MOV R136, 0xff800000 ;  /* 0xff80000000887802 */ /* 0x000fe40000000f00 */
[----:B------:R-:W-:-:S07]  /*10dc0*/  FSETP.NE.FTZ.AND P0, PT, R3, RZ, PT ;  /* 0x000000ff0300720b */ /* 0x000fce0003f15000 */
[----:B------:R-:W1:Y:S01]  /*10dd0*/  @P1 MUFU.RCP R2, R0 ;  /* 0x0000000000021308 */ /* 0x000e620000001000 */
[----:B--2---:R-:W-:-:S05]  /*10de0*/  @P1 MOV R4, 0x3f317218 ;  /* 0x3f31721800041802 */ /* 0x004fca0000000f00 */
[----:B------:R-:W-:Y:S02]  /*10df0*/  @P1 FMUL.FTZ R4, R4, c[0x0][0x2d0] ;  /* 0x0000b40004041a20 */ /* 0x000fe40000410000 */
[----:B------:R2:W-:Y:S01]  /*10e00*/  @P1 MUFU.LG2 R5, R0 ;  /* 0x0000000000051308 */ /* 0x0005e20000000c00 */
        /* <DEDUP_REMOVED lines=34> */
[C---:B------:R-:W-:Y:S01]  /*11030*/  FMUL.FTZ R156, R2.reuse, R20 ;  /* 0x00000014029c7220 */ /* 0x040fe20000410000 */
[----:B------:R-:W-:Y:S01]  /*11040*/  MOV R20, 0xff800000 ;  /* 0xff80000000147802 */ /* 0x000fe20000000f00 */
        /* <DEDUP_REMOVED lines=31> */
[----:B------:R2:W3:Y:S01]  /*11240*/  @P0 MUFU.LG2 R2, R3 ;  /* 0x0000000300020308 */ /* 0x0004e20000000c00 */
[----:B-1----:R-:W-:-:S02]  /*11250*/  FMUL.FTZ R120, R0, R146 ;  /* 0x0000009200787220 */ /* 0x002fc40000410000 */
[C---:B------:R-:W-:Y:S02]  /*11260*/  FMUL.FTZ R121, R0.reuse, R147 ;  /* 0x0000009300797220 */ /* 0x040fe40000410000 */
[C---:B------:R-:W-:Y:S02]  /*11270*/  FMUL.FTZ R146, R0.reuse, R150 ;  /* 0x0000009600927220 */ /* 0x040fe40000410000 */
[C---:B------:R-:W-:Y:S02]  /*11280*/  FMUL.FTZ R147, R0.reuse, R151 ;  /* 0x0000009700937220 */ /* 0x040fe40000410000 */
[C---:B------:R-:W-:Y:S02]  /*11290*/  FMUL.FTZ R124, R0.reuse, R154 ;  /* 0x0000009a007c7220 */ /* 0x040fe40000410000 */
[C---:B------:R-:W-:Y:S02]  /*112a0*/  FMUL.FTZ R125, R0.reuse, R155 ;  /* 0x0000009b007d7220 */ /* 0x040fe40000410000 */
[----:B------:R-:W-:-:S02]  /*112b0*/  FMUL.FTZ R150, R0, R22 ;  /* 0x0000001600967220 */ /* 0x000fc40000410000 */
[C---:B------:R-:W-:Y:S01]  /*112c0*/  FMUL.FTZ R151, R0.reuse, R23 ;  /* 0x0000001700977220 */ /* 0x040fe20000410000 */
[----:B--2---:R-:W-:Y:S01]  /*112d0*/  @P0 MOV R3, 0x3f317218 ;  /* 0x3f31721800030802 */ /* 0x004fe20000000f00 */
[C---:B------:R-:W-:Y:S02]  /*112e0*/  FMUL.FTZ R154, R0.reuse, R34 ;  /* 0x00000022009a7220 */ /* 0x040fe40000410000 */
[C---:B------:R-:W-:Y:S02]  /*112f0*/  FMUL.FTZ R155, R0.reuse, R35 ;  /* 0x00000023009b7220 */ /* 0x040fe40000410000 */
[----:B------:R-:W-:Y:S02]  /*11300*/  @P1 FMUL.FTZ R5, R5, 0.69314718246459960938 ;  /* 0x3f31721805051820 */ /* 0x000fe40000410000 */
        /* <DEDUP_REMOVED lines=15> */
[----:B------:R-:W-:Y:S02]  /*11400*/  FMUL.FTZ R55, R0, R67 ;  /* 0x0000004300377220 */ /* 0x000fe40000410000 */
[----:B------:R-:W-:Y:S01]  /*11410*/  @P1 FFMA.FTZ R136, R4, R135, R5 ;  /* 0x0000008704881223 */ /* 0x000fe20000010005 */
[----:B------:R-:W-:Y:S01]  /*11420*/  MOV R4, 0x1 ;  /* 0x0000000100047802 */ /* 0x000fe20000000f00 */
        /* <DEDUP_REMOVED lines=8> */
[----:B---3--:R-:W-:-:S02]  /*114b0*/  @P0 FMUL.FTZ R2, R2, 0.69314718246459960938 ;  /* 0x3f31721802020820 */ /* 0x008fc40000410000 */
[----:B------:R-:W-:Y:S02]  /*114c0*/  @P0 FMUL.FTZ R3, R3, c[0x0][0x2d0] ;  /* 0x0000b40003030a20 */ /* 0x000fe40000410000 */
        /* <DEDUP_REMOVED lines=32> */
.L_x_161:
[----:B------:R-:W1:Y:S01]  /*116d0*/  S2R R2, SR_TID.X ;  /* 0x0000000000027919 */ /* 0x000e620000002100 */
[----:B------:R-:W-:Y:S01]  /*116e0*/  BSSY B0, `(.L_x_231) ;  /* 0x0000010000007945 */ /* 0x000fe20003800000 */
[----:B-1----:R-:W-:-:S13]  /*116f0*/  LOP3.LUT P0, RZ, R2, 0xff, RZ, 0xc0, !PT ;  /* 0x000000ff02ff7812 */ /* 0x002fda000780c0ff */
[----:B------:R-:W-:Y:S05]  /*11700*/  @P0 BRA `(.L_x_232) ;  /* 0x000000d000000947 */ /* 0x000fea0003800000 */
[----:B------:R-:W1:Y:S01]  /*11710*/  S2R R4, SR_LANEID ;  /* 0x0000000000047919 */ /* 0x000e620000000000 */
[----:B------:R-:W-:Y:S01]  /*11720*/  VOTEU.ANY UR4, UPT, PT ;  /* 0x0000000000047886 */ /* 0x000fe200038e0100 */
[----:B------:R-:W-:Y:S01]  /*11730*/  IMAD.MOV.U32 R5, RZ, RZ, c[0x0][0x564] ;  /* 0x00015900ff057624 */ /* 0x000fe200078e00ff */
[----:B------:R-:W1:Y:S08]  /*11740*/  FLO.U32 R3, UR4 ;  /* 0x0000000400037d00 */ /* 0x000e7000080e0000 */
[----:B------:R-:W2:Y:S01]  /*11750*/  POPC R2, UR4 ;  /* 0x0000000400027d09 */ /* 0x000ea20008000000 */
[----:B-1----:R-:W-:Y:S01]  /*11760*/  ISETP.EQ.U32.AND P0, PT, R3, R4, PT ;  /* 0x000000040300720c */ /* 0x002fe20003f02070 */
[----:B------:R-:W-:-:S12]  /*11770*/  IMAD.MOV.U32 R4, RZ, RZ, c[0x0][0x560] ;  /* 0x00015800ff047624 */ /* 0x000fd800078e00ff */
[----:B--2---:R1:W2:Y:S04]  /*11780*/  @P0 ATOMG.E.ADD.STRONG.GPU PT, R2, [R4.64], R2 ;  /* 0x00000002040209a8 */ /* 0x0042a800081ee1c6 */
[----:B-1----:R-:W1:Y:S04]  /*11790*/  S2R R4, SR_LTMASK ;  /* 0x0000000000047919 */ /* 0x002e680000003900 */
[----:B--2---:R1:W2:Y:S02]  /*117a0*/  SHFL.IDX PT, R3, R2, R3, 0x1f ;  /* 0x00001f0302037589 */ /* 0x0042a400000e0000 */
[----:B-1----:R-:W-:-:S06]  /*117b0*/  LOP3.LUT R2, R4, UR4, RZ, 0xc0, !PT ;  /* 0x0000000404027c12 */ /* 0x002fcc000f8ec0ff */
[----:B------:R-:W2:Y:S02]  /*117c0*/  POPC R2, R2 ;  /* 0x0000000200027309 */ /* 0x000ea40000000000 */
[----:B--2---:R-:W-:-:S06]  /*117d0*/  IADD3 R212, R3, c[0x0][0xc], R2 ;  /* 0x0000030003d47a10 */ /* 0x004fcc0007ffe002 */
.L_x_232:
[----:B------:R-:W-:Y:S05]  /*117e0*/  BSYNC B0 ;  /* 0x0000000000007941 */ /* 0x000fea0003800000 */
.L_x_231:
[----:B------:R-:W-:Y:S01]  /*117f0*/  PRMT R0, R0, 0x9910, RZ ;  /* 0x0000991000007816 */ /* 0x000fe200000000ff */
[----:B------:R-:W-:Y:S01]  /*11800*/  BSSY B1, `(.L_x_233) ;  /* 0x00003df000017945 */ /* 0x000fe20003800000 */
[----:B------:R-:W-:Y:S02]  /*11810*/  IMAD.MOV.U32 R21, RZ, RZ, R212 ;  /* 0x000000ffff157224 */ /* 0x000fe400078e00d4 */
[----:B------:R-:W-:-:S13]  /*11820*/  ISETP.NE.AND P0, PT, R0, RZ, PT ;  /* 0x000000ff0000720c */ /* 0x000fda0003f05270 */
[----:B------:R-:W-:Y:S05]  /*11830*/  @!P0 BRA `(.L_x_234) ;  /* 0x0000308000008947 */ /* 0x000fea0003800000 */
[----:B------:R-:W-:Y:S01]  /*11840*/  WARPSYNC 0xffffffff ;  /* 0xffffffff00007948 */ /* 0x000fe20003800000 */
[----:B------:R-:W-:Y:S01]  /*11850*/  BAR.SYNC.DEFER_BLOCKING 0x1, 0x100 ;  /* 0x0044000000007b1d */ /* 0x000fe20000010000 */
[----:B------:R-:W-:Y:S01]  /*11860*/  F2FP.BF16.PACK_AB R0, R161, R160 ;  /* 0x000000a0a100723e */ /* 0x000fe200000010ff */
[----:B------:R-:W-:Y:S01]  /*11870*/  IMAD.MOV.U32 R6, RZ, RZ, 0x4 ;  /* 0x00000004ff067424 */ /* 0x000fe200078e00ff */
[----:B------:R-:W-:Y:S01]  /*11880*/  F2FP.BF16.PACK_AB R2, R121, R120 ;  /* 0x000000787902723e */ /* 0x000fe200000010ff */
[----:B------:R-:W-:Y:S01]  /*11890*/  IMAD.MOV.U32 R13, RZ, RZ, c[0x0][0x388] ;  /* 0x0000e200ff0d7624 */ /* 0x000fe200078e00ff */
[----:B------:R-:W-:Y:S01]  /*118a0*/  F2FP.BF16.PACK_AB R3, R145, R144 ;  /* 0x000000909103723e */ /* 0x000fe200000010ff */
[----:B------:R-:W-:Y:S01]  /*118b0*/  IMAD.WIDE R6, R206, R6, c[0x0][0x500] ;  /* 0x00014000ce067625 */ /* 0x000fe200078e0206 */
[----:B------:R-:W-:Y:S02]  /*118c0*/  F2FP.BF16.PACK_AB R4, R97, R96 ;  /* 0x000000606104723e */ /* 0x000fe400000010ff */
[----:B------:R-:W-:-:S02]  /*118d0*/  ISETP.NE.U32.AND P0, PT, RZ, c[0x0][0x508], PT ;  /* 0x00014200ff007a0c */ /* 0x000fc40003f05070 */
[----:B------:R-:W-:Y:S02]  /*118e0*/  ISETP.NE.U32.AND P2, PT, RZ, c[0x0][0x500], PT ;  /* 0x00014000ff007a0c */ /* 0x000fe40003f45070 */
[----:B------:R-:W-:Y:S02]  /*118f0*/  ISETP.NE.AND.EX P1, PT, RZ, c[0x0][0x50c], PT, P0 ;  /* 0x00014300ff007a0c */ /* 0x000fe40003f25300 */
[----:B------:R-:W-:Y:S01]  /*11900*/  ISETP.NE.AND.EX P2, PT, RZ, c[0x0][0x504], PT, P2 ;  /* 0x00014100ff007a0c */ /* 0x000fe20003f45320 */
[----:B------:R1:W-:Y:S04]  /*11910*/  STS [R223+0x80], R0 ;  /* 0x00008000df007388 */ /* 0x0003e80000000800 */
[----:B------:R2:W-:Y:S04]  /*11920*/  STS [R223+0x480], R2 ;  /* 0x00048002df007388 */ /* 0x0005e80000000800 */
[----:B------:R3:W-:Y:S01]  /*11930*/  STS [R224], R3 ;  /* 0x00000003e0007388 */ /* 0x0007e20000000800 */
[----:B-1----:R-:W-:-:S02]  /*11940*/  F2FP.BF16.PACK_AB R0, R147, R146 ;  /* 0x000000929300723e */ /* 0x002fc400000010ff */
[----:B--2---:R-:W-:-:S03]  /*11950*/  F2FP.BF16.PACK_AB R2, R149, R148 ;  /* 0x000000949502723e */ /* 0x004fc600000010ff */
[----:B------:R1:W-:Y:S01]  /*11960*/  STS [R224+0x400], R0 ;  /* 0x00040000e0007388 */ /* 0x0003e20000000800 */
[----:B---3--:R-:W-:-:S03]  /*11970*/  F2FP.BF16.PACK_AB R3, R125, R124 ;  /* 0x0000007c7d03723e */ /* 0x008fc600000010ff */
[----:B------:R2:W-:Y:S04]  /*11980*/  STS [R226+0x80], R2 ;  /* 0x00008002e2007388 */ /* 0x0005e80000000800 */
[----:B------:R3:W-:Y:S01]  /*11990*/  STS [R226+0x480], R3 ;  /* 0x00048003e2007388 */ /* 0x0007e20000000800 */
[----:B-1----:R-:W-:Y:S02]  /*119a0*/  F2FP.BF16.PACK_AB R0, R153, R152 ;  /* 0x000000989900723e */ /* 0x002fe400000010ff */
[----:B--2---:R-:W-:-:S03]  /*119b0*/  F2FP.BF16.PACK_AB R2, R129, R128 ;  /* 0x000000808102723e */ /* 0x004fc600000010ff */
[----:B------:R1:W-:Y:S01]  /*119c0*/  STS [R225], R0 ;  /* 0x00000000e1007388 */ /* 0x0003e20000000800 */
[----:B---3--:R-:W-:-:S03]  /*119d0*/  F2FP.BF16.PACK_AB R3, R157, R156 ;  /* 0x0000009c9d03723e */ /* 0x008fc600000010ff */
[----:B------:R2:W-:Y:S04]  /*119e0*/  STS [R225+0x400], R2 ;  /* 0x00040002e1007388 */ /* 0x0005e80000000800 */
[----:B------:R3:W-:Y:S01]  /*119f0*/  STS [R230+0x80], R3 ;  /* 0x00008003e6007388 */ /* 0x0007e20000000800 */
        /* <DEDUP_REMOVED lines=8> */
[----:B------:R1:W-:Y:S01]  /*11a80*/  STS [R229+0x80], R0 ;  /* 0x00008000e5007388 */ /* 0x0003e20000000800 */
        /* <DEDUP_REMOVED lines=80> */
[----:B------:R3:W-:Y:S04]  /*11f90*/  STS [R226+0xc480], R4 ;  /* 0x00c48004e2007388 */ /* 0x0007e80000000800 */
[----:B------:R4:W-:Y:S01]  /*11fa0*/  STS [R225+0xc000], R2 ;  /* 0x00c00002e1007388 */ /* 0x0009e20000000800 */
[----:B-1----:R-:W-:Y:S02]  /*11fb0*/  F2FP.BF16.PACK_AB R0, R169, R168 ;  /* 0x000000a8a900723e */ /* 0x002fe400000010ff */
[----:B--2---:R-:W-:-:S03]  /*11fc0*/  F2FP.BF16.PACK_AB R3, R165, R164 ;  /* 0x000000a4a503723e */ /* 0x004fc600000010ff */
[----:B------:R1:W-:Y:S01]  /*11fd0*/  STS [R225+0xc400], R0 ;  /* 0x00c40000e1007388 */ /* 0x0003e20000000800 */
[----:B---3--:R-:W-:-:S03]  /*11fe0*/  @P1 LEA R4, P0, R206, c[0x0][0x508], 0x2 ;  /* 0x00014200ce041a11 */ /* 0x008fc600078010ff */
[----:B------:R2:W-:Y:S01]  /*11ff0*/  STS [R230+0xc080], R3 ;  /* 0x00c08003e6007388 */ /* 0x0005e20000000800 */
[----:B----4-:R-:W-:Y:S02]  /*12000*/  F2FP.BF16.PACK_AB R2, R107, R106 ;  /* 0x0000006a6b02723e */ /* 0x010fe400000010ff */
[----:B------:R-:W-:-:S03]  /*12010*/  @P1 LEA.HI.X R5, R206, c[0x0][0x50c], R221, 0x2, P0 ;  /* 0x00014300ce051a11 */ /* 0x000fc600000f14dd */
[----:B------:R3:W-:Y:S01]  /*12020*/  STS [R230+0xc480], R2 ;  /* 0x00c48002e6007388 */ /* 0x0007e20000000800 */
[----:B-1----:R-:W-:Y:S02]  /*12030*/  F2FP.BF16.PACK_AB R0, R117, R116 ;  /* 0x000000747500723e */ /* 0x002fe400000010ff */
[----:B--2---:R-:W-:-:S03]  /*12040*/  F2FP.BF16.PACK_AB R3, R103, R102 ;  /* 0x000000666703723e */ /* 0x004fc600000010ff */
[----:B------:R1:W-:Y:S04]  /*12050*/  STS [R228+0xc000], R0 ;  /* 0x00c00000e4007388 */ /* 0x0003e80000000800 */
[----:B------:R2:W-:Y:S01]  /*12060*/  STS [R228+0xc400], R3 ;  /* 0x00c40003e4007388 */ /* 0x0005e20000000800 */
[----:B---3--:R-:W-:-:S05]  /*12070*/  F2FP.BF16.PACK_AB R2, R113, R112 ;  /* 0x000000707102723e */ /* 0x008fca00000010ff */
[----:B------:R3:W-:Y:S01]  /*12080*/  STS [R229+0xc080], R2 ;  /* 0x00c08002e5007388 */ /* 0x0007e20000000800 */
[----:B-1----:R-:W-:Y:S02]  /*12090*/  F2FP.BF16.PACK_AB R0, R99, R98 ;  /* 0x000000626300723e */ /* 0x002fe400000010ff */
[----:B--2---:R-:W-:-:S03]  /*120a0*/  F2FP.BF16.PACK_AB R3, R105, R104 ;  /* 0x000000686903723e */ /* 0x004fc600000010ff */
[----:B------:R1:W-:Y:S04]  /*120b0*/  STS [R229+0xc480], R0 ;  /* 0x00c48000e5007388 */ /* 0x0003e80000000800 */
[----:B------:R2:W-:Y:S01]  /*120c0*/  STS [R227+0xc000], R3 ;  /* 0x00c00003e3007388 */ /* 0x0005e20000000800 */
[----:B---3--:R-:W-:Y:S01]  /*120d0*/  IMAD.MOV.U32 R2, RZ, RZ, RZ ;  /* 0x000000ffff027224 */ /* 0x008fe200078e00ff */
[----:B-1----:R-:W-:-:S05]  /*120e0*/  F2FP.BF16.PACK_AB R0, R91, R90 ;  /* 0x0000005a5b00723e */ /* 0x002fca00000010ff */
[----:B------:R1:W-:Y:S04]  /*120f0*/  STS [R227+0xc400], R0 ;  /* 0x00c40000e3007388 */ /* 0x0003e80000000800 */
[----:B------:R-:W-:Y:S06]  /*12100*/  BAR.SYNC.DEFER_BLOCKING 0x1, 0x100 ;  /* 0x0044000000007b1d */ /* 0x000fec0000010000 */
[----:B------:R1:W5:Y:S04]  /*12110*/  @P1 LDG.E R13, [R4.64] ;  /* 0x00000006040d1981 */ /* 0x000368000c1e1900 */
[----:B------:R1:W5:Y:S01]  /*12120*/  @P2 LDG.E R2, [R6.64] ;  /* 0x0000000606022981 */ /* 0x000362000c1e1900 */
[----:B------:R-:W-:-:S04]  /*12130*/  ISETP.NE.AND P0, PT, R222, RZ, PT ;  /* 0x000000ffde00720c */ /* 0x000fc80003f05270 */
[----:B--2---:R-:W-:Y:S01]  /*12140*/  SEL R3, R222, c[0x0][0x3d4], P0 ;  /* 0x0000f500de037a07 */ /* 0x004fe20000000000 */
[----:B------:R-:W-:Y:S05]  /*12150*/  @P1 BRA `(.L_x_235) ;  /* 0x0000004000001947 */ /* 0x000fea0003800000 */
[----:B------:R-:W-:Y:S05]  /*12160*/  @!P2 BRA `(.L_x_235) ;  /* 0x000000300000a947 */ /* 0x000fea0003800000 */
[----:B-1----:R1:W2:Y:S04]  /*12170*/  LDG.E R0, [R6.64] ;  /* 0x0000000606007981 */ /* 0x0022a8000c1e1900 */
[----:B-1----:R-:W2:Y:S02]  /*12180*/  LDG.E R6, [R6.64+0x4] ;  /* 0x0000040606067981 */ /* 0x002ea4000c1e1900 */
[----:B--2--5:R-:W-:Y:S02]  /*12190*/  IADD3 R13, -R0, R6, RZ ;  /* 0x00000006000d7210 */ /* 0x024fe40007ffe1ff */
.L_x_235:
[----:B-1----:R-:W2:Y:S01]  /*121a0*/  LDL R4, [R1+0x8] ;  /* 0x0000080001047983 */ /* 0x002ea20000100800 */
[----:B------:R-:W-:Y:S01]  /*121b0*/  IMAD.MOV.U32 R11, RZ, RZ, 0x368 ;  /* 0x00000368ff0b7424 */ /* 0x000fe200078e00ff */
[----:B------:R-:W-:Y:S01]  /*121c0*/  ISETP.GT.AND P2, PT, R3, 0x1, PT ;  /* 0x000000010300780c */ /* 0x000fe20003f44270 */
[----:B------:R-:W-:Y:S01]  /*121d0*/  IMAD.MOV.U32 R0, RZ, RZ, c[0x0][0x4e8] ;  /* 0x00013a00ff007624 */ /* 0x000fe200078e00ff */
[----:B------:R-:W3:Y:S01]  /*121e0*/  LDL R111, [R1+0x4] ;  /* 0x00000400016f7983 */ /* 0x000ee20000100800 */
[----:B------:R-:W-:-:S02]  /*121f0*/  ISETP.NE.U32.AND P0, PT, RZ, c[0x0][0x500], PT ;  /* 0x00014000ff007a0c */ /* 0x000fc40003f05070 */
[----:B------:R-:W-:Y:S02]  /*12200*/  SEL R11, R11, 0x328, P2 ;  /* 0x000003280b0b7807 */ /* 0x000fe40001000000 */
[----:B------:R-:W-:Y:S02]  /*12210*/  ISETP.NE.AND P3, PT, R0, 0x1, PT ;  /* 0x000000010000780c */ /* 0x000fe40003f65270 */
[----:B------:R-:W1:Y:S01]  /*12220*/  LDC.64 R6, c[0x0][R11+0x170] ;  /* 0x00005c000b067b82 */ /* 0x000e620000000a00 */
[----:B------:R-:W-:-:S04]  /*12230*/  ISETP.NE.AND.EX P0, PT, RZ, c[0x0][0x504], PT, P0 ;  /* 0x00014100ff007a0c */ /* 0x000fc80003f05300 */
[----:B------:R-:W-:-:S03]  /*12240*/  SEL R0, R206, RZ, !P0 ;  /* 0x000000ffce007207 */ /* 0x000fc60004000000 */
[----:B------:R-:W4:Y:S08]  /*12250*/  LDC.64 R14, c[0x0][R11+0x168] ;  /* 0x00005a000b0e7b82 */ /* 0x000f300000000a00 */
[----:B------:R1:W2:Y:S08]  /*12260*/  LDC.64 R16, c[0x0][R11+0x178] ;  /* 0x00005e000b107b82 */ /* 0x0002b00000000a00 */
[----:B------:R1:W2:Y:S01]  /*12270*/  LDC.64 R18, c[0x0][R11+0x160] ;  /* 0x000058000b127b82 */ /* 0x0002a20000000a00 */
[----:B------:R-:W4:Y:S01]  /*12280*/  S2R R114, SR_TID.X ;  /* 0x0000000000727919 */ /* 0x000f220000002100 */
[----:B-1----:R-:W-:-:S02]  /*12290*/  IMAD R3, R7, R0, RZ ;  /* 0x0000000007037224 */ /* 0x002fc400078e02ff */
[----:B----4-:R-:W-:Y:S01]  /*122a0*/  IMAD R10, R15, R217, RZ ;  /* 0x000000d90f0a7224 */ /* 0x010fe200078e02ff */
[----:B-----5:R-:W-:-:S04]  /*122b0*/  SHF.R.S32.HI R110, RZ, 0x1f, R114 ;  /* 0x0000001fff6e7819 */ /* 0x020fc80000011472 */
[----:B------:R-:W-:-:S04]  /*122c0*/  LEA.HI R110, R110, R114, RZ, 0x5 ;  /* 0x000000726e6e7211 */ /* 0x000fc800078f28ff */
[----:B------:R-:W-:Y:S01]  /*122d0*/  LOP3.LUT R110, R110, 0xffffffe0, RZ, 0xc0, !PT ;  /* 0xffffffe06e6e7812 */ /* 0x000fe200078ec0ff */
[----:B------:R-:W-:-:S04]  /*122e0*/  IMAD R13, R13, c[0x0][0x4e8], RZ ;  /* 0x00013a000d0d7a24 */ /* 0x000fc800078e02ff */
[----:B------:R-:W-:Y:S01]  /*122f0*/  IMAD.IADD R110, R114, 0x1, -R110 ;  /* 0x00000001726e7824 */ /* 0x000fe200078e0a6e */
[----:B------:R-:W-:Y:S01]  /*12300*/  LOP3.LUT R219, R219, 0xfffffffd, RZ, 0xc0, !PT ;  /* 0xfffffffddbdb7812 */ /* 0x000fe200078ec0ff */
[----:B--2---:R-:W-:Y:S01]  /*12310*/  IMAD R8, R213, 0x80, R4 ;  /* 0x00000080d5087824 */ /* 0x004fe200078e0204 */
[----:B------:R-:W-:-:S03]  /*12320*/  SEL R4, R221, RZ, !P0 ;  /* 0x000000ffdd047207 */ /* 0x000fc60004000000 */
[----:B------:R-:W-:-:S04]  /*12330*/  @P3 IMAD.HI.U32 R9, R8, c[0x0][0x4ec], RZ ;  /* 0x00013b0008093a27 */ /* 0x000fc800078e00ff */
[C---:B------:R-:W-:Y:S02]  /*12340*/  IMAD R11, R6.reuse, R4, R3 ;  /* 0x00000004060b7224 */ /* 0x040fe400078e0203 */
[----:B------:R-:W-:-:S04]  /*12350*/  IMAD.WIDE.U32 R4, R6, R0, RZ ;  /* 0x0000000006047225 */ /* 0x000fc800078e00ff */
[----:B------:R-:W-:-:S04]  /*12360*/  IMAD.WIDE.U32 R6, R14, R217, RZ ;  /* 0x000000d90e067225 */ /* 0x000fc800078e00ff */
[----:B------:R-:W-:Y:S01]  /*12370*/  IMAD.MOV.U32 R3, RZ, RZ, R8 ;  /* 0x000000ffff037224 */ /* 0x000fe200078e0008 */
[----:B------:R-:W-:Y:S02]  /*12380*/  @P3 SHF.R.U32.HI R3, RZ, c[0x0][0x4f0], R9 ;  /* 0x00013c00ff033a19 */ /* 0x000fe40000011609 */
[----:B------:R-:W-:Y:S01]  /*12390*/  SEL R9, R232, RZ, P2 ;  /* 0x000000ffe8097207 */ /* 0x000fe20001000000 */
[----:B------:R-:W-:Y:S01]  /*123a0*/  IMAD.IADD R12, R5, 0x1, R11 ;  /* 0x00000001050c7824 */ /* 0x000fe200078e020b */
[----:B------:R-:W-:Y:S01]  /*123b0*/  IADD3 R14, P1, P0, R4, R6, R2 ;  /* 0x00000006040e7210 */ /* 0x000fe2000783e002 */
[----:B------:R-:W-:Y:S01]  /*123c0*/  IMAD.IADD R4, R7, 0x1, R10 ;  /* 0x0000000107047824 */ /* 0x000fe200078e020a */
[----:B------:R-:W-:Y:S01]  /*123d0*/  SHF.R.S32.HI R10, RZ, 0x1f, R2 ;  /* 0x0000001fff0a7819 */ /* 0x000fe20000011402 */
[----:B------:R-:W-:Y:S02]  /*123e0*/  IMAD R11, R17, R9, RZ ;  /* 0x00000009110b7224 */ /* 0x000fe400078e02ff */
[----:B------:R-:W-:-:S02]  /*123f0*/  IMAD.MOV R5, RZ, RZ, -R3 ;  /* 0x000000ffff057224 */ /* 0x000fc400078e0a03 */
        /* <DEDUP_REMOVED lines=13> */
[----:B------:R-:W-:Y:S02]  /*124d0*/  IMAD.MOV.U32 R7, RZ, RZ, c[0x0][0x4ac] ;  /* 0x00012b00ff077624 */ /* 0x000fe400078e00ff */
[----:B------:R-:W-:Y:S01]  /*124e0*/  IMAD.IADD R5, R5, 0x1, R3 ;  /* 0x0000000105057824 */ /* 0x000fe200078e0203 */
[----:B------:R-:W-:Y:S02]  /*124f0*/  LEA R3, P0, R4, R6, 0x2 ;  /* 0x0000000604037211 */ /* 0x000fe400078010ff */
[----:B------:R-:W-:-:S04]  /*12500*/  SEL R7, R7, c[0x0][0x454], P2 ;  /* 0x0001150007077a07 */ /* 0x000fc80001000000 */
[----:B------:R-:W-:Y:S01]  /*12510*/  LEA.HI.X R5, R4, R7, R5, 0x2, P0 ;  /* 0x0000000704057211 */ /* 0x000fe200000f1405 */
[----:B------:R-:W-:Y:S04]  /*12520*/  SHFL.IDX PT, R6, R3, RZ, 0x1c1f ;  /* 0x001c1fff03067589 */ /* 0x000fe800000e0000 */
[----:B------:R-:W1:Y:S01]  /*12530*/  SHFL.IDX PT, R7, R5, RZ, 0x1c1f ;  /* 0x001c1fff05077589 */ /* 0x000e6200000e0000 */
[----:B------:R-:W-:-:S03]  /*12540*/  LOP3.LUT P0, RZ, R110, 0x3, RZ, 0xc0, !PT ;  /* 0x000000036eff7812 */ /* 0x000fc6000780c0ff */
[----:B------:R3:W-:Y:S04]  /*12550*/  SHFL.IDX PT, R4, R3, 0x1, 0x1c1f ;  /* 0x003c1f0003047f89 */ /* 0x0007e800000e0000 */
[----:B------:R-:W2:Y:S01]  /*12560*/  SHFL.IDX PT, R5, R5, 0x1, 0x1c1f ;  /* 0x003c1f0005057f89 */ /* 0x000ea200000e0000 */
[----:B---3--:R-:W-:-:S05]  /*12570*/  IMAD R3, R213, 0x80, R111 ;  /* 0x00000080d5037824 */ /* 0x008fca00078e026f */
[C---:B------:R-:W-:Y:S02]  /*12580*/  ISETP.GE.OR P1, PT, R3.reuse, R13, P0 ;  /* 0x0000000d0300720c */ /* 0x040fe40000726670 */
[----:B------:R-:W-:-:S04]  /*12590*/  IADD3 R9, R3, 0x8, RZ ;  /* 0x0000000803097810 */ /* 0x000fc80007ffe0ff */
[----:B------:R-:W-:-:S07]  /*125a0*/  ISETP.GE.OR P0, PT, R9, R13, P0 ;  /* 0x0000000d0900720c */ /* 0x000fce0000706670 */
[----:B-1----:R1:W-:Y:S01]  /*125b0*/  @!P1 ST.E [R6.64], R136 ;  /* 0x0000008806009985 */ /* 0x0023e2000c101906 */
[----:B------:R-:W-:-:S05]  /*125c0*/  ISETP.GE.AND P1, PT, R9, R13, PT ;  /* 0x0000000d0900720c */ /* 0x000fca0003f26270 */
[----:B--2---:R1:W-:Y:S01]  /*125d0*/  @!P0 ST.E [R4.64], R20 ;  /* 0x0000001404008985 */ /* 0x0043e2000c101906 */
[----:B------:R-:W-:-:S07]  /*125e0*/  ISETP.GE.AND P0, PT, R3, R13, PT ;  /* 0x0000000d0300720c */ /* 0x000fce0003f06270 */
[----:B------:R-:W-:Y:S01]  /*125f0*/  @P1 LOP3.LUT R219, R219, 0x2, RZ, 0xfc, !PT ;  /* 0x00000002dbdb1812 */ /* 0x000fe200078efcff */
[----:B------:R-:W-:Y:S05]  /*12600*/  @P2 BRA `(.L_x_236) ;  /* 0x0000098000002947 */ /* 0x000fea0003800000 */
[----:B------:R-:W-:Y:S01]  /*12610*/  IMAD R10, R10, c[0x0][0x3a0], RZ ;  /* 0x0000e8000a0a7a24 */ /* 0x000fe200078e02ff */
[----:B-1----:R-:W-:Y:S01]  /*12620*/  LEA R6, R216, R198, 0x5 ;  /* 0x000000c6d8067211 */ /* 0x002fe200078e28ff */
[C---:B------:R-:W-:Y:S01]  /*12630*/  IMAD.WIDE.U32 R4, R2.reuse, c[0x0][0x3a0], RZ ;  /* 0x0000e80002047a25 */ /* 0x040fe200078e00ff */
[----:B------:R-:W-:Y:S01]  /*12640*/  SHF.R.S32.HI R7, RZ, 0x1f, R0 ;  /* 0x0000001fff077819 */ /* 0x000fe20000011400 */
[----:B------:R1:W2:Y:S01]  /*12650*/  LDS.128 R36, [R188+0x80] ;  /* 0x00008000bc247984 */ /* 0x0002a20000000c00 */
[C---:B------:R-:W-:Y:S01]  /*12660*/  LEA R6, R213.reuse, R6, 0x7 ;  /* 0x00000006d5067211 */ /* 0x040fe200078e38ff */
[----:B------:R-:W-:Y:S01]  /*12670*/  IMAD R2, R2, c[0x0][0x3a4], R10 ;  /* 0x0000e90002027a24 */ /* 0x000fe200078e020a */
[----:B------:R-:W-:Y:S01]  /*12680*/  LEA R14, R213, R198, 0x7 ;  /* 0x000000c6d50e7211 */ /* 0x000fe200078e38ff */
[----:B------:R1:W3:Y:S03]  /*12690*/  LDS.128 R52, [R188+0x1080] ;  /* 0x00108000bc347984 */ /* 0x0002e60000000c00 */
[----:B------:R-:W-:Y:S01]  /*126a0*/  IADD3 R3, R5, R2, RZ ;  /* 0x0000000205037210 */ /* 0x000fe20007ffe0ff */
[----:B------:R1:W4:Y:S01]  /*126b0*/  LDS.128 R68, [R188+0x2080] ;  /* 0x00208000bc447984 */ /* 0x0003220000000c00 */
[----:B------:R-:W-:-:S03]  /*126c0*/  MOV R2, R4 ;  /* 0x0000000400027202 */ /* 0x000fc60000000f00 */
[----:B------:R1:W1:Y:S02]  /*126d0*/  LDS.128 R84, [R188+0x3080] ;  /* 0x00308000bc547984 */ /* 0x0002640000000c00 */
[----:B------:R-:W-:Y:S01]  /*126e0*/  IMAD.WIDE.U32 R4, R217, c[0x0][0x3e8], R2 ;  /* 0x0000fa00d9047a25 */ /* 0x000fe200078e0002 */
[----:B------:R-:W-:Y:S01]  /*126f0*/  MOV R2, R6 ;  /* 0x0000000600027202 */ /* 0x000fe20000000f00 */
[----:B------:R1:W1:Y:S02]  /*12700*/  LDS.128 R32, [R188+0x4080] ;  /* 0x00408000bc207984 */ /* 0x0002640000000c00 */
[----:B------:R-:W-:Y:S02]  /*12710*/  IMAD R3, R7, c[0x0][0x3f0], RZ ;  /* 0x0000fc0007037a24 */ /* 0x000fe400078e02ff */
[----:B------:R-:W-:Y:S01]  /*12720*/  @P3 IMAD.HI.U32 R7, R6, c[0x0][0x4ec], RZ ;  /* 0x00013b0006073a27 */ /* 0x000fe200078e00ff */
[----:B------:R1:W1:Y:S03]  /*12730*/  LDS.128 R48, [R188+0x5080] ;  /* 0x00508000bc307984 */ /* 0x0002660000000c00 */
[----:B------:R-:W-:Y:S01]  /*12740*/  IMAD R5, R217, c[0x0][0x3ec], R5 ;  /* 0x0000fb00d9057a24 */ /* 0x000fe200078e0205 */
[----:B------:R1:W1:Y:S01]  /*12750*/  LDS.128 R64, [R188+0x6080] ;  /* 0x00608000bc407984 */ /* 0x0002620000000c00 */
[----:B------:R-:W-:Y:S01]  /*12760*/  @P3 SHF.R.U32.HI R2, RZ, c[0x0][0x4f0], R7 ;  /* 0x00013c00ff023a19 */ /* 0x000fe20000011607 */
[----:B------:R-:W-:-:S02]  /*12770*/  IMAD R8, R0, c[0x0][0x3f4], R3 ;  /* 0x0000fd0000087a24 */ /* 0x000fc400078e0203 */
[----:B------:R1:W1:Y:S01]  /*12780*/  LDS.128 R80, [R188+0x7080] ;  /* 0x00708000bc507984 */ /* 0x0002620000000c00 */
[----:B------:R-:W-:Y:S01]  /*12790*/  IMAD.WIDE.U32 R4, R0, c[0x0][0x3f0], R4 ;  /* 0x0000fc0000047a25 */ /* 0x000fe200078e0004 */
[----:B------:R-:W-:Y:S02]  /*127a0*/  SHF.R.S32.HI R3, RZ, 0x1f, R2 ;  /* 0x0000001fff037819 */ /* 0x000fe40000011402 */
[----:B------:R1:W1:Y:S01]  /*127b0*/  LDS.128 R28, [R188+0x8080] ;  /* 0x00808000bc1c7984 */ /* 0x0002620000000c00 */
[----:B------:R-:W-:Y:S02]  /*127c0*/  IADD3 R0, -R2, RZ, RZ ;  /* 0x000000ff02007210 */ /* 0x000fe40007ffe1ff */
[----:B------:R-:W-:Y:S01]  /*127d0*/  IADD3 R5, R5, R8, RZ ;  /* 0x0000000805057210 */ /* 0x000fe20007ffe0ff */
[----:B------:R1:W1:Y:S01]  /*127e0*/  LDS.128 R44, [R188+0x9080] ;  /* 0x00908000bc2c7984 */ /* 0x0002620000000c00 */
[----:B------:R-:W-:Y:S02]  /*127f0*/  IMAD R3, R3, c[0x0][0x3e0], RZ ;  /* 0x0000f80003037a24 */ /* 0x000fe400078e02ff */
[----:B------:R-:W-:Y:S01]  /*12800*/  IMAD R0, R0, c[0x0][0x4e8], R6 ;  /* 0x00013a0000007a24 */ /* 0x000fe200078e0206 */
[----:B------:R1:W1:Y:S01]  /*12810*/  LDS.128 R60, [R188+0xa080] ;  /* 0x00a08000bc3c7984 */ /* 0x0002620000000c00 */
[----:B------:R-:W-:-:S02]  /*12820*/  IMAD R6, R2, c[0x0][0x3e4], R3 ;  /* 0x0000f90002067a24 */ /* 0x000fc400078e0203 */
[----:B------:R-:W-:Y:S01]  /*12830*/  IMAD.WIDE.U32 R2, R2, c[0x0][0x3e0], R4 ;  /* 0x0000f80002027a25 */ /* 0x000fe200078e0004 */
[----:B------:R1:W1:Y:S01]  /*12840*/  LDS.128 R76, [R188+0xb080] ;  /* 0x00b08000bc4c7984 */ /* 0x0002620000000c00 */
[----:B------:R-:W-:-:S03]  /*12850*/  SHF.R.S32.HI R4, RZ, 0x1f, R0 ;  /* 0x0000001fff047819 */ /* 0x000fc60000011400 */
[----:B------:R1:W1:Y:S01]  /*12860*/  LDS.128 R24, [R188+0xc080] ;  /* 0x00c08000bc187984 */ /* 0x0002620000000c00 */
[----:B------:R-:W-:Y:S01]  /*12870*/  IADD3 R3, R3, R6, RZ ;  /* 0x0000000603037210 */ /* 0x000fe20007ffe0ff */
[----:B------:R-:W-:Y:S02]  /*12880*/  IMAD R4, R4, c[0x0][0x3d8], RZ ;  /* 0x0000f60004047a24 */ /* 0x000fe400078e02ff */
[----:B------:R1:W1:Y:S02]  /*12890*/  LDS.128 R40, [R188+0xd080] ;  /* 0x00d08000bc287984 */ /* 0x0002640000000c00 */
[C---:B------:R-:W-:Y:S02]  /*128a0*/  IMAD.WIDE.U32 R2, R0.reuse, c[0x0][0x3d8], R2 ;  /* 0x0000f60000027a25 */ /* 0x040fe400078e0002 */
[----:B------:R1:W1:Y:S02]  /*128b0*/  LDS.128 R56, [R188+0xe080] ;  /* 0x00e08000bc387984 */ /* 0x0002640000000c00 */
[----:B------:R-:W-:Y:S01]  /*128c0*/  IMAD R0, R0, c[0x0][0x3dc], R4 ;  /* 0x0000f70000007a24 */ /* 0x000fe200078e0204 */
[----:B------:R-:W-:Y:S01]  /*128d0*/  LEA R16, P0, R2, c[0x0][0x380], 0x1 ;  /* 0x0000e00002107a11 */ /* 0x000fe200078008ff */
[----:B------:R1:W1:Y:S03]  /*128e0*/  LDS.128 R72, [R188+0xf080] ;  /* 0x00f08000bc487984 */ /* 0x0002660000000c00 */
[----:B------:R-:W-:-:S04]  /*128f0*/  IADD3 R0, R3, R0, RZ ;  /* 0x0000000003007210 */ /* 0x000fc80007ffe0ff */
[----:B------:R-:W-:Y:S01]  /*12900*/  LEA.HI.X R15, R2, c[0x0][0x384], R0, 0x1, P0 ;  /* 0x0000e100020f7a11 */ /* 0x000fe200000f0c00 */
[----:B------:R-:W-:Y:S05]  /*12910*/  BRA.DIV ~URZ, `(.L_x_237) ;  /* 0x000040a27f007947 */ /* 0x000fea000b800000 */
[----:B--234-:R2:W3:Y:S02]  /*12920*/  SHFL.IDX PT, R12, R15, RZ, 0x181f ;  /* 0x00181fff0f0c7589 */ /* 0x01c4e400000e0000 */
.L_x_300:
[----:B------:R-:W-:Y:S05]  /*12930*/  BRA.DIV ~URZ, `(.L_x_238) ;  /* 0x000040f27f007947 */ /* 0x000fea000b800000 */
[----:B------:R4:W2:Y:S02]  /*12940*/  SHFL.IDX PT, R0, R16, RZ, 0x181f ;  /* 0x00181fff10007589 */ /* 0x0008a400000e0000 */
.L_x_301:
[----:B------:R-:W-:Y:S01]  /*12950*/  ISETP.GE.AND P0, PT, R14, R13, PT ;  /* 0x0000000d0e00720c */ /* 0x000fe20003f06270 */
[----:B------:R-:W-:Y:S01]  /*12960*/  BSSY B0, `(.L_x_239) ;  /* 0x0000019000007945 */ /* 0x000fe20003800000 */
[----:B------:R-:W-:Y:S02]  /*12970*/  SHF.R.S32.HI R2, RZ, 0x1f, R134 ;  /* 0x0000001fff027819 */ /* 0x000fe40000011486 */
[----:B------:R-:W-:Y:S02]  /*12980*/  SHF.R.S32.HI R18, RZ, 0x1f, R196 ;  /* 0x0000001fff127819 */ /* 0x000fe400000114c4 */
[----:B------:R-:W-:Y:S02]  /*12990*/  LEA.HI R2, R2, R134, RZ, 0x3 ;  /* 0x0000008602027211 */ /* 0x000fe400078f18ff */
[----:B------:R-:W-:Y:S02]  /*129a0*/  SHF.R.S32.HI R20, RZ, 0x1f, R197 ;  /* 0x0000001fff147819 */ /* 0x000fe400000114c5 */
[----:B------:R-:W-:-:S02]  /*129b0*/  LOP3.LUT R4, R2, 0xfffffff8, RZ, 0xc0, !PT ;  /* 0xfffffff802047812 */ /* 0x000fc400078ec0ff */
[----:B------:R-:W-:Y:S02]  /*129c0*/  SHF.R.S32.HI R17, RZ, 0x1f, R132 ;  /* 0x0000001fff117819 */ /* 0x000fe40000011484 */
[----:B------:R-:W-:Y:S01]  /*129d0*/  SHF.R.S32.HI R19, RZ, 0x1f, R4 ;  /* 0x0000001fff137819 */ /* 0x000fe20000011404 */
[----:B------:R-:W-:Y:S05]  /*129e0*/  @P0 BRA `(.L_x_240) ;  /* 0x0000010000000947 */ /* 0x000fea0003800000 */
[----:B------:R-:W-:Y:S02]  /*129f0*/  ISETP.GE.AND P3, PT, R132, c[0x0][0x3c8], PT ;  /* 0x0000f20084007a0c */ /* 0x000fe40003f66270 */
[----:B------:R-:W-:Y:S02]  /*12a00*/  ISETP.GE.AND P2, PT, R134, c[0x0][0x3c8], PT ;  /* 0x0000f20086007a0c */ /* 0x000fe40003f46270 */
[----:B------:R-:W-:Y:S02]  /*12a10*/  ISETP.GE.AND P1, PT, R196, c[0x0][0x3c8], PT ;  /* 0x0000f200c4007a0c */ /* 0x000fe40003f26270 */
[----:B------:R-:W-:-:S07]  /*12a20*/  ISETP.GE.AND P0, PT, R197, c[0x0][0x3c8], PT ;  /* 0x0000f200c5007a0c */ /* 0x000fce0003f06270 */
[-C--:B--2---:R-:W-:Y:S02]  /*12a30*/  @!P3 LEA R10, P4, R132, R0.reuse, 0x1 ;  /* 0x00000000840ab211 */ /* 0x084fe400078808ff */
[-C--:B------:R-:W-:Y:S02]  /*12a40*/  @!P2 LEA R8, P6, R4, R0.reuse, 0x1 ;  /* 0x000000000408a211 */ /* 0x080fe400078c08ff */
[----:B------:R-:W-:Y:S02]  /*12a50*/  @!P1 LEA R6, P5, R196, R0, 0x1 ;  /* 0x00000000c4069211 */ /* 0x000fe400078a08ff */
[----:B---3--:R-:W-:Y:S02]  /*12a60*/  @!P3 LEA.HI.X R11, R132, R12, R17, 0x1, P4 ;  /* 0x0000000c840bb211 */ /* 0x008fe400020f0c11 */
[----:B------:R-:W-:Y:S02]  /*12a70*/  @!P0 LEA R2, P4, R197, R0, 0x1 ;  /* 0x00000000c5028211 */ /* 0x000fe400078808ff */
[-C--:B------:R-:W-:Y:S01]  /*12a80*/  @!P2 LEA.HI.X R9, R4, R12.reuse, R19, 0x1, P6 ;  /* 0x0000000c0409a211 */ /* 0x080fe200030f0c13 */
[----:B------:R2:W-:Y:S01]  /*12a90*/  @!P3 ST.E.128 [R10.64], R36 ;  /* 0x000000240a00b985 */ /* 0x0005e2000c101d06 */
[----:B------:R-:W-:-:S02]  /*12aa0*/  @!P1 LEA.HI.X R7, R196, R12, R18, 0x1, P5 ;  /* 0x0000000cc4079211 */ /* 0x000fc400028f0c12 */
[----:B------:R-:W-:Y:S01]  /*12ab0*/  @!P0 LEA.HI.X R3, R197, R12, R20, 0x1, P4 ;  /* 0x0000000cc5038211 */ /* 0x000fe200020f0c14 */
[----:B-1----:R2:W-:Y:S04]  /*12ac0*/  @!P2 ST.E.128 [R8.64], R32 ;  /* 0x000000200800a985 */ /* 0x0025e8000c101d06 */
[----:B------:R2:W-:Y:S04]  /*12ad0*/  @!P1 ST.E.128 [R6.64], R28 ;  /* 0x0000001c06009985 */ /* 0x0005e8000c101d06 */
[----:B------:R2:W-:Y:S02]  /*12ae0*/  @!P0 ST.E.128 [R2.64], R24 ;  /* 0x0000001802008985 */ /* 0x0005e4000c101d06 */
.L_x_240:
[----:B------:R-:W-:Y:S05]  /*12af0*/  BSYNC B0 ;  /* 0x0000000000007941 */ /* 0x000fea0003800000 */
.L_x_239:
[----:B------:R-:W-:Y:S05]  /*12b00*/  BRA.DIV ~URZ, `(.L_x_241) ;  /* 0x00003f827f007947 */ /* 0x000fea000b800000 */
[----:B---3--:R3:W4:Y:S04]  /*12b10*/  SHFL.IDX PT, R12, R15, 0x1, 0x181f ;  /* 0x00381f000f0c7f89 */ /* 0x00872800000e0000 */
[----:B--2---:R3:W2:Y:S02]  /*12b20*/  SHFL.IDX PT, R0, R16, 0x1, 0x181f ;  /* 0x00381f0010007f89 */ /* 0x0046a400000e0000 */
.L_x_302:
[----:B------:R-:W-:Y:S01]  /*12b30*/  IADD3 R2, R14, 0x20, RZ ;  /* 0x000000200e027810 */ /* 0x000fe20007ffe0ff */
[----:B------:R-:W-:Y:S03]  /*12b40*/  BSSY B0, `(.L_x_242) ;  /* 0x0000013000007945 */ /* 0x000fe60003800000 */
[----:B------:R-:W-:-:S13]  /*12b50*/  ISETP.GE.AND P0, PT, R2, R13, PT ;  /* 0x0000000d0200720c */ /* 0x000fda0003f06270 */
        /* <DEDUP_REMOVED lines=8> */
[----:B----4-:R-:W-:Y:S02]  /*12be0*/  @!P3 LEA.HI.X R11, R132, R12, R17, 0x1, P4 ;  /* 0x0000000c840bb211 */ /* 0x010fe400020f0c11 */
        /* <DEDUP_REMOVED lines=8> */
.L_x_243:
[----:B------:R-:W-:Y:S05]  /*12c70*/  BSYNC B0 ;  /* 0x0000000000007941 */ /* 0x000fea0003800000 */
.L_x_242:
[----:B------:R-:W-:Y:S05]  /*12c80*/  BRA.DIV ~URZ, `(.L_x_244) ;  /* 0x00003ec27f007947 */ /* 0x000fea000b800000 */
[----:B----4-:R4:W3:Y:S02]  /*12c90*/  SHFL.IDX PT, R12, R15, 0x2, 0x181f ;  /* 0x00581f000f0c7f89 */ /* 0x0108e400000e0000 */
.L_x_303:
[----:B------:R-:W-:Y:S05]  /*12ca0*/  BRA.DIV ~URZ, `(.L_x_245) ;  /* 0x00003f127f007947 */ /* 0x000fea000b800000 */
[----:B--2---:R2:W4:Y:S02]  /*12cb0*/  SHFL.IDX PT, R0, R16, 0x2, 0x181f ;  /* 0x00581f0010007f89 */ /* 0x00452400000e0000 */
.L_x_304:
        /* <DEDUP_REMOVED lines=8> */
[-C--:B----4-:R-:W-:Y:S02]  /*12d40*/  @!P3 LEA R10, P4, R132, R0.reuse, 0x1 ;  /* 0x00000000840ab211 */ /* 0x090fe400078808ff */
        /* <DEDUP_REMOVED lines=11> */
.L_x_247:
[----:B------:R-:W-:Y:S05]  /*12e00*/  BSYNC B0 ;  /* 0x0000000000007941 */ /* 0x000fea0003800000 */
.L_x_246:
[----:B------:R-:W-:Y:S05]  /*12e10*/  BRA.DIV ~URZ, `(.L_x_248) ;  /* 0x00003e027f007947 */ /* 0x000fea000b800000 */
[----:B---3--:R3:W2:Y:S04]  /*12e20*/  SHFL.IDX PT, R10, R15, 0x3, 0x181f ;  /* 0x00781f000f0a7f89 */ /* 0x0086a800000e0000 */
[----:B----4-:R3:W4:Y:S02]  /*12e30*/  SHFL.IDX PT, R0, R16, 0x3, 0x181f ;  /* 0x00781f0010007f89 */ /* 0x01072400000e0000 */
.L_x_305:
[----:B------:R-:W-:-:S04]  /*12e40*/  IADD3 R2, R14, 0x60, RZ ;  /* 0x000000600e027810 */ /* 0x000fc80007ffe0ff */
[----:B------:R-:W-:-:S13]  /*12e50*/  ISETP.GE.AND P0, PT, R2, R13, PT ;  /* 0x0000000d0200720c */ /* 0x000fda0003f06270 */
[----:B------:R-:W-:Y:S05]  /*12e60*/  @P0 BRA `(.L_x_249) ;  /* 0x0000278000000947 */ /* 0x000fea0003800000 */
[----:B------:R-:W-:Y:S02]  /*12e70*/  ISETP.GE.AND P2, PT, R132, c[0x0][0x3c8], PT ;  /* 0x0000f20084007a0c */ /* 0x000fe40003f46270 */
[----:B------:R-:W-:Y:S02]  /*12e80*/  ISETP.GE.AND P1, PT, R134, c[0x0][0x3c8], PT ;  /* 0x0000f20086007a0c */ /* 0x000fe40003f26270 */
[----:B------:R-:W-:-:S09]  /*12e90*/  ISETP.GE.AND P0, PT, R196, c[0x0][0x3c8], PT ;  /* 0x0000f200c4007a0c */ /* 0x000fd20003f06270 */
[-C--:B----4-:R-:W-:Y:S02]  /*12ea0*/  @!P2 LEA R8, P5, R132, R0.reuse, 0x1 ;  /* 0x000000008408a211 */ /* 0x090fe400078a08ff */
[-C--:B------:R-:W-:Y:S02]  /*12eb0*/  @!P1 LEA R6, P4, R4, R0.reuse, 0x1 ;  /* 0x0000000004069211 */ /* 0x080fe400078808ff */
[----:B------:R-:W-:Y:S02]  /*12ec0*/  @!P0 LEA R2, P3, R196, R0, 0x1 ;  /* 0x00000000c4028211 */ /* 0x000fe400078608ff */
[-C--:B--2---:R-:W-:Y:S02]  /*12ed0*/  @!P2 LEA.HI.X R9, R132, R10.reuse, R17, 0x1, P5 ;  /* 0x0000000a8409a211 */ /* 0x084fe400028f0c11 */
[-C--:B------:R-:W-:Y:S02]  /*12ee0*/  @!P1 LEA.HI.X R7, R4, R10.reuse, R19, 0x1, P4 ;  /* 0x0000000a04079211 */ /* 0x080fe400020f0c13 */
[----:B------:R-:W-:Y:S01]  /*12ef0*/  @!P0 LEA.HI.X R3, R196, R10, R18, 0x1, P3 ;  /* 0x0000000ac4038211 */ /* 0x000fe200018f0c12 */
[----:B-1----:R1:W-:Y:S04]  /*12f00*/  @!P2 ST.E.128 [R8.64], R84 ;  /* 0x000000540800a985 */ /* 0x0023e8000c101d06 */
[----:B------:R1:W-:Y:S04]  /*12f10*/  @!P1 ST.E.128 [R6.64], R80 ;  /* 0x0000005006009985 */ /* 0x0003e8000c101d06 */
[----:B------:R1:W-:Y:S01]  /*12f20*/  @!P0 ST.E.128 [R2.64], R76 ;  /* 0x0000004c02008985 */ /* 0x0003e2000c101d06 */
[----:B------:R-:W-:-:S13]  /*12f30*/  ISETP.GE.AND P0, PT, R197, c[0x0][0x3c8], PT ;  /* 0x0000f200c5007a0c */ /* 0x000fda0003f06270 */
[----:B------:R-:W-:Y:S05]  /*12f40*/  @P0 BRA `(.L_x_249) ;  /* 0x000026a000000947 */ /* 0x000fea0003800000 */
[----:B-1----:R-:W-:-:S04]  /*12f50*/  LEA R2, P0, R197, R0, 0x1 ;  /* 0x00000000c5027211 */ /* 0x002fc800078008ff */
[----:B------:R-:W-:-:S05]  /*12f60*/  LEA.HI.X R3, R197, R10, R20, 0x1, P0 ;  /* 0x0000000ac5037211 */ /* 0x000fca00000f0c14 */
[----:B------:R1:W-:Y:S01]  /*12f70*/  ST.E.128 [R2.64], R72 ;  /* 0x0000004802007985 */ /* 0x0003e2000c101d06 */
[----:B------:R-:W-:Y:S05]  /*12f80*/  BRA `(.L_x_249) ;  /* 0x0000266000007947 */ /* 0x000fea0003800000 */
.L_x_236:
[----:B------:R-:W-:Y:S02]  /*12f90*/  IMAD R10, R10, c[0x0][0x408], RZ ;  /* 0x000102000a0a7a24 */ /* 0x000fe400078e02ff */
[----:B-1----:R-:W-:-:S04]  /*12fa0*/  IMAD.WIDE.U32 R4, R2, c[0x0][0x408], RZ ;  /* 0x0001020002047a25 */ /* 0x002fc800078e00ff */
[----:B------:R-:W-:-:S05]  /*12fb0*/  IMAD R2, R2, c[0x0][0x40c], R10 ;  /* 0x0001030002027a24 */ /* 0x000fca00078e020a */
[----:B------:R-:W-:Y:S02]  /*12fc0*/  IADD3 R3, R5, R2, RZ ;  /* 0x0000000205037210 */ /* 0x000fe40007ffe0ff */
[----:B------:R-:W-:Y:S02]  /*12fd0*/  MOV R2, R4 ;  /* 0x0000000400027202 */ /* 0x000fe40000000f00 */
[----:B------:R-:W-:-:S03]  /*12fe0*/  SHF.R.S32.HI R5, RZ, 0x1f, R0 ;  /* 0x0000001fff057819 */ /* 0x000fc60000011400 */
[----:B------:R-:W-:-:S04]  /*12ff0*/  IMAD.WIDE.U32 R2, R217, c[0x0][0x438], R2 ;  /* 0x00010e00d9027a25 */ /* 0x000fc800078e0002 */
[----:B------:R-:W-:Y:S02]  /*13000*/  IMAD R4, R5, c[0x0][0x440], RZ ;  /* 0x0001100005047a24 */ /* 0x000fe400078e02ff */
[----:B------:R-:W-:Y:S02]  /*13010*/  IMAD R3, R217, c[0x0][0x43c], R3 ;  /* 0x00010f00d9037a24 */ /* 0x000fe400078e0203 */
[----:B------:R-:W-:-:S04]  /*13020*/  @P3 IMAD.HI.U32 R5, R8, c[0x0][0x4ec], RZ ;  /* 0x00013b0008053a27 */ /* 0x000fc800078e00ff */
[C---:B------:R-:W-:Y:S02]  /*13030*/  IMAD R4, R0.reuse, c[0x0][0x444], R4 ;  /* 0x0001110000047a24 */ /* 0x040fe400078e0204 */
[----:B------:R-:W-:Y:S01]  /*13040*/  IMAD.WIDE.U32 R2, R0, c[0x0][0x440], R2 ;  /* 0x0001100000027a25 */ /* 0x000fe200078e0002 */
[----:B------:R-:W-:Y:S02]  /*13050*/  MOV R0, R8 ;  /* 0x0000000800007202 */ /* 0x000fe40000000f00 */
[----:B------:R-:W-:Y:S02]  /*13060*/  @P3 SHF.R.U32.HI R0, RZ, c[0x0][0x4f0], R5 ;  /* 0x00013c00ff003a19 */ /* 0x000fe40000011605 */
[----:B------:R-:W-:Y:S02]  /*13070*/  IADD3 R3, R3, R4, RZ ;  /* 0x0000000403037210 */ /* 0x000fe40007ffe0ff */
[----:B------:R-:W-:Y:S02]  /*13080*/  SHF.R.S32.HI R5, RZ, 0x1f, R0 ;  /* 0x0000001fff057819 */ /* 0x000fe40000011400 */
[----:B------:R-:W-:Y:S01]  /*13090*/  IADD3 R4, -R0, RZ, RZ ;  /* 0x000000ff00047210 */ /* 0x000fe20007ffe1ff */
[----:B------:R-:W-:-:S04]  /*130a0*/  IMAD.WIDE.U32 R2, R232, c[0x0][0x448], R2 ;  /* 0x00011200e8027a25 */ /* 0x000fc800078e0002 */
        /* <DEDUP_REMOVED lines=15> */
.L_x_306:
[----:B------:R-:W-:Y:S05]  /*131a0*/  BRA.DIV ~URZ, `(.L_x_251) ;  /* 0x00003ba27f007947 */ /* 0x000fea000b800000 */
[----:B------:R3:W4:Y:S02]  /*131b0*/  SHFL.IDX PT, R0, R17, RZ, 0x1c1f ;  /* 0x001c1fff11007589 */ /* 0x00072400000e0000 */
.L_x_307:
[----:B------:R-:W-:Y:S01]  /*131c0*/  BSSY B0, `(.L_x_252) ;  /* 0x00000b3000007945 */ /* 0x000fe20003800000 */
[----:B------:R-:W-:Y:S05]  /*131d0*/  @P0 BRA `(.L_x_253) ;  /* 0x00000b1000000947 */ /* 0x000fea0003800000 */
[----:B------:R-:W-:Y:S02]  /*131e0*/  ISETP.GE.AND P2, PT, R199, c[0x0][0x3c8], PT ;  /* 0x0000f200c7007a0c */ /* 0x000fe40003f46270 */
[----:B------:R-:W-:Y:S02]  /*131f0*/  ISETP.GE.AND P1, PT, R241, c[0x0][0x3c8], PT ;  /* 0x0000f200f1007a0c */ /* 0x000fe40003f26270 */
[----:B------:R-:W-:Y:S02]  /*13200*/  ISETP.GE.AND P0, PT, R240, c[0x0][0x3c8], PT ;  /* 0x0000f200f0007a0c */ /* 0x000fe40003f06270 */
[----:B------:R-:W-:Y:S02]  /*13210*/  ISETP.GE.AND P6, PT, R239, c[0x0][0x3c8], PT ;  /* 0x0000f200ef007a0c */ /* 0x000fe40003fc6270 */
[----:B------:R-:W-:-:S02]  /*13220*/  ISETP.GE.AND P5, PT, R238, c[0x0][0x3c8], PT ;  /* 0x0000f200ee007a0c */ /* 0x000fc40003fa6270 */
[----:B------:R-:W-:Y:S02]  /*13230*/  SHF.R.S32.HI R8, RZ, 0x1f, R241 ;  /* 0x0000001fff087819 */ /* 0x000fe400000114f1 */
[----:B------:R-:W-:Y:S01]  /*13240*/  SHF.R.S32.HI R5, RZ, 0x1f, R240 ;  /* 0x0000001fff057819 */ /* 0x000fe200000114f0 */
[----:B----4-:R-:W-:Y:S01]  /*13250*/  @!P2 IMAD.MOV.U32 R2, RZ, RZ, R0 ;  /* 0x000000ffff02a224 */ /* 0x010fe200078e0000 */
[----:B------:R-:W-:Y:S01]  /*13260*/  ISETP.GE.AND P4, PT, R237, c[0x0][0x3c8], PT ;  /* 0x0000f200ed007a0c */ /* 0x000fe20003f86270 */
[----:B--2---:R-:W-:Y:S01]  /*13270*/  @!P2 IMAD.MOV.U32 R3, RZ, RZ, R4 ;  /* 0x000000ffff03a224 */ /* 0x004fe200078e0004 */
[----:B------:R-:W-:-:S03]  /*13280*/  SHF.R.S32.HI R10, RZ, 0x1f, R239 ;  /* 0x0000001fff0a7819 */ /* 0x000fc600000114ef */
[----:B------:R-:W-:Y:S01]  /*13290*/  @!P2 IMAD.WIDE R6, R199, 0x4, R2 ;  /* 0x00000004c706a825 */ /* 0x000fe200078e0202 */
[----:B------:R-:W-:-:S04]  /*132a0*/  @!P1 LEA R2, P3, R241, R0, 0x2 ;  /* 0x00000000f1029211 */ /* 0x000fc800078610ff */
[----:B------:R2:W-:Y:S01]  /*132b0*/  @!P2 ST.E.64 [R6.64], R160 ;  /* 0x000000a00600a985 */ /* 0x0005e2000c101b06 */
[----:B------:R-:W-:Y:S02]  /*132c0*/  @!P1 LEA.HI.X R3, R241, R4, R8, 0x2, P3 ;  /* 0x00000004f1039211 */ /* 0x000fe400018f1408 */
[----:B------:R-:W-:-:S03]  /*132d0*/  ISETP.GE.AND P3, PT, R236, c[0x0][0x3c8], PT ;  /* 0x0000f200ec007a0c */ /* 0x000fc60003f66270 */
[----:B------:R4:W-:Y:S01]  /*132e0*/  @!P1 ST.E.64 [R2.64], R144 ;  /* 0x0000009002009985 */ /* 0x0009e2000c101b06 */
[----:B--2---:R-:W-:-:S04]  /*132f0*/  @!P0 LEA R6, P2, R240, R0, 0x2 ;  /* 0x00000000f0068211 */ /* 0x004fc800078410ff */
[----:B------:R-:W-:Y:S02]  /*13300*/  @!P0 LEA.HI.X R7, R240, R4, R5, 0x2, P2 ;  /* 0x00000004f0078211 */ /* 0x000fe400010f1405 */
[-C--:B----4-:R-:W-:Y:S02]  /*13310*/  @!P6 LEA R2, P1, R239, R0.reuse, 0x2 ;  /* 0x00000000ef02e211 */ /* 0x090fe400078210ff */
[----:B------:R-:W-:Y:S01]  /*13320*/  SHF.R.S32.HI R5, RZ, 0x1f, R238 ;  /* 0x0000001fff057819 */ /* 0x000fe200000114ee */
[----:B------:R2:W-:Y:S01]  /*13330*/  @!P0 ST.E.64 [R6.64], R148 ;  /* 0x0000009406008985 */ /* 0x0005e2000c101b06 */
[----:B------:R-:W-:Y:S02]  /*13340*/  @!P5 LEA R8, P0, R238, R0, 0x2 ;  /* 0x00000000ee08d211 */ /* 0x000fe400078010ff */
[----:B------:R-:W-:Y:S02]  /*13350*/  ISETP.GE.AND P2, PT, R235, c[0x0][0x3c8], PT ;  /* 0x0000f200eb007a0c */ /* 0x000fe40003f46270 */
[----:B------:R-:W-:-:S02]  /*13360*/  @!P6 LEA.HI.X R3, R239, R4, R10, 0x2, P1 ;  /* 0x00000004ef03e211 */ /* 0x000fc400008f140a */
[----:B------:R-:W-:Y:S02]  /*13370*/  @!P5 LEA.HI.X R9, R238, R4, R5, 0x2, P0 ;  /* 0x00000004ee09d211 */ /* 0x000fe400000f1405 */
[----:B------:R-:W-:Y:S01]  /*13380*/  ISETP.GE.AND P1, PT, R234, c[0x0][0x3c8], PT ;  /* 0x0000f200ea007a0c */ /* 0x000fe20003f26270 */
[----:B------:R4:W-:Y:S01]  /*13390*/  @!P6 ST.E.64 [R2.64], R152 ;  /* 0x000000980200e985 */ /* 0x0009e2000c101b06 */
[----:B------:R-:W-:Y:S02]  /*133a0*/  ISETP.GE.AND P6, PT, R231, c[0x0][0x3c8], PT ;  /* 0x0000f200e7007a0c */ /* 0x000fe40003fc6270 */
[----:B------:R-:W-:Y:S01]  /*133b0*/  IADD3 R5, R199, 0x70, RZ ;  /* 0x00000070c7057810 */ /* 0x000fe20007ffe0ff */
[----:B------:R5:W-:Y:S01]  /*133c0*/  @!P5 ST.E.64 [R8.64], R156 ;  /* 0x0000009c0800d985 */ /* 0x000be2000c101b06 */
[----:B--2---:R-:W-:-:S04]  /*133d0*/  @!P4 LEA R6, P0, R237, R0, 0x2 ;  /* 0x00000000ed06c211 */ /* 0x004fc800078010ff */
[----:B------:R-:W-:Y:S02]  /*133e0*/  @!P4 LEA.HI.X R7, R237, R4, R252, 0x2, P0 ;  /* 0x00000004ed07c211 */ /* 0x000fe400000f14fc */
[----:B------:R-:W-:-:S03]  /*133f0*/  ISETP.GE.AND P0, PT, R233, c[0x0][0x3c8], PT ;  /* 0x0000f200e9007a0c */ /* 0x000fc60003f06270 */
[----:B------:R2:W-:Y:S01]  /*13400*/  @!P4 ST.E.64 [R6.64], R24 ;  /* 0x000000180600c985 */ /* 0x0005e2000c101b06 */
[CC--:B----4-:R-:W-:Y:S02]  /*13410*/  @!P3 LEA R2, P5, R236.reuse, R0.reuse, 0x2 ;  /* 0x00000000ec02b211 */ /* 0x0d0fe400078a10ff */
[C---:B------:R-:W-:Y:S02]  /*13420*/  @!P2 LEA R10, P4, R235.reuse, R0, 0x2 ;  /* 0x00000000eb0aa211 */ /* 0x040fe400078810ff */
[-C--:B------:R-:W-:Y:S02]  /*13430*/  @!P3 LEA.HI.X R3, R236, R4.reuse, R251, 0x2, P5 ;  /* 0x00000004ec03b211 */ /* 0x080fe400028f14fb */
[----:B------:R-:W-:-:S03]  /*13440*/  @!P2 LEA.HI.X R11, R235, R4, R250, 0x2, P4 ;  /* 0x00000004eb0ba211 */ /* 0x000fc600020f14fa */
[----:B------:R4:W-:Y:S01]  /*13450*/  @!P3 ST.E.64 [R2.64], R28 ;  /* 0x0000001c0200b985 */ /* 0x0009e2000c101b06 */
[----:B-----5:R-:W-:-:S03]  /*13460*/  @!P0 LEA R8, P4, R233, R0, 0x2 ;  /* 0x00000000e9088211 */ /* 0x020fc600078810ff */
[----:B------:R5:W-:Y:S01]  /*13470*/  @!P2 ST.E.64 [R10.64], R162 ;  /* 0x000000a20a00a985 */ /* 0x000be2000c101b06 */
[----:B------:R-:W-:Y:S02]  /*13480*/  @!P0 LEA.HI.X R9, R233, R4, R248, 0x2, P4 ;  /* 0x00000004e9098211 */ /* 0x000fe400020f14f8 */
[----:B------:R-:W-:Y:S02]  /*13490*/  ISETP.GE.AND P4, PT, R5, c[0x0][0x3c8], PT ;  /* 0x0000f20005007a0c */ /* 0x000fe40003f86270 */
[----:B--2---:R-:W-:-:S04]  /*134a0*/  @!P1 LEA R6, P3, R234, R0, 0x2 ;  /* 0x00000000ea069211 */ /* 0x004fc800078610ff */
[----:B------:R-:W-:-:S05]  /*134b0*/  @!P1 LEA.HI.X R7, R234, R4, R249, 0x2, P3 ;  /* 0x00000004ea079211 */ /* 0x000fca00018f14f9 */
[----:B------:R2:W-:Y:S01]  /*134c0*/  @!P1 ST.E.64 [R6.64], R36 ;  /* 0x0000002406009985 */ /* 0x0005e2000c101b06 */
[C---:B----4-:R-:W-:Y:S02]  /*134d0*/  IADD3 R3, R199.reuse, 0x58, RZ ;  /* 0x00000058c7037810 */ /* 0x050fe40007ffe0ff */
[----:B------:R-:W-:Y:S01]  /*134e0*/  IADD3 R2, R199, 0x60, RZ ;  /* 0x00000060c7027810 */ /* 0x000fe20007ffe0ff */
[----:B------:R4:W-:Y:S01]  /*134f0*/  @!P0 ST.E.64 [R8.64], R32 ;  /* 0x0000002008008985 */ /* 0x0009e2000c101b06 */
[----:B------:R-:W-:Y:S02]  /*13500*/  ISETP.GE.AND P2, PT, R3, c[0x0][0x3c8], PT ;  /* 0x0000f20003007a0c */ /* 0x000fe40003f46270 */
[----:B------:R-:W-:Y:S02]  /*13510*/  ISETP.GE.AND P5, PT, R2, c[0x0][0x3c8], PT ;  /* 0x0000f20002007a0c */ /* 0x000fe40003fa6270 */
[----:B-----5:R-:W-:Y:S02]  /*13520*/  @!P6 LEA R10, P0, R231, R0, 0x2 ;  /* 0x00000000e70ae211 */ /* 0x020fe400078010ff */
[----:B------:R-:W-:-:S02]  /*13530*/  SHF.R.S32.HI R13, RZ, 0x1f, R2 ;  /* 0x0000001fff0d7819 */ /* 0x000fc40000011402 */
[----:B--2---:R-:W-:Y:S02]  /*13540*/  IADD3 R6, R199, 0x68, RZ ;  /* 0x00000068c7067810 */ /* 0x004fe40007ffe0ff */
[----:B------:R-:W-:Y:S02]  /*13550*/  SHF.R.S32.HI R7, RZ, 0x1f, R231 ;  /* 0x0000001fff077819 */ /* 0x000fe400000114e7 */
[----:B------:R-:W-:Y:S02]  /*13560*/  ISETP.GE.AND P3, PT, R6, c[0x0][0x3c8], PT ;  /* 0x0000f20006007a0c */ /* 0x000fe40003f66270 */
[----:B----4-:R-:W-:Y:S02]  /*13570*/  SHF.R.S32.HI R9, RZ, 0x1f, R3 ;  /* 0x0000001fff097819 */ /* 0x010fe40000011403 */
[----:B------:R-:W-:Y:S02]  /*13580*/  @!P2 LEA R8, P1, R3, R0, 0x2 ;  /* 0x000000000308a211 */ /* 0x000fe400078210ff */
[----:B------:R-:W-:-:S02]  /*13590*/  @!P6 LEA.HI.X R11, R231, R4, R7, 0x2, P0 ;  /* 0x00000004e70be211 */ /* 0x000fc400000f1407 */
[----:B------:R-:W-:Y:S02]  /*135a0*/  @!P2 LEA.HI.X R9, R3, R4, R9, 0x2, P1 ;  /* 0x000000040309a211 */ /* 0x000fe400008f1409 */
[----:B------:R-:W-:Y:S01]  /*135b0*/  IADD3 R3, R199, 0x78, RZ ;  /* 0x00000078c7037810 */ /* 0x000fe20007ffe0ff */
[----:B------:R2:W-:Y:S01]  /*135c0*/  @!P6 ST.E.64 [R10.64], R44 ;  /* 0x0000002c0a00e985 */ /* 0x0005e2000c101b06 */
[C---:B------:R-:W-:Y:S02]  /*135d0*/  @!P5 LEA R12, P0, R2.reuse, R0, 0x2 ;  /* 0x00000000020cd211 */ /* 0x040fe400078010ff */
[----:B------:R-:W-:Y:S01]  /*135e0*/  SHF.R.S32.HI R7, RZ, 0x1f, R5 ;  /* 0x0000001fff077819 */ /* 0x000fe20000011405 */
[----:B------:R4:W-:Y:S01]  /*135f0*/  @!P2 ST.E.64 [R8.64], R40 ;  /* 0x000000280800a985 */ /* 0x0009e2000c101b06 */
[----:B------:R-:W-:Y:S02]  /*13600*/  ISETP.GE.AND P2, PT, R3, c[0x0][0x3c8], PT ;  /* 0x0000f20003007a0c */ /* 0x000fe40003f46270 */
[----:B------:R-:W-:-:S02]  /*13610*/  @!P5 LEA.HI.X R13, R2, R4, R13, 0x2, P0 ;  /* 0x00000004020dd211 */ /* 0x000fc400000f140d */
[----:B------:R-:W-:-:S03]  /*13620*/  IADD3 R2, R199, 0x80, RZ ;  /* 0x00000080c7027810 */ /* 0x000fc60007ffe0ff */
[----:B------:R5:W-:Y:S01]  /*13630*/  @!P5 ST.E.64 [R12.64], R52 ;  /* 0x000000340c00d985 */ /* 0x000be2000c101b06 */
[----:B------:R-:W-:Y:S02]  /*13640*/  ISETP.GE.AND P5, PT, R2, c[0x0][0x3c8], PT ;  /* 0x0000f20002007a0c */ /* 0x000fe40003fa6270 */
[CC--:B--2---:R-:W-:Y:S02]  /*13650*/  @!P4 LEA R10, P0, R5.reuse, R0.reuse, 0x2 ;  /* 0x00000000050ac211 */ /* 0x0c4fe400078010ff */
[----:B----4-:R-:W-:Y:S02]  /*13660*/  SHF.R.S32.HI R9, RZ, 0x1f, R6 ;  /* 0x0000001fff097819 */ /* 0x010fe40000011406 */
[C---:B------:R-:W-:Y:S02]  /*13670*/  @!P3 LEA R8, P1, R6.reuse, R0, 0x2 ;  /* 0x000000000608b211 */ /* 0x040fe400078210ff */
[-C--:B------:R-:W-:Y:S02]  /*13680*/  @!P4 LEA.HI.X R11, R5, R4.reuse, R7, 0x2, P0 ;  /* 0x00000004050bc211 */ /* 0x080fe400000f1407 */
[----:B------:R-:W-:-:S02]  /*13690*/  @!P3 LEA.HI.X R9, R6, R4, R9, 0x2, P1 ;  /* 0x000000040609b211 */ /* 0x000fc400008f1409 */
[C---:B------:R-:W-:Y:S02]  /*136a0*/  IADD3 R6, R199.reuse, 0x88, RZ ;  /* 0x00000088c7067810 */ /* 0x040fe40007ffe0ff */
[----:B------:R-:W-:Y:S01]  /*136b0*/  SHF.R.S32.HI R7, RZ, 0x1f, R3 ;  /* 0x0000001fff077819 */ /* 0x000fe20000011403 */
[----:B------:R2:W-:Y:S01]  /*136c0*/  @!P3 ST.E.64 [R8.64], R48 ;  /* 0x000000300800b985 */ /* 0x0005e2000c101b06 */
[----:B------:R-:W-:Y:S02]  /*136d0*/  IADD3 R5, R199, 0x90, RZ ;  /* 0x00000090c7057810 */ /* 0x000fe40007ffe0ff */
[----:B------:R-:W-:Y:S01]  /*136e0*/  ISETP.GE.AND P3, PT, R6, c[0x0][0x3c8], PT ;  /* 0x0000f20006007a0c */ /* 0x000fe20003f66270 */
[----:B------:R4:W-:Y:S01]  /*136f0*/  @!P4 ST.E.64 [R10.64], R60 ;  /* 0x0000003c0a00c985 */ /* 0x0009e2000c101b06 */
[----:B------:R-:W-:Y:S02]  /*13700*/  ISETP.GE.AND P6, PT, R5, c[0x0][0x3c8], PT ;  /* 0x0000f20005007a0c */ /* 0x000fe40003fc6270 */
[----:B------:R-:W-:-:S02]  /*13710*/  ISETP.GE.AND P4, PT, R2, c[0x0][0x3c8], PT ;  /* 0x0000f20002007a0c */ /* 0x000fc40003f86270 */
[----:B-----5:R-:W-:Y:S02]  /*13720*/  SHF.R.S32.HI R13, RZ, 0x1f, R2 ;  /* 0x0000001fff0d7819 */ /* 0x020fe40000011402 */
[----:B------:R-:W-:-:S04]  /*13730*/  @!P5 LEA R12, P0, R2, R0, 0x2 ;  /* 0x00000000020cd211 */ /* 0x000fc800078010ff */
[----:B------:R-:W-:Y:S02]  /*13740*/  @!P5 LEA.HI.X R13, R2, R4, R13, 0x2, P0 ;  /* 0x00000004020dd211 */ /* 0x000fe400000f140d */
[----:B------:R-:W-:Y:S02]  /*13750*/  IADD3 R2, R199, 0xb0, RZ ;  /* 0x000000b0c7027810 */ /* 0x000fe40007ffe0ff */
[-C--:B------:R-:W-:Y:S02]  /*13760*/  @!P6 LEA R14, P0, R5, R0.reuse, 0x2 ;  /* 0x00000000050ee211 */ /* 0x080fe400078010ff */
[----:B--2---:R-:W-:-:S04]  /*13770*/  @!P2 LEA R8, P1, R3, R0, 0x2 ;  /* 0x000000000308a211 */ /* 0x004fc800078210ff */
[----:B------:R-:W-:Y:S02]  /*13780*/  @!P2 LEA.HI.X R9, R3, R4, R7, 0x2, P1 ;  /* 0x000000040309a211 */ /* 0x000fe400008f1407 */
[----:B------:R-:W-:Y:S02]  /*13790*/  IADD3 R7, R199, 0x98, RZ ;  /* 0x00000098c7077810 */ /* 0x000fe40007ffe0ff */
[----:B----4-:R-:W-:Y:S01]  /*137a0*/  @!P3 LEA R10, P1, R6, R0, 0x2 ;  /* 0x00000000060ab211 */ /* 0x010fe200078210ff */
[----:B------:R2:W-:Y:S01]  /*137b0*/  @!P2 ST.E.64 [R8.64], R56 ;  /* 0x000000380800a985 */ /* 0x0005e2000c101b06 */
[----:B------:R-:W-:Y:S02]  /*137c0*/  ISETP.GE.AND P2, PT, R7, c[0x0][0x3c8], PT ;  /* 0x0000f20007007a0c */ /* 0x000fe40003f46270 */
[----:B------:R-:W-:Y:S01]  /*137d0*/  SHF.R.S32.HI R3, RZ, 0x1f, R5 ;  /* 0x0000001fff037819 */ /* 0x000fe20000011405 */
[----:B------:R4:W-:Y:S03]  /*137e0*/  @!P4 ST.E.64 [R12.64], R68 ;  /* 0x000000440c00c985 */ /* 0x0009e6000c101b06 */
[----:B------:R-:W-:-:S02]  /*137f0*/  @!P6 LEA.HI.X R15, R5, R4, R3, 0x2, P0 ;  /* 0x00000004050fe211 */ /* 0x000fc400000f1403 */
[C---:B------:R-:W-:Y:S02]  /*13800*/  IADD3 R3, R199.reuse, 0xa8, RZ ;  /* 0x000000a8c7037810 */ /* 0x040fe40007ffe0ff */
[----:B------:R-:W-:Y:S02]  /*13810*/  SHF.R.S32.HI R5, RZ, 0x1f, R7 ;  /* 0x0000001fff057819 */ /* 0x000fe40000011407 */
[----:B--2---:R-:W-:Y:S02]  /*13820*/  SHF.R.S32.HI R9, RZ, 0x1f, R6 ;  /* 0x0000001fff097819 */ /* 0x004fe40000011406 */
[----:B------:R-:W-:Y:S02]  /*13830*/  IADD3 R8, R199, 0xa0, RZ ;  /* 0x000000a0c7087810 */ /* 0x000fe40007ffe0ff */
[----:B------:R-:W-:Y:S02]  /*13840*/  @!P3 LEA.HI.X R11, R6, R4, R9, 0x2, P1 ;  /* 0x00000004060bb211 */ /* 0x000fe400008f1409 */
[----:B------:R-:W-:-:S02]  /*13850*/  ISETP.GE.AND P5, PT, R8, c[0x0][0x3c8], PT ;  /* 0x0000f20008007a0c */ /* 0x000fc40003fa6270 */
[----:B------:R-:W-:Y:S01]  /*13860*/  @!P2 LEA R6, P1, R7, R0, 0x2 ;  /* 0x000000000706a211 */ /* 0x000fe200078210ff */
[----:B------:R2:W-:Y:S01]  /*13870*/  @!P3 ST.E.64 [R10.64], R64 ;  /* 0x000000400a00b985 */ /* 0x0005e2000c101b06 */
[----:B------:R-:W-:Y:S02]  /*13880*/  ISETP.GE.AND P3, PT, R3, c[0x0][0x3c8], PT ;  /* 0x0000f20003007a0c */ /* 0x000fe40003f66270 */
[----:B------:R-:W-:Y:S01]  /*13890*/  @!P2 LEA.HI.X R7, R7, R4, R5, 0x2, P1 ;  /* 0x000000040707a211 */ /* 0x000fe200008f1405 */
[----:B------:R-:W-:Y:S01]  /*138a0*/  @!P6 ST.E.64 [R14.64], R76 ;  /* 0x0000004c0e00e985 */ /* 0x000fe2000c101b06 */
[----:B------:R-:W-:Y:S02]  /*138b0*/  ISETP.GE.AND P6, PT, R2, c[0x0][0x3c8], PT ;  /* 0x0000f20002007a0c */ /* 0x000fe40003fc6270 */
[----:B------:R-:W-:Y:S01]  /*138c0*/  IADD3 R5, R199, 0xc0, RZ ;  /* 0x000000c0c7057810 */ /* 0x000fe20007ffe0ff */
[----:B------:R5:W-:Y:S01]  /*138d0*/  @!P2 ST.E.64 [R6.64], R72 ;  /* 0x000000480600a985 */ /* 0x000be2000c101b06 */
[----:B------:R-:W-:-:S02]  /*138e0*/  SHF.R.S32.HI R9, RZ, 0x1f, R8 ;  /* 0x0000001fff097819 */ /* 0x000fc40000011408 */
[C---:B----4-:R-:W-:Y:S02]  /*138f0*/  @!P5 LEA R12, P0, R8.reuse, R0, 0x2 ;  /* 0x00000000080cd211 */ /* 0x050fe400078010ff */
[----:B------:R-:W-:Y:S02]  /*13900*/  ISETP.GE.AND P4, PT, R5, c[0x0][0x3c8], PT ;  /* 0x0000f20005007a0c */ /* 0x000fe40003f86270 */
[----:B------:R-:W-:Y:S02]  /*13910*/  @!P5 LEA.HI.X R13, R8, R4, R9, 0x2, P0 ;  /* 0x00000004080dd211 */ /* 0x000fe400000f1409 */
[----:B------:R-:W-:Y:S02]  /*13920*/  SHF.R.S32.HI R9, RZ, 0x1f, R3 ;  /* 0x0000001fff097819 */ /* 0x000fe40000011403 */
[C---:B------:R-:W-:Y:S01]  /*13930*/  @!P3 LEA R8, P1, R3.reuse, R0, 0x2 ;  /* 0x000000000308b211 */ /* 0x040fe200078210ff */
[----:B------:R4:W-:Y:S03]  /*13940*/  @!P5 ST.E.64 [R12.64], R84 ;  /* 0x000000540c00d985 */ /* 0x0009e6000c101b06 */
[----:B------:R-:W-:-:S02]  /*13950*/  @!P3 LEA.HI.X R9, R3, R4, R9, 0x2, P1 ;  /* 0x000000040309b211 */ /* 0x000fc400008f1409 */
[----:B------:R-:W-:-:S03]  /*13960*/  IADD3 R3, R199, 0xc8, RZ ;  /* 0x000000c8c7037810 */ /* 0x000fc60007ffe0ff */
[----:B------:R1:W-:Y:S01]  /*13970*/  @!P3 ST.E.64 [R8.64], R80 ;  /* 0x000000500800b985 */ /* 0x0003e2000c101b06 */
[----:B--2---:R-:W-:Y:S02]  /*13980*/  @!P6 LEA R10, P0, R2, R0, 0x2 ;  /* 0x00000000020ae211 */ /* 0x004fe400078010ff */
[----:B------:R-:W-:Y:S02]  /*13990*/  ISETP.GE.AND P1, PT, R3, c[0x0][0x3c8], PT ;  /* 0x0000f20003007a0c */ /* 0x000fe40003f26270 */
[----:B-----5:R-:W-:Y:S02]  /*139a0*/  IADD3 R6, R199, 0xb8, RZ ;  /* 0x000000b8c7067810 */ /* 0x020fe40007ffe0ff */
[----:B------:R-:W-:Y:S02]  /*139b0*/  SHF.R.S32.HI R7, RZ, 0x1f, R2 ;  /* 0x0000001fff077819 */ /* 0x000fe40000011402 */
[----:B------:R-:W-:Y:S02]  /*139c0*/  ISETP.GE.AND P2, PT, R6, c[0x0][0x3c8], PT ;  /* 0x0000f20006007a0c */ /* 0x000fe40003f46270 */
[----:B------:R-:W-:-:S02]  /*139d0*/  @!P6 LEA.HI.X R11, R2, R4, R7, 0x2, P0 ;  /* 0x00000004020be211 */ /* 0x000fc400000f1407 */
[----:B------:R-:W-:Y:S02]  /*139e0*/  IADD3 R2, R199, 0xd0, RZ ;  /* 0x000000d0c7027810 */ /* 0x000fe40007ffe0ff */
[----:B------:R-:W-:Y:S01]  /*139f0*/  SHF.R.S32.HI R7, RZ, 0x1f, R5 ;  /* 0x0000001fff077819 */ /* 0x000fe20000011405 */
[----:B------:R2:W-:Y:S01]  /*13a00*/  @!P6 ST.E.64 [R10.64], R92 ;  /* 0x0000005c0a00e985 */ /* 0x0005e2000c101b06 */
[C---:B----4-:R-:W-:Y:S02]  /*13a10*/  @!P4 LEA R12, P0, R5.reuse, R0, 0x2 ;  /* 0x00000000050cc211 */ /* 0x050fe400078010ff */
[----:B------:R-:W-:Y:S02]  /*13a20*/  ISETP.GE.AND P5, PT, R2, c[0x0][0x3c8], PT ;  /* 0x0000f20002007a0c */ /* 0x000fe40003fa6270 */
[----:B------:R-:W-:Y:S02]  /*13a30*/  @!P4 LEA.HI.X R13, R5, R4, R7, 0x2, P0 ;  /* 0x00000004050dc211 */ /* 0x000fe400000f1407 */
[----:B------:R-:W-:-:S02]  /*13a40*/  IADD3 R7, R199, 0xe0, RZ ;  /* 0x000000e0c7077810 */ /* 0x000fc40007ffe0ff */
[----:B-1----:R-:W-:Y:S02]  /*13a50*/  SHF.R.S32.HI R9, RZ, 0x1f, R6 ;  /* 0x0000001fff097819 */ /* 0x002fe40000011406 */
[C---:B------:R-:W-:Y:S02]  /*13a60*/  @!P2 LEA R8, P3, R6.reuse, R0, 0x2 ;  /* 0x000000000608a211 */ /* 0x040fe400078610ff */
[----:B------:R-:W-:Y:S02]  /*13a70*/  SHF.R.S32.HI R5, RZ, 0x1f, R2 ;  /* 0x0000001fff057819 */ /* 0x000fe40000011402 */
[----:B------:R-:W-:Y:S02]  /*13a80*/  @!P2 LEA.HI.X R9, R6, R4, R9, 0x2, P3 ;  /* 0x000000040609a211 */ /* 0x000fe400018f1409 */
[----:B------:R-:W-:Y:S02]  /*13a90*/  IADD3 R6, R199, 0xd8, RZ ;  /* 0x000000d8c7067810 */ /* 0x000fe40007ffe0ff */
[----:B------:R-:W-:Y:S01]  /*13aa0*/  ISETP.GE.AND P6, PT, R7, c[0x0][0x3c8], PT ;  /* 0x0000f20007007a0c */ /* 0x000fe20003fc6270 */
[----:B------:R1:W-:Y:S04]  /*13ab0*/  @!P2 ST.E.64 [R8.64], R88 ;  /* 0x000000580800a985 */ /* 0x0003e8000c101b06 */
[----:B------:R4:W-:Y:S01]  /*13ac0*/  @!P4 ST.E.64 [R12.64], R100 ;  /* 0x000000640c00c985 */ /* 0x0009e2000c101b06 */
[----:B------:R-:W-:-:S02]  /*13ad0*/  ISETP.GE.AND P4, PT, R6, c[0x0][0x3c8], PT ;  /* 0x0000f20006007a0c */ /* 0x000fc40003f86270 */
[----:B--2---:R-:W-:-:S04]  /*13ae0*/  @!P5 LEA R10, P0, R2, R0, 0x2 ;  /* 0x00000000020ad211 */ /* 0x004fc800078010ff */
[----:B------:R-:W-:Y:S02]  /*13af0*/  @!P5 LEA.HI.X R11, R2, R4, R5, 0x2, P0 ;  /* 0x00000004020bd211 */ /* 0x000fe400000f1405 */
[----:B------:R-:W-:Y:S02]  /*13b00*/  IADD3 R5, R199, 0xe8, RZ ;  /* 0x000000e8c7057810 */ /* 0x000fe40007ffe0ff */
[----:B------:R-:W-:Y:S02]  /*13b10*/  SHF.R.S32.HI R2, RZ, 0x1f, R6 ;  /* 0x0000001fff027819 */ /* 0x000fe40000011406 */
[----:B------:R-:W-:Y:S02]  /*13b20*/  ISETP.GE.AND P3, PT, R5, c[0x0][0x3c8], PT ;  /* 0x0000f20005007a0c */ /* 0x000fe40003f66270 */
[----:B-1----:R-:W-:Y:S02]  /*13b30*/  SHF.R.S32.HI R9, RZ, 0x1f, R3 ;  /* 0x0000001fff097819 */ /* 0x002fe40000011403 */
[----:B------:R-:W-:-:S02]  /*13b40*/  @!P1 LEA R8, P2, R3, R0, 0x2 ;  /* 0x0000000003089211 */ /* 0x000fc400078410ff */
[----:B----4-:R-:W-:Y:S02]  /*13b50*/  @!P6 LEA R12, P0, R7, R0, 0x2 ;  /* 0x00000000070ce211 */ /* 0x010fe400078010ff */
[----:B------:R-:W-:Y:S02]  /*13b60*/  @!P1 LEA.HI.X R9, R3, R4, R9, 0x2, P2 ;  /* 0x0000000403099211 */ /* 0x000fe400010f1409 */
[----:B------:R-:W-:-:S03]  /*13b70*/  IADD3 R3, R199, 0xf0, RZ ;  /* 0x000000f0c7037810 */ /* 0x000fc60007ffe0ff */
[----:B------:R1:W-:Y:S01]  /*13b80*/  @!P1 ST.E.64 [R8.64], R96 ;  /* 0x0000006008009985 */ /* 0x0003e2000c101b06 */
[C---:B------:R-:W-:Y:S02]  /*13b90*/  @!P4 LEA R14, P1, R6.reuse, R0, 0x2 ;  /* 0x00000000060ec211 */ /* 0x040fe400078210ff */
[----:B------:R-:W-:Y:S01]  /*13ba0*/  ISETP.GE.AND P2, PT, R3, c[0x0][0x3c8], PT ;  /* 0x0000f20003007a0c */ /* 0x000fe20003f46270 */
[----:B------:R2:W-:Y:S01]  /*13bb0*/  @!P5 ST.E.64 [R10.64], R108 ;  /* 0x0000006c0a00d985 */ /* 0x0005e2000c101b06 */
[----:B------:R-:W-:Y:S02]  /*13bc0*/  @!P4 LEA.HI.X R15, R6, R4, R2, 0x2, P1 ;  /* 0x00000004060fc211 */ /* 0x000fe400008f1402 */
[----:B------:R-:W-:Y:S02]  /*13bd0*/  IADD3 R2, R199, 0xf8, RZ ;  /* 0x000000f8c7027810 */ /* 0x000fe40007ffe0ff */
[----:B------:R-:W-:Y:S01]  /*13be0*/  SHF.R.S32.HI R6, RZ, 0x1f, R5 ;  /* 0x0000001fff067819 */ /* 0x000fe20000011405 */
[----:B------:R4:W-:Y:S01]  /*13bf0*/  @!P4 ST.E.64 [R14.64], R166 ;  /* 0x000000a60e00c985 */ /* 0x0009e2000c101b06 */
[----:B------:R-:W-:-:S02]  /*13c00*/  ISETP.GE.AND P1, PT, R2, c[0x0][0x3c8], PT ;  /* 0x0000f20002007a0c */ /* 0x000fc40003f26270 */
[----:B-1----:R-:W-:-:S04]  /*13c10*/  SHF.R.S32.HI R8, RZ, 0x1f, R7 ;  /* 0x0000001fff087819 */ /* 0x002fc80000011407 */
[----:B------:R-:W-:Y:S02]  /*13c20*/  @!P6 LEA.HI.X R13, R7, R4, R8, 0x2, P0 ;  /* 0x00000004070de211 */ /* 0x000fe400000f1408 */
[----:B--2---:R-:W-:-:S03]  /*13c30*/  @!P3 LEA R10, P0, R5, R0, 0x2 ;  /* 0x00000000050ab211 */ /* 0x004fc600078010ff */
[----:B------:R4:W-:Y:S01]  /*13c40*/  @!P6 ST.E.64 [R12.64], R164 ;  /* 0x000000a40c00e985 */ /* 0x0009e2000c101b06 */
[----:B------:R-:W-:Y:S02]  /*13c50*/  @!P3 LEA.HI.X R11, R5, R4, R6, 0x2, P0 ;  /* 0x00000004050bb211 */ /* 0x000fe400000f1406 */
[----:B------:R-:W-:Y:S02]  /*13c60*/  SHF.R.S32.HI R5, RZ, 0x1f, R3 ;  /* 0x0000001fff057819 */ /* 0x000fe40000011403 */
[C---:B------:R-:W-:Y:S01]  /*13c70*/  @!P2 LEA R8, P0, R3.reuse, R0, 0x2 ;  /* 0x000000000308a211 */ /* 0x040fe200078010ff */
[----:B------:R4:W-:Y:S03]  /*13c80*/  @!P3 ST.E.64 [R10.64], R116 ;  /* 0x000000740a00b985 */ /* 0x0009e6000c101b06 */
[----:B------:R-:W-:Y:S02]  /*13c90*/  @!P2 LEA.HI.X R9, R3, R4, R5, 0x2, P0 ;  /* 0x000000040309a211 */ /* 0x000fe400000f1405 */
[----:B------:R-:W-:-:S02]  /*13ca0*/  SHF.R.S32.HI R3, RZ, 0x1f, R2 ;  /* 0x0000001fff037819 */ /* 0x000fc40000011402 */
[C---:B------:R-:W-:Y:S01]  /*13cb0*/  @!P1 LEA R6, P0, R2.reuse, R0, 0x2 ;  /* 0x0000000002069211 */ /* 0x040fe200078010ff */
[----:B------:R4:W-:Y:S03]  /*13cc0*/  @!P2 ST.E.64 [R8.64], R112 ;  /* 0x000000700800a985 */ /* 0x0009e6000c101b06 */
[----:B------:R-:W-:-:S05]  /*13cd0*/  @!P1 LEA.HI.X R7, R2, R4, R3, 0x2, P0 ;  /* 0x0000000402079211 */ /* 0x000fca00000f1403 */
[----:B------:R4:W-:Y:S04]  /*13ce0*/  @!P1 ST.E.64 [R6.64], R104 ;  /* 0x0000006806009985 */ /* 0x0009e8000c101b06 */
.L_x_253:
[----:B------:R-:W-:Y:S05]  /*13cf0*/  BSYNC B0 ;  /* 0x0000000000007941 */ /* 0x000fea0003800000 */
.L_x_252:
[----:B------:R-:W-:Y:S05]  /*13d00*/  BRA.DIV ~URZ, `(.L_x_254) ;  /* 0x000030a27f007947 */ /* 0x000fea000b800000 */
[----:B--2---:R2:W1:Y:S04]  /*13d10*/  SHFL.IDX PT, R4, R16, 0x1, 0x1c1f ;  /* 0x003c1f0010047f89 */ /* 0x00446800000e0000 */
[----:B----4-:R2:W4:Y:S02]  /*13d20*/  SHFL.IDX PT, R0, R17, 0x1, 0x1c1f ;  /* 0x003c1f0011007f89 */ /* 0x01052400000e0000 */
.L_x_308:
[----:B------:R-:W-:-:S13]  /*13d30*/  LOP3.LUT P0, RZ, R219, 0x2, RZ, 0xc0, !PT ;  /* 0x00000002dbff7812 */ /* 0x000fda000780c0ff */
[----:B------:R-:W-:Y:S05]  /*13d40*/  @P0 BRA `(.L_x_249) ;  /* 0x000018a000000947 */ /* 0x000fea0003800000 */
[----:B------:R-:W-:Y:S02]  /*13d50*/  ISETP.GE.AND P2, PT, R199, c[0x0][0x3c8], PT ;  /* 0x0000f200c7007a0c */ /* 0x000fe40003f46270 */
[----:B------:R-:W-:Y:S02]  /*13d60*/  ISETP.GE.AND P1, PT, R241, c[0x0][0x3c8], PT ;  /* 0x0000f200f1007a0c */ /* 0x000fe40003f26270 */
[----:B------:R-:W-:Y:S02]  /*13d70*/  ISETP.GE.AND P0, PT, R240, c[0x0][0x3c8], PT ;  /* 0x0000f200f0007a0c */ /* 0x000fe40003f06270 */
[----:B------:R-:W-:Y:S02]  /*13d80*/  ISETP.GE.AND P3, PT, R239, c[0x0][0x3c8], PT ;  /* 0x0000f200ef007a0c */ /* 0x000fe40003f66270 */
[----:B------:R-:W-:Y:S02]  /*13d90*/  ISETP.GE.AND P5, PT, R238, c[0x0][0x3c8], PT ;  /* 0x0000f200ee007a0c */ /* 0x000fe40003fa6270 */
[----:B------:R-:W-:-:S02]  /*13da0*/  SHF.R.S32.HI R5, RZ, 0x1f, R241 ;  /* 0x0000001fff057819 */ /* 0x000fc400000114f1 */
[----:B------:R-:W-:Y:S01]  /*13db0*/  SHF.R.S32.HI R10, RZ, 0x1f, R240 ;  /* 0x0000001fff0a7819 */ /* 0x000fe200000114f0 */
[----:B----4-:R-:W-:Y:S02]  /*13dc0*/  @!P2 IMAD.MOV.U32 R2, RZ, RZ, R0 ;  /* 0x000000ffff02a224 */ /* 0x010fe400078e0000 */
[----:B-1----:R-:W-:Y:S01]  /*13dd0*/  @!P2 IMAD.MOV.U32 R3, RZ, RZ, R4 ;  /* 0x000000ffff03a224 */ /* 0x002fe200078e0004 */
[----:B------:R-:W-:-:S03]  /*13de0*/  @!P1 LEA R8, P4, R241, R0, 0x2 ;  /* 0x00000000f1089211 */ /* 0x000fc600078810ff */
[----:B------:R-:W-:Y:S01]  /*13df0*/  @!P2 IMAD.WIDE R2, R199, 0x4, R2 ;  /* 0x00000004c702a825 */ /* 0x000fe200078e0202 */
[----:B------:R-:W-:Y:S02]  /*13e00*/  @!P1 LEA.HI.X R9, R241, R4, R5, 0x2, P4 ;  /* 0x00000004f1099211 */ /* 0x000fe400020f1405 */
[----:B------:R-:W-:Y:S02]  /*13e10*/  SHF.R.S32.HI R5, RZ, 0x1f, R239 ;  /* 0x0000001fff057819 */ /* 0x000fe400000114ef */
[----:B------:R1:W-:Y:S01]  /*13e20*/  @!P2 ST.E.64 [R2.64], R120 ;  /* 0x000000780200a985 */ /* 0x0003e2000c101b06 */
[C---:B------:R-:W-:Y:S02]  /*13e30*/  @!P0 LEA R6, P2, R240.reuse, R0, 0x2 ;  /* 0x00000000f0068211 */ /* 0x040fe400078410ff */
[----:B------:R-:W-:Y:S01]  /*13e40*/  ISETP.GE.AND P4, PT, R237, c[0x0][0x3c8], PT ;  /* 0x0000f200ed007a0c */ /* 0x000fe20003f86270 */
[----:B------:R4:W-:Y:S01]  /*13e50*/  @!P1 ST.E.64 [R8.64], R146 ;  /* 0x0000009208009985 */ /* 0x0009e2000c101b06 */
[----:B------:R-:W-:-:S02]  /*13e60*/  @!P0 LEA.HI.X R7, R240, R4, R10, 0x2, P2 ;  /* 0x00000004f0078211 */ /* 0x000fc400010f140a */
[----:B------:R-:W-:-:S03]  /*13e70*/  ISETP.GE.AND P2, PT, R236, c[0x0][0x3c8], PT ;  /* 0x0000f200ec007a0c */ /* 0x000fc60003f46270 */
[----:B------:R5:W-:Y:S01]  /*13e80*/  @!P0 ST.E.64 [R6.64], R124 ;  /* 0x0000007c06008985 */ /* 0x000be2000c101b06 */
[-C--:B------:R-:W-:Y:S02]  /*13e90*/  @!P5 LEA R10, P0, R238, R0.reuse, 0x2 ;  /* 0x00000000ee0ad211 */ /* 0x080fe400078010ff */
[----:B-1----:R-:W-:-:S04]  /*13ea0*/  @!P3 LEA R2, P6, R239, R0, 0x2 ;  /* 0x00000000ef02b211 */ /* 0x002fc800078c10ff */
[----:B------:R-:W-:Y:S02]  /*13eb0*/  @!P3 LEA.HI.X R3, R239, R4, R5, 0x2, P6 ;  /* 0x00000004ef03b211 */ /* 0x000fe400030f1405 */
[----:B------:R-:W-:Y:S02]  /*13ec0*/  SHF.R.S32.HI R5, RZ, 0x1f, R238 ;  /* 0x0000001fff057819 */ /* 0x000fe400000114ee */
[C---:B----4-:R-:W-:Y:S01]  /*13ed0*/  @!P4 LEA R8, P1, R237.reuse, R0, 0x2 ;  /* 0x00000000ed08c211 */ /* 0x050fe200078210ff */
[----:B------:R1:W-:Y:S01]  /*13ee0*/  @!P3 ST.E.64 [R2.64], R128 ;  /* 0x000000800200b985 */ /* 0x0003e2000c101b06 */
[----:B------:R-:W-:Y:S02]  /*13ef0*/  @!P5 LEA.HI.X R11, R238, R4, R5, 0x2, P0 ;  /* 0x00000004ee0bd211 */ /* 0x000fe400000f1405 */
[----:B-----5:R-:W-:Y:S02]  /*13f00*/  @!P2 LEA R6, P0, R236, R0, 0x2 ;  /* 0x00000000ec06a211 */ /* 0x020fe400078010ff */
[----:B------:R-:W-:Y:S01]  /*13f10*/  @!P4 LEA.HI.X R9, R237, R4, R252, 0x2, P1 ;  /* 0x00000004ed09c211 */ /* 0x000fe200008f14fc */
[----:B------:R4:W-:Y:S01]  /*13f20*/  @!P5 ST.E.64 [R10.64], R150 ;  /* 0x000000960a00d985 */ /* 0x0009e2000c101b06 */
[----:B------:R-:W-:-:S02]  /*13f30*/  ISETP.GE.AND P5, PT, R235, c[0x0][0x3c8], PT ;  /* 0x0000f200eb007a0c */ /* 0x000fc40003fa6270 */
[----:B------:R-:W-:Y:S01]  /*13f40*/  ISETP.GE.AND P6, PT, R234, c[0x0][0x3c8], PT ;  /* 0x0000f200ea007a0c */ /* 0x000fe20003fc6270 */
[----:B------:R5:W-:Y:S01]  /*13f50*/  @!P4 ST.E.64 [R8.64], R26 ;  /* 0x0000001a0800c985 */ /* 0x000be2000c101b06 */
[----:B------:R-:W-:Y:S02]  /*13f60*/  @!P2 LEA.HI.X R7, R236, R4, R251, 0x2, P0 ;  /* 0x00000004ec07a211 */ /* 0x000fe400000f14fb */
[----:B------:R-:W-:Y:S02]  /*13f70*/  ISETP.GE.AND P0, PT, R233, c[0x0][0x3c8], PT ;  /* 0x0000f200e9007a0c */ /* 0x000fe40003f06270 */
[----:B------:R-:W-:Y:S01]  /*13f80*/  ISETP.GE.AND P4, PT, R231, c[0x0][0x3c8], PT ;  /* 0x0000f200e7007a0c */ /* 0x000fe20003f86270 */
[----:B------:R2:W-:Y:S01]  /*13f90*/  @!P2 ST.E.64 [R6.64], R22 ;  /* 0x000000160600a985 */ /* 0x0005e2000c101b06 */
[----:B------:R-:W-:-:S03]  /*13fa0*/  IADD3 R5, R199, 0x68, RZ ;  /* 0x00000068c7057810 */ /* 0x000fc60007ffe0ff */
[----:B------:R-:W-:-:S04]  /*13fb0*/  @!P5 LEA R12, P1, R235, R0, 0x2 ;  /* 0x00000000eb0cd211 */ /* 0x000fc800078210ff */
[----:B------:R-:W-:Y:S02]  /*13fc0*/  @!P5 LEA.HI.X R13, R235, R4, R250, 0x2, P1 ;  /* 0x00000004eb0dd211 */ /* 0x000fe400008f14fa */
[----:B-1----:R-:W-:-:S03]  /*13fd0*/  IADD3 R2, R199, 0x58, RZ ;  /* 0x00000058c7027810 */ /* 0x002fc60007ffe0ff */
[----:B------:R-:W-:Y:S01]  /*13fe0*/  @!P5 ST.E.64 [R12.64], R154 ;  /* 0x0000009a0c00d985 */ /* 0x000fe2000c101b06 */
[----:B------:R-:W-:Y:S02]  /*13ff0*/  ISETP.GE.AND P3, PT, R2, c[0x0][0x3c8], PT ;  /* 0x0000f20002007a0c */ /* 0x000fe40003f66270 */
[----:B------:R-:W-:Y:S02]  /*14000*/  SHF.R.S32.HI R3, RZ, 0x1f, R2 ;  /* 0x0000001fff037819 */ /* 0x000fe40000011402 */
[----:B----4-:R-:W-:-:S04]  /*14010*/  @!P6 LEA R10, P2, R234, R0, 0x2 ;  /* 0x00000000ea0ae211 */ /* 0x010fc800078410ff */
[----:B------:R-:W-:Y:S02]  /*14020*/  @!P6 LEA.HI.X R11, R234, R4, R249, 0x2, P2 ;  /* 0x00000004ea0be211 */ /* 0x000fe400010f14f9 */
[-C--:B-----5:R-:W-:Y:S02]  /*14030*/  @!P0 LEA R8, P2, R233, R0.reuse, 0x2 ;  /* 0x00000000e9088211 */ /* 0x0a0fe400078410ff */
[----:B--2---:R-:W-:Y:S01]  /*14040*/  IADD3 R6, R199, 0x60, RZ ;  /* 0x00000060c7067810 */ /* 0x004fe20007ffe0ff */
[----:B------:R1:W-:Y:S01]  /*14050*/  @!P6 ST.E.64 [R10.64], R34 ;  /* 0x000000220a00e985 */ /* 0x0003e2000c101b06 */
[C---:B------:R-:W-:Y:S02]  /*14060*/  @!P3 LEA R14, P1, R2.reuse, R0, 0x2 ;  /* 0x00000000020eb211 */ /* 0x040fe400078210ff */
[-C--:B------:R-:W-:Y:S02]  /*14070*/  @!P0 LEA.HI.X R9, R233, R4.reuse, R248, 0x2, P2 ;  /* 0x00000004e9098211 */ /* 0x080fe400010f14f8 */
[----:B------:R-:W-:-:S02]  /*14080*/  @!P3 LEA.HI.X R15, R2, R4, R3, 0x2, P1 ;  /* 0x00000004020fb211 */ /* 0x000fc400008f1403 */
[----:B------:R-:W-:Y:S01]  /*14090*/  ISETP.GE.AND P3, PT, R6, c[0x0][0x3c8], PT ;  /* 0x0000f20006007a0c */ /* 0x000fe20003f66270 */
[----:B------:R2:W-:Y:S01]  /*140a0*/  @!P0 ST.E.64 [R8.64], R30 ;  /* 0x0000001e08008985 */ /* 0x0005e2000c101b06 */
[----:B------:R-:W-:Y:S02]  /*140b0*/  ISETP.GE.AND P2, PT, R5, c[0x0][0x3c8], PT ;  /* 0x0000f20005007a0c */ /* 0x000fe40003f46270 */
[C---:B------:R-:W-:Y:S02]  /*140c0*/  IADD3 R3, R199.reuse, 0x70, RZ ;  /* 0x00000070c7037810 */ /* 0x040fe40007ffe0ff */
[----:B------:R-:W-:Y:S02]  /*140d0*/  IADD3 R7, R199, 0x78, RZ ;  /* 0x00000078c7077810 */ /* 0x000fe40007ffe0ff */
[----:B------:R-:W-:Y:S02]  /*140e0*/  ISETP.GE.AND P6, PT, R3, c[0x0][0x3c8], PT ;  /* 0x0000f20003007a0c */ /* 0x000fe40003fc6270 */
[----:B------:R-:W-:-:S03]  /*140f0*/  ISETP.GE.AND P5, PT, R7, c[0x0][0x3c8], PT ;  /* 0x0000f20007007a0c */ /* 0x000fc60003fa6270 */
[C---:B------:R-:W-:Y:S02]  /*14100*/  @!P3 LEA R16, P1, R6.reuse, R0, 0x2 ;  /* 0x000000000610b211 */ /* 0x040fe400078210ff */
[----:B-1----:R-:W-:Y:S02]  /*14110*/  SHF.R.S32.HI R11, RZ, 0x1f, R6 ;  /* 0x0000001fff0b7819 */ /* 0x002fe40000011406 */
[----:B------:R-:W-:Y:S02]  /*14120*/  SHF.R.S32.HI R10, RZ, 0x1f, R5 ;  /* 0x0000001fff0a7819 */ /* 0x000fe40000011405 */
[----:B---3--:R-:W-:Y:S02]  /*14130*/  @!P3 LEA.HI.X R17, R6, R4, R11, 0x2, P1 ;  /* 0x000000040611b211 */ /* 0x008fe400008f140b */
[----:B------:R-:W-:Y:S02]  /*14140*/  ISETP.GE.AND P1, PT, R2, c[0x0][0x3c8], PT ;  /* 0x0000f20002007a0c */ /* 0x000fe40003f26270 */
[----:B--2---:R-:W-:-:S02]  /*14150*/  SHF.R.S32.HI R9, RZ, 0x1f, R231 ;  /* 0x0000001fff097819 */ /* 0x004fc400000114e7 */
[----:B------:R-:W-:Y:S02]  /*14160*/  @!P4 LEA R8, P0, R231, R0, 0x2 ;  /* 0x00000000e708c211 */ /* 0x000fe400078010ff */
[----:B------:R-:W-:Y:S02]  /*14170*/  IADD3 R2, R199, 0x80, RZ ;  /* 0x00000080c7027810 */ /* 0x000fe40007ffe0ff */
[----:B------:R-:W-:Y:S02]  /*14180*/  @!P4 LEA.HI.X R9, R231, R4, R9, 0x2, P0 ;  /* 0x00000004e709c211 */ /* 0x000fe400000f1409 */
[C---:B------:R-:W-:Y:S02]  /*14190*/  @!P2 LEA R12, P0, R5.reuse, R0, 0x2 ;  /* 0x00000000050ca211 */ /* 0x040fe400078010ff */
[----:B------:R-:W-:Y:S01]  /*141a0*/  SHF.R.S32.HI R6, RZ, 0x1f, R7 ;  /* 0x0000001fff067819 */ /* 0x000fe20000011407 */
[----:B------:R1:W-:Y:S01]  /*141b0*/  @!P4 ST.E.64 [R8.64], R42 ;  /* 0x0000002a0800c985 */ /* 0x0003e2000c101b06 */
[----:B------:R-:W-:-:S02]  /*141c0*/  @!P2 LEA.HI.X R13, R5, R4, R10, 0x2, P0 ;  /* 0x00000004050da211 */ /* 0x000fc400000f140a */
[----:B------:R-:W-:Y:S01]  /*141d0*/  IADD3 R5, R199, 0x88, RZ ;  /* 0x00000088c7057810 */ /* 0x000fe20007ffe0ff */
[----:B------:R-:W-:Y:S01]  /*141e0*/  @!P1 ST.E.64 [R14.64], R38 ;  /* 0x000000260e009985 */ /* 0x000fe2000c101b06 */
[----:B------:R-:W-:-:S03]  /*141f0*/  @!P6 LEA R10, P1, R3, R0, 0x2 ;  /* 0x00000000030ae211 */ /* 0x000fc600078210ff */
[----:B------:R-:W-:Y:S01]  /*14200*/  @!P3 ST.E.64 [R16.64], R50 ;  /* 0x000000321000b985 */ /* 0x000fe2000c101b06 */
[----:B------:R-:W-:-:S03]  /*14210*/  ISETP.GE.AND P3, PT, R2, c[0x0][0x3c8], PT ;  /* 0x0000f20002007a0c */ /* 0x000fc60003f66270 */
[----:B------:R2:W-:Y:S01]  /*14220*/  @!P2 ST.E.64 [R12.64], R46 ;  /* 0x0000002e0c00a985 */ /* 0x0005e2000c101b06 */
[----:B------:R-:W-:Y:S02]  /*14230*/  ISETP.GE.AND P2, PT, R3, c[0x0][0x3c8], PT ;  /* 0x0000f20003007a0c */ /* 0x000fe40003f46270 */
[----:B-1----:R-:W-:Y:S02]  /*14240*/  SHF.R.S32.HI R9, RZ, 0x1f, R3 ;  /* 0x0000001fff097819 */ /* 0x002fe40000011403 */
[----:B------:R-:W-:Y:S02]  /*14250*/  @!P5 LEA R8, P0, R7, R0, 0x2 ;  /* 0x000000000708d211 */ /* 0x000fe400078010ff */
[-C--:B------:R-:W-:Y:S02]  /*14260*/  @!P6 LEA.HI.X R11, R3, R4.reuse, R9, 0x2, P1 ;  /* 0x00000004030be211 */ /* 0x080fe400008f1409 */
[----:B------:R-:W-:Y:S02]  /*14270*/  ISETP.GE.AND P6, PT, R5, c[0x0][0x3c8], PT ;  /* 0x0000f20005007a0c */ /* 0x000fe40003fc6270 */
[----:B------:R-:W-:-:S03]  /*14280*/  @!P5 LEA.HI.X R9, R7, R4, R6, 0x2, P0 ;  /* 0x000000040709d211 */ /* 0x000fc600000f1406 */
[----:B------:R1:W-:Y:S01]  /*14290*/  @!P2 ST.E.64 [R10.64], R58 ;  /* 0x0000003a0a00a985 */ /* 0x0003e2000c101b06 */
[----:B------:R-:W-:Y:S02]  /*142a0*/  IADD3 R6, R199, 0x90, RZ ;  /* 0x00000090c7067810 */ /* 0x000fe40007ffe0ff */
[----:B--2---:R-:W-:Y:S01]  /*142b0*/  SHF.R.S32.HI R13, RZ, 0x1f, R2 ;  /* 0x0000001fff0d7819 */ /* 0x004fe20000011402 */
[----:B------:R2:W-:Y:S01]  /*142c0*/  @!P5 ST.E.64 [R8.64], R54 ;  /* 0x000000360800d985 */ /* 0x0005e2000c101b06 */
[----:B------:R-:W-:Y:S02]  /*142d0*/  ISETP.GE.AND P4, PT, R6, c[0x0][0x3c8], PT ;  /* 0x0000f20006007a0c */ /* 0x000fe40003f86270 */
[-C--:B------:R-:W-:Y:S02]  /*142e0*/  @!P3 LEA R14, P1, R2, R0.reuse, 0x2 ;  /* 0x00000000020eb211 */ /* 0x080fe400078210ff */
[----:B------:R-:W-:Y:S02]  /*142f0*/  SHF.R.S32.HI R16, RZ, 0x1f, R5 ;  /* 0x0000001fff107819 */ /* 0x000fe40000011405 */
[----:B------:R-:W-:-:S02]  /*14300*/  @!P6 LEA R12, P0, R5, R0, 0x2 ;  /* 0x00000000050ce211 */ /* 0x000fc400078010ff */
[-C--:B------:R-:W-:Y:S02]  /*14310*/  @!P3 LEA.HI.X R15, R2, R4.reuse, R13, 0x2, P1 ;  /* 0x00000004020fb211 */ /* 0x080fe400008f140d */
[----:B------:R-:W-:Y:S02]  /*14320*/  IADD3 R7, R199, 0x98, RZ ;  /* 0x00000098c7077810 */ /* 0x000fe40007ffe0ff */
[----:B------:R-:W-:Y:S02]  /*14330*/  @!P6 LEA.HI.X R13, R5, R4, R16, 0x2, P0 ;  /* 0x00000004050de211 */ /* 0x000fe400000f1410 */
[----:B------:R-:W-:Y:S02]  /*14340*/  ISETP.GE.AND P3, PT, R7, c[0x0][0x3c8], PT ;  /* 0x0000f20007007a0c */ /* 0x000fe40003f66270 */
[C---:B------:R-:W-:Y:S02]  /*14350*/  IADD3 R5, R199.reuse, 0xa0, RZ ;  /* 0x000000a0c7057810 */ /* 0x040fe40007ffe0ff */
[----:B------:R-:W-:-:S02]  /*14360*/  IADD3 R3, R199, 0xa8, RZ ;  /* 0x000000a8c7037810 */ /* 0x000fc40007ffe0ff */
[----:B------:R-:W-:Y:S02]  /*14370*/  ISETP.GE.AND P2, PT, R5, c[0x0][0x3c8], PT ;  /* 0x0000f20005007a0c */ /* 0x000fe40003f46270 */
[----:B------:R-:W-:Y:S02]  /*14380*/  ISETP.GE.AND P1, PT, R3, c[0x0][0x3c8], PT ;  /* 0x0000f20003007a0c */ /* 0x000fe40003f26270 */
[----:B-1----:R-:W-:Y:S02]  /*14390*/  SHF.R.S32.HI R11, RZ, 0x1f, R6 ;  /* 0x0000001fff0b7819 */ /* 0x002fe40000011406 */
[C---:B------:R-:W-:Y:S02]  /*143a0*/  @!P4 LEA R10, P0, R6.reuse, R0, 0x2 ;  /* 0x00000000060ac211 */ /* 0x040fe400078010ff */
[----:B--2---:R-:W-:Y:S02]  /*143b0*/  SHF.R.S32.HI R9, RZ, 0x1f, R7 ;  /* 0x0000001fff097819 */ /* 0x004fe40000011407 */
[----:B------:R-:W-:-:S02]  /*143c0*/  @!P4 LEA.HI.X R11, R6, R4, R11, 0x2, P0 ;  /* 0x00000004060bc211 */ /* 0x000fc400000f140b */
[----:B------:R-:W-:Y:S02]  /*143d0*/  ISETP.GE.AND P0, PT, R2, c[0x0][0x3c8], PT ;  /* 0x0000f20002007a0c */ /* 0x000fe40003f06270 */
[----:B------:R-:W-:Y:S02]  /*143e0*/  @!P3 LEA R8, P5, R7, R0, 0x2 ;  /* 0x000000000708b211 */ /* 0x000fe400078a10ff */
[----:B------:R-:W-:Y:S02]  /*143f0*/  IADD3 R6, R199, 0xb0, RZ ;  /* 0x000000b0c7067810 */ /* 0x000fe40007ffe0ff */
[----:B------:R-:W-:Y:S02]  /*14400*/  @!P3 LEA.HI.X R9, R7, R4, R9, 0x2, P5 ;  /* 0x000000040709b211 */ /* 0x000fe400028f1409 */
[----:B------:R-:W-:Y:S02]  /*14410*/  IADD3 R7, R199, 0xb8, RZ ;  /* 0x000000b8c7077810 */ /* 0x000fe40007ffe0ff */
[----:B------:R-:W-:-:S02]  /*14420*/  ISETP.GE.AND P5, PT, R6, c[0x0][0x3c8], PT ;  /* 0x0000f20006007a0c */ /* 0x000fc40003fa6270 */
[----:B------:R-:W-:Y:S01]  /*14430*/  SHF.R.S32.HI R2, RZ, 0x1f, R3 ;  /* 0x0000001fff027819 */ /* 0x000fe20000011403 */
[----:B------:R1:W-:Y:S01]  /*14440*/  @!P0 ST.E.64 [R14.64], R66 ;  /* 0x000000420e008985 */ /* 0x0003e2000c101b06 */
[----:B------:R-:W-:-:S03]  /*14450*/  @!P2 LEA R16, P0, R5, R0, 0x2 ;  /* 0x000000000510a211 */ /* 0x000fc600078010ff */
[----:B------:R2:W-:Y:S04]  /*14460*/  @!P6 ST.E.64 [R12.64], R62 ;  /* 0x0000003e0c00e985 */ /* 0x0005e8000c101b06 */
[----:B------:R-:W-:Y:S04]  /*14470*/  @!P4 ST.E.64 [R10.64], R74 ;  /* 0x0000004a0a00c985 */ /* 0x000fe8000c101b06 */
[----:B------:R3:W-:Y:S01]  /*14480*/  @!P3 ST.E.64 [R8.64], R70 ;  /* 0x000000460800b985 */ /* 0x0007e2000c101b06 */
[----:B-1----:R-:W-:Y:S02]  /*14490*/  @!P1 LEA R14, P6, R3, R0, 0x2 ;  /* 0x00000000030e9211 */ /* 0x002fe400078c10ff */
[----:B--2---:R-:W-:-:S02]  /*144a0*/  SHF.R.S32.HI R12, RZ, 0x1f, R5 ;  /* 0x0000001fff0c7819 */ /* 0x004fc40000011405 */
[-C--:B------:R-:W-:Y:S02]  /*144b0*/  @!P1 LEA.HI.X R15, R3, R4.reuse, R2, 0x2, P6 ;  /* 0x00000004030f9211 */ /* 0x080fe400030f1402 */
[----:B------:R-:W-:Y:S02]  /*144c0*/  @!P2 LEA.HI.X R17, R5, R4, R12, 0x2, P0 ;  /* 0x000000040511a211 */ /* 0x000fe400000f140c */
[----:B------:R-:W-:Y:S02]  /*144d0*/  ISETP.GE.AND P0, PT, R7, c[0x0][0x3c8], PT ;  /* 0x0000f20007007a0c */ /* 0x000fe40003f06270 */
[----:B------:R-:W-:Y:S01]  /*144e0*/  SHF.R.S32.HI R5, RZ, 0x1f, R6 ;  /* 0x0000001fff057819 */ /* 0x000fe20000011406 */
[----:B------:R1:W-:Y:S01]  /*144f0*/  @!P2 ST.E.64 [R16.64], R82 ;  /* 0x000000521000a985 */ /* 0x0003e2000c101b06 */
[----:B------:R-:W-:Y:S02]  /*14500*/  @!P5 LEA R12, P4, R6, R0, 0x2 ;  /* 0x00000000060cd211 */ /* 0x000fe400078810ff */
[----:B------:R-:W-:Y:S01]  /*14510*/  IADD3 R3, R199, 0xc0, RZ ;  /* 0x000000c0c7037810 */ /* 0x000fe20007ffe0ff */
[----:B------:R2:W-:Y:S01]  /*14520*/  @!P1 ST.E.64 [R14.64], R78 ;  /* 0x0000004e0e009985 */ /* 0x0005e2000c101b06 */
[----:B---3--:R-:W-:-:S02]  /*14530*/  SHF.R.S32.HI R9, RZ, 0x1f, R7 ;  /* 0x0000001fff097819 */ /* 0x008fc40000011407 */
[----:B------:R-:W-:Y:S02]  /*14540*/  IADD3 R2, R199, 0xc8, RZ ;  /* 0x000000c8c7027810 */ /* 0x000fe40007ffe0ff */
[----:B------:R-:W-:Y:S02]  /*14550*/  @!P5 LEA.HI.X R13, R6, R4, R5, 0x2, P4 ;  /* 0x00000004060dd211 */ /* 0x000fe400020f1405 */
[----:B------:R-:W-:Y:S02]  /*14560*/  @!P0 LEA R8, P3, R7, R0, 0x2 ;  /* 0x0000000007088211 */ /* 0x000fe400078610ff */
[----:B------:R-:W-:Y:S01]  /*14570*/  ISETP.GE.AND P4, PT, R3, c[0x0][0x3c8], PT ;  /* 0x0000f20003007a0c */ /* 0x000fe20003f86270 */
[----:B------:R-:W-:Y:S01]  /*14580*/  @!P5 ST.E.64 [R12.64], R94 ;  /* 0x0000005e0c00d985 */ /* 0x000fe2000c101b06 */
[----:B------:R-:W-:Y:S02]  /*14590*/  @!P0 LEA.HI.X R9, R7, R4, R9, 0x2, P3 ;  /* 0x0000000407098211 */ /* 0x000fe400018f1409 */
[----:B------:R-:W-:-:S02]  /*145a0*/  ISETP.GE.AND P3, PT, R2, c[0x0][0x3c8], PT ;  /* 0x0000f20002007a0c */ /* 0x000fc40003f66270 */
[C---:B------:R-:W-:Y:S01]  /*145b0*/  IADD3 R5, R199.reuse, 0xd0, RZ ;  /* 0x000000d0c7057810 */ /* 0x040fe20007ffe0ff */
[----:B------:R3:W-:Y:S01]  /*145c0*/  @!P0 ST.E.64 [R8.64], R86 ;  /* 0x0000005608008985 */ /* 0x0007e2000c101b06 */
[----:B------:R-:W-:Y:S02]  /*145d0*/  SHF.R.S32.HI R11, RZ, 0x1f, R3 ;  /* 0x0000001fff0b7819 */ /* 0x000fe40000011403 */
[----:B------:R-:W-:Y:S02]  /*145e0*/  IADD3 R7, R199, 0xd8, RZ ;  /* 0x000000d8c7077810 */ /* 0x000fe40007ffe0ff */
[----:B------:R-:W-:Y:S02]  /*145f0*/  SHF.R.S32.HI R6, RZ, 0x1f, R2 ;  /* 0x0000001fff067819 */ /* 0x000fe40000011402 */
[----:B------:R-:W-:Y:S02]  /*14600*/  @!P4 LEA R10, P2, R3, R0, 0x2 ;  /* 0x00000000030ac211 */ /* 0x000fe400078410ff */
[----:B------:R-:W-:-:S02]  /*14610*/  ISETP.GE.AND P6, PT, R5, c[0x0][0x3c8], PT ;  /* 0x0000f20005007a0c */ /* 0x000fc40003fc6270 */
[C---:B-1----:R-:W-:Y:S02]  /*14620*/  @!P3 LEA R16, P1, R2.reuse, R0, 0x2 ;  /* 0x000000000210b211 */ /* 0x042fe400078210ff */
[-C--:B------:R-:W-:Y:S02]  /*14630*/  @!P4 LEA.HI.X R11, R3, R4.reuse, R11, 0x2, P2 ;  /* 0x00000004030bc211 */ /* 0x080fe400010f140b */
[----:B------:R-:W-:Y:S02]  /*14640*/  ISETP.GE.AND P4, PT, R7, c[0x0][0x3c8], PT ;  /* 0x0000f20007007a0c */ /* 0x000fe40003f86270 */
[----:B------:R-:W-:Y:S02]  /*14650*/  @!P3 LEA.HI.X R17, R2, R4, R6, 0x2, P1 ;  /* 0x000000040211b211 */ /* 0x000fe400008f1406 */
[----:B------:R-:W-:Y:S02]  /*14660*/  IADD3 R6, R199, 0xe0, RZ ;  /* 0x000000e0c7067810 */ /* 0x000fe40007ffe0ff */
[----:B------:R-:W-:-:S02]  /*14670*/  ISETP.GE.AND P5, PT, R3, c[0x0][0x3c8], PT ;  /* 0x0000f20003007a0c */ /* 0x000fc40003fa6270 */
[----:B------:R-:W-:Y:S02]  /*14680*/  ISETP.GE.AND P3, PT, R6, c[0x0][0x3c8], PT ;  /* 0x0000f20006007a0c */ /* 0x000fe40003f66270 */
[----:B--2---:R-:W-:Y:S02]  /*14690*/  @!P6 LEA R14, P1, R5, R0, 0x2 ;  /* 0x00000000050ee211 */ /* 0x004fe400078210ff */
[C---:B------:R-:W-:Y:S02]  /*146a0*/  IADD3 R3, R199.reuse, 0xf0, RZ ;  /* 0x000000f0c7037810 */ /* 0x040fe40007ffe0ff */
[----:B---3--:R-:W-:Y:S02]  /*146b0*/  IADD3 R8, R199, 0xe8, RZ ;  /* 0x000000e8c7087810 */ /* 0x008fe40007ffe0ff */
[----:B------:R-:W-:Y:S02]  /*146c0*/  SHF.R.S32.HI R9, RZ, 0x1f, R5 ;  /* 0x0000001fff097819 */ /* 0x000fe40000011405 */
[----:B------:R-:W-:Y:S01]  /*146d0*/  ISETP.GE.AND P2, PT, R8, c[0x0][0x3c8], PT ;  /* 0x0000f20008007a0c */ /* 0x000fe20003f46270 */
[----:B------:R1:W-:Y:S01]  /*146e0*/  @!P5 ST.E.64 [R10.64], R158 ;  /* 0x0000009e0a00d985 */ /* 0x0003e2000c101b06 */
[----:B------:R-:W-:-:S02]  /*146f0*/  SHF.R.S32.HI R13, RZ, 0x1f, R7 ;  /* 0x0000001fff0d7819 */ /* 0x000fc40000011407 */
[----:B------:R-:W-:Y:S02]  /*14700*/  @!P4 LEA R12, P0, R7, R0, 0x2 ;  /* 0x00000000070cc211 */ /* 0x000fe400078010ff */
[-C--:B------:R-:W-:Y:S02]  /*14710*/  @!P6 LEA.HI.X R15, R5, R4.reuse, R9, 0x2, P1 ;  /* 0x00000004050fe211 */ /* 0x080fe400008f1409 */
[----:B------:R-:W-:Y:S02]  /*14720*/  ISETP.GE.AND P1, PT, R3, c[0x0][0x3c8], PT ;  /* 0x0000f20003007a0c */ /* 0x000fe40003f26270 */
[----:B------:R-:W-:Y:S02]  /*14730*/  @!P4 LEA.HI.X R13, R7, R4, R13, 0x2, P0 ;  /* 0x00000004070dc211 */ /* 0x000fe400000f140d */
[----:B------:R-:W-:Y:S02]  /*14740*/  SHF.R.S32.HI R5, RZ, 0x1f, R6 ;  /* 0x0000001fff057819 */ /* 0x000fe40000011406 */
[----:B------:R-:W-:-:S13]  /*14750*/  ISETP.GE.AND P5, PT, R2, c[0x0][0x3c8], PT ;  /* 0x0000f20002007a0c */ /* 0x000fda0003fa6270 */
[----:B------:R-:W-:Y:S01]  /*14760*/  @!P5 ST.E.64 [R16.64], R172 ;  /* 0x000000ac1000d985 */ /* 0x000fe2000c101b06 */
[----:B-1----:R-:W-:-:S03]  /*14770*/  @!P3 LEA R10, P0, R6, R0, 0x2 ;  /* 0x00000000060ab211 */ /* 0x002fc600078010ff */
[----:B------:R-:W-:Y:S01]  /*14780*/  @!P6 ST.E.64 [R14.64], R170 ;  /* 0x000000aa0e00e985 */ /* 0x000fe2000c101b06 */
[----:B------:R-:W-:-:S03]  /*14790*/  @!P3 LEA.HI.X R11, R6, R4, R5, 0x2, P0 ;  /* 0x00000004060bb211 */ /* 0x000fc600000f1405 */
[----:B------:R-:W-:Y:S01]  /*147a0*/  @!P4 ST.E.64 [R12.64], R168 ;  /* 0x000000a80c00c985 */ /* 0x000fe2000c101b06 */
[----:B------:R-:W-:Y:S02]  /*147b0*/  SHF.R.S32.HI R5, RZ, 0x1f, R8 ;  /* 0x0000001fff057819 */ /* 0x000fe40000011408 */
[C---:B------:R-:W-:Y:S01]  /*147c0*/  @!P2 LEA R6, P0, R8.reuse, R0, 0x2 ;  /* 0x000000000806a211 */ /* 0x040fe200078010ff */
[----:B------:R-:W-:Y:S03]  /*147d0*/  @!P3 ST.E.64 [R10.64], R106 ;  /* 0x0000006a0a00b985 */ /* 0x000fe6000c101b06 */
[----:B------:R-:W-:Y:S02]  /*147e0*/  @!P2 LEA.HI.X R7, R8, R4, R5, 0x2, P0 ;  /* 0x000000040807a211 */ /* 0x000fe400000f1405 */
[----:B------:R-:W-:Y:S02]  /*147f0*/  SHF.R.S32.HI R5, RZ, 0x1f, R3 ;  /* 0x0000001fff057819 */ /* 0x000fe40000011403 */
[C---:B------:R-:W-:Y:S01]  /*14800*/  @!P1 LEA R2, P0, R3.reuse, R0, 0x2 ;  /* 0x0000000003029211 */ /* 0x040fe200078010ff */
[----:B------:R-:W-:Y:S03]  /*14810*/  @!P2 ST.E.64 [R6.64], R102 ;  /* 0x000000660600a985 */ /* 0x000fe6000c101b06 */
[----:B------:R-:W-:-:S05]  /*14820*/  @!P1 LEA.HI.X R3, R3, R4, R5, 0x2, P0 ;  /* 0x0000000403039211 */ /* 0x000fca00000f1405 */
[----:B------:R1:W-:Y:S02]  /*14830*/  @!P1 ST.E.64 [R2.64], R98 ;  /* 0x0000006202009985 */ /* 0x0003e4000c101b06 */
[----:B-1----:R-:W-:-:S04]  /*14840*/  IADD3 R2, R199, 0xf8, RZ ;  /* 0x000000f8c7027810 */ /* 0x002fc80007ffe0ff */
[----:B------:R-:W-:-:S13]  /*14850*/  ISETP.GE.AND P0, PT, R2, c[0x0][0x3c8], PT ;  /* 0x0000f20002007a0c */ /* 0x000fda0003f06270 */
[----:B------:R-:W-:Y:S05]  /*14860*/  @P0 BRA `(.L_x_249) ;  /* 0x00000d8000000947 */ /* 0x000fea0003800000 */
[----:B------:R-:W-:Y:S02]  /*14870*/  LEA R6, P0, R2, R0, 0x2 ;  /* 0x0000000002067211 */ /* 0x000fe400078010ff */
[----:B------:R-:W-:-:S04]  /*14880*/  SHF.R.S32.HI R0, RZ, 0x1f, R2 ;  /* 0x0000001fff007819 */ /* 0x000fc80000011402 */
[----:B------:R-:W-:-:S05]  /*14890*/  LEA.HI.X R7, R2, R4, R0, 0x2, P0 ;  /* 0x0000000402077211 */ /* 0x000fca00000f1400 */
[----:B------:R1:W-:Y:S01]  /*148a0*/  ST.E.64 [R6.64], R90 ;  /* 0x0000005a06007985 */ /* 0x0003e2000c101b06 */
[----:B------:R-:W-:Y:S05]  /*148b0*/  BRA `(.L_x_249) ;  /* 0x00000d3000007947 */ /* 0x000fea0003800000 */
.L_x_234:
[----:B------:R-:W-:Y:S01]  /*148c0*/  ISETP.NE.U32.AND P0, PT, RZ, c[0x0][0x508], PT ;  /* 0x00014200ff007a0c */ /* 0x000fe20003f05070 */
[----:B------:R-:W-:Y:S01]  /*148d0*/  IMAD.MOV.U32 R4, RZ, RZ, 0x4 ;  /* 0x00000004ff047424 */ /* 0x000fe200078e00ff */
[----:B------:R-:W-:Y:S01]  /*148e0*/  ISETP.NE.U32.AND P2, PT, RZ, c[0x0][0x500], PT ;  /* 0x00014000ff007a0c */ /* 0x000fe20003f45070 */
[----:B------:R-:W-:Y:S01]  /*148f0*/  IMAD.MOV.U32 R6, RZ, RZ, RZ ;  /* 0x000000ffff067224 */ /* 0x000fe200078e00ff */
[----:B------:R-:W-:Y:S01]  /*14900*/  ISETP.NE.AND.EX P1, PT, RZ, c[0x0][0x50c], PT, P0 ;  /* 0x00014300ff007a0c */ /* 0x000fe20003f25300 */
[----:B------:R-:W-:Y:S01]  /*14910*/  IMAD.MOV.U32 R19, RZ, RZ, c[0x0][0x388] ;  /* 0x0000e200ff137624 */ /* 0x000fe200078e00ff */
[----:B------:R-:W-:Y:S01]  /*14920*/  ISETP.NE.AND.EX P2, PT, RZ, c[0x0][0x504], PT, P2 ;  /* 0x00014100ff007a0c */ /* 0x000fe20003f45320 */
[----:B------:R-:W-:-:S10]  /*14930*/  IMAD.WIDE R4, R206, R4, c[0x0][0x500] ;  /* 0x00014000ce047625 */ /* 0x000fd400078e0204 */
[C---:B------:R-:W-:Y:S02]  /*14940*/  @P1 LEA R2, P0, R206.reuse, c[0x0][0x508], 0x2 ;  /* 0x00014200ce021a11 */ /* 0x040fe400078010ff */
[----:B------:R1:W5:Y:S02]  /*14950*/  @P2 LDG.E R6, [R4.64] ;  /* 0x0000000604062981 */ /* 0x000364000c1e1900 */
[----:B------:R-:W-:-:S05]  /*14960*/  @P1 LEA.HI.X R3, R206, c[0x0][0x50c], R221, 0x2, P0 ;  /* 0x00014300ce031a11 */ /* 0x000fca00000f14dd */
[----:B------:R1:W5:Y:S01]  /*14970*/  @P1 LDG.E R19, [R2.64] ;  /* 0x0000000602131981 */ /* 0x000362000c1e1900 */
[----:B------:R-:W-:-:S04]  /*14980*/  ISETP.NE.AND P0, PT, R222, RZ, PT ;  /* 0x000000ffde00720c */ /* 0x000fc80003f05270 */
[----:B------:R-:W-:Y:S01]  /*14990*/  SEL R18, R222, c[0x0][0x3d4], P0 ;  /* 0x0000f500de127a07 */ /* 0x000fe20000000000 */
[----:B------:R-:W-:Y:S05]  /*149a0*/  @P1 BRA `(.L_x_255) ;  /* 0x0000004000001947 */ /* 0x000fea0003800000 */
[----:B------:R-:W-:Y:S05]  /*149b0*/  @!P2 BRA `(.L_x_255) ;  /* 0x000000300000a947 */ /* 0x000fea0003800000 */
[----:B------:R2:W3:Y:S04]  /*149c0*/  LDG.E R0, [R4.64] ;  /* 0x0000000604007981 */ /* 0x0004e8000c1e1900 */
[----:B-12---:R-:W3:Y:S02]  /*149d0*/  LDG.E R4, [R4.64+0x4] ;  /* 0x0000040604047981 */ /* 0x006ee4000c1e1900 */
[----:B---3-5:R-:W-:Y:S02]  /*149e0*/  IADD3 R19, -R0, R4, RZ ;  /* 0x0000000400137210 */ /* 0x028fe40007ffe1ff */
.L_x_255:
[----:B-1----:R-:W1:Y:S01]  /*149f0*/  S2R R2, SR_TID.X ;  /* 0x0000000000027919 */ /* 0x002e620000002100 */
[----:B------:R-:W-:Y:S01]  /*14a00*/  BSSY B0, `(.L_x_256) ;  /* 0x0000035000007945 */ /* 0x000fe20003800000 */
[----:B------:R-:W-:Y:S02]  /*14a10*/  SEL R12, R206, RZ, !P2 ;  /* 0x000000ffce0c7207 */ /* 0x000fe40005000000 */
[----:B------:R-:W-:-:S02]  /*14a20*/  SEL R20, R221, RZ, !P2 ;  /* 0x000000ffdd147207 */ /* 0x000fc40005000000 */
[----:B-----5:R-:W-:Y:S02]  /*14a30*/  SHF.R.S32.HI R17, RZ, 0x1f, R6 ;  /* 0x0000001fff117819 */ /* 0x020fe40000011406 */
[----:B-1----:R-:W-:-:S13]  /*14a40*/  ISETP.GT.AND P0, PT, R2, 0x7f, PT ;  /* 0x0000007f0200780c */ /* 0x002fda0003f04270 */
[----:B------:R-:W-:Y:S05]  /*14a50*/  @P0 BRA `(.L_x_257) ;  /* 0x000002f000000947 */ /* 0x000fea0003800000 */
[----:B------:R-:W-:Y:S01]  /*14a60*/  IMAD R0, R19, c[0x0][0x4e8], RZ ;  /* 0x00013a0013007a24 */ /* 0x000fe200078e02ff */
[----:B------:R-:W-:-:S04]  /*14a70*/  LEA R13, R213, R2, 0x7 ;  /* 0x00000002d50d7211 */ /* 0x000fc800078e38ff */
[----:B------:R-:W-:-:S13]  /*14a80*/  ISETP.GE.AND P0, PT, R13, R0, PT ;  /* 0x000000000d00720c */ /* 0x000fda0003f06270 */
[----:B------:R-:W-:Y:S05]  /*14a90*/  @P0 BRA `(.L_x_257) ;  /* 0x000002b000000947 */ /* 0x000fea0003800000 */
[----:B------:R-:W-:Y:S01]  /*14aa0*/  IMAD.MOV.U32 R0, RZ, RZ, 0x368 ;  /* 0x00000368ff007424 */ /* 0x000fe200078e00ff */
[----:B------:R-:W-:-:S04]  /*14ab0*/  ISETP.GT.AND P2, PT, R18, 0x1, PT ;  /* 0x000000011200780c */ /* 0x000fc80003f44270 */
[----:B------:R-:W-:-:S04]  /*14ac0*/  SEL R0, R0, 0x328, P2 ;  /* 0x0000032800007807 */ /* 0x000fc80001000000 */
[----:B------:R1:W2:Y:S08]  /*14ad0*/  LDC.64 R8, c[0x0][R0+0x170] ;  /* 0x00005c0000087b82 */ /* 0x0002b00000000a00 */
[----:B------:R1:W3:Y:S08]  /*14ae0*/  LDC.64 R4, c[0x0][R0+0x168] ;  /* 0x00005a0000047b82 */ /* 0x0002f00000000a00 */
[----:B------:R1:W4:Y:S08]  /*14af0*/  LDC.64 R14, c[0x0][R0+0x178] ;  /* 0x00005e00000e7b82 */ /* 0x0003300000000a00 */
[----:B------:R1:W5:Y:S02]  /*14b00*/  LDC.64 R10, c[0x0][R0+0x160] ;  /* 0x00005800000a7b82 */ /* 0x0003640000000a00 */
[----:B-1----:R-:W-:-:S02]  /*14b10*/  IMAD.MOV.U32 R0, RZ, RZ, c[0x0][0x4e8] ;  /* 0x00013a00ff007624 */ /* 0x002fc400078e00ff */
[-C--:B--2---:R-:W-:Y:S02]  /*14b20*/  IMAD R7, R9, R12.reuse, RZ ;  /* 0x0000000c09077224 */ /* 0x084fe400078e02ff */
[----:B------:R-:W-:Y:S01]  /*14b30*/  IMAD.WIDE.U32 R2, R8, R12, RZ ;  /* 0x0000000c08027225 */ /* 0x000fe200078e00ff */
[----:B------:R-:W-:Y:S02]  /*14b40*/  ISETP.NE.AND P0, PT, R0, 0x1, PT ;  /* 0x000000010000780c */ /* 0x000fe40003f05270 */
[----:B------:R-:W-:Y:S01]  /*14b50*/  MOV R0, R13 ;  /* 0x0000000d00007202 */ /* 0x000fe20000000f00 */
[----:B------:R-:W-:Y:S01]  /*14b60*/  IMAD R8, R8, R20, R7 ;  /* 0x0000001408087224 */ /* 0x000fe200078e0207 */
[----:B------:R-:W-:Y:S01]  /*14b70*/  SEL R7, R232, RZ, P2 ;  /* 0x000000ffe8077207 */ /* 0x000fe20001000000 */
[-C--:B---3--:R-:W-:Y:S02]  /*14b80*/  IMAD R9, R5, R217.reuse, RZ ;  /* 0x000000d905097224 */ /* 0x088fe400078e02ff */
[----:B------:R-:W-:Y:S01]  /*14b90*/  IMAD.WIDE.U32 R4, R4, R217, RZ ;  /* 0x000000d904047225 */ /* 0x000fe200078e00ff */
[----:B------:R-:W-:-:S03]  /*14ba0*/  IADD3 R3, R3, R8, RZ ;  /* 0x0000000803037210 */ /* 0x000fc60007ffe0ff */
[----:B------:R-:W-:Y:S02]  /*14bb0*/  IMAD.IADD R9, R5, 0x1, R9 ;  /* 0x0000000105097824 */ /* 0x000fe400078e0209 */
[----:B------:R-:W-:-:S04]  /*14bc0*/  @P0 IMAD.HI.U32 R16, R13, c[0x0][0x4ec], RZ ;  /* 0x00013b000d100a27 */ /* 0x000fc800078e00ff */
[-C--:B----4-:R-:W-:Y:S01]  /*14bd0*/  IMAD R8, R15, R7.reuse, RZ ;  /* 0x000000070f087224 */ /* 0x090fe200078e02ff */
[----:B------:R-:W-:Y:S02]  /*14be0*/  @P0 SHF.R.U32.HI R0, RZ, c[0x0][0x4f0], R16 ;  /* 0x00013c00ff000a19 */ /* 0x000fe40000011610 */
[----:B------:R-:W-:Y:S01]  /*14bf0*/  IADD3 R16, P1, P0, R2, R4, R6 ;  /* 0x0000000402107210 */ /* 0x000fe2000783e006 */
[----:B------:R-:W-:-:S03]  /*14c00*/  IMAD.WIDE.U32 R4, R14, R7, RZ ;  /* 0x000000070e047225 */ /* 0x000fc600078e00ff */
[----:B------:R-:W-:Y:S01]  /*14c10*/  IADD3.X R9, R3, R9, R17, P1, P0 ;  /* 0x0000000903097210 */ /* 0x000fe20000fe0411 */
[----:B------:R-:W-:Y:S01]  /*14c20*/  IMAD.MOV R2, RZ, RZ, -R0 ;  /* 0x000000ffff027224 */ /* 0x000fe200078e0a00 */
[----:B------:R-:W-:Y:S01]  /*14c30*/  IADD3 R5, R5, R8, RZ ;  /* 0x0000000805057210 */ /* 0x000fe20007ffe0ff */
[----:B------:R-:W-:Y:S01]  /*14c40*/  IMAD.MOV.U32 R8, RZ, RZ, c[0x0][0x4a8] ;  /* 0x00012a00ff087624 */ /* 0x000fe200078e00ff */
[----:B------:R-:W-:Y:S01]  /*14c50*/  IADD3 R4, P1, P0, R0, R16, R4 ;  /* 0x0000001000047210 */ /* 0x000fe2000783e004 */
[----:B------:R-:W-:Y:S01]  /*14c60*/  IMAD R2, R2, c[0x0][0x4e8], R13 ;  /* 0x00013a0002027a24 */ /* 0x000fe200078e020d */
[----:B------:R-:W-:-:S03]  /*14c70*/  SHF.R.S32.HI R3, RZ, 0x1f, R0 ;  /* 0x0000001fff037819 */ /* 0x000fc60000011400 */
[----:B-----5:R-:W-:Y:S01]  /*14c80*/  IMAD R0, R11, R2, RZ ;  /* 0x000000020b007224 */ /* 0x020fe200078e02ff */
        /* <DEDUP_REMOVED lines=12> */
.L_x_257:
[----:B------:R-:W-:Y:S05]  /*14d50*/  BSYNC B0 ;  /* 0x0000000000007941 */ /* 0x000fea0003800000 */
.L_x_256:
[----:B------:R-:W-:-:S13]  /*14d60*/  ISETP.GT.AND P0, PT, R18, 0x1, PT ;  /* 0x000000011200780c */ /* 0x000fda0003f04270 */
[----:B------:R-:W-:Y:S05]  /*14d70*/  @P0 BRA `(.L_x_249) ;  /* 0x0000087000000947 */ /* 0x000fea0003800000 */
[----:B------:R-:W-:Y:S01]  /*14d80*/  MOV R2, c[0x0][0x4e8] ;  /* 0x00013a0000027a02 */ /* 0x000fe20000000f00 */
[----:B-1----:R-:W-:Y:S01]  /*14d90*/  IMAD R0, R17, c[0x0][0x3a0], RZ ;  /* 0x0000e80011007a24 */ /* 0x002fe200078e02ff */
[----:B------:R-:W-:Y:S01]  /*14da0*/  LEA R4, R216, R198, 0x5 ;  /* 0x000000c6d8047211 */ /* 0x000fe200078e28ff */
[----:B------:R-:W-:Y:S01]  /*14db0*/  IMAD R5, R20, c[0x0][0x3f0], RZ ;  /* 0x0000fc0014057a24 */ /* 0x000fe200078e02ff */
[----:B------:R-:W-:Y:S01]  /*14dc0*/  ISETP.NE.AND P0, PT, R2, 0x1, PT ;  /* 0x000000010200780c */ /* 0x000fe20003f05270 */
[C---:B------:R-:W-:Y:S01]  /*14dd0*/  IMAD.WIDE.U32 R2, R6.reuse, c[0x0][0x3a0], RZ ;  /* 0x0000e80006027a25 */ /* 0x040fe200078e00ff */
[C---:B------:R-:W-:Y:S02]  /*14de0*/  LEA R4, R213.reuse, R4, 0x7 ;  /* 0x00000004d5047211 */ /* 0x040fe400078e38ff */
[----:B------:R-:W-:Y:S01]  /*14df0*/  LEA R15, R213, R198, 0x7 ;  /* 0x000000c6d50f7211 */ /* 0x000fe200078e38ff */
[----:B------:R-:W-:Y:S01]  /*14e00*/  IMAD R6, R6, c[0x0][0x3a4], R0 ;  /* 0x0000e90006067a24 */ /* 0x000fe200078e0200 */
[----:B------:R-:W-:Y:S01]  /*14e10*/  MOV R0, R4 ;  /* 0x0000000400007202 */ /* 0x000fe20000000f00 */
[----:B------:R-:W-:-:S03]  /*14e20*/  IMAD R7, R12, c[0x0][0x3f4], R5 ;  /* 0x0000fd000c077a24 */ /* 0x000fc600078e0205 */
[----:B------:R-:W-:-:S03]  /*14e30*/  IADD3 R3, R3, R6, RZ ;  /* 0x0000000603037210 */ /* 0x000fc60007ffe0ff */
[----:B------:R-:W-:-:S04]  /*14e40*/  @P0 IMAD.HI.U32 R6, R4, c[0x0][0x4ec], RZ ;  /* 0x00013b0004060a27 */ /* 0x000fc800078e00ff */
[----:B------:R-:W-:Y:S01]  /*14e50*/  IMAD.WIDE.U32 R2, R217, c[0x0][0x3e8], R2 ;  /* 0x0000fa00d9027a25 */ /* 0x000fe200078e0002 */
[----:B------:R-:W-:-:S03]  /*14e60*/  @P0 SHF.R.U32.HI R0, RZ, c[0x0][0x4f0], R6 ;  /* 0x00013c00ff000a19 */ /* 0x000fc60000011606 */
[----:B------:R-:W-:Y:S01]  /*14e70*/  IMAD R3, R217, c[0x0][0x3ec], R3 ;  /* 0x0000fb00d9037a24 */ /* 0x000fe200078e0203 */
[----:B------:R-:W-:Y:S02]  /*14e80*/  SHF.R.S32.HI R6, RZ, 0x1f, R0 ;  /* 0x0000001fff067819 */ /* 0x000fe40000011400 */
[----:B------:R-:W-:Y:S01]  /*14e90*/  IADD3 R5, -R0, RZ, RZ ;  /* 0x000000ff00057210 */ /* 0x000fe20007ffe1ff */
[----:B------:R-:W-:-:S04]  /*14ea0*/  IMAD.WIDE.U32 R2, R12, c[0x0][0x3f0], R2 ;  /* 0x0000fc000c027a25 */ /* 0x000fc800078e0002 */
[----:B------:R-:W-:Y:S01]  /*14eb0*/  IMAD R6, R6, c[0x0][0x3e0], RZ ;  /* 0x0000f80006067a24 */ /* 0x000fe200078e02ff */
[----:B------:R-:W-:Y:S01]  /*14ec0*/  IADD3 R3, R3, R7, RZ ;  /* 0x0000000703037210 */ /* 0x000fe20007ffe0ff */
        /* <DEDUP_REMOVED lines=13> */
.L_x_309:
[----:B------:R-:W-:Y:S05]  /*14fa0*/  BRA.DIV ~URZ, `(.L_x_259) ;  /* 0x00001f327f007947 */ /* 0x000fea000b800000 */
[----:B------:R3:W4:Y:S02]  /*14fb0*/  SHFL.IDX PT, R0, R16, RZ, 0x181f ;  /* 0x00181fff10007589 */ /* 0x00072400000e0000 */
.L_x_310:
[----:B------:R-:W-:Y:S01]  /*14fc0*/  IMAD R14, R19, c[0x0][0x4e8], RZ ;  /* 0x00013a00130e7a24 */ /* 0x000fe200078e02ff */
[----:B------:R-:W-:Y:S01]  /*14fd0*/  SHF.R.S32.HI R4, RZ, 0x1f, R134 ;  /* 0x0000001fff047819 */ /* 0x000fe20000011486 */
[----:B------:R-:W-:Y:S01]  /*14fe0*/  BSSY B0, `(.L_x_260) ;  /* 0x0000019000007945 */ /* 0x000fe20003800000 */
[----:B------:R-:W-:Y:S02]  /*14ff0*/  SHF.R.S32.HI R17, RZ, 0x1f, R132 ;  /* 0x0000001fff117819 */ /* 0x000fe40000011484 */
[----:B------:R-:W-:Y:S02]  /*15000*/  ISETP.GE.AND P0, PT, R15, R14, PT ;  /* 0x0000000e0f00720c */ /* 0x000fe40003f06270 */
[----:B------:R-:W-:Y:S02]  /*15010*/  LEA.HI R4, R4, R134, RZ, 0x3 ;  /* 0x0000008604047211 */ /* 0x000fe400078f18ff */
[----:B------:R-:W-:-:S02]  /*15020*/  SHF.R.S32.HI R20, RZ, 0x1f, R197 ;  /* 0x0000001fff147819 */ /* 0x000fc400000114c5 */
[----:B------:R-:W-:Y:S02]  /*15030*/  LOP3.LUT R4, R4, 0xfffffff8, RZ, 0xc0, !PT ;  /* 0xfffffff804047812 */ /* 0x000fe400078ec0ff */
[----:B------:R-:W-:Y:S02]  /*15040*/  SHF.R.S32.HI R19, RZ, 0x1f, R196 ;  /* 0x0000001fff137819 */ /* 0x000fe400000114c4 */
[----:B------:R-:W-:-:S03]  /*15050*/  SHF.R.S32.HI R18, RZ, 0x1f, R4 ;  /* 0x0000001fff127819 */ /* 0x000fc60000011404 */
        /* <DEDUP_REMOVED lines=8> */
[----:B--2---:R-:W-:Y:S02]  /*150e0*/  @!P3 LEA.HI.X R11, R132, R12, R17, 0x1, P4 ;  /* 0x0000000c840bb211 */ /* 0x004fe400020f0c11 */
[----:B------:R-:W-:Y:S02]  /*150f0*/  @!P0 LEA R2, P4, R197, R0, 0x1 ;  /* 0x00000000c5028211 */ /* 0x000fe400078808ff */
[-C--:B------:R-:W-:Y:S01]  /*15100*/  @!P2 LEA.HI.X R9, R4, R12.reuse, R18, 0x1, P6 ;  /* 0x0000000c0409a211 */ /* 0x080fe200030f0c12 */
[----:B------:R2:W-:Y:S01]  /*15110*/  @!P3 ST.E.128 [R10.64], RZ ;  /* 0x000000ff0a00b985 */ /* 0x0005e2000c101d06 */
[----:B------:R-:W-:-:S02]  /*15120*/  @!P1 LEA.HI.X R7, R196, R12, R19, 0x1, P5 ;  /* 0x0000000cc4079211 */ /* 0x000fc400028f0c13 */
[----:B------:R-:W-:Y:S01]  /*15130*/  @!P0 LEA.HI.X R3, R197, R12, R20, 0x1, P4 ;  /* 0x0000000cc5038211 */ /* 0x000fe200020f0c14 */
[----:B------:R2:W-:Y:S04]  /*15140*/  @!P2 ST.E.128 [R8.64], RZ ;  /* 0x000000ff0800a985 */ /* 0x0005e8000c101d06 */
[----:B------:R2:W-:Y:S04]  /*15150*/  @!P1 ST.E.128 [R6.64], RZ ;  /* 0x000000ff06009985 */ /* 0x0005e8000c101d06 */
[----:B------:R2:W-:Y:S02]  /*15160*/  @!P0 ST.E.128 [R2.64], RZ ;  /* 0x000000ff02008985 */ /* 0x0005e4000c101d06 */
.L_x_261:
[----:B------:R-:W-:Y:S05]  /*15170*/  BSYNC B0 ;  /* 0x0000000000007941 */ /* 0x000fea0003800000 */
.L_x_260:
[----:B------:R-:W-:Y:S05]  /*15180*/  BRA.DIV ~URZ, `(.L_x_262) ;  /* 0x00001db27f007947 */ /* 0x000fea000b800000 */
[----:B--2---:R2:W1:Y:S04]  /*15190*/  SHFL.IDX PT, R12, R13, 0x1, 0x181f ;  /* 0x00381f000d0c7f89 */ /* 0x00446800000e0000 */
[----:B----4-:R2:W4:Y:S02]  /*151a0*/  SHFL.IDX PT, R0, R16, 0x1, 0x181f ;  /* 0x00381f0010007f89 */ /* 0x01052400000e0000 */
.L_x_311:
        /* <DEDUP_REMOVED lines=11> */
[----:B-1----:R-:W-:Y:S02]  /*15260*/  @!P3 LEA.HI.X R11, R132, R12, R17, 0x1, P4 ;  /* 0x0000000c840bb211 */ /* 0x002fe400020f0c11 */
        /* <DEDUP_REMOVED lines=8> */
.L_x_264:
[----:B------:R-:W-:Y:S05]  /*152f0*/  BSYNC B0 ;  /* 0x0000000000007941 */ /* 0x000fea0003800000 */
.L_x_263:
[----:B------:R-:W-:Y:S05]  /*15300*/  BRA.DIV ~URZ, `(.L_x_265) ;  /* 0x00001cf27f007947 */ /* 0x000fea000b800000 */
[----:B-1----:R1:W2:Y:S02]  /*15310*/  SHFL.IDX PT, R12, R13, 0x2, 0x181f ;  /* 0x00581f000d0c7f89 */ /* 0x0022a400000e0000 */
.L_x_312:
[----:B------:R-:W-:Y:S05]  /*15320*/  BRA.DIV ~URZ, `(.L_x_266) ;  /* 0x00001d427f007947 */ /* 0x000fea000b800000 */
[----:B----4-:R4:W1:Y:S02]  /*15330*/  SHFL.IDX PT, R0, R16, 0x2, 0x181f ;  /* 0x00581f0010007f89 */ /* 0x01086400000e0000 */
.L_x_313:
        /* <DEDUP_REMOVED lines=8> */
[-C--:B-1----:R-:W-:Y:S02]  /*153c0*/  @!P3 LEA R10, P4, R132, R0.reuse, 0x1 ;  /* 0x00000000840ab211 */ /* 0x082fe400078808ff */
        /* <DEDUP_REMOVED lines=11> */
.L_x_268:
[----:B------:R-:W-:Y:S05]  /*15480*/  BSYNC B0 ;  /* 0x0000000000007941 */ /* 0x000fea0003800000 */
.L_x_267:
[----:B------:R-:W-:Y:S05]  /*15490*/  BRA.DIV ~URZ, `(.L_x_269) ;  /* 0x00001c327f007947 */ /* 0x000fea000b800000 */
[----:B--2---:R2:W3:Y:S04]  /*154a0*/  SHFL.IDX PT, R12, R13, 0x3, 0x181f ;  /* 0x00781f000d0c7f89 */ /* 0x0044e800000e0000 */
[----:B-1----:R2:W1:Y:S02]  /*154b0*/  SHFL.IDX PT, R0, R16, 0x3, 0x181f ;  /* 0x00781f0010007f89 */ /* 0x00246400000e0000 */
.L_x_314:
[----:B------:R-:W-:-:S04]  /*154c0*/  IADD3 R2, R15, 0x60, RZ ;  /* 0x000000600f027810 */ /* 0x000fc80007ffe0ff */
        /* <DEDUP_REMOVED lines=9> */
[----:B---3--:R-:W-:Y:S02]  /*15560*/  @!P3 LEA.HI.X R11, R132, R12, R17, 0x1, P4 ;  /* 0x0000000c840bb211 */ /* 0x008fe400020f0c11 */
        /* <DEDUP_REMOVED lines=8> */
.L_x_249:
[----:B------:R-:W-:Y:S05]  /*155f0*/  BSYNC B1 ;  /* 0x0000000000017941 */ /* 0x000fea0003800000 */
.L_x_233:
[----:B-1--4-:R-:W4:Y:S02]  /*15600*/  LDL R0, [R1] ;  /* 0x0000000001007983 */ /* 0x012f240000100800 */
[----:B----4-:R-:W-:-:S13]  /*15610*/  ISETP.NE.AND P0, PT, R0, RZ, PT ;  /* 0x000000ff0000720c */ /* 0x010fda0003f05270 */
[----:B------:R-:W-:Y:S01]  /*15620*/  @P0 WARPSYNC 0xffffffff ;  /* 0xffffffff00000948 */ /* 0x000fe20003800000 */
[----:B------:R-:W-:Y:S06]  /*15630*/  @P0 BAR.SYNC.DEFER_BLOCKING 0x5, 0x100 ;  /* 0x0144000000000b1d */ /* 0x000fec0000010000 */
[----:B------:R-:W1:Y:S04]  /*15640*/  @P0 LDS.128 R212, [0x20080] ;  /* 0x02008000ffd40984 */ /* 0x000e680000000c00 */
[----:B------:R-:W-:Y:S06]  /*15650*/  @P0 BAR.ARV 0x4, 0x100 ;  /* 0x0104000000000b1d */ /* 0x000fec0000002000 */
[----:B------:R-:W-:Y:S05]  /*15660*/  @P0 BRA `(.L_x_270) ;  /* 0x00000ae000000947 */ /* 0x000fea0003800000 */
[----:B------:R-:W4:Y:S01]  /*15670*/  S2R R0, SR_TID.X ;  /* 0x0000000000007919 */ /* 0x000f220000002100 */
[----:B------:R-:W-:Y:S01]  /*15680*/  IMAD.MOV.U32 R7, RZ, RZ, RZ ;  /* 0x000000ffff077224 */ /* 0x000fe200078e00ff */
[----:B--2-4-:R-:W-:-:S04]  /*15690*/  LOP3.LUT R13, R0, 0x1f, RZ, 0xc0, !PT ;  /* 0x0000001f000d7812 */ /* 0x014fc800078ec0ff */
[----:B------:R-:W-:Y:S01]  /*156a0*/  ISETP.NE.AND P6, PT, R13, 0x1f, PT ;  /* 0x0000001f0d00780c */ /* 0x000fe20003fc5270 */
[----:B------:R-:W-:Y:S10]  /*156b0*/  BRA.DIV ~URZ, `(.L_x_271) ;  /* 0x00001ad27f007947 */ /* 0x000ff4000b800000 */
[----:B------:R2:W4:Y:S02]  /*156c0*/  SHFL.IDX PT, R9, R21, RZ, 0x1f ;  /* 0x00001fff15097589 */ /* 0x00052400000e0000 */
.L_x_315:
[----:B------:R-:W-:Y:S05]  /*156d0*/  BRA.DIV ~URZ, `(.L_x_272) ;  /* 0x00001b227f007947 */ /* 0x000fea000b800000 */
[----:B------:R2:W4:Y:S02]  /*156e0*/  SHFL.IDX PT, R8, R21, 0x1, 0x1f ;  /* 0x00201f0015087f89 */ /* 0x00052400000e0000 */
.L_x_316:
[----:B-1----:R-:W-:Y:S02]  /*156f0*/  IMAD.IADD R0, R215, 0x1, R13 ;  /* 0x00000001d7007824 */ /* 0x002fe400078e020d */
[----:B------:R-:W-:-:S03]  /*15700*/  IMAD.MOV.U32 R6, RZ, RZ, RZ ;  /* 0x000000ffff067224 */ /* 0x000fc600078e00ff */
[----:B------:R-:W-:-:S13]  /*15710*/  ISETP.GE.OR P0, PT, R0, c[0x0][0x53c], !P6 ;  /* 0x00014f0000007a0c */ /* 0x000fda0007706670 */
[----:B------:R-:W-:Y:S01]  /*15720*/  @!P0 MOV R2, 0x4 ;  /* 0x0000000400028802 */ /* 0x000fe20000000f00 */
[----:B------:R-:W-:-:S04]  /*15730*/  @!P0 IMAD.MOV.U32 R4, RZ, RZ, 0x4 ;  /* 0x00000004ff048424 */ /* 0x000fc800078e00ff */
        /* <DEDUP_REMOVED lines=9> */
[----:B---3--:R-:W-:Y:S01]  /*157d0*/  MOV R12, RZ ;  /* 0x000000ff000c7202 */ /* 0x008fe20000000f00 */
[----:B-----5:R-:W-:Y:S01]  /*157e0*/  IMAD R0, R7, R6, RZ ;  /* 0x0000000607007224 */ /* 0x020fe200078e02ff */
[----:B------:R-:W-:Y:S07]  /*157f0*/  BRA.DIV ~URZ, `(.L_x_273) ;  /* 0x00001a727f007947 */ /* 0x000fee000b800000 */
[----:B------:R1:W3:Y:S02]  /*15800*/  SHFL.UP PT, R4, R0, 0x1, RZ ;  /* 0x0420000000047989 */ /* 0x0002e400000e00ff */
.L_x_317:
        /* <DEDUP_REMOVED lines=16> */
.L_x_318:
[----:B---3--:R-:W-:Y:S01]  /*15910*/  IMAD R0, R0, c[0x0][0x538], RZ ;  /* 0x00014e0000007a24 */ /* 0x008fe200078e02ff */
[----:B------:R-:W-:Y:S04]  /*15920*/  BSSY B1, `(.L_x_275) ;  /* 0x000007d000017945 */ /* 0x000fe80003800000 */
[----:B----4-:R-:W-:-:S04]  /*15930*/  IADD3 R8, R0, R8, RZ ;  /* 0x0000000800087210 */ /* 0x010fc80007ffe0ff */
[----:B------:R-:W-:-:S13]  /*15940*/  ISETP.GT.AND P0, PT, R8, R9, PT ;  /* 0x000000090800720c */ /* 0x000fda0003f04270 */
[----:B------:R-:W-:Y:S05]  /*15950*/  @P0 BRA `(.L_x_276) ;  /* 0x0000024000000947 */ /* 0x000fea0003800000 */
.L_x_280:
[----:B------:R-:W-:-:S04]  /*15960*/  IADD3 R0, R215, 0x1f, RZ ;  /* 0x0000001fd7007810 */ /* 0x000fc80007ffe0ff */
[----:B------:R-:W-:-:S13]  /*15970*/  ISETP.GE.AND P0, PT, R0, c[0x0][0x53c], PT ;  /* 0x00014f0000007a0c */ /* 0x000fda0003f06270 */
[----:B------:R-:W-:Y:S05]  /*15980*/  @P0 BRA `(.L_x_277) ;  /* 0x0000072000000947 */ /* 0x000fea0003800000 */
[----:B------:R-:W-:Y:S01]  /*15990*/  MOV R215, R0 ;  /* 0x0000000000d77202 */ /* 0x000fe20000000f00 */
[----:B------:R-:W-:-:S03]  /*159a0*/  CS2R R6, SRZ ;  /* 0x0000000000067805 */ /* 0x000fc6000001ff00 */
[----:B------:R-:W-:-:S04]  /*159b0*/  IADD3 R0, R215, R13, RZ ;  /* 0x0000000dd7007210 */ /* 0x000fc80007ffe0ff */
[----:B------:R-:W-:-:S13]  /*159c0*/  ISETP.GE.OR P0, PT, R0, c[0x0][0x53c], !P6 ;  /* 0x00014f0000007a0c */ /* 0x000fda0007706670 */
[----:B-1----:R-:W-:Y:S02]  /*159d0*/  @!P0 MOV R4, 0x4 ;  /* 0x0000000400048802 */ /* 0x002fe40000000f00 */
[----:B------:R-:W-:-:S03]  /*159e0*/  @!P0 MOV R2, 0x4 ;  /* 0x0000000400028802 */ /* 0x000fc60000000f00 */
[----:B------:R-:W-:-:S04]  /*159f0*/  @!P0 IMAD.WIDE R4, R0, R4, c[0x0][0x580] ;  /* 0x0001600000048625 */ /* 0x000fc800078e0204 */
[----:B------:R-:W-:Y:S01]  /*15a00*/  @!P0 IMAD.WIDE R2, R0, R2, c[0x0][0x578] ;  /* 0x00015e0000028625 */ /* 0x000fe200078e0202 */
[----:B------:R-:W3:Y:S04]  /*15a10*/  @!P0 LDG.E R6, [R4.64] ;  /* 0x0000000604068981 */ /* 0x000ee8000c1e1900 */
[----:B------:R-:W3:Y:S02]  /*15a20*/  @!P0 LDG.E R7, [R2.64] ;  /* 0x0000000602078981 */ /* 0x000ee4000c1e1900 */
[----:B---3--:R-:W-:Y:S01]  /*15a30*/  IMAD R0, R7, R6, RZ ;  /* 0x0000000607007224 */ /* 0x008fe200078e02ff */
[----:B------:R-:W-:Y:S05]  /*15a40*/  BRA.DIV ~URZ, `(.L_x_278) ;  /* 0x00001a027f007947 */ /* 0x000fea000b800000 */
[----:B------:R1:W3:Y:S02]  /*15a50*/  SHFL.UP PT, R2, R0, 0x1, RZ ;  /* 0x0420000000027989 */ /* 0x0002e400000e00ff */
.L_x_319:
        /* <DEDUP_REMOVED lines=16> */
.L_x_320:
[----:B---3--:R-:W-:-:S05]  /*15b60*/  IMAD R0, R0, c[0x0][0x538], RZ ;  /* 0x00014e0000007a24 */ /* 0x008fca00078e02ff */
[----:B------:R-:W-:-:S04]  /*15b70*/  IADD3 R8, R0, R8, RZ ;  /* 0x0000000800087210 */ /* 0x000fc80007ffe0ff */
[----:B------:R-:W-:-:S13]  /*15b80*/  ISETP.GT.AND P0, PT, R8, R9, PT ;  /* 0x000000090800720c */ /* 0x000fda0003f04270 */
[----:B-12---:R-:W-:Y:S05]  /*15b90*/  @!P0 BRA `(.L_x_280) ;  /* 0xfffffdc000008947 */ /* 0x006fea000383ffff */
.L_x_276:
[----:B------:R-:W-:-:S05]  /*15ba0*/  IADD3 R10, -R0, R8, RZ ;  /* 0x00000008000a7210 */ /* 0x000fca0007ffe1ff */
[----:B------:R-:W-:-:S05]  /*15bb0*/  IMAD R0, R4, c[0x0][0x538], R10 ;  /* 0x00014e0004007a24 */ /* 0x000fca00078e020a */
[----:B------:R-:W-:Y:S01]  /*15bc0*/  ISETP.GT.AND P0, PT, R0, R9, PT ;  /* 0x000000090000720c */ /* 0x000fe20003f04270 */
[----:B------:R-:W-:-:S12]  /*15bd0*/  BRA.DIV ~URZ, `(.L_x_281) ;  /* 0x00001a627f007947 */ /* 0x000fd8000b800000 */
[----:B------:R-:W-:-:S04]  /*15be0*/  VOTE.ANY R8, PT, !P0 ;  /* 0x0000000000087806 */ /* 0x000fc800040e0100 */
.L_x_321:
[----:B------:R3:W4:Y:S01]  /*15bf0*/  POPC R11, R8 ;  /* 0x00000008000b7309 */ /* 0x0007220000000000 */
[----:B------:R-:W-:Y:S05]  /*15c00*/  BRA.DIV ~URZ, `(.L_x_282) ;  /* 0x00001a827f007947 */ /* 0x000fea000b800000 */
[----:B----4-:R4:W1:Y:S04]  /*15c10*/  SHFL.IDX PT, R6, R6, R11, 0x1f ;  /* 0x00001f0b06067589 */ /* 0x01086800000e0000 */
[----:B------:R4:W2:Y:S02]  /*15c20*/  SHFL.IDX PT, R7, R7, R11, 0x1f ;  /* 0x00001f0b07077589 */ /* 0x0008a400000e0000 */
.L_x_322:
[----:B------:R-:W-:Y:S01]  /*15c30*/  ISETP.NE.AND P0, PT, R8, RZ, PT ;  /* 0x000000ff0800720c */ /* 0x000fe20003f05270 */
[----:B------:R-:W-:-:S12]  /*15c40*/  BSSY B0, `(.L_x_283) ;  /* 0x0000005000007945 */ /* 0x000fd80003800000 */
[----:B------:R-:W-:Y:S05]  /*15c50*/  @!P0 BRA `(.L_x_284) ;  /* 0x0000003000008947 */ /* 0x000fea0003800000 */
[----:B------:R-:W-:Y:S01]  /*15c60*/  IADD3 R3, R11, -0x1, RZ ;  /* 0xffffffff0b037810 */ /* 0x000fe20007ffe0ff */
[----:B------:R-:W-:Y:S05]  /*15c70*/  BRA.DIV ~URZ, `(.L_x_285) ;  /* 0x00001ae27f007947 */ /* 0x000fea000b800000 */
[----:B------:R3:W4:Y:S02]  /*15c80*/  SHFL.IDX PT, R12, R4, R3, 0x1f ;  /* 0x00001f03040c7589 */ /* 0x00072400000e0000 */
.L_x_284:
[----:B------:R-:W-:Y:S05]  /*15c90*/  BSYNC B0 ;  /* 0x0000000000007941 */ /* 0x000fea0003800000 */
.L_x_283:
[----:B-1-3--:R-:W-:Y:S01]  /*15ca0*/  IABS R4, R6 ;  /* 0x0000000600047213 */ /* 0x00afe20000000000 */
[----:B----4-:R-:W-:Y:S02]  /*15cb0*/  IMAD R212, R12, c[0x0][0x538], R10 ;  /* 0x00014e000cd47a24 */ /* 0x010fe400078e020a */
[----:B------:R-:W-:Y:S01]  /*15cc0*/  IMAD.IADD R215, R11, 0x1, R215 ;  /* 0x000000010bd77824 */ /* 0x000fe200078e02d7 */
[----:B------:R-:W1:Y:S01]  /*15cd0*/  I2F.RP R2, R4 ;  /* 0x0000000400027306 */ /* 0x000e620000209400 */
[----:B------:R-:W-:-:S07]  /*15ce0*/  IMAD.IADD R8, R9, 0x1, -R212 ;  /* 0x0000000109087824 */ /* 0x000fce00078e0ad4 */
[----:B-1----:R-:W1:Y:S02]  /*15cf0*/  MUFU.RCP R2, R2 ;  /* 0x0000000200027308 */ /* 0x002e640000001000 */
[----:B-1----:R-:W-:-:S06]  /*15d00*/  IADD3 R2, R2, 0xffffffe, RZ ;  /* 0x0ffffffe02027810 */ /* 0x002fcc0007ffe0ff */
[----:B------:R1:W3:Y:S02]  /*15d10*/  F2I.FTZ.U32.TRUNC.NTZ R3, R2 ;  /* 0x0000000200037305 */ /* 0x0002e4000021f000 */
[----:B-12---:R-:W-:Y:S01]  /*15d20*/  IABS R2, R7 ;  /* 0x0000000700027213 */ /* 0x006fe20000000000 */
[----:B---3--:R-:W-:-:S03]  /*15d30*/  IMAD.MOV R0, RZ, RZ, -R3 ;  /* 0x000000ffff007224 */ /* 0x008fc600078e0a03 */
[----:B------:R-:W-:Y:S01]  /*15d40*/  MOV R5, R2 ;  /* 0x0000000200057202 */ /* 0x000fe20000000f00 */
[----:B------:R-:W-:Y:S01]  /*15d50*/  IMAD.MOV.U32 R10, RZ, RZ, R0 ;  /* 0x000000ffff0a7224 */ /* 0x000fe200078e0000 */
[----:B------:R-:W-:Y:S01]  /*15d60*/  IABS R0, R6 ;  /* 0x0000000600007213 */ /* 0x000fe20000000000 */
[----:B------:R-:W-:Y:S01]  /*15d70*/  IMAD.MOV.U32 R2, RZ, RZ, RZ ;  /* 0x000000ffff027224 */ /* 0x000fe200078e00ff */
[----:B------:R-:W1:Y:S01]  /*15d80*/  I2F.RP R12, R5 ;  /* 0x00000005000c7306 */ /* 0x000e620000209400 */
[----:B------:R-:W-:Y:S01]  /*15d90*/  IMAD R9, R10, R4, RZ ;  /* 0x000000040a097224 */ /* 0x000fe200078e02ff */
[----:B------:R-:W-:Y:S01]  /*15da0*/  IABS R10, R8 ;  /* 0x00000008000a7213 */ /* 0x000fe20000000000 */
[----:B------:R-:W-:Y:S02]  /*15db0*/  IMAD.MOV R0, RZ, RZ, -R0 ;  /* 0x000000ffff007224 */ /* 0x000fe400078e0a00 */
[----:B------:R-:W-:-:S03]  /*15dc0*/  IMAD.HI.U32 R9, R3, R9, R2 ;  /* 0x0000000903097227 */ /* 0x000fc600078e0002 */
[----:B------:R-:W-:Y:S01]  /*15dd0*/  MOV R3, R0 ;  /* 0x0000000000037202 */ /* 0x000fe20000000f00 */
[----:B------:R-:W-:-:S04]  /*15de0*/  IMAD.MOV.U32 R2, RZ, RZ, R10 ;  /* 0x000000ffff027224 */ /* 0x000fc800078e000a */
[----:B------:R-:W-:-:S04]  /*15df0*/  IMAD.HI.U32 R0, R9, R2, RZ ;  /* 0x0000000209007227 */ /* 0x000fc800078e00ff */
[----:B------:R-:W-:Y:S02]  /*15e00*/  IMAD R2, R0, R3, R2 ;  /* 0x0000000300027224 */ /* 0x000fe400078e0202 */
[----:B-1----:R-:W1:Y:S03]  /*15e10*/  MUFU.RCP R3, R12 ;  /* 0x0000000c00037308 */ /* 0x002e660000001000 */
        /* <DEDUP_REMOVED lines=9> */
[----:B------:R-:W-:Y:S01]  /*15eb0*/  @P2 IADD3 R0, R0, 0x1, RZ ;  /* 0x0000000100002810 */ /* 0x000fe20007ffe0ff */
[----:B-1----:R-:W-:-:S05]  /*15ec0*/  IMAD.MOV R2, RZ, RZ, -R3 ;  /* 0x000000ffff027224 */ /* 0x002fca00078e0a03 */
[----:B------:R-:W-:Y:S01]  /*15ed0*/  @!P1 IMAD.MOV R0, RZ, RZ, -R0 ;  /* 0x000000ffff009224 */ /* 0x000fe200078e0a00 */
[----:B------:R-:W-:Y:S02]  /*15ee0*/  MOV R4, R2 ;  /* 0x0000000200047202 */ /* 0x000fe40000000f00 */
[----:B------:R-:W-:Y:S02]  /*15ef0*/  IABS R2, R7 ;  /* 0x0000000700027213 */ /* 0x000fe40000000000 */
[----:B------:R-:W-:Y:S01]  /*15f00*/  @!P0 LOP3.LUT R0, RZ, R6, RZ, 0x33, !PT ;  /* 0x00000006ff008212 */ /* 0x000fe200078e33ff */
[----:B------:R-:W-:Y:S02]  /*15f10*/  IMAD R4, R4, R5, RZ ;  /* 0x0000000504047224 */ /* 0x000fe400078e02ff */
[----:B------:R-:W-:Y:S01]  /*15f20*/  IMAD.MOV R9, RZ, RZ, -R2 ;  /* 0x000000ffff097224 */ /* 0x000fe200078e0a02 */
[----:B------:R-:W-:Y:S01]  /*15f30*/  IABS R10, R0 ;  /* 0x00000000000a7213 */ /* 0x000fe20000000000 */
[----:B------:R-:W-:-:S02]  /*15f40*/  IMAD.MOV.U32 R2, RZ, RZ, RZ ;  /* 0x000000ffff027224 */ /* 0x000fc400078e00ff */
[----:B------:R-:W-:Y:S02]  /*15f50*/  IMAD R6, R0, R6, RZ ;  /* 0x0000000600067224 */ /* 0x000fe400078e02ff */
[----:B------:R-:W-:Y:S01]  /*15f60*/  IMAD.HI.U32 R2, R3, R4, R2 ;  /* 0x0000000403027227 */ /* 0x000fe200078e0002 */
[----:B------:R-:W-:Y:S02]  /*15f70*/  MOV R4, R9 ;  /* 0x0000000900047202 */ /* 0x000fe40000000f00 */
[----:B------:R-:W-:Y:S01]  /*15f80*/  IADD3 R213, R8, -R6, RZ ;  /* 0x8000000608d57210 */ /* 0x000fe20007ffe0ff */
[----:B------:R-:W-:-:S04]  /*15f90*/  IMAD.MOV.U32 R3, RZ, RZ, R10 ;  /* 0x000000ffff037224 */ /* 0x000fc800078e000a */
        /* <DEDUP_REMOVED lines=11> */
[----:B------:R-:W-:-:S04]  /*16050*/  @!P0 LOP3.LUT R2, RZ, R7, RZ, 0x33, !PT ;  /* 0x00000007ff028212 */ /* 0x000fc800078e33ff */
[----:B------:R-:W-:Y:S01]  /*16060*/  IADD3 R3, -R2, RZ, RZ ;  /* 0x000000ff02037210 */ /* 0x000fe20007ffe1ff */
[----:B------:R-:W-:-:S04]  /*16070*/  IMAD R2, R7, 0x1000000, R2 ;  /* 0x0100000007027824 */ /* 0x000fc800078e0202 */
[----:B------:R-:W-:-:S04]  /*16080*/  IMAD R0, R7, R3, R0 ;  /* 0x0000000307007224 */ /* 0x000fc800078e0200 */
[----:B------:R-:W-:Y:S01]  /*16090*/  IMAD R214, R0, 0x10000, R2 ;  /* 0x0001000000d67824 */ /* 0x000fe200078e0202 */
[----:B------:R-:W-:Y:S05]  /*160a0*/  BRA `(.L_x_286) ;  /* 0x0000004000007947 */ /* 0x000fea0003800000 */
.L_x_277:
[----:B------:R-:W-:Y:S01]  /*160b0*/  IMAD.MOV.U32 R212, RZ, RZ, R9 ;  /* 0x000000ffffd47224 */ /* 0x000fe200078e0009 */
[----:B------:R-:W-:Y:S01]  /*160c0*/  MOV R214, RZ ;  /* 0x000000ff00d67202 */ /* 0x000fe20000000f00 */
[----:B------:R-:W-:Y:S01]  /*160d0*/  IMAD.MOV.U32 R213, RZ, RZ, RZ ;  /* 0x000000ffffd57224 */ /* 0x000fe200078e00ff */
[----:B------:R-:W-:Y:S02]  /*160e0*/  MOV R215, c[0x0][0x53c] ;  /* 0x00014f0000d77a02 */ /* 0x000fe40000000f00 */
.L_x_286:
[----:B------:R-:W-:Y:S05]  /*160f0*/  BSYNC B1 ;  /* 0x0000000000017941 */ /* 0x000fea0003800000 */
.L_x_275:
[----:B------:R-:W-:Y:S01]  /*16100*/  WARPSYNC 0xffffffff ;  /* 0xffffffff00007948 */ /* 0x000fe20003800000 */
[----:B------:R-:W-:Y:S01]  /*16110*/  BAR.SYNC.DEFER_BLOCKING 0x4, 0x100 ;  /* 0x0104000000007b1d */ /* 0x000fe20000010000 */
[----:B------:R-:W-:-:S13]  /*16120*/  ISETP.NE.AND P0, PT, R13, RZ, PT ;  /* 0x000000ff0d00720c */ /* 0x000fda0003f05270 */
[----:B------:R3:W-:Y:S04]  /*16130*/  @!P0 STS.128 [0x20080], R212 ;  /* 0x020080d4ff008388 */ /* 0x0007e80000000c00 */
[----:B------:R-:W-:Y:S06]  /*16140*/  BAR.ARV 0x5, 0x100 ;  /* 0x0144000000007b1d */ /* 0x000fec0000002000 */
.L_x_270:
[----:B-1----:R-:W-:-:S13]  /*16150*/  ISETP.GE.AND P0, PT, R215, c[0x0][0x53c], PT ;  /* 0x00014f00d7007a0c */ /* 0x002fda0003f06270 */
[----:B--23--:R-:W-:Y:S01]  /*16160*/  @P0 CALL.REL.NOINC `(.L_x_287) ;  /* 0x0000001000000944 */ /* 0x00cfe20003c00000 */
[----:B------:R-:W-:Y:S05]  /*16170*/  BRA `(.L_x_288) ;  /* 0xfffeb38000007947 */ /* 0x000fea000383ffff */
.L_x_287:
[----:B------:R-:W-:Y:S05]  /*16180*/  EXIT ;  /* 0x000000000000794d */ /* 0x000fea0003800000 */
.L_x_125:
[----:B------:R-:W-:Y:S01]  /*16190*/  IMAD.MOV.U32 R0, RZ, RZ, R5 ;  /* 0x000000ffff007224 */ /* 0x000fe200078e0005 */
[----:B------:R-:W-:Y:S02]  /*161a0*/  MOV R2, 0x1 ;  /* 0x0000000100027802 */ /* 0x000fe40000000f00 */
[----:B------:R-:W-:Y:S02]  /*161b0*/  MOV R3, 0x161d0 ;  /* 0x000161d000037802 */ /* 0x000fe40000000f00 */
[----:B--2---:R-:W-:Y:S05]  /*161c0*/  CALL.REL.NOINC `($__internal_6_$__cuda_sm70_shflsync_up_p) ;  /* 0x0000169000007944 */ /* 0x004fea0003c00000 */
[----:B------:R-:W-:Y:S01]  /*161d0*/  MOV R0, R4 ;  /* 0x0000000400007202 */ /* 0x000fe20000000f00 */
[----:B------:R-:W-:Y:S05]  /*161e0*/  BRA `(.L_x_289) ;  /* 0xfffea26000007947 */ /* 0x000fea000383ffff */
.L_x_126:
[----:B------:R-:W-:Y:S01]  /*161f0*/  IMAD.MOV.U32 R0, RZ, RZ, R5 ;  /* 0x000000ffff007224 */ /* 0x000fe200078e0005 */
[----:B------:R-:W-:Y:S02]  /*16200*/  MOV R2, 0x2 ;  /* 0x0000000200027802 */ /* 0x000fe40000000f00 */
[----:B------:R-:W-:Y:S02]  /*16210*/  MOV R3, 0x16230 ;  /* 0x0001623000037802 */ /* 0x000fe40000000f00 */
[----:B--2---:R-:W-:Y:S05]  /*16220*/  CALL.REL.NOINC `($__internal_6_$__cuda_sm70_shflsync_up_p) ;  /* 0x0000163000007944 */ /* 0x004fea0003c00000 */
[----:B------:R-:W-:Y:S01]  /*16230*/  SEL R0, R4, RZ, P4 ;  /* 0x000000ff04007207 */ /* 0x000fe20002000000 */
[----:B------:R-:W-:Y:S01]  /*16240*/  IMAD.MOV.U32 R2, RZ, RZ, 0x4 ;  /* 0x00000004ff027424 */ /* 0x000fe200078e00ff */
[----:B------:R-:W-:-:S03]  /*16250*/  MOV R3, 0x16280 ;  /* 0x0001628000037802 */ /* 0x000fc60000000f00 */
[----:B------:R-:W-:Y:S02]  /*16260*/  IMAD.IADD R0, R5, 0x1, R0 ;  /* 0x0000000105007824 */ /* 0x000fe400078e0200 */
[----:B------:R-:W-:Y:S05]  /*16270*/  CALL.REL.NOINC `($__internal_6_$__cuda_sm70_shflsync_up_p) ;  /* 0x000015e000007944 */ /* 0x000fea0003c00000 */
        /* <DEDUP_REMOVED lines=13> */
[----:B------:R-:W-:Y:S01]  /*16350*/  IMAD.IADD R4, R0, 0x1, R4 ;  /* 0x0000000100047824 */ /* 0x000fe200078e0204 */
[----:B------:R-:W-:-:S03]  /*16360*/  MOV R0, 0x1f ;  /* 0x0000001f00007802 */ /* 0x000fc60000000f00 */
[----:B------:R-:W-:Y:S02]  /*16370*/  IMAD.MOV.U32 R5, RZ, RZ, R4 ;  /* 0x000000ffff057224 */ /* 0x000fe400078e0004 */
[----:B------:R-:W-:Y:S05]  /*16380*/  CALL.REL.NOINC `($__internal_5_$__cuda_sm70_shflsync_idx_p) ;  /* 0x0000148000007944 */ /* 0x000fea0003c00000 */
[----:B------:R-:W-:Y:S05]  /*16390*/  BRA `(.L_x_290) ;  /* 0xfffea1b000007947 */ /* 0x000fea000383ffff */
.L_x_128:
[----:B------:R-:W-:Y:S02]  /*163a0*/  SEL R0, RZ, 0x1, P0 ;  /* 0x00000001ff007807 */ /* 0x000fe40000000000 */
[----:B------:R-:W-:Y:S02]  /*163b0*/  MOV R2, 0x163d0 ;  /* 0x000163d000027802 */ /* 0x000fe40000000f00 */
[----:B--2---:R-:W-:Y:S05]  /*163c0*/  CALL.REL.NOINC `($__internal_7_$__cuda_sm70_votesync_ballot) ;  /* 0x0000150000007944 */ /* 0x004fea0003c00000 */
[----:B------:R-:W-:Y:S01]  /*163d0*/  MOV R6, R0 ;  /* 0x0000000000067202 */ /* 0x000fe20000000f00 */
[----:B------:R-:W-:Y:S05]  /*163e0*/  BRA `(.L_x_291) ;  /* 0xfffea1f000007947 */ /* 0x000fea000383ffff */
.L_x_129:
[----:B------:R-:W-:Y:S01]  /*163f0*/  IMAD.MOV.U32 R5, RZ, RZ, R8 ;  /* 0x000000ffff057224 */ /* 0x000fe200078e0008 */
[----:B--2---:R-:W-:Y:S01]  /*16400*/  MOV R3, R215 ;  /* 0x000000d700037202 */ /* 0x004fe20000000f00 */
[----:B------:R-:W-:Y:S01]  /*16410*/  IMAD.MOV.U32 R0, RZ, RZ, 0x1f ;  /* 0x0000001fff007424 */ /* 0x000fe200078e00ff */
[----:B------:R-:W-:Y:S02]  /*16420*/  MOV R2, 0x16440 ;  /* 0x0001644000027802 */ /* 0x000fe40000000f00 */
[----:B-1----:R-:W-:Y:S05]  /*16430*/  CALL.REL.NOINC `($__internal_5_$__cuda_sm70_shflsync_idx_p) ;  /* 0x000013d000007944 */ /* 0x002fea0003c00000 */
[----:B------:R-:W-:Y:S01]  /*16440*/  IMAD.MOV.U32 R11, RZ, RZ, R0 ;  /* 0x000000ffff0b7224 */ /* 0x000fe200078e0000 */
[----:B------:R-:W-:Y:S01]  /*16450*/  MOV R5, R7 ;  /* 0x0000000700057202 */ /* 0x000fe20000000f00 */
[----:B------:R-:W-:Y:S01]  /*16460*/  IMAD.MOV.U32 R7, RZ, RZ, RZ ;  /* 0x000000ffff077224 */ /* 0x000fe200078e00ff */
[----:B------:R-:W-:Y:S01]  /*16470*/  MOV R3, R215 ;  /* 0x000000d700037202 */ /* 0x000fe20000000f00 */
[----:B------:R-:W-:Y:S01]  /*16480*/  IMAD.MOV.U32 R0, RZ, RZ, 0x1f ;  /* 0x0000001fff007424 */ /* 0x000fe200078e00ff */
[----:B------:R-:W-:-:S02]  /*16490*/  MOV R2, 0x164b0 ;  /* 0x000164b000027802 */ /* 0x000fc40000000f00 */
[----:B------:R-:W-:Y:S05]  /*164a0*/  CALL.REL.NOINC `($__internal_5_$__cuda_sm70_shflsync_idx_p) ;  /* 0x0000136000007944 */ /* 0x000fea0003c00000 */
[----:B------:R-:W-:Y:S01]  /*164b0*/  MOV R10, R0 ;  /* 0x00000000000a7202 */ /* 0x000fe20000000f00 */
[----:B------:R-:W-:Y:S05]  /*164c0*/  BRA `(.L_x_292) ;  /* 0xfffea16000007947 */ /* 0x000fea000383ffff */
.L_x_132:
[----:B------:R-:W-:Y:S01]  /*164d0*/  IMAD.MOV.U32 R5, RZ, RZ, R4 ;  /* 0x000000ffff057224 */ /* 0x000fe200078e0004 */
[----:B------:R-:W-:-:S02]  /*164e0*/  MOV R0, 0x1f ;  /* 0x0000001f00007802 */ /* 0x000fc40000000f00 */
[----:B------:R-:W-:Y:S02]  /*164f0*/  MOV R2, 0x16510 ;  /* 0x0001651000027802 */ /* 0x000fe40000000f00 */
[----:B-1----:R-:W-:Y:S05]  /*16500*/  CALL.REL.NOINC `($__internal_5_$__cuda_sm70_shflsync_idx_p) ;  /* 0x0000130000007944 */ /* 0x002fea0003c00000 */
[----:B------:R-:W-:Y:S01]  /*16510*/  MOV R7, R0 ;  /* 0x0000000000077202 */ /* 0x000fe20000000f00 */
[----:B------:R-:W-:Y:S05]  /*16520*/  BRA `(.L_x_131) ;  /* 0xfffea16000007947 */ /* 0x000fea000383ffff */
.L_x_162:
[----:B------:R-:W-:Y:S01]  /*16530*/  IMAD.MOV.U32 R5, RZ, RZ, R19 ;  /* 0x000000ffff057224 */ /* 0x000fe200078e0013 */
[----:B------:R-:W-:Y:S01]  /*16540*/  MOV R3, RZ ;  /* 0x000000ff00037202 */ /* 0x000fe20000000f00 */
[----:B------:R-:W-:Y:S01]  /*16550*/  IMAD.MOV.U32 R0, RZ, RZ, 0x181f ;  /* 0x0000181fff007424 */ /* 0x000fe200078e00ff */
[----:B------:R-:W-:Y:S02]  /*16560*/  MOV R2, 0x16580 ;  /* 0x0001658000027802 */ /* 0x000fe40000000f00 */
[----:B-----5:R-:W-:Y:S05]  /*16570*/  CALL.REL.NOINC `($__internal_5_$__cuda_sm70_shflsync_idx_p) ;  /* 0x0000129000007944 */ /* 0x020fea0003c00000 */
[----:B------:R-:W-:Y:S01]  /*16580*/  MOV R4, R0 ;  /* 0x0000000000047202 */ /* 0x000fe20000000f00 */
[----:B------:R-:W-:Y:S05]  /*16590*/  BRA `(.L_x_293) ;  /* 0xfffefd7000007947 */ /* 0x000fea000383ffff */
.L_x_163:
[----:B------:R-:W-:Y:S01]  /*165a0*/  IMAD.MOV.U32 R5, RZ, RZ, R21 ;  /* 0x000000ffff057224 */ /* 0x000fe200078e0015 */
[----:B------:R-:W-:Y:S01]  /*165b0*/  MOV R3, RZ ;  /* 0x000000ff00037202 */ /* 0x000fe20000000f00 */
[----:B------:R-:W-:Y:S01]  /*165c0*/  IMAD.MOV.U32 R0, RZ, RZ, 0x181f ;  /* 0x0000181fff007424 */ /* 0x000fe200078e00ff */
[----:B------:R-:W-:Y:S02]  /*165d0*/  MOV R2, 0x165f0 ;  /* 0x000165f000027802 */ /* 0x000fe40000000f00 */
[----:B-12--5:R-:W-:Y:S05]  /*165e0*/  CALL.REL.NOINC `($__internal_5_$__cuda_sm70_shflsync_idx_p) ;  /* 0x0000122000007944 */ /* 0x026fea0003c00000 */
[----:B------:R-:W-:Y:S05]  /*165f0*/  BRA `(.L_x_294) ;  /* 0xfffefd3000007947 */ /* 0x000fea000383ffff */
.L_x_166:
[----:B------:R-:W-:Y:S01]  /*16600*/  IMAD.MOV.U32 R5, RZ, RZ, R19 ;  /* 0x000000ffff057224 */ /* 0x000fe200078e0013 */
[----:B--2---:R-:W-:Y:S01]  /*16610*/  MOV R3, 0x1 ;  /* 0x0000000100037802 */ /* 0x004fe20000000f00 */
[----:B----4-:R-:W-:Y:S01]  /*16620*/  IMAD.MOV.U32 R0, RZ, RZ, 0x181f ;  /* 0x0000181fff007424 */ /* 0x010fe200078e00ff */
[----:B------:R-:W-:-:S02]  /*16630*/  MOV R2, 0x16650 ;  /* 0x0001665000027802 */ /* 0x000fc40000000f00 */
[----:B-1-3-5:R-:W-:Y:S05]  /*16640*/  CALL.REL.NOINC `($__internal_5_$__cuda_sm70_shflsync_idx_p) ;  /* 0x000011c000007944 */ /* 0x02afea0003c00000 */
[----:B------:R-:W-:Y:S01]  /*16650*/  IMAD.MOV.U32 R6, RZ, RZ, R0 ;  /* 0x000000ffff067224 */ /* 0x000fe200078e0000 */
[----:B------:R-:W-:Y:S01]  /*16660*/  MOV R3, 0x1 ;  /* 0x0000000100037802 */ /* 0x000fe20000000f00 */
[----:B------:R-:W-:Y:S01]  /*16670*/  IMAD.MOV.U32 R5, RZ, RZ, R21 ;  /* 0x000000ffff057224 */ /* 0x000fe200078e0015 */
[----:B------:R-:W-:-:S02]  /*16680*/  MOV R0, 0x181f ;  /* 0x0000181f00007802 */ /* 0x000fc40000000f00 */
[----:B------:R-:W-:Y:S02]  /*16690*/  MOV R2, 0x166b0 ;  /* 0x000166b000027802 */ /* 0x000fe40000000f00 */
[----:B------:R-:W-:Y:S05]  /*166a0*/  CALL.REL.NOINC `($__internal_5_$__cuda_sm70_shflsync_idx_p) ;  /* 0x0000116000007944 */ /* 0x000fea0003c00000 */
[----:B------:R-:W-:Y:S05]  /*166b0*/  BRA `(.L_x_295) ;  /* 0xfffefe4000007947 */ /* 0x000fea000383ffff */
.L_x_169:
[----:B------:R-:W-:Y:S01]  /*166c0*/  IMAD.MOV.U32 R5, RZ, RZ, R19 ;  /* 0x000000ffff057224 */ /* 0x000fe200078e0013 */
[----:B-1----:R-:W-:Y:S01]  /*166d0*/  MOV R3, 0x2 ;  /* 0x0000000200037802 */ /* 0x002fe20000000f00 */
[----:B----4-:R-:W-:Y:S01]  /*166e0*/  IMAD.MOV.U32 R0, RZ, RZ, 0x181f ;  /* 0x0000181fff007424 */ /* 0x010fe200078e00ff */
[----:B------:R-:W-:Y:S02]  /*166f0*/  MOV R2, 0x16710 ;  /* 0x0001671000027802 */ /* 0x000fe40000000f00 */
[----:B--23-5:R-:W-:Y:S05]  /*16700*/  CALL.REL.NOINC `($__internal_5_$__cuda_sm70_shflsync_idx_p) ;  /* 0x0000110000007944 */ /* 0x02cfea0003c00000 */
[----:B------:R-:W-:Y:S01]  /*16710*/  MOV R6, R0 ;  /* 0x0000000000067202 */ /* 0x000fe20000000f00 */
[----:B------:R-:W-:Y:S05]  /*16720*/  BRA `(.L_x_296) ;  /* 0xfffeff5000007947 */ /* 0x000fea000383ffff */
.L_x_170:
[----:B------:R-:W-:Y:S01]  /*16730*/  IMAD.MOV.U32 R5, RZ, RZ, R21 ;  /* 0x000000ffff057224 */ /* 0x000fe200078e0015 */
[----:B------:R-:W-:Y:S01]  /*16740*/  MOV R3, 0x2 ;  /* 0x0000000200037802 */ /* 0x000fe20000000f00 */
[----:B----4-:R-:W-:Y:S01]  /*16750*/  IMAD.MOV.U32 R0, RZ, RZ, 0x181f ;  /* 0x0000181fff007424 */ /* 0x010fe200078e00ff */
[----:B------:R-:W-:Y:S02]  /*16760*/  MOV R2, 0x16780 ;  /* 0x0001678000027802 */ /* 0x000fe40000000f00 */
[----:B-123-5:R-:W-:Y:S05]  /*16770*/  CALL.REL.NOINC `($__internal_5_$__cuda_sm70_shflsync_idx_p) ;  /* 0x0000109000007944 */ /* 0x02efea0003c00000 */
[----:B------:R-:W-:Y:S05]  /*16780*/  BRA `(.L_x_297) ;  /* 0xfffeff1000007947 */ /* 0x000fea000383ffff */
.L_x_173:
[----:B------:R-:W-:Y:S01]  /*16790*/  IMAD.MOV.U32 R5, RZ, RZ, R19 ;  /* 0x000000ffff057224 */ /* 0x000fe200078e0013 */
[----:B-1----:R-:W-:Y:S01]  /*167a0*/  MOV R3, 0x3 ;  /* 0x0000000300037802 */ /* 0x002fe20000000f00 */
[----:B------:R-:W-:Y:S01]  /*167b0*/  IMAD.MOV.U32 R0, RZ, RZ, 0x181f ;  /* 0x0000181fff007424 */ /* 0x000fe200078e00ff */
[----:B------:R-:W-:-:S02]  /*167c0*/  MOV R2, 0x167e0 ;  /* 0x000167e000027802 */ /* 0x000fc40000000f00 */
[----:B--2345:R-:W-:Y:S05]  /*167d0*/  CALL.REL.NOINC `($__internal_5_$__cuda_sm70_shflsync_idx_p) ;  /* 0x0000103000007944 */ /* 0x03cfea0003c00000 */
[----:B------:R-:W-:Y:S01]  /*167e0*/  IMAD.MOV.U32 R6, RZ, RZ, R0 ;  /* 0x000000ffff067224 */ /* 0x000fe200078e0000 */
[----:B------:R-:W-:Y:S01]  /*167f0*/  MOV R3, 0x3 ;  /* 0x0000000300037802 */ /* 0x000fe20000000f00 */
[----:B------:R-:W-:Y:S01]  /*16800*/  IMAD.MOV.U32 R5, RZ, RZ, R21 ;  /* 0x000000ffff057224 */ /* 0x000fe200078e0015 */
[----:B------:R-:W-:-:S02]  /*16810*/  MOV R0, 0x181f ;  /* 0x0000181f00007802 */ /* 0x000fc40000000f00 */
[----:B------:R-:W-:Y:S02]  /*16820*/  MOV R2, 0x16840 ;  /* 0x0001684000027802 */ /* 0x000fe40000000f00 */
[----:B------:R-:W-:Y:S05]  /*16830*/  CALL.REL.NOINC `($__internal_5_$__cuda_sm70_shflsync_idx_p) ;  /* 0x00000fd000007944 */ /* 0x000fea0003c00000 */
[----:B------:R-:W-:Y:S05]  /*16840*/  BRA `(.L_x_298) ;  /* 0xfffeffc000007947 */ /* 0x000fea000383ffff */
.L_x_230:
[----:B------:R-:W-:Y:S01]  /*16850*/  IMAD.MOV.U32 R2, RZ, RZ, R195 ;  /* 0x000000ffff027224 */ /* 0x000fe200078e00c3 */
[----:B------:R-:W-:Y:S01]  /*16860*/  MOV R7, 0x1f ;  /* 0x0000001f00077802 */ /* 0x000fe20000000f00 */
[----:B------:R-:W-:Y:S01]  /*16870*/  IMAD.MOV.U32 R5, RZ, RZ, 0x2 ;  /* 0x00000002ff057424 */ /* 0x000fe200078e00ff */
[----:B------:R-:W-:Y:S02]  /*16880*/  MOV R6, 0xffffffff ;  /* 0xffffffff00067802 */ /* 0x000fe40000000f00 */
[----:B------:R-:W-:Y:S02]  /*16890*/  MOV R3, 0x168b0 ;  /* 0x000168b000037802 */ /* 0x000fe40000000f00 */
[----:B------:R-:W-:Y:S05]  /*168a0*/  CALL.REL.NOINC `($__internal_4_$__cuda_sm70_shflsync_bfly_p) ;  /* 0x00000f1000007944 */ /* 0x000fea0003c00000 */
[----:B------:R-:W-:Y:S01]  /*168b0*/  FADD.FTZ R0, R195, R5 ;  /* 0x00000005c3007221 */ /* 0x000fe20000010000 */
[----:B------:R-:W-:Y:S02]  /*168c0*/  MOV R5, 0x1 ;  /* 0x0000000100057802 */ /* 0x000fe40000000f00 */
[----:B------:R-:W-:Y:S02]  /*168d0*/  MOV R3, 0x16900 ;  /* 0x0001690000037802 */ /* 0x000fe40000000f00 */
[----:B------:R-:W-:-:S02]  /*168e0*/  MOV R2, R0 ;  /* 0x0000000000027202 */ /* 0x000fc40000000f00 */
[----:B------:R-:W-:Y:S05]  /*168f0*/  CALL.REL.NOINC `($__internal_4_$__cuda_sm70_shflsync_bfly_p) ;  /* 0x00000ec000007944 */ /* 0x000fea0003c00000 */
[----:B------:R-:W-:Y:S01]  /*16900*/  FADD.FTZ R0, R0, R5 ;  /* 0x0000000500007221 */ /* 0x000fe20000010000 */
[----:B------:R-:W-:-:S02]  /*16910*/  MOV R2, R194 ;  /* 0x000000c200027202 */ /* 0x000fc40000000f00 */
[----:B------:R-:W-:Y:S02]  /*16920*/  MOV R5, 0x2 ;  /* 0x0000000200057802 */ /* 0x000fe40000000f00 */
[----:B------:R-:W-:Y:S02]  /*16930*/  MOV R3, 0x16950 ;  /* 0x0001695000037802 */ /* 0x000fe40000000f00 */
[----:B------:R-:W-:Y:S05]  /*16940*/  CALL.REL.NOINC `($__internal_4_$__cuda_sm70_shflsync_bfly_p) ;  /* 0x00000e7000007944 */ /* 0x000fea0003c00000 */
[----:B------:R-:W-:Y:S01]  /*16950*/  FADD.FTZ R4, R194, R5 ;  /* 0x00000005c2047221 */ /* 0x000fe20000010000 */
[----:B------:R-:W-:Y:S02]  /*16960*/  MOV R5, 0x1 ;  /* 0x0000000100057802 */ /* 0x000fe40000000f00 */
[----:B------:R-:W-:Y:S02]  /*16970*/  MOV R3, 0x169a0 ;  /* 0x000169a000037802 */ /* 0x000fe40000000f00 */
[----:B------:R-:W-:Y:S02]  /*16980*/  MOV R2, R4 ;  /* 0x0000000400027202 */ /* 0x000fe40000000f00 */
[----:B------:R-:W-:Y:S05]  /*16990*/  CALL.REL.NOINC `($__internal_4_$__cuda_sm70_shflsync_bfly_p) ;  /* 0x00000e2000007944 */ /* 0x000fea0003c00000 */
[----:B------:R-:W-:Y:S01]  /*169a0*/  MOV R3, R5 ;  /* 0x0000000500037202 */ /* 0x000fe20000000f00 */
[----:B------:R-:W-:Y:S05]  /*169b0*/  BRA `(.L_x_299) ;  /* 0xffffa3c000007947 */ /* 0x000fea000383ffff */
.L_x_237:
[----:B--234-:R-:W-:Y:S01]  /*169c0*/  IMAD.MOV.U32 R5, RZ, RZ, R15 ;  /* 0x000000ffff057224 */ /* 0x01cfe200078e000f */
[----:B------:R-:W-:Y:S01]  /*169d0*/  MOV R3, RZ ;  /* 0x000000ff00037202 */ /* 0x000fe20000000f00 */
[----:B------:R-:W-:Y:S01]  /*169e0*/  IMAD.MOV.U32 R0, RZ, RZ, 0x181f ;  /* 0x0000181fff007424 */ /* 0x000fe200078e00ff */
[----:B------:R-:W-:-:S02]  /*169f0*/  MOV R2, 0x16a10 ;  /* 0x00016a1000027802 */ /* 0x000fc40000000f00 */
[----:B-1----:R-:W-:Y:S05]  /*16a00*/  CALL.REL.NOINC `($__internal_5_$__cuda_sm70_shflsync_idx_p) ;  /* 0x00000e0000007944 */ /* 0x002fea0003c00000 */
[----:B------:R-:W-:Y:S01]  /*16a10*/  MOV R12, R0 ;  /* 0x00000000000c7202 */ /* 0x000fe20000000f00 */
[----:B------:R-:W-:Y:S05]  /*16a20*/  BRA `(.L_x_300) ;  /* 0xffffbf0000007947 */ /* 0x000fea000383ffff */
.L_x_238:
[----:B------:R-:W-:Y:S01]  /*16a30*/  IMAD.MOV.U32 R5, RZ, RZ, R16 ;  /* 0x000000ffff057224 */ /* 0x000fe200078e0010 */
[----:B------:R-:W-:Y:S01]  /*16a40*/  MOV R3, RZ ;  /* 0x000000ff00037202 */ /* 0x000fe20000000f00 */
[----:B------:R-:W-:Y:S01]  /*16a50*/  IMAD.MOV.U32 R0, RZ, RZ, 0x181f ;  /* 0x0000181fff007424 */ /* 0x000fe200078e00ff */
[----:B------:R-:W-:-:S02]  /*16a60*/  MOV R2, 0x16a80 ;  /* 0x00016a8000027802 */ /* 0x000fc40000000f00 */
[----:B-123--:R-:W-:Y:S05]  /*16a70*/  CALL.REL.NOINC `($__internal_5_$__cuda_sm70_shflsync_idx_p) ;  /* 0x00000d9000007944 */ /* 0x00efea0003c00000 */
[----:B------:R-:W-:Y:S05]  /*16a80*/  BRA `(.L_x_301) ;  /* 0xffffbec000007947 */ /* 0x000fea000383ffff */
.L_x_241:
[----:B------:R-:W-:Y:S01]  /*16a90*/  IMAD.MOV.U32 R5, RZ, RZ, R15 ;  /* 0x000000ffff057224 */ /* 0x000fe200078e000f */
[----:B--2---:R-:W-:Y:S01]  /*16aa0*/  MOV R3, 0x1 ;  /* 0x0000000100037802 */ /* 0x004fe20000000f00 */
[----:B------:R-:W-:Y:S01]  /*16ab0*/  IMAD.MOV.U32 R0, RZ, RZ, 0x181f ;  /* 0x0000181fff007424 */ /* 0x000fe200078e00ff */
[----:B------:R-:W-:-:S02]  /*16ac0*/  MOV R2, 0x16ae0 ;  /* 0x00016ae000027802 */ /* 0x000fc40000000f00 */
[----:B-1-34-:R-:W-:Y:S05]  /*16ad0*/  CALL.REL.NOINC `($__internal_5_$__cuda_sm70_shflsync_idx_p) ;  /* 0x00000d3000007944 */ /* 0x01afea0003c00000 */
[----:B------:R-:W-:Y:S01]  /*16ae0*/  IMAD.MOV.U32 R12, RZ, RZ, R0 ;  /* 0x000000ffff0c7224 */ /* 0x000fe200078e0000 */
[----:B------:R-:W-:Y:S01]  /*16af0*/  MOV R3, 0x1 ;  /* 0x0000000100037802 */ /* 0x000fe20000000f00 */
[----:B------:R-:W-:Y:S01]  /*16b00*/  IMAD.MOV.U32 R5, RZ, RZ, R16 ;  /* 0x000000ffff057224 */ /* 0x000fe200078e0010 */
[----:B------:R-:W-:-:S02]  /*16b10*/  MOV R0, 0x181f ;  /* 0x0000181f00007802 */ /* 0x000fc40000000f00 */
[----:B------:R-:W-:Y:S02]  /*16b20*/  MOV R2, 0x16b40 ;  /* 0x00016b4000027802 */ /* 0x000fe40000000f00 */
[----:B------:R-:W-:Y:S05]  /*16b30*/  CALL.REL.NOINC `($__internal_5_$__cuda_sm70_shflsync_idx_p) ;  /* 0x00000cd000007944 */ /* 0x000fea0003c00000 */
[----:B------:R-:W-:Y:S05]  /*16b40*/  BRA `(.L_x_302) ;  /* 0xffffbfe000007947 */ /* 0x000fea000383ffff */
.L_x_244:
[----:B------:R-:W-:Y:S01]  /*16b50*/  IMAD.MOV.U32 R5, RZ, RZ, R15 ;  /* 0x000000ffff057224 */ /* 0x000fe200078e000f */
[----:B--2---:R-:W-:Y:S01]  /*16b60*/  MOV R3, 0x2 ;  /* 0x0000000200037802 */ /* 0x004fe20000000f00 */
[----:B------:R-:W-:Y:S01]  /*16b70*/  IMAD.MOV.U32 R0, RZ, RZ, 0x181f ;  /* 0x0000181fff007424 */ /* 0x000fe200078e00ff */
[----:B------:R-:W-:Y:S02]  /*16b80*/  MOV R2, 0x16ba0 ;  /* 0x00016ba000027802 */ /* 0x000fe40000000f00 */
[----:B-1-34-:R-:W-:Y:S05]  /*16b90*/  CALL.REL.NOINC `($__internal_5_$__cuda_sm70_shflsync_idx_p) ;  /* 0x00000c7000007944 */ /* 0x01afea0003c00000 */
[----:B------:R-:W-:Y:S01]  /*16ba0*/  MOV R12, R0 ;  /* 0x00000000000c7202 */ /* 0x000fe20000000f00 */
[----:B------:R-:W-:Y:S05]  /*16bb0*/  BRA `(.L_x_303) ;  /* 0xffffc0e000007947 */ /* 0x000fea000383ffff */
.L_x_245:
[----:B------:R-:W-:Y:S01]  /*16bc0*/  IMAD.MOV.U32 R5, RZ, RZ, R16 ;  /* 0x000000ffff057224 */ /* 0x000fe200078e0010 */
[----:B--2---:R-:W-:Y:S01]  /*16bd0*/  MOV R3, 0x2 ;  /* 0x0000000200037802 */ /* 0x004fe20000000f00 */
[----:B------:R-:W-:Y:S01]  /*16be0*/  IMAD.MOV.U32 R0, RZ, RZ, 0x181f ;  /* 0x0000181fff007424 */ /* 0x000fe200078e00ff */
[----:B------:R-:W-:Y:S02]  /*16bf0*/  MOV R2, 0x16c10 ;  /* 0x00016c1000027802 */ /* 0x000fe40000000f00 */
[----:B-1-34-:R-:W-:Y:S05]  /*16c00*/  CALL.REL.NOINC `($__internal_5_$__cuda_sm70_shflsync_idx_p) ;  /* 0x00000c0000007944 */ /* 0x01afea0003c00000 */
[----:B------:R-:W-:Y:S05]  /*16c10*/  BRA `(.L_x_304) ;  /* 0xffffc0a000007947 */ /* 0x000fea000383ffff */
.L_x_248:
[----:B------:R-:W-:Y:S01]  /*16c20*/  IMAD.MOV.U32 R5, RZ, RZ, R15 ;  /* 0x000000ffff057224 */ /* 0x000fe200078e000f */
[----:B---3--:R-:W-:Y:S01]  /*16c30*/  MOV R3, 0x3 ;  /* 0x0000000300037802 */ /* 0x008fe20000000f00 */
[----:B----4-:R-:W-:Y:S01]  /*16c40*/  IMAD.MOV.U32 R0, RZ, RZ, 0x181f ;  /* 0x0000181fff007424 */ /* 0x010fe200078e00ff */
[----:B------:R-:W-:-:S02]  /*16c50*/  MOV R2, 0x16c70 ;  /* 0x00016c7000027802 */ /* 0x000fc40000000f00 */
[----:B-12---:R-:W-:Y:S05]  /*16c60*/  CALL.REL.NOINC `($__internal_5_$__cuda_sm70_shflsync_idx_p) ;  /* 0x00000ba000007944 */ /* 0x006fea0003c00000 */
[----:B------:R-:W-:Y:S01]  /*16c70*/  IMAD.MOV.U32 R10, RZ, RZ, R0 ;  /* 0x000000ffff0a7224 */ /* 0x000fe200078e0000 */
[----:B------:R-:W-:Y:S01]  /*16c80*/  MOV R3, 0x3 ;  /* 0x0000000300037802 */ /* 0x000fe20000000f00 */
[----:B------:R-:W-:Y:S01]  /*16c90*/  IMAD.MOV.U32 R5, RZ, RZ, R16 ;  /* 0x000000ffff057224 */ /* 0x000fe200078e0010 */
[----:B------:R-:W-:-:S02]  /*16ca0*/  MOV R0, 0x181f ;  /* 0x0000181f00007802 */ /* 0x000fc40000000f00 */
[----:B------:R-:W-:Y:S02]  /*16cb0*/  MOV R2, 0x16cd0 ;  /* 0x00016cd000027802 */ /* 0x000fe40000000f00 */
[----:B------:R-:W-:Y:S05]  /*16cc0*/  CALL.REL.NOINC `($__internal_5_$__cuda_sm70_shflsync_idx_p) ;  /* 0x00000b4000007944 */ /* 0x000fea0003c00000 */
[----:B------:R-:W-:Y:S05]  /*16cd0*/  BRA `(.L_x_305) ;  /* 0xffffc16000007947 */ /* 0x000fea000383ffff */
.L_x_250:
[----:B------:R-:W-:Y:S01]  /*16ce0*/  IMAD.MOV.U32 R5, RZ, RZ, R16 ;  /* 0x000000ffff057224 */ /* 0x000fe200078e0010 */
[----:B------:R-:W-:Y:S01]  /*16cf0*/  MOV R3, RZ ;  /* 0x000000ff00037202 */ /* 0x000fe20000000f00 */
[----:B------:R-:W-:Y:S01]  /*16d00*/  IMAD.MOV.U32 R0, RZ, RZ, 0x1c1f ;  /* 0x00001c1fff007424 */ /* 0x000fe200078e00ff */
[----:B------:R-:W-:Y:S02]  /*16d10*/  MOV R2, 0x16d30 ;  /* 0x00016d3000027802 */ /* 0x000fe40000000f00 */
[----:B------:R-:W-:Y:S05]  /*16d20*/  CALL.REL.NOINC `($__internal_5_$__cuda_sm70_shflsync_idx_p) ;  /* 0x00000ae000007944 */ /* 0x000fea0003c00000 */
[----:B------:R-:W-:Y:S01]  /*16d30*/  MOV R4, R0 ;  /* 0x0000000000047202 */ /* 0x000fe20000000f00 */
[----:B------:R-:W-:Y:S05]  /*16d40*/  BRA `(.L_x_306) ;  /* 0xffffc45000007947 */ /* 0x000fea000383ffff */
.L_x_251:
[----:B------:R-:W-:Y:S01]  /*16d50*/  IMAD.MOV.U32 R5, RZ, RZ, R17 ;  /* 0x000000ffff057224 */ /* 0x000fe200078e0011 */
[----:B------:R-:W-:Y:S01]  /*16d60*/  MOV R3, RZ ;  /* 0x000000ff00037202 */ /* 0x000fe20000000f00 */
[----:B------:R-:W-:Y:S01]  /*16d70*/  IMAD.MOV.U32 R0, RZ, RZ, 0x1c1f ;  /* 0x00001c1fff007424 */ /* 0x000fe200078e00ff */
[----:B------:R-:W-:Y:S02]  /*16d80*/  MOV R2, 0x16da0 ;  /* 0x00016da000027802 */ /* 0x000fe40000000f00 */
[----:B-12---:R-:W-:Y:S05]  /*16d90*/  CALL.REL.NOINC `($__internal_5_$__cuda_sm70_shflsync_idx_p) ;  /* 0x00000a7000007944 */ /* 0x006fea0003c00000 */
[----:B------:R-:W-:Y:S05]  /*16da0*/  BRA `(.L_x_307) ;  /* 0xffffc41000007947 */ /* 0x000fea000383ffff */
.L_x_254:
[----:B------:R-:W-:Y:S01]  /*16db0*/  IMAD.MOV.U32 R5, RZ, RZ, R16 ;  /* 0x000000ffff057224 */ /* 0x000fe200078e0010 */
[----:B------:R-:W-:Y:S01]  /*16dc0*/  MOV R3, 0x1 ;  /* 0x0000000100037802 */ /* 0x000fe20000000f00 */
[----:B----4-:R-:W-:Y:S01]  /*16dd0*/  IMAD.MOV.U32 R0, RZ, RZ, 0x1c1f ;  /* 0x00001c1fff007424 */ /* 0x010fe200078e00ff */
[----:B------:R-:W-:-:S02]  /*16de0*/  MOV R2, 0x16e00 ;  /* 0x00016e0000027802 */ /* 0x000fc40000000f00 */
[----:B-123--:R-:W-:Y:S05]  /*16df0*/  CALL.REL.NOINC `($__internal_5_$__cuda_sm70_shflsync_idx_p) ;  /* 0x00000a1000007944 */ /* 0x00efea0003c00000 */
[----:B------:R-:W-:Y:S01]  /*16e00*/  IMAD.MOV.U32 R4, RZ, RZ, R0 ;  /* 0x000000ffff047224 */ /* 0x000fe200078e0000 */
[----:B------:R-:W-:Y:S01]  /*16e10*/  MOV R3, 0x1 ;  /* 0x0000000100037802 */ /* 0x000fe20000000f00 */
[----:B------:R-:W-:Y:S01]  /*16e20*/  IMAD.MOV.U32 R5, RZ, RZ, R17 ;  /* 0x000000ffff057224 */ /* 0x000fe200078e0011 */
[----:B------:R-:W-:-:S02]  /*16e30*/  MOV R0, 0x1c1f ;  /* 0x00001c1f00007802 */ /* 0x000fc40000000f00 */
[----:B------:R-:W-:Y:S02]  /*16e40*/  MOV R2, 0x16e60 ;  /* 0x00016e6000027802 */ /* 0x000fe40000000f00 */
[----:B------:R-:W-:Y:S05]  /*16e50*/  CALL.REL.NOINC `($__internal_5_$__cuda_sm70_shflsync_idx_p) ;  /* 0x000009b000007944 */ /* 0x000fea0003c00000 */
[----:B------:R-:W-:Y:S05]  /*16e60*/  BRA `(.L_x_308) ;  /* 0xffffcec000007947 */ /* 0x000fea000383ffff */
.L_x_258:
[----:B------:R-:W-:Y:S01]  /*16e70*/  IMAD.MOV.U32 R5, RZ, RZ, R13 ;  /* 0x000000ffff057224 */ /* 0x000fe200078e000d */
[----:B------:R-:W-:Y:S01]  /*16e80*/  MOV R3, RZ ;  /* 0x000000ff00037202 */ /* 0x000fe20000000f00 */
[----:B------:R-:W-:Y:S01]  /*16e90*/  IMAD.MOV.U32 R0, RZ, RZ, 0x181f ;  /* 0x0000181fff007424 */ /* 0x000fe200078e00ff */
[----:B------:R-:W-:Y:S02]  /*16ea0*/  MOV R2, 0x16ec0 ;  /* 0x00016ec000027802 */ /* 0x000fe40000000f00 */
[----:B------:R-:W-:Y:S05]  /*16eb0*/  CALL.REL.NOINC `($__internal_5_$__cuda_sm70_shflsync_idx_p) ;  /* 0x0000095000007944 */ /* 0x000fea0003c00000 */
[----:B------:R-:W-:Y:S01]  /*16ec0*/  MOV R12, R0 ;  /* 0x00000000000c7202 */ /* 0x000fe20000000f00 */
[----:B------:R-:W-:Y:S05]  /*16ed0*/  BRA `(.L_x_309) ;  /* 0xffffe0c000007947 */ /* 0x000fea000383ffff */
.L_x_259:
[----:B------:R-:W-:Y:S01]  /*16ee0*/  IMAD.MOV.U32 R5, RZ, RZ, R16 ;  /* 0x000000ffff057224 */ /* 0x000fe200078e0010 */
[----:B------:R-:W-:Y:S01]  /*16ef0*/  MOV R3, RZ ;  /* 0x000000ff00037202 */ /* 0x000fe20000000f00 */
[----:B------:R-:W-:Y:S01]  /*16f00*/  IMAD.MOV.U32 R0, RZ, RZ, 0x181f ;  /* 0x0000181fff007424 */ /* 0x000fe200078e00ff */
[----:B------:R-:W-:Y:S02]  /*16f10*/  MOV R2, 0x16f30 ;  /* 0x00016f3000027802 */ /* 0x000fe40000000f00 */
[----:B-12---:R-:W-:Y:S05]  /*16f20*/  CALL.REL.NOINC `($__internal_5_$__cuda_sm70_shflsync_idx_p) ;  /* 0x000008e000007944 */ /* 0x006fea0003c00000 */
[----:B------:R-:W-:Y:S05]  /*16f30*/  BRA `(.L_x_310) ;  /* 0xffffe08000007947 */ /* 0x000fea000383ffff */
.L_x_262:
[----:B------:R-:W-:Y:S01]  /*16f40*/  IMAD.MOV.U32 R5, RZ, RZ, R13 ;  /* 0x000000ffff057224 */ /* 0x000fe200078e000d */
[----:B--2---:R-:W-:Y:S01]  /*16f50*/  MOV R3, 0x1 ;  /* 0x0000000100037802 */ /* 0x004fe20000000f00 */
[----:B----4-:R-:W-:Y:S01]  /*16f60*/  IMAD.MOV.U32 R0, RZ, RZ, 0x181f ;  /* 0x0000181fff007424 */ /* 0x010fe200078e00ff */
[----:B------:R-:W-:-:S02]  /*16f70*/  MOV R2, 0x16f90 ;  /* 0x00016f9000027802 */ /* 0x000fc40000000f00 */
[----:B-1-3--:R-:W-:Y:S05]  /*16f80*/  CALL.REL.NOINC `($__internal_5_$__cuda_sm70_shflsync_idx_p) ;  /* 0x0000088000007944 */ /* 0x00afea0003c00000 */
[----:B------:R-:W-:Y:S01]  /*16f90*/  IMAD.MOV.U32 R12, RZ, RZ, R0 ;  /* 0x000000ffff0c7224 */ /* 0x000fe200078e0000 */
[----:B------:R-:W-:Y:S01]  /*16fa0*/  MOV R3, 0x1 ;  /* 0x0000000100037802 */ /* 0x000fe20000000f00 */
[----:B------:R-:W-:Y:S01]  /*16fb0*/  IMAD.MOV.U32 R5, RZ, RZ, R16 ;  /* 0x000000ffff057224 */ /* 0x000fe200078e0010 */
[----:B------:R-:W-:-:S02]  /*16fc0*/  MOV R0, 0x181f ;  /* 0x0000181f00007802 */ /* 0x000fc40000000f00 */
[----:B------:R-:W-:Y:S02]  /*16fd0*/  MOV R2, 0x16ff0 ;  /* 0x00016ff000027802 */ /* 0x000fe40000000f00 */
[----:B------:R-:W-:Y:S05]  /*16fe0*/  CALL.REL.NOINC `($__internal_5_$__cuda_sm70_shflsync_idx_p) ;  /* 0x0000082000007944 */ /* 0x000fea0003c00000 */
[----:B------:R-:W-:Y:S05]  /*16ff0*/  BRA `(.L_x_311) ;  /* 0xffffe1b000007947 */ /* 0x000fea000383ffff */
.L_x_265:
[----:B------:R-:W-:Y:S01]  /*17000*/  IMAD.MOV.U32 R5, RZ, RZ, R13 ;  /* 0x000000ffff057224 */ /* 0x000fe200078e000d */
[----:B-1----:R-:W-:Y:S01]  /*17010*/  MOV R3, 0x2 ;  /* 0x0000000200037802 */ /* 0x002fe20000000f00 */
[----:B----4-:R-:W-:Y:S01]  /*17020*/  IMAD.MOV.U32 R0, RZ, RZ, 0x181f ;  /* 0x0000181fff007424 */ /* 0x010fe200078e00ff */
[----:B------:R-:W-:Y:S02]  /*17030*/  MOV R2, 0x17050 ;  /* 0x0001705000027802 */ /* 0x000fe40000000f00 */
[----:B--23--:R-:W-:Y:S05]  /*17040*/  CALL.REL.NOINC `($__internal_5_$__cuda_sm70_shflsync_idx_p) ;  /* 0x000007c000007944 */ /* 0x00cfea0003c00000 */
[----:B------:R-:W-:Y:S01]  /*17050*/  MOV R12, R0 ;  /* 0x00000000000c7202 */ /* 0x000fe20000000f00 */
[----:B------:R-:W-:Y:S05]  /*17060*/  BRA `(.L_x_312) ;  /* 0xffffe2b000007947 */ /* 0x000fea000383ffff */
.L_x_266:
[----:B------:R-:W-:Y:S01]  /*17070*/  IMAD.MOV.U32 R5, RZ, RZ, R16 ;  /* 0x000000ffff057224 */ /* 0x000fe200078e0010 */
[----:B------:R-:W-:Y:S01]  /*17080*/  MOV R3, 0x2 ;  /* 0x0000000200037802 */ /* 0x000fe20000000f00 */
[----:B----4-:R-:W-:Y:S01]  /*17090*/  IMAD.MOV.U32 R0, RZ, RZ, 0x181f ;  /* 0x0000181fff007424 */ /* 0x010fe200078e00ff */
[----:B------:R-:W-:Y:S02]  /*170a0*/  MOV R2, 0x170c0 ;  /* 0x000170c000027802 */ /* 0x000fe40000000f00 */
[----:B-123--:R-:W-:Y:S05]  /*170b0*/  CALL.REL.NOINC `($__internal_5_$__cuda_sm70_shflsync_idx_p) ;  /* 0x0000075000007944 */ /* 0x00efea0003c00000 */
[----:B------:R-:W-:Y:S05]  /*170c0*/  BRA `(.L_x_313) ;  /* 0xffffe27000007947 */ /* 0x000fea000383ffff */
.L_x_269:
[----:B------:R-:W-:Y:S01]  /*170d0*/  IMAD.MOV.U32 R5, RZ, RZ, R13 ;  /* 0x000000ffff057224 */ /* 0x000fe200078e000d */
[----:B-1----:R-:W-:Y:S01]  /*170e0*/  MOV R3, 0x3 ;  /* 0x0000000300037802 */ /* 0x002fe20000000f00 */
[----:B------:R-:W-:Y:S01]  /*170f0*/  IMAD.MOV.U32 R0, RZ, RZ, 0x181f ;  /* 0x0000181fff007424 */ /* 0x000fe200078e00ff */
[----:B------:R-:W-:-:S02]  /*17100*/  MOV R2, 0x17120 ;  /* 0x0001712000027802 */ /* 0x000fc40000000f00 */
[----:B--234-:R-:W-:Y:S05]  /*17110*/  CALL.REL.NOINC `($__internal_5_$__cuda_sm70_shflsync_idx_p) ;  /* 0x000006f000007944 */ /* 0x01cfea0003c00000 */
[----:B------:R-:W-:Y:S01]  /*17120*/  IMAD.MOV.U32 R12, RZ, RZ, R0 ;  /* 0x000000ffff0c7224 */ /* 0x000fe200078e0000 */
[----:B------:R-:W-:Y:S01]  /*17130*/  MOV R3, 0x3 ;  /* 0x0000000300037802 */ /* 0x000fe20000000f00 */
[----:B------:R-:W-:Y:S01]  /*17140*/  IMAD.MOV.U32 R5, RZ, RZ, R16 ;  /* 0x000000ffff057224 */ /* 0x000fe200078e0010 */
[----:B------:R-:W-:-:S02]  /*17150*/  MOV R0, 0x181f ;  /* 0x0000181f00007802 */ /* 0x000fc40000000f00 */
[----:B------:R-:W-:Y:S02]  /*17160*/  MOV R2, 0x17180 ;  /* 0x0001718000027802 */ /* 0x000fe40000000f00 */
[----:B------:R-:W-:Y:S05]  /*17170*/  CALL.REL.NOINC `($__internal_5_$__cuda_sm70_shflsync_idx_p) ;  /* 0x0000069000007944 */ /* 0x000fea0003c00000 */
[----:B------:R-:W-:Y:S05]  /*17180*/  BRA `(.L_x_314) ;  /* 0xffffe33000007947 */ /* 0x000fea000383ffff */
.L_x_271:
[----:B------:R-:W-:Y:S01]  /*17190*/  IMAD.MOV.U32 R5, RZ, RZ, R21 ;  /* 0x000000ffff057224 */ /* 0x000fe200078e0015 */
[----:B------:R-:W-:Y:S01]  /*171a0*/  MOV R3, RZ ;  /* 0x000000ff00037202 */ /* 0x000fe20000000f00 */
[----:B------:R-:W-:Y:S01]  /*171b0*/  IMAD.MOV.U32 R0, RZ, RZ, 0x1f ;  /* 0x0000001fff007424 */ /* 0x000fe200078e00ff */
[----:B------:R-:W-:Y:S02]  /*171c0*/  MOV R2, 0x171e0 ;  /* 0x000171e000027802 */ /* 0x000fe40000000f00 */
[----:B-1-3--:R-:W-:Y:S05]  /*171d0*/  CALL.REL.NOINC `($__internal_5_$__cuda_sm70_shflsync_idx_p) ;  /* 0x0000063000007944 */ /* 0x00afea0003c00000 */
[----:B------:R-:W-:Y:S01]  /*171e0*/  MOV R9, R0 ;  /* 0x0000000000097202 */ /* 0x000fe20000000f00 */
[----:B------:R-:W-:Y:S05]  /*171f0*/  BRA `(.L_x_315) ;  /* 0xffffe4d000007947 */ /* 0x000fea000383ffff */
.L_x_272:
[----:B------:R-:W-:Y:S01]  /*17200*/  IMAD.MOV.U32 R5, RZ, RZ, R21 ;  /* 0x000000ffff057224 */ /* 0x000fe200078e0015 */
[----:B------:R-:W-:Y:S01]  /*17210*/  MOV R3, 0x1 ;  /* 0x0000000100037802 */ /* 0x000fe20000000f00 */
[----:B------:R-:W-:Y:S01]  /*17220*/  IMAD.MOV.U32 R0, RZ, RZ, 0x1f ;  /* 0x0000001fff007424 */ /* 0x000fe200078e00ff */
[----:B------:R-:W-:Y:S02]  /*17230*/  MOV R2, 0x17250 ;  /* 0x0001725000027802 */ /* 0x000fe40000000f00 */
[----:B-1234-:R-:W-:Y:S05]  /*17240*/  CALL.REL.NOINC `($__internal_5_$__cuda_sm70_shflsync_idx_p) ;  /* 0x000005c000007944 */ /* 0x01efea0003c00000 */
[----:B------:R-:W-:Y:S01]  /*17250*/  MOV R8, R0 ;  /* 0x0000000000087202 */ /* 0x000fe20000000f00 */
[----:B------:R-:W-:Y:S05]  /*17260*/  BRA `(.L_x_316) ;  /* 0xffffe48000007947 */ /* 0x000fea000383ffff */
.L_x_273:
[----:B------:R-:W-:Y:S02]  /*17270*/  MOV R2, 0x1 ;  /* 0x0000000100027802 */ /* 0x000fe40000000f00 */
[----:B------:R-:W-:-:S02]  /*17280*/  MOV R3, 0x172a0 ;  /* 0x000172a000037802 */ /* 0x000fc40000000f00 */
[----:B--2-4-:R-:W-:Y:S05]  /*17290*/  CALL.REL.NOINC `($__internal_6_$__cuda_sm70_shflsync_up_p) ;  /* 0x000005c000007944 */ /* 0x014fea0003c00000 */
[----:B------:R-:W-:Y:S05]  /*172a0*/  BRA `(.L_x_317) ;  /* 0xffffe56000007947 */ /* 0x000fea000383ffff */
.L_x_274:
[----:B------:R-:W-:Y:S02]  /*172b0*/  MOV R2, 0x2 ;  /* 0x0000000200027802 */ /* 0x000fe40000000f00 */
[----:B------:R-:W-:-:S02]  /*172c0*/  MOV R3, 0x172e0 ;  /* 0x000172e000037802 */ /* 0x000fc40000000f00 */
[----:B--2-4-:R-:W-:Y:S05]  /*172d0*/  CALL.REL.NOINC `($__internal_6_$__cuda_sm70_shflsync_up_p) ;  /* 0x0000058000007944 */ /* 0x014fea0003c00000 */
        /* <DEDUP_REMOVED lines=23> */
.L_x_278:
[----:B------:R-:W-:Y:S02]  /*17450*/  MOV R2, 0x1 ;  /* 0x0000000100027802 */ /* 0x000fe40000000f00 */
[----:B------:R-:W-:Y:S02]  /*17460*/  MOV R3, 0x17480 ;  /* 0x0001748000037802 */ /* 0x000fe40000000f00 */
[----:B--2---:R-:W-:Y:S05]  /*17470*/  CALL.REL.NOINC `($__internal_6_$__cuda_sm70_shflsync_up_p) ;  /* 0x000003e000007944 */ /* 0x004fea0003c00000 */
[----:B------:R-:W-:Y:S01]  /*17480*/  MOV R2, R4 ;  /* 0x0000000400027202 */ /* 0x000fe20000000f00 */
[----:B------:R-:W-:Y:S05]  /*17490*/  BRA `(.L_x_319) ;  /* 0xffffe5c000007947 */ /* 0x000fea000383ffff */
.L_x_279:
        /* <DEDUP_REMOVED lines=26> */
.L_x_281:
[----:B------:R-:W-:Y:S02]  /*17640*/  SEL R0, RZ, 0x1, P0 ;  /* 0x00000001ff007807 */ /* 0x000fe40000000000 */
[----:B------:R-:W-:Y:S02]  /*17650*/  MOV R2, 0x17670 ;  /* 0x0001767000027802 */ /* 0x000fe40000000f00 */
[----:B-12---:R-:W-:Y:S05]  /*17660*/  CALL.REL.NOINC `($__internal_7_$__cuda_sm70_votesync_ballot) ;  /* 0x0000026000007944 */ /* 0x006fea0003c00000 */
[----:B------:R-:W-:Y:S01]  /*17670*/  MOV R8, R0 ;  /* 0x0000000000087202 */ /* 0x000fe20000000f00 */
[----:B------:R-:W-:Y:S05]  /*17680*/  BRA `(.L_x_321) ;  /* 0xffffe56000007947 */ /* 0x000fea000383ffff */
.L_x_282:
[----:B------:R-:W-:Y:S01]  /*17690*/  IMAD.MOV.U32 R5, RZ, RZ, R6 ;  /* 0x000000ffff057224 */ /* 0x000fe200078e0006 */
[----:B----4-:R-:W-:Y:S01]  /*176a0*/  MOV R3, R11 ;  /* 0x0000000b00037202 */ /* 0x010fe20000000f00 */
[----:B------:R-:W-:Y:S01]  /*176b0*/  IMAD.MOV.U32 R0, RZ, RZ, 0x1f ;  /* 0x0000001fff007424 */ /* 0x000fe200078e00ff */
[----:B------:R-:W-:Y:S02]  /*176c0*/  MOV R2, 0x176e0 ;  /* 0x000176e000027802 */ /* 0x000fe40000000f00 */
[----:B-123--:R-:W-:Y:S05]  /*176d0*/  CALL.REL.NOINC `($__internal_5_$__cuda_sm70_shflsync_idx_p) ;  /* 0x0000013000007944 */ /* 0x00efea0003c00000 */
[----:B------:R-:W-:Y:S01]  /*176e0*/  IMAD.MOV.U32 R6, RZ, RZ, R0 ;  /* 0x000000ffff067224 */ /* 0x000fe200078e0000 */
[----:B------:R-:W-:Y:S01]  /*176f0*/  MOV R3, R11 ;  /* 0x0000000b00037202 */ /* 0x000fe20000000f00 */
[----:B------:R-:W-:Y:S01]  /*17700*/  IMAD.MOV.U32 R5, RZ, RZ, R7 ;  /* 0x000000ffff057224 */ /* 0x000fe200078e0007 */
[----:B------:R-:W-:Y:S02]  /*17710*/  MOV R0, 0x1f ;  /* 0x0000001f00007802 */ /* 0x000fe40000000f00 */
[----:B------:R-:W-:-:S02]  /*17720*/  MOV R2, 0x17740 ;  /* 0x0001774000027802 */ /* 0x000fc40000000f00 */
[----:B------:R-:W-:Y:S05]  /*17730*/  CALL.REL.NOINC `($__internal_5_$__cuda_sm70_shflsync_idx_p) ;  /* 0x000000d000007944 */ /* 0x000fea0003c00000 */
[----:B------:R-:W-:Y:S01]  /*17740*/  MOV R7, R0 ;  /* 0x0000000000077202 */ /* 0x000fe20000000f00 */
[----:B------:R-:W-:Y:S05]  /*17750*/  BRA `(.L_x_322) ;  /* 0xffffe4d000007947 */ /* 0x000fea000383ffff */
.L_x_285:
[----:B------:R-:W-:Y:S01]  /*17760*/  IMAD.MOV.U32 R5, RZ, RZ, R4 ;  /* 0x000000ffff057224 */ /* 0x000fe200078e0004 */
[----:B------:R-:W-:-:S02]  /*17770*/  MOV R0, 0x1f ;  /* 0x0000001f00007802 */ /* 0x000fc40000000f00 */
[----:B------:R-:W-:Y:S02]  /*17780*/  MOV R2, 0x177a0 ;  /* 0x000177a000027802 */ /* 0x000fe40000000f00 */
[----:B-1234-:R-:W-:Y:S05]  /*17790*/  CALL.REL.NOINC `($__internal_5_$__cuda_sm70_shflsync_idx_p) ;  /* 0x0000007000007944 */ /* 0x01efea0003c00000 */
[----:B------:R-:W-:Y:S01]  /*177a0*/  MOV R12, R0 ;  /* 0x00000000000c7202 */ /* 0x000fe20000000f00 */
[----:B------:R-:W-:Y:S05]  /*177b0*/  BRA `(.L_x_284) ;  /* 0xffffe4d000007947 */ /* 0x000fea000383ffff */
        .weak           $__internal_4_$__cuda_sm70_shflsync_bfly_p
        .type           $__internal_4_$__cuda_sm70_shflsync_bfly_p,@function
        .size           $__internal_4_$__cuda_sm70_shflsync_bfly_p,($__internal_5_$__cuda_sm70_shflsync_idx_p - $__internal_4_$__cuda_sm70_shflsync_bfly_p)
$__internal_4_$__cuda_sm70_shflsync_bfly_p:
[----:B------:R-:W-:Y:S04]  /*177c0*/  WARPSYNC R6 ;  /* 0x0000000600007348 */ /* 0x000fe80003800000 */
[----:B------:R1:W2:Y:S02]  /*177d0*/  SHFL.BFLY PT, R5, R2, R5, R7 ;  /* 0x0c00000502057389 */ /* 0x0002a400000e0007 */
[----:B-1----:R-:W-:Y:S02]  /*177e0*/  MOV R2, R3 ;  /* 0x0000000300027202 */ /* 0x002fe40000000f00 */
[----:B------:R-:W-:-:S04]  /*177f0*/  MOV R3, 0x0 ;  /* 0x0000000000037802 */ /* 0x000fc80000000f00 */
[----:B--2---:R-:W-:Y:S05]  /*17800*/  RET.REL.NODEC R2 `(_ZN7cutlass13device_kernelIN5flash19enable_sm80_to_sm89INS1_16FlashAttnFwdSm80INS1_25CollectiveMainloopFwdSm80ILi8ELi1ELb0EN4cute5tupleIJNS5_1CILi128EEENS7_ILi32EEENS7_ILi256EEEEEELi256ENS_10bfloat16_tEfNS_4arch4Sm80ELb0ELb0ELb1ELb1ELb0ELb1ELb1ELb1EEENS1_21CollectiveEpilogueFwdINS6_IJS8_SA_S9_EEENS6_IJNS7_ILi1EEESI_SI_EEESC_SE_Li256ELb1ELb1ELb1ELb0EEENS1_36VarlenDynamicPersistentTileSchedulerILi128ELi32ELi256ELi256ELb1ELb1ELb0ELb0ELb1ELb1EEEEEEEEEvNT_6ParamsE) ;  /* 0xfffe87f002007950 */ /* 0x004fea0003c3ffff */
        .weak           $__internal_5_$__cuda_sm70_shflsync_idx_p
        .type           $__internal_5_$__cuda_sm70_shflsync_idx_p,@function
        .size           $__internal_5_$__cuda_sm70_shflsync_idx_p,($__internal_6_$__cuda_sm70_shflsync_up_p - $__internal_5_$__cuda_sm70_shflsync_idx_p)
$__internal_5_$__cuda_sm70_shflsync_idx_p:
[----:B------:R-:W-:-:S04]  /*17810*/  MOV R115, 0xffffffff ;  /* 0xffffffff00737802 */ /* 0x000fc80000000f00 */
[----:B------:R-:W-:Y:S04]  /*17820*/  WARPSYNC R115 ;  /* 0x0000007300007348 */ /* 0x000fe80003800000 */
[----:B------:R1:W2:Y:S02]  /*17830*/  SHFL.IDX PT, R0, R5, R3, R0 ;  /* 0x0000000305007389 */ /* 0x0002a400000e0000 */
[----:B-1----:R-:W-:-:S04]  /*17840*/  MOV R3, 0x0 ;  /* 0x0000000000037802 */ /* 0x002fc80000000f00 */
[----:B--2---:R-:W-:Y:S05]  /*17850*/  RET.REL.NODEC R2 `(_ZN7cutlass13device_kernelIN5flash19enable_sm80_to_sm89INS1_16FlashAttnFwdSm80INS1_25CollectiveMainloopFwdSm80ILi8ELi1ELb0EN4cute5tupleIJNS5_1CILi128EEENS7_ILi32EEENS7_ILi256EEEEEELi256ENS_10bfloat16_tEfNS_4arch4Sm80ELb0ELb0ELb1ELb1ELb0ELb1ELb1ELb1EEENS1_21CollectiveEpilogueFwdINS6_IJS8_SA_S9_EEENS6_IJNS7_ILi1EEESI_SI_EEESC_SE_Li256ELb1ELb1ELb1ELb0EEENS1_36VarlenDynamicPersistentTileSchedulerILi128ELi32ELi256ELi256ELb1ELb1ELb0ELb0ELb1ELb1EEEEEEEEEvNT_6ParamsE) ;  /* 0xfffe87a002007950 */ /* 0x004fea0003c3ffff */
        .weak           $__internal_6_$__cuda_sm70_shflsync_up_p
        .type           $__internal_6_$__cuda_sm70_shflsync_up_p,@function
        .size           $__internal_6_$__cuda_sm70_shflsync_up_p,($__internal_7_$__cuda_sm70_votesync_ballot - $__internal_6_$__cuda_sm70_shflsync_up_p)
$__internal_6_$__cuda_sm70_shflsync_up_p:
[----:B------:R-:W-:Y:S02]  /*17860*/  IMAD.MOV.U32 R4, RZ, RZ, RZ ;  /* 0x000000ffff047224 */ /* 0x000fe400078e00ff */
[----:B------:R-:W-:-:S04]  /*17870*/  IMAD.MOV.U32 R10, RZ, RZ, -0x1 ;  /* 0xffffffffff0a7424 */ /* 0x000fc800078e00ff */
[----:B------:R-:W-:Y:S04]  /*17880*/  WARPSYNC R10 ;  /* 0x0000000a00007348 */ /* 0x000fe80003800000 */
[----:B------:R1:W2:Y:S02]  /*17890*/  SHFL.UP PT, R4, R0, R2, R4 ;  /* 0x0400000200047389 */ /* 0x0002a400000e0004 */
[----:B-1----:R-:W-:Y:S02]  /*178a0*/  MOV R2, R3 ;  /* 0x0000000300027202 */ /* 0x002fe40000000f00 */
[----:B------:R-:W-:-:S04]  /*178b0*/  MOV R3, 0x0 ;  /* 0x0000000000037802 */ /* 0x000fc80000000f00 */
[----:B--2---:R-:W-:Y:S05]  /*178c0*/  RET.REL.NODEC R2 `(_ZN7cutlass13device_kernelIN5flash19enable_sm80_to_sm89INS1_16FlashAttnFwdSm80INS1_25CollectiveMainloopFwdSm80ILi8ELi1ELb0EN4cute5tupleIJNS5_1CILi128EEENS7_ILi32EEENS7_ILi256EEEEEELi256ENS_10bfloat16_tEfNS_4arch4Sm80ELb0ELb0ELb1ELb1ELb0ELb1ELb1ELb1EEENS1_21CollectiveEpilogueFwdINS6_IJS8_SA_S9_EEENS6_IJNS7_ILi1EEESI_SI_EEESC_SE_Li256ELb1ELb1ELb1ELb0EEENS1_36VarlenDynamicPersistentTileSchedulerILi128ELi32ELi256ELi256ELb1ELb1ELb0ELb0ELb1ELb1EEEEEEEEEvNT_6ParamsE) ;  /* 0xfffe873002007950 */ /* 0x004fea0003c3ffff */
        .weak           $__internal_7_$__cuda_sm70_votesync_ballot
        .type           $__internal_7_$__cuda_sm70_votesync_ballot,@function
        .size           $__internal_7_$__cuda_sm70_votesync_ballot,(.L_x_5174 - $__internal_7_$__cuda_sm70_votesync_ballot)
$__internal_7_$__cuda_sm70_votesync_ballot:
[----:B------:R-:W-:Y:S01]  /*178d0*/  ISETP.NE.U32.AND P0, PT, R0, 0x1, PT ;  /* 0x000000010000780c */ /* 0x000fe20003f05070 */
[----:B------:R-:W-:-:S04]  /*178e0*/  IMAD.MOV.U32 R3, RZ, RZ, -0x1 ;  /* 0xffffffffff037424 */ /* 0x000fc800078e00ff */
[----:B------:R-:W-:Y:S08]  /*178f0*/  WARPSYNC R3 ;  /* 0x0000000300007348 */ /* 0x000ff00003800000 */
[----:B------:R-:W-:-:S04]  /*17900*/  VOTE.ANY R0, PT, !P0 ;  /* 0x0000000000007806 */ /* 0x000fc800040e0100 */
[----:B------:R-:W-:Y:S01]  /*17910*/  LOP3.LUT R0, R0, R3, RZ, 0xc0, !PT ;  /* 0x0000000300007212 */ /* 0x000fe200078ec0ff */
[----:B------:R-:W-:-:S04]  /*17920*/  IMAD.MOV.U32 R3, RZ, RZ, 0x0 ;  /* 0x00000000ff037424 */ /* 0x000fc800078e00ff */
[----:B------:R-:W-:Y:S05]  /*17930*/  RET.REL.NODEC R2 `(_ZN7cutlass13device_kernelIN5flash19enable_sm80_to_sm89INS1_16FlashAttnFwdSm80INS1_25CollectiveMainloopFwdSm80ILi8ELi1ELb0EN4cute5tupleIJNS5_1CILi128EEENS7_ILi32EEENS7_ILi256EEEEEELi256ENS_10bfloat16_tEfNS_4arch4Sm80ELb0ELb0ELb1ELb1ELb0ELb1ELb1ELb1EEENS1_21CollectiveEpilogueFwdINS6_IJS8_SA_S9_EEENS6_IJNS7_ILi1EEESI_SI_EEESC_SE_Li256ELb1ELb1ELb1ELb0EEENS1_36VarlenDynamicPersistentTileSchedulerILi128ELi32ELi256ELi256ELb1ELb1ELb0ELb0ELb1ELb1EEEEEEEEEvNT_6ParamsE) ;  /* 0xfffe86c002007950 */ /* 0x000fea0003c3ffff */
.L_x_323:
        /* <DEDUP_REMOVED lines=12> */
.L_x_5174:


//--------------------- .text._ZN7cutlass13device_kernelIN5flash19enable_sm80_to_sm89INS1_16FlashAttnFwdSm80INS1_25CollectiveMainloopFwdSm80ILi8ELi1ELb1EN4cute5tupleIJNS5_1CILi128EEENS7_ILi48EEENS7_ILi256EEEEEELi256ENS_10bfloat16_tEfNS_4arch4Sm80ELb0ELb1ELb1ELb0ELb0ELb0ELb1ELb1EEENS1_21CollectiveEpilogueFwdINS6_IJS8_SA_S9_EEENS6_IJNS7_ILi1EEESI_SI_EEESC_SE_Li256ELb0ELb1ELb1ELb0EEENS1_19SingleTileSchedulerILb0ELb1ELb1ELi128EEEEEEEEEvNT_6ParamsE --------------------------
	.section	.text._ZN7cutlass13device_kernelIN5flash19enable_sm80_to_sm89INS1_16FlashAttnFwdSm80INS1_25CollectiveMainloopFwdSm80ILi8ELi1ELb1EN4cute5tupleIJNS5_1CILi128EEENS7_ILi48EEENS7_ILi256EEEEEELi256ENS_10bfloat16_tEfNS_4arch4Sm80ELb0ELb1ELb1ELb0ELb0ELb0ELb1ELb1EEENS1_21CollectiveEpilogueFwdINS6_IJS8_SA_S9_EEENS6_IJNS7_ILi1EEESI_SI_EEESC_SE_Li256ELb0ELb1ELb1ELb0EEENS1_19SingleTileSchedulerILb0ELb1ELb1ELi128EEEEEEEEEvNT_6ParamsE,"ax",@progbits
	.sectioninfo	@"SHI_REGISTERS=255"
	.align	128
.text._ZN7cutlass13device_kernelIN5flash19enable_sm80_to_sm89INS1_16FlashAttnFwdSm80INS1_25CollectiveMainloopFwdSm80ILi8ELi1ELb1EN4cute5tupleIJNS5_1CILi128EEENS7_ILi48EEENS7_ILi256EEEEEELi256ENS_10bfloat16_tEfNS_4arch4Sm80ELb0ELb1ELb1ELb0ELb0ELb0ELb1ELb1EEENS1_21CollectiveEpilogueFwdINS6_IJS8_SA_S9_EEENS6_IJNS7_ILi1EEESI_SI_EEESC_SE_Li256ELb0ELb1ELb1ELb0EEENS1_19SingleTileSchedulerILb0ELb1ELb1ELi128EEEEEEEEEvNT_6ParamsE:
        .type           _ZN7cutlass13device_kernelIN5flash19enable_sm80_to_sm89INS1_16FlashAttnFwdSm80INS1_25CollectiveMainloopFwdSm80ILi8ELi1ELb1EN4cute5tupleIJNS5_1CILi128EEENS7_ILi48EEENS7_ILi256EEEEEELi256ENS_10bfloat16_tEfNS_4arch4Sm80ELb0ELb1ELb1ELb0ELb0ELb0ELb1ELb1EEENS1_21CollectiveEpilogueFwdINS6_IJS8_SA_S9_EEENS6_IJNS7_ILi1EEESI_SI_EEESC_SE_Li256ELb0ELb1ELb1ELb0EEENS1_19SingleTileSchedulerILb0ELb1ELb1ELi128EEEEEEEEEvNT_6ParamsE,@function
        .size           _ZN7cutlass13device_kernelIN5flash19enable_sm80_to_sm89INS1_16FlashAttnFwdSm80INS1_25CollectiveMainloopFwdSm80ILi8ELi1ELb1EN4cute5tupleIJNS5_1CILi128EEENS7_ILi48EEENS7_ILi256EEEEEELi256ENS_10bfloat16_tEfNS_4arch4Sm80ELb0ELb1ELb1ELb0ELb0ELb0ELb1ELb1EEENS1_21CollectiveEpilogueFwdINS6_IJS8_SA_S9_EEENS6_IJNS7_ILi1EEESI_SI_EEESC_SE_Li256ELb0ELb1ELb1ELb0EEENS1_19SingleTileSchedulerILb0ELb1ELb1ELi128EEEEEEEEEvNT_6ParamsE,(.L_x_5179 - _ZN7cutlass13device_kernelIN5flash19enable_sm80_to_sm89INS1_16FlashAttnFwdSm80INS1_25CollectiveMainloopFwdSm80ILi8ELi1ELb1EN4cute5tupleIJNS5_1CILi128EEENS7_ILi48EEENS7_ILi256EEEEEELi256ENS_10bfloat16_tEfNS_4arch4Sm80ELb0ELb1ELb1ELb0ELb0ELb0ELb1ELb1EEENS1_21CollectiveEpilogueFwdINS6_IJS8_SA_S9_EEENS6_IJNS7_ILi1EEESI_SI_EEESC_SE_Li256ELb0ELb1ELb1ELb0EEENS1_19SingleTileSchedulerILb0ELb1ELb1ELi128EEEEEEEEEvNT_6ParamsE)
        .other          _ZN7cutlass13device_kernelIN5flash19enable_sm80_to_sm89INS1_16FlashAttnFwdSm80INS1_25CollectiveMainloopFwdSm80ILi8ELi1ELb1EN4cute5tupleIJNS5_1CILi128EEENS7_ILi48EEENS7_ILi256EEEEEELi256ENS_10bfloat16_tEfNS_4arch4Sm80ELb0ELb1ELb1ELb0ELb0ELb0ELb1ELb1EEENS1_21CollectiveEpilogueFwdINS6_IJS8_SA_S9_EEENS6_IJNS7_ILi1EEESI_SI_EEESC_SE_Li256ELb0ELb1ELb1ELb0EEENS1_19SingleTileSchedulerILb0ELb1ELb1ELi128EEEEEEEEEvNT_6ParamsE,@"STO_CUDA_ENTRY STV_DEFAULT"
_ZN7cutlass13device_kernelIN5flash19enable_sm80_to_sm89INS1_16FlashAttnFwdSm80INS1_25CollectiveMainloopFwdSm80ILi8ELi1ELb1EN4cute5tupleIJNS5_1CILi128EEENS7_ILi48EEENS7_ILi256EEEEEELi256ENS_10bfloat16_tEfNS_4arch4Sm80ELb0ELb1ELb1ELb0ELb0ELb0ELb1ELb1EEENS1_21CollectiveEpilogueFwdINS6_IJS8_SA_S9_EEENS6_IJNS7_ILi1EEESI_SI_EEESC_SE_Li256ELb0ELb1ELb1ELb0EEENS1_19SingleTileSchedulerILb0ELb1ELb1ELi128EEEEEEEEEvNT_6ParamsE:
        /* <DEDUP_REMOVED lines=18> */
.L_x_324:
[----:B---3--:R-:W-:Y:S02]  /*0120*/  ULDC.64 UR4, c[0x0][0x550] ;  /* 0x0001540000047ab9 */ /* 0x008fe40000000a00 */
[----:B------:R-:W-:Y:S02]  /*0130*/  UISETP.NE.AND UP0, UPT, UR4, 0x1, UPT ;  /* 0x000000010400788c */ /* 0x000fe4000bf05270 */
[----:B------:R-:W-:-:S02]  /*0140*/  UIMAD.WIDE.U32 UR8, UR6, UR5, URZ ;  /* 0x00000005060872a5 */ /* 0x000fc4000f8e003f */
[----:B------:R-:W-:Y:S02]  /*0150*/  ULDC UR4, c[0x0][0x558] ;  /* 0x0001560000047ab9 */ /* 0x000fe40000000800 */
[----:B------:R-:W-:-:S05]  /*0160*/  UMOV UR12, UR6 ;  /* 0x00000006000c7c82 */ /* 0x000fca0008000000 */
[----:B------:R-:W-:-:S03]  /*0170*/  @UP0 USHF.R.U32.HI UR12, URZ, UR4, UR9 ;  /* 0x000000043f0c0299 */ /* 0x000fc60008011609 */
.L_x_325:
[----:B------:R-:W-:Y:S01]  /*0180*/  ISETP.GE.AND P0, PT, R11, RZ, PT ;  /* 0x000000ff0b00720c */ /* 0x000fe20003f06270 */
[----:B------:R-:W-:Y:S02]  /*0190*/  UIADD3 UR5, -UR12, URZ, URZ ;  /* 0x0000003f0c057290 */ /* 0x000fe4000fffe13f */
[----:B------:R-:W-:Y:S02]  /*01a0*/  ULDC UR4, c[0x0][0x550] ;  /* 0x0001540000047ab9 */ /* 0x000fe40000000800 */
[----:B------:R-:W-:-:S08]  /*01b0*/  UIMAD UR6, UR5, UR4, UR6 ;  /* 0x00000004050672a4 */ /* 0x000fd0000f8e0206 */
[----:B------:R-:W-:Y:S05]  /*01c0*/  @!P0 EXIT ;  /* 0x000000000000894d */ /* 0x000fea0003800000 */
[----:B------:R-:W1:Y:S01]  /*01d0*/  S2UR UR11, SR_CTAID.X ;  /* 0x00000000000b79c3 */ /* 0x000e620000002500 */
[----:B------:R-:W-:Y:S02]  /*01e0*/  ULDC UR7, c[0x0][0x2c4] ;  /* 0x0000b10000077ab9 */ /* 0x000fe40000000800 */
[----:B------:R-:W-:Y:S02]  /*01f0*/  UISETP.NE.AND UP1, UPT, UR7, 0x1, UPT ;  /* 0x000000010700788c */ /* 0x000fe4000bf25270 */
[----:B------:R-:W-:Y:S02]  /*0200*/  UMOV UR10, 0x1 ;  /* 0x00000001000a7882 */ /* 0x000fe40000000000 */
[----:B------:R-:W-:Y:S02]  /*0210*/  ULDC.64 UR4, c[0x0][0x328] ;  /* 0x0000ca0000047ab9 */ /* 0x000fe40000000a00 */
[----:B------:R-:W-:Y:S02]  /*0220*/  UISETP.LE.AND UP0, UPT, UR10, UR5, UPT ;  /* 0x000000050a00728c */ /* 0x000fe4000bf03270 */
[----:B------:R-:W-:-:S02]  /*0230*/  ULDC.64 UR8, c[0x0][0x2c8] ;  /* 0x0000b20000087ab9 */ /* 0x000fc40000000a00 */
[----:B------:R-:W-:Y:S02]  /*0240*/  ULDC UR13, c[0x0][0x168] ;  /* 0x00005a00000d7ab9 */ /* 0x000fe40000000800 */
[----:B------:R-:W-:Y:S01]  /*0250*/  PLOP3.LUT P0, PT, PT, PT, UP0, 0x40, 0x0 ;  /* 0x000000000000781c */ /* 0x000fe20003f0e808 */
[----:B------:R-:W-:Y:S02]  /*0260*/  ULDC UR5, c[0x0][0x1d0] ;  /* 0x0000740000057ab9 */ /* 0x000fe40000000800 */
[----:B------:R-:W-:Y:S02]  /*0270*/  UP2UR UR14, UPR, URZ, 0x2 ;  /* 0x000000023f0e7883 */ /* 0x000fe40008000000 */
[----:B-1----:R-:W-:-:S04]  /*0280*/  USHF.L.U32 UR11, UR11, 0x7, URZ ;  /* 0x000000070b0b7899 */ /* 0x002fc8000800063f */
[----:B------:R-:W-:Y:S02]  /*0290*/  @UP1 UIADD3 UR16, UR11, 0x7f, URZ ;  /* 0x0000007f0b101890 */ /* 0x000fe4000fffe03f */
[----:B------:R-:W-:Y:S02]  /*02a0*/  UIADD3 UR15, UR11, 0x7f, URZ ;  /* 0x0000007f0b0f7890 */ /* 0x000fe4000fffe03f */
[----:B------:R-:W-:Y:S02]  /*02b0*/  UIMAD.WIDE.U32 UR16, UR16, UR8, URZ ;  /* 0x00000008101072a5 */ /* 0x000fe4000f8e003f */
[----:B------:R-:W-:Y:S02]  /*02c0*/  UIADD3 UR8, UR10, -UR13, URZ ;  /* 0x8000000d0a087290 */ /* 0x000fe4000fffe03f */
[----:B------:R-:W-:Y:S02]  /*02d0*/  @UP1 USHF.R.U32.HI UR15, URZ, UR9, UR17 ;  /* 0x000000093f0f1299 */ /* 0x000fe40008011611 */
[----:B------:R-:W-:-:S02]  /*02e0*/  UP2UR UR13, UPR, URZ, 0x1 ;  /* 0x000000013f0d7883 */ /* 0x000fc40008000000 */
[----:B------:R-:W-:-:S04]  /*02f0*/  UIADD3 UR5, UR15, UR5, UR8 ;  /* 0x000000050f057290 */ /* 0x000fc8000fffe008 */
[----:B------:R-:W-:Y:S01]  /*0300*/  UIADD3 UR8, UR5, UR4, URZ ;  /* 0x0000000405087290 */ /* 0x000fe2000fffe03f */
[----:B------:R-:W-:Y:S05]  /*0310*/  @P0 BRA `(.L_x_326) ;  /* 0x0000014000000947 */ /* 0x000fea0003800000 */
[----:B------:R-:W-:Y:S01]  /*0320*/  ISETP.LT.AND P0, PT, RZ, UR5, PT ;  /* 0x00000005ff007c0c */ /* 0x000fe2000bf01270 */
[----:B------:R-:W-:-:S12]  /*0330*/  UIADD3 UR9, UR5, -0x1, URZ ;  /* 0xffffffff05097890 */ /* 0x000fd8000fffe03f */
[----:B------:R-:W-:Y:S05]  /*0340*/  @P0 BRA `(.L_x_327) ;  /* 0x0000008000000947 */ /* 0x000fea0003800000 */
[----:B------:R-:W-:Y:S02]  /*0350*/  ULDC UR4, c[0x0][0x32c] ;  /* 0x0000cb0000047ab9 */ /* 0x000fe40000000800 */
[----:B------:R-:W-:Y:S02]  /*0360*/  UISETP.NE.AND UP0, UPT, UR10, UR4, UPT ;  /* 0x000000040a00728c */ /* 0x000fe4000bf05270 */
[----:B------:R-:W-:-:S03]  /*0370*/  UIADD3 UR9, -UR5, URZ, URZ ;  /* 0x0000003f05097290 */ /* 0x000fc6000fffe13f */
[----:B------:R-:W-:Y:S02]  /*0380*/  ULDC.64 UR4, c[0x0][0x330] ;  /* 0x0000cc0000047ab9 */ /* 0x000fe40000000a00 */
[----:B------:R-:W-:-:S04]  /*0390*/  UIMAD.WIDE.U32 UR16, UR9, UR4, URZ ;  /* 0x00000004091072a5 */ /* 0x000fc8000f8e003f */
[----:B------:R-:W-:-:S04]  /*03a0*/  @UP0 USHF.R.U32.HI UR9, URZ, UR5, UR17 ;  /* 0x000000053f090299 */ /* 0x000fc80008011611 */
[----:B------:R-:W-:Y:S01]  /*03b0*/  ULOP3.LUT UR9, URZ, UR9, URZ, 0x33, !UPT ;  /* 0x000000093f097292 */ /* 0x000fe2000f8e333f */
[----:B------:R-:W-:Y:S05]  /*03c0*/  BRA `(.L_x_328) ;  /* 0x0000005000007947 */ /* 0x000fea0003800000 */
.L_x_327:
[----:B------:R-:W-:Y:S02]  /*03d0*/  ULDC UR4, c[0x0][0x32c] ;  /* 0x0000cb0000047ab9 */ /* 0x000fe40000000800 */
[----:B------:R-:W-:-:S03]  /*03e0*/  UISETP.NE.AND UP0, UPT, UR10, UR4, UPT ;  /* 0x000000040a00728c */ /* 0x000fc6000bf05270 */
[----:B------:R-:W-:Y:S02]  /*03f0*/  ULDC.64 UR4, c[0x0][0x330] ;  /* 0x0000cc0000047ab9 */ /* 0x000fe40000000a00 */
[----:B------:R-:W-:-:S06]  /*0400*/  UIMAD.WIDE.U32 UR16, UR9, UR4, URZ ;  /* 0x00000004091072a5 */ /* 0x000fcc000f8e003f */
[----:B------:R-:W-:Y:S02]  /*0410*/  @UP0 USHF.R.U32.HI UR9, URZ, UR5, UR17 ;  /* 0x000000053f090299 */ /* 0x000fe40008011611 */
.L_x_328:
[----:B------:R-:W-:Y:S02]  /*0420*/  ULDC UR4, c[0x0][0x32c] ;  /* 0x0000cb0000047ab9 */ /* 0x000fe40000000800 */
[----:B------:R-:W-:-:S04]  /*0430*/  UIMAD UR4, UR9, UR4, UR4 ;  /* 0x00000004090472a4 */ /* 0x000fc8000f8e0204 */
[----:B------:R-:W-:-:S04]  /*0440*/  UISETP.LT.AND UP0, UPT, UR8, UR4, UPT ;  /* 0x000000040800728c */ /* 0x000fc8000bf01270 */
[----:B------:R-:W-:Y:S02]  /*0450*/  USEL UR8, UR8, UR4, UP0 ;  /* 0x0000000408087287 */ /* 0x000fe40008000000 */
.L_x_326:
[----:B------:R-:W-:Y:S02]  /*0460*/  UMOV UR18, 0x2f ;  /* 0x0000002f00127882 */ /* 0x000fe40000000000 */
[----:B------:R-:W-:Y:S02]  /*0470*/  ULDC UR10, c[0x0][0x1d0] ;  /* 0x00007400000a7ab9 */ /* 0x000fe40000000800 */
[----:B------:R-:W-:Y:S02]  /*0480*/  UISETP.NE.AND UP0, UPT, UR7, 0x1, UPT ;  /* 0x000000010700788c */ /* 0x000fe4000bf05270 */
[----:B------:R-:W-:Y:S02]  /*0490*/  UIADD3 UR18, UR18, UR10, URZ ;  /* 0x0000000a12127290 */ /* 0x000fe4000fffe03f */
[----:B------:R-:W-:Y:S02]  /*04a0*/  ULDC.64 UR4, c[0x0][0x2c8] ;  /* 0x0000b20000047ab9 */ /* 0x000fe40000000a00 */
[----:B------:R-:W-:-:S02]  /*04b0*/  UIMAD.WIDE.U32 UR16, UR11, UR4, URZ ;  /* 0x000000040b1072a5 */ /* 0x000fc4000f8e003f */
[----:B------:R-:W-:Y:S02]  /*04c0*/  UIMAD.WIDE UR18, UR18, 0x2aaaaaab, URZ ;  /* 0x2aaaaaab121278a5 */ /* 0x000fe4000f8e023f */
[----:B------:R-:W-:Y:S02]  /*04d0*/  UIADD3 UR8, UR8, 0x2f, URZ ;  /* 0x0000002f08087890 */ /* 0x000fe4000fffe03f */
[----:B------:R-:W-:Y:S02]  /*04e0*/  UISETP.NE.AND UP1, UPT, UR13, URZ, UPT ;  /* 0x0000003f0d00728c */ /* 0x000fe4000bf25270 */
[----:B------:R-:W-:Y:S02]  /*04f0*/  UIMAD.WIDE UR8, UR8, 0x2aaaaaab, URZ ;  /* 0x2aaaaaab080878a5 */ /* 0x000fe4000f8e023f */
[----:B------:R-:W-:Y:S02]  /*0500*/  @UP0 UMOV UR15, UR17 ;  /* 0x00000011000f0c82 */ /* 0x000fe40008000000 */
[----:B------:R-:W-:Y:S01]  /*0510*/  UMOV UR4, UR11 ;  /* 0x0000000b00047c82 */ /* 0x000fe20008000000 */
[----:B------:R-:W-:Y:S01]  /*0520*/  PLOP3.LUT P0, PT, PT, PT, UP1, 0x40, 0x0 ;  /* 0x000000000000781c */ /* 0x000fe20003f0e818 */
[----:B------:R-:W-:-:S02]  /*0530*/  UMOV UR17, UR19 ;  /* 0x0000001300117c82 */ /* 0x000fc40008000000 */
[----:B------:R-:W-:Y:S02]  /*0540*/  @UP0 USHF.R.U32.HI UR4, URZ, UR5, UR15 ;  /* 0x000000053f040299 */ /* 0x000fe4000801160f */
[----:B------:R-:W-:Y:S02]  /*0550*/  USHF.R.U32.HI UR8, URZ, 0x1f, UR9 ;  /* 0x0000001f3f087899 */ /* 0x000fe40008011609 */
[----:B------:R-:W-:Y:S02]  /*0560*/  USHF.R.U32.HI UR15, URZ, 0x1f, UR17 ;  /* 0x0000001f3f0f7899 */ /* 0x000fe40008011611 */
[----:B------:R-:W-:Y:S02]  /*0570*/  ULDC UR16, c[0x0][0x168] ;  /* 0x00005a0000107ab9 */ /* 0x000fe40000000800 */
[----:B------:R-:W-:Y:S02]  /*0580*/  UIADD3 UR10, UR10, -UR16, URZ ;  /* 0x800000100a0a7290 */ /* 0x000fe4000fffe03f */
[----:B------:R-:W-:-:S02]  /*0590*/  ULEA.HI.SX32 UR8, UR9, UR8, 0x1d ;  /* 0x0000000809087291 */ /* 0x000fc4000f8fea3f */
[----:B------:R-:W-:Y:S02]  /*05a0*/  ULEA.HI.SX32 UR15, UR17, UR15, 0x1d ;  /* 0x0000000f110f7291 */ /* 0x000fe4000f8fea3f */
[----:B------:R-:W-:Y:S02]  /*05b0*/  UIADD3 UR4, UR10, UR4, URZ ;  /* 0x000000040a047290 */ /* 0x000fe4000fffe03f */
[----:B------:R-:W-:Y:S02]  /*05c0*/  UISETP.LT.AND UP0, UPT, UR15, UR8, UPT ;  /* 0x000000080f00728c */ /* 0x000fe4000bf01270 */
[----:B------:R-:W-:Y:S02]  /*05d0*/  ULDC UR5, c[0x0][0x324] ;  /* 0x0000c90000057ab9 */ /* 0x000fe40000000800 */
[----:B------:R-:W-:Y:S02]  /*05e0*/  UIADD3 UR9, UR4, -UR5, URZ ;  /* 0x8000000504097290 */ /* 0x000fe4000fffe03f */
[----:B------:R-:W-:Y:S01]  /*05f0*/  USEL UR8, UR15, UR8, UP0 ;  /* 0x000000080f087287 */ /* 0x000fe20008000000 */
[----:B------:R-:W-:Y:S05]  /*0600*/  @P0 BRA `(.L_x_329) ;  /* 0x0000015000000947 */ /* 0x000fea0003800000 */
[----:B------:R-:W-:Y:S02]  /*0610*/  UMOV UR15, UR4 ;  /* 0x00000004000f7c82 */ /* 0x000fe40008000000 */
[----:B------:R-:W-:-:S06]  /*0620*/  UISETP.GT.AND UP0, UPT, UR15, -0x1, UPT ;  /* 0xffffffff0f00788c */ /* 0x000fcc000bf04270 */
[----:B------:R-:W-:-:S13]  /*0630*/  PLOP3.LUT P0, PT, PT, PT, UP0, 0x80, 0x0 ;  /* 0x000000000000781c */ /* 0x000fda0003f0f008 */
[----:B------:R-:W-:Y:S05]  /*0640*/  @P0 BRA `(.L_x_330) ;  /* 0x0000008000000947 */ /* 0x000fea0003800000 */
[----:B------:R-:W-:Y:S02]  /*0650*/  ULDC UR4, c[0x0][0x32c] ;  /* 0x0000cb0000047ab9 */ /* 0x000fe40000000800 */
[----:B------:R-:W-:Y:S02]  /*0660*/  UISETP.NE.AND UP0, UPT, UR4, 0x1, UPT ;  /* 0x000000010400788c */ /* 0x000fe4000bf05270 */
[----:B------:R-:W-:Y:S02]  /*0670*/  ULOP3.LUT UR15, URZ, UR15, URZ, 0x33, !UPT ;  /* 0x0000000f3f0f7292 */ /* 0x000fe4000f8e333f */
[----:B------:R-:W-:Y:S02]  /*0680*/  ULDC.64 UR4, c[0x0][0x330] ;  /* 0x0000cc0000047ab9 */ /* 0x000fe40000000a00 */
[----:B------:R-:W-:-:S05]  /*0690*/  UIMAD.WIDE.U32 UR16, UR15, UR4, URZ ;  /* 0x000000040f1072a5 */ /* 0x000fca000f8e003f */
[----:B------:R-:W-:-:S04]  /*06a0*/  @UP0 USHF.R.U32.HI UR15, URZ, UR5, UR17 ;  /* 0x000000053f0f0299 */ /* 0x000fc80008011611 */
[----:B------:R-:W-:Y:S01]  /*06b0*/  ULOP3.LUT UR15, URZ, UR15, URZ, 0x33, !UPT ;  /* 0x0000000f3f0f7292 */ /* 0x000fe2000f8e333f */
[----:B------:R-:W-:Y:S05]  /*06c0*/  BRA `(.L_x_331) ;  /* 0x0000005000007947 */ /* 0x000fea0003800000 */
.L_x_330:
[----:B------:R-:W-:Y:S02]  /*06d0*/  ULDC UR4, c[0x0][0x32c] ;  /* 0x0000cb0000047ab9 */ /* 0x000fe40000000800 */
[----:B------:R-:W-:-:S03]  /*06e0*/  UISETP.NE.AND UP0, UPT, UR4, 0x1, UPT ;  /* 0x000000010400788c */ /* 0x000fc6000bf05270 */
[----:B------:R-:W-:Y:S02]  /*06f0*/  ULDC.64 UR4, c[0x0][0x330] ;  /* 0x0000cc0000047ab9 */ /* 0x000fe40000000a00 */
[----:B------:R-:W-:-:S06]  /*0700*/  UIMAD.WIDE.U32 UR16, UR15, UR4, URZ ;  /* 0x000000040f1072a5 */ /* 0x000fcc000f8e003f */
[----:B------:R-:W-:Y:S02]  /*0710*/  @UP0 USHF.R.U32.HI UR15, URZ, UR5, UR17 ;  /* 0x000000053f0f0299 */ /* 0x000fe40008011611 */
.L_x_331:
[----:B------:R-:W-:Y:S02]  /*0720*/  ULDC UR4, c[0x0][0x32c] ;  /* 0x0000cb0000047ab9 */ /* 0x000fe40000000800 */
[----:B------:R-:W-:-:S04]  /*0730*/  UIMAD UR4, UR15, UR4, URZ ;  /* 0x000000040f0472a4 */ /* 0x000fc8000f8e023f */
[----:B------:R-:W-:-:S04]  /*0740*/  UISETP.LT.AND UP0, UPT, UR9, UR4, UPT ;  /* 0x000000040900728c */ /* 0x000fc8000bf01270 */
[----:B------:R-:W-:-:S04]  /*0750*/  USEL UR9, UR9, UR4, !UP0 ;  /* 0x0000000409097287 */ /* 0x000fc8000c000000 */
.L_x_329:
[----:B------:R-:W-:-:S04]  /*0760*/  UIMAD.WIDE UR4, UR9, 0x2aaaaaab, URZ ;  /* 0x2aaaaaab090478a5 */ /* 0x000fc8000f8e023f */
[----:B------:R-:W-:-:S04]  /*0770*/  USHF.R.U32.HI UR4, URZ, 0x1f, UR5 ;  /* 0x0000001f3f047899 */ /* 0x000fc80008011605 */
[----:B------:R-:W-:-:S03]  /*0780*/  ULEA.HI.SX32 UR4, UR5, UR4, 0x1d ;  /* 0x0000000405047291 */ /* 0x000fc6000f8fea3f */
[----:B------:R-:W-:Y:S02]  /*0790*/  ULDC UR5, c[0x0][0x338] ;  /* 0x0000ce0000057ab9 */ /* 0x000fe40000000800 */
[----:B------:R-:W-:-:S04]  /*07a0*/  UISETP.LT.AND UP0, UPT, URZ, UR4, UPT ;  /* 0x000000043f00728c */ /* 0x000fc8000bf01270 */
[----:B------:R-:W-:Y:S02]  /*07b0*/  USEL UR9, URZ, UR4, !UP0 ;  /* 0x000000043f097287 */ /* 0x000fe4000c000000 */
[----:B------:R-:W-:Y:S02]  /*07c0*/  USHF.R.U32.HI UR4, URZ, 0x10, UR6 ;  /* 0x000000103f047899 */ /* 0x000fe40008011606 */
[----:B------:R-:W-:Y:S02]  /*07d0*/  UISETP.GT.AND UP0, UPT, UR8, UR9, UPT ;  /* 0x000000090800728c */ /* 0x000fe4000bf04270 */
[----:B------:R-:W-:-:S04]  /*07e0*/  UISETP.NE.AND UP1, UPT, UR4, URZ, UPT ;  /* 0x0000003f0400728c */ /* 0x000fc8000bf25270 */
[----:B------:R-:W-:Y:S01]  /*07f0*/  PLOP3.LUT P0, PT, PT, PT, UP0, 0x80, 0x0 ;  /* 0x000000000000781c */ /* 0x000fe20003f0f008 */
[----:B------:R-:W-:-:S03]  /*0800*/  USEL UR5, UR4, UR5, UP1 ;  /* 0x0000000504057287 */ /* 0x000fc60008800000 */
[----:B------:R-:W-:-:S09]  /*0810*/  UMOV UR4, URZ ;  /* 0x0000003f00047c82 */ /* 0x000fd20008000000 */
[----:B------:R-:W-:Y:S05]  /*0820*/  @!P0 BRA `(.L_x_332) ;  /* 0x0000021000008947 */ /* 0x000fea0003800000 */
[----:B------:R-:W-:Y:S01]  /*0830*/  IMAD.U32 R3, RZ, RZ, UR5 ;  /* 0x00000005ff037e24 */ /* 0x000fe2000f8e00ff */
[----:B------:R-:W-:Y:S02]  /*0840*/  UIADD3 UR18, UR5, -0x1, UR8 ;  /* 0xffffffff05127890 */ /* 0x000fe4000fffe008 */
[----:B------:R-:W-:Y:S02]  /*0850*/  UMOV UR20, URZ ;  /* 0x0000003f00147c82 */ /* 0x000fe40008000000 */
[----:B------:R-:W-:Y:S01]  /*0860*/  IABS R0, R3 ;  /* 0x0000000300007213 */ /* 0x000fe20000000000 */
[----:B------:R-:W-:-:S03]  /*0870*/  UIADD3 UR18, -UR9, UR18, URZ ;  /* 0x0000001209127290 */ /* 0x000fc6000fffe13f */
        /* <DEDUP_REMOVED lines=24> */
[----:B------:R-:W-:-:S05]  /*0a00*/  UISETP.NE.AND UP1, UPT, UR5, URZ, UPT ;  /* 0x0000003f0500728c */ /* 0x000fca000bf25270 */
[----:B------:R-:W-:Y:S02]  /*0a10*/  UMOV UR4, UR21 ;  /* 0x0000001500047c82 */ /* 0x000fe40008000000 */
[----:B------:R-:W-:-:S04]  /*0a20*/  @!UP0 UIADD3 UR4, -UR4, URZ, URZ ;  /* 0x0000003f04048290 */ /* 0x000fc8000fffe13f */
[----:B------:R-:W-:Y:S02]  /*0a30*/  @!UP1 ULOP3.LUT UR4, URZ, UR5, URZ, 0x33, !UPT ;  /* 0x000000053f049292 */ /* 0x000fe4000f8e333f */
.L_x_332:
[----:B------:R-:W-:Y:S01]  /*0a40*/  ULOP3.LUT UR6, UR6, 0xffff, URZ, 0xc0, !UPT ;  /* 0x0000ffff06067892 */ /* 0x000fe2000f8ec03f */
[----:B------:R-:W-:Y:S01]  /*0a50*/  PLOP3.LUT P2, PT, PT, PT, PT, 0x80, 0x0 ;  /* 0x000000000000781c */ /* 0x000fe20003f4f070 */
[----:B------:R-:W-:Y:S01]  /*0a60*/  ULDC.64 UR16, c[0x0][0x118] ;  /* 0x0000460000107ab9 */ /* 0x000fe20000000a00 */
[----:B------:R-:W-:Y:S01]  /*0a70*/  CS2R R16, SRZ ;  /* 0x0000000000107805 */ /* 0x000fe2000001ff00 */
[----:B------:R-:W-:Y:S01]  /*0a80*/  UIMAD UR9, UR6, UR4, UR9 ;  /* 0x00000004060972a4 */ /* 0x000fe2000f8e0209 */
        /* <DEDUP_REMOVED lines=71> */
[----:B------:R-:W2:Y:S01]  /*0f00*/  LDL.LU R133, [R1+0x28] ;  /* 0x0000280001857983 */ /* 0x000ea20000300800 */
[----:B------:R-:W-:Y:S01]  /*0f10*/  SHF.R.S32.HI R75, RZ, 0x1f, R132 ;  /* 0x0000001fff4b7819 */ /* 0x000fe20000011484 */
[----:B------:R-:W-:Y:S01]  /*0f20*/  UISETP.NE.AND UP0, UPT, UR14, URZ, UPT ;  /* 0x0000003f0e00728c */ /* 0x000fe2000bf05270 */
[----:B------:R-:W-:Y:S01]  /*0f30*/  ISETP.NE.AND.EX P3, PT, RZ, c[0x0][0x344], PT, P0 ;  /* 0x0000d100ff007a0c */ /* 0x000fe20003f65300 */
[----:B------:R-:W-:-:S02]  /*0f40*/  USHF.R.S32.HI UR6, URZ, 0x1f, UR12 ;  /* 0x0000001f3f067899 */ /* 0x000fc4000801140c */
[----:B------:R-:W-:-:S10]  /*0f50*/  ULDC.64 UR4, c[0x0][0x1b8] ;  /* 0x00006e0000047ab9 */ /* 0x000fd40000000a00 */
[----:B------:R-:W-:-:S04]  /*0f60*/  @P3 IMAD.MOV.U32 R2, RZ, RZ, 0x4 ;  /* 0x00000004ff023424 */ /* 0x000fc800078e00ff */
[----:B------:R-:W-:-:S05]  /*0f70*/  @P3 IMAD.WIDE R2, R11, R2, c[0x0][0x340] ;  /* 0x0000d0000b023625 */ /* 0x000fca00078e0202 */
[----:B------:R1:W3:Y:S01]  /*0f80*/  @P3 LDG.E R8, [R2.64] ;  /* 0x0000001002083981 */ /* 0x0002e2000c1e1900 */
[----:B------:R-:W-:Y:S01]  /*0f90*/  PLOP3.LUT P1, PT, PT, PT, UP0, 0x80, 0x0 ;  /* 0x000000000000781c */ /* 0x000fe20003f2f008 */
[----:B------:R-:W-:Y:S01]  /*0fa0*/  UIMAD.WIDE.U32 UR18, UR12, UR4, URZ ;  /* 0x000000040c1272a5 */ /* 0x000fe2000f8e003f */
[----:B------:R-:W-:Y:S01]  /*0fb0*/  PLOP3.LUT P0, PT, PT, PT, UP0, 0x80, 0x0 ;  /* 0x000000000000781c */ /* 0x000fe20003f0f008 */
[----:B------:R-:W-:Y:S01]  /*0fc0*/  UIMAD UR4, UR6, UR4, URZ ;  /* 0x00000004060472a4 */ /* 0x000fe2000f8e023f */
[----:B------:R-:W-:Y:S01]  /*0fd0*/  SHF.R.S32.HI R10, RZ, 0x1f, R11 ;  /* 0x0000001fff0a7819 */ /* 0x000fe2000001140b */
[----:B------:R-:W-:Y:S01]  /*0fe0*/  UMOV UR21, 0x30 ;  /* 0x0000003000157882 */ /* 0x000fe20000000000 */
[-C--:B------:R-:W-:Y:S01]  /*0ff0*/  LEA.HI R74, R75, R132.reuse, RZ, 0x5 ;  /* 0x000000844b4a7211 */ /* 0x080fe200078f28ff */
[----:B------:R-:W-:Y:S02]  /*1000*/  UIMAD UR4, UR12, UR5, UR4 ;  /* 0x000000050c0472a4 */ /* 0x000fe4000f8e0204 */
[----:B------:R-:W-:Y:S01]  /*1010*/  IMAD R6, R10, c[0x0][0x1c0], RZ ;  /* 0x000070000a067a24 */ /* 0x000fe200078e02ff */
[----:B------:R-:W-:Y:S01]  /*1020*/  UIADD3 UR20, UR8, -0x1, URZ ;  /* 0xffffffff08147890 */ /* 0x000fe2000fffe03f */
[----:B------:R-:W-:Y:S01]  /*1030*/  SHF.R.S32.HI R73, RZ, 0x5, R74 ;  /* 0x00000005ff497819 */ /* 0x000fe2000001144a */
[----:B------:R-:W-:Y:S01]  /*1040*/  UIADD3 UR4, UR19, UR4, URZ ;  /* 0x0000000413047290 */ /* 0x000fe2000fffe03f */
[----:B------:R-:W-:Y:S01]  /*1050*/  IMAD R6, R11, c[0x0][0x1c4], R6 ;  /* 0x000071000b067a24 */ /* 0x000fe200078e0206 */
[----:B-1----:R-:W-:Y:S01]  /*1060*/  LEA.HI R2, R75, R132, RZ, 0x3 ;  /* 0x000000844b027211 */ /* 0x002fe200078f18ff */
[----:B------:R-:W-:Y:S01]  /*1070*/  IMAD.U32 R3, RZ, RZ, UR19 ;  /* 0x00000013ff037e24 */ /* 0x000fe2000f8e00ff */
[----:B------:R-:W-:-:S02]  /*1080*/  UIMAD UR19, UR8, -0x30, UR21 ;  /* 0xffffffd0081378a4 */ /* 0x000fc4000f8e0215 */
[----:B------:R-:W-:Y:S01]  /*1090*/  IMAD.U32 R3, RZ, RZ, UR4 ;  /* 0x00000004ff037e24 */ /* 0x000fe2000f8e00ff */
[----:B------:R-:W-:Y:S01]  /*10a0*/  LOP3.LUT R0, R2, 0xfffffff8, RZ, 0xc0, !PT ;  /* 0xfffffff802007812 */ /* 0x000fe200078ec0ff */
[----:B------:R-:W-:Y:S01]  /*10b0*/  ULDC UR4, c[0x0][0x168] ;  /* 0x00005a0000047ab9 */ /* 0x000fe20000000800 */
[----:B------:R-:W-:Y:S01]  /*10c0*/  SHF.R.S32.HI R77, RZ, 0x3, R2 ;  /* 0x00000003ff4d7819 */ /* 0x000fe20000011402 */
[----:B------:R-:W-:Y:S01]  /*10d0*/  IMAD.U32 R2, RZ, RZ, UR18 ;  /* 0x00000012ff027e24 */ /* 0x000fe2000f8e00ff */
[----:B------:R-:W-:Y:S01]  /*10e0*/  UIMAD UR4, UR7, UR4, URZ ;  /* 0x00000004070472a4 */ /* 0x000fe2000f8e023f */
[----:B------:R-:W-:Y:S01]  /*10f0*/  IMAD.IADD R21, R132, 0x1, -R0 ;  /* 0x0000000184157824 */ /* 0x000fe200078e0a00 */
[----:B------:R-:W-:Y:S01]  /*1100*/  IADD3 R18, R77, UR11, RZ ;  /* 0x0000000b4d127c10 */ /* 0x000fe2000fffe0ff */
[----:B------:R-:W-:Y:S01]  /*1110*/  IMAD.WIDE.U32 R2, R11, c[0x0][0x1c0], R2 ;  /* 0x000070000b027a25 */ /* 0x000fe200078e0002 */
[----:B------:R-:W-:Y:S01]  /*1120*/  ULDC UR18, c[0x0][0x1d0] ;  /* 0x0000740000127ab9 */ /* 0x000fe20000000800 */
[----:B------:R-:W-:Y:S01]  /*1130*/  STL [R1+0x80], R77 ;  /* 0x0000804d01007387 */ /* 0x000fe20000100800 */
[----:B------:R-:W-:Y:S01]  /*1140*/  UIADD3 UR18, UR19, UR18, URZ ;  /* 0x0000001213127290 */ /* 0x000fe2000fffe03f */
[----:B------:R-:W-:-:S02]  /*1150*/  IMAD R0, R21, 0x20, R77 ;  /* 0x0000002015007824 */ /* 0x000fc400078e024d */
[----:B------:R-:W-:Y:S01]  /*1160*/  IMAD.IADD R3, R3, 0x1, R6 ;  /* 0x0000000103037824 */ /* 0x000fe200078e0206 */
[----:B------:R-:W-:Y:S01]  /*1170*/  LEA.HI R6, R75, R132, RZ, 0x6 ;  /* 0x000000844b067211 */ /* 0x000fe200078f30ff */
[----:B------:R-:W-:Y:S01]  /*1180*/  UISETP.LT.AND UP0, UPT, UR18, 0x30, UPT ;  /* 0x000000301200788c */ /* 0x000fe2000bf01270 */
[----:B------:R-:W-:Y:S01]  /*1190*/  IADD3 R4, R0, UR11, RZ ;  /* 0x0000000b00047c10 */ /* 0x000fe2000fffe0ff */
[----:B------:R-:W-:Y:S02]  /*11a0*/  IMAD.U32 R72, RZ, RZ, UR19 ;  /* 0x00000013ff487e24 */ /* 0x000fe4000f8e00ff */
[----:B------:R-:W-:Y:S02]  /*11b0*/  USEL UR23, UR18, 0x30, UP0 ;  /* 0x0000003012177887 */ /* 0x000fe40008000000 */
[----:B------:R-:W-:Y:S01]  /*11c0*/  @P1 IMAD.HI.U32 R5, R4, c[0x0][0x2c8], RZ ;  /* 0x0000b20004051a27 */ /* 0x000fe200078e00ff */
[----:B------:R-:W-:-:S03]  /*11d0*/  UISETP.GT.AND UP0, UPT, UR20, UR9, UPT ;  /* 0x000000091400728c */ /* 0x000fc6000bf04270 */
[----:B------:R-:W-:Y:S01]  /*11e0*/  IMAD.MOV.U32 R0, RZ, RZ, R4 ;  /* 0x000000ffff007224 */ /* 0x000fe200078e0004 */
[----:B------:R-:W-:-:S04]  /*11f0*/  @P0 SHF.R.U32.HI R0, RZ, c[0x0][0x2cc], R5 ;  /* 0x0000b300ff000a19 */ /* 0x000fc80000011605 */
[--C-:B------:R-:W-:Y:S01]  /*1200*/  SHF.R.S32.HI R7, RZ, 0x1f, R0.reuse ;  /* 0x0000001fff077819 */ /* 0x100fe20000011400 */
[----:B------:R-:W-:Y:S02]  /*1210*/  IMAD.MOV R5, RZ, RZ, -R0 ;  /* 0x000000ffff057224 */ /* 0x000fe400078e0a00 */
[----:B------:R-:W-:-:S04]  /*1220*/  IMAD.WIDE.U32 R2, R0, c[0x0][0x1b0], R2 ;  /* 0x00006c0000027a25 */ /* 0x000fc800078e0002 */
[----:B------:R-:W-:Y:S02]  /*1230*/  IMAD R5, R5, c[0x0][0x2c4], R4 ;  /* 0x0000b10005057a24 */ /* 0x000fe400078e0204 */
[----:B------:R-:W-:-:S03]  /*1240*/  IMAD R7, R7, c[0x0][0x1b0], RZ ;  /* 0x00006c0007077a24 */ /* 0x000fc600078e02ff */
[----:B------:R-:W-:Y:S01]  /*1250*/  SHF.R.S32.HI R4, RZ, 0x1f, R5 ;  /* 0x0000001fff047819 */ /* 0x000fe20000011405 */
[----:B------:R-:W-:Y:S01]  /*1260*/  IMAD R0, R0, c[0x0][0x1b4], R7 ;  /* 0x00006d0000007a24 */ /* 0x000fe200078e0207 */
[----:B------:R-:W-:-:S03]  /*1270*/  IADD3 R7, R18, 0x20, RZ ;  /* 0x0000002012077810 */ /* 0x000fc60007ffe0ff */
[----:B------:R-:W-:Y:S01]  /*1280*/  IMAD.IADD R3, R3, 0x1, R0 ;  /* 0x0000000103037824 */ /* 0x000fe200078e0200 */
[----:B------:R-:W-:Y:S01]  /*1290*/  BAR.SYNC.DEFER_BLOCKING 0x0 ;  /* 0x0000000000007b1d */ /* 0x000fe20000010000 */
[----:B------:R-:W-:Y:S01]  /*12a0*/  IMAD R0, R4, c[0x0][0x1a8], RZ ;  /* 0x00006a0004007a24 */ /* 0x000fe200078e02ff */
[----:B------:R-:W-:Y:S01]  /*12b0*/  ISETP.GE.AND P2, PT, R7, UR4, PT ;  /* 0x0000000407007c0c */ /* 0x000fe2000bf46270 */
[----:B------:R-:W-:-:S04]  /*12c0*/  IMAD.WIDE.U32 R2, R5, c[0x0][0x1a8], R2 ;  /* 0x00006a0005027a25 */ /* 0x000fc800078e0002 */
[----:B------:R-:W-:Y:S01]  /*12d0*/  IMAD R0, R5, c[0x0][0x1ac], R0 ;  /* 0x00006b0005007a24 */ /* 0x000fe200078e0200 */
[----:B------:R-:W-:-:S03]  /*12e0*/  LEA R19, P0, R2, c[0x0][0x160], 0x1 ;  /* 0x0000580002137a11 */ /* 0x000fc600078008ff */
[----:B------:R-:W-:Y:S02]  /*12f0*/  IMAD.IADD R0, R3, 0x1, R0 ;  /* 0x0000000103007824 */ /* 0x000fe400078e0200 */
[----:B------:R-:W-:Y:S01]  /*1300*/  IMAD.SHL.U32 R3, R77, 0x40, RZ ;  /* 0x000000404d037824 */ /* 0x000fe200078e00ff */
[----:B------:R-:W-:Y:S02]  /*1310*/  SHFL.IDX PT, R4, R19, RZ, 0x181f ;  /* 0x00181fff13047589 */ /* 0x000fe400000e0000 */
[----:B------:R-:W-:Y:S01]  /*1320*/  LEA.HI.X R20, R2, c[0x0][0x164], R0, 0x1, P0 ;  /* 0x0000590002147a11 */ /* 0x000fe200000f0c00 */
[----:B------:R-:W-:Y:S01]  /*1330*/  IMAD.SHL.U32 R2, R21, 0x8, RZ ;  /* 0x0000000815027824 */ /* 0x000fe200078e00ff */
[----:B------:R-:W-:Y:S02]  /*1340*/  LOP3.LUT R0, R3, 0x1c0, RZ, 0xc0, !PT ;  /* 0x000001c003007812 */ /* 0x000fe400078ec0ff */
[----:B------:R-:W-:Y:S01]  /*1350*/  ISETP.GE.AND P0, PT, R18, UR4, PT ;  /* 0x0000000412007c0c */ /* 0x000fe2000bf06270 */
[----:B------:R-:W1:Y:S01]  /*1360*/  SHFL.IDX PT, R5, R20, RZ, 0x181f ;  /* 0x00181fff14057589 */ /* 0x000e6200000e0000 */
[----:B------:R-:W-:-:S02]  /*1370*/  SHF.R.U32.HI R3, RZ, 0x3, R0 ;  /* 0x00000003ff037819 */ /* 0x000fc40000011600 */
[----:B------:R-:W-:Y:S02]  /*1380*/  LOP3.LUT R0, R0, 0x38, R2, 0xf8, !PT ;  /* 0x0000003800007812 */ /* 0x000fe400078ef802 */
[----:B------:R-:W-:Y:S02]  /*1390*/  IADD3 R12, R2, 0x40, RZ ;  /* 0x00000040020c7810 */ /* 0x000fe40007ffe0ff */
[----:B------:R-:W-:Y:S01]  /*13a0*/  LOP3.LUT R0, R0, R3, RZ, 0x3c, !PT ;  /* 0x0000000300007212 */ /* 0x000fe200078e3cff */
[----:B------:R-:W-:Y:S01]  /*13b0*/  IMAD.SHL.U32 R3, R6, 0x8, RZ ;  /* 0x0000000806037824 */ /* 0x000fe200078e00ff */
[----:B------:R-:W-:Y:S02]  /*13c0*/  IADD3 R6, R18, 0x40, RZ ;  /* 0x0000004012067810 */ /* 0x000fe40007ffe0ff */
[----:B------:R-:W-:Y:S02]  /*13d0*/  IADD3 R22, R2, 0xc0, RZ ;  /* 0x000000c002167810 */ /* 0x000fe40007ffe0ff */
[----:B------:R-:W-:-:S02]  /*13e0*/  LOP3.LUT R14, R0, 0xfffffe00, R3, 0xf8, !PT ;  /* 0xfffffe00000e7812 */ /* 0x000fc400078ef803 */
[----:B------:R-:W-:Y:S02]  /*13f0*/  IADD3 R0, R2, 0x80, RZ ;  /* 0x0000008002007810 */ /* 0x000fe40007ffe0ff */
[----:B------:R-:W-:Y:S01]  /*1400*/  @!P0 SHF.R.S32.HI R13, RZ, 0x1f, R12 ;  /* 0x0000001fff0d8819 */ /* 0x000fe2000001140c */
[----:B------:R-:W-:Y:S01]  /*1410*/  IMAD.SHL.U32 R76, R14, 0x2, RZ ;  /* 0x000000020e4c7824 */ /* 0x000fe200078e00ff */
[----:B------:R-:W-:Y:S02]  /*1420*/  ISETP.GE.AND P1, PT, R6, UR4, PT ;  /* 0x0000000406007c0c */ /* 0x000fe4000bf26270 */
[----:B------:R-:W-:Y:S02]  /*1430*/  @!P0 SHF.R.S32.HI R7, RZ, 0x1f, R0 ;  /* 0x0000001fff078819 */ /* 0x000fe40000011400 */
[----:B------:R-:W-:Y:S01]  /*1440*/  @!P0 SHF.R.S32.HI R6, RZ, 0x1f, R22 ;  /* 0x0000001fff068819 */ /* 0x000fe20000011416 */
[----:B------:R-:W-:Y:S01]  /*1450*/  STL [R1+0x4], R76 ;  /* 0x0000044c01007387 */ /* 0x000fe20000100800 */
[----:B------:R-:W-:-:S02]  /*1460*/  SHF.R.S32.HI R3, RZ, 0x1f, R2 ;  /* 0x0000001fff037819 */ /* 0x000fc40000011402 */
[----:B------:R-:W-:Y:S02]  /*1470*/  @!P0 LEA.HI R16, R13, R12, RZ, 0x3 ;  /* 0x0000000c0d108211 */ /* 0x000fe400078f18ff */
[----:B------:R-:W-:Y:S02]  /*1480*/  @!P0 LEA.HI R13, R7, R0, RZ, 0x3 ;  /* 0x00000000070d8211 */ /* 0x000fe400078f18ff */
[----:B------:R-:W-:Y:S02]  /*1490*/  @!P0 LEA.HI R7, R6, R22, RZ, 0x3 ;  /* 0x0000001606078211 */ /* 0x000fe400078f18ff */
[----:B------:R-:W-:Y:S01]  /*14a0*/  ISETP.GE.AND P5, PT, R12, c[0x0][0x198], PT ;  /* 0x000066000c007a0c */ /* 0x000fe20003fa6270 */
[----:B------:R-:W4:Y:S01]  /*14b0*/  SHFL.IDX PT, R6, R19, 0x1, 0x181f ;  /* 0x00381f0013067f89 */ /* 0x000f2200000e0000 */
[----:B------:R-:W-:Y:S02]  /*14c0*/  ISETP.GE.AND P6, PT, R0, c[0x0][0x198], PT ;  /* 0x0000660000007a0c */ /* 0x000fe40003fc6270 */
[----:B------:R-:W-:-:S02]  /*14d0*/  @!P0 LOP3.LUT R16, R16, 0xfffffff8, RZ, 0xc0, !PT ;  /* 0xfffffff810108812 */ /* 0x000fc400078ec0ff */
[----:B------:R-:W-:Y:S02]  /*14e0*/  @!P0 LOP3.LUT R14, R13, 0xfffffff8, RZ, 0xc0, !PT ;  /* 0xfffffff80d0e8812 */ /* 0x000fe400078ec0ff */
[----:B------:R-:W-:Y:S01]  /*14f0*/  @!P0 LOP3.LUT R13, R7, 0xfffffff8, RZ, 0xc0, !PT ;  /* 0xfffffff8070d8812 */ /* 0x000fe200078ec0ff */
[--C-:B-1----:R-:W-:Y:S01]  /*1500*/  @!P0 IMAD.WIDE R16, R16, 0x2, R4.reuse ;  /* 0x0000000210108825 */ /* 0x102fe200078e0204 */
[----:B------:R-:W1:Y:S01]  /*1510*/  SHFL.IDX PT, R7, R20, 0x1, 0x181f ;  /* 0x00381f0014077f89 */ /* 0x000e6200000e0000 */
[----:B------:R-:W-:Y:S02]  /*1520*/  IADD3 R18, R18, 0x60, RZ ;  /* 0x0000006012127810 */ /* 0x000fe40007ffe0ff */
[----:B------:R-:W-:Y:S01]  /*1530*/  @!P0 IMAD.WIDE R14, R14, 0x2, R4 ;  /* 0x000000020e0e8825 */ /* 0x000fe200078e0204 */
[----:B--2---:R-:W-:Y:S02]  /*1540*/  LOP3.LUT R133, R133, 0xfffffffe, RZ, 0xc0, !PT ;  /* 0xfffffffe85857812 */ /* 0x004fe400078ec0ff */
[----:B---3--:R-:W-:Y:S01]  /*1550*/  @P3 SHF.R.S32.HI R9, RZ, 0x1f, R8 ;  /* 0x0000001fff093819 */ /* 0x008fe20000011408 */
[----:B------:R-:W-:Y:S01]  /*1560*/  @!P3 IMAD.MOV.U32 R9, RZ, RZ, R10 ;  /* 0x000000ffff09b224 */ /* 0x000fe200078e000a */
[C---:B------:R-:W-:Y:S01]  /*1570*/  @!P0 LEA R10, P4, R2.reuse, R4, 0x1 ;  /* 0x00000004020a8211 */ /* 0x040fe200078808ff */
[----:B------:R-:W-:Y:S01]  /*1580*/  @!P3 IMAD.MOV.U32 R8, RZ, RZ, R11 ;  /* 0x000000ffff08b224 */ /* 0x000fe200078e000b */
[----:B------:R-:W-:-:S02]  /*1590*/  ISETP.GE.AND P3, PT, R2, c[0x0][0x198], PT ;  /* 0x0000660002007a0c */ /* 0x000fc40003f66270 */
[----:B------:R-:W-:Y:S01]  /*15a0*/  @!P0 LEA.HI.X R11, R2, R5, R3, 0x1, P4 ;  /* 0x00000005020b8211 */ /* 0x000fe200020f0c03 */
[----:B------:R-:W-:Y:S01]  /*15b0*/  @!P0 IMAD.WIDE R4, R13, 0x2, R4 ;  /* 0x000000020d048825 */ /* 0x000fe200078e0204 */
[----:B------:R-:W-:-:S09]  /*15c0*/  ISETP.GE.AND P4, PT, R22, c[0x0][0x198], PT ;  /* 0x0000660016007a0c */ /* 0x000fd20003f86270 */
[----:B------:R2:W-:Y:S04]  /*15d0*/  @!P0 LDGSTS.E.BYPASS.LTC128B.128 [R76+0x100], [R10.64], !P3 ;  /* 0x001000000a4c8fae */ /* 0x0005e8000d901d50 */
[----:B------:R3:W-:Y:S04]  /*15e0*/  @!P0 LDGSTS.E.BYPASS.LTC128B.128 [R76+0x4100], [R16.64], !P5 ;  /* 0x04100000104c8fae */ /* 0x0007e8000e901d50 */
[----:B------:R5:W-:Y:S04]  /*15f0*/  @!P0 LDGSTS.E.BYPASS.LTC128B.128 [R76+0x8100], [R14.64], !P6 ;  /* 0x081000000e4c8fae */ /* 0x000be8000f101d50 */
[----:B------:R1:W-:Y:S01]  /*1600*/  @!P0 LDGSTS.E.BYPASS.LTC128B.128 [R76+0xc100], [R4.64], !P4 ;  /* 0x0c100000044c8fae */ /* 0x0003e2000e101d50 */
[----:B--2---:R-:W-:-:S04]  /*1610*/  @!P2 SHF.R.S32.HI R10, RZ, 0x1f, R12 ;  /* 0x0000001fff0aa819 */ /* 0x004fc8000001140c */
[----:B------:R-:W-:-:S04]  /*1620*/  @!P2 LEA.HI R10, R10, R12, RZ, 0x3 ;  /* 0x0000000c0a0aa211 */ /* 0x000fc800078f18ff */
[----:B---3--:R-:W-:Y:S02]  /*1630*/  @!P2 LOP3.LUT R16, R10, 0xfffffff8, RZ, 0xc0, !PT ;  /* 0xfffffff80a10a812 */ /* 0x008fe400078ec0ff */
[----:B----4-:R-:W-:Y:S02]  /*1640*/  @!P2 LEA R10, P0, R2, R6, 0x1 ;  /* 0x00000006020aa211 */ /* 0x010fe400078008ff */
[----:B-1----:R-:W-:Y:S01]  /*1650*/  @!P2 SHF.R.S32.HI R5, RZ, 0x1f, R0 ;  /* 0x0000001fff05a819 */ /* 0x002fe20000011400 */
[----:B------:R-:W-:Y:S01]  /*1660*/  @!P2 IMAD.WIDE R16, R16, 0x2, R6 ;  /* 0x000000021010a825 */ /* 0x000fe200078e0206 */
[----:B------:R-:W-:Y:S02]  /*1670*/  @!P2 SHF.R.S32.HI R4, RZ, 0x1f, R22 ;  /* 0x0000001fff04a819 */ /* 0x000fe40000011416 */
[----:B-----5:R-:W-:Y:S02]  /*1680*/  @!P2 LEA.HI R14, R5, R0, RZ, 0x3 ;  /* 0x00000000050ea211 */ /* 0x020fe400078f18ff */
[----:B------:R-:W-:-:S02]  /*1690*/  @!P2 LEA.HI R5, R4, R22, RZ, 0x3 ;  /* 0x000000160405a211 */ /* 0x000fc400078f18ff */
[----:B------:R-:W-:Y:S01]  /*16a0*/  SHFL.IDX PT, R4, R19, 0x2, 0x181f ;  /* 0x00581f0013047f89 */ /* 0x000fe200000e0000 */
[----:B------:R-:W-:Y:S02]  /*16b0*/  @!P2 LOP3.LUT R14, R14, 0xfffffff8, RZ, 0xc0, !PT ;  /* 0xfffffff80e0ea812 */ /* 0x000fe400078ec0ff */
[----:B------:R-:W-:Y:S02]  /*16c0*/  @!P2 LOP3.LUT R13, R5, 0xfffffff8, RZ, 0xc0, !PT ;  /* 0xfffffff8050da812 */ /* 0x000fe400078ec0ff */
[----:B------:R-:W1:Y:S01]  /*16d0*/  SHFL.IDX PT, R5, R20, 0x2, 0x181f ;  /* 0x00581f0014057f89 */ /* 0x000e6200000e0000 */
[----:B------:R-:W-:Y:S01]  /*16e0*/  @!P2 LEA.HI.X R11, R2, R7, R3, 0x1, P0 ;  /* 0x00000007020ba211 */ /* 0x000fe200000f0c03 */
[--C-:B------:R-:W-:Y:S01]  /*16f0*/  @!P2 IMAD.WIDE R14, R14, 0x2, R6.reuse ;  /* 0x000000020e0ea825 */ /* 0x100fe200078e0206 */
[----:B------:R-:W-:Y:S01]  /*1700*/  ISETP.GE.AND P0, PT, R18, UR4, PT ;  /* 0x0000000412007c0c */ /* 0x000fe2000bf06270 */
[----:B------:R-:W-:Y:S02]  /*1710*/  ULDC.64 UR4, c[0x0][0x1e8] ;  /* 0x00007a0000047ab9 */ /* 0x000fe40000000a00 */
[----:B------:R-:W-:Y:S01]  /*1720*/  @!P2 IMAD.WIDE R6, R13, 0x2, R6 ;  /* 0x000000020d06a825 */ /* 0x000fe200078e0206 */
[----:B------:R2:W-:Y:S01]  /*1730*/  @!P2 LDGSTS.E.BYPASS.LTC128B.128 [R76+0x1100], [R10.64], !P3 ;  /* 0x011000000a4cafae */ /* 0x0005e2000d901d50 */
[----:B------:R-:W-:Y:S01]  /*1740*/  @!P1 SHF.R.S32.HI R13, RZ, 0x1f, R0 ;  /* 0x0000001fff0d9819 */ /* 0x000fe20000011400 */
[----:B------:R-:W-:-:S02]  /*1750*/  UIMAD UR4, UR6, UR4, URZ ;  /* 0x00000004060472a4 */ /* 0x000fc4000f8e023f */
[----:B------:R3:W-:Y:S01]  /*1760*/  @!P2 LDGSTS.E.BYPASS.LTC128B.128 [R76+0x5100], [R16.64], !P5 ;  /* 0x05100000104cafae */ /* 0x0007e2000e901d50 */
[----:B------:R-:W-:Y:S01]  /*1770*/  @!P1 LEA.HI R13, R13, R0, RZ, 0x3 ;  /* 0x000000000d0d9211 */ /* 0x000fe200078f18ff */
[----:B------:R-:W-:Y:S02]  /*1780*/  UIMAD UR15, UR12, UR5, UR4 ;  /* 0x000000050c0f72a4 */ /* 0x000fe4000f8e0204 */
[----:B------:R4:W-:Y:S01]  /*1790*/  @!P2 LDGSTS.E.BYPASS.LTC128B.128 [R76+0x9100], [R14.64], !P6 ;  /* 0x091000000e4cafae */ /* 0x0009e2000f101d50 */
[----:B------:R-:W-:Y:S01]  /*17a0*/  ISETP.GE.AND P6, PT, R2, c[0x0][0x1d4], PT ;  /* 0x0000750002007a0c */ /* 0x000fe20003fc6270 */
[----:B------:R-:W-:Y:S02]  /*17b0*/  ULDC.64 UR4, c[0x0][0x210] ;  /* 0x0000840000047ab9 */ /* 0x000fe40000000a00 */
[----:B------:R5:W-:Y:S01]  /*17c0*/  @!P2 LDGSTS.E.BYPASS.LTC128B.128 [R76+0xd100], [R6.64], !P4 ;  /* 0x0d100000064cafae */ /* 0x000be2000e101d50 */
[----:B------:R-:W-:-:S03]  /*17d0*/  UIMAD UR4, UR6, UR4, URZ ;  /* 0x00000004060472a4 */ /* 0x000fc6000f8e023f */
[----:B------:R-:W-:Y:S02]  /*17e0*/  ULDC.64 UR6, c[0x0][0x1e0] ;  /* 0x0000780000067ab9 */ /* 0x000fe40000000a00 */
[----:B------:R-:W-:Y:S02]  /*17f0*/  UIMAD.WIDE.U32 UR26, UR21, UR6, URZ ;  /* 0x00000006151a72a5 */ /* 0x000fe4000f8e003f */
[----:B------:R-:W-:Y:S02]  /*1800*/  UIMAD UR21, UR21, UR7, URZ ;  /* 0x00000007151572a4 */ /* 0x000fe4000f8e023f */
[----:B------:R-:W-:Y:S02]  /*1810*/  UIMAD UR22, UR12, UR5, UR4 ;  /* 0x000000050c1672a4 */ /* 0x000fe4000f8e0204 */
[----:B------:R-:W-:Y:S02]  /*1820*/  UIADD3 UR21, UR27, UR21, URZ ;  /* 0x000000151b157290 */ /* 0x000fe4000fffe03f */
[----:B------:R-:W-:Y:S01]  /*1830*/  ULDC.64 UR4, c[0x0][0x208] ;  /* 0x0000820000047ab9 */ /* 0x000fe20000000a00 */
[----:B--2---:R-:W2:Y:S01]  /*1840*/  SHFL.IDX PT, R10, R19, 0x3, 0x181f ;  /* 0x00781f00130a7f89 */ /* 0x004ea200000e0000 */
[----:B------:R-:W-:-:S03]  /*1850*/  UIMAD.WIDE.U32 UR24, UR20, UR4, URZ ;  /* 0x00000004141872a5 */ /* 0x000fc6000f8e003f */
[----:B------:R-:W2:Y:S01]  /*1860*/  SHFL.IDX PT, R11, R20, 0x3, 0x181f ;  /* 0x00781f00140b7f89 */ /* 0x000ea200000e0000 */
[----:B----4-:R-:W-:Y:S02]  /*1870*/  @!P1 LOP3.LUT R14, R13, 0xfffffff8, RZ, 0xc0, !PT ;  /* 0xfffffff80d0e9812 */ /* 0x010fe400078ec0ff */
[----:B-----5:R-:W-:-:S03]  /*1880*/  @!P1 SHF.R.S32.HI R6, RZ, 0x1f, R12 ;  /* 0x0000001fff069819 */ /* 0x020fc6000001140c */
[----:B-1----:R-:W-:Y:S01]  /*1890*/  @!P1 IMAD.WIDE R14, R14, 0x2, R4 ;  /* 0x000000020e0e9825 */ /* 0x002fe200078e0204 */
[----:B------:R-:W-:Y:S02]  /*18a0*/  @!P1 SHF.R.S32.HI R7, RZ, 0x1f, R22 ;  /* 0x0000001fff079819 */ /* 0x000fe40000011416 */
[----:B------:R-:W-:Y:S02]  /*18b0*/  @!P1 LEA.HI R6, R6, R12, RZ, 0x3 ;  /* 0x0000000c06069211 */ /* 0x000fe400078f18ff */
[----:B------:R-:W-:Y:S02]  /*18c0*/  @!P1 LEA.HI R7, R7, R22, RZ, 0x3 ;  /* 0x0000001607079211 */ /* 0x000fe400078f18ff */
[----:B---3--:R-:W-:Y:S02]  /*18d0*/  @!P1 LOP3.LUT R16, R6, 0xfffffff8, RZ, 0xc0, !PT ;  /* 0xfffffff806109812 */ /* 0x008fe400078ec0ff */
[----:B------:R-:W-:Y:S02]  /*18e0*/  @!P1 LEA R6, P2, R2, R4, 0x1 ;  /* 0x0000000402069211 */ /* 0x000fe400078408ff */
[----:B------:R-:W-:Y:S01]  /*18f0*/  @!P1 LOP3.LUT R13, R7, 0xfffffff8, RZ, 0xc0, !PT ;  /* 0xfffffff8070d9812 */ /* 0x000fe200078ec0ff */
[----:B------:R-:W-:Y:S01]  /*1900*/  @!P1 IMAD.WIDE R16, R16, 0x2, R4 ;  /* 0x0000000210109825 */ /* 0x000fe200078e0204 */
[----:B------:R-:W-:-:S02]  /*1910*/  @!P1 LEA.HI.X R7, R2, R5, R3, 0x1, P2 ;  /* 0x0000000502079211 */ /* 0x000fc400010f0c03 */
[----:B------:R-:W-:Y:S01]  /*1920*/  ISETP.GE.AND P2, PT, R0, c[0x0][0x198], PT ;  /* 0x0000660000007a0c */ /* 0x000fe20003f46270 */
[----:B------:R-:W-:Y:S01]  /*1930*/  @!P1 IMAD.WIDE R4, R13, 0x2, R4 ;  /* 0x000000020d049825 */ /* 0x000fe200078e0204 */
[----:B------:R-:W-:Y:S01]  /*1940*/  SHF.R.S32.HI R13, RZ, 0x1f, R77 ;  /* 0x0000001fff0d7819 */ /* 0x000fe2000001144d */
[----:B------:R1:W-:Y:S04]  /*1950*/  @!P1 LDGSTS.E.BYPASS.LTC128B.128 [R76+0x2100], [R6.64], !P3 ;  /* 0x02100000064c9fae */ /* 0x0003e8000d901d50 */
[----:B------:R3:W-:Y:S01]  /*1960*/  @!P1 LDGSTS.E.BYPASS.LTC128B.128 [R76+0x6100], [R16.64], !P5 ;  /* 0x06100000104c9fae */ /* 0x0007e2000e901d50 */
[----:B------:R-:W-:-:S05]  /*1970*/  ISETP.GE.AND P5, PT, R12, c[0x0][0x1d4], PT ;  /* 0x000075000c007a0c */ /* 0x000fca0003fa6270 */
[----:B------:R4:W-:Y:S04]  /*1980*/  @!P1 LDGSTS.E.BYPASS.LTC128B.128 [R76+0xa100], [R14.64], !P2 ;  /* 0x0a1000000e4c9fae */ /* 0x0009e8000d101d50 */
[----:B------:R2:W-:Y:S04]  /*1990*/  @!P1 LDGSTS.E.BYPASS.LTC128B.128 [R76+0xe100], [R4.64], !P4 ;  /* 0x0e100000044c9fae */ /* 0x0005e8000e101d50 */
[----:B------:R-:W-:Y:S02]  /*19a0*/  @P5 LOP3.LUT R133, R133, 0x1, RZ, 0xfc, !PT ;  /* 0x0000000185855812 */ /* 0x000fe400078efcff */
[----:B------:R-:W-:-:S03]  /*19b0*/  ISETP.GE.AND P5, PT, R0, c[0x0][0x1d4], PT ;  /* 0x0000750000007a0c */ /* 0x000fc60003fa6270 */
[----:B------:R-:W-:Y:S01]  /*19c0*/  STL [R1+0x28], R133 ;  /* 0x0000288501007387 */ /* 0x000fe20000100800 */
[----:B-1----:R-:W-:Y:S01]  /*19d0*/  @!P0 SHF.R.S32.HI R6, RZ, 0x1f, R12 ;  /* 0x0000001fff068819 */ /* 0x002fe2000001140c */
[----:B------:R-:W-:-:S04]  /*19e0*/  IMAD R7, R13, c[0x0][0x1e0], RZ ;  /* 0x000078000d077a24 */ /* 0x000fc800078e02ff */
[----:B------:R-:W-:Y:S01]  /*19f0*/  IMAD R7, R77, c[0x0][0x1e4], R7 ;  /* 0x000079004d077a24 */ /* 0x000fe200078e0207 */
[----:B----4-:R-:W-:Y:S01]  /*1a00*/  @!P0 LEA.HI R14, R6, R12, RZ, 0x3 ;  /* 0x0000000c060e8211 */ /* 0x010fe200078f18ff */
[----:B------:R-:W-:Y:S01]  /*1a10*/  IMAD R6, R13, c[0x0][0x208], RZ ;  /* 0x000082000d067a24 */ /* 0x000fe200078e02ff */
[----:B--2---:R-:W-:-:S03]  /*1a20*/  @!P0 LEA R4, P1, R2, R10, 0x1 ;  /* 0x0000000a02048211 */ /* 0x004fc600078208ff */
[----:B------:R-:W-:Y:S01]  /*1a30*/  IMAD R13, R77, c[0x0][0x20c], R6 ;  /* 0x000083004d0d7a24 */ /* 0x000fe200078e0206 */
[----:B------:R-:W-:Y:S02]  /*1a40*/  @!P0 SHF.R.S32.HI R6, RZ, 0x1f, R0 ;  /* 0x0000001fff068819 */ /* 0x000fe40000011400 */
[----:B------:R-:W-:Y:S02]  /*1a50*/  @!P0 LEA.HI.X R5, R2, R11, R3, 0x1, P1 ;  /* 0x0000000b02058211 */ /* 0x000fe400008f0c03 */
[----:B------:R-:W-:Y:S01]  /*1a60*/  @!P0 LEA.HI R6, R6, R0, RZ, 0x3 ;  /* 0x0000000006068211 */ /* 0x000fe200078f18ff */
[----:B------:R-:W-:Y:S01]  /*1a70*/  IMAD.U32 R0, RZ, RZ, UR12 ;  /* 0x0000000cff007e24 */ /* 0x000fe2000f8e00ff */
[----:B------:R-:W-:Y:S01]  /*1a80*/  ISETP.GE.AND P1, PT, R12, c[0x0][0x198], PT ;  /* 0x000066000c007a0c */ /* 0x000fe20003f26270 */
[----:B------:R1:W-:Y:S01]  /*1a90*/  @!P0 LDGSTS.E.BYPASS.LTC128B.128 [R76+0x3100], [R4.64], !P3 ;  /* 0x03100000044c8fae */ /* 0x0003e2000d901d50 */
[----:B------:R-:W-:Y:S02]  /*1aa0*/  @!P0 LOP3.LUT R14, R14, 0xfffffff8, RZ, 0xc0, !PT ;  /* 0xfffffff80e0e8812 */ /* 0x000fe400078ec0ff */
[----:B------:R-:W-:-:S02]  /*1ab0*/  @!P0 LOP3.LUT R6, R6, 0xfffffff8, RZ, 0xc0, !PT ;  /* 0xfffffff806068812 */ /* 0x000fc400078ec0ff */
[----:B------:R-:W-:Y:S01]  /*1ac0*/  LOP3.LUT P3, RZ, R133, 0x1, RZ, 0xc0, !PT ;  /* 0x0000000185ff7812 */ /* 0x000fe2000786c0ff */
[----:B------:R-:W-:-:S06]  /*1ad0*/  @!P0 IMAD.WIDE R14, R14, 0x2, R10 ;  /* 0x000000020e0e8825 */ /* 0x000fcc00078e020a */
[----:B------:R2:W-:Y:S01]  /*1ae0*/  @!P0 LDGSTS.E.BYPASS.LTC128B.128 [R76+0x7100], [R14.64], !P1 ;  /* 0x071000000e4c8fae */ /* 0x0005e2000c901d50 */
[----:B-1----:R-:W-:-:S04]  /*1af0*/  IMAD.WIDE.U32 R4, R77, c[0x0][0x1e0], R2 ;  /* 0x000078004d047a25 */ /* 0x002fc800078e0002 */
[----:B------:R-:W-:-:S04]  /*1b00*/  IMAD.WIDE.U32 R2, R77, c[0x0][0x208], R2 ;  /* 0x000082004d027a25 */ /* 0x000fc800078e0002 */
[----:B------:R-:W-:Y:S02]  /*1b10*/  IMAD.IADD R5, R5, 0x1, R7 ;  /* 0x0000000105057824 */ /* 0x000fe400078e0207 */
[----:B------:R-:W-:Y:S02]  /*1b20*/  IMAD.IADD R3, R3, 0x1, R13 ;  /* 0x0000000103037824 */ /* 0x000fe400078e020d */
[----:B------:R-:W-:-:S04]  /*1b30*/  @!P0 IMAD.WIDE R6, R6, 0x2, R10 ;  /* 0x0000000206068825 */ /* 0x000fc800078e020a */
[C---:B------:R-:W-:Y:S01]  /*1b40*/  IMAD.WIDE.U32 R4, R0.reuse, c[0x0][0x1e8], R4 ;  /* 0x00007a0000047a25 */ /* 0x040fe200078e0004 */
[----:B------:R1:W-:Y:S03]  /*1b50*/  @!P0 LDGSTS.E.BYPASS.LTC128B.128 [R76+0xb100], [R6.64], !P2 ;  /* 0x0b100000064c8fae */ /* 0x0003e6000d101d50 */
[----:B------:R-:W-:Y:S01]  /*1b60*/  IMAD.WIDE.U32 R2, R0, c[0x0][0x210], R2 ;  /* 0x0000840000027a25 */ /* 0x000fe200078e0002 */
[----:B------:R-:W-:Y:S02]  /*1b70*/  IADD3 R0, -R77, UR23, RZ ;  /* 0x000000174d007c10 */ /* 0x000fe4000fffe1ff */
[----:B------:R-:W-:Y:S01]  /*1b80*/  IADD3 R5, R5, UR15, RZ ;  /* 0x0000000f05057c10 */ /* 0x000fe2000fffe0ff */
[----:B------:R-:W-:Y:S01]  /*1b90*/  USHF.R.S32.HI UR15, URZ, 0x1f, UR20 ;  /* 0x0000001f3f0f7899 */ /* 0x000fe20008011414 */
[C---:B------:R-:W-:Y:S02]  /*1ba0*/  ISETP.GE.AND P2, PT, R0.reuse, 0x1, PT ;  /* 0x000000010000780c */ /* 0x040fe40003f46270 */
[----:B------:R-:W-:Y:S01]  /*1bb0*/  ISETP.GE.AND P1, PT, R0, 0x21, PT ;  /* 0x000000210000780c */ /* 0x000fe20003f26270 */
[----:B------:R-:W-:Y:S01]  /*1bc0*/  IMAD.WIDE.U32 R80, R8, c[0x0][0x1f0], R4 ;  /* 0x00007c0008507a25 */ /* 0x000fe200078e0004 */
[----:B------:R-:W-:Y:S01]  /*1bd0*/  IADD3 R3, R3, UR22, RZ ;  /* 0x0000001603037c10 */ /* 0x000fe2000fffe0ff */
[----:B------:R-:W-:-:S02]  /*1be0*/  UIMAD UR22, UR21, UR20, URZ ;  /* 0x00000014151672a4 */ /* 0x000fc4000f8e023f */
[----:B------:R-:W-:Y:S01]  /*1bf0*/  IMAD.U32 R4, RZ, RZ, UR26 ;  /* 0x0000001aff047e24 */ /* 0x000fe2000f8e00ff */
[----:B------:R-:W-:Y:S01]  /*1c00*/  UIMAD UR4, UR15, UR4, URZ ;  /* 0x000000040f0472a4 */ /* 0x000fe2000f8e023f */
[----:B------:R-:W-:Y:S01]  /*1c10*/  IMAD.MOV.U32 R78, RZ, RZ, R80 ;  /* 0x000000ffff4e7224 */ /* 0x000fe200078e0050 */
[----:B------:R-:W-:Y:S01]  /*1c20*/  UIMAD UR22, UR15, UR26, UR22 ;  /* 0x0000001a0f1672a4 */ /* 0x000fe2000f8e0216 */
[----:B------:R-:W-:Y:S01]  /*1c30*/  IMAD.WIDE.U32 R26, R8, c[0x0][0x218], R2 ;  /* 0x00008600081a7a25 */ /* 0x000fe200078e0002 */
[----:B------:R-:W-:Y:S01]  /*1c40*/  USHF.L.U32 UR15, UR6, 0x5, URZ ;  /* 0x00000005060f7899 */ /* 0x000fe2000800063f */
[----:B------:R-:W-:Y:S01]  /*1c50*/  STL.64 [R1+0x38], R80 ;  /* 0x0000385001007387 */ /* 0x000fe20000100a00 */
[----:B------:R-:W-:Y:S01]  /*1c60*/  UIMAD UR4, UR20, UR5, UR4 ;  /* 0x00000005140472a4 */ /* 0x000fe2000f8e0204 */
[----:B------:R-:W-:Y:S02]  /*1c70*/  IMAD.U32 R5, RZ, RZ, UR27 ;  /* 0x0000001bff057e24 */ /* 0x000fe4000f8e00ff */
[----:B------:R-:W-:Y:S01]  /*1c80*/  UMOV UR5, 0x5 ;  /* 0x0000000500057882 */ /* 0x000fe20000000000 */
[----:B------:R-:W-:Y:S01]  /*1c90*/  IMAD.MOV.U32 R24, RZ, RZ, R26 ;  /* 0x000000ffff187224 */ /* 0x000fe200078e001a */
[----:B-1----:R-:W-:Y:S01]  /*1ca0*/  @!P0 SHF.R.S32.HI R6, RZ, 0x1f, R22 ;  /* 0x0000001fff068819 */ /* 0x002fe20000011416 */
[----:B------:R-:W-:Y:S01]  /*1cb0*/  USHF.L.U64.HI UR6, UR6, UR5, UR7 ;  /* 0x0000000506067299 */ /* 0x000fe20008010207 */
[----:B------:R-:W-:Y:S01]  /*1cc0*/  IMAD.U32 R7, RZ, RZ, UR25 ;  /* 0x00000019ff077e24 */ /* 0x000fe2000f8e00ff */
[----:B------:R-:W-:Y:S01]  /*1cd0*/  UIADD3 UR4, UR25, UR4, URZ ;  /* 0x0000000419047290 */ /* 0x000fe2000fffe03f */
[----:B------:R-:W-:Y:S01]  /*1ce0*/  @!P0 LEA.HI R0, R6, R22, RZ, 0x3 ;  /* 0x0000001606008211 */ /* 0x000fe200078f18ff */
[----:B------:R-:W-:-:S02]  /*1cf0*/  IMAD R6, R9, c[0x0][0x1f0], RZ ;  /* 0x00007c0009067a24 */ /* 0x000fc400078e02ff */
[----:B------:R-:W-:Y:S01]  /*1d00*/  UIMAD UR4, UR4, 0x30, URZ ;  /* 0x00000030040478a4 */ /* 0x000fe2000f8e023f */
[----:B------:R-:W-:Y:S01]  /*1d10*/  @!P0 LOP3.LUT R0, R0, 0xfffffff8, RZ, 0xc0, !PT ;  /* 0xfffffff800008812 */ /* 0x000fe200078ec0ff */
[----:B------:R-:W-:-:S04]  /*1d20*/  IMAD R6, R8, c[0x0][0x1f4], R6 ;  /* 0x00007d0008067a24 */ /* 0x000fc800078e0206 */
[----:B------:R-:W-:-:S04]  /*1d30*/  @!P0 IMAD.WIDE R10, R0, 0x2, R10 ;  /* 0x00000002000a8825 */ /* 0x000fc800078e020a */
[----:B------:R-:W-:Y:S01]  /*1d40*/  IMAD R0, R9, c[0x0][0x218], RZ ;  /* 0x0000860009007a24 */ /* 0x000fe200078e02ff */
[----:B------:R1:W-:Y:S01]  /*1d50*/  @!P0 LDGSTS.E.BYPASS.LTC128B.128 [R76+0xf100], [R10.64], !P4 ;  /* 0x0f1000000a4c8fae */ /* 0x0003e2000e101d50 */
[----:B------:R-:W-:Y:S01]  /*1d60*/  IMAD.IADD R79, R81, 0x1, R6 ;  /* 0x00000001514f7824 */ /* 0x000fe200078e0206 */
[----:B------:R-:W-:Y:S01]  /*1d70*/  ISETP.GE.AND P4, PT, R22, c[0x0][0x1d4], PT ;  /* 0x0000750016007a0c */ /* 0x000fe20003f86270 */
[----:B------:R-:W-:Y:S01]  /*1d80*/  IMAD R0, R8, c[0x0][0x21c], R0 ;  /* 0x0000870008007a24 */ /* 0x000fe200078e0200 */
[----:B------:R-:W0:Y:S01]  /*1d90*/  LDGDEPBAR ;  /* 0x00000000000079af */ /* 0x000e220000000000 */
[----:B------:R-:W-:-:S03]  /*1da0*/  IMAD.WIDE.U32 R2, R4, UR20, R78 ;  /* 0x0000001404027c25 */ /* 0x000fc6000f8e004e */
[----:B------:R-:W-:Y:S01]  /*1db0*/  STL.64 [R1+0x30], R78 ;  /* 0x0000304e01007387 */ /* 0x000fe20000100a00 */
[----:B------:R-:W-:Y:S01]  /*1dc0*/  IMAD.IADD R25, R27, 0x1, R0 ;  /* 0x000000011b197824 */ /* 0x000fe200078e0200 */
[----:B------:R-:W-:Y:S01]  /*1dd0*/  IADD3 R0, R3, UR22, RZ ;  /* 0x0000001603007c10 */ /* 0x000fe2000fffe0ff */
[----:B------:R-:W-:Y:S01]  /*1de0*/  IMAD.U32 R6, RZ, RZ, UR24 ;  /* 0x00000018ff067e24 */ /* 0x000fe2000f8e00ff */
[----:B------:R-:W-:Y:S01]  /*1df0*/  @P2 LEA R4, P0, R2, c[0x0][0x1c8], 0x1 ;  /* 0x0000720002042a11 */ /* 0x000fe200078008ff */
[----:B------:R-:W-:Y:S02]  /*1e00*/  STL.64 [R1+0x48], R26 ;  /* 0x0000481a01007387 */ /* 0x000fe40000100a00 */
[----:B------:R-:W-:Y:S01]  /*1e10*/  IMAD.WIDE.U32 R6, R6, 0x30, R24 ;  /* 0x0000003006067825 */ /* 0x000fe200078e0018 */
[C---:B------:R-:W-:Y:S01]  /*1e20*/  @P2 LEA.HI.X R5, R2.reuse, c[0x0][0x1cc], R0, 0x1, P0 ;  /* 0x0000730002052a11 */ /* 0x040fe200000f0c00 */
[----:B------:R-:W-:Y:S01]  /*1e30*/  STL.64 [R1+0x40], R24 ;  /* 0x0000401801007387 */ /* 0x000fe20000100a00 */
[----:B------:R-:W-:-:S03]  /*1e40*/  @P1 IADD3 R2, P0, R2, UR15, RZ ;  /* 0x0000000f02021c10 */ /* 0x000fc6000ff1e0ff */
[----:B------:R4:W-:Y:S01]  /*1e50*/  @P2 LDGSTS.E.BYPASS.LTC128B.128 [R76+0x10100], [R4.64], !P6 ;  /* 0x10100000044c2fae */ /* 0x0009e2000f101d50 */
[----:B------:R-:W-:Y:S02]  /*1e60*/  @P1 IADD3.X R0, R0, UR6, RZ, P0, !PT ;  /* 0x0000000600001c10 */ /* 0x000fe400087fe4ff */
[----:B------:R-:W-:Y:S01]  /*1e70*/  @P1 LEA R8, P0, R2, c[0x0][0x1c8], 0x1 ;  /* 0x0000720002081a11 */ /* 0x000fe200078008ff */
[----:B------:R4:W-:Y:S01]  /*1e80*/  @P2 LDGSTS.E.BYPASS.LTC128B.128 [R76+0x11900], [R4.64+0x80], !P3 ;  /* 0x11900080044c2fae */ /* 0x0009e2000d901d50 */
[----:B------:R-:W-:Y:S02]  /*1e90*/  ISETP.GT.AND P3, PT, R132, 0x7f, PT ;  /* 0x0000007f8400780c */ /* 0x000fe40003f64270 */
[----:B------:R-:W-:Y:S01]  /*1ea0*/  @P1 LEA.HI.X R9, R2, c[0x0][0x1cc], R0, 0x1, P0 ;  /* 0x0000730002091a11 */ /* 0x000fe200000f0c00 */
[----:B------:R4:W-:Y:S01]  /*1eb0*/  @P2 LDGSTS.E.BYPASS.LTC128B.128 [R76+0x13100], [R4.64+0x100], !P5 ;  /* 0x13100100044c2fae */ /* 0x0009e2000e901d50 */
[----:B------:R-:W-:Y:S02]  /*1ec0*/  IADD3 R0, R7, UR4, RZ ;  /* 0x0000000407007c10 */ /* 0x000fe4000fffe0ff */
[----:B------:R-:W-:Y:S01]  /*1ed0*/  LEA R12, P0, R6, c[0x0][0x1f8], 0x1 ;  /* 0x00007e00060c7a11 */ /* 0x000fe200078008ff */
[----:B------:R4:W-:Y:S01]  /*1ee0*/  @P2 LDGSTS.E.BYPASS.LTC128B.128 [R76+0x14900], [R4.64+0x180], !P4 ;  /* 0x14900180044c2fae */ /* 0x0009e2000e101d50 */
[----:B------:R-:W-:-:S02]  /*1ef0*/  LOP3.LUT P2, RZ, R133, 0x1, RZ, 0xc0, !PT ;  /* 0x0000000185ff7812 */ /* 0x000fc4000784c0ff */
[----:B------:R-:W-:Y:S01]  /*1f00*/  LEA.HI.X R13, R6, c[0x0][0x1fc], R0, 0x1, P0 ;  /* 0x00007f00060d7a11 */ /* 0x000fe200000f0c00 */
[----:B------:R-:W-:Y:S01]  /*1f10*/  IMAD.SHL.U32 R6, R77, 0x8, RZ ;  /* 0x000000084d067824 */ /* 0x000fe200078e00ff */
[----:B------:R5:W-:Y:S01]  /*1f20*/  @P1 LDGSTS.E.BYPASS.LTC128B.128 [R76+0x11100], [R8.64], !P6 ;  /* 0x11100000084c1fae */ /* 0x000be2000f101d50 */
[----:B------:R-:W-:Y:S01]  /*1f30*/  @!P3 IMAD.MOV.U32 R7, RZ, RZ, c[0x0][0x208] ;  /* 0x00008200ff07b624 */ /* 0x000fe200078e00ff */
[----:B---3--:R-:W-:Y:S01]  /*1f40*/  P2R R16, PR, RZ, 0x8 ;  /* 0x00000008ff107803 */ /* 0x008fe20000000000 */
[----:B-1----:R-:W-:-:S03]  /*1f50*/  @!P3 IMAD.MOV.U32 R11, RZ, RZ, c[0x0][0x20c] ;  /* 0x00008300ff0bb624 */ /* 0x002fc600078e00ff */
[----:B--2---:R-:W-:-:S03]  /*1f60*/  @!P3 LEA R14, P0, R7, R12, 0x6 ;  /* 0x0000000c070eb211 */ /* 0x004fc600078030ff */
[----:B------:R5:W-:Y:S01]  /*1f70*/  @P1 LDGSTS.E.BYPASS.LTC128B.128 [R76+0x12900], [R8.64+0x80], !P2 ;  /* 0x12900080084c1fae */ /* 0x000be2000d101d50 */
[----:B------:R-:W-:Y:S02]  /*1f80*/  @!P3 LEA.HI.X R15, R7, R13, R11, 0x6, P0 ;  /* 0x0000000d070fb211 */ /* 0x000fe400000f340b */
[----:B------:R-:W-:Y:S01]  /*1f90*/  LOP3.LUT P0, RZ, R21, 0x2, RZ, 0xc0, !PT ;  /* 0x0000000215ff7812 */ /* 0x000fe2000780c0ff */
[----:B------:R5:W-:Y:S01]  /*1fa0*/  @P1 LDGSTS.E.BYPASS.LTC128B.128 [R76+0x14100], [R8.64+0x100], !P5 ;  /* 0x14100100084c1fae */ /* 0x000be2000e901d50 */
[----:B------:R-:W-:-:S03]  /*1fb0*/  SEL R7, RZ, 0x1, P6 ;  /* 0x00000001ff077807 */ /* 0x000fc60003000000 */
[----:B------:R5:W-:Y:S04]  /*1fc0*/  @P1 LDGSTS.E.BYPASS.LTC128B.128 [R76+0x15900], [R8.64+0x180], !P4 ;  /* 0x15900180084c1fae */ /* 0x000be8000e101d50 */
[----:B------:R-:W0:Y:S01]  /*1fd0*/  LDGDEPBAR ;  /* 0x00000000000079af */ /* 0x000e220000000000 */
[----:B----4-:R-:W-:-:S04]  /*1fe0*/  LEA.HI R4, R75, R132, RZ, 0x4 ;  /* 0x000000844b047211 */ /* 0x010fc800078f20ff */
[----:B------:R-:W-:Y:S02]  /*1ff0*/  LOP3.LUT R2, R4, 0xfffffff0, RZ, 0xc0, !PT ;  /* 0xfffffff004027812 */ /* 0x000fe400078ec0ff */
[----:B------:R-:W-:-:S03]  /*2000*/  SHF.R.S32.HI R3, RZ, 0x4, R4 ;  /* 0x00000004ff037819 */ /* 0x000fc60000011404 */
[----:B------:R-:W-:Y:S01]  /*2010*/  IMAD.IADD R0, R132, 0x1, -R2 ;  /* 0x0000000184007824 */ /* 0x000fe200078e0a02 */
[----:B------:R-:W-:Y:S01]  /*2020*/  LEA.HI R4, R4, R3, RZ, 0x1 ;  /* 0x0000000304047211 */ /* 0x000fe200078f08ff */
[----:B------:R-:W-:-:S03]  /*2030*/  IMAD.SHL.U32 R2, R21, 0x40, RZ ;  /* 0x0000004015027824 */ /* 0x000fc600078e00ff */
[----:B------:R-:W-:Y:S02]  /*2040*/  SHF.R.S32.HI R5, RZ, 0x1f, R0 ;  /* 0x0000001fff057819 */ /* 0x000fe40000011400 */
[----:B------:R-:W-:Y:S02]  /*2050*/  LOP3.LUT R2, R2, 0x1c0, RZ, 0xc0, !PT ;  /* 0x000001c002027812 */ /* 0x000fe400078ec0ff */
[----:B------:R-:W-:Y:S02]  /*2060*/  LEA.HI R10, R5, R0, RZ, 0x3 ;  /* 0x00000000050a7211 */ /* 0x000fe400078f18ff */
[----:B------:R-:W-:Y:S02]  /*2070*/  LOP3.LUT R4, R4, 0xfffffffe, RZ, 0xc0, !PT ;  /* 0xfffffffe04047812 */ /* 0x000fe400078ec0ff */
[----:B------:R-:W-:Y:S01]  /*2080*/  LOP3.LUT R5, R10, 0xfffffff8, RZ, 0xc0, !PT ;  /* 0xfffffff80a057812 */ /* 0x000fe200078ec0ff */
[----:B------:R-:W-:-:S04]  /*2090*/  DEPBAR.LE SB0, 0x1 ;  /* 0x000080400000791a */ /* 0x000fc80000000000 */
[----:B------:R-:W-:Y:S01]  /*20a0*/  LOP3.LUT R6, R2, 0x8, R6, 0xf8, !PT ;  /* 0x0000000802067812 */ /* 0x000fe200078ef806 */
[----:B------:R-:W-:Y:S01]  /*20b0*/  IMAD.IADD R3, R3, 0x1, -R4 ;  /* 0x0000000103037824 */ /* 0x000fe200078e0a04 */
[----:B------:R-:W-:Y:S01]  /*20c0*/  SHF.R.U32.HI R2, RZ, 0x3, R2 ;  /* 0x00000003ff027819 */ /* 0x000fe20000011602 */
[----:B------:R-:W-:Y:S01]  /*20d0*/  IMAD.IADD R4, R0, 0x1, -R5 ;  /* 0x0000000100047824 */ /* 0x000fe200078e0a05 */
[----:B------:R-:W-:Y:S02]  /*20e0*/  SEL R5, RZ, 0x4, P5 ;  /* 0x00000004ff057807 */ /* 0x000fe40002800000 */
[----:B------:R-:W-:Y:S01]  /*20f0*/  LOP3.LUT R0, R6, R2, RZ, 0x3c, !PT ;  /* 0x0000000206007212 */ /* 0x000fe200078e3cff */
[C---:B------:R-:W-:Y:S01]  /*2100*/  IMAD.SHL.U32 R2, R4.reuse, 0x40, RZ ;  /* 0x0000004004027824 */ /* 0x040fe200078e00ff */
[----:B------:R-:W-:Y:S01]  /*2110*/  SEL R6, RZ, 0x2, P2 ;  /* 0x00000002ff067807 */ /* 0x000fe20001000000 */
[----:B------:R-:W-:Y:S01]  /*2120*/  BAR.SYNC.DEFER_BLOCKING 0x0 ;  /* 0x0000000000007b1d */ /* 0x000fe20000010000 */
[----:B------:R-:W-:Y:S01]  /*2130*/  LOP3.LUT P1, RZ, R4, 0x4, RZ, 0xc0, !PT ;  /* 0x0000000404ff7812 */ /* 0x000fe2000782c0ff */
[C---:B------:R-:W-:Y:S01]  /*2140*/  IMAD R0, R3.reuse, 0x200, R0 ;  /* 0x0000020003007824 */ /* 0x040fe200078e0200 */
[----:B------:R-:W-:Y:S01]  /*2150*/  LOP3.LUT R2, R2, 0x1c0, RZ, 0xc0, !PT ;  /* 0x000001c002027812 */ /* 0x000fe200078ec0ff */
[----:B------:R-:W-:Y:S01]  /*2160*/  IMAD.SHL.U32 R3, R3, 0x8, RZ ;  /* 0x0000000803037824 */ /* 0x000fe200078e00ff */
[----:B------:R-:W-:Y:S01]  /*2170*/  IADD3 R5, R5, R6, R7 ;  /* 0x0000000605057210 */ /* 0x000fe20007ffe007 */
[----:B------:R-:W-:Y:S01]  /*2180*/  IMAD.SHL.U32 R135, R0, 0x2, RZ ;  /* 0x0000000200877824 */ /* 0x000fe200078e00ff */
[----:B------:R-:W-:-:S02]  /*2190*/  P2R R7, PR, RZ, 0x40 ;  /* 0x00000040ff077803 */ /* 0x000fc40000000000 */
[----:B------:R-:W-:Y:S02]  /*21a0*/  LOP3.LUT R3, R2, 0x8, R3, 0xf8, !PT ;  /* 0x0000000802037812 */ /* 0x000fe400078ef803 */
[----:B------:R-:W-:Y:S02]  /*21b0*/  SHF.R.U32.HI R2, RZ, 0x3, R2 ;  /* 0x00000003ff027819 */ /* 0x000fe40000011602 */
[----:B------:R-:W-:Y:S02]  /*21c0*/  IADD3 R0, R135, 0x10100, RZ ;  /* 0x0001010087007810 */ /* 0x000fe40007ffe0ff */
[----:B------:R-:W-:Y:S01]  /*21d0*/  LOP3.LUT R2, R3, R2, RZ, 0x3c, !PT ;  /* 0x0000000203027212 */ /* 0x000fe200078e3cff */
[----:B------:R-:W-:Y:S01]  /*21e0*/  IMAD.SHL.U32 R3, R10, 0x40, RZ ;  /* 0x000000400a037824 */ /* 0x000fe200078e00ff */
[----:B------:R-:W-:Y:S02]  /*21f0*/  IADD3 R242, R135, 0x10120, RZ ;  /* 0x0001012087f27810 */ /* 0x000fe40007ffe0ff */
[----:B------:R-:W-:-:S02]  /*2200*/  @P0 IADD3 R242, R0, -0x20, RZ ;  /* 0xffffffe000f20810 */ /* 0x000fc40007ffe0ff */
[----:B------:R-:W-:Y:S01]  /*2210*/  LOP3.LUT R3, R2, 0xfffffe00, R3, 0xf8, !PT ;  /* 0xfffffe0002037812 */ /* 0x000fe200078ef803 */
[----:B------:R-:W-:Y:S01]  /*2220*/  IMAD.MOV.U32 R2, RZ, RZ, 0x40 ;  /* 0x00000040ff027424 */ /* 0x000fe200078e00ff */
[----:B------:R-:W-:Y:S02]  /*2230*/  SEL R0, RZ, 0x8, P4 ;  /* 0x00000008ff007807 */ /* 0x000fe40002000000 */
[----:B------:R-:W-:Y:S01]  /*2240*/  LOP3.LUT P0, RZ, R4, 0x2, RZ, 0xc0, !PT ;  /* 0x0000000204ff7812 */ /* 0x000fe2000780c0ff */
[----:B------:R-:W-:Y:S01]  /*2250*/  IMAD.MOV.U32 R4, RZ, RZ, 0x10 ;  /* 0x00000010ff047424 */ /* 0x000fe200078e00ff */
[C---:B------:R-:W-:Y:S01]  /*2260*/  IADD3 R252, R242.reuse, 0x1000, RZ ;  /* 0x00001000f2fc7810 */ /* 0x040fe20007ffe0ff */
[----:B------:R-:W-:Y:S01]  /*2270*/  IMAD R220, R73, 0x400, R3 ;  /* 0x0000040049dc7824 */ /* 0x000fe200078e0203 */
[----:B------:R-:W-:Y:S01]  /*2280*/  IADD3 R251, R242, 0x1800, RZ ;  /* 0x00001800f2fb7810 */ /* 0x000fe20007ffe0ff */
[----:B------:R-:W-:Y:S01]  /*2290*/  IMAD.IADD R6, R0, 0x1, R5 ;  /* 0x0000000100067824 */ /* 0x000fe200078e0205 */
[----:B------:R-:W-:Y:S01]  /*22a0*/  SEL R4, R4, 0xfffffff0, !P0 ;  /* 0xfffffff004047807 */ /* 0x000fe20004000000 */
[----:B------:R-:W-:Y:S01]  /*22b0*/  IMAD.MOV.U32 R0, RZ, RZ, 0x20 ;  /* 0x00000020ff007424 */ /* 0x000fe200078e00ff */
[C---:B------:R-:W-:Y:S01]  /*22c0*/  LEA R228, R220.reuse, 0x100, 0x1 ;  /* 0x00000100dce47811 */ /* 0x040fe200078e08ff */
[----:B------:R-:W-:Y:S01]  /*22d0*/  IMAD.SHL.U32 R220, R220, 0x2, RZ ;  /* 0x00000002dcdc7824 */ /* 0x000fe200078e00ff */
[----:B------:R-:W-:-:S02]  /*22e0*/  IADD3 R5, R72, c[0x0][0x1d0], -R77 ;  /* 0x0000740048057a10 */ /* 0x000fc40007ffe84d */
[----:B------:R-:W-:Y:S01]  /*22f0*/  SEL R0, R0, 0xffffffe0, !P1 ;  /* 0xffffffe000007807 */ /* 0x000fe20004800000 */
[--C-:B------:R-:W-:Y:S01]  /*2300*/  IMAD R224, R4, 0x2, R228.reuse ;  /* 0x0000000204e07824 */ /* 0x100fe200078e02e4 */
[----:B------:R-:W-:Y:S01]  /*2310*/  LDSM.16.M88.4 R160, [R220+0x100] ;  /* 0x00010000dca0783b */ /* 0x000fe20000000200 */
[----:B------:R-:W-:Y:S02]  /*2320*/  LOP3.LUT P6, RZ, R6, 0x1, RZ, 0xc0, !PT ;  /* 0x0000000106ff7812 */ /* 0x000fe400078cc0ff */
[C---:B------:R-:W-:Y:S01]  /*2330*/  IMAD R228, R0.reuse, 0x2, R228 ;  /* 0x0000000200e47824 */ /* 0x040fe200078e02e4 */
[----:B------:R-:W-:Y:S01]  /*2340*/  LDSM.16.M88.4 R188, [R220+0x4100] ;  /* 0x00410000dcbc783b */ /* 0x000fe20000000200 */
[----:B------:R-:W-:Y:S01]  /*2350*/  IMAD R232, R0, 0x2, R224 ;  /* 0x0000000200e87824 */ /* 0x000fe200078e02e0 */
[----:B------:R-:W-:Y:S02]  /*2360*/  ISETP.LT.OR P0, PT, R5, 0x1, !P6 ;  /* 0x000000010500780c */ /* 0x000fe40007701670 */
[----:B------:R-:W-:Y:S01]  /*2370*/  LDSM.16.M88.4 R204, [R220+0x8100] ;  /* 0x00810000dccc783b */ /* 0x000fe20000000200 */
[----:B------:R-:W-:-:S02]  /*2380*/  LOP3.LUT P2, RZ, R6, 0x2, RZ, 0xc0, !PT ;  /* 0x0000000206ff7812 */ /* 0x000fc4000784c0ff */
[----:B------:R-:W-:Y:S01]  /*2390*/  LOP3.LUT P1, RZ, R6, 0x4, RZ, 0xc0, !PT ;  /* 0x0000000406ff7812 */ /* 0x000fe2000782c0ff */
[----:B------:R-:W-:Y:S01]  /*23a0*/  LDSM.16.M88.4 R164, [R224] ;  /* 0x00000000e0a4783b */ /* 0x000fe20000000200 */
[C---:B------:R-:W-:Y:S02]  /*23b0*/  IADD3 R250, R242.reuse, 0x2000, RZ ;  /* 0x00002000f2fa7810 */ /* 0x040fe40007ffe0ff */
[C---:B------:R-:W-:Y:S01]  /*23c0*/  IADD3 R249, R242.reuse, 0x2800, RZ ;  /* 0x00002800f2f97810 */ /* 0x040fe20007ffe0ff */
[----:B------:R-:W-:Y:S01]  /*23d0*/  LDSM.16.M88.4 R192, [R224+0x4000] ;  /* 0x00400000e0c0783b */ /* 0x000fe20000000200 */
[C---:B------:R-:W-:Y:S02]  /*23e0*/  IADD3 R248, R242.reuse, 0x3000, RZ ;  /* 0x00003000f2f87810 */ /* 0x040fe40007ffe0ff */
[C---:B------:R-:W-:Y:S01]  /*23f0*/  IADD3 R247, R242.reuse, 0x3800, RZ ;  /* 0x00003800f2f77810 */ /* 0x040fe20007ffe0ff */
[----:B------:R-:W-:Y:S01]  /*2400*/  LDSM.16.M88.4 R208, [R224+0x8000] ;  /* 0x00800000e0d0783b */ /* 0x000fe20000000200 */
[----:B------:R-:W-:-:S02]  /*2410*/  IADD3 R246, R242, 0x4000, RZ ;  /* 0x00004000f2f67810 */ /* 0x000fc40007ffe0ff */
[C---:B------:R-:W-:Y:S01]  /*2420*/  IADD3 R245, R242.reuse, 0x4800, RZ ;  /* 0x00004800f2f57810 */ /* 0x040fe20007ffe0ff */
[----:B------:R-:W-:Y:S01]  /*2430*/  LDSM.16.M88.4 R180, [R228] ;  /* 0x00000000e4b4783b */ /* 0x000fe20000000200 */
[C---:B------:R-:W-:Y:S02]  /*2440*/  IADD3 R244, R242.reuse, 0x5000, RZ ;  /* 0x00005000f2f47810 */ /* 0x040fe40007ffe0ff */
[----:B------:R-:W-:Y:S01]  /*2450*/  IADD3 R243, R242, 0x5800, RZ ;  /* 0x00005800f2f37810 */ /* 0x000fe20007ffe0ff */
        /* <DEDUP_REMOVED lines=12> */
[----:B-----5:R-:W1:Y:S04]  /*2520*/  LDSM.16.M88.4 R8, [R135+0x10100] ;  /* 0x010100008708783b */ /* 0x020e680000000200 */
[----:B------:R-:W2:Y:S04]  /*2530*/  LDSM.16.M88.4 R24, [R135+0x10900] ;  /* 0x010900008718783b */ /* 0x000ea80000000200 */
[----:B------:R-:W3:Y:S04]  /*2540*/  LDSM.16.M88.4 R28, [R135+0x11100] ;  /* 0x01110000871c783b */ /* 0x000ee80000000200 */
[----:B------:R-:W4:Y:S04]  /*2550*/  LDSM.16.M88.4 R44, [R242] ;  /* 0x00000000f22c783b */ /* 0x000f280000000200 */
[----:B------:R-:W5:Y:S04]  /*2560*/  LDSM.16.M88.4 R48, [R242+0x800] ;  /* 0x00080000f230783b */ /* 0x000f680000000200 */
[----:B------:R-:W3:Y:S04]  /*2570*/  LDSM.16.M88.4 R56, [R242+0x1000] ;  /* 0x00100000f238783b */ /* 0x000ee80000000200 */
[----:B------:R-:W-:Y:S01]  /*2580*/  @!PT LDS RZ, [RZ] ;  /* 0x00000000fffff984 */ /* 0x000fe20000000800 */
[----:B------:R-:W-:Y:S01]  /*2590*/  @!PT LDS RZ, [RZ] ;  /* 0x00000000fffff984 */ /* 0x000fe20000000800 */
[----:B------:R-:W-:Y:S01]  /*25a0*/  @!PT LDS RZ, [RZ] ;  /* 0x00000000fffff984 */ /* 0x000fe20000000800 */
[----:B------:R3:W-:Y:S01]  /*25b0*/  LDGSTS.E.BYPASS.LTC128B.128 [R76+0x100], [R12.64], !P0 ;  /* 0x001000000c4c7fae */ /* 0x0007e2000c101d50 */
[----:B------:R-:W-:-:S04]  /*25c0*/  LOP3.LUT P0, RZ, R21, 0x4, RZ, 0xc0, !PT ;  /* 0x0000000415ff7812 */ /* 0x000fc8000780c0ff */
[----:B------:R-:W-:Y:S02]  /*25d0*/  SEL R2, R2, 0xffffffc0, !P0 ;  /* 0xffffffc002027807 */ /* 0x000fe40004000000 */
[----:B------:R-:W-:-:S03]  /*25e0*/  ISETP.LT.OR P0, PT, R5, 0x1, !P2 ;  /* 0x000000010500780c */ /* 0x000fc60005701670 */
[--C-:B------:R-:W-:Y:S02]  /*25f0*/  IMAD.IADD R241, R135, 0x1, R2.reuse ;  /* 0x0000000187f17824 */ /* 0x100fe400078e0202 */
[----:B------:R-:W-:Y:S01]  /*2600*/  IMAD.IADD R238, R242, 0x1, R2 ;  /* 0x00000001f2ee7824 */ /* 0x000fe200078e0202 */
[C---:B-1----:R-:W-:Y:S07]  /*2610*/  HMMA.16816.F32.BF16 R20, R160.reuse, R10, RZ ;  /* 0x0000000aa014723c */ /* 0x042fee00000418ff */
[----:B------:R1:W-:Y:S01]  /*2620*/  LDGSTS.E.BYPASS.LTC128B.128 [R76+0x1900], [R12.64+0x80], !P0 ;  /* 0x019000800c4c7fae */ /* 0x0003e2000c101d50 */
[----:B------:R-:W-:Y:S01]  /*2630*/  ISETP.LT.OR P0, PT, R5, 0x1, !P1 ;  /* 0x000000010500780c */ /* 0x000fe20004f01670 */
[C---:B--2---:R-:W-:Y:S08]  /*2640*/  HMMA.16816.F32.BF16 R32, R160.reuse, R24, RZ ;  /* 0x00000018a020723c */ /* 0x044ff000000418ff */
[----:B------:R-:W-:Y:S04]  /*2650*/  HMMA.16816.F32.BF16 R36, R160, R26, RZ ;  /* 0x0000001aa024723c */ /* 0x000fe800000418ff */
[----:B------:R1:W-:Y:S01]  /*2660*/  LDGSTS.E.BYPASS.LTC128B.128 [R76+0x3100], [R12.64+0x100], !P0 ;  /* 0x031001000c4c7fae */ /* 0x0003e2000c101d50 */
[----:B------:R-:W-:-:S04]  /*2670*/  LOP3.LUT P0, RZ, R6, 0x8, RZ, 0xc0, !PT ;  /* 0x0000000806ff7812 */ /* 0x000fc8000780c0ff */
[----:B------:R-:W-:Y:S01]  /*2680*/  ISETP.LT.OR P3, PT, R5, 0x1, !P0 ;  /* 0x000000010500780c */ /* 0x000fe20004761670 */
[----:B---3--:R-:W-:Y:S08]  /*2690*/  HMMA.16816.F32.BF16 R40, R160, R28, RZ ;  /* 0x0000001ca028723c */ /* 0x008ff000000418ff */
[----:B----4-:R-:W-:Y:S04]  /*26a0*/  HMMA.16816.F32.BF16 R20, R164, R46, R20 ;  /* 0x0000002ea414723c */ /* 0x010fe80000041814 */
[----:B------:R1:W-:Y:S01]  /*26b0*/  LDGSTS.E.BYPASS.LTC128B.128 [R76+0x4900], [R12.64+0x180], !P3 ;  /* 0x049001800c4c7fae */ /* 0x0003e2000d901d50 */
[----:B------:R-:W-:-:S03]  /*26c0*/  ISETP.NE.AND P3, PT, R16, RZ, PT ;  /* 0x000000ff1000720c */ /* 0x000fc60003f65270 */
[C---:B------:R-:W-:Y:S08]  /*26d0*/  HMMA.16816.F32.BF16 R16, R160.reuse, R8, RZ ;  /* 0x00000008a010723c */ /* 0x040ff000000418ff */
[----:B------:R-:W-:Y:S02]  /*26e0*/  HMMA.16816.F32.BF16 R8, R160, R30, RZ ;  /* 0x0000001ea008723c */ /* 0x000fe400000418ff */
[----:B------:R-:W-:-:S02]  /*26f0*/  @!P3 ISETP.LT.OR P6, PT, R5, 0x21, !P6 ;  /* 0x000000210500b80c */ /* 0x000fc400077c1670 */
[C---:B------:R-:W-:Y:S02]  /*2700*/  @!P3 ISETP.LT.OR P2, PT, R5.reuse, 0x21, !P2 ;  /* 0x000000210500b80c */ /* 0x040fe40005741670 */
[C---:B------:R-:W-:Y:S02]  /*2710*/  @!P3 ISETP.LT.OR P1, PT, R5.reuse, 0x21, !P1 ;  /* 0x000000210500b80c */ /* 0x040fe40004f21670 */
[----:B------:R-:W-:Y:S01]  /*2720*/  @!P3 ISETP.LT.OR P0, PT, R5, 0x21, !P0 ;  /* 0x000000210500b80c */ /* 0x000fe20004701670 */
[----:B-----5:R-:W-:Y:S01]  /*2730*/  HMMA.16816.F32.BF16 R24, R164, R48, R32 ;  /* 0x00000030a418723c */ /* 0x020fe20000041820 */
[----:B------:R-:W-:-:S05]  /*2740*/  IADD3 R5, R242, 0x800, RZ ;  /* 0x00000800f2057810 */ /* 0x000fca0007ffe0ff */
[----:B------:R1:W-:Y:S01]  /*2750*/  @!P3 LDGSTS.E.BYPASS.LTC128B.128 [R76+0x1100], [R14.64], !P6 ;  /* 0x011000000e4cbfae */ /* 0x0003e2000f101d50 */
[----:B------:R-:W-:Y:S01]  /*2760*/  ISETP.NE.AND P6, PT, R7, RZ, PT ;  /* 0x000000ff0700720c */ /* 0x000fe20003fc5270 */
[C---:B------:R-:W-:Y:S02]  /*2770*/  HMMA.16816.F32.BF16 R16, R164.reuse, R44, R16 ;  /* 0x0000002ca410723c */ /* 0x040fe40000041810 */
[----:B------:R1:W-:Y:S04]  /*2780*/  @!P3 LDGSTS.E.BYPASS.LTC128B.128 [R76+0x2900], [R14.64+0x80], !P2 ;  /* 0x029000800e4cbfae */ /* 0x0003e8000d101d50 */
[----:B------:R1:W-:Y:S02]  /*2790*/  @!P3 LDGSTS.E.BYPASS.LTC128B.128 [R76+0x4100], [R14.64+0x100], !P1 ;  /* 0x041001000e4cbfae */ /* 0x0003e4000c901d50 */
[----:B------:R-:W-:Y:S02]  /*27a0*/  HMMA.16816.F32.BF16 R28, R164, R50, R36 ;  /* 0x00000032a41c723c */ /* 0x000fe40000041824 */
[----:B------:R1:W-:Y:S01]  /*27b0*/  @!P3 LDGSTS.E.BYPASS.LTC128B.128 [R76+0x5900], [R14.64+0x180], !P0 ;  /* 0x059001800e4cbfae */ /* 0x0003e2000c101d50 */
[----:B------:R-:W-:-:S03]  /*27c0*/  PLOP3.LUT P0, PT, PT, PT, UP0, 0x40, 0x0 ;  /* 0x000000000000781c */ /* 0x000fc60003f0e808 */
[----:B------:R-:W2:Y:S02]  /*27d0*/  LDSM.16.M88.4 R52, [R241+0x10100] ;  /* 0x01010000f134783b */ /* 0x000ea40000000200 */
[C---:B------:R-:W-:Y:S02]  /*27e0*/  HMMA.16816.F32.BF16 R32, R164.reuse, R56, R40 ;  /* 0x00000038a420723c */ /* 0x040fe40000041828 */
[----:B------:R-:W3:Y:S04]  /*27f0*/  LDSM.16.M88.4 R60, [R241+0x10900] ;  /* 0x01090000f13c783b */ /* 0x000ee80000000200 */
[----:B------:R-:W4:Y:S02]  /*2800*/  LDSM.16.M88.4 R64, [R241+0x11100] ;  /* 0x01110000f140783b */ /* 0x000f240000000200 */
[----:B------:R-:W-:Y:S02]  /*2810*/  HMMA.16816.F32.BF16 R8, R164, R58, R8 ;  /* 0x0000003aa408723c */ /* 0x000fe40000041808 */
[----:B------:R-:W-:Y:S04]  /*2820*/  LDSM.16.M88.4 R40, [R238+0x800] ;  /* 0x00080000ee28783b */ /* 0x000fe80000000200 */
[----:B------:R-:W-:Y:S04]  /*2830*/  LDSM.16.M88.4 R56, [R238+0x1000] ;  /* 0x00100000ee38783b */ /* 0x000fe80000000200 */
[----:B------:R-:W-:Y:S04]  /*2840*/  LDSM.16.M88.4 R36, [R135+0x11900] ;  /* 0x011900008724783b */ /* 0x000fe80000000200 */
[----:B-1----:R-:W1:Y:S04]  /*2850*/  LDSM.16.M88.4 R12, [R238] ;  /* 0x00000000ee0c783b */ /* 0x002e680000000200 */
[----:B------:R-:W5:Y:S04]  /*2860*/  LDSM.16.M88.4 R48, [R135+0x12100] ;  /* 0x012100008730783b */ /* 0x000f680000000200 */
[----:B------:R-:W-:Y:S04]  /*2870*/  LDSM.16.M88.4 R44, [R242+0x2000] ;  /* 0x00200000f22c783b */ /* 0x000fe80000000200 */
[----:B------:R-:W-:Y:S01]  /*2880*/  LDSM.16.M88.4 R68, [R241+0x14900] ;  /* 0x01490000f144783b */ /* 0x000fe20000000200 */
[C---:B--2---:R-:W-:Y:S03]  /*2890*/  HMMA.16816.F32.BF16 R16, R180.reuse, R52, R16 ;  /* 0x00000034b410723c */ /* 0x044fe60000041810 */
[----:B------:R-:W0:Y:S04]  /*28a0*/  LDGDEPBAR ;  /* 0x00000000000079af */ /* 0x000e280000000000 */
[----:B------:R-:W-:Y:S01]  /*28b0*/  STL [R1], R5 ;  /* 0x0000000501007387 */ /* 0x000fe20000100800 */
[C---:B------:R-:W-:Y:S03]  /*28c0*/  HMMA.16816.F32.BF16 R20, R180.reuse, R54, R20 ;  /* 0x00000036b414723c */ /* 0x040fe60000041814 */
[----:B------:R-:W-:Y:S05]  /*28d0*/  LDSM.16.M88.4 R52, [R242+0x2800] ;  /* 0x00280000f234783b */ /* 0x000fea0000000200 */
[C---:B---3--:R-:W-:Y:S08]  /*28e0*/  HMMA.16816.F32.BF16 R24, R180.reuse, R60, R24 ;  /* 0x0000003cb418723c */ /* 0x048ff00000041818 */
[C---:B------:R-:W-:Y:S01]  /*28f0*/  HMMA.16816.F32.BF16 R28, R180.reuse, R62, R28 ;  /* 0x0000003eb41c723c */ /* 0x040fe2000004181c */
[----:B------:R-:W2:Y:S07]  /*2900*/  LDSM.16.M88.4 R60, [R135+0x12900] ;  /* 0x01290000873c783b */ /* 0x000eae0000000200 */
[C---:B----4-:R-:W-:Y:S08]  /*2910*/  HMMA.16816.F32.BF16 R32, R180.reuse, R64, R32 ;  /* 0x00000040b420723c */ /* 0x050ff00000041820 */
[----:B------:R-:W-:Y:S01]  /*2920*/  HMMA.16816.F32.BF16 R8, R180, R66, R8 ;  /* 0x00000042b408723c */ /* 0x000fe20000041808 */
[----:B------:R-:W-:Y:S07]  /*2930*/  LDSM.16.M88.4 R64, [R135+0x14100] ;  /* 0x014100008740783b */ /* 0x000fee0000000200 */
[C---:B-1----:R-:W-:Y:S08]  /*2940*/  HMMA.16816.F32.BF16 R16, R184.reuse, R12, R16 ;  /* 0x0000000cb810723c */ /* 0x042ff00000041810 */
[C---:B------:R-:W-:Y:S01]  /*2950*/  HMMA.16816.F32.BF16 R20, R184.reuse, R14, R20 ;  /* 0x0000000eb814723c */ /* 0x040fe20000041814 */
[----:B------:R-:W1:Y:S07]  /*2960*/  LDSM.16.M88.4 R12, [R242+0x1800] ;  /* 0x00180000f20c783b */ /* 0x000e6e0000000200 */
[C---:B------:R-:W-:Y:S08]  /*2970*/  HMMA.16816.F32.BF16 R24, R184.reuse, R40, R24 ;  /* 0x00000028b818723c */ /* 0x040ff00000041818 */
[C---:B------:R-:W-:Y:S01]  /*2980*/  HMMA.16816.F32.BF16 R28, R184.reuse, R42, R28 ;  /* 0x0000002ab81c723c */ /* 0x040fe2000004181c */
[----:B------:R-:W3:Y:S07]  /*2990*/  LDSM.16.M88.4 R40, [R241+0x11900] ;  /* 0x01190000f128783b */ /* 0x000eee0000000200 */
[C---:B------:R-:W-:Y:S08]  /*29a0*/  HMMA.16816.F32.BF16 R32, R184.reuse, R56, R32 ;  /* 0x00000038b820723c */ /* 0x040ff00000041820 */
[----:B------:R-:W-:Y:S01]  /*29b0*/  HMMA.16816.F32.BF16 R8, R184, R58, R8 ;  /* 0x0000003ab808723c */ /* 0x000fe20000041808 */
[----:B------:R-:W-:Y:S07]  /*29c0*/  LDSM.16.M88.4 R56, [R238+0x2800] ;  /* 0x00280000ee38783b */ /* 0x000fee0000000200 */
[C---:B------:R-:W-:Y:S08]  /*29d0*/  HMMA.16816.F32.BF16 R16, R188.reuse, R36, R16 ;  /* 0x00000024bc10723c */ /* 0x040ff00000041810 */
[C---:B------:R-:W-:Y:S01]  /*29e0*/  HMMA.16816.F32.BF16 R20, R188.reuse, R38, R20 ;  /* 0x00000026bc14723c */ /* 0x040fe20000041814 */
[----:B------:R-:W-:Y:S07]  /*29f0*/  LDSM.16.M88.4 R36, [R238+0x1800] ;  /* 0x00180000ee24783b */ /* 0x000fee0000000200 */
[C---:B-----5:R-:W-:Y:S08]  /*2a00*/  HMMA.16816.F32.BF16 R24, R188.reuse, R48, R24 ;  /* 0x00000030bc18723c */ /* 0x060ff00000041818 */
[C---:B------:R-:W-:Y:S01]  /*2a10*/  HMMA.16816.F32.BF16 R28, R188.reuse, R50, R28 ;  /* 0x00000032bc1c723c */ /* 0x040fe2000004181c */
[----:B------:R-:W4:Y:S07]  /*2a20*/  LDSM.16.M88.4 R48, [R241+0x12100] ;  /* 0x01210000f130783b */ /* 0x000f2e0000000200 */
[C---:B--2---:R-:W-:Y:S08]  /*2a30*/  HMMA.16816.F32.BF16 R32, R188.reuse, R60, R32 ;  /* 0x0000003cbc20723c */ /* 0x044ff00000041820 */
[----:B------:R-:W-:Y:S01]  /*2a40*/  HMMA.16816.F32.BF16 R8, R188, R62, R8 ;  /* 0x0000003ebc08723c */ /* 0x000fe20000041808 */
[----:B------:R-:W2:Y:S07]  /*2a50*/  LDSM.16.M88.4 R60, [R241+0x12900] ;  /* 0x01290000f13c783b */ /* 0x000eae0000000200 */
[C---:B-1----:R-:W-:Y:S08]  /*2a60*/  HMMA.16816.F32.BF16 R16, R192.reuse, R12, R16 ;  /* 0x0000000cc010723c */ /* 0x042ff00000041810 */
[C---:B------:R-:W-:Y:S08]  /*2a70*/  HMMA.16816.F32.BF16 R20, R192.reuse, R14, R20 ;  /* 0x0000000ec014723c */ /* 0x040ff00000041814 */
[C---:B------:R-:W-:Y:S08]  /*2a80*/  HMMA.16816.F32.BF16 R24, R192.reuse, R44, R24 ;  /* 0x0000002cc018723c */ /* 0x040ff00000041818 */
[C---:B------:R-:W-:Y:S01]  /*2a90*/  HMMA.16816.F32.BF16 R28, R192.reuse, R46, R28 ;  /* 0x0000002ec01c723c */ /* 0x040fe2000004181c */
[----:B------:R-:W1:Y:S07]  /*2aa0*/  LDSM.16.M88.4 R44, [R238+0x2000] ;  /* 0x00200000ee2c783b */ /* 0x000e6e0000000200 */
[C---:B------:R-:W-:Y:S08]  /*2ab0*/  HMMA.16816.F32.BF16 R32, R192.reuse, R52, R32 ;  /* 0x00000034c020723c */ /* 0x040ff00000041820 */
[----:B------:R-:W-:Y:S01]  /*2ac0*/  HMMA.16816.F32.BF16 R12, R192, R54, R8 ;  /* 0x00000036c00c723c */ /* 0x000fe20000041808 */
[----:B------:R-:W-:Y:S07]  /*2ad0*/  LDSM.16.M88.4 R52, [R135+0x13900] ;  /* 0x013900008734783b */ /* 0x000fee0000000200 */
[C---:B---3--:R-:W-:Y:S08]  /*2ae0*/  HMMA.16816.F32.BF16 R8, R196.reuse, R40, R16 ;  /* 0x00000028c408723c */ /* 0x048ff00000041810 */
[C---:B------:R-:W-:Y:S01]  /*2af0*/  HMMA.16816.F32.BF16 R20, R196.reuse, R42, R20 ;  /* 0x0000002ac414723c */ /* 0x040fe20000041814 */
[----:B------:R-:W3:Y:S07]  /*2b00*/  LDSM.16.M88.4 R40, [R135+0x13100] ;  /* 0x013100008728783b */ /* 0x000eee0000000200 */
[C---:B----4-:R-:W-:Y:S08]  /*2b10*/  HMMA.16816.F32.BF16 R24, R196.reuse, R48, R24 ;  /* 0x00000030c418723c */ /* 0x050ff00000041818 */
[C---:B------:R-:W-:Y:S01]  /*2b20*/  HMMA.16816.F32.BF16 R28, R196.reuse, R50, R28 ;  /* 0x00000032c41c723c */ /* 0x040fe2000004181c */
[----:B------:R-:W-:Y:S07]  /*2b30*/  LDSM.16.M88.4 R48, [R242+0x3800] ;  /* 0x00380000f230783b */ /* 0x000fee0000000200 */
[C---:B--2---:R-:W-:Y:S08]  /*2b40*/  HMMA.16816.F32.BF16 R32, R196.reuse, R60, R32 ;  /* 0x0000003cc420723c */ /* 0x044ff00000041820 */
[----:B------:R-:W-:Y:S01]  /*2b50*/  HMMA.16816.F32.BF16 R16, R196, R62, R12 ;  /* 0x0000003ec410723c */ /* 0x000fe2000004180c */
[----:B------:R-:W-:Y:S07]  /*2b60*/  LDSM.16.M88.4 R60, [R242+0x4000] ;  /* 0x00400000f23c783b */ /* 0x000fee0000000200 */
[C---:B------:R-:W-:Y:S08]  /*2b70*/  HMMA.16816.F32.BF16 R12, R200.reuse, R36, R8 ;  /* 0x00000024c80c723c */ /* 0x040ff00000041808 */
[C---:B------:R-:W-:Y:S01]  /*2b80*/  HMMA.16816.F32.BF16 R8, R200.reuse, R38, R20 ;  /* 0x00000026c808723c */ /* 0x040fe20000041814 */
[----:B------:R-:W2:Y:S07]  /*2b90*/  LDSM.16.M88.4 R36, [R242+0x3000] ;  /* 0x00300000f224783b */ /* 0x000eae0000000200 */
[C---:B-1----:R-:W-:Y:S08]  /*2ba0*/  HMMA.16816.F32.BF16 R24, R200.reuse, R44, R24 ;  /* 0x0000002cc818723c */ /* 0x042ff00000041818 */
[C---:B------:R-:W-:Y:S01]  /*2bb0*/  HMMA.16816.F32.BF16 R28, R200.reuse, R46, R28 ;  /* 0x0000002ec81c723c */ /* 0x040fe2000004181c */
[----:B------:R-:W1:Y:S07]  /*2bc0*/  LDSM.16.M88.4 R44, [R241+0x13100] ;  /* 0x01310000f12c783b */ /* 0x000e6e0000000200 */
[C---:B------:R-:W-:Y:S08]  /*2bd0*/  HMMA.16816.F32.BF16 R32, R200.reuse, R56, R32 ;  /* 0x00000038c820723c */ /* 0x040ff00000041820 */
[----:B------:R-:W-:Y:S01]  /*2be0*/  HMMA.16816.F32.BF16 R20, R200, R58, R16 ;  /* 0x0000003ac814723c */ /* 0x000fe20000041810 */
[----:B------:R-:W4:Y:S07]  /*2bf0*/  LDSM.16.M88.4 R56, [R241+0x13900] ;  /* 0x01390000f138783b */ /* 0x000f2e0000000200 */
[C---:B---3--:R-:W-:Y:S08]  /*2c00*/  HMMA.16816.F32.BF16 R16, R204.reuse, R40, R12 ;  /* 0x00000028cc10723c */ /* 0x048ff0000004180c */
[C---:B------:R-:W-:Y:S01]  /*2c10*/  HMMA.16816.F32.BF16 R12, R204.reuse, R42, R8 ;  /* 0x0000002acc0c723c */ /* 0x040fe20000041808 */
[----:B------:R-:W-:Y:S07]  /*2c20*/  LDSM.16.M88.4 R40, [R238+0x3000] ;  /* 0x00300000ee28783b */ /* 0x000fee0000000200 */
[C---:B------:R-:W-:Y:S08]  /*2c30*/  HMMA.16816.F32.BF16 R8, R204.reuse, R52, R24 ;  /* 0x00000034cc08723c */ /* 0x040ff00000041818 */
[C---:B------:R-:W-:Y:S01]  /*2c40*/  HMMA.16816.F32.BF16 R28, R204.reuse, R54, R28 ;  /* 0x00000036cc1c723c */ /* 0x040fe2000004181c */
[----:B------:R-:W-:Y:S07]  /*2c50*/  LDSM.16.M88.4 R52, [R238+0x3800] ;  /* 0x00380000ee34783b */ /* 0x000fee0000000200 */
[C---:B------:R-:W-:Y:S08]  /*2c60*/  HMMA.16816.F32.BF16 R32, R204.reuse, R64, R32 ;  /* 0x00000040cc20723c */ /* 0x040ff00000041820 */
[----:B------:R-:W-:Y:S01]  /*2c70*/  HMMA.16816.F32.BF16 R24, R204, R66, R20 ;  /* 0x00000042cc18723c */ /* 0x000fe20000041814 */
[----:B------:R-:W-:Y:S07]  /*2c80*/  LDSM.16.M88.4 R64, [R135+0x14900] ;  /* 0x014900008740783b */ /* 0x000fee0000000200 */
[C---:B--2---:R-:W-:Y:S08]  /*2c90*/  HMMA.16816.F32.BF16 R20, R208.reuse, R36, R16 ;  /* 0x00000024d014723c */ /* 0x044ff00000041810 */
[C---:B------:R-:W-:Y:S01]  /*2ca0*/  HMMA.16816.F32.BF16 R16, R208.reuse, R38, R12 ;  /* 0x00000026d010723c */ /* 0x040fe2000004180c */
[----:B------:R-:W2:Y:S07]  /*2cb0*/  LDSM.16.M88.4 R36, [R241+0x14100] ;  /* 0x01410000f124783b */ /* 0x000eae0000000200 */
[C---:B------:R-:W-:Y:S08]  /*2cc0*/  HMMA.16816.F32.BF16 R12, R208.reuse, R48, R8 ;  /* 0x00000030d00c723c */ /* 0x040ff00000041808 */
[C---:B------:R-:W-:Y:S01]  /*2cd0*/  HMMA.16816.F32.BF16 R8, R208.reuse, R50, R28 ;  /* 0x00000032d008723c */ /* 0x040fe2000004181c */
[----:B------:R-:W-:Y:S07]  /*2ce0*/  LDSM.16.M88.4 R48, [R242+0x4800] ;  /* 0x00480000f230783b */ /* 0x000fee0000000200 */
[----:B------:R-:W-:Y:S08]  /*2cf0*/  HMMA.16816.F32.BF16 R32, R208, R60, R32 ;  /* 0x0000003cd020723c */ /* 0x000ff00000041820 */
[----:B-1----:R-:W-:Y:S08]  /*2d00*/  HMMA.16816.F32.BF16 R28, R212, R44, R20 ;  /* 0x0000002cd41c723c */ /* 0x002ff00000041814 */
[----:B------:R-:W-:Y:S01]  /*2d10*/  HMMA.16816.F32.BF16 R24, R208, R62, R24 ;  /* 0x0000003ed018723c */ /* 0x000fe20000041818 */
[----:B------:R-:W1:Y:S07]  /*2d20*/  LDSM.16.M88.4 R60, [R238+0x4000] ;  /* 0x00400000ee3c783b */ /* 0x000e6e0000000200 */
[C---:B------:R-:W-:Y:S01]  /*2d30*/  HMMA.16816.F32.BF16 R20, R212.reuse, R46, R16 ;  /* 0x0000002ed414723c */ /* 0x040fe20000041810 */
[----:B------:R-:W3:Y:S07]  /*2d40*/  LDSM.16.M88.4 R44, [R135+0x15100] ;  /* 0x01510000872c783b */ /* 0x000eee0000000200 */
[C---:B----4-:R-:W-:Y:S08]  /*2d50*/  HMMA.16816.F32.BF16 R16, R212.reuse, R56, R12 ;  /* 0x00000038d410723c */ /* 0x050ff0000004180c */
[C---:B------:R-:W-:Y:S01]  /*2d60*/  HMMA.16816.F32.BF16 R12, R212.reuse, R58, R8 ;  /* 0x0000003ad40c723c */ /* 0x040fe20000041808 */
[----:B------:R-:W-:Y:S07]  /*2d70*/  LDSM.16.M88.4 R56, [R242+0x5000] ;  /* 0x00500000f238783b */ /* 0x000fee0000000200 */
[----:B--2---:R-:W-:Y:S08]  /*2d80*/  HMMA.16816.F32.BF16 R8, R212, R36, R32 ;  /* 0x00000024d408723c */ /* 0x004ff00000041820 */
[----:B------:R-:W-:Y:S08]  /*2d90*/  HMMA.16816.F32.BF16 R28, R216, R40, R28 ;  /* 0x00000028d81c723c */ /* 0x000ff0000004181c */
[----:B------:R-:W-:Y:S08]  /*2da0*/  HMMA.16816.F32.BF16 R36, R212, R38, R24 ;  /* 0x00000026d424723c */ /* 0x000ff00000041818 */
[C---:B------:R-:W-:Y:S01]  /*2db0*/  HMMA.16816.F32.BF16 R32, R216.reuse, R42, R20 ;  /* 0x0000002ad820723c */ /* 0x040fe20000041814 */
[----:B------:R-:W2:Y:S07]  /*2dc0*/  LDSM.16.M88.4 R40, [R135+0x15900] ;  /* 0x015900008728783b */ /* 0x000eae0000000200 */
[C---:B------:R-:W-:Y:S08]  /*2dd0*/  HMMA.16816.F32.BF16 R24, R216.reuse, R52, R16 ;  /* 0x00000034d818723c */ /* 0x040ff00000041810 */
[----:B-1----:R-:W-:Y:S08]  /*2de0*/  HMMA.16816.F32.BF16 R16, R216, R60, R8 ;  /* 0x0000003cd810723c */ /* 0x002ff00000041808 */
[----:B------:R-:W-:Y:S08]  /*2df0*/  HMMA.16816.F32.BF16 R8, R220, R64, R28 ;  /* 0x00000040dc08723c */ /* 0x000ff0000004181c */
[C---:B------:R-:W-:Y:S01]  /*2e00*/  HMMA.16816.F32.BF16 R20, R216.reuse, R54, R12 ;  /* 0x00000036d814723c */ /* 0x040fe2000004180c */
[----:B------:R-:W-:Y:S07]  /*2e10*/  LDSM.16.M88.4 R52, [R241+0x15900] ;  /* 0x01590000f134783b */ /* 0x000fee0000000200 */
[----:B------:R-:W-:Y:S01]  /*2e20*/  HMMA.16816.F32.BF16 R12, R216, R62, R36 ;  /* 0x0000003ed80c723c */ /* 0x000fe20000041824 */
[----:B------:R-:W1:Y:S04]  /*2e30*/  LDSM.16.M88.4 R36, [R242+0x5800] ;  /* 0x00580000f224783b */ /* 0x000e680000000200 */
[----:B------:R-:W-:Y:S03]  /*2e40*/  LDSM.16.M88.4 R60, [R241+0x15100] ;  /* 0x01510000f13c783b */ /* 0x000fe60000000200 */
[----:B------:R-:W-:Y:S01]  /*2e50*/  HMMA.16816.F32.BF16 R32, R220, R66, R32 ;  /* 0x00000042dc20723c */ /* 0x000fe20000041820 */
[----:B------:R-:W4:Y:S07]  /*2e60*/  LDSM.16.M88.4 R64, [R238+0x4800] ;  /* 0x00480000ee40783b */ /* 0x000f2e0000000200 */
[----:B------:R-:W-:Y:S08]  /*2e70*/  HMMA.16816.F32.BF16 R8, R224, R48, R8 ;  /* 0x00000030e008723c */ /* 0x000ff00000041808 */
[C---:B---3--:R-:W-:Y:S08]  /*2e80*/  HMMA.16816.F32.BF16 R28, R220.reuse, R44, R24 ;  /* 0x0000002cdc1c723c */ /* 0x048ff00000041818 */
[C---:B------:R-:W-:Y:S08]  /*2e90*/  HMMA.16816.F32.BF16 R44, R220.reuse, R46, R20 ;  /* 0x0000002edc2c723c */ /* 0x040ff00000041814 */
[C---:B--2---:R-:W-:Y:S08]  /*2ea0*/  HMMA.16816.F32.BF16 R24, R220.reuse, R40, R16 ;  /* 0x00000028dc18723c */ /* 0x044ff00000041810 */
[----:B------:R-:W-:Y:S08]  /*2eb0*/  HMMA.16816.F32.BF16 R20, R220, R42, R12 ;  /* 0x0000002adc14723c */ /* 0x000ff0000004180c */
[----:B------:R-:W-:Y:S01]  /*2ec0*/  HMMA.16816.F32.BF16 R16, R224, R50, R32 ;  /* 0x00000032e010723c */ /* 0x000fe20000041820 */
[----:B------:R-:W2:Y:S07]  /*2ed0*/  LDSM.16.M88.4 R48, [R238+0x5000] ;  /* 0x00500000ee30783b */ /* 0x000eae0000000200 */
[----:B------:R-:W-:Y:S08]  /*2ee0*/  HMMA.16816.F32.BF16 R8, R228, R68, R8 ;  /* 0x00000044e408723c */ /* 0x000ff00000041808 */
[----:B------:R-:W-:Y:S01]  /*2ef0*/  HMMA.16816.F32.BF16 R12, R224, R56, R28 ;  /* 0x00000038e00c723c */ /* 0x000fe2000004181c */
[----:B------:R-:W3:Y:S01]  /*2f00*/  LDSM.16.M88.4 R28, [R238+0x5800] ;  /* 0x00580000ee1c783b */ /* 0x000ee20000000200 */
[----:B------:R-:W-:-:S06]  /*2f10*/  DEPBAR.LE SB0, 0x0 ;  /* 0x000080000000791a */ /* 0x000fcc0000000000 */
[C---:B-1----:R-:W-:Y:S08]  /*2f20*/  HMMA.16816.F32.BF16 R40, R224.reuse, R36, R24 ;  /* 0x00000024e028723c */ /* 0x042ff00000041818 */
[----:B------:R-:W-:Y:S08]  /*2f30*/  HMMA.16816.F32.BF16 R36, R224, R38, R20 ;  /* 0x00000026e024723c */ /* 0x000ff00000041814 */
[----:B------:R-:W-:Y:S08]  /*2f40*/  HMMA.16816.F32.BF16 R32, R228, R70, R16 ;  /* 0x00000046e420723c */ /* 0x000ff00000041810 */
[----:B------:R-:W-:Y:S08]  /*2f50*/  HMMA.16816.F32.BF16 R44, R224, R58, R44 ;  /* 0x0000003ae02c723c */ /* 0x000ff0000004182c */
[----:B----4-:R-:W-:Y:S08]  /*2f60*/  HMMA.16816.F32.BF16 R8, R232, R64, R8 ;  /* 0x00000040e808723c */ /* 0x010ff00000041808 */
[C---:B------:R-:W-:Y:S08]  /*2f70*/  HMMA.16816.F32.BF16 R24, R228.reuse, R60, R12 ;  /* 0x0000003ce418723c */ /* 0x040ff0000004180c */
[----:B------:R-:W-:Y:S08]  /*2f80*/  HMMA.16816.F32.BF16 R12, R228, R54, R36 ;  /* 0x00000036e40c723c */ /* 0x000ff00000041824 */
[----:B------:R-:W-:Y:S01]  /*2f90*/  HMMA.16816.F32.BF16 R36, R232, R66, R32 ;  /* 0x00000042e824723c */ /* 0x000fe20000041820 */
[----:B------:R-:W-:-:S02]  /*2fa0*/  FMUL.FTZ R2, R10, c[0x0][0x320] ;  /* 0x0000c8000a027a20 */ /* 0x000fc40000410000 */
[----:B------:R-:W-:Y:S02]  /*2fb0*/  FMUL.FTZ R8, R8, c[0x0][0x320] ;  /* 0x0000c80008087a20 */ /* 0x000fe40000410000 */
[----:B------:R-:W-:Y:S02]  /*2fc0*/  FMUL.FTZ R9, R9, c[0x0][0x320] ;  /* 0x0000c80009097a20 */ /* 0x000fe40000410000 */
[----:B------:R-:W-:Y:S01]  /*2fd0*/  FMUL.FTZ R11, R11, c[0x0][0x320] ;  /* 0x0000c8000b0b7a20 */ /* 0x000fe20000410000 */
[C---:B------:R-:W-:Y:S01]  /*2fe0*/  HMMA.16816.F32.BF16 R20, R228.reuse, R62, R44 ;  /* 0x0000003ee414723c */ /* 0x040fe2000004182c */
[----:B------:R1:W4:Y:S07]  /*2ff0*/  MUFU.TANH R45, R2 ;  /* 0x00000002002d7308 */ /* 0x00032e0000002400 */
[----:B------:R-:W-:Y:S01]  /*3000*/  HMMA.16816.F32.BF16 R16, R228, R52, R40 ;  /* 0x00000034e410723c */ /* 0x000fe20000041828 */
[----:B------:R-:W3:Y:S07]  /*3010*/  MUFU.TANH R44, R11 ;  /* 0x0000000b002c7308 */ /* 0x000eee0000002400 */
[C---:B--2---:R-:W-:Y:S01]  /*3020*/  HMMA.16816.F32.BF16 R40, R232.reuse, R48, R24 ;  /* 0x00000030e828723c */ /* 0x044fe20000041818 */
[----:B-1----:R-:W-:Y:S01]  /*3030*/  FMUL.FTZ R2, R36, c[0x0][0x320] ;  /* 0x0000c80024027a20 */ /* 0x002fe20000410000 */
[----:B------:R-:W1:Y:S06]  /*3040*/  MUFU.TANH R24, R8 ;  /* 0x0000000800187308 */ /* 0x000e6c0000002400 */
[C---:B------:R-:W-:Y:S02]  /*3050*/  HMMA.16816.F32.BF16 R48, R232.reuse, R50, R20 ;  /* 0x00000032e830723c */ /* 0x040fe40000041814 */
[----:B------:R2:W1:Y:S06]  /*3060*/  MUFU.TANH R20, R2 ;  /* 0x0000000200147308 */ /* 0x00046c0000002400 */
[C---:B---3--:R-:W-:Y:S02]  /*3070*/  HMMA.16816.F32.BF16 R32, R232.reuse, R28, R16 ;  /* 0x0000001ce820723c */ /* 0x048fe40000041810 */
[----:B------:R3:W1:Y:S06]  /*3080*/  MUFU.TANH R21, R9 ;  /* 0x0000000900157308 */ /* 0x00066c0000002400 */
[----:B------:R-:W-:Y:S01]  /*3090*/  HMMA.16816.F32.BF16 R28, R232, R30, R12 ;  /* 0x0000001ee81c723c */ /* 0x000fe2000004180c */
[----:B--2---:R-:W-:-:S04]  /*30a0*/  FMUL.FTZ R2, R37, c[0x0][0x320] ;  /* 0x0000c80025027a20 */ /* 0x004fc80000410000 */
[----:B------:R3:W2:Y:S01]  /*30b0*/  MUFU.TANH R19, R2 ;  /* 0x0000000200137308 */ /* 0x0006a20000002400 */
[----:B------:R-:W-:Y:S06]  /*30c0*/  BAR.SYNC.DEFER_BLOCKING 0x0 ;  /* 0x0000000000007b1d */ /* 0x000fec0000010000 */
[----:B------:R-:W-:Y:S05]  /*30d0*/  @P0 BRA `(.L_x_334) ;  /* 0x000001f000000947 */ /* 0x000fea0003800000 */
[----:B-1-34-:R-:W-:Y:S01]  /*30e0*/  IADD3 R2, -R77, 0x30, RZ ;  /* 0x000000304d027810 */ /* 0x01afe20007ffe1ff */
[----:B------:R-:W-:Y:S01]  /*30f0*/  UIADD3 UR5, UR8, -0x2, URZ ;  /* 0xfffffffe08057890 */ /* 0x000fe2000fffe03f */
[----:B------:R-:W-:Y:S02]  /*3100*/  IMAD.U32 R5, RZ, RZ, UR15 ;  /* 0x0000000fff057e24 */ /* 0x000fe4000f8e00ff */
[----:B------:R-:W-:Y:S01]  /*3110*/  ISETP.GE.AND P0, PT, R2, 0x21, PT ;  /* 0x000000210200780c */ /* 0x000fe20003f06270 */
[----:B------:R-:W-:Y:S01]  /*3120*/  USHF.R.S32.HI UR4, URZ, 0x1f, UR5 ;  /* 0x0000001f3f047899 */ /* 0x000fe20008011405 */
[----:B------:R-:W-:Y:S01]  /*3130*/  IMAD.U32 R7, RZ, RZ, UR6 ;  /* 0x00000006ff077e24 */ /* 0x000fe2000f8e00ff */
[----:B------:R-:W-:-:S02]  /*3140*/  UIMAD UR21, UR21, UR5, URZ ;  /* 0x00000005151572a4 */ /* 0x000fc4000f8e023f */
[----:B------:R-:W-:Y:S02]  /*3150*/  UIMAD.WIDE.U32 UR22, UR26, UR5, URZ ;  /* 0x000000051a1672a5 */ /* 0x000fe4000f8e003f */
[----:B------:R-:W-:-:S04]  /*3160*/  UIMAD UR4, UR4, UR26, UR21 ;  /* 0x0000001a040472a4 */ /* 0x000fc8000f8e0215 */
[----:B------:R-:W-:Y:S02]  /*3170*/  UIADD3 UR4, UR23, UR4, URZ ;  /* 0x0000000417047290 */ /* 0x000fe4000fffe03f */
[----:B------:R-:W-:-:S04]  /*3180*/  @P0 IADD3 R5, P2, P1, R80, UR22, R5 ;  /* 0x0000001650050c10 */ /* 0x000fc8000f95e005 */
[----:B------:R-:W-:Y:S02]  /*3190*/  @P0 IADD3.X R7, R79, UR4, R7, P2, P1 ;  /* 0x000000044f070c10 */ /* 0x000fe400097e2407 */
[----:B------:R-:W-:-:S13]  /*31a0*/  ISETP.GE.AND P1, PT, R2, 0x1, PT ;  /* 0x000000010200780c */ /* 0x000fda0003f26270 */
[----:B------:R-:W-:-:S04]  /*31b0*/  @P1 IADD3 R2, P2, R80, UR22, RZ ;  /* 0x0000001650021c10 */ /* 0x000fc8000ff5e0ff */
[----:B------:R-:W-:Y:S02]  /*31c0*/  @P1 IADD3.X R6, R79, UR4, RZ, P2, !PT ;  /* 0x000000044f061c10 */ /* 0x000fe400097fe4ff */
[----:B------:R-:W-:-:S04]  /*31d0*/  @P1 LEA R8, P2, R2, c[0x0][0x1c8], 0x1 ;  /* 0x0000720002081a11 */ /* 0x000fc800078408ff */
[----:B------:R-:W-:Y:S02]  /*31e0*/  @P1 LEA.HI.X R9, R2, c[0x0][0x1cc], R6, 0x1, P2 ;  /* 0x0000730002091a11 */ /* 0x000fe400010f0c06 */
[----:B------:R-:W-:-:S03]  /*31f0*/  @P0 LEA R6, P2, R5, c[0x0][0x1c8], 0x1 ;  /* 0x0000720005060a11 */ /* 0x000fc600078408ff */
[----:B------:R-:W-:Y:S01]  /*3200*/  @!PT LDS RZ, [RZ] ;  /* 0x00000000fffff984 */ /* 0x000fe20000000800 */
[----:B------:R-:W-:Y:S01]  /*3210*/  @!PT LDS RZ, [RZ] ;  /* 0x00000000fffff984 */ /* 0x000fe20000000800 */
[----:B------:R-:W-:Y:S01]  /*3220*/  @!PT LDS RZ, [RZ] ;  /* 0x00000000fffff984 */ /* 0x000fe20000000800 */
[----:B------:R1:W-:Y:S01]  /*3230*/  @P1 LDGSTS.E.BYPASS.LTC128B.128 [R76+0x10100], [R8.64], !P6 ;  /* 0x10100000084c1fae */ /* 0x0003e2000f101d50 */
[----:B------:R-:W-:Y:S02]  /*3240*/  @P0 LEA.HI.X R7, R5, c[0x0][0x1cc], R7, 0x1, P2 ;  /* 0x0000730005070a11 */ /* 0x000fe400010f0c07 */
[----:B------:R-:W-:-:S13]  /*3250*/  LOP3.LUT P2, RZ, R133, 0x1, RZ, 0xc0, !PT ;  /* 0x0000000185ff7812 */ /* 0x000fda000784c0ff */
[----:B------:R1:W-:Y:S04]  /*3260*/  @P1 LDGSTS.E.BYPASS.LTC128B.128 [R76+0x11900], [R8.64+0x80], !P2 ;  /* 0x11900080084c1fae */ /* 0x0003e8000d101d50 */
[----:B------:R1:W-:Y:S04]  /*3270*/  @P1 LDGSTS.E.BYPASS.LTC128B.128 [R76+0x13100], [R8.64+0x100], !P5 ;  /* 0x13100100084c1fae */ /* 0x0003e8000e901d50 */
[----:B------:R1:W-:Y:S04]  /*3280*/  @P1 LDGSTS.E.BYPASS.LTC128B.128 [R76+0x14900], [R8.64+0x180], !P4 ;  /* 0x14900180084c1fae */ /* 0x0003e8000e101d50 */
[----:B------:R1:W-:Y:S04]  /*3290*/  @P0 LDGSTS.E.BYPASS.LTC128B.128 [R76+0x11100], [R6.64], !P6 ;  /* 0x11100000064c0fae */ /* 0x0003e8000f101d50 */
[----:B------:R1:W-:Y:S04]  /*32a0*/  @P0 LDGSTS.E.BYPASS.LTC128B.128 [R76+0x12900], [R6.64+0x80], !P2 ;  /* 0x12900080064c0fae */ /* 0x0003e8000d101d50 */
[----:B------:R1:W-:Y:S04]  /*32b0*/  @P0 LDGSTS.E.BYPASS.LTC128B.128 [R76+0x14100], [R6.64+0x100], !P5 ;  /* 0x14100100064c0fae */ /* 0x0003e8000e901d50 */
[----:B------:R1:W-:Y:S02]  /*32c0*/  @P0 LDGSTS.E.BYPASS.LTC128B.128 [R76+0x15900], [R6.64+0x180], !P4 ;  /* 0x15900180064c0fae */ /* 0x0003e4000e101d50 */
.L_x_334:
[----:B-1--4-:R-:W-:Y:S01]  /*32d0*/  SHF.R.S32.HI R7, RZ, 0x1f, R73 ;  /* 0x0000001fff077819 */ /* 0x012fe20000011449 */
[----:B------:R-:W-:Y:S01]  /*32e0*/  FMUL.FTZ R5, R41, c[0x0][0x320] ;  /* 0x0000c80029057a20 */ /* 0x000fe20000410000 */
[----:B---3--:R-:W-:Y:S01]  /*32f0*/  LOP3.LUT R2, R74, 0xffffffe0, RZ, 0xc0, !PT ;  /* 0xffffffe04a027812 */ /* 0x008fe200078ec0ff */
[----:B------:R-:W-:Y:S01]  /*3300*/  UISETP.NE.AND UP1, UPT, UR14, URZ, UPT ;  /* 0x0000003f0e00728c */ /* 0x000fe2000bf25270 */
[----:B------:R-:W-:Y:S01]  /*3310*/  LEA.HI R6, R75, R132, RZ, 0x2 ;  /* 0x000000844b067211 */ /* 0x000fe200078f10ff */
[----:B------:R1:W3:Y:S01]  /*3320*/  MUFU.TANH R17, R5 ;  /* 0x0000000500117308 */ /* 0x0002e20000002400 */
[----:B------:R-:W-:Y:S01]  /*3330*/  LEA.HI R7, R7, R73, RZ, 0x3 ;  /* 0x0000004907077211 */ /* 0x000fe200078f18ff */
[----:B------:R-:W-:Y:S01]  /*3340*/  IMAD.IADD R2, R132, 0x1, -R2 ;  /* 0x0000000184027824 */ /* 0x000fe200078e0a02 */
[----:B------:R-:W-:Y:S01]  /*3350*/  LOP3.LUT R6, R6, 0xfffffffc, RZ, 0xc0, !PT ;  /* 0xfffffffc06067812 */ /* 0x000fe200078ec0ff */
[----:B------:R-:W-:Y:S01]  /*3360*/  UISETP.NE.AND UP0, UPT, UR13, URZ, UPT ;  /* 0x0000003f0d00728c */ /* 0x000fe2000bf05270 */
[----:B------:R-:W-:Y:S01]  /*3370*/  LOP3.LUT R8, R7, 0xffffff8, RZ, 0xc0, !PT ;  /* 0x0ffffff807087812 */ /* 0x000fe200078ec0ff */
[----:B------:R-:W-:Y:S01]  /*3380*/  FMUL.FTZ R7, R48, c[0x0][0x320] ;  /* 0x0000c80030077a20 */ /* 0x000fe20000410000 */
[----:B------:R-:W-:Y:S01]  /*3390*/  SHF.R.S32.HI R10, RZ, 0x1f, R2 ;  /* 0x0000001fff0a7819 */ /* 0x000fe20000011402 */
[----:B------:R-:W-:Y:S01]  /*33a0*/  ULDC UR7, c[0x0][0x324] ;  /* 0x0000c90000077ab9 */ /* 0x000fe20000000800 */
[----:B------:R-:W-:Y:S01]  /*33b0*/  PLOP3.LUT P1, PT, PT, PT, UP1, 0x80, 0x0 ;  /* 0x000000000000781c */ /* 0x000fe20003f2f018 */
[----:B------:R-:W-:Y:S01]  /*33c0*/  IMAD.IADD R9, R73, 0x1, -R8 ;  /* 0x0000000149097824 */ /* 0x000fe200078e0a08 */
[----:B------:R4:W2:Y:S01]  /*33d0*/  MUFU.TANH R15, R7 ;  /* 0x00000007000f7308 */ /* 0x0008a20000002400 */
[----:B------:R-:W-:Y:S01]  /*33e0*/  PLOP3.LUT P0, PT, PT, PT, UP1, 0x80, 0x0 ;  /* 0x000000000000781c */ /* 0x000fe20003f0f018 */
[----:B------:R-:W-:Y:S01]  /*33f0*/  ULOP3.LUT UR7, URZ, UR7, URZ, 0x33, !UPT ;  /* 0x000000073f077292 */ /* 0x000fe2000f8e333f */
[----:B------:R-:W0:Y:S01]  /*3400*/  LDGDEPBAR ;  /* 0x00000000000079af */ /* 0x000e220000000000 */
[----:B-1----:R-:W-:Y:S01]  /*3410*/  IMAD.IADD R5, R132, 0x1, -R6 ;  /* 0x0000000184057824 */ /* 0x002fe200078e0a06 */
[----:B------:R-:W-:Y:S01]  /*3420*/  LEA.HI R6, R10, R2, RZ, 0x2 ;  /* 0x000000020a067211 */ /* 0x000fe200078f10ff */
[----:B------:R-:W-:-:S03]  /*3430*/  FMUL.FTZ R10, R49, c[0x0][0x320] ;  /* 0x0000c800310a7a20 */ /* 0x000fc60000410000 */
[----:B------:R-:W-:Y:S01]  /*3440*/  LEA.HI R8, R5, R5, RZ, 0x1 ;  /* 0x0000000505087211 */ /* 0x000fe200078f08ff */
[----:B------:R-:W1:Y:S03]  /*3450*/  MUFU.TANH R13, R10 ;  /* 0x0000000a000d7308 */ /* 0x000e660000002400 */
[----:B------:R-:W-:Y:S02]  /*3460*/  LOP3.LUT R8, R8, 0x1ffffffe, RZ, 0xc0, !PT ;  /* 0x1ffffffe08087812 */ /* 0x000fe400078ec0ff */
[----:B----4-:R-:W-:-:S03]  /*3470*/  LEA.HI.SX32 R7, R6, UR11, 0x1e ;  /* 0x0000000b06077c11 */ /* 0x010fc6000f8ff2ff */
[----:B------:R-:W-:Y:S02]  /*3480*/  IMAD.IADD R5, R5, 0x1, -R8 ;  /* 0x0000000105057824 */ /* 0x000fe400078e0a08 */
[----:B------:R-:W-:-:S04]  /*3490*/  IMAD R7, R9, 0x10, R7 ;  /* 0x0000001009077824 */ /* 0x000fc800078e0207 */
[----:B------:R-:W-:Y:S02]  /*34a0*/  IMAD R11, R5, 0x8, R7 ;  /* 0x00000008050b7824 */ /* 0x000fe400078e0207 */
[----:B------:R-:W-:Y:S02]  /*34b0*/  FMUL.FTZ R5, R32, c[0x0][0x320] ;  /* 0x0000c80020057a20 */ /* 0x000fe40000410000 */
[----:B------:R-:W-:Y:S01]  /*34c0*/  @P1 IMAD.HI.U32 R8, R11, c[0x0][0x2c8], RZ ;  /* 0x0000b2000b081a27 */ /* 0x000fe200078e00ff */
[----:B------:R4:W-:Y:S01]  /*34d0*/  STL [R1+0x84], R11 ;  /* 0x0000840b01007387 */ /* 0x0009e20000100800 */
[----:B------:R5:W1:Y:S02]  /*34e0*/  MUFU.TANH R27, R5 ;  /* 0x00000005001b7308 */ /* 0x000a640000002400 */
[----:B------:R-:W-:Y:S01]  /*34f0*/  IMAD.MOV.U32 R7, RZ, RZ, R11 ;  /* 0x000000ffff077224 */ /* 0x000fe200078e000b */
[----:B------:R-:W-:Y:S01]  /*3500*/  @P0 SHF.R.U32.HI R7, RZ, c[0x0][0x2cc], R8 ;  /* 0x0000b300ff070a19 */ /* 0x000fe20000011608 */
[----:B------:R-:W-:Y:S01]  /*3510*/  FMUL.FTZ R8, R29, c[0x0][0x320] ;  /* 0x0000c8001d087a20 */ /* 0x000fe20000410000 */
[----:B------:R-:W-:-:S03]  /*3520*/  PLOP3.LUT P0, PT, PT, PT, UP0, 0x40, 0x0 ;  /* 0x000000000000781c */ /* 0x000fc60003f0e808 */
[----:B------:R-:W1:Y:S01]  /*3530*/  MUFU.TANH R25, R8 ;  /* 0x0000000800197308 */ /* 0x000e620000002400 */
[----:B-----5:R-:W-:-:S07]  /*3540*/  FMUL.FTZ R5, R28, c[0x0][0x320] ;  /* 0x0000c8001c057a20 */ /* 0x020fce0000410000 */
[----:B------:R5:W1:Y:S02]  /*3550*/  MUFU.TANH R26, R5 ;  /* 0x00000005001a7308 */ /* 0x000a640000002400 */
[----:B-----5:R-:W-:Y:S02]  /*3560*/  LOP3.LUT R5, R6, 0x7ffffffc, RZ, 0xc0, !PT ;  /* 0x7ffffffc06057812 */ /* 0x020fe400078ec0ff */
[----:B------:R-:W5:Y:S03]  /*3570*/  SHFL.IDX PT, R6, R7, RZ, 0x1c1f ;  /* 0x001c1fff07067589 */ /* 0x000f6600000e0000 */
[----:B------:R-:W-:Y:S02]  /*3580*/  IMAD.IADD R8, R2, 0x1, -R5 ;  /* 0x0000000102087824 */ /* 0x000fe400078e0a05 */
[----:B------:R-:W-:Y:S02]  /*3590*/  IMAD.U32 R2, RZ, RZ, UR18 ;  /* 0x00000012ff027e24 */ /* 0x000fe4000f8e00ff */
[----:B----4-:R-:W-:-:S02]  /*35a0*/  IMAD.SHL.U32 R11, R8, 0x2, RZ ;  /* 0x00000002080b7824 */ /* 0x010fc400078e00ff */
[----:B------:R-:W-:-:S03]  /*35b0*/  FMUL.FTZ R5, R40, c[0x0][0x320] ;  /* 0x0000c80028057a20 */ /* 0x000fc60000410000 */
[C---:B------:R-:W-:Y:S01]  /*35c0*/  IADD3 R2, -R11.reuse, 0x1, R2 ;  /* 0x000000010b027810 */ /* 0x040fe20007ffe102 */
[----:B------:R4:W1:Y:S01]  /*35d0*/  MUFU.TANH R18, R5 ;  /* 0x0000000500127308 */ /* 0x0008620000002400 */
[----:B------:R-:W-:Y:S01]  /*35e0*/  IADD3 R9, -R11, c[0x0][0x1d0], R72 ;  /* 0x000074000b097a10 */ /* 0x000fe20007ffe148 */
[----:B------:R1:W-:Y:S01]  /*35f0*/  STL [R1+0x7c], R11 ;  /* 0x00007c0b01007387 */ /* 0x0003e20000100800 */
[----:B------:R-:W-:-:S04]  /*3600*/  IADD3 R2, R2, -c[0x0][0x168], RZ ;  /* 0x80005a0002027a10 */ /* 0x000fc80007ffe0ff */
[C---:B------:R-:W-:Y:S02]  /*3610*/  IADD3 R8, R2.reuse, c[0x0][0x328], RZ ;  /* 0x0000ca0002087a10 */ /* 0x040fe40007ffe0ff */
[----:B------:R-:W-:-:S05]  /*3620*/  IADD3 R10, R2, UR7, RZ ;  /* 0x00000007020a7c10 */ /* 0x000fca000fffe0ff */
[----:B-----5:R-:W-:Y:S02]  /*3630*/  IMAD.IADD R2, R10, 0x1, R6 ;  /* 0x000000010a027824 */ /* 0x020fe400078e0206 */
[----:B----4-:R-:W-:-:S04]  /*3640*/  FMUL.FTZ R5, R33, c[0x0][0x320] ;  /* 0x0000c80021057a20 */ /* 0x010fc80000410000 */
[----:B------:R4:W2:Y:S01]  /*3650*/  MUFU.TANH R23, R5 ;  /* 0x0000000500177308 */ /* 0x0008a20000002400 */
[----:B-1----:R-:W-:Y:S01]  /*3660*/  IADD3 R11, -R11, UR19, RZ ;  /* 0x000000130b0b7c10 */ /* 0x002fe2000fffe1ff */
[----:B----4-:R-:W-:-:S05]  /*3670*/  IMAD.IADD R5, R8, 0x1, R6 ;  /* 0x0000000108057824 */ /* 0x010fca00078e0206 */
[----:B------:R-:W-:Y:S01]  /*3680*/  IMNMX R5, R5, R9, PT ;  /* 0x0000000905057217 */ /* 0x000fe20003800200 */
[----:B------:R-:W-:Y:S05]  /*3690*/  @P0 BRA `(.L_x_335) ;  /* 0x0000015000000947 */ /* 0x000fea0003800000 */
[----:B--23--:R-:W-:Y:S01]  /*36a0*/  IADD3 R6, R6, c[0x0][0x1d0], RZ ;  /* 0x0000740006067a10 */ /* 0x00cfe20007ffe0ff */
[----:B------:R-:W-:Y:S03]  /*36b0*/  BSSY B0, `(.L_x_336) ;  /* 0x000000f000007945 */ /* 0x000fe60003800000 */
[----:B------:R-:W-:-:S04]  /*36c0*/  IADD3 R6, R6, -c[0x0][0x168], RZ ;  /* 0x80005a0006067a10 */ /* 0x000fc80007ffe0ff */
[----:B------:R-:W-:-:S13]  /*36d0*/  ISETP.GT.AND P0, PT, R6, -0x1, PT ;  /* 0xffffffff0600780c */ /* 0x000fda0003f04270 */
[----:B------:R-:W-:Y:S05]  /*36e0*/  @P0 BRA `(.L_x_337) ;  /* 0x0000007000000947 */ /* 0x000fea0003800000 */
[----:B------:R-:W-:Y:S01]  /*36f0*/  IMAD.MOV.U32 R12, RZ, RZ, c[0x0][0x32c] ;  /* 0x0000cb00ff0c7624 */ /* 0x000fe200078e00ff */
[----:B------:R-:W-:-:S04]  /*3700*/  LOP3.LUT R6, RZ, R6, RZ, 0x33, !PT ;  /* 0x00000006ff067212 */ /* 0x000fc800078e33ff */
[----:B------:R-:W-:-:S13]  /*3710*/  ISETP.NE.AND P0, PT, R12, 0x1, PT ;  /* 0x000000010c00780c */ /* 0x000fda0003f05270 */
[----:B------:R-:W-:-:S05]  /*3720*/  @P0 IMAD.HI.U32 R12, R6, c[0x0][0x330], RZ ;  /* 0x0000cc00060c0a27 */ /* 0x000fca00078e00ff */
[----:B------:R-:W-:-:S04]  /*3730*/  @P0 SHF.R.U32.HI R6, RZ, c[0x0][0x334], R12 ;  /* 0x0000cd00ff060a19 */ /* 0x000fc8000001160c */
[----:B------:R-:W-:Y:S01]  /*3740*/  LOP3.LUT R6, RZ, R6, RZ, 0x33, !PT ;  /* 0x00000006ff067212 */ /* 0x000fe200078e33ff */
[----:B------:R-:W-:Y:S05]  /*3750*/  BRA `(.L_x_338) ;  /* 0x0000004000007947 */ /* 0x000fea0003800000 */
.L_x_337:
[----:B------:R-:W-:-:S04]  /*3760*/  MOV R12, c[0x0][0x32c] ;  /* 0x0000cb00000c7a02 */ /* 0x000fc80000000f00 */
[----:B------:R-:W-:-:S13]  /*3770*/  ISETP.NE.AND P0, PT, R12, 0x1, PT ;  /* 0x000000010c00780c */ /* 0x000fda0003f05270 */
[----:B------:R-:W-:-:S05]  /*3780*/  @P0 IMAD.HI.U32 R12, R6, c[0x0][0x330], RZ ;  /* 0x0000cc00060c0a27 */ /* 0x000fca00078e00ff */
[----:B------:R-:W-:Y:S02]  /*3790*/  @P0 SHF.R.U32.HI R6, RZ, c[0x0][0x334], R12 ;  /* 0x0000cd00ff060a19 */ /* 0x000fe4000001160c */
.L_x_338:
[----:B------:R-:W-:Y:S05]  /*37a0*/  BSYNC B0 ;  /* 0x0000000000007941 */ /* 0x000fea0003800000 */
.L_x_336:
[----:B------:R-:W-:-:S05]  /*37b0*/  IMAD R6, R6, c[0x0][0x32c], R11 ;  /* 0x0000cb0006067a24 */ /* 0x000fca00078e020b */
[----:B------:R-:W-:Y:S02]  /*37c0*/  IADD3 R12, R6, c[0x0][0x32c], RZ ;  /* 0x0000cb00060c7a10 */ /* 0x000fe40007ffe0ff */
[----:B------:R-:W-:Y:S02]  /*37d0*/  IMNMX R2, R2, R6, !PT ;  /* 0x0000000602027217 */ /* 0x000fe40007800200 */
[----:B------:R-:W-:Y:S02]  /*37e0*/  IMNMX R5, R5, R12, PT ;  /* 0x0000000c05057217 */ /* 0x000fe40003800200 */
.L_x_335:
[----:B--23--:R-:W-:Y:S01]  /*37f0*/  UISETP.GE.AND UP1, UPT, UR19, 0x1, UPT ;  /* 0x000000011300788c */ /* 0x00cfe2000bf26270 */
[----:B------:R-:W-:Y:S01]  /*3800*/  FMUL.FTZ R6, R34, c[0x0][0x320] ;  /* 0x0000c80022067a20 */ /* 0x000fe20000410000 */
[----:B------:R-:W-:Y:S01]  /*3810*/  UISETP.GE.AND UP0, UPT, UR19, 0x2, UPT ;  /* 0x000000021300788c */ /* 0x000fe2000bf06270 */
[----:B------:R-:W-:Y:S01]  /*3820*/  FMUL.FTZ R12, R39, c[0x0][0x320] ;  /* 0x0000c800270c7a20 */ /* 0x000fe20000410000 */
[----:B------:R-:W-:Y:S01]  /*3830*/  UP2UR UR21, UPR, URZ, 0x2 ;  /* 0x000000023f157883 */ /* 0x000fe20008000000 */
[----:B------:R1:W2:Y:S01]  /*3840*/  MUFU.TANH R34, R6 ;  /* 0x0000000600227308 */ /* 0x0002a20000002400 */
[----:B------:R-:W-:Y:S01]  /*3850*/  PLOP3.LUT P1, PT, PT, PT, UP1, 0x40, 0x0 ;  /* 0x000000000000781c */ /* 0x000fe20003f2e818 */
[----:B------:R-:W-:Y:S01]  /*3860*/  UP2UR UR20, UPR, URZ, 0x1 ;  /* 0x000000013f147883 */ /* 0x000fe20008000000 */
[----:B------:R-:W-:Y:S01]  /*3870*/  PLOP3.LUT P0, PT, PT, PT, UP0, 0x40, 0x0 ;  /* 0x000000000000781c */ /* 0x000fe20003f0e808 */
[----:B------:R-:W-:Y:S01]  /*3880*/  UISETP.GE.AND UP1, UPT, UR19, 0x9, UPT ;  /* 0x000000091300788c */ /* 0x000fe2000bf26270 */
[C---:B------:R-:W-:Y:S01]  /*3890*/  ISETP.GT.AND P1, PT, R2.reuse, RZ, P1 ;  /* 0x000000ff0200720c */ /* 0x040fe20000f24270 */
[----:B------:R-:W-:Y:S01]  /*38a0*/  UISETP.GE.AND UP0, UPT, UR19, 0xa, UPT ;  /* 0x0000000a1300788c */ /* 0x000fe2000bf06270 */
[----:B------:R-:W-:Y:S01]  /*38b0*/  ISETP.GT.AND P0, PT, R2, 0x1, P0 ;  /* 0x000000010200780c */ /* 0x000fe20000704270 */
[----:B------:R-:W-:Y:S01]  /*38c0*/  UISETP.GE.AND UP6, UPT, UR19, 0x12, UPT ;  /* 0x000000121300788c */ /* 0x000fe2000bfc6270 */
[C---:B------:R-:W-:Y:S01]  /*38d0*/  ISETP.LT.OR P1, PT, R5.reuse, 0x1, P1 ;  /* 0x000000010500780c */ /* 0x040fe20000f21670 */
[----:B------:R-:W-:Y:S01]  /*38e0*/  UP2UR UR5, UPR, URZ, 0x1 ;  /* 0x000000013f057883 */ /* 0x000fe20008000000 */
[----:B------:R-:W-:Y:S01]  /*38f0*/  ISETP.LT.OR P0, PT, R5, 0x2, P0 ;  /* 0x000000020500780c */ /* 0x000fe20000701670 */
[----:B------:R-:W-:Y:S01]  /*3900*/  UISETP.GE.AND UP5, UPT, UR19, 0x19, UPT ;  /* 0x000000191300788c */ /* 0x000fe2000bfa6270 */
[----:B------:R-:W-:Y:S01]  /*3910*/  FSEL R14, R24, -INF , !P1 ;  /* 0xff800000180e7808 */ /* 0x000fe20004800000 */
[----:B------:R-:W-:Y:S01]  /*3920*/  UISETP.GE.AND UP4, UPT, UR19, 0x1a, UPT ;  /* 0x0000001a1300788c */ /* 0x000fe2000bf86270 */
[----:B------:R-:W-:Y:S01]  /*3930*/  PLOP3.LUT P1, PT, PT, PT, UP1, 0x40, 0x0 ;  /* 0x000000000000781c */ /* 0x000fe20003f2e818 */
[----:B-1----:R-:W-:Y:S01]  /*3940*/  FMUL.FTZ R6, R35, c[0x0][0x320] ;  /* 0x0000c80023067a20 */ /* 0x002fe20000410000 */
[----:B------:R-:W-:Y:S01]  /*3950*/  FSEL R16, R21, -INF , !P0 ;  /* 0xff80000015107808 */ /* 0x000fe20004000000 */
[----:B------:R-:W-:Y:S01]  /*3960*/  UISETP.GE.AND UP3, UPT, UR19, 0x21, UPT ;  /* 0x000000211300788c */ /* 0x000fe2000bf66270 */
[----:B------:R-:W-:Y:S01]  /*3970*/  PLOP3.LUT P0, PT, PT, PT, UP0, 0x40, 0x0 ;  /* 0x000000000000781c */ /* 0x000fe20003f0e808 */
[----:B------:R-:W-:Y:S01]  /*3980*/  UISETP.GE.AND UP0, UPT, UR19, 0x11, UPT ;  /* 0x000000111300788c */ /* 0x000fe2000bf06270 */
[C---:B------:R-:W-:Y:S01]  /*3990*/  ISETP.GT.AND P1, PT, R2.reuse, 0x8, P1 ;  /* 0x000000080200780c */ /* 0x040fe20000f24270 */
[----:B------:R1:W3:Y:S01]  /*39a0*/  MUFU.TANH R33, R6 ;  /* 0x0000000600217308 */ /* 0x0002e20000002400 */
[----:B------:R-:W-:Y:S01]  /*39b0*/  ISETP.GT.AND P0, PT, R2, 0x9, P0 ;  /* 0x000000090200780c */ /* 0x000fe20000704270 */
[----:B------:R-:W-:Y:S01]  /*39c0*/  UISETP.GE.AND UP2, UPT, UR19, 0x22, UPT ;  /* 0x000000221300788c */ /* 0x000fe2000bf46270 */
[C---:B------:R-:W-:Y:S01]  /*39d0*/  ISETP.LT.OR P1, PT, R5.reuse, 0x9, P1 ;  /* 0x000000090500780c */ /* 0x040fe20000f21670 */
[----:B------:R-:W-:Y:S01]  /*39e0*/  UP2UR UR18, UPR, URZ, 0x2 ;  /* 0x000000023f127883 */ /* 0x000fe20008000000 */
[----:B------:R-:W-:Y:S01]  /*39f0*/  ISETP.LT.OR P0, PT, R5, 0xa, P0 ;  /* 0x0000000a0500780c */ /* 0x000fe20000701670 */
[----:B------:R-:W-:Y:S01]  /*3a00*/  UP2UR UR4, UPR, URZ, 0x1 ;  /* 0x000000013f047883 */ /* 0x000fe20008000000 */
[----:B------:R-:W-:Y:S01]  /*3a10*/  FSEL R20, R20, -INF , !P1 ;  /* 0xff80000014147808 */ /* 0x000fe20004800000 */
[----:B------:R-:W-:Y:S01]  /*3a20*/  UISETP.GE.AND UP1, UPT, UR19, 0x29, UPT ;  /* 0x000000291300788c */ /* 0x000fe2000bf26270 */
[----:B------:R-:W-:Y:S01]  /*3a30*/  PLOP3.LUT P1, PT, PT, PT, UP0, 0x40, 0x0 ;  /* 0x000000000000781c */ /* 0x000fe20003f2e808 */
[----:B------:R-:W-:Y:S01]  /*3a40*/  UISETP.GE.AND UP0, UPT, UR19, 0x2a, UPT ;  /* 0x0000002a1300788c */ /* 0x000fe2000bf06270 */
[----:B------:R-:W-:Y:S01]  /*3a50*/  FSEL R19, R19, -INF , !P0 ;  /* 0xff80000013137808 */ /* 0x000fe20004000000 */
[----:B------:R-:W-:Y:S01]  /*3a60*/  UP2UR UR22, UPR, URZ, 0x40 ;  /* 0x000000403f167883 */ /* 0x000fe20008000000 */
[----:B------:R-:W-:Y:S01]  /*3a70*/  PLOP3.LUT P0, PT, PT, PT, UP6, 0x40, 0x0 ;  /* 0x000000000000781c */ /* 0x000fe20003f0e868 */
[----:B------:R-:W-:Y:S01]  /*3a80*/  UISETP.NE.AND UP6, UPT, UR13, URZ, UPT ;  /* 0x0000003f0d00728c */ /* 0x000fe2000bfc5270 */
[C---:B------:R-:W-:Y:S01]  /*3a90*/  ISETP.GT.AND P1, PT, R2.reuse, 0x10, P1 ;  /* 0x000000100200780c */ /* 0x040fe20000f24270 */
[----:B-1----:R-:W-:Y:S01]  /*3aa0*/  FMUL.FTZ R6, R43, c[0x0][0x320] ;  /* 0x0000c8002b067a20 */ /* 0x002fe20000410000 */
[----:B------:R-:W-:-:S02]  /*3ab0*/  ISETP.GT.AND P0, PT, R2, 0x11, P0 ;  /* 0x000000110200780c */ /* 0x000fc40000704270 */
[C---:B------:R-:W-:Y:S01]  /*3ac0*/  ISETP.LT.OR P1, PT, R5.reuse, 0x11, P1 ;  /* 0x000000110500780c */ /* 0x040fe20000f21670 */
[----:B------:R1:W4:Y:S01]  /*3ad0*/  MUFU.TANH R28, R6 ;  /* 0x00000006001c7308 */ /* 0x0003220000002400 */
[----:B------:R-:W-:Y:S02]  /*3ae0*/  ISETP.LT.OR P0, PT, R5, 0x12, P0 ;  /* 0x000000120500780c */ /* 0x000fe40000701670 */
[----:B------:R-:W-:Y:S02]  /*3af0*/  FSEL R18, R18, -INF , !P1 ;  /* 0xff80000012127808 */ /* 0x000fe40004800000 */
[----:B------:R-:W-:Y:S02]  /*3b00*/  PLOP3.LUT P1, PT, PT, PT, UP5, 0x40, 0x0 ;  /* 0x000000000000781c */ /* 0x000fe40003f2e858 */
[----:B------:R-:W-:Y:S02]  /*3b10*/  FSEL R17, R17, -INF , !P0 ;  /* 0xff80000011117808 */ /* 0x000fe40004000000 */
[----:B------:R-:W-:-:S02]  /*3b20*/  PLOP3.LUT P0, PT, PT, PT, UP4, 0x40, 0x0 ;  /* 0x000000000000781c */ /* 0x000fc40003f0e848 */
[C---:B------:R-:W-:Y:S02]  /*3b30*/  ISETP.GT.AND P1, PT, R2.reuse, 0x18, P1 ;  /* 0x000000180200780c */ /* 0x040fe40000f24270 */
[----:B------:R-:W-:Y:S02]  /*3b40*/  ISETP.GT.AND P0, PT, R2, 0x19, P0 ;  /* 0x000000190200780c */ /* 0x000fe40000704270 */
[C---:B------:R-:W-:Y:S01]  /*3b50*/  ISETP.LT.OR P1, PT, R5.reuse, 0x19, P1 ;  /* 0x000000190500780c */ /* 0x040fe20000f21670 */
[----:B-1----:R-:W-:Y:S01]  /*3b60*/  FMUL.FTZ R6, R50, c[0x0][0x320] ;  /* 0x0000c80032067a20 */ /* 0x002fe20000410000 */
[----:B------:R-:W-:Y:S02]  /*3b70*/  ISETP.LT.OR P0, PT, R5, 0x1a, P0 ;  /* 0x0000001a0500780c */ /* 0x000fe40000701670 */
[----:B------:R-:W-:Y:S01]  /*3b80*/  FSEL R22, R15, -INF , !P1 ;  /* 0xff8000000f167808 */ /* 0x000fe20004800000 */
[----:B------:R1:W1:Y:S01]  /*3b90*/  MUFU.TANH R29, R6 ;  /* 0x00000006001d7308 */ /* 0x0002620000002400 */
[----:B------:R-:W-:-:S02]  /*3ba0*/  PLOP3.LUT P1, PT, PT, PT, UP3, 0x40, 0x0 ;  /* 0x000000000000781c */ /* 0x000fc40003f2e838 */
[----:B------:R-:W-:Y:S01]  /*3bb0*/  FSEL R21, R13, -INF , !P0 ;  /* 0xff8000000d157808 */ /* 0x000fe20004000000 */
[----:B------:R-:W-:Y:S01]  /*3bc0*/  FMUL.FTZ R13, R42, c[0x0][0x320] ;  /* 0x0000c8002a0d7a20 */ /* 0x000fe20000410000 */
[----:B------:R-:W-:Y:S02]  /*3bd0*/  PLOP3.LUT P0, PT, PT, PT, UP2, 0x40, 0x0 ;  /* 0x000000000000781c */ /* 0x000fe40003f0e828 */
[C---:B------:R-:W-:Y:S01]  /*3be0*/  ISETP.GT.AND P1, PT, R2.reuse, 0x20, P1 ;  /* 0x000000200200780c */ /* 0x040fe20000f24270 */
[----:B------:R-:W2:Y:S01]  /*3bf0*/  MUFU.TANH R15, R13 ;  /* 0x0000000d000f7308 */ /* 0x000ea20000002400 */
[----:B------:R-:W-:Y:S02]  /*3c00*/  ISETP.GT.AND P0, PT, R2, 0x21, P0 ;  /* 0x000000210200780c */ /* 0x000fe40000704270 */
[C---:B------:R-:W-:Y:S02]  /*3c10*/  ISETP.LT.OR P1, PT, R5.reuse, 0x21, P1 ;  /* 0x000000210500780c */ /* 0x040fe40000f21670 */
[----:B------:R-:W-:-:S02]  /*3c20*/  ISETP.LT.OR P0, PT, R5, 0x22, P0 ;  /* 0x000000220500780c */ /* 0x000fc40000701670 */
[----:B------:R-:W-:Y:S01]  /*3c30*/  FSEL R96, R27, -INF , !P1 ;  /* 0xff8000001b607808 */ /* 0x000fe20004800000 */
[----:B-1----:R-:W-:Y:S01]  /*3c40*/  FMUL.FTZ R6, R30, c[0x0][0x320] ;  /* 0x0000c8001e067a20 */ /* 0x002fe20000410000 */
[----:B------:R-:W-:Y:S01]  /*3c50*/  PLOP3.LUT P1, PT, PT, PT, UP1, 0x40, 0x0 ;  /* 0x000000000000781c */ /* 0x000fe20003f2e818 */
[----:B------:R-:W1:Y:S01]  /*3c60*/  MUFU.TANH R13, R12 ;  /* 0x0000000c000d7308 */ /* 0x000e620000002400 */
[----:B------:R-:W-:Y:S02]  /*3c70*/  FSEL R95, R23, -INF , !P0 ;  /* 0xff800000175f7808 */ /* 0x000fe40004000000 */
[----:B------:R-:W-:Y:S02]  /*3c80*/  PLOP3.LUT P0, PT, PT, PT, UP0, 0x40, 0x0 ;  /* 0x000000000000781c */ /* 0x000fe40003f0e808 */
[C---:B------:R-:W-:Y:S02]  /*3c90*/  ISETP.GT.AND P1, PT, R2.reuse, 0x28, P1 ;  /* 0x000000280200780c */ /* 0x040fe40000f24270 */
[----:B------:R-:W-:Y:S01]  /*3ca0*/  ISETP.GT.AND P0, PT, R2, 0x29, P0 ;  /* 0x000000290200780c */ /* 0x000fe20000704270 */
[----:B------:R5:W1:Y:S01]  /*3cb0*/  MUFU.TANH R32, R6 ;  /* 0x0000000600207308 */ /* 0x000a620000002400 */
[C---:B------:R-:W-:Y:S01]  /*3cc0*/  ISETP.LT.OR P2, PT, R5.reuse, 0x29, P1 ;  /* 0x000000290500780c */ /* 0x040fe20000f41670 */
[----:B------:R-:W-:Y:S01]  /*3cd0*/  FMUL.FTZ R2, R38, c[0x0][0x320] ;  /* 0x0000c80026027a20 */ /* 0x000fe20000410000 */
[----:B------:R-:W-:-:S02]  /*3ce0*/  ISETP.LT.OR P1, PT, R5, 0x2a, P0 ;  /* 0x0000002a0500780c */ /* 0x000fc40000721670 */
[----:B------:R-:W-:Y:S01]  /*3cf0*/  PLOP3.LUT P0, PT, PT, PT, UP6, 0x40, 0x0 ;  /* 0x000000000000781c */ /* 0x000fe20003f0e868 */
[----:B------:R-:W-:Y:S01]  /*3d00*/  UISETP.NE.AND UP6, UPT, UR22, URZ, UPT ;  /* 0x0000003f1600728c */ /* 0x000fe2000bfc5270 */
[----:B------:R-:W-:Y:S01]  /*3d10*/  FSEL R94, R26, -INF , !P2 ;  /* 0xff8000001a5e7808 */ /* 0x000fe20005000000 */
[----:B------:R-:W1:Y:S01]  /*3d20*/  MUFU.TANH R12, R2 ;  /* 0x00000002000c7308 */ /* 0x000e620000002400 */
[----:B------:R-:W-:Y:S01]  /*3d30*/  FSEL R93, R25, -INF , !P1 ;  /* 0xff800000195d7808 */ /* 0x000fe20004800000 */
[----:B-----5:R-:W-:-:S06]  /*3d40*/  FMUL.FTZ R6, R31, c[0x0][0x320] ;  /* 0x0000c8001f067a20 */ /* 0x020fcc0000410000 */
[----:B------:R5:W1:Y:S02]  /*3d50*/  MUFU.TANH R30, R6 ;  /* 0x00000006001e7308 */ /* 0x000a640000002400 */
[----:B-----5:R-:W-:-:S06]  /*3d60*/  FMUL.FTZ R6, R51, c[0x0][0x320] ;  /* 0x0000c80033067a20 */ /* 0x020fcc0000410000 */
[----:B------:R5:W1:Y:S02]  /*3d70*/  MUFU.TANH R24, R6 ;  /* 0x0000000600187308 */ /* 0x000a640000002400 */
[----:B-----5:R-:W5:Y:S02]  /*3d80*/  SHFL.IDX PT, R6, R7, 0x1, 0x1c1f ;  /* 0x003c1f0007067f89 */ /* 0x020f6400000e0000 */
[--C-:B-----5:R-:W-:Y:S02]  /*3d90*/  IMAD.IADD R5, R8, 0x1, R6.reuse ;  /* 0x0000000108057824 */ /* 0x120fe400078e0206 */
[----:B------:R-:W-:-:S03]  /*3da0*/  IMAD.IADD R2, R10, 0x1, R6 ;  /* 0x000000010a027824 */ /* 0x000fc600078e0206 */
[----:B------:R-:W-:Y:S01]  /*3db0*/  IMNMX R5, R5, R9, PT ;  /* 0x0000000905057217 */ /* 0x000fe20003800200 */
[----:B------:R-:W-:Y:S05]  /*3dc0*/  @P0 BRA `(.L_x_339) ;  /* 0x0000015000000947 */ /* 0x000fea0003800000 */
[----:B-1234-:R-:W-:Y:S01]  /*3dd0*/  IADD3 R6, R6, c[0x0][0x1d0], RZ ;  /* 0x0000740006067a10 */ /* 0x01efe20007ffe0ff */
        /* <DEDUP_REMOVED lines=11> */
.L_x_341:
[----:B------:R-:W-:-:S04]  /*3e90*/  MOV R7, c[0x0][0x32c] ;  /* 0x0000cb0000077a02 */ /* 0x000fc80000000f00 */
[----:B------:R-:W-:-:S13]  /*3ea0*/  ISETP.NE.AND P0, PT, R7, 0x1, PT ;  /* 0x000000010700780c */ /* 0x000fda0003f05270 */
[----:B------:R-:W-:-:S05]  /*3eb0*/  @P0 IMAD.HI.U32 R7, R6, c[0x0][0x330], RZ ;  /* 0x0000cc0006070a27 */ /* 0x000fca00078e00ff */
[----:B------:R-:W-:Y:S02]  /*3ec0*/  @P0 SHF.R.U32.HI R6, RZ, c[0x0][0x334], R7 ;  /* 0x0000cd00ff060a19 */ /* 0x000fe40000011607 */
.L_x_342:
[----:B------:R-:W-:Y:S05]  /*3ed0*/  BSYNC B0 ;  /* 0x0000000000007941 */ /* 0x000fea0003800000 */
.L_x_340:
[----:B------:R-:W-:-:S05]  /*3ee0*/  IMAD R6, R6, c[0x0][0x32c], R11 ;  /* 0x0000cb0006067a24 */ /* 0x000fca00078e020b */
[----:B------:R-:W-:Y:S02]  /*3ef0*/  IADD3 R7, R6, c[0x0][0x32c], RZ ;  /* 0x0000cb0006077a10 */ /* 0x000fe40007ffe0ff */
[----:B------:R-:W-:Y:S02]  /*3f00*/  IMNMX R2, R2, R6, !PT ;  /* 0x0000000602027217 */ /* 0x000fe40007800200 */
[----:B------:R-:W-:Y:S02]  /*3f10*/  IMNMX R5, R5, R7, PT ;  /* 0x0000000705057217 */ /* 0x000fe40003800200 */
.L_x_339:
[----:B-1234-:R-:W-:Y:S01]  /*3f20*/  UP2UR UR19, UPR, URZ, 0x10 ;  /* 0x000000103f137883 */ /* 0x01efe20008000000 */
[----:B------:R-:W-:Y:S01]  /*3f30*/  FMNMX.FTZ R133, R14, R16, !PT ;  /* 0x000000100e857209 */ /* 0x000fe20007810000 */
[----:B------:R-:W-:Y:S01]  /*3f40*/  UISETP.NE.AND UP4, UPT, UR21, URZ, UPT ;  /* 0x0000003f1500728c */ /* 0x000fe2000bf85270 */
[----:B------:R-:W-:Y:S01]  /*3f50*/  IMAD.SHL.U32 R236, R3, 0x2, RZ ;  /* 0x0000000203ec7824 */ /* 0x000fe200078e00ff */
[----:B------:R-:W-:Y:S01]  /*3f60*/  UP2UR UR21, UPR, URZ, 0x8 ;  /* 0x000000083f157883 */ /* 0x000fe20008000000 */
[----:B------:R-:W-:Y:S01]  /*3f70*/  FMNMX.FTZ R133, R20, R133, !PT ;  /* 0x0000008514857209 */ /* 0x000fe20007810000 */
[----:B------:R-:W-:Y:S01]  /*3f80*/  UISETP.NE.AND UP3, UPT, UR20, URZ, UPT ;  /* 0x0000003f1400728c */ /* 0x000fe2000bf65270 */
[--C-:B------:R-:W-:Y:S01]  /*3f90*/  IMAD R237, R4, 0x2, R236.reuse ;  /* 0x0000000204ed7824 */ /* 0x100fe200078e02ec */
[----:B------:R-:W-:Y:S01]  /*3fa0*/  PLOP3.LUT P0, PT, PT, PT, UP4, 0x40, 0x0 ;  /* 0x000000000000781c */ /* 0x000fe20003f0e848 */
[----:B------:R-:W-:Y:S01]  /*3fb0*/  UP2UR UR20, UPR, URZ, 0x4 ;  /* 0x000000043f147883 */ /* 0x000fe20008000000 */
[----:B------:R-:W-:Y:S01]  /*3fc0*/  FMNMX.FTZ R133, R19, R133, !PT ;  /* 0x0000008513857209 */ /* 0x000fe20007810000 */
[----:B------:R-:W-:Y:S01]  /*3fd0*/  UISETP.NE.AND UP2, UPT, UR18, URZ, UPT ;  /* 0x0000003f1200728c */ /* 0x000fe2000bf45270 */
[C---:B------:R-:W-:Y:S01]  /*3fe0*/  ISETP.GT.AND P0, PT, R2.reuse, RZ, P0 ;  /* 0x000000ff0200720c */ /* 0x040fe20000704270 */
[----:B------:R-:W-:Y:S01]  /*3ff0*/  UP2UR UR18, UPR, URZ, 0x2 ;  /* 0x000000023f127883 */ /* 0x000fe20008000000 */
[----:B------:R-:W-:Y:S01]  /*4000*/  PLOP3.LUT P2, PT, PT, PT, UP3, 0x40, 0x0 ;  /* 0x000000000000781c */ /* 0x000fe20003f4e838 */
[----:B------:R-:W-:Y:S01]  /*4010*/  UISETP.NE.AND UP1, UPT, UR5, URZ, UPT ;  /* 0x0000003f0500728c */ /* 0x000fe2000bf25270 */
[----:B------:R-:W-:Y:S01]  /*4020*/  ISETP.LT.OR P0, PT, R5, 0x1, P0 ;  /* 0x000000010500780c */ /* 0x000fe20000701670 */
[----:B------:R-:W-:Y:S01]  /*4030*/  UP2UR UR5, UPR, URZ, 0x1 ;  /* 0x000000013f057883 */ /* 0x000fe20008000000 */
[----:B------:R-:W-:Y:S01]  /*4040*/  PLOP3.LUT P1, PT, PT, PT, UP2, 0x40, 0x0 ;  /* 0x000000000000781c */ /* 0x000fe20003f2e828 */
[----:B------:R-:W-:Y:S01]  /*4050*/  UISETP.NE.AND UP0, UPT, UR4, URZ, UPT ;  /* 0x0000003f0400728c */ /* 0x000fe2000bf05270 */
[----:B------:R-:W-:Y:S01]  /*4060*/  FSEL R6, R45, -INF , !P0 ;  /* 0xff8000002d067808 */ /* 0x000fe20004000000 */
[----:B------:R-:W-:Y:S01]  /*4070*/  UISETP.NE.AND UP4, UPT, UR19, URZ, UPT ;  /* 0x0000003f1300728c */ /* 0x000fe2000bf85270 */
[----:B------:R-:W-:Y:S01]  /*4080*/  ISETP.GT.AND P0, PT, R2, 0x1, P2 ;  /* 0x000000010200780c */ /* 0x000fe20001704270 */
[----:B------:R-:W-:Y:S01]  /*4090*/  UISETP.NE.AND UP3, UPT, UR21, URZ, UPT ;  /* 0x0000003f1500728c */ /* 0x000fe2000bf65270 */
[----:B------:R-:W-:Y:S01]  /*40a0*/  PLOP3.LUT P2, PT, PT, PT, UP1, 0x40, 0x0 ;  /* 0x000000000000781c */ /* 0x000fe20003f4e818 */
[----:B------:R-:W-:Y:S01]  /*40b0*/  UISETP.NE.AND UP2, UPT, UR20, URZ, UPT ;  /* 0x0000003f1400728c */ /* 0x000fe2000bf45270 */
[----:B------:R-:W-:Y:S01]  /*40c0*/  ISETP.LT.OR P0, PT, R5, 0x2, P0 ;  /* 0x000000020500780c */ /* 0x000fe20000701670 */
[----:B------:R-:W-:Y:S01]  /*40d0*/  UISETP.NE.AND UP1, UPT, UR18, URZ, UPT ;  /* 0x0000003f1200728c */ /* 0x000fe2000bf25270 */
[----:B------:R-:W-:Y:S01]  /*40e0*/  FMNMX.FTZ R133, R18, R133, !PT ;  /* 0x0000008512857209 */ /* 0x000fe20007810000 */
[----:B------:R-:W-:Y:S01]  /*40f0*/  IMAD R240, R0, 0x2, R236 ;  /* 0x0000000200f07824 */ /* 0x000fe200078e02ec */
[----:B------:R-:W-:Y:S01]  /*4100*/  FSEL R11, R44, -INF , !P0 ;  /* 0xff8000002c0b7808 */ /* 0x000fe20004000000 */
[----:B------:R-:W-:Y:S01]  /*4110*/  LDSM.16.MT88.4 R48, [R237+0x900] ;  /* 0x00090000ed30783b */ /* 0x000fe20000004200 */
[----:B------:R-:W-:-:S02]  /*4120*/  ISETP.GT.AND P0, PT, R2, 0x8, P1 ;  /* 0x000000080200780c */ /* 0x000fc40000f04270 */
[----:B------:R-:W-:Y:S01]  /*4130*/  PLOP3.LUT P1, PT, PT, PT, UP0, 0x40, 0x0 ;  /* 0x000000000000781c */ /* 0x000fe20003f2e808 */
[----:B------:R-:W-:Y:S01]  /*4140*/  UISETP.NE.AND UP0, UPT, UR5, URZ, UPT ;  /* 0x0000003f0500728c */ /* 0x000fe2000bf05270 */
[C---:B------:R-:W-:Y:S01]  /*4150*/  ISETP.LT.OR P0, PT, R5.reuse, 0x9, P0 ;  /* 0x000000090500780c */ /* 0x040fe20000701670 */
[----:B------:R-:W-:Y:S01]  /*4160*/  LDSM.16.MT88.4 R44, [R240+0x100] ;  /* 0x00010000f02c783b */ /* 0x000fe20000004200 */
[----:B------:R-:W-:Y:S01]  /*4170*/  FMNMX.FTZ R132, R6, R11, !PT ;  /* 0x0000000b06847209 */ /* 0x000fe20007810000 */
[----:B------:R-:W-:Y:S01]  /*4180*/  ULDC.64 UR4, c[0x0][0x2c8] ;  /* 0x0000b20000047ab9 */ /* 0x000fe20000000a00 */
[----:B------:R-:W-:Y:S01]  /*4190*/  FSEL R10, R12, -INF , !P0 ;  /* 0xff8000000c0a7808 */ /* 0x000fe20004000000 */
[----:B------:R-:W-:Y:S01]  /*41a0*/  LDSM.16.MT88.4 R40, [R240+0x900] ;  /* 0x00090000f028783b */ /* 0x000fe20000004200 */
[----:B------:R-:W-:Y:S02]  /*41b0*/  ISETP.GT.AND P0, PT, R2, 0x9, P2 ;  /* 0x000000090200780c */ /* 0x000fe40001704270 */
[----:B------:R-:W-:Y:S01]  /*41c0*/  PLOP3.LUT P2, PT, PT, PT, UP6, 0x40, 0x0 ;  /* 0x000000000000781c */ /* 0x000fe20003f4e868 */
[----:B------:R-:W-:Y:S01]  /*41d0*/  LDSM.16.MT88.4 R68, [R240+0x1900] ;  /* 0x00190000f044783b */ /* 0x000fe20000004200 */
[----:B------:R-:W-:Y:S01]  /*41e0*/  ISETP.LT.OR P0, PT, R5, 0xa, P0 ;  /* 0x0000000a0500780c */ /* 0x000fe20000701670 */
[----:B------:R-:W-:Y:S01]  /*41f0*/  UISETP.NE.AND UP6, UPT, UR13, URZ, UPT ;  /* 0x0000003f0d00728c */ /* 0x000fe2000bfc5270 */
[----:B------:R-:W-:Y:S01]  /*4200*/  FMNMX.FTZ R132, R10, R132, !PT ;  /* 0x000000840a847209 */ /* 0x000fe20007810000 */
[----:B------:R-:W-:Y:S01]  /*4210*/  LDSM.16.MT88.4 R60, [R236+0x2100] ;  /* 0x00210000ec3c783b */ /* 0x000fe20000004200 */
[----:B------:R-:W-:-:S02]  /*4220*/  FSEL R9, R13, -INF , !P0 ;  /* 0xff8000000d097808 */ /* 0x000fc40004000000 */
[C---:B------:R-:W-:Y:S01]  /*4230*/  ISETP.GT.AND P0, PT, R2.reuse, 0x10, P1 ;  /* 0x000000100200780c */ /* 0x040fe20000f04270 */
[----:B------:R-:W-:Y:S01]  /*4240*/  LDSM.16.MT88.4 R64, [R237+0x1900] ;  /* 0x00190000ed40783b */ /* 0x000fe20000004200 */
[----:B------:R-:W-:Y:S01]  /*4250*/  PLOP3.LUT P1, PT, PT, PT, UP5, 0x40, 0x0 ;  /* 0x000000000000781c */ /* 0x000fe20003f2e858 */
[----:B------:R-:W-:Y:S01]  /*4260*/  UISETP.NE.AND UP5, UPT, UR14, URZ, UPT ;  /* 0x0000003f0e00728c */ /* 0x000fe2000bfa5270 */
[----:B------:R-:W-:Y:S01]  /*4270*/  ISETP.LT.OR P0, PT, R5, 0x11, P0 ;  /* 0x000000110500780c */ /* 0x000fe20000701670 */
[----:B------:R-:W-:Y:S01]  /*4280*/  LDSM.16.MT88.4 R56, [R237+0x2100] ;  /* 0x00210000ed38783b */ /* 0x000fe20000004200 */
[C---:B------:R-:W-:Y:S02]  /*4290*/  ISETP.GT.AND P1, PT, R2.reuse, 0x18, P1 ;  /* 0x000000180200780c */ /* 0x040fe40000f24270 */
[----:B------:R-:W-:Y:S01]  /*42a0*/  FSEL R8, R15, -INF , !P0 ;  /* 0xff8000000f087808 */ /* 0x000fe20004000000 */
[----:B------:R-:W-:Y:S01]  /*42b0*/  STL [R1+0x98], R163 ;  /* 0x000098a301007387 */ /* 0x000fe20000100800 */
[----:B------:R-:W-:-:S02]  /*42c0*/  ISETP.GT.AND P0, PT, R2, 0x11, P2 ;  /* 0x000000110200780c */ /* 0x000fc40001704270 */
[C---:B------:R-:W-:Y:S01]  /*42d0*/  ISETP.LT.OR P1, PT, R5.reuse, 0x19, P1 ;  /* 0x000000190500780c */ /* 0x040fe20000f21670 */
[----:B------:R-:W-:Y:S01]  /*42e0*/  STL [R1+0x94], R162 ;  /* 0x000094a201007387 */ /* 0x000fe20000100800 */
[----:B------:R-:W-:Y:S02]  /*42f0*/  ISETP.LT.OR P0, PT, R5, 0x12, P0 ;  /* 0x000000120500780c */ /* 0x000fe40000701670 */
[----:B------:R-:W-:Y:S01]  /*4300*/  FMNMX.FTZ R133, R17, R133, !PT ;  /* 0x0000008511857209 */ /* 0x000fe20007810000 */
[----:B------:R-:W-:Y:S01]  /*4310*/  STL [R1+0x90], R161 ;  /* 0x000090a101007387 */ /* 0x000fe20000100800 */
[----:B------:R-:W-:Y:S02]  /*4320*/  FSEL R7, R28, -INF , !P0 ;  /* 0xff8000001c077808 */ /* 0x000fe40004000000 */
[----:B------:R-:W-:Y:S01]  /*4330*/  PLOP3.LUT P0, PT, PT, PT, UP4, 0x40, 0x0 ;  /* 0x000000000000781c */ /* 0x000fe20003f0e848 */
[----:B------:R-:W-:Y:S01]  /*4340*/  STL [R1+0x8c], R160 ;  /* 0x00008ca001007387 */ /* 0x000fe20000100800 */
[----:B------:R-:W-:-:S02]  /*4350*/  FSEL R13, R29, -INF , !P1 ;  /* 0xff8000001d0d7808 */ /* 0x000fc40004800000 */
[----:B------:R-:W-:Y:S01]  /*4360*/  ISETP.GT.AND P0, PT, R2, 0x19, P0 ;  /* 0x000000190200780c */ /* 0x000fe20000704270 */
[----:B------:R-:W-:Y:S01]  /*4370*/  STL [R1+0x88], R135 ;  /* 0x0000888701007387 */ /* 0x000fe20000100800 */
[----:B------:R-:W-:Y:S02]  /*4380*/  PLOP3.LUT P1, PT, PT, PT, UP3, 0x40, 0x0 ;  /* 0x000000000000781c */ /* 0x000fe40003f2e838 */
[----:B------:R-:W-:Y:S02]  /*4390*/  ISETP.LT.OR P0, PT, R5, 0x1a, P0 ;  /* 0x0000001a0500780c */ /* 0x000fe40000701670 */
[----:B------:R-:W-:Y:S02]  /*43a0*/  FMNMX.FTZ R132, R9, R132, !PT ;  /* 0x0000008409847209 */ /* 0x000fe40007810000 */
[----:B------:R-:W-:Y:S02]  /*43b0*/  FMNMX.FTZ R133, R22, R133, !PT ;  /* 0x0000008516857209 */ /* 0x000fe40007810000 */
[----:B------:R-:W-:-:S02]  /*43c0*/  FSEL R15, R24, -INF , !P0 ;  /* 0xff800000180f7808 */ /* 0x000fc40004000000 */
[----:B------:R-:W-:Y:S01]  /*43d0*/  PLOP3.LUT P0, PT, PT, PT, UP2, 0x40, 0x0 ;  /* 0x000000000000781c */ /* 0x000fe20003f0e828 */
[----:B------:R-:W-:Y:S01]  /*43e0*/  LDSM.16.MT88.4 R24, [R236+0x900] ;  /* 0x00090000ec18783b */ /* 0x000fe20000004200 */
[----:B------:R-:W-:Y:S02]  /*43f0*/  ISETP.GT.AND P1, PT, R2, 0x20, P1 ;  /* 0x000000200200780c */ /* 0x000fe40000f24270 */
[----:B------:R-:W-:Y:S02]  /*4400*/  FMNMX.FTZ R132, R8, R132, !PT ;  /* 0x0000008408847209 */ /* 0x000fe40007810000 */
[----:B------:R-:W-:Y:S02]  /*4410*/  FMNMX.FTZ R133, R21, R133, !PT ;  /* 0x0000008515857209 */ /* 0x000fe40007810000 */
[----:B------:R-:W-:Y:S02]  /*4420*/  ISETP.GT.AND P0, PT, R2, 0x21, P0 ;  /* 0x000000210200780c */ /* 0x000fe40000704270 */
[----:B------:R-:W-:-:S02]  /*4430*/  ISETP.LT.OR P1, PT, R5, 0x21, P1 ;  /* 0x000000210500780c */ /* 0x000fc40000f21670 */
[----:B------:R-:W-:Y:S02]  /*4440*/  FMNMX.FTZ R132, R7, R132, !PT ;  /* 0x0000008407847209 */ /* 0x000fe40007810000 */
[----:B------:R-:W-:Y:S02]  /*4450*/  FMNMX.FTZ R133, R96, R133, !PT ;  /* 0x0000008560857209 */ /* 0x000fe40007810000 */
[----:B------:R-:W-:Y:S02]  /*4460*/  ISETP.LT.OR P0, PT, R5, 0x22, P0 ;  /* 0x000000220500780c */ /* 0x000fe40000701670 */
[----:B------:R-:W-:Y:S02]  /*4470*/  FSEL R92, R34, -INF , !P1 ;  /* 0xff800000225c7808 */ /* 0x000fe40004800000 */
[----:B------:R-:W-:Y:S02]  /*4480*/  PLOP3.LUT P1, PT, PT, PT, UP1, 0x40, 0x0 ;  /* 0x000000000000781c */ /* 0x000fe40003f2e818 */
[----:B------:R-:W-:-:S02]  /*4490*/  FMNMX.FTZ R132, R13, R132, !PT ;  /* 0x000000840d847209 */ /* 0x000fc40007810000 */
[----:B------:R-:W-:Y:S02]  /*44a0*/  FMNMX.FTZ R133, R95, R133, !PT ;  /* 0x000000855f857209 */ /* 0x000fe40007810000 */
[----:B------:R-:W-:Y:S02]  /*44b0*/  FSEL R91, R33, -INF , !P0 ;  /* 0xff800000215b7808 */ /* 0x000fe40004000000 */
[----:B------:R-:W-:Y:S02]  /*44c0*/  PLOP3.LUT P0, PT, PT, PT, UP0, 0x40, 0x0 ;  /* 0x000000000000781c */ /* 0x000fe40003f0e808 */
[----:B------:R-:W-:Y:S02]  /*44d0*/  ISETP.GT.AND P1, PT, R2, 0x28, P1 ;  /* 0x000000280200780c */ /* 0x000fe40000f24270 */
[----:B------:R-:W-:Y:S02]  /*44e0*/  FMNMX.FTZ R132, R15, R132, !PT ;  /* 0x000000840f847209 */ /* 0x000fe40007810000 */
[----:B------:R-:W-:-:S02]  /*44f0*/  FMNMX.FTZ R133, R94, R133, !PT ;  /* 0x000000855e857209 */ /* 0x000fc40007810000 */
[----:B------:R-:W-:Y:S02]  /*4500*/  ISETP.GT.AND P0, PT, R2, 0x29, P0 ;  /* 0x000000290200780c */ /* 0x000fe40000704270 */
[----:B------:R-:W-:Y:S02]  /*4510*/  ISETP.LT.OR P1, PT, R5, 0x29, P1 ;  /* 0x000000290500780c */ /* 0x000fe40000f21670 */
[----:B------:R-:W-:Y:S02]  /*4520*/  FMNMX.FTZ R132, R92, R132, !PT ;  /* 0x000000845c847209 */ /* 0x000fe40007810000 */
[----:B------:R-:W-:Y:S02]  /*4530*/  FMNMX.FTZ R133, R93, R133, !PT ;  /* 0x000000855d857209 */ /* 0x000fe40007810000 */
[----:B------:R-:W-:Y:S02]  /*4540*/  ISETP.LT.OR P0, PT, R5, 0x2a, P0 ;  /* 0x0000002a0500780c */ /* 0x000fe40000701670 */
[----:B------:R-:W-:Y:S01]  /*4550*/  FSEL R90, R32, -INF , !P1 ;  /* 0xff800000205a7808 */ /* 0x000fe20004800000 */
[----:B------:R-:W1:Y:S01]  /*4560*/  SHFL.BFLY PT, R12, R133, 0x2, 0x1f ;  /* 0x0c401f00850c7f89 */ /* 0x000e6200000e0000 */
[----:B------:R-:W-:-:S02]  /*4570*/  FMNMX.FTZ R132, R91, R132, !PT ;  /* 0x000000845b847209 */ /* 0x000fc40007810000 */
[----:B------:R-:W-:Y:S02]  /*4580*/  FSEL R89, R30, -INF , !P0 ;  /* 0xff8000001e597808 */ /* 0x000fe40004000000 */
[----:B------:R-:W-:Y:S01]  /*4590*/  FMNMX.FTZ R132, R90, R132, !PT ;  /* 0x000000845a847209 */ /* 0x000fe20007810000 */
[----:B------:R-:W-:Y:S01]  /*45a0*/  LDSM.16.MT88.4 R28, [R237+0x100] ;  /* 0x00010000ed1c783b */ /* 0x000fe20000004200 */
[----:B------:R-:W-:Y:S02]  /*45b0*/  LEA R239, R0, R237, 0x1 ;  /* 0x000000ed00ef7211 */ /* 0x000fe400078e08ff */
[----:B------:R-:W-:-:S03]  /*45c0*/  FMNMX.FTZ R132, R89, R132, !PT ;  /* 0x0000008459847209 */ /* 0x000fc60007810000 */
[----:B------:R-:W-:Y:S04]  /*45d0*/  LDSM.16.MT88.4 R32, [R239+0x100] ;  /* 0x00010000ef20783b */ /* 0x000fe80000004200 */
[----:B------:R-:W2:Y:S04]  /*45e0*/  SHFL.BFLY PT, R2, R132, 0x2, 0x1f ;  /* 0x0c401f0084027f89 */ /* 0x000ea800000e0000 */
[----:B------:R-:W-:Y:S01]  /*45f0*/  LDSM.16.MT88.4 R72, [R239+0x900] ;  /* 0x00090000ef48783b */ /* 0x000fe20000004200 */
[----:B-1----:R-:W-:-:S03]  /*4600*/  FMNMX.FTZ R133, R133, R12, !PT ;  /* 0x0000000c85857209 */ /* 0x002fc60007810000 */
[----:B------:R-:W-:Y:S04]  /*4610*/  LDSM.16.MT88.4 R76, [R239+0x1900] ;  /* 0x00190000ef4c783b */ /* 0x000fe80000004200 */
[----:B------:R-:W1:Y:S04]  /*4620*/  SHFL.BFLY PT, R12, R133, 0x1, 0x1f ;  /* 0x0c201f00850c7f89 */ /* 0x000e6800000e0000 */
[----:B------:R-:W-:Y:S01]  /*4630*/  LDSM.16.MT88.4 R80, [R239+0x2100] ;  /* 0x00210000ef50783b */ /* 0x000fe20000004200 */
[----:B--2---:R-:W-:-:S05]  /*4640*/  FMNMX.FTZ R132, R132, R2, !PT ;  /* 0x0000000284847209 */ /* 0x004fca0007810000 */
[----:B------:R-:W2:Y:S01]  /*4650*/  SHFL.BFLY PT, R2, R132, 0x1, 0x1f ;  /* 0x0c201f0084027f89 */ /* 0x000ea200000e0000 */
[----:B-1----:R-:W-:-:S04]  /*4660*/  FMNMX.FTZ R133, R133, R12, !PT ;  /* 0x0000000c85857209 */ /* 0x002fc80007810000 */
[C---:B------:R-:W-:Y:S01]  /*4670*/  FSETP.NEU.FTZ.AND P0, PT, R133.reuse, -INF , PT ;  /* 0xff8000008500780b */ /* 0x040fe20003f1d000 */
[----:B------:R-:W-:-:S05]  /*4680*/  FMUL.FTZ R12, R133, c[0x0][0x2d0] ;  /* 0x0000b400850c7a20 */ /* 0x000fca0000410000 */
[----:B------:R-:W-:-:S05]  /*4690*/  FSEL R12, R12, RZ, P0 ;  /* 0x000000ff0c0c7208 */ /* 0x000fca0000000000 */
[--C-:B------:R-:W-:Y:S01]  /*46a0*/  FFMA.FTZ R14, R14, c[0x0][0x2d0], -R12.reuse ;  /* 0x0000b4000e0e7a23 */ /* 0x100fe2000001080c */
[----:B--2---:R-:W-:Y:S01]  /*46b0*/  FMNMX.FTZ R132, R132, R2, !PT ;  /* 0x0000000284847209 */ /* 0x004fe20007810000 */
[--C-:B------:R-:W-:Y:S02]  /*46c0*/  FFMA.FTZ R16, R16, c[0x0][0x2d0], -R12.reuse ;  /* 0x0000b40010107a23 */ /* 0x100fe4000001080c */
[--C-:B------:R-:W-:Y:S01]  /*46d0*/  FFMA.FTZ R19, R19, c[0x0][0x2d0], -R12.reuse ;  /* 0x0000b40013137a23 */ /* 0x100fe2000001080c */
[C---:B------:R-:W-:Y:S01]  /*46e0*/  FSETP.NEU.FTZ.AND P0, PT, R132.reuse, -INF , PT ;  /* 0xff8000008400780b */ /* 0x040fe20003f1d000 */
[----:B------:R-:W-:Y:S01]  /*46f0*/  FMUL.FTZ R2, R132, c[0x0][0x2d0] ;  /* 0x0000b40084027a20 */ /* 0x000fe20000410000 */
[----:B------:R-:W-:Y:S01]  /*4700*/  MUFU.EX2 R97, R14 ;  /* 0x0000000e00617308 */ /* 0x000fe20000000800 */
[--C-:B------:R-:W-:Y:S02]  /*4710*/  FFMA.FTZ R18, R18, c[0x0][0x2d0], -R12.reuse ;  /* 0x0000b40012127a23 */ /* 0x100fe4000001080c */
[--C-:B------:R-:W-:Y:S01]  /*4720*/  FFMA.FTZ R17, R17, c[0x0][0x2d0], -R12.reuse ;  /* 0x0000b40011117a23 */ /* 0x100fe2000001080c */
[----:B------:R-:W-:Y:S01]  /*4730*/  FSEL R2, R2, RZ, P0 ;  /* 0x000000ff02027208 */ /* 0x000fe20000000000 */
[----:B------:R-:W-:-:S02]  /*4740*/  FFMA.FTZ R20, R20, c[0x0][0x2d0], -R12 ;  /* 0x0000b40014147a23 */ /* 0x000fc4000001080c */
[----:B------:R-:W-:Y:S01]  /*4750*/  FFMA.FTZ R22, R22, c[0x0][0x2d0], -R12 ;  /* 0x0000b40016167a23 */ /* 0x000fe2000001080c */
[----:B------:R-:W-:Y:S01]  /*4760*/  MUFU.EX2 R14, R16 ;  /* 0x00000010000e7308 */ /* 0x000fe20000000800 */
[--C-:B------:R-:W-:Y:S02]  /*4770*/  FFMA.FTZ R3, R11, c[0x0][0x2d0], -R2.reuse ;  /* 0x0000b4000b037a23 */ /* 0x100fe40000010802 */
[----:B------:R-:W-:Y:S02]  /*4780*/  FFMA.FTZ R6, R6, c[0x0][0x2d0], -R2 ;  /* 0x0000b40006067a23 */ /* 0x000fe40000010802 */
[----:B------:R-:W-:-:S03]  /*4790*/  FFMA.FTZ R21, R21, c[0x0][0x2d0], -R12 ;  /* 0x0000b40015157a23 */ /* 0x000fc6000001080c */
[----:B------:R-:W-:Y:S08]  /*47a0*/  MUFU.EX2 R99, R19 ;  /* 0x0000001300637308 */ /* 0x000ff00000000800 */
[----:B------:R-:W-:Y:S08]  /*47b0*/  MUFU.EX2 R128, R18 ;  /* 0x0000001200807308 */ /* 0x000ff00000000800 */
[----:B------:R1:W2:Y:S08]  /*47c0*/  MUFU.EX2 R130, R17 ;  /* 0x0000001100827308 */ /* 0x0002b00000000800 */
[----:B------:R3:W-:Y:S01]  /*47d0*/  MUFU.EX2 R84, R3 ;  /* 0x0000000300547308 */ /* 0x0007e20000000800 */
[----:B-1----:R-:W1:Y:S07]  /*47e0*/  LDSM.16.MT88.4 R16, [R236+0x100] ;  /* 0x00010000ec10783b */ /* 0x002e6e0000004200 */
[----:B------:R-:W4:Y:S01]  /*47f0*/  MUFU.EX2 R98, R20 ;  /* 0x0000001400627308 */ /* 0x000f220000000800 */
[----:B--2---:R-:W-:Y:S01]  /*4800*/  F2FP.BF16.PACK_AB R4, R130, R128 ;  /* 0x000000808204723e */ /* 0x004fe200000010ff */
[----:B---3--:R-:W-:-:S06]  /*4810*/  FFMA.FTZ R3, R10, c[0x0][0x2d0], -R2 ;  /* 0x0000b4000a037a23 */ /* 0x008fcc0000010802 */
[----:B------:R-:W2:Y:S08]  /*4820*/  MUFU.EX2 R86, R6 ;  /* 0x0000000600567308 */ /* 0x000eb00000000800 */
[----:B------:R3:W-:Y:S01]  /*4830*/  MUFU.EX2 R85, R3 ;  /* 0x0000000300557308 */ /* 0x0007e20000000800 */
[----:B----4-:R-:W-:-:S07]  /*4840*/  F2FP.BF16.PACK_AB R10, R99, R98 ;  /* 0x00000062630a723e */ /* 0x010fce00000010ff */
[----:B------:R-:W-:Y:S01]  /*4850*/  MUFU.EX2 R129, R22 ;  /* 0x0000001600817308 */ /* 0x000fe20000000800 */
[----:B---3--:R-:W-:Y:S01]  /*4860*/  FFMA.FTZ R3, R9, c[0x0][0x2d0], -R2 ;  /* 0x0000b40009037a23 */ /* 0x008fe20000010802 */
[----:B--2---:R-:W-:-:S06]  /*4870*/  F2FP.BF16.PACK_AB R9, R84, R86 ;  /* 0x000000565409723e */ /* 0x004fcc00000010ff */
[----:B------:R-:W2:Y:S08]  /*4880*/  MUFU.EX2 R120, R21 ;  /* 0x0000001500787308 */ /* 0x000eb00000000800 */
[----:B------:R3:W4:Y:S01]  /*4890*/  MUFU.EX2 R88, R3 ;  /* 0x0000000300587308 */ /* 0x0007220000000800 */
[----:B--2---:R-:W-:Y:S01]  /*48a0*/  F2FP.BF16.PACK_AB R6, R120, R129 ;  /* 0x000000817806723e */ /* 0x004fe200000010ff */
[----:B---3--:R-:W-:Y:S01]  /*48b0*/  FFMA.FTZ R3, R8, c[0x0][0x2d0], -R2 ;  /* 0x0000b40008037a23 */ /* 0x008fe20000010802 */
[----:B------:R-:W-:-:S02]  /*48c0*/  F2FP.BF16.PACK_AB R8, R14, R97 ;  /* 0x000000610e08723e */ /* 0x000fc400000010ff */
[----:B----4-:R-:W-:-:S03]  /*48d0*/  F2FP.BF16.PACK_AB R11, R88, R85 ;  /* 0x00000055580b723e */ /* 0x010fc600000010ff */
[----:B------:R2:W-:Y:S04]  /*48e0*/  MUFU.EX2 R87, R3 ;  /* 0x0000000300577308 */ /* 0x0005e80000000800 */
[C---:B-1----:R-:W-:Y:S08]  /*48f0*/  HMMA.16816.F32.BF16 R20, R8.reuse, R16, RZ ;  /* 0x000000100814723c */ /* 0x042ff000000418ff */
[----:B------:R-:W-:Y:S01]  /*4900*/  HMMA.16816.F32.BF16 R16, R8, R18, RZ ;  /* 0x000000120810723c */ /* 0x000fe200000418ff */
[----:B--2---:R-:W-:-:S04]  /*4910*/  FFMA.FTZ R3, R7, c[0x0][0x2d0], -R2 ;  /* 0x0000b40007037a23 */ /* 0x004fc80000010802 */
[----:B------:R1:W2:Y:S03]  /*4920*/  MUFU.EX2 R103, R3 ;  /* 0x0000000300677308 */ /* 0x0002a60000000800 */
[----:B------:R-:W-:Y:S01]  /*4930*/  HMMA.16816.F32.BF16 R36, R8, R28, RZ ;  /* 0x0000001c0824723c */ /* 0x000fe200000418ff */
[----:B-1----:R-:W-:Y:S01]  /*4940*/  FFMA.FTZ R3, R13, c[0x0][0x2d0], -R2 ;  /* 0x0000b4000d037a23 */ /* 0x002fe20000010802 */
[----:B--2---:R-:W-:-:S03]  /*4950*/  F2FP.BF16.PACK_AB R5, R103, R87 ;  /* 0x000000576705723e */ /* 0x004fc600000010ff */
[----:B------:R1:W-:Y:S02]  /*4960*/  MUFU.EX2 R105, R3 ;  /* 0x0000000300697308 */ /* 0x0003e40000000800 */
[----:B-1----:R-:W-:-:S06]  /*4970*/  FFMA.FTZ R3, R15, c[0x0][0x2d0], -R2 ;  /* 0x0000b4000f037a23 */ /* 0x002fcc0000010802 */
[----:B------:R-:W1:Y:S02]  /*4980*/  MUFU.EX2 R134, R3 ;  /* 0x0000000300867308 */ /* 0x000e640000000800 */
[----:B-1----:R-:W-:-:S07]  /*4990*/  F2FP.BF16.PACK_AB R7, R134, R105 ;  /* 0x000000698607723e */ /* 0x002fce00000010ff */
[C---:B------:R-:W-:Y:S08]  /*49a0*/  HMMA.16816.F32.BF16 R156, R4.reuse, R24, R20 ;  /* 0x00000018049c723c */ /* 0x040ff00000041814 */
[----:B------:R-:W-:Y:S08]  /*49b0*/  HMMA.16816.F32.BF16 R52, R4, R26, R16 ;  /* 0x0000001a0434723c */ /* 0x000ff00000041810 */
[C---:B------:R-:W-:Y:S01]  /*49c0*/  HMMA.16816.F32.BF16 R24, R8.reuse, R30, RZ ;  /* 0x0000001e0818723c */ /* 0x040fe200000418ff */
[----:B------:R-:W1:Y:S07]  /*49d0*/  LDSM.16.MT88.4 R28, [R236+0x1900] ;  /* 0x00190000ec1c783b */ /* 0x000e6e0000004200 */
[C---:B------:R-:W-:Y:S08]  /*49e0*/  HMMA.16816.F32.BF16 R20, R8.reuse, R44, RZ ;  /* 0x0000002c0814723c */ /* 0x040ff000000418ff */
[----:B------:R-:W-:Y:S01]  /*49f0*/  HMMA.16816.F32.BF16 R16, R8, R46, RZ ;  /* 0x0000002e0810723c */ /* 0x000fe200000418ff */
[----:B------:R-:W-:Y:S01]  /*4a00*/  IMAD.MOV.U32 R104, RZ, RZ, R52 ;  /* 0x000000ffff687224 */ /* 0x000fe200078e0034 */
[----:B------:R-:W-:Y:S01]  /*4a10*/  MOV R169, R53 ;  /* 0x0000003500a97202 */ /* 0x000fe20000000f00 */
[----:B------:R-:W-:-:S02]  /*4a20*/  IMAD.MOV.U32 R100, RZ, RZ, R55 ;  /* 0x000000ffff647224 */ /* 0x000fc400078e0037 */
[----:B------:R-:W-:Y:S02]  /*4a30*/  IMAD.MOV.U32 R168, RZ, RZ, R54 ;  /* 0x000000ffffa87224 */ /* 0x000fe400078e0036 */
[----:B------:R-:W2:Y:S01]  /*4a40*/  LDSM.16.MT88.4 R52, [R240+0x2100] ;  /* 0x00210000f034783b */ /* 0x000ea20000004200 */
[C---:B------:R-:W-:Y:S08]  /*4a50*/  HMMA.16816.F32.BF16 R148, R4.reuse, R48, R36 ;  /* 0x000000300494723c */ /* 0x040ff00000041824 */
[C---:B------:R-:W-:Y:S08]  /*4a60*/  HMMA.16816.F32.BF16 R140, R4.reuse, R40, R20 ;  /* 0x00000028048c723c */ /* 0x040ff00000041814 */
[C---:B------:R-:W-:Y:S08]  /*4a70*/  HMMA.16816.F32.BF16 R108, R4.reuse, R42, R16 ;  /* 0x0000002a046c723c */ /* 0x040ff00000041810 */
[----:B------:R-:W-:Y:S08]  /*4a80*/  HMMA.16816.F32.BF16 R136, R4, R50, R24 ;  /* 0x000000320488723c */ /* 0x000ff00000041818 */
[C---:B-1----:R-:W-:Y:S08]  /*4a90*/  HMMA.16816.F32.BF16 R40, R8.reuse, R28, RZ ;  /* 0x0000001c0828723c */ /* 0x042ff000000418ff */
[----:B------:R-:W-:Y:S01]  /*4aa0*/  HMMA.16816.F32.BF16 R48, R8, R32, RZ ;  /* 0x000000200830723c */ /* 0x000fe200000418ff */
[----:B------:R-:W-:Y:S01]  /*4ab0*/  IMAD.MOV.U32 R154, RZ, RZ, R108 ;  /* 0x000000ffff9a7224 */ /* 0x000fe200078e006c */
[----:B------:R-:W-:Y:S01]  /*4ac0*/  MOV R153, R109 ;  /* 0x0000006d00997202 */ /* 0x000fe20000000f00 */
[----:B------:R-:W-:-:S02]  /*4ad0*/  IMAD.MOV.U32 R152, RZ, RZ, R110 ;  /* 0x000000ffff987224 */ /* 0x000fc400078e006e */
[----:B------:R-:W-:-:S03]  /*4ae0*/  IMAD.MOV.U32 R147, RZ, RZ, R111 ;  /* 0x000000ffff937224 */ /* 0x000fc600078e006f */
[C---:B------:R-:W-:Y:S08]  /*4af0*/  HMMA.16816.F32.BF16 R24, R8.reuse, R68, RZ ;  /* 0x000000440818723c */ /* 0x040ff000000418ff */
[----:B------:R-:W-:Y:S08]  /*4b00*/  HMMA.16816.F32.BF16 R44, R8, R34, RZ ;  /* 0x00000022082c723c */ /* 0x000ff000000418ff */
[----:B------:R-:W-:Y:S08]  /*4b10*/  HMMA.16816.F32.BF16 R40, R4, R60, R40 ;  /* 0x0000003c0428723c */ /* 0x000ff00000041828 */
[----:B------:R-:W-:Y:S08]  /*4b20*/  HMMA.16816.F32.BF16 R36, R8, R30, RZ ;  /* 0x0000001e0824723c */ /* 0x000ff000000418ff */
[----:B------:R-:W-:Y:S08]  /*4b30*/  HMMA.16816.F32.BF16 R48, R4, R72, R48 ;  /* 0x000000480430723c */ /* 0x000ff00000041830 */
[----:B------:R-:W-:Y:S01]  /*4b40*/  HMMA.16816.F32.BF16 R16, R8, R76, RZ ;  /* 0x0000004c0810723c */ /* 0x000fe200000418ff */
[----:B------:R-:W-:Y:S01]  /*4b50*/  IMAD.MOV.U32 R146, RZ, RZ, R40 ;  /* 0x000000ffff927224 */ /* 0x000fe200078e0028 */
[----:B------:R-:W-:Y:S01]  /*4b60*/  MOV R145, R41 ;  /* 0x0000002900917202 */ /* 0x000fe20000000f00 */
[----:B------:R-:W-:-:S02]  /*4b70*/  IMAD.MOV.U32 R144, RZ, RZ, R42 ;  /* 0x000000ffff907224 */ /* 0x000fc400078e002a */
[----:B------:R-:W-:-:S03]  /*4b80*/  IMAD.MOV.U32 R131, RZ, RZ, R43 ;  /* 0x000000ffff837224 */ /* 0x000fc600078e002b */
[C---:B------:R-:W-:Y:S08]  /*4b90*/  HMMA.16816.F32.BF16 R32, R8.reuse, R64, RZ ;  /* 0x000000400820723c */ /* 0x040ff000000418ff */
[----:B------:R-:W-:Y:S01]  /*4ba0*/  HMMA.16816.F32.BF16 R28, R8, R66, RZ ;  /* 0x00000042081c723c */ /* 0x000fe200000418ff */
[----:B------:R-:W1:Y:S01]  /*4bb0*/  LDSM.16.MT88.4 R64, [R236+0x3100] ;  /* 0x00310000ec40783b */ /* 0x000e620000004200 */
[----:B------:R-:W-:Y:S01]  /*4bc0*/  MOV R161, R48 ;  /* 0x0000003000a17202 */ /* 0x000fe20000000f00 */
[----:B------:R-:W-:Y:S01]  /*4bd0*/  IMAD.MOV.U32 R160, RZ, RZ, R49 ;  /* 0x000000ffffa07224 */ /* 0x000fe200078e0031 */
[----:B------:R-:W-:Y:S01]  /*4be0*/  MOV R155, R51 ;  /* 0x00000033009b7202 */ /* 0x000fe20000000f00 */
[----:B------:R-:W-:-:S02]  /*4bf0*/  IMAD.MOV.U32 R135, RZ, RZ, R50 ;  /* 0x000000ffff877224 */ /* 0x000fc400078e0032 */
[----:B------:R-:W3:Y:S01]  /*4c00*/  LDSM.16.MT88.4 R48, [R237+0x3100] ;  /* 0x00310000ed30783b */ /* 0x000ee20000004200 */
[C---:B--2---:R-:W-:Y:S08]  /*4c10*/  HMMA.16816.F32.BF16 R24, R4.reuse, R52, R24 ;  /* 0x000000340418723c */ /* 0x044ff00000041818 */
[C---:B------:R-:W-:Y:S08]  /*4c20*/  HMMA.16816.F32.BF16 R44, R4.reuse, R74, R44 ;  /* 0x0000004a042c723c */ /* 0x040ff0000004182c */
[----:B------:R-:W-:Y:S01]  /*4c30*/  HMMA.16816.F32.BF16 R40, R4, R62, R36 ;  /* 0x0000003e0428723c */ /* 0x000fe20000041824 */
[----:B------:R-:W-:Y:S07]  /*4c40*/  LDSM.16.MT88.4 R60, [R236+0x4900] ;  /* 0x00490000ec3c783b */ /* 0x000fee0000004200 */
[----:B------:R-:W-:Y:S01]  /*4c50*/  HMMA.16816.F32.BF16 R20, R8, R70, RZ ;  /* 0x000000460814723c */ /* 0x000fe200000418ff */
[----:B------:R-:W-:Y:S01]  /*4c60*/  IMAD.MOV.U32 R119, RZ, RZ, R25 ;  /* 0x000000ffff777224 */ /* 0x000fe200078e0019 */
[----:B------:R-:W-:Y:S01]  /*4c70*/  MOV R118, R26 ;  /* 0x0000001a00767202 */ /* 0x000fe20000000f00 */
[----:B------:R-:W-:-:S02]  /*4c80*/  IMAD.MOV.U32 R117, RZ, RZ, R27 ;  /* 0x000000ffff757224 */ /* 0x000fc400078e001b */
[----:B------:R-:W-:Y:S02]  /*4c90*/  IMAD.MOV.U32 R116, RZ, RZ, R24 ;  /* 0x000000ffff747224 */ /* 0x000fe400078e0018 */
[----:B------:R-:W2:Y:S01]  /*4ca0*/  LDSM.16.MT88.4 R24, [R236+0x3900] ;  /* 0x00390000ec18783b */ /* 0x000ea20000004200 */
[C---:B------:R-:W-:Y:S01]  /*4cb0*/  HMMA.16816.F32.BF16 R16, R4.reuse, R80, R16 ;  /* 0x000000500410723c */ /* 0x040fe20000041810 */
[----:B------:R-:W-:Y:S01]  /*4cc0*/  IMAD.MOV.U32 R102, RZ, RZ, R45 ;  /* 0x000000ffff667224 */ /* 0x000fe200078e002d */
[----:B------:R-:W-:Y:S01]  /*4cd0*/  MOV R163, R46 ;  /* 0x0000002e00a37202 */ /* 0x000fe20000000f00 */
[----:B------:R-:W-:Y:S02]  /*4ce0*/  IMAD.MOV.U32 R101, RZ, RZ, R44 ;  /* 0x000000ffff657224 */ /* 0x000fe400078e002c */
[----:B------:R-:W-:Y:S02]  /*4cf0*/  IMAD.MOV.U32 R162, RZ, RZ, R47 ;  /* 0x000000ffffa27224 */ /* 0x000fe400078e002f */
[----:B------:R-:W4:Y:S01]  /*4d00*/  LDSM.16.MT88.4 R44, [R240+0x3100] ;  /* 0x00310000f02c783b */ /* 0x000f220000004200 */
[----:B------:R-:W-:Y:S01]  /*4d10*/  HMMA.16816.F32.BF16 R32, R4, R56, R32 ;  /* 0x000000380420723c */ /* 0x000fe20000041820 */
[----:B------:R-:W-:Y:S01]  /*4d20*/  MOV R36, R41 ;  /* 0x0000002900247202 */ /* 0x000fe20000000f00 */
[----:B------:R-:W-:Y:S01]  /*4d30*/  IMAD.MOV.U32 R127, RZ, RZ, R42 ;  /* 0x000000ffff7f7224 */ /* 0x000fe200078e002a */
[----:B------:R-:W-:Y:S01]  /*4d40*/  MOV R125, R40 ;  /* 0x00000028007d7202 */ /* 0x000fe20000000f00 */
[----:B------:R-:W-:-:S02]  /*4d50*/  IMAD.MOV.U32 R126, RZ, RZ, R43 ;  /* 0x000000ffff7e7224 */ /* 0x000fc400078e002b */
[----:B------:R-:W2:Y:S02]  /*4d60*/  LDSM.16.MT88.4 R40, [R237+0x3900] ;  /* 0x00390000ed28783b */ /* 0x000ea40000004200 */
[C---:B------:R-:W-:Y:S02]  /*4d70*/  HMMA.16816.F32.BF16 R20, R4.reuse, R54, R20 ;  /* 0x000000360414723c */ /* 0x040fe40000041814 */
[----:B------:R-:W2:Y:S06]  /*4d80*/  LDSM.16.MT88.4 R52, [R239+0x3100] ;  /* 0x00310000ef34783b */ /* 0x000eac0000004200 */
[----:B------:R-:W-:Y:S01]  /*4d90*/  IMAD.MOV.U32 R15, RZ, RZ, R17 ;  /* 0x000000ffff0f7224 */ /* 0x000fe200078e0011 */
[----:B------:R-:W-:Y:S01]  /*4da0*/  MOV R3, R19 ;  /* 0x0000001300037202 */ /* 0x000fe20000000f00 */
[----:B------:R-:W-:Y:S01]  /*4db0*/  IMAD.MOV.U32 R13, RZ, RZ, R18 ;  /* 0x000000ffff0d7224 */ /* 0x000fe200078e0012 */
[----:B------:R-:W-:Y:S01]  /*4dc0*/  HMMA.16816.F32.BF16 R72, R4, R58, R28 ;  /* 0x0000003a0448723c */ /* 0x000fe2000004181c */
[----:B------:R-:W-:Y:S01]  /*4dd0*/  IMAD.MOV.U32 R0, RZ, RZ, R16 ;  /* 0x000000ffff007224 */ /* 0x000fe200078e0010 */
[----:B------:R-:W4:Y:S03]  /*4de0*/  LDSM.16.MT88.4 R56, [R240+0x3900] ;  /* 0x00390000f038783b */ /* 0x000f260000004200 */
[----:B------:R-:W-:Y:S01]  /*4df0*/  IMAD.MOV.U32 R124, RZ, RZ, R33 ;  /* 0x000000ffff7c7224 */ /* 0x000fe200078e0021 */
[----:B------:R-:W-:Y:S01]  /*4e00*/  MOV R122, R35 ;  /* 0x00000023007a7202 */ /* 0x000fe20000000f00 */
[----:B------:R-:W-:Y:S01]  /*4e10*/  IMAD.MOV.U32 R123, RZ, RZ, R34 ;  /* 0x000000ffff7b7224 */ /* 0x000fe200078e0022 */
[----:B-1----:R-:W-:Y:S01]  /*4e20*/  HMMA.16816.F32.BF16 R16, R8, R64, RZ ;  /* 0x000000400810723c */ /* 0x002fe200000418ff */
[----:B------:R-:W-:-:S04]  /*4e30*/  IMAD.MOV.U32 R121, RZ, RZ, R32 ;  /* 0x000000ffff797224 */ /* 0x000fc800078e0020 */
[----:B------:R-:W-:Y:S01]  /*4e40*/  MOV R111, R23 ;  /* 0x00000017006f7202 */ /* 0x000fe20000000f00 */
[----:B------:R-:W-:Y:S01]  /*4e50*/  IMAD.MOV.U32 R110, RZ, RZ, R21 ;  /* 0x000000ffff6e7224 */ /* 0x000fe200078e0015 */
[----:B------:R-:W-:Y:S01]  /*4e60*/  MOV R108, R20 ;  /* 0x00000014006c7202 */ /* 0x000fe20000000f00 */
[----:B---3--:R-:W-:Y:S01]  /*4e70*/  HMMA.16816.F32.BF16 R32, R8, R48, RZ ;  /* 0x000000300820723c */ /* 0x008fe200000418ff */
[----:B------:R-:W-:Y:S02]  /*4e80*/  IMAD.MOV.U32 R65, RZ, RZ, R36 ;  /* 0x000000ffff417224 */ /* 0x000fe400078e0024 */
[----:B------:R-:W-:-:S05]  /*4e90*/  IMAD.MOV.U32 R109, RZ, RZ, R22 ;  /* 0x000000ffff6d7224 */ /* 0x000fca00078e0016 */
[C---:B------:R-:W-:Y:S01]  /*4ea0*/  HMMA.16816.F32.BF16 R28, R8.reuse, R50, RZ ;  /* 0x00000032081c723c */ /* 0x040fe200000418ff */
[----:B------:R-:W1:Y:S07]  /*4eb0*/  LDSM.16.MT88.4 R48, [R239+0x3900] ;  /* 0x00390000ef30783b */ /* 0x000e6e0000004200 */
[----:B------:R-:W-:Y:S08]  /*4ec0*/  HMMA.16816.F32.BF16 R36, R8, R66, RZ ;  /* 0x000000420824723c */ /* 0x000ff000000418ff */
[----:B--2---:R-:W-:Y:S08]  /*4ed0*/  HMMA.16816.F32.BF16 R68, R4, R24, R16 ;  /* 0x000000180444723c */ /* 0x004ff00000041810 */
[C---:B----4-:R-:W-:Y:S07]  /*4ee0*/  HMMA.16816.F32.BF16 R16, R8.reuse, R44, RZ ;  /* 0x0000002c0810723c */ /* 0x050fee00000418ff */
[----:B------:R-:W-:Y:S01]  /*4ef0*/  MOV R45, R105 ;  /* 0x00000069002d7202 */ /* 0x000fe20000000f00 */
[----:B------:R-:W-:Y:S08]  /*4f00*/  HMMA.16816.F32.BF16 R20, R8, R78, RZ ;  /* 0x0000004e0814723c */ /* 0x000ff000000418ff */
[C---:B------:R-:W-:Y:S08]  /*4f10*/  HMMA.16816.F32.BF16 R76, R4.reuse, R40, R32 ;  /* 0x00000028044c723c */ /* 0x040ff00000041820 */
[----:B------:R-:W-:Y:S01]  /*4f20*/  HMMA.16816.F32.BF16 R172, R4, R42, R28 ;  /* 0x0000002a04ac723c */ /* 0x000fe2000004181c */
[----:B------:R-:W-:Y:S07]  /*4f30*/  LDSM.16.MT88.4 R40, [R237+0x4900] ;  /* 0x00490000ed28783b */ /* 0x000fee0000004200 */
[C---:B------:R-:W-:Y:S07]  /*4f40*/  HMMA.16816.F32.BF16 R32, R8.reuse, R46, RZ ;  /* 0x0000002e0820723c */ /* 0x040fee00000418ff */
[----:B------:R-:W-:Y:S01]  /*4f50*/  MOV R46, R123 ;  /* 0x0000007b002e7202 */ /* 0x000fe20000000f00 */
[----:B------:R-:W-:Y:S01]  /*4f60*/  HMMA.16816.F32.BF16 R28, R8, R52, RZ ;  /* 0x00000034081c723c */ /* 0x000fe200000418ff */
[----:B------:R-:W-:-:S06]  /*4f70*/  IMAD.MOV.U32 R47, RZ, RZ, R122 ;  /* 0x000000ffff2f7224 */ /* 0x000fcc00078e007a */
[----:B------:R-:W-:Y:S01]  /*4f80*/  IMAD.MOV.U32 R53, RZ, RZ, R119 ;  /* 0x000000ffff357224 */ /* 0x000fe200078e0077 */
[----:B------:R-:W-:Y:S01]  /*4f90*/  HMMA.16816.F32.BF16 R176, R4, R26, R36 ;  /* 0x0000001a04b0723c */ /* 0x000fe20000041824 */
[----:B------:R-:W2:Y:S01]  /*4fa0*/  LDSM.16.MT88.4 R36, [R236+0x5100] ;  /* 0x00510000ec24783b */ /* 0x000ea20000004200 */
[----:B------:R-:W-:-:S06]  /*4fb0*/  IMAD.MOV.U32 R52, RZ, RZ, R116 ;  /* 0x000000ffff347224 */ /* 0x000fcc00078e0074 */
[----:B------:R-:W-:Y:S07]  /*4fc0*/  HMMA.16816.F32.BF16 R24, R8, R54, RZ ;  /* 0x000000360818723c */ /* 0x000fee00000418ff */
[----:B------:R-:W-:Y:S01]  /*4fd0*/  IMAD.MOV.U32 R54, RZ, RZ, R118 ;  /* 0x000000ffff367224 */ /* 0x000fe200078e0076 */
[----:B------:R-:W-:Y:S01]  /*4fe0*/  HMMA.16816.F32.BF16 R16, R4, R56, R16 ;  /* 0x000000380410723c */ /* 0x000fe20000041810 */
[----:B------:R-:W-:-:S06]  /*4ff0*/  MOV R55, R117 ;  /* 0x0000007500377202 */ /* 0x000fcc0000000f00 */
[----:B------:R-:W-:Y:S01]  /*5000*/  IMAD.MOV.U32 R56, RZ, RZ, R104 ;  /* 0x000000ffff387224 */ /* 0x000fe200078e0068 */
[----:B------:R-:W-:Y:S01]  /*5010*/  HMMA.16816.F32.BF16 R80, R4, R82, R20 ;  /* 0x000000520450723c */ /* 0x000fe20000041814 */
[----:B------:R-:W-:-:S07]  /*5020*/  MOV R57, R103 ;  /* 0x0000006700397202 */ /* 0x000fce0000000f00 */
[----:B------:R-:W-:Y:S07]  /*5030*/  HMMA.16816.F32.BF16 R20, R8, R60, RZ ;  /* 0x0000003c0814723c */ /* 0x000fee00000418ff */
[----:B------:R-:W-:Y:S01]  /*5040*/  MOV R60, R0 ;  /* 0x00000000003c7202 */ /* 0x000fe20000000f00 */
[----:B------:R-:W-:Y:S01]  /*5050*/  HMMA.16816.F32.BF16 R112, R4, R58, R32 ;  /* 0x0000003a0470723c */ /* 0x000fe20000041820 */
[----:B------:R-:W-:Y:S01]  /*5060*/  IMAD.MOV.U32 R44, RZ, RZ, R16 ;  /* 0x000000ffff2c7224 */ /* 0x000fe200078e0010 */
[----:B------:R-:W-:Y:S01]  /*5070*/  MOV R66, R18 ;  /* 0x0000001200427202 */ /* 0x000fe20000000f00 */
[----:B------:R-:W-:Y:S01]  /*5080*/  IMAD.MOV.U32 R67, RZ, RZ, R17 ;  /* 0x000000ffff437224 */ /* 0x000fe200078e0011 */
[----:B------:R-:W-:Y:S01]  /*5090*/  MOV R61, R15 ;  /* 0x0000000f003d7202 */ /* 0x000fe20000000f00 */
[----:B------:R-:W-:-:S02]  /*50a0*/  IMAD.MOV.U32 R64, RZ, RZ, R19 ;  /* 0x000000ffff407224 */ /* 0x000fc400078e0013 */
[----:B------:R-:W-:Y:S01]  /*50b0*/  IMAD.MOV.U32 R32, RZ, RZ, R102 ;  /* 0x000000ffff207224 */ /* 0x000fe200078e0066 */
[----:B-1----:R-:W-:Y:S01]  /*50c0*/  HMMA.16816.F32.BF16 R104, R4, R48, R28 ;  /* 0x000000300468723c */ /* 0x002fe2000004181c */
[----:B------:R-:W-:Y:S01]  /*50d0*/  LDSM.16.MT88.4 R28, [R240+0x4900] ;  /* 0x00490000f01c783b */ /* 0x000fe20000004200 */
[----:B------:R-:W-:Y:S01]  /*50e0*/  IMAD.MOV.U32 R33, RZ, RZ, R57 ;  /* 0x000000ffff217224 */ /* 0x000fe200078e0039 */
[----:B------:R-:W-:Y:S01]  /*50f0*/  MOV R35, R44 ;  /* 0x0000002c00237202 */ /* 0x000fe20000000f00 */
[----:B------:R-:W-:Y:S01]  /*5100*/  IMAD.MOV.U32 R57, RZ, RZ, R65 ;  /* 0x000000ffff397224 */ /* 0x000fe200078e0041 */
[----:B------:R-:W-:Y:S01]  /*5110*/  MOV R65, R120 ;  /* 0x0000007800417202 */ /* 0x000fe20000000f00 */
[----:B------:R-:W-:Y:S01]  /*5120*/  IMAD.MOV.U32 R44, RZ, RZ, R121 ;  /* 0x000000ffff2c7224 */ /* 0x000fe200078e0079 */
[----:B------:R-:W-:Y:S01]  /*5130*/  MOV R48, R100 ;  /* 0x0000006400307202 */ /* 0x000fe20000000f00 */
[----:B------:R-:W-:Y:S01]  /*5140*/  IMAD.MOV.U32 R49, RZ, RZ, R101 ;  /* 0x000000ffff317224 */ /* 0x000fe200078e0065 */
[----:B------:R-:W-:Y:S01]  /*5150*/  HMMA.16816.F32.BF16 R16, R8, R62, RZ ;  /* 0x0000003e0810723c */ /* 0x000fe200000418ff */
[----:B------:R-:W-:Y:S01]  /*5160*/  IMAD.MOV.U32 R34, RZ, RZ, R45 ;  /* 0x000000ffff227224 */ /* 0x000fe200078e002d */
[----:B------:R-:W-:Y:S01]  /*5170*/  MOV R59, R126 ;  /* 0x0000007e003b7202 */ /* 0x000fe20000000f00 */
[----:B------:R-:W-:-:S02]  /*5180*/  IMAD.MOV.U32 R58, RZ, RZ, R127 ;  /* 0x000000ffff3a7224 */ /* 0x000fc400078e007f */
[----:B------:R-:W-:Y:S02]  /*5190*/  IMAD.MOV.U32 R45, RZ, RZ, R124 ;  /* 0x000000ffff2d7224 */ /* 0x000fe400078e007c */
[----:B------:R-:W-:Y:S01]  /*51a0*/  FADD.FTZ R0, R97, R14 ;  /* 0x0000000e61007221 */ /* 0x000fe20000010000 */
[----:B------:R-:W-:Y:S01]  /*51b0*/  HMMA.16816.F32.BF16 R100, R4, R50, R24 ;  /* 0x000000320464723c */ /* 0x000fe20000041818 */
[----:B------:R-:W1:Y:S01]  /*51c0*/  LDSM.16.MT88.4 R24, [R237+0x5100] ;  /* 0x00510000ed18783b */ /* 0x000e620000004200 */
[----:B------:R-:W-:Y:S02]  /*51d0*/  IMAD.MOV.U32 R62, RZ, RZ, R13 ;  /* 0x000000ffff3e7224 */ /* 0x000fe400078e000d */
[----:B------:R-:W-:Y:S02]  /*51e0*/  FADD.FTZ R13, R98, R0 ;  /* 0x00000000620d7221 */ /* 0x000fe40000010000 */
[----:B------:R-:W-:Y:S02]  /*51f0*/  IMAD.MOV.U32 R63, RZ, RZ, R3 ;  /* 0x000000ffff3f7224 */ /* 0x000fe400078e0003 */
[----:B------:R-:W-:-:S02]  /*5200*/  IMAD.MOV.U32 R50, RZ, RZ, R169 ;  /* 0x000000ffff327224 */ /* 0x000fc400078e00a9 */
[----:B------:R-:W-:Y:S02]  /*5210*/  IMAD.MOV.U32 R51, RZ, RZ, R168 ;  /* 0x000000ffff337224 */ /* 0x000fe400078e00a8 */
[----:B--2---:R-:W-:Y:S01]  /*5220*/  HMMA.16816.F32.BF16 R168, R4, R36, R20 ;  /* 0x0000002404a8723c */ /* 0x004fe20000041814 */
[--C-:B------:R-:W-:Y:S02]  /*5230*/  FFMA.FTZ R3, R94, c[0x0][0x2d0], -R12.reuse ;  /* 0x0000b4005e037a23 */ /* 0x100fe4000001080c */
[----:B------:R-:W-:Y:S02]  /*5240*/  FFMA.FTZ R0, R93, c[0x0][0x2d0], -R12 ;  /* 0x0000b4005d007a23 */ /* 0x000fe4000001080c */
[----:B------:R-:W-:Y:S01]  /*5250*/  IMAD.MOV.U32 R97, RZ, RZ, R50 ;  /* 0x000000ffff617224 */ /* 0x000fe200078e0032 */
[----:B------:R-:W-:Y:S01]  /*5260*/  MOV R50, R163 ;  /* 0x000000a300327202 */ /* 0x000fe20000000f00 */
[----:B------:R-:W-:Y:S01]  /*5270*/  IMAD.MOV.U32 R36, RZ, RZ, R111 ;  /* 0x000000ffff247224 */ /* 0x000fe200078e006f */
[----:B------:R-:W-:Y:S01]  /*5280*/  HMMA.16816.F32.BF16 R20, R8, R40, RZ ;  /* 0x000000280814723c */ /* 0x000fe200000418ff */
[----:B------:R-:W-:Y:S01]  /*5290*/  MOV R37, R56 ;  /* 0x0000003800257202 */ /* 0x000fe20000000f00 */
[----:B------:R-:W-:Y:S01]  /*52a0*/  IMAD.MOV.U32 R56, RZ, RZ, R125 ;  /* 0x000000ffff387224 */ /* 0x000fe200078e007d */
[----:B------:R2:W3:Y:S01]  /*52b0*/  MUFU.EX2 R40, R0 ;  /* 0x0000000000287308 */ /* 0x0004e20000000800 */
[----:B------:R-:W-:Y:S01]  /*52c0*/  IMAD.MOV.U32 R98, RZ, RZ, R51 ;  /* 0x000000ffff627224 */ /* 0x000fe200078e0033 */
[----:B------:R4:W5:Y:S02]  /*52d0*/  LDL.LU R163, [R1+0x98] ;  /* 0x0000980001a37983 */ /* 0x0009640000300800 */
[----:B------:R-:W-:Y:S01]  /*52e0*/  IMAD.MOV.U32 R41, RZ, RZ, R108 ;  /* 0x000000ffff297224 */ /* 0x000fe200078e006c */
[----:B------:R-:W-:Y:S07]  /*52f0*/  HMMA.16816.F32.BF16 R120, R4, R38, R16 ;  /* 0x000000260478723c */ /* 0x000fee0000041810 */
[----:B------:R-:W-:Y:S01]  /*5300*/  MOV R38, R110 ;  /* 0x0000006e00267202 */ /* 0x000fe20000000f00 */
[----:B------:R-:W-:Y:S01]  /*5310*/  HMMA.16816.F32.BF16 R16, R8, R42, RZ ;  /* 0x0000002a0810723c */ /* 0x000fe200000418ff */
[----:B------:R-:W-:-:S02]  /*5320*/  IMAD.MOV.U32 R39, RZ, RZ, R109 ;  /* 0x000000ffff277224 */ /* 0x000fc400078e006d */
[----:B------:R-:W-:Y:S01]  /*5330*/  MOV R93, R38 ;  /* 0x00000026005d7202 */ /* 0x000fe20000000f00 */
[----:B--2---:R-:W-:-:S04]  /*5340*/  FFMA.FTZ R0, R92, c[0x0][0x2d0], -R2 ;  /* 0x0000b4005c007a23 */ /* 0x004fc80000010802 */
[C---:B-1----:R-:W-:Y:S01]  /*5350*/  HMMA.16816.F32.BF16 R108, R4.reuse, R24, R20 ;  /* 0x00000018046c723c */ /* 0x042fe20000041814 */
[----:B------:R-:W1:Y:S11]  /*5360*/  LDSM.16.MT88.4 R20, [R240+0x5100] ;  /* 0x00510000f014783b */ /* 0x000e760000004200 */
[----:B------:R-:W-:Y:S04]  /*5370*/  @!UPT UIADD3 URZ, URZ, URZ, URZ ;  /* 0x0000003f3f3ff290 */ /* 0x000fe8000fffe03f */
[----:B------:R-:W-:Y:S01]  /*5380*/  HMMA.16816.F32.BF16 R116, R4, R26, R16 ;  /* 0x0000001a0474723c */ /* 0x000fe20000041810 */
[----:B------:R-:W-:Y:S01]  /*5390*/  MOV R38, R144 ;  /* 0x0000009000267202 */ /* 0x000fe20000000f00 */
[----:B------:R-:W-:Y:S02]  /*53a0*/  IMAD.MOV.U32 R43, RZ, RZ, R155 ;  /* 0x000000ffff2b7224 */ /* 0x000fe400078e009b */
[----:B------:R-:W-:Y:S02]  /*53b0*/  IMAD.MOV.U32 R94, RZ, RZ, R39 ;  /* 0x000000ffff5e7224 */ /* 0x000fe400078e0027 */
[----:B------:R-:W-:Y:S02]  /*53c0*/  IMAD.MOV.U32 R92, RZ, RZ, R41 ;  /* 0x000000ffff5c7224 */ /* 0x000fe400078e0029 */
[----:B------:R-:W-:Y:S11]  /*53d0*/  HMMA.16816.F32.BF16 R16, R8, R28, RZ ;  /* 0x0000001c0810723c */ /* 0x000ff600000418ff */
[----:B------:R-:W-:Y:S11]  /*53e0*/  @!UPT UIADD3 URZ, URZ, URZ, URZ ;  /* 0x0000003f3f3ff290 */ /* 0x000ff6000fffe03f */
[----:B------:R-:W-:Y:S02]  /*53f0*/  @!UPT UIADD3 URZ, URZ, URZ, URZ ;  /* 0x0000003f3f3ff290 */ /* 0x000fe4000fffe03f */
[----:B-1----:R-:W-:Y:S07]  /*5400*/  HMMA.16816.F32.BF16 R124, R4, R20, R16 ;  /* 0x00000014047c723c */ /* 0x002fee0000041810 */
[--C-:B------:R-:W-:Y:S01]  /*5410*/  FFMA.FTZ R21, R96, c[0x0][0x2d0], -R12.reuse ;  /* 0x0000b40060157a23 */ /* 0x100fe2000001080c */
[----:B------:R-:W-:Y:S01]  /*5420*/  HMMA.16816.F32.BF16 R16, R8, R30, RZ ;  /* 0x0000001e0810723c */ /* 0x000fe200000418ff */
[----:B------:R-:W-:Y:S01]  /*5430*/  FFMA.FTZ R20, R95, c[0x0][0x2d0], -R12 ;  /* 0x0000b4005f147a23 */ /* 0x000fe2000001080c */
[----:B------:R-:W-:Y:S01]  /*5440*/  MOV R96, R37 ;  /* 0x0000002500607202 */ /* 0x000fe20000000f00 */
[----:B------:R-:W-:Y:S01]  /*5450*/  IMAD.MOV.U32 R95, RZ, RZ, R36 ;  /* 0x000000ffff5f7224 */ /* 0x000fe200078e0024 */
[----:B------:R-:W-:Y:S01]  /*5460*/  MOV R28, R154 ;  /* 0x0000009a001c7202 */ /* 0x000fe20000000f00 */
[----:B------:R-:W-:Y:S01]  /*5470*/  IMAD.MOV.U32 R29, RZ, RZ, R153 ;  /* 0x000000ffff1d7224 */ /* 0x000fe200078e0099 */
[----:B------:R-:W-:Y:S11]  /*5480*/  MUFU.EX2 R21, R21 ;  /* 0x0000001500157308 */ /* 0x000ff60000000800 */
[----:B------:R-:W-:Y:S07]  /*5490*/  @!UPT UIADD3 URZ, URZ, URZ, URZ ;  /* 0x0000003f3f3ff290 */ /* 0x000fee000fffe03f */
[----:B------:R-:W-:Y:S01]  /*54a0*/  HMMA.16816.F32.BF16 R24, R4, R22, R16 ;  /* 0x000000160418723c */ /* 0x000fe20000041810 */
[----:B------:R-:W-:Y:S01]  /*54b0*/  MOV R31, R147 ;  /* 0x00000093001f7202 */ /* 0x000fe20000000f00 */
[----:B------:R-:W-:Y:S01]  /*54c0*/  IMAD.MOV.U32 R36, RZ, RZ, R146 ;  /* 0x000000ffff247224 */ /* 0x000fe200078e0092 */
[----:B------:R1:W-:Y:S04]  /*54d0*/  MUFU.EX2 R23, R3 ;  /* 0x0000000300177308 */ /* 0x0003e80000000800 */
[----:B------:R-:W-:Y:S01]  /*54e0*/  FADD.FTZ R22, R99, R13 ;  /* 0x0000000d63167221 */ /* 0x000fe20000010000 */
[----:B------:R-:W-:Y:S01]  /*54f0*/  MOV R99, R48 ;  /* 0x0000003000637202 */ /* 0x000fe20000000f00 */
[----:B------:R-:W2:Y:S01]  /*5500*/  LDSM.16.MT88.4 R12, [R239+0x4900] ;  /* 0x00490000ef0c783b */ /* 0x000ea20000004200 */
[----:B------:R-:W-:Y:S01]  /*5510*/  IMAD.MOV.U32 R37, RZ, RZ, R145 ;  /* 0x000000ffff257224 */ /* 0x000fe200078e0091 */
[----:B------:R-:W2:Y:S01]  /*5520*/  MUFU.EX2 R20, R20 ;  /* 0x0000001400147308 */ /* 0x000ea20000000800 */
[----:B------:R-:W-:Y:S01]  /*5530*/  IMAD.MOV.U32 R30, RZ, RZ, R152 ;  /* 0x000000ffff1e7224 */ /* 0x000fe200078e0098 */
[----:B------:R-:W-:Y:S01]  /*5540*/  LDSM.16.MT88.4 R144, [R237+0x1100] ;  /* 0x00110000ed90783b */ /* 0x000fe20000004200 */
[----:B------:R-:W-:-:S02]  /*5550*/  IMAD.MOV.U32 R39, RZ, RZ, R131 ;  /* 0x000000ffff277224 */ /* 0x000fc400078e0083 */
[----:B------:R-:W-:Y:S01]  /*5560*/  IMAD.MOV.U32 R48, RZ, RZ, R49 ;  /* 0x000000ffff307224 */ /* 0x000fe200078e0031 */
[----:B------:R-:W-:Y:S01]  /*5570*/  LDSM.16.MT88.4 R152, [R236+0x1100] ;  /* 0x00110000ec98783b */ /* 0x000fe20000004200 */
[----:B------:R-:W-:Y:S02]  /*5580*/  IMAD.MOV.U32 R49, RZ, RZ, R32 ;  /* 0x000000ffff317224 */ /* 0x000fe400078e0020 */
[----:B-1----:R-:W-:Y:S01]  /*5590*/  FFMA.FTZ R3, R90, c[0x0][0x2d0], -R2 ;  /* 0x0000b4005a037a23 */ /* 0x002fe20000010802 */
[C---:B--2---:R-:W-:Y:S08]  /*55a0*/  HMMA.16816.F32.BF16 R16, R8.reuse, R12, RZ ;  /* 0x0000000c0810723c */ /* 0x044ff000000418ff */
[----:B------:R-:W-:Y:S01]  /*55b0*/  HMMA.16816.F32.BF16 R8, R8, R14, RZ ;  /* 0x0000000e0808723c */ /* 0x000fe200000418ff */
[----:B------:R-:W1:Y:S11]  /*55c0*/  LDSM.16.MT88.4 R12, [R239+0x5100] ;  /* 0x00510000ef0c783b */ /* 0x000e760000004200 */
[----:B------:R-:W-:Y:S04]  /*55d0*/  @!UPT UIADD3 URZ, URZ, URZ, URZ ;  /* 0x0000003f3f3ff290 */ /* 0x000fe8000fffe03f */
[C---:B-1----:R-:W-:Y:S08]  /*55e0*/  HMMA.16816.F32.BF16 R16, R4.reuse, R12, R16 ;  /* 0x0000000c0410723c */ /* 0x042ff00000041810 */
[----:B------:R-:W-:Y:S01]  /*55f0*/  HMMA.16816.F32.BF16 R12, R4, R14, R8 ;  /* 0x0000000e040c723c */ /* 0x000fe20000041808 */
[----:B------:R1:W-:Y:S06]  /*5600*/  MUFU.EX2 R7, R0 ;  /* 0x0000000000077308 */ /* 0x0003ec0000000800 */
[----:B------:R-:W-:-:S02]  /*5610*/  FADD.FTZ R4, R128, R22 ;  /* 0x0000001680047221 */ /* 0x000fc40000010000 */
[----:B------:R-:W-:Y:S01]  /*5620*/  MUFU.EX2 R5, R3 ;  /* 0x0000000300057308 */ /* 0x000fe20000000800 */
[----:B---3--:R-:W-:Y:S02]  /*5630*/  IMAD.MOV.U32 R22, RZ, RZ, R40 ;  /* 0x000000ffff167224 */ /* 0x008fe400078e0028 */
[--C-:B-1----:R-:W-:Y:S02]  /*5640*/  FFMA.FTZ R0, R91, c[0x0][0x2d0], -R2.reuse ;  /* 0x0000b4005b007a23 */ /* 0x102fe40000010802 */
[----:B------:R-:W-:-:S03]  /*5650*/  FFMA.FTZ R2, R89, c[0x0][0x2d0], -R2 ;  /* 0x0000b40059027a23 */ /* 0x000fc60000010802 */
[----:B------:R1:W-:Y:S08]  /*5660*/  MUFU.EX2 R6, R0 ;  /* 0x0000000000067308 */ /* 0x0003f00000000800 */
[----:B------:R2:W3:Y:S01]  /*5670*/  MUFU.EX2 R3, R2 ;  /* 0x0000000200037308 */ /* 0x0004e20000000800 */
[----:B------:R-:W-:Y:S01]  /*5680*/  F2FP.BF16.PACK_AB R128, R20, R21 ;  /* 0x000000151480723e */ /* 0x000fe200000010ff */
[----:B------:R-:W-:Y:S01]  /*5690*/  IMAD.MOV.U32 R8, RZ, RZ, R35 ;  /* 0x000000ffff087224 */ /* 0x000fe200078e0023 */
[----:B------:R-:W-:Y:S01]  /*56a0*/  MOV R41, R160 ;  /* 0x000000a000297202 */ /* 0x000fe20000000f00 */
[----:B------:R-:W-:-:S02]  /*56b0*/  IMAD.MOV.U32 R40, RZ, RZ, R161 ;  /* 0x000000ffff287224 */ /* 0x000fc400078e00a1 */
[----:B------:R-:W-:Y:S02]  /*56c0*/  IMAD.MOV.U32 R42, RZ, RZ, R135 ;  /* 0x000000ffff2a7224 */ /* 0x000fe400078e0087 */
[----:B------:R-:W-:Y:S02]  /*56d0*/  IMAD.MOV.U32 R51, RZ, RZ, R162 ;  /* 0x000000ffff337224 */ /* 0x000fe400078e00a2 */
[----:B-1----:R-:W-:Y:S01]  /*56e0*/  FADD.FTZ R0, R86, R84 ;  /* 0x0000005456007221 */ /* 0x002fe20000010000 */
[----:B------:R-:W-:Y:S01]  /*56f0*/  MOV R10, R66 ;  /* 0x00000042000a7202 */ /* 0x000fe20000000f00 */
[----:B------:R-:W-:Y:S01]  /*5700*/  IMAD.MOV.U32 R9, RZ, RZ, R67 ;  /* 0x000000ffff097224 */ /* 0x000fe200078e0043 */
[----:B------:R4:W5:Y:S01]  /*5710*/  LDL.LU R162, [R1+0x94] ;  /* 0x0000940001a27983 */ /* 0x0009620000300800 */
[----:B--2---:R-:W-:Y:S01]  /*5720*/  FADD.FTZ R2, R130, R4 ;  /* 0x0000000482027221 */ /* 0x004fe20000010000 */
[----:B------:R-:W-:Y:S02]  /*5730*/  F2FP.BF16.PACK_AB R130, R22, R23 ;  /* 0x000000171682723e */ /* 0x000fe400000010ff */
[----:B---3--:R-:W-:Y:S01]  /*5740*/  F2FP.BF16.PACK_AB R131, R3, R5 ;  /* 0x000000050383723e */ /* 0x008fe200000010ff */
[----:B------:R-:W-:Y:S01]  /*5750*/  FADD.FTZ R4, R129, R2 ;  /* 0x0000000281047221 */ /* 0x000fe20000010000 */
[----:B------:R-:W-:Y:S01]  /*5760*/  F2FP.BF16.PACK_AB R129, R6, R7 ;  /* 0x000000070681723e */ /* 0x000fe200000010ff */
[----:B------:R-:W-:Y:S01]  /*5770*/  FADD.FTZ R0, R85, R0 ;  /* 0x0000000055007221 */ /* 0x000fe20000010000 */
[----:B------:R4:W5:Y:S05]  /*5780*/  LDL.LU R161, [R1+0x90] ;  /* 0x0000900001a17983 */ /* 0x00096a0000300800 */
[C---:B------:R-:W-:Y:S08]  /*5790*/  HMMA.16816.F32.BF16 R148, R128.reuse, R144, R148 ;  /* 0x000000908094723c */ /* 0x040ff00000041894 */
[C---:B------:R-:W-:Y:S01]  /*57a0*/  HMMA.16816.F32.BF16 R156, R128.reuse, R152, R156 ;  /* 0x00000098809c723c */ /* 0x040fe2000004189c */
[----:B------:R-:W-:Y:S01]  /*57b0*/  FADD.FTZ R0, R88, R0 ;  /* 0x0000000058007221 */ /* 0x000fe20000010000 */
[----:B------:R4:W5:Y:S06]  /*57c0*/  LDL.LU R160, [R1+0x8c] ;  /* 0x00008c0001a07983 */ /* 0x00096c0000300800 */
[C---:B------:R-:W-:Y:S01]  /*57d0*/  HMMA.16816.F32.BF16 R144, R128.reuse, R146, R136 ;  /* 0x000000928090723c */ /* 0x040fe20000041888 */
[----:B------:R-:W1:Y:S07]  /*57e0*/  LDSM.16.MT88.4 R136, [R240+0x1100] ;  /* 0x00110000f088783b */ /* 0x000e6e0000004200 */
[----:B------:R-:W-:Y:S01]  /*57f0*/  HMMA.16816.F32.BF16 R152, R128, R154, R96 ;  /* 0x0000009a8098723c */ /* 0x000fe20000041860 */
[----:B------:R-:W-:Y:S01]  /*5800*/  FADD.FTZ R2, R87, R0 ;  /* 0x0000000057027221 */ /* 0x000fe20000010000 */
[----:B------:R-:W-:Y:S01]  /*5810*/  LDSM.16.MT88.4 R88, [R240+0x4100] ;  /* 0x00410000f058783b */ /* 0x000fe20000004200 */
[----:B------:R-:W-:-:S03]  /*5820*/  IMAD.MOV.U32 R11, RZ, RZ, R64 ;  /* 0x000000ffff0b7224 */ /* 0x000fc600078e0040 */
[----:B------:R4:W5:Y:S01]  /*5830*/  LDL.LU R135, [R1+0x88] ;  /* 0x0000880001877983 */ /* 0x0009620000300800 */
[----:B------:R-:W-:Y:S01]  /*5840*/  IMAD.MOV.U32 R98, RZ, RZ, R33 ;  /* 0x000000ffff627224 */ /* 0x000fe200078e0021 */
[----:B------:R-:W-:Y:S02]  /*5850*/  MOV R97, R34 ;  /* 0x0000002200617202 */ /* 0x000fe40000000f00 */
[----:B------:R-:W2:Y:S01]  /*5860*/  LDSM.16.MT88.4 R32, [R239+0x1100] ;  /* 0x00110000ef20783b */ /* 0x000ea20000004200 */
[C---:B-1----:R-:W-:Y:S08]  /*5870*/  HMMA.16816.F32.BF16 R140, R128.reuse, R136, R140 ;  /* 0x00000088808c723c */ /* 0x042ff0000004188c */
[C---:B------:R-:W-:Y:S08]  /*5880*/  HMMA.16816.F32.BF16 R136, R128.reuse, R138, R28 ;  /* 0x0000008a8088723c */ /* 0x040ff0000004181c */
[C---:B--2---:R-:W-:Y:S01]  /*5890*/  HMMA.16816.F32.BF16 R28, R128.reuse, R32, R40 ;  /* 0x00000020801c723c */ /* 0x044fe20000041828 */
[----:B------:R-:W-:Y:S07]  /*58a0*/  LDSM.16.MT88.4 R40, [R236+0x2900] ;  /* 0x00290000ec28783b */ /* 0x000fee0000004200 */
[C---:B------:R-:W-:Y:S01]  /*58b0*/  HMMA.16816.F32.BF16 R32, R128.reuse, R34, R48 ;  /* 0x000000228020723c */ /* 0x040fe20000041830 */
[----:B------:R-:W1:Y:S07]  /*58c0*/  LDSM.16.MT88.4 R48, [R237+0x2900] ;  /* 0x00290000ed30783b */ /* 0x000e6e0000004200 */
[C---:B-1----:R-:W-:Y:S08]  /*58d0*/  HMMA.16816.F32.BF16 R44, R128.reuse, R48, R44 ;  /* 0x00000030802c723c */ /* 0x042ff0000004182c */
[C---:B------:R-:W-:Y:S01]  /*58e0*/  HMMA.16816.F32.BF16 R48, R128.reuse, R50, R72 ;  /* 0x000000328030723c */ /* 0x040fe20000041848 */
[----:B------:R-:W1:Y:S07]  /*58f0*/  LDSM.16.MT88.4 R72, [R236+0x4100] ;  /* 0x00410000ec48783b */ /* 0x000e6e0000004200 */
[C---:B------:R-:W-:Y:S08]  /*5900*/  HMMA.16816.F32.BF16 R36, R128.reuse, R40, R36 ;  /* 0x000000288024723c */ /* 0x040ff00000041824 */
[C---:B------:R-:W-:Y:S01]  /*5910*/  HMMA.16816.F32.BF16 R40, R128.reuse, R42, R56 ;  /* 0x0000002a8028723c */ /* 0x040fe20000041838 */
[----:B------:R-:W2:Y:S07]  /*5920*/  LDSM.16.MT88.4 R56, [R240+0x2900] ;  /* 0x00290000f038783b */ /* 0x000eae0000004200 */
[C---:B-1----:R-:W-:Y:S08]  /*5930*/  HMMA.16816.F32.BF16 R68, R128.reuse, R72, R68 ;  /* 0x000000488044723c */ /* 0x042ff00000041844 */
[----:B------:R-:W-:Y:S07]  /*5940*/  HMMA.16816.F32.BF16 R72, R128, R74, R176 ;  /* 0x0000004a8048723c */ /* 0x000fee00000418b0 */
[----:B------:R-:W-:Y:S01]  /*5950*/  MOV R178, R98 ;  /* 0x0000006200b27202 */ /* 0x000fe20000000f00 */
[----:B------:R-:W-:-:S02]  /*5960*/  IMAD.MOV.U32 R179, RZ, RZ, R97 ;  /* 0x000000ffffb37224 */ /* 0x000fc400078e0061 */
[----:B------:R-:W1:Y:S01]  /*5970*/  LDSM.16.MT88.4 R96, [R239+0x4100] ;  /* 0x00410000ef60783b */ /* 0x000e620000004200 */
[C---:B--2---:R-:W-:Y:S01]  /*5980*/  HMMA.16816.F32.BF16 R52, R128.reuse, R56, R52 ;  /* 0x000000388034723c */ /* 0x044fe20000041834 */
[----:B------:R-:W-:Y:S02]  /*5990*/  IMAD.MOV.U32 R0, RZ, RZ, R65 ;  /* 0x000000ffff007224 */ /* 0x000fe400078e0041 */
[----:B------:R-:W2:Y:S05]  /*59a0*/  LDSM.16.MT88.4 R64, [R239+0x2900] ;  /* 0x00290000ef40783b */ /* 0x000eaa0000004200 */
[C---:B------:R-:W-:Y:S08]  /*59b0*/  HMMA.16816.F32.BF16 R56, R128.reuse, R58, R92 ;  /* 0x0000003a8038723c */ /* 0x040ff0000004185c */
[----:B-1----:R-:W-:Y:S01]  /*59c0*/  HMMA.16816.F32.BF16 R92, R128, R96, R104 ;  /* 0x00000060805c723c */ /* 0x002fe20000041868 */
[----:B------:R-:W1:Y:S01]  /*59d0*/  LDSM.16.MT88.4 R104, [R236+0x5900] ;  /* 0x00590000ec68783b */ /* 0x000e620000004200 */
[----:B------:R-:W-:-:S02]  /*59e0*/  FADD.FTZ R0, R0, R4 ;  /* 0x0000000400007221 */ /* 0x000fc40000010000 */
[----:B------:R-:W-:Y:S02]  /*59f0*/  FADD.FTZ R2, R178, R2 ;  /* 0x00000002b2027221 */ /* 0x000fe40000010000 */
[----:B------:R-:W-:Y:S02]  /*5a00*/  FADD.FTZ R4, R21, R0 ;  /* 0x0000000015047221 */ /* 0x000fe40000010000 */
[C---:B------:R-:W-:Y:S01]  /*5a10*/  HMMA.16816.F32.BF16 R84, R128.reuse, R88, R8 ;  /* 0x000000588054723c */ /* 0x040fe20000041808 */
[----:B------:R-:W-:Y:S01]  /*5a20*/  FADD.FTZ R0, R179, R2 ;  /* 0x00000002b3007221 */ /* 0x000fe20000010000 */
[----:B------:R-:W-:Y:S06]  /*5a30*/  LDSM.16.MT88.4 R8, [R239+0x5900] ;  /* 0x00590000ef08783b */ /* 0x000fec0000004200 */
[----:B------:R-:W-:Y:S01]  /*5a40*/  HMMA.16816.F32.BF16 R88, R128, R90, R112 ;  /* 0x0000005a8058723c */ /* 0x000fe20000041870 */
[----:B------:R-:W3:Y:S01]  /*5a50*/  LDSM.16.MT88.4 R112, [R237+0x5900] ;  /* 0x00590000ed70783b */ /* 0x000ee20000004200 */
[----:B------:R-:W-:-:S06]  /*5a60*/  FADD.FTZ R0, R134, R0 ;  /* 0x0000000086007221 */ /* 0x000fcc0000010000 */
[C---:B------:R-:W-:Y:S08]  /*5a70*/  HMMA.16816.F32.BF16 R96, R128.reuse, R98, R100 ;  /* 0x000000628060723c */ /* 0x040ff00000041864 */
[C---:B--2---:R-:W-:Y:S08]  /*5a80*/  HMMA.16816.F32.BF16 R60, R128.reuse, R64, R60 ;  /* 0x00000040803c723c */ /* 0x044ff0000004183c */
[C---:B------:R-:W-:Y:S01]  /*5a90*/  HMMA.16816.F32.BF16 R64, R128.reuse, R66, R80 ;  /* 0x000000428040723c */ /* 0x040fe20000041850 */
[----:B------:R-:W2:Y:S07]  /*5aa0*/  LDSM.16.MT88.4 R80, [R237+0x4100] ;  /* 0x00410000ed50783b */ /* 0x000eae0000004200 */
[C---:B-1----:R-:W-:Y:S08]  /*5ab0*/  HMMA.16816.F32.BF16 R100, R128.reuse, R104, R168 ;  /* 0x000000688064723c */ /* 0x042ff000000418a8 */
[----:B------:R-:W-:Y:S01]  /*5ac0*/  HMMA.16816.F32.BF16 R104, R128, R106, R120 ;  /* 0x0000006a8068723c */ /* 0x000fe20000041878 */
[----:B------:R-:W1:Y:S01]  /*5ad0*/  LDSM.16.MT88.4 R120, [R240+0x5900] ;  /* 0x00590000f078783b */ /* 0x000e620000004200 */
[----:B------:R-:W-:-:S02]  /*5ae0*/  FADD.FTZ R7, R7, R0 ;  /* 0x0000000007077221 */ /* 0x000fc40000010000 */
[----:B------:R-:W-:Y:S02]  /*5af0*/  FADD.FTZ R2, R20, R4 ;  /* 0x0000000414027221 */ /* 0x000fe40000010000 */
[----:B------:R-:W-:Y:S02]  /*5b00*/  FADD.FTZ R6, R6, R7 ;  /* 0x0000000706067221 */ /* 0x000fe40000010000 */
[----:B------:R-:W-:Y:S02]  /*5b10*/  FADD.FTZ R0, R23, R2 ;  /* 0x0000000217007221 */ /* 0x000fe40000010000 */
[----:B------:R-:W-:Y:S02]  /*5b20*/  FADD.FTZ R5, R5, R6 ;  /* 0x0000000605057221 */ /* 0x000fe40000010000 */
[----:B------:R-:W-:Y:S02]  /*5b30*/  FADD.FTZ R2, R22, R0 ;  /* 0x0000000016027221 */ /* 0x000fe40000010000 */
[----:B------:R-:W-:-:S05]  /*5b40*/  FADD.FTZ R0, R3, R5 ;  /* 0x0000000503007221 */ /* 0x000fca0000010000 */
[----:B------:R4:W-:Y:S04]  /*5b50*/  STL [R1+0x24], R0 ;  /* 0x0000240001007387 */ /* 0x0009e80000100800 */
[----:B------:R4:W-:Y:S01]  /*5b60*/  STL [R1+0x20], R2 ;  /* 0x0000200201007387 */ /* 0x0009e20000100800 */
[----:B------:R-:W-:Y:S01]  /*5b70*/  UIMAD.WIDE.U32 UR18, UR11, UR4, URZ ;  /* 0x000000040b1272a5 */ /* 0x000fe2000f8e003f */
[----:B------:R-:W-:-:S03]  /*5b80*/  PLOP3.LUT P0, PT, PT, PT, UP6, 0x40, 0x0 ;  /* 0x000000000000781c */ /* 0x000fc60003f0e868 */
[----:B------:R-:W-:Y:S01]  /*5b90*/  @UP5 USHF.R.U32.HI UR11, URZ, UR5, UR19 ;  /* 0x000000053f0b5299 */ /* 0x000fe20008011613 */
[----:B---3--:R-:W-:Y:S03]  /*5ba0*/  HMMA.16816.F32.BF16 R108, R128, R112, R108 ;  /* 0x00000070806c723c */ /* 0x008fe6000004186c */
[----:B------:R-:W-:-:S03]  /*5bb0*/  UIADD3 UR4, UR10, UR11, URZ ;  /* 0x0000000b0a047290 */ /* 0x000fc6000fffe03f */
[----:B------:R-:W-:Y:S02]  /*5bc0*/  ULDC UR11, c[0x0][0x328] ;  /* 0x0000ca00000b7ab9 */ /* 0x000fe40000000800 */
[----:B------:R-:W-:Y:S01]  /*5bd0*/  HMMA.16816.F32.BF16 R112, R128, R114, R116 ;  /* 0x000000728070723c */ /* 0x000fe20000041874 */
[----:B------:R-:W-:Y:S02]  /*5be0*/  UIADD3 UR8, UR8, -0x2, URZ ;  /* 0xfffffffe08087890 */ /* 0x000fe4000fffe03f */
[----:B------:R-:W-:-:S05]  /*5bf0*/  UIADD3 UR11, UR4, UR11, URZ ;  /* 0x0000000b040b7290 */ /* 0x000fca000fffe03f */
[C---:B--2---:R-:W-:Y:S08]  /*5c00*/  HMMA.16816.F32.BF16 R76, R128.reuse, R80, R76 ;  /* 0x00000050804c723c */ /* 0x044ff0000004184c */
[C---:B-1----:R-:W-:Y:S08]  /*5c10*/  HMMA.16816.F32.BF16 R116, R128.reuse, R120, R124 ;  /* 0x000000788074723c */ /* 0x042ff0000004187c */
[C---:B------:R-:W-:Y:S08]  /*5c20*/  HMMA.16816.F32.BF16 R80, R128.reuse, R82, R172 ;  /* 0x000000528050723c */ /* 0x040ff000000418ac */
[C---:B------:R-:W-:Y:S08]  /*5c30*/  HMMA.16816.F32.BF16 R120, R128.reuse, R122, R24 ;  /* 0x0000007a8078723c */ /* 0x040ff00000041818 */
[C---:B------:R-:W-:Y:S08]  /*5c40*/  HMMA.16816.F32.BF16 R124, R128.reuse, R8, R16 ;  /* 0x00000008807c723c */ /* 0x040ff00000041810 */
[----:B------:R-:W-:Y:S01]  /*5c50*/  HMMA.16816.F32.BF16 R128, R128, R10, R12 ;  /* 0x0000000a8080723c */ /* 0x000fe2000004180c */
[----:B------:R-:W-:Y:S07]  /*5c60*/  @P0 BRA `(.L_x_343) ;  /* 0x0000015000000947 */ /* 0x000fee0003800000 */
[----:B----4-:R-:W-:Y:S01]  /*5c70*/  ISETP.LT.AND P0, PT, RZ, UR4, PT ;  /* 0x00000004ff007c0c */ /* 0x010fe2000bf01270 */
[----:B------:R-:W-:-:S02]  /*5c80*/  UIADD3 UR18, UR4, -0x1, URZ ;  /* 0xffffffff04127890 */ /* 0x000fc4000fffe03f */
[----:B------:R-:W-:-:S10]  /*5c90*/  ULDC UR10, c[0x0][0x32c] ;  /* 0x0000cb00000a7ab9 */ /* 0x000fd40000000800 */
[----:B------:R-:W-:Y:S05]  /*5ca0*/  @P0 BRA `(.L_x_344) ;  /* 0x0000008000000947 */ /* 0x000fea0003800000 */
[----:B------:R-:W-:Y:S02]  /*5cb0*/  UISETP.NE.AND UP0, UPT, UR10, 0x1, UPT ;  /* 0x000000010a00788c */ /* 0x000fe4000bf05270 */
[----:B------:R-:W-:-:S03]  /*5cc0*/  UIADD3 UR18, -UR4, URZ, URZ ;  /* 0x0000003f04127290 */ /* 0x000fc6000fffe13f */
[----:B------:R-:W-:Y:S02]  /*5cd0*/  ULDC.64 UR4, c[0x0][0x330] ;  /* 0x0000cc0000047ab9 */ /* 0x000fe40000000a00 */
[----:B------:R-:W-:-:S07]  /*5ce0*/  UIMAD.WIDE.U32 UR20, UR18, UR4, URZ ;  /* 0x00000004121472a5 */ /* 0x000fce000f8e003f */
[----:B------:R-:W-:Y:S02]  /*5cf0*/  @UP0 UMOV UR19, UR21 ;  /* 0x0000001500130c82 */ /* 0x000fe40008000000 */
[----:B------:R-:W-:-:S04]  /*5d00*/  @UP0 USHF.R.U32.HI UR18, URZ, UR5, UR19 ;  /* 0x000000053f120299 */ /* 0x000fc80008011613 */
[----:B------:R-:W-:Y:S01]  /*5d10*/  ULOP3.LUT UR18, URZ, UR18, URZ, 0x33, !UPT ;  /* 0x000000123f127292 */ /* 0x000fe2000f8e333f */
[----:B------:R-:W-:Y:S05]  /*5d20*/  BRA `(.L_x_345) ;  /* 0x0000005000007947 */ /* 0x000fea0003800000 */
.L_x_344:
[----:B------:R-:W-:Y:S02]  /*5d30*/  UISETP.NE.AND UP0, UPT, UR10, 0x1, UPT ;  /* 0x000000010a00788c */ /* 0x000fe4000bf05270 */
[----:B------:R-:W-:Y:S02]  /*5d40*/  ULDC.64 UR4, c[0x0][0x330] ;  /* 0x0000cc0000047ab9 */ /* 0x000fe40000000a00 */
[----:B------:R-:W-:-:S07]  /*5d50*/  UIMAD.WIDE.U32 UR20, UR18, UR4, URZ ;  /* 0x00000004121472a5 */ /* 0x000fce000f8e003f */
[----:B------:R-:W-:Y:S02]  /*5d60*/  @UP0 UMOV UR19, UR21 ;  /* 0x0000001500130c82 */ /* 0x000fe40008000000 */
[----:B------:R-:W-:Y:S02]  /*5d70*/  @UP0 USHF.R.U32.HI UR18, URZ, UR5, UR19 ;  /* 0x000000053f120299 */ /* 0x000fe40008011613 */
.L_x_345:
[----:B------:R-:W-:Y:S02]  /*5d80*/  ULDC UR4, c[0x0][0x32c] ;  /* 0x0000cb0000047ab9 */ /* 0x000fe40000000800 */
[----:B------:R-:W-:-:S04]  /*5d90*/  UIMAD UR4, UR18, UR10, UR4 ;  /* 0x0000000a120472a4 */ /* 0x000fc8000f8e0204 */
[----:B------:R-:W-:-:S04]  /*5da0*/  UISETP.LT.AND UP0, UPT, UR11, UR4, UPT ;  /* 0x000000040b00728c */ /* 0x000fc8000bf01270 */
[----:B------:R-:W-:-:S04]  /*5db0*/  USEL UR11, UR11, UR4, UP0 ;  /* 0x000000040b0b7287 */ /* 0x000fc80008000000 */
.L_x_343:
[----:B----4-:R-:W-:-:S04]  /*5dc0*/  UIMAD.WIDE UR4, UR11, 0x2aaaaaab, URZ ;  /* 0x2aaaaaab0b0478a5 */ /* 0x010fc8000f8e023f */
[----:B------:R-:W-:-:S04]  /*5dd0*/  USHF.R.U32.HI UR4, URZ, 0x1f, UR5 ;  /* 0x0000001f3f047899 */ /* 0x000fc80008011605 */
[----:B------:R-:W-:-:S04]  /*5de0*/  ULEA.HI.SX32 UR4, UR5, UR4, 0x1d ;  /* 0x0000000405047291 */ /* 0x000fc8000f8fea3f */
[----:B------:R-:W-:-:S04]  /*5df0*/  UISETP.LT.AND UP0, UPT, UR9, UR4, UPT ;  /* 0x000000040900728c */ /* 0x000fc8000bf01270 */
[----:B------:R-:W-:-:S04]  /*5e00*/  USEL UR10, UR9, UR4, !UP0 ;  /* 0x00000004090a7287 */ /* 0x000fc8000c000000 */
[----:B------:R-:W-:-:S06]  /*5e10*/  UISETP.GE.AND UP0, UPT, UR8, UR10, UPT ;  /* 0x0000000a0800728c */ /* 0x000fcc000bf06270 */
[----:B------:R-:W-:-:S13]  /*5e20*/  PLOP3.LUT P0, PT, PT, PT, UP0, 0x40, 0x0 ;  /* 0x000000000000781c */ /* 0x000fda0003f0e808 */
[----:B------:R-:W-:Y:S05]  /*5e30*/  @P0 BRA `(.L_x_346) ;  /* 0x00003f9000000947 */ /* 0x000fea0003800000 */
[----:B------:R-:W2:Y:S04]  /*5e40*/  LDL.64 R8, [R1+0x48] ;  /* 0x0000480001087983 */ /* 0x000ea80000100a00 */
[----:B------:R-:W3:Y:S04]  /*5e50*/  LDL.64 R6, [R1+0x40] ;  /* 0x0000400001067983 */ /* 0x000ee80000100a00 */
[----:B------:R-:W4:Y:S04]  /*5e60*/  LDL.64 R2, [R1+0x38] ;  /* 0x0000380001027983 */ /* 0x000f280000100a00 */
[----:B------:R-:W4:Y:S01]  /*5e70*/  LDL.64 R4, [R1+0x30] ;  /* 0x0000300001047983 */ /* 0x000f220000100a00 */
[----:B------:R-:W-:-:S02]  /*5e80*/  MOV R134, R132 ;  /* 0x0000008400867202 */ /* 0x000fc40000000f00 */
[C---:B--2---:R-:W-:Y:S02]  /*5e90*/  IADD3 R0, P0, R8.reuse, 0x40, RZ ;  /* 0x0000004008007810 */ /* 0x044fe40007f1e0ff */
[----:B------:R-:W-:-:S03]  /*5ea0*/  IADD3 R11, P1, R8, 0x80, RZ ;  /* 0x00000080080b7810 */ /* 0x000fc60007f3e0ff */
[--C-:B---3--:R-:W-:Y:S01]  /*5eb0*/  IMAD.X R10, RZ, RZ, R7.reuse, P0 ;  /* 0x000000ffff0a7224 */ /* 0x108fe200000e0607 */
[----:B------:R1:W-:Y:S01]  /*5ec0*/  STL [R1+0x68], R0 ;  /* 0x0000680001007387 */ /* 0x0003e20000100800 */
[----:B------:R-:W-:-:S03]  /*5ed0*/  IMAD.X R9, RZ, RZ, R7, P1 ;  /* 0x000000ffff097224 */ /* 0x000fc600008e0607 */
[----:B------:R-:W-:Y:S04]  /*5ee0*/  STL [R1+0x60], R11 ;  /* 0x0000600b01007387 */ /* 0x000fe80000100800 */
[----:B------:R-:W-:Y:S01]  /*5ef0*/  STL [R1+0x64], R10 ;  /* 0x0000640a01007387 */ /* 0x000fe20000100800 */
[----:B-1----:R-:W-:Y:S02]  /*5f00*/  IADD3 R0, P0, R8, 0xc0, RZ ;  /* 0x000000c008007810 */ /* 0x002fe40007f1e0ff */
[----:B----4-:R-:W-:-:S03]  /*5f10*/  IADD3 R8, P2, R2, 0x40, RZ ;  /* 0x0000004002087810 */ /* 0x010fc60007f5e0ff */
[----:B------:R1:W-:Y:S02]  /*5f20*/  STL [R1+0x58], R0 ;  /* 0x0000580001007387 */ /* 0x0003e40000100800 */
[----:B------:R-:W-:Y:S02]  /*5f30*/  IMAD.X R6, RZ, RZ, R5, P2 ;  /* 0x000000ffff067224 */ /* 0x000fe400010e0605 */
[----:B------:R-:W-:Y:S04]  /*5f40*/  STL [R1+0x5c], R9 ;  /* 0x00005c0901007387 */ /* 0x000fe80000100800 */
[----:B------:R-:W-:Y:S01]  /*5f50*/  STL [R1+0x50], R8 ;  /* 0x0000500801007387 */ /* 0x000fe20000100800 */
[----:B-1----:R-:W-:Y:S01]  /*5f60*/  IMAD.X R0, RZ, RZ, R7, P0 ;  /* 0x000000ffff007224 */ /* 0x002fe200000e0607 */
[----:B------:R-:W-:-:S04]  /*5f70*/  IADD3 R7, P1, R2, 0x80, RZ ;  /* 0x0000008002077810 */ /* 0x000fc80007f3e0ff */
[----:B------:R1:W-:Y:S01]  /*5f80*/  STL [R1+0x54], R0 ;  /* 0x0000540001007387 */ /* 0x0003e20000100800 */
[----:B------:R-:W-:-:S03]  /*5f90*/  IMAD.X R3, RZ, RZ, R5, P1 ;  /* 0x000000ffff037224 */ /* 0x000fc600008e0605 */
[----:B------:R-:W-:Y:S04]  /*5fa0*/  STL [R1+0x1c], R7 ;  /* 0x00001c0701007387 */ /* 0x000fe80000100800 */
[----:B------:R-:W-:Y:S01]  /*5fb0*/  STL [R1+0x2c], R6 ;  /* 0x00002c0601007387 */ /* 0x000fe20000100800 */
[----:B-1----:R-:W-:-:S05]  /*5fc0*/  IADD3 R0, P0, R2, 0xc0, RZ ;  /* 0x000000c002007810 */ /* 0x002fca0007f1e0ff */
[----:B------:R1:W-:Y:S04]  /*5fd0*/  STL [R1+0x14], R0 ;  /* 0x0000140001007387 */ /* 0x0003e80000100800 */
[----:B------:R2:W-:Y:S01]  /*5fe0*/  STL [R1+0x18], R3 ;  /* 0x0000180301007387 */ /* 0x0005e20000100800 */
[----:B-1----:R-:W-:-:S05]  /*5ff0*/  IADD3.X R0, RZ, R5, RZ, P0, !PT ;  /* 0x00000005ff007210 */ /* 0x002fca00007fe4ff */
[----:B------:R2:W-:Y:S01]  /*6000*/  STL [R1+0x10], R0 ;  /* 0x0000100001007387 */ /* 0x0005e20000100800 */
[----:B------:R-:W-:-:S03]  /*6010*/  IMAD.MOV.U32 R2, RZ, RZ, R133 ;  /* 0x000000ffff027224 */ /* 0x000fc600078e0085 */
.L_x_357:
[----:B-12---:R-:W2:Y:S01]  /*6020*/  LDL R0, [R1] ;  /* 0x0000000001007983 */ /* 0x006ea20000100800 */
[----:B------:R-:W-:Y:S04]  /*6030*/  DEPBAR.LE SB0, 0x0 ;  /* 0x000080000000791a */ /* 0x000fe80000000000 */
[----:B------:R-:W-:Y:S01]  /*6040*/  BAR.SYNC.DEFER_BLOCKING 0x0 ;  /* 0x0000000000007b1d */ /* 0x000fe20000010000 */
[----:B------:R-:W-:Y:S06]  /*6050*/  UISETP.GT.AND UP0, UPT, UR9, UR8, UPT ;  /* 0x000000080900728c */ /* 0x000fec000bf04270 */
[----:B------:R-:W-:Y:S01]  /*6060*/  PLOP3.LUT P0, PT, PT, PT, UP0, 0x80, 0x0 ;  /* 0x000000000000781c */ /* 0x000fe20003f0f008 */
[----:B-----5:R1:W3:Y:S04]  /*6070*/  LDSM.16.M88.4 R8, [R135+0x10100] ;  /* 0x010100008708783b */ /* 0x0202e80000000200 */
[----:B------:R1:W4:Y:S04]  /*6080*/  LDSM.16.M88.4 R16, [R135+0x10900] ;  /* 0x010900008710783b */ /* 0x0003280000000200 */
[----:B------:R1:W1:Y:S04]  /*6090*/  LDSM.16.M88.4 R24, [R135+0x11100] ;  /* 0x011100008718783b */ /* 0x0002680000000200 */
[----:B------:R1:W1:Y:S04]  /*60a0*/  LDSM.16.M88.4 R168, [R242] ;  /* 0x00000000f2a8783b */ /* 0x0002680000000200 */
[----:B------:R1:W1:Y:S04]  /*60b0*/  LDSM.16.M88.4 R176, [R252] ;  /* 0x00000000fcb0783b */ /* 0x0002680000000200 */
[----:B--2---:R2:W1:Y:S01]  /*60c0*/  LDSM.16.M88.4 R172, [R0] ;  /* 0x0000000000ac783b */ /* 0x0044620000000200 */
[----:B------:R-:W-:-:S05]  /*60d0*/  @P0 BRA `(.L_x_347) ;  /* 0x0000043000000947 */ /* 0x000fca0003800000 */
[----:B--234-:R-:W2:Y:S01]  /*60e0*/  LDL R0, [R1+0x28] ;  /* 0x0000280001007983 */ /* 0x01cea20000100800 */
[----:B------:R-:W-:Y:S02]  /*60f0*/  ULDC.64 UR4, c[0x0][0x208] ;  /* 0x0000820000047ab9 */ /* 0x000fe40000000a00 */
[----:B------:R-:W-:Y:S01]  /*6100*/  UIMAD.WIDE.U32 UR18, UR8, UR4, URZ ;  /* 0x00000004081272a5 */ /* 0x000fe2000f8e003f */
[----:B------:R-:W3:Y:S01]  /*6110*/  LDL.64 R6, [R1+0x48] ;  /* 0x0000480001067983 */ /* 0x000ee20000100a00 */
[----:B------:R-:W-:Y:S03]  /*6120*/  USHF.R.S32.HI UR11, URZ, 0x1f, UR8 ;  /* 0x0000001f3f0b7899 */ /* 0x000fe60008011408 */
[----:B------:R-:W4:Y:S01]  /*6130*/  LDL.64 R132, [R1+0x40] ;  /* 0x0000400001847983 */ /* 0x000f220000100a00 */
[----:B------:R-:W-:Y:S03]  /*6140*/  UIMAD UR11, UR11, UR4, URZ ;  /* 0x000000040b0b72a4 */ /* 0x000fe6000f8e023f */
[----:B------:R-:W5:Y:S01]  /*6150*/  LDL R12, [R1+0x4] ;  /* 0x00000400010c7983 */ /* 0x000f620000100800 */
[----:B------:R-:W-:Y:S03]  /*6160*/  UIMAD UR11, UR8, UR5, UR11 ;  /* 0x00000005080b72a4 */ /* 0x000fe6000f8e020b */
[----:B------:R-:W5:Y:S01]  /*6170*/  LDL R22, [R1+0x68] ;  /* 0x0000680001167983 */ /* 0x000f620000100800 */
[----:B------:R-:W-:Y:S02]  /*6180*/  UIADD3 UR4, UR19, UR11, URZ ;  /* 0x0000000b13047290 */ /* 0x000fe4000fffe03f */
[----:B------:R-:W-:Y:S01]  /*6190*/  UIMAD.WIDE.U32 UR18, UR18, 0x30, URZ ;  /* 0x00000030121278a5 */ /* 0x000fe2000f8e003f */
[----:B------:R-:W5:Y:S01]  /*61a0*/  LDL R21, [R1+0x64] ;  /* 0x0000640001157983 */ /* 0x000f620000100800 */
[----:B------:R-:W-:Y:S03]  /*61b0*/  UIMAD UR4, UR4, 0x30, URZ ;  /* 0x00000030040478a4 */ /* 0x000fe6000f8e023f */
[----:B------:R-:W5:Y:S01]  /*61c0*/  LDL R20, [R1+0x60] ;  /* 0x0000600001147983 */ /* 0x000f620000100800 */
[----:B------:R-:W-:Y:S03]  /*61d0*/  UIADD3 UR4, UR19, UR4, URZ ;  /* 0x0000000413047290 */ /* 0x000fe6000fffe03f */
[----:B------:R-:W5:Y:S04]  /*61e0*/  LDL R15, [R1+0x5c] ;  /* 0x00005c00010f7983 */ /* 0x000f680000100800 */
[----:B------:R-:W5:Y:S04]  /*61f0*/  LDL R14, [R1+0x58] ;  /* 0x00005800010e7983 */ /* 0x000f680000100800 */
[----:B------:R-:W5:Y:S01]  /*6200*/  LDL R13, [R1+0x54] ;  /* 0x00005400010d7983 */ /* 0x000f620000100800 */
[----:B--2---:R-:W-:Y:S02]  /*6210*/  LOP3.LUT P2, RZ, R0, 0x1, RZ, 0xc0, !PT ;  /* 0x0000000100ff7812 */ /* 0x004fe4000784c0ff */
[----:B---3--:R-:W-:Y:S04]  /*6220*/  IADD3 R0, P1, R6, UR18, RZ ;  /* 0x0000001206007c10 */ /* 0x008fe8000ff3e0ff */
[C---:B------:R-:W-:Y:S02]  /*6230*/  LEA R4, P0, R0.reuse, c[0x0][0x1f8], 0x1 ;  /* 0x00007e0000047a11 */ /* 0x040fe400078008ff */
[----:B----4-:R-:W-:Y:S04]  /*6240*/  IADD3.X R3, R133, UR4, RZ, P1, !PT ;  /* 0x0000000485037c10 */ /* 0x010fe80008ffe4ff */
[----:B------:R-:W-:Y:S02]  /*6250*/  LEA.HI.X R5, R0, c[0x0][0x1fc], R3, 0x1, P0 ;  /* 0x00007f0000057a11 */ /* 0x000fe400000f0c03 */
[----:B-----5:R-:W-:Y:S03]  /*6260*/  IADD3 R0, P1, R22, UR18, RZ ;  /* 0x0000001216007c10 */ /* 0x020fe6000ff3e0ff */
[----:B------:R-:W-:Y:S01]  /*6270*/  @!PT LDS RZ, [RZ] ;  /* 0x00000000fffff984 */ /* 0x000fe20000000800 */
[----:B------:R-:W-:Y:S01]  /*6280*/  @!PT LDS RZ, [RZ] ;  /* 0x00000000fffff984 */ /* 0x000fe20000000800 */
[----:B------:R-:W-:Y:S01]  /*6290*/  @!PT LDS RZ, [RZ] ;  /* 0x00000000fffff984 */ /* 0x000fe20000000800 */
[----:B------:R2:W-:Y:S01]  /*62a0*/  LDGSTS.E.BYPASS.LTC128B.128 [R12+0x100], [R4.64], !P6 ;  /* 0x00100000040c7fae */ /* 0x0005e2000f101d50 */
[----:B------:R-:W-:Y:S02]  /*62b0*/  IADD3.X R3, R21, UR4, RZ, P1, !PT ;  /* 0x0000000415037c10 */ /* 0x000fe40008ffe4ff */
[C---:B--2---:R-:W-:Y:S04]  /*62c0*/  LEA R4, P0, R0.reuse, c[0x0][0x1f8], 0x1 ;  /* 0x00007e0000047a11 */ /* 0x044fe800078008ff */
[----:B------:R-:W-:Y:S02]  /*62d0*/  LEA.HI.X R5, R0, c[0x0][0x1fc], R3, 0x1, P0 ;  /* 0x00007f0000057a11 */ /* 0x000fe400000f0c03 */
[----:B------:R-:W-:Y:S03]  /*62e0*/  IADD3 R0, P1, R20, UR18, RZ ;  /* 0x0000001214007c10 */ /* 0x000fe6000ff3e0ff */
        /* <DEDUP_REMOVED lines=8> */
[----:B------:R-:W-:Y:S01]  /*6370*/  LEA.HI.X R5, R0, c[0x0][0x1fc], R3, 0x1, P0 ;  /* 0x00007f0000057a11 */ /* 0x000fe200000f0c03 */
[----:B------:R-:W-:Y:S04]  /*6380*/  @!P3 IMAD.MOV.U32 R0, RZ, RZ, c[0x0][0x208] ;  /* 0x00008200ff00b624 */ /* 0x000fe800078e00ff */
[----:B------:R2:W-:Y:S01]  /*6390*/  LDGSTS.E.BYPASS.LTC128B.128 [R12+0x4900], [R4.64], !P4 ;  /* 0x04900000040c7fae */ /* 0x0005e2000e101d50 */
[C---:B------:R-:W-:Y:S01]  /*63a0*/  @!P3 LEA R3, P0, R0.reuse, UR18, 0x5 ;  /* 0x000000120003bc11 */ /* 0x040fe2000f8028ff */
[----:B--2---:R-:W-:Y:S05]  /*63b0*/  @!P3 IMAD.MOV.U32 R4, RZ, RZ, c[0x0][0x20c] ;  /* 0x00008300ff04b624 */ /* 0x004fea00078e00ff */
[----:B------:R-:W-:Y:S02]  /*63c0*/  @!P3 LEA.HI.X R0, R0, UR4, R4, 0x5, P0 ;  /* 0x000000040000bc11 */ /* 0x000fe400080f2c04 */
[C---:B------:R-:W-:Y:S04]  /*63d0*/  @!P3 IADD3 R4, P1, R3.reuse, R6, RZ ;  /* 0x000000060304b210 */ /* 0x040fe80007f3e0ff */
[----:B------:R-:W-:Y:S01]  /*63e0*/  @!P3 LEA R6, P0, R4, c[0x0][0x1f8], 0x1 ;  /* 0x00007e000406ba11 */ /* 0x000fe200078008ff */
[----:B------:R-:W-:Y:S05]  /*63f0*/  @!P3 IMAD.X R5, R0, 0x1, R133, P1 ;  /* 0x000000010005b824 */ /* 0x000fea00008e0685 */
[----:B------:R-:W-:Y:S02]  /*6400*/  @!P3 LEA.HI.X R7, R4, c[0x0][0x1fc], R5, 0x1, P0 ;  /* 0x00007f000407ba11 */ /* 0x000fe400000f0c05 */
[----:B------:R-:W-:Y:S03]  /*6410*/  @!P3 IADD3 R5, P1, R3, R22, RZ ;  /* 0x000000160305b210 */ /* 0x000fe60007f3e0ff */
[----:B------:R2:W-:Y:S01]  /*6420*/  @!P3 LDGSTS.E.BYPASS.LTC128B.128 [R12+0x1100], [R6.64], !P6 ;  /* 0x01100000060cbfae */ /* 0x0005e2000f101d50 */
[C---:B------:R-:W-:Y:S01]  /*6430*/  @!P3 LEA R4, P0, R5.reuse, c[0x0][0x1f8], 0x1 ;  /* 0x00007e000504ba11 */ /* 0x040fe200078008ff */
[C---:B--2---:R-:W-:Y:S05]  /*6440*/  @!P3 IMAD.X R6, R0.reuse, 0x1, R21, P1 ;  /* 0x000000010006b824 */ /* 0x044fea00008e0615 */
[----:B------:R-:W-:Y:S05]  /*6450*/  @!P3 LEA.HI.X R5, R5, c[0x0][0x1fc], R6, 0x1, P0 ;  /* 0x00007f000505ba11 */ /* 0x000fea00000f0c06 */
[----:B------:R2:W-:Y:S02]  /*6460*/  @!P3 LDGSTS.E.BYPASS.LTC128B.128 [R12+0x2900], [R4.64], !P2 ;  /* 0x02900000040cbfae */ /* 0x0005e4000d101d50 */
[----:B--2---:R-:W-:Y:S04]  /*6470*/  @!P3 IADD3 R5, P1, R3, R20, RZ ;  /* 0x000000140305b210 */ /* 0x004fe80007f3e0ff */
[----:B------:R-:W-:Y:S01]  /*6480*/  @!P3 LEA R4, P0, R5, c[0x0][0x1f8], 0x1 ;  /* 0x00007e000504ba11 */ /* 0x000fe200078008ff */
[C---:B------:R-:W-:Y:S01]  /*6490*/  @!P3 IMAD.X R6, R0.reuse, 0x1, R15, P1 ;  /* 0x000000010006b824 */ /* 0x040fe200008e060f */
[----:B------:R-:W-:Y:S04]  /*64a0*/  @!P3 IADD3 R3, P1, R3, R14, RZ ;  /* 0x0000000e0303b210 */ /* 0x000fe80007f3e0ff */
[----:B------:R-:W-:Y:S01]  /*64b0*/  @!P3 LEA.HI.X R5, R5, c[0x0][0x1fc], R6, 0x1, P0 ;  /* 0x00007f000505ba11 */ /* 0x000fe200000f0c06 */
[----:B------:R-:W-:Y:S04]  /*64c0*/  @!P3 IMAD.X R0, R0, 0x1, R13, P1 ;  /* 0x000000010000b824 */ /* 0x000fe800008e060d */
[----:B------:R2:W-:Y:S02]  /*64d0*/  @!P3 LDGSTS.E.BYPASS.LTC128B.128 [R12+0x4100], [R4.64], !P5 ;  /* 0x04100000040cbfae */ /* 0x0005e4000e901d50 */
[C---:B--2---:R-:W-:Y:S04]  /*64e0*/  @!P3 LEA R4, P0, R3.reuse, c[0x0][0x1f8], 0x1 ;  /* 0x00007e000304ba11 */ /* 0x044fe800078008ff */
[----:B------:R-:W-:Y:S05]  /*64f0*/  @!P3 LEA.HI.X R5, R3, c[0x0][0x1fc], R0, 0x1, P0 ;  /* 0x00007f000305ba11 */ /* 0x000fea00000f0c00 */
[----:B------:R2:W-:Y:S04]  /*6500*/  @!P3 LDGSTS.E.BYPASS.LTC128B.128 [R12+0x5900], [R4.64], !P4 ;  /* 0x05900000040cbfae */ /* 0x0005e8000e101d50 */
.L_x_347:
[C---:B--234-:R-:W-:Y:S01]  /*6510*/  HMMA.16816.F32.BF16 R4, R160.reuse, R8, RZ ;  /* 0x00000008a004723c */ /* 0x05cfe200000418ff */
[----:B------:R-:W0:Y:S01]  /*6520*/  LDGDEPBAR ;  /* 0x00000000000079af */ /* 0x000e220000000000 */
[----:B------:R-:W-:Y:S06]  /*6530*/  UISETP.GT.AND UP0, UPT, UR8, UR9, UPT ;  /* 0x000000090800728c */ /* 0x000fec000bf04270 */
[C---:B------:R-:W-:Y:S01]  /*6540*/  HMMA.16816.F32.BF16 R8, R160.reuse, R10, RZ ;  /* 0x0000000aa008723c */ /* 0x040fe200000418ff */
[----:B------:R-:W-:Y:S07]  /*6550*/  PLOP3.LUT P0, PT, PT, PT, UP0, 0x40, 0x0 ;  /* 0x000000000000781c */ /* 0x000fee0003f0e808 */
[C---:B------:R-:W-:Y:S08]  /*6560*/  HMMA.16816.F32.BF16 R12, R160.reuse, R16, RZ ;  /* 0x00000010a00c723c */ /* 0x040ff000000418ff */
[C---:B------:R-:W-:Y:S08]  /*6570*/  HMMA.16816.F32.BF16 R16, R160.reuse, R18, RZ ;  /* 0x00000012a010723c */ /* 0x040ff000000418ff */
[C---:B-1----:R-:W-:Y:S08]  /*6580*/  HMMA.16816.F32.BF16 R20, R160.reuse, R24, RZ ;  /* 0x00000018a014723c */ /* 0x042ff000000418ff */
[----:B------:R-:W-:Y:S08]  /*6590*/  HMMA.16816.F32.BF16 R24, R160, R26, RZ ;  /* 0x0000001aa018723c */ /* 0x000ff000000418ff */
[C---:B------:R-:W-:Y:S08]  /*65a0*/  HMMA.16816.F32.BF16 R4, R164.reuse, R168, R4 ;  /* 0x000000a8a404723c */ /* 0x040ff00000041804 */
[C---:B------:R-:W-:Y:S01]  /*65b0*/  HMMA.16816.F32.BF16 R8, R164.reuse, R170, R8 ;  /* 0x000000aaa408723c */ /* 0x040fe20000041808 */
[----:B------:R-:W1:Y:S07]  /*65c0*/  LDSM.16.M88.4 R168, [R241+0x10100] ;  /* 0x01010000f1a8783b */ /* 0x000e6e0000000200 */
[C---:B------:R-:W-:Y:S08]  /*65d0*/  HMMA.16816.F32.BF16 R12, R164.reuse, R172, R12 ;  /* 0x000000aca40c723c */ /* 0x040ff0000004180c */
[C---:B------:R-:W-:Y:S01]  /*65e0*/  HMMA.16816.F32.BF16 R16, R164.reuse, R174, R16 ;  /* 0x000000aea410723c */ /* 0x040fe20000041810 */
[----:B------:R-:W2:Y:S07]  /*65f0*/  LDSM.16.M88.4 R172, [R241+0x10900] ;  /* 0x01090000f1ac783b */ /* 0x000eae0000000200 */
[C---:B------:R-:W-:Y:S08]  /*6600*/  HMMA.16816.F32.BF16 R20, R164.reuse, R176, R20 ;  /* 0x000000b0a414723c */ /* 0x040ff00000041814 */
[----:B------:R-:W-:Y:S08]  /*6610*/  HMMA.16816.F32.BF16 R24, R164, R178, R24 ;  /* 0x000000b2a418723c */ /* 0x000ff00000041818 */
[C---:B-1----:R-:W-:Y:S08]  /*6620*/  HMMA.16816.F32.BF16 R4, R180.reuse, R168, R4 ;  /* 0x000000a8b404723c */ /* 0x042ff00000041804 */
[C---:B------:R-:W-:Y:S01]  /*6630*/  HMMA.16816.F32.BF16 R8, R180.reuse, R170, R8 ;  /* 0x000000aab408723c */ /* 0x040fe20000041808 */
[----:B------:R-:W1:Y:S07]  /*6640*/  LDSM.16.M88.4 R168, [R241+0x11100] ;  /* 0x01110000f1a8783b */ /* 0x000e6e0000000200 */
[C---:B--2---:R-:W-:Y:S08]  /*6650*/  HMMA.16816.F32.BF16 R12, R180.reuse, R172, R12 ;  /* 0x000000acb40c723c */ /* 0x044ff0000004180c */
[C---:B------:R-:W-:Y:S01]  /*6660*/  HMMA.16816.F32.BF16 R16, R180.reuse, R174, R16 ;  /* 0x000000aeb410723c */ /* 0x040fe20000041810 */
[----:B------:R-:W2:Y:S07]  /*6670*/  LDSM.16.M88.4 R172, [R238] ;  /* 0x00000000eeac783b */ /* 0x000eae0000000200 */
[C---:B-1----:R-:W-:Y:S08]  /*6680*/  HMMA.16816.F32.BF16 R20, R180.reuse, R168, R20 ;  /* 0x000000a8b414723c */ /* 0x042ff00000041814 */
[----:B------:R-:W-:Y:S01]  /*6690*/  HMMA.16816.F32.BF16 R24, R180, R170, R24 ;  /* 0x000000aab418723c */ /* 0x000fe20000041818 */
[----:B------:R-:W1:Y:S07]  /*66a0*/  LDSM.16.M88.4 R168, [R238+0x800] ;  /* 0x00080000eea8783b */ /* 0x000e6e0000000200 */
[C---:B--2---:R-:W-:Y:S08]  /*66b0*/  HMMA.16816.F32.BF16 R4, R184.reuse, R172, R4 ;  /* 0x000000acb804723c */ /* 0x044ff00000041804 */
[C---:B------:R-:W-:Y:S01]  /*66c0*/  HMMA.16816.F32.BF16 R8, R184.reuse, R174, R8 ;  /* 0x000000aeb808723c */ /* 0x040fe20000041808 */
[----:B------:R-:W2:Y:S07]  /*66d0*/  LDSM.16.M88.4 R172, [R238+0x1000] ;  /* 0x00100000eeac783b */ /* 0x000eae0000000200 */
[C---:B-1----:R-:W-:Y:S08]  /*66e0*/  HMMA.16816.F32.BF16 R12, R184.reuse, R168, R12 ;  /* 0x000000a8b80c723c */ /* 0x042ff0000004180c */
[C---:B------:R-:W-:Y:S01]  /*66f0*/  HMMA.16816.F32.BF16 R16, R184.reuse, R170, R16 ;  /* 0x000000aab810723c */ /* 0x040fe20000041810 */
[----:B------:R-:W1:Y:S07]  /*6700*/  LDSM.16.M88.4 R168, [R135+0x11900] ;  /* 0x0119000087a8783b */ /* 0x000e6e0000000200 */
[C---:B--2---:R-:W-:Y:S08]  /*6710*/  HMMA.16816.F32.BF16 R20, R184.reuse, R172, R20 ;  /* 0x000000acb814723c */ /* 0x044ff00000041814 */
[----:B------:R-:W-:Y:S01]  /*6720*/  HMMA.16816.F32.BF16 R24, R184, R174, R24 ;  /* 0x000000aeb818723c */ /* 0x000fe20000041818 */
[----:B------:R-:W2:Y:S07]  /*6730*/  LDSM.16.M88.4 R172, [R135+0x12100] ;  /* 0x0121000087ac783b */ /* 0x000eae0000000200 */
        /* <DEDUP_REMOVED lines=8> */
[----:B------:R-:W1:Y:S07]  /*67c0*/  LDSM.16.M88.4 R168, [R250] ;  /* 0x00000000faa8783b */ /* 0x000e6e0000000200 */
[C---:B--2---:R-:W-:Y:S08]  /*67d0*/  HMMA.16816.F32.BF16 R4, R192.reuse, R172, R4 ;  /* 0x000000acc004723c */ /* 0x044ff00000041804 */
[C---:B------:R-:W-:Y:S01]  /*67e0*/  HMMA.16816.F32.BF16 R8, R192.reuse, R174, R8 ;  /* 0x000000aec008723c */ /* 0x040fe20000041808 */
[----:B------:R-:W2:Y:S07]  /*67f0*/  LDSM.16.M88.4 R172, [R249] ;  /* 0x00000000f9ac783b */ /* 0x000eae0000000200 */
        /* <DEDUP_REMOVED lines=11> */
[----:B------:R-:W2:Y:S07]  /*68b0*/  LDSM.16.M88.4 R172, [R238+0x1800] ;  /* 0x00180000eeac783b */ /* 0x000eae0000000200 */
        /* <DEDUP_REMOVED lines=76> */
[C---:B------:R-:W-:Y:S11]  /*6d80*/  HMMA.16816.F32.BF16 R8, R232.reuse, R174, R8 ;  /* 0x000000aee808723c */ /* 0x040ff60000041808 */
[----:B------:R-:W-:Y:S05]  /*6d90*/  @!UPT UIADD3 URZ, URZ, URZ, URZ ;  /* 0x0000003f3f3ff290 */ /* 0x000fea000fffe03f */
[----:B------:R-:W-:Y:S02]  /*6da0*/  FMUL.FTZ R4, R4, c[0x0][0x320] ;  /* 0x0000c80004047a20 */ /* 0x000fe40000410000 */
[----:B------:R-:W-:Y:S02]  /*6db0*/  FMUL.FTZ R5, R5, c[0x0][0x320] ;  /* 0x0000c80005057a20 */ /* 0x000fe40000410000 */
[----:B------:R-:W-:Y:S01]  /*6dc0*/  MUFU.TANH R174, R4 ;  /* 0x0000000400ae7308 */ /* 0x000fe20000002400 */
[----:B------:R-:W-:Y:S02]  /*6dd0*/  FMUL.FTZ R6, R6, c[0x0][0x320] ;  /* 0x0000c80006067a20 */ /* 0x000fe40000410000 */
[----:B------:R-:W-:Y:S01]  /*6de0*/  FMUL.FTZ R7, R7, c[0x0][0x320] ;  /* 0x0000c80007077a20 */ /* 0x000fe20000410000 */
[C---:B-1----:R-:W-:Y:S03]  /*6df0*/  HMMA.16816.F32.BF16 R12, R232.reuse, R168, R12 ;  /* 0x000000a8e80c723c */ /* 0x042fe6000004180c */
[----:B------:R-:W-:Y:S03]  /*6e00*/  FMUL.FTZ R9, R9, c[0x0][0x320] ;  /* 0x0000c80009097a20 */ /* 0x000fe60000410000 */
[----:B------:R-:W-:Y:S01]  /*6e10*/  MUFU.TANH R173, R5 ;  /* 0x0000000500ad7308 */ /* 0x000fe20000002400 */
[----:B------:R-:W-:Y:S01]  /*6e20*/  FMUL.FTZ R10, R10, c[0x0][0x320] ;  /* 0x0000c8000a0a7a20 */ /* 0x000fe20000410000 */
[C---:B------:R-:W-:Y:S04]  /*6e30*/  HMMA.16816.F32.BF16 R16, R232.reuse, R170, R16 ;  /* 0x000000aae810723c */ /* 0x040fe80000041810 */
[----:B------:R-:W-:Y:S02]  /*6e40*/  FMUL.FTZ R11, R11, c[0x0][0x320] ;  /* 0x0000c8000b0b7a20 */ /* 0x000fe40000410000 */
[----:B------:R-:W-:Y:S02]  /*6e50*/  FMUL.FTZ R8, R8, c[0x0][0x320] ;  /* 0x0000c80008087a20 */ /* 0x000fe40000410000 */
[----:B------:R-:W1:Y:S08]  /*6e60*/  MUFU.TANH R0, R6 ;  /* 0x0000000600007308 */ /* 0x000e700000002400 */
[----:B------:R-:W-:Y:S02]  /*6e70*/  FMUL.FTZ R12, R12, c[0x0][0x320] ;  /* 0x0000c8000c0c7a20 */ /* 0x000fe40000410000 */
[----:B------:R2:W3:Y:S01]  /*6e80*/  MUFU.TANH R179, R7 ;  /* 0x0000000700b37308 */ /* 0x0004e20000002400 */
[----:B------:R-:W-:Y:S02]  /*6e90*/  FMUL.FTZ R13, R13, c[0x0][0x320] ;  /* 0x0000c8000d0d7a20 */ /* 0x000fe40000410000 */
[----:B------:R-:W-:Y:S02]  /*6ea0*/  FMUL.FTZ R14, R14, c[0x0][0x320] ;  /* 0x0000c8000e0e7a20 */ /* 0x000fe40000410000 */
[----:B------:R-:W-:Y:S02]  /*6eb0*/  FMUL.FTZ R15, R15, c[0x0][0x320] ;  /* 0x0000c8000f0f7a20 */ /* 0x000fe40000410000 */
[----:B------:R-:W-:Y:S02]  /*6ec0*/  FMUL.FTZ R19, R19, c[0x0][0x320] ;  /* 0x0000c80013137a20 */ /* 0x000fe40000410000 */
[----:B------:R-:W-:Y:S01]  /*6ed0*/  FMUL.FTZ R18, R18, c[0x0][0x320] ;  /* 0x0000c80012127a20 */ /* 0x000fe20000410000 */
[----:B------:R-:W4:Y:S01]  /*6ee0*/  MUFU.TANH R168, R9 ;  /* 0x0000000900a87308 */ /* 0x000f220000002400 */
[----:B-1----:R-:W-:Y:S09]  /*6ef0*/  STL [R1+0x8], R0 ;  /* 0x0000080001007387 */ /* 0x002ff20000100800 */
[----:B------:R-:W1:Y:S01]  /*6f00*/  MUFU.TANH R178, R10 ;  /* 0x0000000a00b27308 */ /* 0x000e620000002400 */
[----:B--2---:R-:W2:Y:S01]  /*6f10*/  LDSM.16.M88.4 R4, [R238+0x5800] ;  /* 0x00580000ee04783b */ /* 0x004ea20000000200 */
[----:B------:R-:W-:Y:S08]  /*6f20*/  DEPBAR.LE SB0, 0x0 ;  /* 0x000080000000791a */ /* 0x000ff00000000000 */
[----:B------:R-:W1:Y:S01]  /*6f30*/  MUFU.TANH R177, R11 ;  /* 0x0000000b00b17308 */ /* 0x000e620000002400 */
[----:B------:R-:W-:Y:S09]  /*6f40*/  BAR.SYNC.DEFER_BLOCKING 0x0 ;  /* 0x0000000000007b1d */ /* 0x000ff20000010000 */
[----:B------:R5:W1:Y:S10]  /*6f50*/  MUFU.TANH R133, R12 ;  /* 0x0000000c00857308 */ /* 0x000a740000002400 */
[----:B------:R1:W1:Y:S10]  /*6f60*/  MUFU.TANH R132, R13 ;  /* 0x0000000d00847308 */ /* 0x0002740000002400 */
[----:B------:R3:W3:Y:S01]  /*6f70*/  MUFU.TANH R169, R19 ;  /* 0x0000001300a97308 */ /* 0x0006e20000002400 */
[C---:B--2---:R-:W-:Y:S05]  /*6f80*/  HMMA.16816.F32.BF16 R20, R232.reuse, R4, R20 ;  /* 0x00000004e814723c */ /* 0x044fea0000041814 */
[----:B-----5:R-:W-:Y:S04]  /*6f90*/  FMUL.FTZ R12, R17, c[0x0][0x320] ;  /* 0x0000c800110c7a20 */ /* 0x020fe80000410000 */
[----:B------:R2:W2:Y:S01]  /*6fa0*/  MUFU.TANH R172, R8 ;  /* 0x0000000800ac7308 */ /* 0x0004a20000002400 */
[----:B------:R-:W-:Y:S03]  /*6fb0*/  HMMA.16816.F32.BF16 R24, R232, R6, R24 ;  /* 0x00000006e818723c */ /* 0x000fe60000041818 */
[----:B-1----:R-:W-:Y:S06]  /*6fc0*/  FMUL.FTZ R13, R16, c[0x0][0x320] ;  /* 0x0000c800100d7a20 */ /* 0x002fec0000410000 */
[----:B------:R1:W1:Y:S05]  /*6fd0*/  MUFU.TANH R176, R14 ;  /* 0x0000000e00b07308 */ /* 0x00026a0000002400 */
[----:B------:R-:W-:Y:S05]  /*6fe0*/  FMUL.FTZ R11, R20, c[0x0][0x320] ;  /* 0x0000c800140b7a20 */ /* 0x000fea0000410000 */
[----:B------:R1:W1:Y:S01]  /*6ff0*/  MUFU.TANH R175, R15 ;  /* 0x0000000f00af7308 */ /* 0x0002620000002400 */
[----:B------:R-:W-:Y:S02]  /*7000*/  FMUL.FTZ R10, R21, c[0x0][0x320] ;  /* 0x0000c800150a7a20 */ /* 0x000fe40000410000 */
[----:B------:R-:W-:Y:S02]  /*7010*/  FMUL.FTZ R21, R22, c[0x0][0x320] ;  /* 0x0000c80016157a20 */ /* 0x000fe40000410000 */
[----:B------:R-:W-:Y:S02]  /*7020*/  FMUL.FTZ R20, R23, c[0x0][0x320] ;  /* 0x0000c80017147a20 */ /* 0x000fe40000410000 */
[----:B------:R-:W-:Y:S02]  /*7030*/  FMUL.FTZ R9, R24, c[0x0][0x320] ;  /* 0x0000c80018097a20 */ /* 0x000fe40000410000 */
[----:B---3--:R-:W-:Y:S01]  /*7040*/  FMUL.FTZ R19, R25, c[0x0][0x320] ;  /* 0x0000c80019137a20 */ /* 0x008fe20000410000 */
[----:B------:R-:W3:Y:S01]  /*7050*/  MUFU.TANH R13, R13 ;  /* 0x0000000d000d7308 */ /* 0x000ee20000002400 */
[----:B------:R-:W-:Y:S02]  /*7060*/  FMUL.FTZ R23, R26, c[0x0][0x320] ;  /* 0x0000c8001a177a20 */ /* 0x000fe40000410000 */
[----:B------:R-:W-:Y:S07]  /*7070*/  FMUL.FTZ R22, R27, c[0x0][0x320] ;  /* 0x0000c8001b167a20 */ /* 0x000fee0000410000 */
[----:B------:R-:W1:Y:S10]  /*7080*/  MUFU.TANH R12, R12 ;  /* 0x0000000c000c7308 */ /* 0x000e740000002400 */
[----:B------:R1:W1:Y:S10]  /*7090*/  MUFU.TANH R170, R18 ;  /* 0x0000001200aa7308 */ /* 0x0002740000002400 */
[----:B------:R-:W1:Y:S10]  /*70a0*/  MUFU.TANH R11, R11 ;  /* 0x0000000b000b7308 */ /* 0x000e740000002400 */
[----:B------:R-:W1:Y:S10]  /*70b0*/  MUFU.TANH R10, R10 ;  /* 0x0000000a000a7308 */ /* 0x000e740000002400 */
[----:B------:R-:W1:Y:S10]  /*70c0*/  MUFU.TANH R21, R21 ;  /* 0x0000001500157308 */ /* 0x000e740000002400 */
[----:B------:R-:W1:Y:S10]  /*70d0*/  MUFU.TANH R20, R20 ;  /* 0x0000001400147308 */ /* 0x000e740000002400 */
[----:B------:R-:W1:Y:S10]  /*70e0*/  MUFU.TANH R9, R9 ;  /* 0x0000000900097308 */ /* 0x000e740000002400 */
[----:B------:R-:W1:Y:S10]  /*70f0*/  MUFU.TANH R19, R19 ;  /* 0x0000001300137308 */ /* 0x000e740000002400 */
[----:B------:R-:W1:Y:S10]  /*7100*/  MUFU.TANH R23, R23 ;  /* 0x0000001700177308 */ /* 0x000e740000002400 */
[----:B------:R-:W1:Y:S01]  /*7110*/  MUFU.TANH R22, R22 ;  /* 0x0000001600167308 */ /* 0x000e620000002400 */
[----:B------:R-:W-:-:S05]  /*7120*/  @P0 BRA `(.L_x_348) ;  /* 0x000004e000000947 */ /* 0x000fca0003800000 */
[----:B--234-:R-:W2:Y:S01]  /*7130*/  LDL.64 R24, [R1+0x38] ;  /* 0x0000380001187983 */ /* 0x01cea20000100a00 */
[----:B------:R-:W-:Y:S02]  /*7140*/  UIADD3 UR18, UR8, -0x1, URZ ;  /* 0xffffffff08127890 */ /* 0x000fe4000fffe03f */
[----:B------:R-:W-:Y:S01]  /*7150*/  ULDC.64 UR4, c[0x0][0x1e0] ;  /* 0x0000780000047ab9 */ /* 0x000fe20000000a00 */
[----:B------:R-:W3:Y:S01]  /*7160*/  LDL.64 R6, [R1+0x30] ;  /* 0x0000300001067983 */ /* 0x000ee20000100a00 */
[----:B------:R-:W-:Y:S02]  /*7170*/  USHF.R.S32.HI UR11, URZ, 0x1f, UR18 ;  /* 0x0000001f3f0b7899 */ /* 0x000fe40008011412 */
[----:B------:R-:W-:Y:S01]  /*7180*/  UIMAD.WIDE.U32 UR20, UR18, UR4, URZ ;  /* 0x00000004121472a5 */ /* 0x000fe2000f8e003f */
[----:B------:R-:W4:Y:S01]  /*7190*/  LDL R8, [R1+0x4] ;  /* 0x0000040001087983 */ /* 0x000f220000100800 */
[----:B------:R-:W-:Y:S03]  /*71a0*/  UIMAD UR11, UR11, UR4, URZ ;  /* 0x000000040b0b72a4 */ /* 0x000fe6000f8e023f */
[----:B-1----:R-:W5:Y:S01]  /*71b0*/  LDL R18, [R1+0x50] ;  /* 0x0000500001127983 */ /* 0x002f620000100800 */
[----:B------:R-:W-:Y:S03]  /*71c0*/  UIMAD UR11, UR18, UR5, UR11 ;  /* 0x00000005120b72a4 */ /* 0x000fe6000f8e020b */
[----:B------:R-:W4:Y:S01]  /*71d0*/  LDL R17, [R1+0x2c] ;  /* 0x00002c0001117983 */ /* 0x000f220000100800 */
[----:B------:R-:W-:Y:S02]  /*71e0*/  UIADD3 UR11, UR21, UR11, URZ ;  /* 0x0000000b150b7290 */ /* 0x000fe4000fffe03f */
[----:B------:R-:W-:Y:S01]  /*71f0*/  UIMAD.WIDE.U32 UR20, UR20, 0x30, URZ ;  /* 0x00000030141478a5 */ /* 0x000fe2000f8e003f */
[----:B------:R-:W4:Y:S01]  /*7200*/  LDL R26, [R1+0x28] ;  /* 0x00002800011a7983 */ /* 0x000f220000100800 */
[----:B------:R-:W-:Y:S03]  /*7210*/  UIMAD UR4, UR11, 0x30, URZ ;  /* 0x000000300b0478a4 */ /* 0x000fe6000f8e023f */
[----:B------:R-:W4:Y:S01]  /*7220*/  LDL R16, [R1+0x1c] ;  /* 0x00001c0001107983 */ /* 0x000f220000100800 */
[----:B------:R-:W-:Y:S03]  /*7230*/  UIADD3 UR4, UR21, UR4, URZ ;  /* 0x0000000415047290 */ /* 0x000fe6000fffe03f */
[----:B------:R-:W4:Y:S04]  /*7240*/  LDL R15, [R1+0x18] ;  /* 0x00001800010f7983 */ /* 0x000f280000100800 */
[----:B------:R-:W4:Y:S04]  /*7250*/  LDL R14, [R1+0x14] ;  /* 0x00001400010e7983 */ /* 0x000f280000100800 */
[----:B------:R-:W4:Y:S04]  /*7260*/  LDL R171, [R1+0x10] ;  /* 0x0000100001ab7983 */ /* 0x000f280000100800 */
[----:B------:R-:W1:Y:S04]  /*7270*/  S2R R0, SR_TID.X ;  /* 0x0000000000007919 */ /* 0x000e680000002100 */
[----:B------:R-:W1:Y:S02]  /*7280*/  S2R R3, SR_TID.X ;  /* 0x0000000000037919 */ /* 0x000e640000002100 */
[----:B-1----:R-:W-:Y:S04]  /*7290*/  SHF.R.S32.HI R0, RZ, 0x1f, R0 ;  /* 0x0000001fff007819 */ /* 0x002fe80000011400 */
[----:B------:R-:W-:Y:S04]  /*72a0*/  LEA.HI R0, R0, R3, RZ, 0x3 ;  /* 0x0000000300007211 */ /* 0x000fe800078f18ff */
[----:B------:R-:W-:Y:S04]  /*72b0*/  SHF.R.S32.HI R0, RZ, 0x3, R0 ;  /* 0x00000003ff007819 */ /* 0x000fe80000011400 */
[----:B------:R-:W-:Y:S04]  /*72c0*/  IADD3 R0, -R0, 0x30, RZ ;  /* 0x0000003000007810 */ /* 0x000fe80007ffe1ff */
[C---:B------:R-:W-:Y:S02]  /*72d0*/  ISETP.GE.AND P1, PT, R0.reuse, 0x1, PT ;  /* 0x000000010000780c */ /* 0x040fe40003f26270 */
[----:B------:R-:W-:Y:S11]  /*72e0*/  ISETP.GE.AND P0, PT, R0, 0x21, PT ;  /* 0x000000210000780c */ /* 0x000ff60003f06270 */
[----:B------:R-:W-:Y:S02]  /*72f0*/  @!UPT UIADD3 URZ, URZ, URZ, URZ ;  /* 0x0000003f3f3ff290 */ /* 0x000fe4000fffe03f */
[----:B------:R-:W-:Y:S01]  /*7300*/  VOTEU.ANY UP0, P0 ;  /* 0x00000000003f7886 */ /* 0x000fe20000000100 */
[----:B--2---:R-:W-:Y:S04]  /*7310*/  @P1 IADD3 R0, P2, R24, UR20, RZ ;  /* 0x0000001418001c10 */ /* 0x004fe8000ff5e0ff */
[----:B---3--:R-:W-:Y:S02]  /*7320*/  @P1 IADD3.X R3, R7, UR4, RZ, P2, !PT ;  /* 0x0000000407031c10 */ /* 0x008fe400097fe4ff */
[C---:B------:R-:W-:Y:S04]  /*7330*/  @P1 LEA R4, P2, R0.reuse, c[0x0][0x1c8], 0x1 ;  /* 0x0000720000041a11 */ /* 0x040fe800078408ff */
[----:B------:R-:W-:Y:S02]  /*7340*/  @P1 LEA.HI.X R5, R0, c[0x0][0x1cc], R3, 0x1, P2 ;  /* 0x0000730000051a11 */ /* 0x000fe400010f0c03 */
[----:B-----5:R-:W-:Y:S03]  /*7350*/  @P1 IADD3 R0, P2, R18, UR20, RZ ;  /* 0x0000001412001c10 */ /* 0x020fe6000ff5e0ff */
[----:B------:R-:W-:Y:S01]  /*7360*/  @!PT LDS RZ, [RZ] ;  /* 0x00000000fffff984 */ /* 0x000fe20000000800 */
[----:B------:R-:W-:Y:S01]  /*7370*/  @!PT LDS RZ, [RZ] ;  /* 0x00000000fffff984 */ /* 0x000fe20000000800 */
[----:B------:R-:W-:Y:S01]  /*7380*/  @!PT LDS RZ, [RZ] ;  /* 0x00000000fffff984 */ /* 0x000fe20000000800 */
[----:B----4-:R1:W-:Y:S01]  /*7390*/  @P1 LDGSTS.E.BYPASS.LTC128B.128 [R8+0x10100], [R4.64], !P6 ;  /* 0x1010000004081fae */ /* 0x0103e2000f101d50 */
[----:B------:R-:W-:Y:S02]  /*73a0*/  @P1 IADD3.X R3, R17, UR4, RZ, P2, !PT ;  /* 0x0000000411031c10 */ /* 0x000fe400097fe4ff */
[C---:B-1----:R-:W-:Y:S04]  /*73b0*/  @P1 LEA R4, P2, R0.reuse, c[0x0][0x1c8], 0x1 ;  /* 0x0000720000041a11 */ /* 0x042fe800078408ff */
[----:B------:R-:W-:Y:S02]  /*73c0*/  @P1 LEA.HI.X R5, R0, c[0x0][0x1cc], R3, 0x1, P2 ;  /* 0x0000730000051a11 */ /* 0x000fe400010f0c03 */
[----:B------:R-:W-:Y:S11]  /*73d0*/  LOP3.LUT P2, RZ, R26, 0x1, RZ, 0xc0, !PT ;  /* 0x000000011aff7812 */ /* 0x000ff6000784c0ff */
[----:B------:R-:W-:Y:S02]  /*73e0*/  @!UPT UIADD3 URZ, URZ, URZ, URZ ;  /* 0x0000003f3f3ff290 */ /* 0x000fe4000fffe03f */
[----:B------:R1:W-:Y:S01]  /*73f0*/  @P1 LDGSTS.E.BYPASS.LTC128B.128 [R8+0x11900], [R4.64], !P2 ;  /* 0x1190000004081fae */ /* 0x0003e2000d101d50 */
[----:B------:R-:W-:Y:S04]  /*7400*/  @P1 IADD3 R0, P2, R16, UR20, RZ ;  /* 0x0000001410001c10 */ /* 0x000fe8000ff5e0ff */
        /* <DEDUP_REMOVED lines=10> */
[----:B------:R-:W-:Y:S03]  /*74b0*/  LOP3.LUT P2, RZ, R26, 0x1, RZ, 0xc0, !PT ;  /* 0x000000011aff7812 */ /* 0x000fe6000784c0ff */
[----:B------:R1:W-:Y:S01]  /*74c0*/  @P1 LDGSTS.E.BYPASS.LTC128B.128 [R8+0x14900], [R4.64], !P4 ;  /* 0x1490000004081fae */ /* 0x0003e2000e101d50 */
[----:B------:R-:W-:Y:S04]  /*74d0*/  @P0 IADD3 R0, P1, R24, UR20, RZ ;  /* 0x0000001418000c10 */ /* 0x000fe8000ff3e0ff */
        /* <DEDUP_REMOVED lines=17> */
[----:B------:R-:W-:Y:S05]  /*75f0*/  @P0 LEA.HI.X R5, R0, c[0x0][0x1cc], R3, 0x1, P1 ;  /* 0x0000730000050a11 */ /* 0x000fea00008f0c03 */
[----:B------:R1:W-:Y:S04]  /*7600*/  @P0 LDGSTS.E.BYPASS.LTC128B.128 [R8+0x15900], [R4.64], !P4 ;  /* 0x1590000004080fae */ /* 0x0003e8000e101d50 */
.L_x_348:
[----:B--234-:R-:W2:Y:S01]  /*7610*/  LDL R3, [R1+0x84] ;  /* 0x0000840001037983 */ /* 0x01cea20000100800 */
[----:B------:R-:W-:Y:S02]  /*7620*/  UISETP.NE.AND UP1, UPT, UR14, URZ, UPT ;  /* 0x0000003f0e00728c */ /* 0x000fe4000bf25270 */
[----:B------:R-:W-:Y:S01]  /*7630*/  UIMAD UR4, UR8, -0x30, URZ ;  /* 0xffffffd0080478a4 */ /* 0x000fe2000f8e023f */
[----:B------:R-:W3:Y:S01]  /*7640*/  LDL R24, [R1+0x7c] ;  /* 0x00007c0001187983 */ /* 0x000ee20000100800 */
[----:B------:R-:W-:Y:S02]  /*7650*/  UISETP.NE.AND UP0, UPT, UR13, URZ, UPT ;  /* 0x0000003f0d00728c */ /* 0x000fe4000bf05270 */
[----:B------:R-:W-:Y:S01]  /*7660*/  PLOP3.LUT P1, PT, PT, PT, UP1, 0x80, 0x0 ;  /* 0x000000000000781c */ /* 0x000fe20003f2f018 */
[----:B------:R-:W0:Y:S01]  /*7670*/  LDGDEPBAR ;  /* 0x00000000000079af */ /* 0x000e220000000000 */
[----:B------:R-:W-:Y:S11]  /*7680*/  PLOP3.LUT P0, PT, PT, PT, UP1, 0x80, 0x0 ;  /* 0x000000000000781c */ /* 0x000ff60003f0f018 */
[----:B--2---:R-:W-:Y:S04]  /*7690*/  @P1 IMAD.HI.U32 R0, R3, c[0x0][0x2c8], RZ ;  /* 0x0000b20003001a27 */ /* 0x004fe800078e00ff */
[----:B-1----:R-:W-:Y:S01]  /*76a0*/  IMAD.MOV.U32 R5, RZ, RZ, R3 ;  /* 0x000000ffff057224 */ /* 0x002fe200078e0003 */
[----:B------:R-:W-:Y:S01]  /*76b0*/  @P0 SHF.R.U32.HI R5, RZ, c[0x0][0x2cc], R0 ;  /* 0x0000b300ff050a19 */ /* 0x000fe20000011600 */
[----:B------:R-:W-:Y:S01]  /*76c0*/  IMAD.U32 R0, RZ, RZ, UR4 ;  /* 0x00000004ff007e24 */ /* 0x000fe2000f8e00ff */
[----:B------:R-:W-:Y:S03]  /*76d0*/  PLOP3.LUT P0, PT, PT, PT, UP0, 0x40, 0x0 ;  /* 0x000000000000781c */ /* 0x000fe60003f0e808 */
[----:B------:R-:W1:Y:S01]  /*76e0*/  SHFL.IDX PT, R4, R5, RZ, 0x1c1f ;  /* 0x001c1fff05047589 */ /* 0x000e6200000e0000 */
[----:B---3--:R-:W-:Y:S04]  /*76f0*/  IADD3 R0, -R24, 0x1, R0 ;  /* 0x0000000118007810 */ /* 0x008fe80007ffe100 */
[----:B------:R-:W-:Y:S04]  /*7700*/  IADD3 R0, R0, c[0x0][0x1d0], RZ ;  /* 0x0000740000007a10 */ /* 0x000fe80007ffe0ff */
[----:B------:R-:W-:Y:S04]  /*7710*/  IADD3 R0, R0, -c[0x0][0x168], RZ ;  /* 0x80005a0000007a10 */ /* 0x000fe80007ffe0ff */
[C---:B------:R-:W-:Y:S02]  /*7720*/  IADD3 R7, R0.reuse, c[0x0][0x328], RZ ;  /* 0x0000ca0000077a10 */ /* 0x040fe40007ffe0ff */
[----:B------:R-:W-:Y:S03]  /*7730*/  IADD3 R6, R0, UR7, RZ ;  /* 0x0000000700067c10 */ /* 0x000fe6000fffe0ff */
[----:B-1----:R-:W-:Y:S02]  /*7740*/  IMAD.IADD R3, R7, 0x1, R4 ;  /* 0x0000000107037824 */ /* 0x002fe400078e0204 */
[----:B------:R-:W-:Y:S01]  /*7750*/  IMAD.IADD R0, R4, 0x1, R6 ;  /* 0x0000000104007824 */ /* 0x000fe200078e0206 */
[----:B------:R-:W-:-:S05]  /*7760*/  @P0 BRA `(.L_x_349) ;  /* 0x0000019000000947 */ /* 0x000fca0003800000 */
[----:B------:R-:W-:Y:S01]  /*7770*/  IADD3 R4, R4, c[0x0][0x1d0], RZ ;  /* 0x0000740004047a10 */ /* 0x000fe20007ffe0ff */
[----:B------:R-:W-:Y:S03]  /*7780*/  BSSY B0, `(.L_x_350) ;  /* 0x0000012000007945 */ /* 0x000fe60003800000 */
[----:B------:R-:W-:Y:S04]  /*7790*/  IADD3 R4, R4, -c[0x0][0x168], RZ ;  /* 0x80005a0004047a10 */ /* 0x000fe80007ffe0ff */
[----:B------:R-:W-:Y:S11]  /*77a0*/  ISETP.GT.AND P0, PT, R4, -0x1, PT ;  /* 0xffffffff0400780c */ /* 0x000ff60003f04270 */
[----:B------:R-:W-:Y:S02]  /*77b0*/  @!UPT UIADD3 URZ, URZ, URZ, URZ ;  /* 0x0000003f3f3ff290 */ /* 0x000fe4000fffe03f */
[----:B------:R-:W-:-:S05]  /*77c0*/  @P0 BRA `(.L_x_351) ;  /* 0x0000008000000947 */ /* 0x000fca0003800000 */
[----:B------:R-:W-:Y:S01]  /*77d0*/  LOP3.LUT R4, RZ, R4, RZ, 0x33, !PT ;  /* 0x00000004ff047212 */ /* 0x000fe200078e33ff */
[----:B------:R-:W-:Y:S05]  /*77e0*/  IMAD.MOV.U32 R8, RZ, RZ, c[0x0][0x32c] ;  /* 0x0000cb00ff087624 */ /* 0x000fea00078e00ff */
[----:B------:R-:W-:Y:S11]  /*77f0*/  ISETP.NE.AND P0, PT, R8, 0x1, PT ;  /* 0x000000010800780c */ /* 0x000ff60003f05270 */
[----:B------:R-:W-:Y:S02]  /*7800*/  @!UPT UIADD3 URZ, URZ, URZ, URZ ;  /* 0x0000003f3f3ff290 */ /* 0x000fe4000fffe03f */
[----:B------:R-:W-:Y:S05]  /*7810*/  @P0 IMAD.HI.U32 R8, R4, c[0x0][0x330], RZ ;  /* 0x0000cc0004080a27 */ /* 0x000fea00078e00ff */
[----:B------:R-:W-:Y:S04]  /*7820*/  @P0 SHF.R.U32.HI R4, RZ, c[0x0][0x334], R8 ;  /* 0x0000cd00ff040a19 */ /* 0x000fe80000011608 */
[----:B------:R-:W-:Y:S01]  /*7830*/  LOP3.LUT R4, RZ, R4, RZ, 0x33, !PT ;  /* 0x00000004ff047212 */ /* 0x000fe200078e33ff */
[----:B------:R-:W-:-:S05]  /*7840*/  BRA `(.L_x_352) ;  /* 0x0000005000007947 */ /* 0x000fca0003800000 */
.L_x_351:
[----:B------:R-:W-:Y:S04]  /*7850*/  MOV R8, c[0x0][0x32c] ;  /* 0x0000cb0000087a02 */ /* 0x000fe80000000f00 */
[----:B------:R-:W-:Y:S11]  /*7860*/  ISETP.NE.AND P0, PT, R8, 0x1, PT ;  /* 0x000000010800780c */ /* 0x000ff60003f05270 */
[----:B------:R-:W-:Y:S02]  /*7870*/  @!UPT UIADD3 URZ, URZ, URZ, URZ ;  /* 0x0000003f3f3ff290 */ /* 0x000fe4000fffe03f */
[----:B------:R-:W-:Y:S05]  /*7880*/  @P0 IMAD.HI.U32 R8, R4, c[0x0][0x330], RZ ;  /* 0x0000cc0004080a27 */ /* 0x000fea00078e00ff */
[----:B------:R-:W-:Y:S02]  /*7890*/  @P0 SHF.R.U32.HI R4, RZ, c[0x0][0x334], R8 ;  /* 0x0000cd00ff040a19 */ /* 0x000fe40000011608 */
.L_x_352:
[----:B------:R-:W-:Y:S05]  /*78a0*/  BSYNC B0 ;  /* 0x0000000000007941 */ /* 0x000fea0003800000 */
.L_x_350:
[----:B------:R-:W-:Y:S05]  /*78b0*/  IADD3 R8, -R24, UR4, RZ ;  /* 0x0000000418087c10 */ /* 0x000fea000fffe1ff */
[----:B------:R-:W-:Y:S05]  /*78c0*/  IMAD R4, R4, c[0x0][0x32c], R8 ;  /* 0x0000cb0004047a24 */ /* 0x000fea00078e0208 */
[----:B------:R-:W-:Y:S02]  /*78d0*/  IMNMX R0, R0, R4, !PT ;  /* 0x0000000400007217 */ /* 0x000fe40007800200 */
[----:B------:R-:W-:Y:S04]  /*78e0*/  IADD3 R4, R4, c[0x0][0x32c], RZ ;  /* 0x0000cb0004047a10 */ /* 0x000fe80007ffe0ff */
[----:B------:R-:W-:Y:S02]  /*78f0*/  IMNMX R3, R3, R4, PT ;  /* 0x0000000403037217 */ /* 0x000fe40003800200 */
.L_x_349:
[----:B------:R-:W-:Y:S01]  /*7900*/  UISETP.GE.AND UP1, UPT, UR4, 0x1, UPT ;  /* 0x000000010400788c */ /* 0x000fe2000bf26270 */
[----:B------:R-:W1:Y:S01]  /*7910*/  SHFL.IDX PT, R5, R5, 0x1, 0x1c1f ;  /* 0x003c1f0005057f89 */ /* 0x000e6200000e0000 */
[----:B------:R-:W-:Y:S02]  /*7920*/  UISETP.GE.AND UP0, UPT, UR4, 0x2, UPT ;  /* 0x000000020400788c */ /* 0x000fe4000bf06270 */
[----:B------:R-:W-:Y:S02]  /*7930*/  UP2UR UR20, UPR, URZ, 0x2 ;  /* 0x000000023f147883 */ /* 0x000fe40008000000 */
        /* <DEDUP_REMOVED lines=15> */
[----:B------:R-:W-:Y:S01]  /*7a30*/  UISETP.GE.AND UP3, UPT, UR4, 0x21, UPT ;  /* 0x000000210400788c */ /* 0x000fe2000bf66270 */
[----:B------:R-:W-:Y:S01]  /*7a40*/  FSEL R18, R173, -INF , !P0 ;  /* 0xff800000ad127808 */ /* 0x000fe20004000000 */
[----:B------:R-:W-:Y:S01]  /*7a50*/  UISETP.GE.AND UP2, UPT, UR4, 0x22, UPT ;  /* 0x000000220400788c */ /* 0x000fe2000bf46270 */
[----:B------:R-:W-:Y:S01]  /*7a60*/  PLOP3.LUT P0, PT, PT, PT, UP0, 0x40, 0x0 ;  /* 0x000000000000781c */ /* 0x000fe20003f0e808 */
[----:B------:R-:W-:Y:S01]  /*7a70*/  UISETP.GE.AND UP0, UPT, UR4, 0x11, UPT ;  /* 0x000000110400788c */ /* 0x000fe2000bf06270 */
[C---:B------:R-:W-:Y:S01]  /*7a80*/  ISETP.GT.AND P1, PT, R0.reuse, 0x8, P1 ;  /* 0x000000080000780c */ /* 0x040fe20000f24270 */
[----:B------:R-:W-:Y:S01]  /*7a90*/  UP2UR UR18, UPR, URZ, 0x2 ;  /* 0x000000023f127883 */ /* 0x000fe20008000000 */
[----:B------:R-:W-:Y:S01]  /*7aa0*/  ISETP.GT.AND P0, PT, R0, 0x9, P0 ;  /* 0x000000090000780c */ /* 0x000fe20000704270 */
[----:B------:R-:W-:Y:S01]  /*7ab0*/  UP2UR UR5, UPR, URZ, 0x1 ;  /* 0x000000013f057883 */ /* 0x000fe20008000000 */
[C---:B------:R-:W-:Y:S01]  /*7ac0*/  ISETP.LT.OR P1, PT, R3.reuse, 0x9, P1 ;  /* 0x000000090300780c */ /* 0x040fe20000f21670 */
[----:B------:R-:W-:Y:S01]  /*7ad0*/  UISETP.GE.AND UP1, UPT, UR4, 0x29, UPT ;  /* 0x000000290400788c */ /* 0x000fe2000bf26270 */
[----:B------:R-:W-:Y:S01]  /*7ae0*/  ISETP.LT.OR P0, PT, R3, 0xa, P0 ;  /* 0x0000000a0300780c */ /* 0x000fe20000701670 */
[----:B------:R-:W-:Y:S01]  /*7af0*/  UP2UR UR21, UPR, URZ, 0x40 ;  /* 0x000000403f157883 */ /* 0x000fe20008000000 */
[----:B------:R-:W-:Y:S01]  /*7b00*/  FSEL R17, R172, -INF , !P1 ;  /* 0xff800000ac117808 */ /* 0x000fe20004800000 */
[--C-:B-1----:R-:W-:Y:S01]  /*7b10*/  IMAD.IADD R4, R7, 0x1, R5.reuse ;  /* 0x0000000107047824 */ /* 0x102fe200078e0205 */
[----:B------:R-:W-:Y:S01]  /*7b20*/  PLOP3.LUT P1, PT, PT, PT, UP0, 0x40, 0x0 ;  /* 0x000000000000781c */ /* 0x000fe20003f2e808 */
[----:B------:R-:W-:Y:S01]  /*7b30*/  UISETP.GE.AND UP0, UPT, UR4, 0x2a, UPT ;  /* 0x0000002a0400788c */ /* 0x000fe2000bf06270 */
[----:B------:R-:W-:Y:S02]  /*7b40*/  FSEL R16, R168, -INF , !P0 ;  /* 0xff800000a8107808 */ /* 0x000fe40004000000 */
[----:B------:R-:W-:Y:S01]  /*7b50*/  PLOP3.LUT P0, PT, PT, PT, UP6, 0x40, 0x0 ;  /* 0x000000000000781c */ /* 0x000fe20003f0e868 */
[----:B------:R-:W-:Y:S01]  /*7b60*/  UISETP.NE.AND UP6, UPT, UR13, URZ, UPT ;  /* 0x0000003f0d00728c */ /* 0x000fe2000bfc5270 */
[C---:B------:R-:W-:Y:S02]  /*7b70*/  ISETP.GT.AND P1, PT, R0.reuse, 0x10, P1 ;  /* 0x000000100000780c */ /* 0x040fe40000f24270 */
[----:B------:R-:W-:Y:S02]  /*7b80*/  ISETP.GT.AND P0, PT, R0, 0x11, P0 ;  /* 0x000000110000780c */ /* 0x000fe40000704270 */
[C---:B------:R-:W-:Y:S02]  /*7b90*/  ISETP.LT.OR P1, PT, R3.reuse, 0x11, P1 ;  /* 0x000000110300780c */ /* 0x040fe40000f21670 */
[----:B------:R-:W-:Y:S02]  /*7ba0*/  ISETP.LT.OR P0, PT, R3, 0x12, P0 ;  /* 0x000000120300780c */ /* 0x000fe40000701670 */
[----:B------:R-:W-:Y:S02]  /*7bb0*/  FSEL R15, R133, -INF , !P1 ;  /* 0xff800000850f7808 */ /* 0x000fe40004800000 */
[----:B------:R-:W-:Y:S02]  /*7bc0*/  PLOP3.LUT P1, PT, PT, PT, UP5, 0x40, 0x0 ;  /* 0x000000000000781c */ /* 0x000fe40003f2e858 */
[----:B------:R-:W-:Y:S02]  /*7bd0*/  FSEL R14, R132, -INF , !P0 ;  /* 0xff800000840e7808 */ /* 0x000fe40004000000 */
[----:B------:R-:W-:Y:S02]  /*7be0*/  PLOP3.LUT P0, PT, PT, PT, UP4, 0x40, 0x0 ;  /* 0x000000000000781c */ /* 0x000fe40003f0e848 */
        /* <DEDUP_REMOVED lines=19> */
[----:B------:R-:W-:Y:S01]  /*7d20*/  ISETP.LT.OR P1, PT, R3, 0x2a, P0 ;  /* 0x0000002a0300780c */ /* 0x000fe20000721670 */
[----:B------:R-:W-:Y:S01]  /*7d30*/  IMAD.IADD R3, R6, 0x1, R5 ;  /* 0x0000000106037824 */ /* 0x000fe200078e0205 */
[----:B------:R-:W-:Y:S01]  /*7d40*/  PLOP3.LUT P0, PT, PT, PT, UP6, 0x40, 0x0 ;  /* 0x000000000000781c */ /* 0x000fe20003f0e868 */
[----:B------:R-:W-:Y:S01]  /*7d50*/  UISETP.NE.AND UP6, UPT, UR21, URZ, UPT ;  /* 0x0000003f1500728c */ /* 0x000fe2000bfc5270 */
[----:B------:R-:W-:Y:S02]  /*7d60*/  FSEL R9, R9, -INF , !P2 ;  /* 0xff80000009097808 */ /* 0x000fe40005000000 */
[----:B------:R-:W-:Y:S09]  /*7d70*/  FSEL R6, R19, -INF , !P1 ;  /* 0xff80000013067808 */ /* 0x000ff20004800000 */
        /* <DEDUP_REMOVED lines=15> */
.L_x_355:
[----:B------:R-:W-:Y:S04]  /*7e70*/  MOV R5, c[0x0][0x32c] ;  /* 0x0000cb0000057a02 */ /* 0x000fe80000000f00 */
[----:B------:R-:W-:Y:S11]  /*7e80*/  ISETP.NE.AND P0, PT, R5, 0x1, PT ;  /* 0x000000010500780c */ /* 0x000ff60003f05270 */
[----:B------:R-:W-:Y:S02]  /*7e90*/  @!UPT UIADD3 URZ, URZ, URZ, URZ ;  /* 0x0000003f3f3ff290 */ /* 0x000fe4000fffe03f */
[----:B------:R-:W-:Y:S05]  /*7ea0*/  @P0 IMAD.HI.U32 R5, R0, c[0x0][0x330], RZ ;  /* 0x0000cc0000050a27 */ /* 0x000fea00078e00ff */
[----:B------:R-:W-:Y:S02]  /*7eb0*/  @P0 SHF.R.U32.HI R0, RZ, c[0x0][0x334], R5 ;  /* 0x0000cd00ff000a19 */ /* 0x000fe40000011605 */
.L_x_356:
[----:B------:R-:W-:Y:S05]  /*7ec0*/  BSYNC B0 ;  /* 0x0000000000007941 */ /* 0x000fea0003800000 */
.L_x_354:
[----:B------:R-:W-:Y:S05]  /*7ed0*/  IADD3 R5, -R24, UR4, RZ ;  /* 0x0000000418057c10 */ /* 0x000fea000fffe1ff */
[----:B------:R-:W-:Y:S05]  /*7ee0*/  IMAD R0, R0, c[0x0][0x32c], R5 ;  /* 0x0000cb0000007a24 */ /* 0x000fea00078e0205 */
[----:B------:R-:W-:Y:S02]  /*7ef0*/  IMNMX R3, R3, R0, !PT ;  /* 0x0000000003037217 */ /* 0x000fe40007800200 */
[----:B------:R-:W-:Y:S04]  /*7f00*/  IADD3 R0, R0, c[0x0][0x32c], RZ ;  /* 0x0000cb0000007a10 */ /* 0x000fe80007ffe0ff */
[----:B------:R-:W-:Y:S02]  /*7f10*/  IMNMX R4, R4, R0, PT ;  /* 0x0000000004047217 */ /* 0x000fe40003800200 */
.L_x_353:
[----:B------:R-:W2:Y:S01]  /*7f20*/  LDL.LU R5, [R1+0x8] ;  /* 0x0000080001057983 */ /* 0x000ea20000300800 */
[----:B------:R-:W-:Y:S01]  /*7f30*/  FMNMX.FTZ R133, R8, R2, !PT ;  /* 0x0000000208857209 */ /* 0x000fe20007810000 */
[----:B------:R-:W-:Y:S02]  /*7f40*/  UP2UR UR4, UPR, URZ, 0x10 ;  /* 0x000000103f047883 */ /* 0x000fe40008000000 */
[----:B------:R-:W-:Y:S01]  /*7f50*/  UISETP.NE.AND UP4, UPT, UR20, URZ, UPT ;  /* 0x0000003f1400728c */ /* 0x000fe2000bf85270 */
[----:B------:R-:W-:Y:S01]  /*7f60*/  FMNMX.FTZ R133, R18, R133, !PT ;  /* 0x0000008512857209 */ /* 0x000fe20007810000 */
[----:B------:R-:W-:Y:S02]  /*7f70*/  UP2UR UR20, UPR, URZ, 0x8 ;  /* 0x000000083f147883 */ /* 0x000fe40008000000 */
[----:B------:R-:W-:Y:S01]  /*7f80*/  UISETP.NE.AND UP3, UPT, UR19, URZ, UPT ;  /* 0x0000003f1300728c */ /* 0x000fe2000bf65270 */
[----:B------:R-:W-:Y:S01]  /*7f90*/  FMNMX.FTZ R133, R17, R133, !PT ;  /* 0x0000008511857209 */ /* 0x000fe20007810000 */
[----:B------:R-:W-:Y:S02]  /*7fa0*/  UP2UR UR19, UPR, URZ, 0x4 ;  /* 0x000000043f137883 */ /* 0x000fe40008000000 */
[----:B------:R-:W-:Y:S01]  /*7fb0*/  UISETP.NE.AND UP2, UPT, UR18, URZ, UPT ;  /* 0x0000003f1200728c */ /* 0x000fe2000bf45270 */
[----:B------:R-:W-:Y:S01]  /*7fc0*/  FMNMX.FTZ R133, R16, R133, !PT ;  /* 0x0000008510857209 */ /* 0x000fe20007810000 */
[----:B------:R-:W-:Y:S01]  /*7fd0*/  UP2UR UR18, UPR, URZ, 0x2 ;  /* 0x000000023f127883 */ /* 0x000fe20008000000 */
[----:B------:R-:W-:Y:S01]  /*7fe0*/  PLOP3.LUT P2, PT, PT, PT, UP3, 0x40, 0x0 ;  /* 0x000000000000781c */ /* 0x000fe20003f4e838 */
[----:B------:R-:W-:Y:S01]  /*7ff0*/  UISETP.NE.AND UP1, UPT, UR11, URZ, UPT ;  /* 0x0000003f0b00728c */ /* 0x000fe2000bf25270 */
[----:B------:R-:W-:Y:S01]  /*8000*/  FMNMX.FTZ R133, R15, R133, !PT ;  /* 0x000000850f857209 */ /* 0x000fe20007810000 */
[----:B------:R-:W-:Y:S01]  /*8010*/  UP2UR UR11, UPR, URZ, 0x1 ;  /* 0x000000013f0b7883 */ /* 0x000fe20008000000 */
[----:B------:R-:W-:Y:S01]  /*8020*/  PLOP3.LUT P1, PT, PT, PT, UP2, 0x40, 0x0 ;  /* 0x000000000000781c */ /* 0x000fe20003f2e828 */
[----:B------:R-:W-:Y:S01]  /*8030*/  UISETP.NE.AND UP0, UPT, UR5, URZ, UPT ;  /* 0x0000003f0500728c */ /* 0x000fe2000bf05270 */
[----:B------:R-:W-:Y:S01]  /*8040*/  FMNMX.FTZ R133, R14, R133, !PT ;  /* 0x000000850e857209 */ /* 0x000fe20007810000 */
[----:B------:R-:W-:Y:S02]  /*8050*/  UISETP.NE.AND UP3, UPT, UR20, URZ, UPT ;  /* 0x0000003f1400728c */ /* 0x000fe4000bf65270 */
[----:B------:R-:W-:Y:S01]  /*8060*/  UISETP.NE.AND UP2, UPT, UR19, URZ, UPT ;  /* 0x0000003f1300728c */ /* 0x000fe2000bf45270 */
        /* <DEDUP_REMOVED lines=9> */
[----:B-1----:R-:W-:Y:S04]  /*8100*/  FMNMX.FTZ R133, R133, R0, !PT ;  /* 0x0000000085857209 */ /* 0x002fe80007810000 */
[C---:B------:R-:W-:Y:S04]  /*8110*/  FSETP.NEU.FTZ.AND P0, PT, R133.reuse, -INF , PT ;  /* 0xff8000008500780b */ /* 0x040fe80003f1d000 */
[C---:B------:R-:W-:Y:S05]  /*8120*/  FSEL R0, R133.reuse, RZ, P0 ;  /* 0x000000ff85007208 */ /* 0x040fea0000000000 */
[----:B------:R-:W-:Y:S02]  /*8130*/  FADD.FTZ R0, -R0, R2 ;  /* 0x0000000200007221 */ /* 0x000fe40000010100 */
[----:B------:R-:W-:Y:S02]  /*8140*/  FMUL.FTZ R2, R133, c[0x0][0x2d0] ;  /* 0x0000b40085027a20 */ /* 0x000fe40000410000 */
[----:B------:R-:W-:Y:S03]  /*8150*/  FMUL.FTZ R0, R0, c[0x0][0x2d0] ;  /* 0x0000b40000007a20 */ /* 0x000fe60000410000 */
[----:B------:R-:W-:Y:S02]  /*8160*/  FSEL R2, R2, RZ, P0 ;  /* 0x000000ff02027208 */ /* 0x000fe40000000000 */
[----:B------:R-:W-:Y:S01]  /*8170*/  PLOP3.LUT P0, PT, PT, PT, UP4, 0x40, 0x0 ;  /* 0x000000000000781c */ /* 0x000fe20003f0e848 */
[----:B------:R-:W-:Y:S02]  /*8180*/  UISETP.NE.AND UP4, UPT, UR4, URZ, UPT ;  /* 0x0000003f0400728c */ /* 0x000fe4000bf85270 */
[--C-:B------:R-:W-:Y:S01]  /*8190*/  FFMA.FTZ R26, R6, c[0x0][0x2d0], -R2.reuse ;  /* 0x0000b400061a7a23 */ /* 0x100fe20000010802 */
[----:B------:R-:W-:Y:S01]  /*81a0*/  ISETP.GT.AND P0, PT, R3, RZ, P0 ;  /* 0x000000ff0300720c */ /* 0x000fe20000704270 */
[--C-:B------:R-:W-:Y:S02]  /*81b0*/  FFMA.FTZ R24, R10, c[0x0][0x2d0], -R2.reuse ;  /* 0x0000b4000a187a23 */ /* 0x100fe40000010802 */
[--C-:B------:R-:W-:Y:S01]  /*81c0*/  FFMA.FTZ R27, R13, c[0x0][0x2d0], -R2.reuse ;  /* 0x0000b4000d1b7a23 */ /* 0x100fe20000010802 */
[----:B------:R-:W-:Y:S01]  /*81d0*/  ISETP.LT.OR P0, PT, R4, 0x1, P0 ;  /* 0x000000010400780c */ /* 0x000fe20000701670 */
[--C-:B------:R-:W-:Y:S02]  /*81e0*/  FFMA.FTZ R19, R11, c[0x0][0x2d0], -R2.reuse ;  /* 0x0000b4000b137a23 */ /* 0x100fe40000010802 */
        /* <DEDUP_REMOVED lines=8> */
[----:B------:R-:W-:Y:S05]  /*8270*/  FFMA.FTZ R174, R12, c[0x0][0x2d0], -R2 ;  /* 0x0000b4000cae7a23 */ /* 0x000fea0000010802 */
[----:B------:R-:W1:Y:S10]  /*8280*/  MUFU.EX2 R2, R0 ;  /* 0x0000000000027308 */ /* 0x000e740000000800 */
[----:B------:R-:W3:Y:S10]  /*8290*/  MUFU.EX2 R18, R18 ;  /* 0x0000001200127308 */ /* 0x000ef40000000800 */
[----:B------:R-:W-:Y:S01]  /*82a0*/  MUFU.EX2 R17, R17 ;  /* 0x0000001100117308 */ /* 0x000fe20000000800 */
[C---:B-1----:R-:W-:Y:S01]  /*82b0*/  FMUL.FTZ R9, R2.reuse, R153 ;  /* 0x0000009902097220 */ /* 0x042fe20000410000 */
[----:B------:R-:W-:Y:S01]  /*82c0*/  MOV R153, R25 ;  /* 0x0000001900997202 */ /* 0x000fe20000000f00 */
[C---:B------:R-:W-:Y:S02]  /*82d0*/  FMUL.FTZ R25, R2.reuse, R137 ;  /* 0x0000008902197220 */ /* 0x040fe40000410000 */
[C---:B------:R-:W-:Y:S01]  /*82e0*/  FMUL.FTZ R12, R2.reuse, R148 ;  /* 0x00000094020c7220 */ /* 0x040fe20000410000 */
[----:B------:R-:W-:Y:S04]  /*82f0*/  MOV R148, R15 ;  /* 0x0000000f00947202 */ /* 0x000fe80000000f00 */
[----:B------:R-:W1:Y:S01]  /*8300*/  MUFU.EX2 R16, R16 ;  /* 0x0000001000107308 */ /* 0x000e620000000800 */
[C---:B------:R-:W-:Y:S02]  /*8310*/  FMUL.FTZ R13, R2.reuse, R149 ;  /* 0x00000095020d7220 */ /* 0x040fe40000410000 */
[----:B------:R-:W-:Y:S01]  /*8320*/  FMUL.FTZ R28, R2, R28 ;  /* 0x0000001c021c7220 */ /* 0x000fe20000410000 */
[----:B---3--:R-:W-:Y:S01]  /*8330*/  F2FP.BF16.PACK_AB R168, R18, R8 ;  /* 0x0000000812a8723e */ /* 0x008fe200000010ff */
        /* <DEDUP_REMOVED lines=51> */
[----:B------:R-:W-:Y:S01]  /*8670*/  FMUL.FTZ R129, R2, R129 ;  /* 0x0000008102817220 */ /* 0x000fe20000410000 */
[----:B--2---:R-:W-:Y:S02]  /*8680*/  FSEL R6, R5, -INF , !P0 ;  /* 0xff80000005067808 */ /* 0x004fe40004000000 */
[----:B------:R-:W2:Y:S01]  /*8690*/  LDL.LU R5, [R1+0x20] ;  /* 0x0000200001057983 */ /* 0x000ea20000300800 */
[----:B------:R-:W-:Y:S02]  /*86a0*/  ISETP.GT.AND P0, PT, R3, 0x1, P2 ;  /* 0x000000010300780c */ /* 0x000fe40001704270 */
[----:B------:R-:W-:Y:S01]  /*86b0*/  PLOP3.LUT P2, PT, PT, PT, UP1, 0x40, 0x0 ;  /* 0x000000000000781c */ /* 0x000fe20003f4e818 */
[----:B------:R-:W-:Y:S01]  /*86c0*/  UISETP.NE.AND UP1, UPT, UR18, URZ, UPT ;  /* 0x0000003f1200728c */ /* 0x000fe2000bf25270 */
[C---:B------:R-:W-:Y:S04]  /*86d0*/  ISETP.LT.OR P0, PT, R4.reuse, 0x2, P0 ;  /* 0x000000020400780c */ /* 0x040fe80000701670 */
[----:B------:R-:W-:Y:S02]  /*86e0*/  FSEL R7, R179, -INF , !P0 ;  /* 0xff800000b3077808 */ /* 0x000fe40004000000 */
[C---:B------:R-:W-:Y:S02]  /*86f0*/  ISETP.GT.AND P0, PT, R3.reuse, 0x8, P1 ;  /* 0x000000080300780c */ /* 0x040fe40000f04270 */
[----:B------:R-:W-:Y:S01]  /*8700*/  PLOP3.LUT P1, PT, PT, PT, UP0, 0x40, 0x0 ;  /* 0x000000000000781c */ /* 0x000fe20003f2e808 */
[----:B------:R-:W-:Y:S01]  /*8710*/  UISETP.NE.AND UP0, UPT, UR11, URZ, UPT ;  /* 0x0000003f0b00728c */ /* 0x000fe2000bf05270 */
[----:B------:R-:W-:Y:S04]  /*8720*/  ISETP.LT.OR P0, PT, R4, 0x9, P0 ;  /* 0x000000090400780c */ /* 0x000fe80000701670 */
[----:B------:R-:W-:Y:S02]  /*8730*/  FSEL R10, R178, -INF , !P0 ;  /* 0xff800000b20a7808 */ /* 0x000fe40004000000 */
[----:B------:R-:W-:Y:S02]  /*8740*/  ISETP.GT.AND P0, PT, R3, 0x9, P2 ;  /* 0x000000090300780c */ /* 0x000fe40001704270 */
[----:B------:R-:W-:Y:S02]  /*8750*/  PLOP3.LUT P2, PT, PT, PT, UP6, 0x40, 0x0 ;  /* 0x000000000000781c */ /* 0x000fe40003f4e868 */
[C---:B------:R-:W-:Y:S04]  /*8760*/  ISETP.LT.OR P0, PT, R4.reuse, 0xa, P0 ;  /* 0x0000000a0400780c */ /* 0x040fe80000701670 */
[----:B------:R-:W-:Y:S02]  /*8770*/  FSEL R171, R177, -INF , !P0 ;  /* 0xff800000b1ab7808 */ /* 0x000fe40004000000 */
[C---:B------:R-:W-:Y:S02]  /*8780*/  ISETP.GT.AND P0, PT, R3.reuse, 0x10, P1 ;  /* 0x000000100300780c */ /* 0x040fe40000f04270 */
[----:B------:R-:W-:Y:S02]  /*8790*/  PLOP3.LUT P1, PT, PT, PT, UP5, 0x40, 0x0 ;  /* 0x000000000000781c */ /* 0x000fe40003f2e858 */
[----:B------:R-:W-:Y:S02]  /*87a0*/  ISETP.LT.OR P0, PT, R4, 0x11, P0 ;  /* 0x000000110400780c */ /* 0x000fe40000701670 */
[C---:B------:R-:W-:Y:S02]  /*87b0*/  ISETP.GT.AND P1, PT, R3.reuse, 0x18, P1 ;  /* 0x000000180300780c */ /* 0x040fe40000f24270 */
[----:B------:R-:W-:Y:S02]  /*87c0*/  FSEL R176, R176, -INF , !P0 ;  /* 0xff800000b0b07808 */ /* 0x000fe40004000000 */
[----:B------:R-:W-:Y:S02]  /*87d0*/  ISETP.LT.OR P1, PT, R4, 0x19, P1 ;  /* 0x000000190400780c */ /* 0x000fe40000f21670 */
[C---:B------:R-:W-:Y:S02]  /*87e0*/  ISETP.GT.AND P0, PT, R3.reuse, 0x11, P2 ;  /* 0x000000110300780c */ /* 0x040fe40001704270 */
[----:B------:R-:W-:Y:S02]  /*87f0*/  FSEL R172, R170, -INF , !P1 ;  /* 0xff800000aaac7808 */ /* 0x000fe40004800000 */
[----:B------:R-:W-:Y:S02]  /*8800*/  PLOP3.LUT P1, PT, PT, PT, UP3, 0x40, 0x0 ;  /* 0x000000000000781c */ /* 0x000fe40003f2e838 */
[C---:B------:R-:W-:Y:S02]  /*8810*/  ISETP.LT.OR P0, PT, R4.reuse, 0x12, P0 ;  /* 0x000000120400780c */ /* 0x040fe40000701670 */
[----:B------:R-:W-:Y:S02]  /*8820*/  ISETP.GT.AND P1, PT, R3, 0x20, P1 ;  /* 0x000000200300780c */ /* 0x000fe40000f24270 */
[----:B------:R-:W-:Y:S02]  /*8830*/  FSEL R175, R175, -INF , !P0 ;  /* 0xff800000afaf7808 */ /* 0x000fe40004000000 */
[----:B------:R-:W-:Y:S02]  /*8840*/  ISETP.LT.OR P1, PT, R4, 0x21, P1 ;  /* 0x000000210400780c */ /* 0x000fe40000f21670 */
[----:B------:R-:W-:Y:S02]  /*8850*/  PLOP3.LUT P0, PT, PT, PT, UP4, 0x40, 0x0 ;  /* 0x000000000000781c */ /* 0x000fe40003f0e848 */
[----:B------:R-:W-:Y:S01]  /*8860*/  FSEL R178, R21, -INF , !P1 ;  /* 0xff80000015b27808 */ /* 0x000fe20004800000 */
[----:B------:R-:W-:Y:S01]  /*8870*/  FMUL.FTZ R21, R2, R141 ;  /* 0x0000008d02157220 */ /* 0x000fe20000410000 */
[C---:B------:R-:W-:Y:S01]  /*8880*/  ISETP.GT.AND P0, PT, R3.reuse, 0x19, P0 ;  /* 0x000000190300780c */ /* 0x040fe20000704270 */
[----:B------:R-:W3:Y:S01]  /*8890*/  LDL.LU R141, [R1+0x24] ;  /* 0x00002400018d7983 */ /* 0x000ee20000300800 */
[----:B------:R-:W-:Y:S02]  /*88a0*/  PLOP3.LUT P1, PT, PT, PT, UP1, 0x40, 0x0 ;  /* 0x000000000000781c */ /* 0x000fe40003f2e818 */
[C---:B------:R-:W-:Y:S02]  /*88b0*/  ISETP.LT.OR P0, PT, R4.reuse, 0x1a, P0 ;  /* 0x0000001a0400780c */ /* 0x040fe40000701670 */
[----:B------:R-:W-:Y:S02]  /*88c0*/  ISETP.GT.AND P1, PT, R3, 0x28, P1 ;  /* 0x000000280300780c */ /* 0x000fe40000f24270 */
[----:B------:R-:W-:Y:S02]  /*88d0*/  FSEL R173, R169, -INF , !P0 ;  /* 0xff800000a9ad7808 */ /* 0x000fe40004000000 */
[----:B------:R-:W-:Y:S02]  /*88e0*/  PLOP3.LUT P0, PT, PT, PT, UP2, 0x40, 0x0 ;  /* 0x000000000000781c */ /* 0x000fe40003f0e828 */
[C---:B------:R-:W-:Y:S02]  /*88f0*/  ISETP.LT.OR P1, PT, R4.reuse, 0x29, P1 ;  /* 0x000000290400780c */ /* 0x040fe40000f21670 */
[----:B------:R-:W-:Y:S02]  /*8900*/  ISETP.GT.AND P0, PT, R3, 0x21, P0 ;  /* 0x000000210300780c */ /* 0x000fe40000704270 */
[----:B------:R-:W-:Y:S02]  /*8910*/  FSEL R177, R23, -INF , !P1 ;  /* 0xff80000017b17808 */ /* 0x000fe40004800000 */
[----:B------:R-:W-:Y:S02]  /*8920*/  ISETP.LT.OR P0, PT, R4, 0x22, P0 ;  /* 0x000000220400780c */ /* 0x000fe40000701670 */
[----:B-1----:R-:W-:Y:S02]  /*8930*/  F2FP.BF16.PACK_AB R170, R16, R17 ;  /* 0x0000001110aa723e */ /* 0x002fe400000010ff */
[----:B------:R-:W-:Y:S01]  /*8940*/  FSEL R179, R20, -INF , !P0 ;  /* 0xff80000014b37808 */ /* 0x000fe20004000000 */
[----:B------:R-:W-:Y:S01]  /*8950*/  FMUL.FTZ R20, R2, R140 ;  /* 0x0000008c02147220 */ /* 0x000fe20000410000 */
[----:B------:R-:W-:Y:S01]  /*8960*/  PLOP3.LUT P0, PT, PT, PT, UP0, 0x40, 0x0 ;  /* 0x000000000000781c */ /* 0x000fe20003f0e808 */
[----:B------:R-:W-:Y:S01]  /*8970*/  UISETP.GT.AND UP0, UPT, UR8, UR10, UPT ;  /* 0x0000000a0800728c */ /* 0x000fe2000bf04270 */
[----:B------:R-:W-:Y:S01]  /*8980*/  MOV R140, R19 ;  /* 0x00000013008c7202 */ /* 0x000fe20000000f00 */
[----:B------:R-:W-:Y:S01]  /*8990*/  UIADD3 UR8, UR8, -0x1, URZ ;  /* 0xffffffff08087890 */ /* 0x000fe2000fffe03f */
[----:B------:R-:W-:Y:S04]  /*89a0*/  ISETP.GT.AND P0, PT, R3, 0x29, P0 ;  /* 0x000000290300780c */ /* 0x000fe80000704270 */
[----:B------:R-:W-:Y:S04]  /*89b0*/  ISETP.LT.OR P0, PT, R4, 0x2a, P0 ;  /* 0x0000002a0400780c */ /* 0x000fe80000701670 */
[----:B------:R-:W-:Y:S01]  /*89c0*/  FSEL R132, R22, -INF , !P0 ;  /* 0xff80000016847808 */ /* 0x000fe20004000000 */
[C---:B--2---:R-:W-:Y:S02]  /*89d0*/  FFMA.FTZ R0, R2.reuse, R5, R8 ;  /* 0x0000000502007223 */ /* 0x044fe40000010008 */
[----:B------:R-:W-:Y:S01]  /*89e0*/  FMUL.FTZ R8, R2, R152 ;  /* 0x0000009802087220 */ /* 0x000fe20000410000 */
[----:B------:R-:W-:Y:S01]  /*89f0*/  MOV R152, R24 ;  /* 0x0000001800987202 */ /* 0x000fe20000000f00 */
[----:B------:R-:W-:Y:S01]  /*8a00*/  FADD.FTZ R4, R18, R0 ;  /* 0x0000000012047221 */ /* 0x000fe20000010000 */
[----:B------:R-:W-:Y:S01]  /*8a10*/  FMNMX.FTZ R0, R6, R134, !PT ;  /* 0x0000008606007209 */ /* 0x000fe20007810000 */
[C---:B------:R-:W-:Y:S02]  /*8a20*/  FMUL.FTZ R24, R2.reuse, R136 ;  /* 0x0000008802187220 */ /* 0x040fe40000410000 */
[----:B------:R-:W-:Y:S01]  /*8a30*/  FMUL.FTZ R5, R2, R157 ;  /* 0x0000009d02057220 */ /* 0x000fe20000410000 */
[----:B------:R-:W-:Y:S01]  /*8a40*/  FMNMX.FTZ R0, R7, R0, !PT ;  /* 0x0000000007007209 */ /* 0x000fe20007810000 */
[----:B------:R-:W-:Y:S01]  /*8a50*/  MUFU.EX2 R152, R152 ;  /* 0x0000009800987308 */ /* 0x000fe20000000800 */
        /* <DEDUP_REMOVED lines=14> */
[----:B-1----:R-:W-:Y:S01]  /*8b40*/  FMNMX.FTZ R3, R0, R3, !PT ;  /* 0x0000000300037209 */ /* 0x002fe20007810000 */
[----:B------:R-:W-:Y:S02]  /*8b50*/  FADD.FTZ R0, R17, R4 ;  /* 0x0000000411007221 */ /* 0x000fe40000010000 */
[----:B------:R-:W-:Y:S01]  /*8b60*/  FMUL.FTZ R4, R2, R156 ;  /* 0x0000009c02047220 */ /* 0x000fe20000410000 */
[C---:B------:R-:W-:Y:S01]  /*8b70*/  FSETP.NEU.FTZ.AND P0, PT, R3.reuse, -INF , PT ;  /* 0xff8000000300780b */ /* 0x040fe20003f1d000 */
[----:B------:R-:W-:Y:S01]  /*8b80*/  FADD.FTZ R11, R16, R0 ;  /* 0x00000000100b7221 */ /* 0x000fe20000010000 */
[----:B------:R-:W-:Y:S01]  /*8b90*/  MOV R156, R27 ;  /* 0x0000001b009c7202 */ /* 0x000fe20000000f00 */
[C---:B------:R-:W-:Y:S01]  /*8ba0*/  FMUL.FTZ R16, R2.reuse, R144 ;  /* 0x0000009002107220 */ /* 0x040fe20000410000 */
[C---:B------:R-:W-:Y:S01]  /*8bb0*/  FSEL R0, R3.reuse, RZ, P0 ;  /* 0x000000ff03007208 */ /* 0x040fe20000000000 */
[----:B------:R-:W-:Y:S01]  /*8bc0*/  FMUL.FTZ R17, R2, R145 ;  /* 0x0000009102117220 */ /* 0x000fe20000410000 */
[----:B------:R-:W-:Y:S02]  /*8bd0*/  MOV R145, R26 ;  /* 0x0000001a00917202 */ /* 0x000fe40000000f00 */
[----:B------:R-:W-:Y:S01]  /*8be0*/  MOV R149, R11 ;  /* 0x0000000b00957202 */ /* 0x000fe20000000f00 */
[----:B------:R-:W-:Y:S01]  /*8bf0*/  FADD.FTZ R0, -R0, R134 ;  /* 0x0000008600007221 */ /* 0x000fe20000010100 */
[----:B------:R-:W-:Y:S01]  /*8c00*/  MUFU.EX2 R156, R156 ;  /* 0x0000009c009c7308 */ /* 0x000fe20000000800 */
[----:B------:R-:W-:Y:S02]  /*8c10*/  FMUL.FTZ R134, R3, c[0x0][0x2d0] ;  /* 0x0000b40003867a20 */ /* 0x000fe40000410000 */
[----:B------:R-:W-:Y:S03]  /*8c20*/  FMUL.FTZ R0, R0, c[0x0][0x2d0] ;  /* 0x0000b40000007a20 */ /* 0x000fe60000410000 */
[----:B------:R-:W-:Y:S02]  /*8c30*/  FSEL R134, R134, RZ, P0 ;  /* 0x000000ff86867208 */ /* 0x000fe40000000000 */
[----:B------:R-:W-:Y:S02]  /*8c40*/  PLOP3.LUT P0, PT, PT, PT, UP0, 0x80, 0x0 ;  /* 0x000000000000781c */ /* 0x000fe40003f0f008 */
[----:B------:R-:W1:Y:S01]  /*8c50*/  MUFU.EX2 R0, R0 ;  /* 0x0000000000007308 */ /* 0x000e620000000800 */
[--C-:B------:R-:W-:Y:S02]  /*8c60*/  FFMA.FTZ R169, R6, c[0x0][0x2d0], -R134.reuse ;  /* 0x0000b40006a97a23 */ /* 0x100fe40000010886 */
[--C-:B------:R-:W-:Y:S02]  /*8c70*/  FFMA.FTZ R7, R7, c[0x0][0x2d0], -R134.reuse ;  /* 0x0000b40007077a23 */ /* 0x100fe40000010886 */
[--C-:B------:R-:W-:Y:S05]  /*8c80*/  FFMA.FTZ R2, R10, c[0x0][0x2d0], -R134.reuse ;  /* 0x0000b4000a027a23 */ /* 0x100fea0000010886 */
[----:B------:R-:W3:Y:S10]  /*8c90*/  MUFU.EX2 R169, R169 ;  /* 0x000000a900a97308 */ /* 0x000ef40000000800 */
[----:B------:R-:W2:Y:S01]  /*8ca0*/  MUFU.EX2 R144, R7 ;  /* 0x0000000700907308 */ /* 0x000ea20000000800 */
[C---:B-1----:R-:W-:Y:S02]  /*8cb0*/  FMUL.FTZ R26, R0.reuse, R138 ;  /* 0x0000008a001a7220 */ /* 0x042fe40000410000 */
[C---:B------:R-:W-:Y:S02]  /*8cc0*/  FMUL.FTZ R27, R0.reuse, R139 ;  /* 0x0000008b001b7220 */ /* 0x040fe40000410000 */
[----:B------:R-:W1:Y:S01]  /*8cd0*/  LDSM.16.MT88.4 R136, [R236+0x100] ;  /* 0x00010000ec88783b */ /* 0x000e620000004200 */
[C---:B------:R-:W-:Y:S02]  /*8ce0*/  FMUL.FTZ R11, R0.reuse, R155 ;  /* 0x0000009b000b7220 */ /* 0x040fe40000410000 */
[C---:B------:R-:W-:Y:S02]  /*8cf0*/  FMUL.FTZ R22, R0.reuse, R142 ;  /* 0x0000008e00167220 */ /* 0x040fe40000410000 */
[C---:B------:R-:W-:Y:S02]  /*8d00*/  FMUL.FTZ R23, R0.reuse, R143 ;  /* 0x0000008f00177220 */ /* 0x040fe40000410000 */
[C---:B------:R-:W-:Y:S01]  /*8d10*/  FMUL.FTZ R6, R0.reuse, R158 ;  /* 0x0000009e00067220 */ /* 0x040fe20000410000 */
[----:B------:R-:W-:Y:S01]  /*8d20*/  MOV R158, R145 ;  /* 0x00000091009e7202 */ /* 0x000fe20000000f00 */
[C---:B------:R-:W-:Y:S01]  /*8d30*/  FMUL.FTZ R10, R0.reuse, R154 ;  /* 0x0000009a000a7220 */ /* 0x040fe20000410000 */
[----:B------:R-:W-:Y:S01]  /*8d40*/  MOV R154, R149 ;  /* 0x00000095009a7202 */ /* 0x000fe20000000f00 */
[C---:B------:R-:W-:Y:S01]  /*8d50*/  FMUL.FTZ R14, R0.reuse, R150 ;  /* 0x00000096000e7220 */ /* 0x040fe20000410000 */
[----:B------:R-:W-:Y:S01]  /*8d60*/  MUFU.EX2 R145, R157 ;  /* 0x0000009d00917308 */ /* 0x000fe20000000800 */
[C---:B------:R-:W-:Y:S02]  /*8d70*/  FMUL.FTZ R15, R0.reuse, R151 ;  /* 0x00000097000f7220 */ /* 0x040fe40000410000 */
[----:B---3--:R-:W-:Y:S01]  /*8d80*/  FFMA.FTZ R151, R0, R141, R169 ;  /* 0x0000008d00977223 */ /* 0x008fe200000100a9 */
[----:B--2---:R-:W-:Y:S01]  /*8d90*/  F2FP.BF16.PACK_AB R169, R144, R169 ;  /* 0x000000a990a9723e */ /* 0x004fe200000010ff */
[C---:B------:R-:W-:Y:S01]  /*8da0*/  FMUL.FTZ R7, R0.reuse, R159 ;  /* 0x0000009f00077220 */ /* 0x040fe20000410000 */
[----:B------:R-:W-:Y:S01]  /*8db0*/  MOV R159, R140 ;  /* 0x0000008c009f7202 */ /* 0x000fe20000000f00 */
[C---:B------:R-:W-:Y:S01]  /*8dc0*/  FMUL.FTZ R18, R0.reuse, R146 ;  /* 0x0000009200127220 */ /* 0x040fe20000410000 */
[----:B------:R-:W-:Y:S01]  /*8dd0*/  LDSM.16.MT88.4 R140, [R236+0x900] ;  /* 0x00090000ec8c783b */ /* 0x000fe20000004200 */
        /* <DEDUP_REMOVED lines=56> */
[--C-:B------:R-:W-:Y:S02]  /*9160*/  FFMA.FTZ R0, R171, c[0x0][0x2d0], -R134.reuse ;  /* 0x0000b400ab007a23 */ /* 0x100fe40000010886 */
[----:B------:R-:W-:Y:S02]  /*9170*/  FADD.FTZ R144, R144, R151 ;  /* 0x0000009790907221 */ /* 0x000fe40000010000 */
[----:B------:R-:W2:Y:S02]  /*9180*/  MUFU.EX2 R146, R0 ;  /* 0x0000000000927308 */ /* 0x000ea40000000800 */
[----:B--2---:R-:W-:Y:S01]  /*9190*/  F2FP.BF16.PACK_AB R171, R146, R147 ;  /* 0x0000009392ab723e */ /* 0x004fe200000010ff */
[--C-:B------:R-:W-:Y:S07]  /*91a0*/  FFMA.FTZ R0, R176, c[0x0][0x2d0], -R134.reuse ;  /* 0x0000b400b0007a23 */ /* 0x100fee0000010886 */
[----:B------:R-:W-:Y:S01]  /*91b0*/  MUFU.EX2 R176, R159 ;  /* 0x0000009f00b07308 */ /* 0x000fe20000000800 */
[C---:B-1----:R-:W-:Y:S09]  /*91c0*/  HMMA.16816.F32.BF16 R4, R168.reuse, R136, R4 ;  /* 0x00000088a804723c */ /* 0x042ff20000041804 */
[----:B------:R1:W-:Y:S01]  /*91d0*/  MUFU.EX2 R149, R0 ;  /* 0x0000000000957308 */ /* 0x0003e20000000800 */
[C---:B------:R-:W-:Y:S01]  /*91e0*/  HMMA.16816.F32.BF16 R8, R168.reuse, R138, R8 ;  /* 0x0000008aa808723c */ /* 0x040fe20000041808 */
[----:B------:R-:W2:Y:S02]  /*91f0*/  LDSM.16.MT88.4 R136, [R237+0x100] ;  /* 0x00010000ed88783b */ /* 0x000ea40000004200 */
[--C-:B-1----:R-:W-:Y:S06]  /*9200*/  FFMA.FTZ R0, R175, c[0x0][0x2d0], -R134.reuse ;  /* 0x0000b400af007a23 */ /* 0x102fec0000010886 */
[----:B------:R1:W3:Y:S01]  /*9210*/  MUFU.EX2 R150, R0 ;  /* 0x0000000000967308 */ /* 0x0002e20000000800 */
[C---:B--2---:R-:W-:Y:S08]  /*9220*/  HMMA.16816.F32.BF16 R12, R168.reuse, R136, R12 ;  /* 0x00000088a80c723c */ /* 0x044ff0000004180c */
[C---:B------:R-:W-:Y:S01]  /*9230*/  HMMA.16816.F32.BF16 R16, R168.reuse, R138, R16 ;  /* 0x0000008aa810723c */ /* 0x040fe20000041810 */
[----:B------:R-:W2:Y:S03]  /*9240*/  LDSM.16.MT88.4 R136, [R240+0x100] ;  /* 0x00010000f088783b */ /* 0x000ea60000004200 */
[--C-:B-1----:R-:W-:Y:S04]  /*9250*/  FFMA.FTZ R0, R172, c[0x0][0x2d0], -R134.reuse ;  /* 0x0000b400ac007a23 */ /* 0x102fe80000010886 */
[----:B------:R1:W-:Y:S04]  /*9260*/  MUFU.EX2 R148, R0 ;  /* 0x0000000000947308 */ /* 0x0003e80000000800 */
[----:B-1----:R-:W-:Y:S06]  /*9270*/  FFMA.FTZ R0, R173, c[0x0][0x2d0], -R134 ;  /* 0x0000b400ad007a23 */ /* 0x002fec0000010886 */
[----:B------:R1:W4:Y:S01]  /*9280*/  MUFU.EX2 R174, R0 ;  /* 0x0000000000ae7308 */ /* 0x0003220000000800 */
[C---:B--2---:R-:W-:Y:S08]  /*9290*/  HMMA.16816.F32.BF16 R20, R168.reuse, R136, R20 ;  /* 0x00000088a814723c */ /* 0x044ff00000041814 */
[C---:B------:R-:W-:Y:S01]  /*92a0*/  HMMA.16816.F32.BF16 R24, R168.reuse, R138, R24 ;  /* 0x0000008aa818723c */ /* 0x040fe20000041818 */
[----:B------:R-:W2:Y:S03]  /*92b0*/  LDSM.16.MT88.4 R136, [R239+0x100] ;  /* 0x00010000ef88783b */ /* 0x000ea60000004200 */
[----:B-1----:R-:W-:Y:S02]  /*92c0*/  FADD.FTZ R0, R2, R154 ;  /* 0x0000009a02007221 */ /* 0x002fe40000010000 */
[----:B------:R-:W1:Y:S02]  /*92d0*/  MUFU.EX2 R154, R158 ;  /* 0x0000009e009a7308 */ /* 0x000e640000000800 */
[----:B------:R-:W-:Y:S04]  /*92e0*/  FADD.FTZ R151, R145, R0 ;  /* 0x0000000091977221 */ /* 0x000fe80000010000 */
[----:B------:R-:W-:Y:S01]  /*92f0*/  FADD.FTZ R0, R147, R144 ;  /* 0x0000009093007221 */ /* 0x000fe20000010000 */
        /* <DEDUP_REMOVED lines=36> */
[C---:B--2---:R-:W-:Y:S07]  /*9540*/  HMMA.16816.F32.BF16 R124, R168.reuse, R136, R124 ;  /* 0x00000088a87c723c */ /* 0x044fee000004187c */
[----:B------:R-:W-:Y:S01]  /*9550*/  F2FP.BF16.PACK_AB R136, R145, R2 ;  /* 0x000000029188723e */ /* 0x000fe200000010ff */
[----:B------:R-:W-:Y:S04]  /*9560*/  HMMA.16816.F32.BF16 R128, R168, R138, R128 ;  /* 0x0000008aa880723c */ /* 0x000fe80000041880 */
[----:B---3--:R-:W-:Y:S01]  /*9570*/  F2FP.BF16.PACK_AB R137, R150, R149 ;  /* 0x000000959689723e */ /* 0x008fe200000010ff */
[----:B------:R-:W-:Y:S02]  /*9580*/  FADD.FTZ R2, R146, R0 ;  /* 0x0000000092027221 */ /* 0x000fe40000010000 */
[----:B------:R-:W-:Y:S01]  /*9590*/  F2FP.BF16.PACK_AB R138, R157, R156 ;  /* 0x0000009c9d8a723e */ /* 0x000fe200000010ff */
[----:B------:R-:W-:Y:S01]  /*95a0*/  LDSM.16.MT88.4 R144, [R239+0x5100] ;  /* 0x00510000ef90783b */ /* 0x000fe20000004200 */
[----:B----4-:R-:W-:Y:S03]  /*95b0*/  F2FP.BF16.PACK_AB R139, R174, R148 ;  /* 0x00000094ae8b723e */ /* 0x010fe600000010ff */
[----:B------:R-:W-:Y:S01]  /*95c0*/  FFMA.FTZ R0, R178, c[0x0][0x2d0], -R134 ;  /* 0x0000b400b2007a23 */ /* 0x000fe20000010886 */
[----:B-1----:R-:W-:Y:S01]  /*95d0*/  MOV R178, R154 ;  /* 0x0000009a00b27202 */ /* 0x002fe20000000f00 */
[----:B------:R-:W-:Y:S02]  /*95e0*/  FADD.FTZ R2, R149, R2 ;  /* 0x0000000295027221 */ /* 0x000fe40000010000 */
[C---:B------:R-:W-:Y:S01]  /*95f0*/  HMMA.16816.F32.BF16 R4, R136.reuse, R140, R4 ;  /* 0x0000008c8804723c */ /* 0x040fe20000041804 */
[----:B------:R1:W-:Y:S04]  /*9600*/  MUFU.EX2 R172, R0 ;  /* 0x0000000000ac7308 */ /* 0x0003e80000000800 */
[----:B------:R-:W-:Y:S03]  /*9610*/  FADD.FTZ R2, R150, R2 ;  /* 0x0000000296027221 */ /* 0x000fe60000010000 */
[C---:B------:R-:W-:Y:S01]  /*9620*/  HMMA.16816.F32.BF16 R8, R136.reuse, R142, R8 ;  /* 0x0000008e8808723c */ /* 0x040fe20000041808 */
[----:B------:R-:W2:Y:S03]  /*9630*/  LDSM.16.MT88.4 R140, [R237+0x900] ;  /* 0x00090000ed8c783b */ /* 0x000ea60000004200 */
[--C-:B-1----:R-:W-:Y:S01]  /*9640*/  FFMA.FTZ R0, R179, c[0x0][0x2d0], -R134.reuse ;  /* 0x0000b400b3007a23 */ /* 0x102fe20000010886 */
[----:B------:R-:W-:Y:S03]  /*9650*/  MOV R179, R153 ;  /* 0x0000009900b37202 */ /* 0x000fe60000000f00 */
[----:B------:R1:W3:Y:S01]  /*9660*/  MUFU.EX2 R173, R0 ;  /* 0x0000000000ad7308 */ /* 0x0002e20000000800 */
[----:B------:R-:W-:Y:S01]  /*9670*/  F2FP.BF16.PACK_AB R170, R178, R179 ;  /* 0x000000b3b2aa723e */ /* 0x000fe200000010ff */
[C---:B--2---:R-:W-:Y:S03]  /*9680*/  HMMA.16816.F32.BF16 R12, R136.reuse, R140, R12 ;  /* 0x0000008c880c723c */ /* 0x044fe6000004180c */
[--C-:B-1----:R-:W-:Y:S01]  /*9690*/  FFMA.FTZ R0, R177, c[0x0][0x2d0], -R134.reuse ;  /* 0x0000b400b1007a23 */ /* 0x102fe20000010886 */
[----:B------:R-:W-:Y:S01]  /*96a0*/  MOV R177, R152 ;  /* 0x0000009800b17202 */ /* 0x000fe20000000f00 */
[----:B------:R-:W-:Y:S01]  /*96b0*/  FFMA.FTZ R134, R132, c[0x0][0x2d0], -R134 ;  /* 0x0000b40084867a23 */ /* 0x000fe20000010886 */
[----:B------:R-:W-:Y:S02]  /*96c0*/  LDSM.16.MT88.4 R152, [R236+0x1100] ;  /* 0x00110000ec98783b */ /* 0x000fe40000004200 */
[C---:B------:R-:W-:Y:S01]  /*96d0*/  HMMA.16816.F32.BF16 R16, R136.reuse, R142, R16 ;  /* 0x0000008e8810723c */ /* 0x040fe20000041810 */
[----:B------:R1:W-:Y:S03]  /*96e0*/  MUFU.EX2 R132, R0 ;  /* 0x0000000000847308 */ /* 0x0003e60000000800 */
[----:B------:R-:W-:Y:S02]  /*96f0*/  F2FP.BF16.PACK_AB R168, R177, R176 ;  /* 0x000000b0b1a8723e */ /* 0x000fe400000010ff */
[----:B---3--:R-:W-:Y:S01]  /*9700*/  F2FP.BF16.PACK_AB R169, R173, R172 ;  /* 0x000000acada9723e */ /* 0x008fe200000010ff */
[----:B------:R-:W2:Y:S04]  /*9710*/  LDSM.16.MT88.4 R140, [R240+0x900] ;  /* 0x00090000f08c783b */ /* 0x000ea80000004200 */
[----:B------:R-:W3:Y:S01]  /*9720*/  MUFU.EX2 R134, R134 ;  /* 0x0000008600867308 */ /* 0x000ee20000000800 */
[----:B-1----:R-:W-:Y:S04]  /*9730*/  FADD.FTZ R0, R156, R151 ;  /* 0x000000979c007221 */ /* 0x002fe80000010000 */
[----:B------:R-:W-:Y:S02]  /*9740*/  FADD.FTZ R175, R157, R0 ;  /* 0x000000009daf7221 */ /* 0x000fe40000010000 */
[----:B------:R-:W-:Y:S02]  /*9750*/  FADD.FTZ R0, R148, R2 ;  /* 0x0000000294007221 */ /* 0x000fe40000010000 */
[----:B------:R-:W-:Y:S01]  /*9760*/  FADD.FTZ R2, R176, R175 ;  /* 0x000000afb0027221 */ /* 0x000fe20000010000 */
[----:B---3--:R-:W-:Y:S01]  /*9770*/  F2FP.BF16.PACK_AB R171, R134, R132 ;  /* 0x0000008486ab723e */ /* 0x008fe200000010ff */
[----:B------:R-:W-:Y:S02]  /*9780*/  FADD.FTZ R0, R174, R0 ;  /* 0x00000000ae007221 */ /* 0x000fe40000010000 */
[----:B------:R-:W-:Y:S02]  /*9790*/  FADD.FTZ R2, R177, R2 ;  /* 0x00000002b1027221 */ /* 0x000fe40000010000 */
[----:B------:R-:W-:Y:S02]  /*97a0*/  FADD.FTZ R0, R172, R0 ;  /* 0x00000000ac007221 */ /* 0x000fe40000010000 */
[----:B------:R-:W-:Y:S02]  /*97b0*/  FADD.FTZ R2, R179, R2 ;  /* 0x00000002b3027221 */ /* 0x000fe40000010000 */
[----:B------:R-:W-:Y:S01]  /*97c0*/  FADD.FTZ R0, R173, R0 ;  /* 0x00000000ad007221 */ /* 0x000fe20000010000 */
[C---:B--2---:R-:W-:Y:S03]  /*97d0*/  HMMA.16816.F32.BF16 R20, R136.reuse, R140, R20 ;  /* 0x0000008c8814723c */ /* 0x044fe60000041814 */
[----:B------:R-:W-:Y:S01]  /*97e0*/  FADD.FTZ R0, R132, R0 ;  /* 0x0000000084007221 */ /* 0x000fe20000010000 */
[-C--:B------:R-:W-:Y:S03]  /*97f0*/  MOV R132, R3.reuse ;  /* 0x0000000300847202 */ /* 0x080fe60000000f00 */
[----:B------:R-:W-:Y:S01]  /*9800*/  FADD.FTZ R0, R134, R0 ;  /* 0x0000000086007221 */ /* 0x000fe20000010000 */
[C---:B------:R-:W-:Y:S01]  /*9810*/  HMMA.16816.F32.BF16 R24, R136.reuse, R142, R24 ;  /* 0x0000008e8818723c */ /* 0x040fe20000041818 */
[----:B------:R-:W1:Y:S03]  /*9820*/  LDSM.16.MT88.4 R140, [R239+0x900] ;  /* 0x00090000ef8c783b */ /* 0x000e660000004200 */
[----:B------:R-:W-:Y:S04]  /*9830*/  MOV R134, R3 ;  /* 0x0000000300867202 */ /* 0x000fe80000000f00 */
        /* <DEDUP_REMOVED lines=34> */
[C---:B------:R-:W-:Y:S08]  /*9a60*/  HMMA.16816.F32.BF16 R120, R136.reuse, R142, R120 ;  /* 0x0000008e8878723c */ /* 0x040ff00000041878 */
[C---:B------:R-:W-:Y:S08]  /*9a70*/  HMMA.16816.F32.BF16 R124, R136.reuse, R144, R124 ;  /* 0x00000090887c723c */ /* 0x040ff0000004187c */
[----:B------:R-:W-:Y:S01]  /*9a80*/  HMMA.16816.F32.BF16 R128, R136, R146, R128 ;  /* 0x000000928880723c */ /* 0x000fe20000041880 */
[----:B------:R-:W1:Y:S07]  /*9a90*/  LDSM.16.MT88.4 R144, [R237+0x1100] ;  /* 0x00110000ed90783b */ /* 0x000e6e0000004200 */
[C---:B------:R-:W-:Y:S01]  /*9aa0*/  HMMA.16816.F32.BF16 R156, R168.reuse, R152, R4 ;  /* 0x00000098a89c723c */ /* 0x040fe20000041804 */
[----:B------:R-:W2:Y:S07]  /*9ab0*/  LDSM.16.MT88.4 R136, [R240+0x1100] ;  /* 0x00110000f088783b */ /* 0x000eae0000004200 */
[C---:B------:R-:W-:Y:S01]  /*9ac0*/  HMMA.16816.F32.BF16 R152, R168.reuse, R154, R8 ;  /* 0x0000009aa898723c */ /* 0x040fe20000041808 */
[----:B------:R-:W3:Y:S08]  /*9ad0*/  LDSM.16.MT88.4 R4, [R239+0x1100] ;  /* 0x00110000ef04783b */ /* 0x000ef00000004200 */
[----:B------:R-:W4:Y:S01]  /*9ae0*/  LDSM.16.MT88.4 R8, [R236+0x2900] ;  /* 0x00290000ec08783b */ /* 0x000f220000004200 */
[C---:B-1----:R-:W-:Y:S07]  /*9af0*/  HMMA.16816.F32.BF16 R148, R168.reuse, R144, R12 ;  /* 0x00000090a894723c */ /* 0x042fee000004180c */
[----:B------:R-:W1:Y:S01]  /*9b00*/  LDSM.16.MT88.4 R12, [R237+0x2900] ;  /* 0x00290000ed0c783b */ /* 0x000e620000004200 */
[C---:B------:R-:W-:Y:S08]  /*9b10*/  HMMA.16816.F32.BF16 R144, R168.reuse, R146, R16 ;  /* 0x00000092a890723c */ /* 0x040ff00000041810 */
[C---:B--2---:R-:W-:Y:S08]  /*9b20*/  HMMA.16816.F32.BF16 R140, R168.reuse, R136, R20 ;  /* 0x00000088a88c723c */ /* 0x044ff00000041814 */
[C---:B------:R-:W-:Y:S08]  /*9b30*/  HMMA.16816.F32.BF16 R136, R168.reuse, R138, R24 ;  /* 0x0000008aa888723c */ /* 0x040ff00000041818 */
[C---:B---3--:R-:W-:Y:S08]  /*9b40*/  HMMA.16816.F32.BF16 R28, R168.reuse, R4, R28 ;  /* 0x00000004a81c723c */ /* 0x048ff0000004181c */
[C---:B------:R-:W-:Y:S01]  /*9b50*/  HMMA.16816.F32.BF16 R32, R168.reuse, R6, R32 ;  /* 0x00000006a820723c */ /* 0x040fe20000041820 */
[----:B------:R-:W2:Y:S07]  /*9b60*/  LDSM.16.MT88.4 R4, [R240+0x2900] ;  /* 0x00290000f004783b */ /* 0x000eae0000004200 */
[C---:B----4-:R-:W-:Y:S08]  /*9b70*/  HMMA.16816.F32.BF16 R36, R168.reuse, R8, R36 ;  /* 0x00000008a824723c */ /* 0x050ff00000041824 */
        /* <DEDUP_REMOVED lines=30> */
[C---:B--2---:R-:W-:Y:S07]  /*9d60*/  HMMA.16816.F32.BF16 R124, R168.reuse, R4, R124 ;  /* 0x00000004a87c723c */ /* 0x044fee000004187c */
[----:B------:R-:W-:Y:S01]  /*9d70*/  FADD.FTZ R4, R178, R2 ;  /* 0x00000002b2047221 */ /* 0x000fe20000010000 */
[----:B------:R-:W-:Y:S04]  /*9d80*/  HMMA.16816.F32.BF16 R128, R168, R6, R128 ;  /* 0x00000006a880723c */ /* 0x000fe80000041880 */
[----:B------:R1:W-:Y:S01]  /*9d90*/  STL [R1+0x20], R4 ;  /* 0x0000200401007387 */ /* 0x0003e20000100800 */
[----:B------:R-:W-:Y:S03]  /*9da0*/  MOV R2, R133 ;  /* 0x0000008500027202 */ /* 0x000fe60000000f00 */
[----:B------:R1:W-:Y:S01]  /*9db0*/  STL [R1+0x24], R0 ;  /* 0x0000240001007387 */ /* 0x0003e20000100800 */
[----:B------:R-:W-:-:S05]  /*9dc0*/  @P0 BRA `(.L_x_357) ;  /* 0xffffc25000000947 */ /* 0x000fca000383ffff */
.L_x_346:
[----:B------:R-:W2:Y:S01]  /*9dd0*/  S2UR UR10, SR_CTAID.X ;  /* 0x00000000000a79c3 */ /* 0x000ea20000002500 */
[----:B------:R-:W-:-:S02]  /*9de0*/  UISETP.NE.AND UP1, UPT, UR14, URZ, UPT ;  /* 0x0000003f0e00728c */ /* 0x000fc4000bf25270 */
[----:B------:R-:W-:Y:S02]  /*9df0*/  UISETP.NE.AND UP0, UPT, UR13, URZ, UPT ;  /* 0x0000003f0d00728c */ /* 0x000fe4000bf05270 */
[----:B------:R-:W-:-:S04]  /*9e00*/  ULDC.64 UR4, c[0x0][0x2c8] ;  /* 0x0000b20000047ab9 */ /* 0x000fc80000000a00 */
[----:B------:R-:W-:Y:S01]  /*9e10*/  PLOP3.LUT P0, PT, PT, PT, UP0, 0x40, 0x0 ;  /* 0x000000000000781c */ /* 0x000fe20003f0e808 */
[----:B--2---:R-:W-:-:S04]  /*9e20*/  ULEA UR10, UR10, 0x7f, 0x7 ;  /* 0x0000007f0a0a7891 */ /* 0x004fc8000f8e383f */
[----:B------:R-:W-:-:S03]  /*9e30*/  UIMAD.WIDE.U32 UR18, UR10, UR4, URZ ;  /* 0x000000040a1272a5 */ /* 0x000fc6000f8e003f */
[----:B------:R-:W-:Y:S02]  /*9e40*/  ULDC UR4, c[0x0][0x168] ;  /* 0x00005a0000047ab9 */ /* 0x000fe40000000800 */
[----:B------:R-:W-:Y:S02]  /*9e50*/  @UP1 USHF.R.U32.HI UR10, URZ, UR5, UR19 ;  /* 0x000000053f0a1299 */ /* 0x000fe40008011613 */
[----:B------:R-:W-:Y:S02]  /*9e60*/  UIADD3 UR4, -UR4, 0x1, URZ ;  /* 0x0000000104047890 */ /* 0x000fe4000fffe13f */
[----:B------:R-:W-:Y:S02]  /*9e70*/  ULDC UR5, c[0x0][0x1d0] ;  /* 0x0000740000057ab9 */ /* 0x000fe40000000800 */
[----:B------:R-:W-:-:S03]  /*9e80*/  UIADD3 UR11, UR10, UR5, UR4 ;  /* 0x000000050a0b7290 */ /* 0x000fc6000fffe004 */
[----:B------:R-:W-:Y:S02]  /*9e90*/  ULDC UR10, c[0x0][0x324] ;  /* 0x0000c900000a7ab9 */ /* 0x000fe40000000800 */
[----:B------:R-:W-:Y:S01]  /*9ea0*/  UIADD3 UR10, UR11, -UR10, URZ ;  /* 0x8000000a0b0a7290 */ /* 0x000fe2000fffe03f */
[----:B------:R-:W-:Y:S05]  /*9eb0*/  @P0 BRA `(.L_x_358) ;  /* 0x0000014000000947 */ /* 0x000fea0003800000 */
        /* <DEDUP_REMOVED lines=11> */
.L_x_359:
[----:B------:R-:W-:Y:S02]  /*9f70*/  ULDC UR4, c[0x0][0x32c] ;  /* 0x0000cb0000047ab9 */ /* 0x000fe40000000800 */
[----:B------:R-:W-:-:S03]  /*9f80*/  UISETP.NE.AND UP0, UPT, UR4, 0x1, UPT ;  /* 0x000000010400788c */ /* 0x000fc6000bf05270 */
[----:B------:R-:W-:Y:S02]  /*9f90*/  ULDC.64 UR4, c[0x0][0x330] ;  /* 0x0000cc0000047ab9 */ /* 0x000fe40000000a00 */
[----:B------:R-:W-:-:S06]  /*9fa0*/  UIMAD.WIDE.U32 UR18, UR11, UR4, URZ ;  /* 0x000000040b1272a5 */ /* 0x000fcc000f8e003f */
[----:B------:R-:W-:Y:S02]  /*9fb0*/  @UP0 USHF.R.U32.HI UR11, URZ, UR5, UR19 ;  /* 0x000000053f0b0299 */ /* 0x000fe40008011613 */
.L_x_360:
[----:B------:R-:W-:Y:S02]  /*9fc0*/  ULDC UR4, c[0x0][0x32c] ;  /* 0x0000cb0000047ab9 */ /* 0x000fe40000000800 */
[----:B------:R-:W-:-:S04]  /*9fd0*/  UIMAD UR4, UR11, UR4, URZ ;  /* 0x000000040b0472a4 */ /* 0x000fc8000f8e023f */
[----:B------:R-:W-:-:S04]  /*9fe0*/  UISETP.LT.AND UP0, UPT, UR10, UR4, UPT ;  /* 0x000000040a00728c */ /* 0x000fc8000bf01270 */
[----:B------:R-:W-:-:S04]  /*9ff0*/  USEL UR10, UR10, UR4, !UP0 ;  /* 0x000000040a0a7287 */ /* 0x000fc8000c000000 */
.L_x_358:
[----:B------:R-:W-:-:S04]  /*a000*/  UIADD3 UR10, UR10, 0x2f, URZ ;  /* 0x0000002f0a0a7890 */ /* 0x000fc8000fffe03f */
[----:B------:R-:W-:-:S04]  /*a010*/  UIMAD.WIDE UR4, UR10, 0x2aaaaaab, URZ ;  /* 0x2aaaaaab0a0478a5 */ /* 0x000fc8000f8e023f */
        /* <DEDUP_REMOVED lines=9> */
[----:B-1----:R-:W4:Y:S04]  /*a0b0*/  LDL.64 R4, [R1+0x38] ;  /* 0x0000380001047983 */ /* 0x002f280000100a00 */
[----:B------:R-:W4:Y:S01]  /*a0c0*/  LDL.64 R2, [R1+0x30] ;  /* 0x0000300001027983 */ /* 0x000f220000100a00 */
[----:B--2---:R-:W-:-:S02]  /*a0d0*/  IADD3 R11, P0, R8, 0x40, RZ ;  /* 0x00000040080b7810 */ /* 0x004fc40007f1e0ff */
[----:B------:R-:W-:-:S03]  /*a0e0*/  IADD3 R10, P1, R8, 0x80, RZ ;  /* 0x00000080080a7810 */ /* 0x000fc60007f3e0ff */
[--C-:B---3--:R-:W-:Y:S01]  /*a0f0*/  IMAD.X R0, RZ, RZ, R7.reuse, P0 ;  /* 0x000000ffff007224 */ /* 0x108fe200000e0607 */
[----:B------:R-:W-:Y:S01]  /*a100*/  STL [R1+0x78], R11 ;  /* 0x0000780b01007387 */ /* 0x000fe20000100800 */
[----:B------:R-:W-:Y:S01]  /*a110*/  IADD3 R9, P0, R8, 0xc0, RZ ;  /* 0x000000c008097810 */ /* 0x000fe20007f1e0ff */
[--C-:B------:R-:W-:Y:S01]  /*a120*/  IMAD.X R8, RZ, RZ, R7.reuse, P1 ;  /* 0x000000ffff087224 */ /* 0x100fe200008e0607 */
[C---:B----4-:R-:W-:Y:S01]  /*a130*/  IADD3 R6, P1, R4.reuse, 0x80, RZ ;  /* 0x0000008004067810 */ /* 0x050fe20007f3e0ff */
[----:B------:R-:W-:Y:S02]  /*a140*/  STL [R1+0x70], R10 ;  /* 0x0000700a01007387 */ /* 0x000fe40000100800 */
[----:B------:R-:W-:Y:S01]  /*a150*/  IMAD.X R7, RZ, RZ, R7, P0 ;  /* 0x000000ffff077224 */ /* 0x000fe200000e0607 */
[C---:B------:R-:W-:Y:S01]  /*a160*/  IADD3 R5, P0, R4.reuse, 0xc0, RZ ;  /* 0x000000c004057810 */ /* 0x040fe20007f1e0ff */
[----:B------:R1:W-:Y:S04]  /*a170*/  STL [R1+0x74], R0 ;  /* 0x0000740001007387 */ /* 0x0003e80000100800 */
[----:B------:R-:W-:Y:S04]  /*a180*/  STL [R1+0x68], R9 ;  /* 0x0000680901007387 */ /* 0x000fe80000100800 */
[----:B------:R-:W-:Y:S01]  /*a190*/  STL [R1+0x6c], R8 ;  /* 0x00006c0801007387 */ /* 0x000fe20000100800 */
[----:B-1----:R-:W-:Y:S01]  /*a1a0*/  IADD3 R0, P2, R4, 0x40, RZ ;  /* 0x0000004004007810 */ /* 0x002fe20007f5e0ff */
[----:B------:R-:W-:-:S04]  /*a1b0*/  IMAD.X R4, RZ, RZ, R3, P1 ;  /* 0x000000ffff047224 */ /* 0x000fc800008e0603 */
[----:B------:R1:W-:Y:S04]  /*a1c0*/  STL [R1+0x60], R0 ;  /* 0x0000600001007387 */ /* 0x0003e80000100800 */
[----:B------:R-:W-:Y:S04]  /*a1d0*/  STL [R1+0x64], R7 ;  /* 0x0000640701007387 */ /* 0x000fe80000100800 */
[----:B------:R-:W-:Y:S01]  /*a1e0*/  STL [R1+0x58], R6 ;  /* 0x0000580601007387 */ /* 0x000fe20000100800 */
[----:B-1----:R-:W-:-:S05]  /*a1f0*/  IMAD.X R0, RZ, RZ, R3, P2 ;  /* 0x000000ffff007224 */ /* 0x002fca00010e0603 */
[----:B------:R1:W-:Y:S04]  /*a200*/  STL [R1+0x5c], R0 ;  /* 0x00005c0001007387 */ /* 0x0003e80000100800 */
[----:B------:R2:W-:Y:S01]  /*a210*/  STL [R1+0x50], R5 ;  /* 0x0000500501007387 */ /* 0x0005e20000100800 */
[----:B-1----:R-:W-:-:S05]  /*a220*/  IMAD.X R0, RZ, RZ, R3, P0 ;  /* 0x000000ffff007224 */ /* 0x002fca00000e0603 */
[----:B------:R2:W-:Y:S04]  /*a230*/  STL [R1+0x2c], R0 ;  /* 0x00002c0001007387 */ /* 0x0005e80000100800 */
[----:B------:R2:W-:Y:S02]  /*a240*/  STL [R1+0x54], R4 ;  /* 0x0000540401007387 */ /* 0x0005e40000100800 */
.L_x_364:
[----:B--2---:R-:W2:Y:S01]  /*a250*/  LDL R0, [R1] ;  /* 0x0000000001007983 */ /* 0x004ea20000100800 */
[----:B------:R-:W-:Y:S04]  /*a260*/  DEPBAR.LE SB0, 0x0 ;  /* 0x000080000000791a */ /* 0x000fe80000000000 */
[----:B------:R-:W-:Y:S01]  /*a270*/  BAR.SYNC.DEFER_BLOCKING 0x0 ;  /* 0x0000000000007b1d */ /* 0x000fe20000010000 */
[----:B------:R-:W-:Y:S01]  /*a280*/  UISETP.GT.AND UP0, UPT, UR9, UR8, UPT ;  /* 0x000000080900728c */ /* 0x000fe2000bf04270 */
[----:B------:R-:W-:Y:S05]  /*a290*/  MOV R2, R133 ;  /* 0x0000008500027202 */ /* 0x000fea0000000f00 */
        /* <DEDUP_REMOVED lines=13> */
[----:B------:R4:W-:Y:S01]  /*a370*/  STL.64 [R1+0x88], R8 ;  /* 0x0000880801007387 */ /* 0x0009e20000100a00 */
[----:B------:R-:W-:Y:S03]  /*a380*/  UIMAD UR11, UR11, UR4, URZ ;  /* 0x000000040b0b72a4 */ /* 0x000fe6000f8e023f */
[----:B------:R-:W3:Y:S01]  /*a390*/  LDL R12, [R1+0x4] ;  /* 0x00000400010c7983 */ /* 0x000ee20000100800 */
[----:B------:R-:W-:Y:S03]  /*a3a0*/  UIMAD UR11, UR8, UR5, UR11 ;  /* 0x00000005080b72a4 */ /* 0x000fe6000f8e020b */
[----:B------:R-:W3:Y:S01]  /*a3b0*/  LDL R22, [R1+0x78] ;  /* 0x0000780001167983 */ /* 0x000ee20000100800 */
[----:B------:R-:W-:Y:S02]  /*a3c0*/  UIADD3 UR4, UR19, UR11, URZ ;  /* 0x0000000b13047290 */ /* 0x000fe4000fffe03f */
[----:B------:R-:W-:Y:S01]  /*a3d0*/  UIMAD.WIDE.U32 UR18, UR18, 0x30, URZ ;  /* 0x00000030121278a5 */ /* 0x000fe2000f8e003f */
[----:B------:R-:W3:Y:S01]  /*a3e0*/  LDL R21, [R1+0x74] ;  /* 0x0000740001157983 */ /* 0x000ee20000100800 */
[----:B------:R-:W-:Y:S03]  /*a3f0*/  UIMAD UR4, UR4, 0x30, URZ ;  /* 0x00000030040478a4 */ /* 0x000fe6000f8e023f */
[----:B------:R-:W3:Y:S01]  /*a400*/  LDL R20, [R1+0x70] ;  /* 0x0000700001147983 */ /* 0x000ee20000100800 */
[----:B------:R-:W-:Y:S03]  /*a410*/  UIADD3 UR4, UR19, UR4, URZ ;  /* 0x0000000413047290 */ /* 0x000fe6000fffe03f */
[----:B------:R-:W3:Y:S04]  /*a420*/  LDL R15, [R1+0x6c] ;  /* 0x00006c00010f7983 */ /* 0x000ee80000100800 */
[----:B------:R-:W3:Y:S04]  /*a430*/  LDL R14, [R1+0x68] ;  /* 0x00006800010e7983 */ /* 0x000ee80000100800 */
[----:B----4-:R-:W4:Y:S04]  /*a440*/  LDL.64 R8, [R1+0x40] ;  /* 0x0000400001087983 */ /* 0x010f280000100a00 */
[----:B------:R-:W4:Y:S01]  /*a450*/  LDL R13, [R1+0x64] ;  /* 0x00006400010d7983 */ /* 0x000f220000100800 */
[----:B--2---:R-:W-:Y:S02]  /*a460*/  LOP3.LUT P2, RZ, R0, 0x1, RZ, 0xc0, !PT ;  /* 0x0000000100ff7812 */ /* 0x004fe4000784c0ff */
[----:B---3--:R-:W-:Y:S04]  /*a470*/  IADD3 R0, P1, R6, UR18, RZ ;  /* 0x0000001206007c10 */ /* 0x008fe8000ff3e0ff */
[C---:B------:R-:W-:Y:S02]  /*a480*/  LEA R4, P0, R0.reuse, c[0x0][0x1f8], 0x1 ;  /* 0x00007e0000047a11 */ /* 0x040fe400078008ff */
[----:B----4-:R-:W-:Y:S04]  /*a490*/  IADD3.X R3, R9, UR4, RZ, P1, !PT ;  /* 0x0000000409037c10 */ /* 0x010fe80008ffe4ff */
[----:B------:R-:W-:Y:S02]  /*a4a0*/  LEA.HI.X R5, R0, c[0x0][0x1fc], R3, 0x1, P0 ;  /* 0x00007f0000057a11 */ /* 0x000fe400000f0c03 */
[----:B------:R-:W-:Y:S03]  /*a4b0*/  IADD3 R0, P1, R22, UR18, RZ ;  /* 0x0000001216007c10 */ /* 0x000fe6000ff3e0ff */
        /* <DEDUP_REMOVED lines=24> */
[----:B------:R-:W-:Y:S02]  /*a640*/  @!P3 IMAD.X R5, R0, 0x1, R9, P1 ;  /* 0x000000010005b824 */ /* 0x000fe400008e0609 */
[----:B------:R2:W5:Y:S03]  /*a650*/  LDL.LU.64 R8, [R1+0x88] ;  /* 0x0000880001087983 */ /* 0x0005660000300a00 */
[----:B------:R-:W-:Y:S02]  /*a660*/  @!P3 LEA.HI.X R7, R4, c[0x0][0x1fc], R5, 0x1, P0 ;  /* 0x00007f000407ba11 */ /* 0x000fe400000f0c05 */
[----:B------:R-:W-:Y:S03]  /*a670*/  @!P3 IADD3 R5, P1, R3, R22, RZ ;  /* 0x000000160305b210 */ /* 0x000fe60007f3e0ff */
[----:B------:R3:W-:Y:S01]  /*a680*/  @!P3 LDGSTS.E.BYPASS.LTC128B.128 [R12+0x1100], [R6.64], !P6 ;  /* 0x01100000060cbfae */ /* 0x0007e2000f101d50 */
[C---:B------:R-:W-:Y:S01]  /*a690*/  @!P3 LEA R4, P0, R5.reuse, c[0x0][0x1f8], 0x1 ;  /* 0x00007e000504ba11 */ /* 0x040fe200078008ff */
[C---:B---3--:R-:W-:Y:S05]  /*a6a0*/  @!P3 IMAD.X R6, R0.reuse, 0x1, R21, P1 ;  /* 0x000000010006b824 */ /* 0x048fea00008e0615 */
[----:B------:R-:W-:Y:S05]  /*a6b0*/  @!P3 LEA.HI.X R5, R5, c[0x0][0x1fc], R6, 0x1, P0 ;  /* 0x00007f000505ba11 */ /* 0x000fea00000f0c06 */
[----:B------:R3:W-:Y:S02]  /*a6c0*/  @!P3 LDGSTS.E.BYPASS.LTC128B.128 [R12+0x2900], [R4.64], !P2 ;  /* 0x02900000040cbfae */ /* 0x0007e4000d101d50 */
[----:B---3--:R-:W-:Y:S04]  /*a6d0*/  @!P3 IADD3 R5, P1, R3, R20, RZ ;  /* 0x000000140305b210 */ /* 0x008fe80007f3e0ff */
[----:B------:R-:W-:Y:S01]  /*a6e0*/  @!P3 LEA R4, P0, R5, c[0x0][0x1f8], 0x1 ;  /* 0x00007e000504ba11 */ /* 0x000fe200078008ff */
[C---:B------:R-:W-:Y:S01]  /*a6f0*/  @!P3 IMAD.X R6, R0.reuse, 0x1, R15, P1 ;  /* 0x000000010006b824 */ /* 0x040fe200008e060f */
[----:B------:R-:W-:Y:S04]  /*a700*/  @!P3 IADD3 R3, P1, R3, R14, RZ ;  /* 0x0000000e0303b210 */ /* 0x000fe80007f3e0ff */
[----:B------:R-:W-:Y:S01]  /*a710*/  @!P3 LEA.HI.X R5, R5, c[0x0][0x1fc], R6, 0x1, P0 ;  /* 0x00007f000505ba11 */ /* 0x000fe200000f0c06 */
[----:B------:R-:W-:Y:S04]  /*a720*/  @!P3 IMAD.X R0, R0, 0x1, R13, P1 ;  /* 0x000000010000b824 */ /* 0x000fe800008e060d */
[----:B------:R3:W-:Y:S02]  /*a730*/  @!P3 LDGSTS.E.BYPASS.LTC128B.128 [R12+0x4100], [R4.64], !P5 ;  /* 0x04100000040cbfae */ /* 0x0007e4000e901d50 */
[C---:B---3--:R-:W-:Y:S04]  /*a740*/  @!P3 LEA R4, P0, R3.reuse, c[0x0][0x1f8], 0x1 ;  /* 0x00007e000304ba11 */ /* 0x048fe800078008ff */
[----:B------:R-:W-:Y:S05]  /*a750*/  @!P3 LEA.HI.X R5, R3, c[0x0][0x1fc], R0, 0x1, P0 ;  /* 0x00007f000305ba11 */ /* 0x000fea00000f0c00 */
[----:B------:R2:W-:Y:S04]  /*a760*/  @!P3 LDGSTS.E.BYPASS.LTC128B.128 [R12+0x5900], [R4.64], !P4 ;  /* 0x05900000040cbfae */ /* 0x0005e8000e101d50 */
.L_x_362:
[C---:B--2345:R-:W-:Y:S01]  /*a770*/  HMMA.16816.F32.BF16 R4, R160.reuse, R8, RZ ;  /* 0x00000008a004723c */ /* 0x07cfe200000418ff */
        /* <DEDUP_REMOVED lines=138> */
[----:B------:R-:W2:Y:S01]  /*b020*/  MUFU.TANH R175, R4 ;  /* 0x0000000400af7308 */ /* 0x000ea20000002400 */
[----:B------:R-:W-:Y:S02]  /*b030*/  FMUL.FTZ R6, R6, c[0x0][0x320] ;  /* 0x0000c80006067a20 */ /* 0x000fe40000410000 */
[----:B------:R-:W-:Y:S01]  /*b040*/  FMUL.FTZ R7, R7, c[0x0][0x320] ;  /* 0x0000c80007077a20 */ /* 0x000fe20000410000 */
[C---:B-1----:R-:W-:Y:S03]  /*b050*/  HMMA.16816.F32.BF16 R12, R232.reuse, R168, R12 ;  /* 0x000000a8e80c723c */ /* 0x042fe6000004180c */
[----:B------:R-:W-:Y:S03]  /*b060*/  FMUL.FTZ R8, R8, c[0x0][0x320] ;  /* 0x0000c80008087a20 */ /* 0x000fe60000410000 */
[----:B------:R-:W1:Y:S01]  /*b070*/  MUFU.TANH R174, R5 ;  /* 0x0000000500ae7308 */ /* 0x000e620000002400 */
[----:B------:R-:W-:Y:S01]  /*b080*/  FMUL.FTZ R9, R9, c[0x0][0x320] ;  /* 0x0000c80009097a20 */ /* 0x000fe20000410000 */
[C---:B------:R-:W-:Y:S04]  /*b090*/  HMMA.16816.F32.BF16 R16, R232.reuse, R170, R16 ;  /* 0x000000aae810723c */ /* 0x040fe80000041810 */
[----:B------:R-:W-:Y:S02]  /*b0a0*/  FMUL.FTZ R10, R10, c[0x0][0x320] ;  /* 0x0000c8000a0a7a20 */ /* 0x000fe40000410000 */
[----:B------:R-:W-:Y:S02]  /*b0b0*/  FMUL.FTZ R11, R11, c[0x0][0x320] ;  /* 0x0000c8000b0b7a20 */ /* 0x000fe40000410000 */
[----:B------:R-:W3:Y:S08]  /*b0c0*/  MUFU.TANH R178, R6 ;  /* 0x0000000600b27308 */ /* 0x000ef00000002400 */
[----:B------:R-:W-:Y:S02]  /*b0d0*/  FMUL.FTZ R12, R12, c[0x0][0x320] ;  /* 0x0000c8000c0c7a20 */ /* 0x000fe40000410000 */
[----:B------:R4:W1:Y:S01]  /*b0e0*/  MUFU.TANH R179, R7 ;  /* 0x0000000700b37308 */ /* 0x0008620000002400 */
[----:B------:R-:W-:Y:S02]  /*b0f0*/  FMUL.FTZ R13, R13, c[0x0][0x320] ;  /* 0x0000c8000d0d7a20 */ /* 0x000fe40000410000 */
[----:B------:R-:W-:Y:S02]  /*b100*/  FMUL.FTZ R14, R14, c[0x0][0x320] ;  /* 0x0000c8000e0e7a20 */ /* 0x000fe40000410000 */
[----:B------:R-:W-:Y:S05]  /*b110*/  FMUL.FTZ R15, R15, c[0x0][0x320] ;  /* 0x0000c8000f0f7a20 */ /* 0x000fea0000410000 */
[----:B------:R-:W1:Y:S10]  /*b120*/  MUFU.TANH R173, R8 ;  /* 0x0000000800ad7308 */ /* 0x000e740000002400 */
[----:B------:R-:W1:Y:S01]  /*b130*/  MUFU.TANH R169, R9 ;  /* 0x0000000900a97308 */ /* 0x000e620000002400 */
[----:B----4-:R-:W4:Y:S01]  /*b140*/  LDSM.16.M88.4 R4, [R238+0x5800] ;  /* 0x00580000ee04783b */ /* 0x010f220000000200 */
[----:B------:R-:W-:Y:S08]  /*b150*/  DEPBAR.LE SB0, 0x0 ;  /* 0x000080000000791a */ /* 0x000ff00000000000 */
[----:B------:R-:W1:Y:S01]  /*b160*/  MUFU.TANH R177, R10 ;  /* 0x0000000a00b17308 */ /* 0x000e620000002400 */
[----:B------:R-:W-:Y:S09]  /*b170*/  BAR.SYNC.DEFER_BLOCKING 0x0 ;  /* 0x0000000000007b1d */ /* 0x000ff20000010000 */
[----:B------:R1:W1:Y:S10]  /*b180*/  MUFU.TANH R176, R11 ;  /* 0x0000000b00b07308 */ /* 0x0002740000002400 */
[----:B------:R-:W2:Y:S10]  /*b190*/  MUFU.TANH R168, R12 ;  /* 0x0000000c00a87308 */ /* 0x000eb40000002400 */
[----:B------:R2:W2:Y:S01]  /*b1a0*/  MUFU.TANH R134, R13 ;  /* 0x0000000d00867308 */ /* 0x0004a20000002400 */
[C---:B----4-:R-:W-:Y:S05]  /*b1b0*/  HMMA.16816.F32.BF16 R20, R232.reuse, R4, R20 ;  /* 0x00000004e814723c */ /* 0x050fea0000041814 */
[----:B-1----:R-:W-:Y:S04]  /*b1c0*/  FMUL.FTZ R11, R17, c[0x0][0x320] ;  /* 0x0000c800110b7a20 */ /* 0x002fe80000410000 */
[----:B------:R1:W4:Y:S01]  /*b1d0*/  MUFU.TANH R172, R14 ;  /* 0x0000000e00ac7308 */ /* 0x0003220000002400 */
[----:B------:R-:W-:Y:S09]  /*b1e0*/  HMMA.16816.F32.BF16 R24, R232, R6, R24 ;  /* 0x00000006e818723c */ /* 0x000ff20000041818 */
[----:B------:R3:W3:Y:S03]  /*b1f0*/  MUFU.TANH R171, R15 ;  /* 0x0000000f00ab7308 */ /* 0x0006e60000002400 */
[----:B--2---:R-:W-:Y:S02]  /*b200*/  FMUL.FTZ R13, R16, c[0x0][0x320] ;  /* 0x0000c800100d7a20 */ /* 0x004fe40000410000 */
[----:B------:R-:W-:Y:S02]  /*b210*/  FMUL.FTZ R16, R18, c[0x0][0x320] ;  /* 0x0000c80012107a20 */ /* 0x000fe40000410000 */
[----:B------:R-:W-:Y:S03]  /*b220*/  FMUL.FTZ R10, R20, c[0x0][0x320] ;  /* 0x0000c800140a7a20 */ /* 0x000fe60000410000 */
[----:B------:R-:W2:Y:S01]  /*b230*/  MUFU.TANH R13, R13 ;  /* 0x0000000d000d7308 */ /* 0x000ea20000002400 */
[----:B------:R-:W-:Y:S02]  /*b240*/  FMUL.FTZ R9, R21, c[0x0][0x320] ;  /* 0x0000c80015097a20 */ /* 0x000fe40000410000 */
[----:B------:R-:W-:Y:S02]  /*b250*/  FMUL.FTZ R12, R23, c[0x0][0x320] ;  /* 0x0000c800170c7a20 */ /* 0x000fe40000410000 */
[----:B-1----:R-:W-:Y:S02]  /*b260*/  FMUL.FTZ R14, R22, c[0x0][0x320] ;  /* 0x0000c800160e7a20 */ /* 0x002fe40000410000 */
[----:B------:R-:W-:Y:S02]  /*b270*/  FMUL.FTZ R8, R24, c[0x0][0x320] ;  /* 0x0000c80018087a20 */ /* 0x000fe40000410000 */
[----:B------:R-:W-:Y:S01]  /*b280*/  FMUL.FTZ R5, R25, c[0x0][0x320] ;  /* 0x0000c80019057a20 */ /* 0x000fe20000410000 */
[----:B------:R-:W1:Y:S01]  /*b290*/  MUFU.TANH R11, R11 ;  /* 0x0000000b000b7308 */ /* 0x000e620000002400 */
[----:B------:R-:W-:Y:S02]  /*b2a0*/  FMUL.FTZ R4, R26, c[0x0][0x320] ;  /* 0x0000c8001a047a20 */ /* 0x000fe40000410000 */
[----:B------:R-:W-:Y:S02]  /*b2b0*/  FMUL.FTZ R0, R27, c[0x0][0x320] ;  /* 0x0000c8001b007a20 */ /* 0x000fe40000410000 */
[----:B---3--:R-:W-:Y:S05]  /*b2c0*/  FMUL.FTZ R15, R19, c[0x0][0x320] ;  /* 0x0000c800130f7a20 */ /* 0x008fea0000410000 */
[----:B------:R-:W3:Y:S10]  /*b2d0*/  MUFU.TANH R16, R16 ;  /* 0x0000001000107308 */ /* 0x000ef40000002400 */
[----:B------:R-:W1:Y:S10]  /*b2e0*/  MUFU.TANH R15, R15 ;  /* 0x0000000f000f7308 */ /* 0x000e740000002400 */
[----:B------:R-:W1:Y:S10]  /*b2f0*/  MUFU.TANH R10, R10 ;  /* 0x0000000a000a7308 */ /* 0x000e740000002400 */
[----:B------:R-:W1:Y:S10]  /*b300*/  MUFU.TANH R9, R9 ;  /* 0x0000000900097308 */ /* 0x000e740000002400 */
[----:B------:R-:W1:Y:S10]  /*b310*/  MUFU.TANH R14, R14 ;  /* 0x0000000e000e7308 */ /* 0x000e740000002400 */
[----:B------:R-:W1:Y:S10]  /*b320*/  MUFU.TANH R12, R12 ;  /* 0x0000000c000c7308 */ /* 0x000e740000002400 */
[----:B------:R-:W1:Y:S10]  /*b330*/  MUFU.TANH R8, R8 ;  /* 0x0000000800087308 */ /* 0x000e740000002400 */
[----:B------:R-:W1:Y:S10]  /*b340*/  MUFU.TANH R5, R5 ;  /* 0x0000000500057308 */ /* 0x000e740000002400 */
[----:B------:R-:W1:Y:S10]  /*b350*/  MUFU.TANH R4, R4 ;  /* 0x0000000400047308 */ /* 0x000e740000002400 */
[----:B------:R1:W1:Y:S01]  /*b360*/  MUFU.TANH R3, R0 ;  /* 0x0000000000037308 */ /* 0x0002620000002400 */
[----:B------:R-:W-:-:S05]  /*b370*/  @!P0 BRA `(.L_x_363) ;  /* 0x0000049000008947 */ /* 0x000fca0003800000 */
[----:B--234-:R-:W2:Y:S01]  /*b380*/  LDL R17, [R1+0x80] ;  /* 0x0000800001117983 */ /* 0x01cea20000100800 */
[----:B------:R-:W-:Y:S02]  /*b390*/  ULDC.64 UR4, c[0x0][0x1e0] ;  /* 0x0000780000047ab9 */ /* 0x000fe40000000a00 */
[----:B------:R-:W-:Y:S01]  /*b3a0*/  UIADD3 UR18, UR8, -0x1, URZ ;  /* 0xffffffff08127890 */ /* 0x000fe2000fffe03f */
[----:B------:R-:W3:Y:S03]  /*b3b0*/  LDL.64 R26, [R1+0x38] ;  /* 0x00003800011a7983 */ /* 0x000ee60000100a00 */
[----:B------:R-:W-:Y:S01]  /*b3c0*/  UIMAD.WIDE.U32 UR20, UR18, UR4, URZ ;  /* 0x00000004121472a5 */ /* 0x000fe2000f8e003f */
[----:B------:R-:W4:Y:S01]  /*b3d0*/  LDL.64 R24, [R1+0x30] ;  /* 0x0000300001187983 */ /* 0x000f220000100a00 */
[----:B------:R-:W-:Y:S03]  /*b3e0*/  USHF.R.S32.HI UR11, URZ, 0x1f, UR18 ;  /* 0x0000001f3f0b7899 */ /* 0x000fe60008011412 */
[----:B------:R-:W5:Y:S01]  /*b3f0*/  LDL R170, [R1+0x4] ;  /* 0x0000040001aa7983 */ /* 0x000f620000100800 */
[----:B------:R-:W-:Y:S03]  /*b400*/  UIMAD UR11, UR11, UR4, URZ ;  /* 0x000000040b0b72a4 */ /* 0x000fe6000f8e023f */
[----:B------:R-:W3:Y:S01]  /*b410*/  LDL R22, [R1+0x60] ;  /* 0x0000600001167983 */ /* 0x000ee20000100800 */
[----:B------:R-:W-:Y:S03]  /*b420*/  UIMAD UR11, UR18, UR5, UR11 ;  /* 0x00000005120b72a4 */ /* 0x000fe6000f8e020b */
[----:B------:R-:W4:Y:S01]  /*b430*/  LDL R21, [R1+0x5c] ;  /* 0x00005c0001157983 */ /* 0x000f220000100800 */
[----:B------:R-:W-:Y:S02]  /*b440*/  UIADD3 UR11, UR21, UR11, URZ ;  /* 0x0000000b150b7290 */ /* 0x000fe4000fffe03f */
[----:B------:R-:W-:Y:S01]  /*b450*/  UIMAD.WIDE.U32 UR20, UR20, 0x30, URZ ;  /* 0x00000030141478a5 */ /* 0x000fe2000f8e003f */
[----:B------:R-:W5:Y:S01]  /*b460*/  LDL R23, [R1+0x28] ;  /* 0x0000280001177983 */ /* 0x000f620000100800 */
[----:B------:R-:W-:Y:S03]  /*b470*/  UIMAD UR4, UR11, 0x30, URZ ;  /* 0x000000300b0478a4 */ /* 0x000fe6000f8e023f */
[----:B------:R-:W5:Y:S01]  /*b480*/  LDL R20, [R1+0x58] ;  /* 0x0000580001147983 */ /* 0x000f620000100800 */
[----:B------:R-:W-:Y:S03]  /*b490*/  UIADD3 UR4, UR21, UR4, URZ ;  /* 0x0000000415047290 */ /* 0x000fe6000fffe03f */
[----:B------:R-:W5:Y:S04]  /*b4a0*/  LDL R19, [R1+0x54] ;  /* 0x0000540001137983 */ /* 0x000f680000100800 */
[----:B------:R-:W5:Y:S01]  /*b4b0*/  LDL R18, [R1+0x50] ;  /* 0x0000500001127983 */ /* 0x000f620000100800 */
[----:B-12---:R-:W-:Y:S03]  /*b4c0*/  IADD3 R0, -R17, 0x30, RZ ;  /* 0x0000003011007810 */ /* 0x006fe60007ffe1ff */
[----:B------:R-:W2:Y:S01]  /*b4d0*/  LDL R17, [R1+0x2c] ;  /* 0x00002c0001117983 */ /* 0x000ea20000100800 */
[C---:B------:R-:W-:Y:S02]  /*b4e0*/  ISETP.GE.AND P1, PT, R0.reuse, 0x1, PT ;  /* 0x000000010000780c */ /* 0x040fe40003f26270 */
[----:B------:R-:W-:Y:S11]  /*b4f0*/  ISETP.GE.AND P0, PT, R0, 0x21, PT ;  /* 0x000000210000780c */ /* 0x000ff60003f06270 */
[----:B---3--:R-:W-:Y:S02]  /*b500*/  @P1 IADD3 R0, P2, R26, UR20, RZ ;  /* 0x000000141a001c10 */ /* 0x008fe4000ff5e0ff */
[----:B------:R-:W-:Y:S02]  /*b510*/  VOTEU.ANY UP0, P0 ;  /* 0x00000000003f7886 */ /* 0x000fe40000000100 */
[----:B----4-:R-:W-:Y:S02]  /*b520*/  @P1 IADD3.X R7, R25, UR4, RZ, P2, !PT ;  /* 0x0000000419071c10 */ /* 0x010fe400097fe4ff */
[C---:B------:R-:W-:Y:S04]  /*b530*/  @P1 LEA R6, P2, R0.reuse, c[0x0][0x1c8], 0x1 ;  /* 0x0000720000061a11 */ /* 0x040fe800078408ff */
[----:B------:R-:W-:Y:S02]  /*b540*/  @P1 LEA.HI.X R7, R0, c[0x0][0x1cc], R7, 0x1, P2 ;  /* 0x0000730000071a11 */ /* 0x000fe400010f0c07 */
[----:B------:R-:W-:Y:S03]  /*b550*/  @P1 IADD3 R0, P2, R22, UR20, RZ ;  /* 0x0000001416001c10 */ /* 0x000fe6000ff5e0ff */
[----:B------:R-:W-:Y:S01]  /*b560*/  @!PT LDS RZ, [RZ] ;  /* 0x00000000fffff984 */ /* 0x000fe20000000800 */
[----:B------:R-:W-:Y:S01]  /*b570*/  @!PT LDS RZ, [RZ] ;  /* 0x00000000fffff984 */ /* 0x000fe20000000800 */
[----:B------:R-:W-:Y:S01]  /*b580*/  @!PT LDS RZ, [RZ] ;  /* 0x00000000fffff984 */ /* 0x000fe20000000800 */
[----:B-----5:R1:W-:Y:S02]  /*b590*/  @P1 LDGSTS.E.BYPASS.LTC128B.128 [R170+0x10100], [R6.64], !P6 ;  /* 0x1010000006aa1fae */ /* 0x0203e4000f101d50 */
[----:B-1----:R-:W-:Y:S02]  /*b5a0*/  @P1 IADD3.X R7, R21, UR4, RZ, P2, !PT ;  /* 0x0000000415071c10 */ /* 0x002fe400097fe4ff */
[C---:B------:R-:W-:Y:S04]  /*b5b0*/  @P1 LEA R6, P2, R0.reuse, c[0x0][0x1c8], 0x1 ;  /* 0x0000720000061a11 */ /* 0x040fe800078408ff */
[----:B------:R-:W-:Y:S02]  /*b5c0*/  @P1 LEA.HI.X R7, R0, c[0x0][0x1cc], R7, 0x1, P2 ;  /* 0x0000730000071a11 */ /* 0x000fe400010f0c07 */
[----:B------:R-:W-:Y:S11]  /*b5d0*/  LOP3.LUT P2, RZ, R23, 0x1, RZ, 0xc0, !PT ;  /* 0x0000000117ff7812 */ /* 0x000ff6000784c0ff */
[----:B------:R-:W-:Y:S02]  /*b5e0*/  @!UPT UIADD3 URZ, URZ, URZ, URZ ;  /* 0x0000003f3f3ff290 */ /* 0x000fe4000fffe03f */
[----:B------:R1:W-:Y:S01]  /*b5f0*/  @P1 LDGSTS.E.BYPASS.LTC128B.128 [R170+0x11900], [R6.64], !P2 ;  /* 0x1190000006aa1fae */ /* 0x0003e2000d101d50 */
[----:B------:R-:W-:Y:S04]  /*b600*/  @P1 IADD3 R0, P2, R20, UR20, RZ ;  /* 0x0000001414001c10 */ /* 0x000fe8000ff5e0ff */
[----:B-1----:R-:W-:Y:S02]  /*b610*/  @P1 IADD3.X R7, R19, UR4, RZ, P2, !PT ;  /* 0x0000000413071c10 */ /* 0x002fe400097fe4ff */
[C---:B------:R-:W-:Y:S04]  /*b620*/  @P1 LEA R6, P2, R0.reuse, c[0x0][0x1c8], 0x1 ;  /* 0x0000720000061a11 */ /* 0x040fe800078408ff */
[----:B------:R-:W-:Y:S02]  /*b630*/  @P1 LEA.HI.X R7, R0, c[0x0][0x1cc], R7, 0x1, P2 ;  /* 0x0000730000071a11 */ /* 0x000fe400010f0c07 */
[----:B------:R-:W-:Y:S01]  /*b640*/  @P1 IADD3 R0, P2, R18, UR20, RZ ;  /* 0x0000001412001c10 */ /* 0x000fe2000ff5e0ff */
[----:B------:R-:W-:Y:S02]  /*b650*/  @UP0 UIADD3 UR20, UP1, UR15, UR20, URZ ;  /* 0x000000140f140290 */ /* 0x000fe4000ff3e03f */
[----:B------:R2:W-:Y:S02]  /*b660*/  @P1 LDGSTS.E.BYPASS.LTC128B.128 [R170+0x13100], [R6.64], !P5 ;  /* 0x1310000006aa1fae */ /* 0x0005e4000e901d50 */
[----:B--2---:R-:W-:Y:S01]  /*b670*/  @P1 IADD3.X R7, R17, UR4, RZ, P2, !PT ;  /* 0x0000000411071c10 */ /* 0x004fe200097fe4ff */
[----:B------:R-:W-:Y:S01]  /*b680*/  @UP0 UIADD3.X UR4, UR6, UR4, URZ, UP1, !UPT ;  /* 0x0000000406040290 */ /* 0x000fe20008ffe43f */
[C---:B------:R-:W-:Y:S04]  /*b690*/  @P1 LEA R6, P2, R0.reuse, c[0x0][0x1c8], 0x1 ;  /* 0x0000720000061a11 */ /* 0x040fe800078408ff */
[----:B------:R-:W-:Y:S02]  /*b6a0*/  @P1 LEA.HI.X R7, R0, c[0x0][0x1cc], R7, 0x1, P2 ;  /* 0x0000730000071a11 */ /* 0x000fe400010f0c07 */
[----:B------:R-:W-:Y:S03]  /*b6b0*/  LOP3.LUT P2, RZ, R23, 0x1, RZ, 0xc0, !PT ;  /* 0x0000000117ff7812 */ /* 0x000fe6000784c0ff */
[----:B------:R1:W-:Y:S01]  /*b6c0*/  @P1 LDGSTS.E.BYPASS.LTC128B.128 [R170+0x14900], [R6.64], !P4 ;  /* 0x1490000006aa1fae */ /* 0x0003e2000e101d50 */
[----:B------:R-:W-:Y:S04]  /*b6d0*/  @P0 IADD3 R0, P1, R26, UR20, RZ ;  /* 0x000000141a000c10 */ /* 0x000fe8000ff3e0ff */
[----:B-1----:R-:W-:Y:S02]  /*b6e0*/  @P0 IADD3.X R7, R25, UR4, RZ, P1, !PT ;  /* 0x0000000419070c10 */ /* 0x002fe40008ffe4ff */
[C---:B------:R-:W-:Y:S04]  /*b6f0*/  @P0 LEA R6, P1, R0.reuse, c[0x0][0x1c8], 0x1 ;  /* 0x0000720000060a11 */ /* 0x040fe800078208ff */
[----:B------:R-:W-:Y:S02]  /*b700*/  @P0 LEA.HI.X R7, R0, c[0x0][0x1cc], R7, 0x1, P1 ;  /* 0x0000730000070a11 */ /* 0x000fe400008f0c07 */
[----:B------:R-:W-:Y:S03]  /*b710*/  @P0 IADD3 R0, P1, R22, UR20, RZ ;  /* 0x0000001416000c10 */ /* 0x000fe6000ff3e0ff */
[----:B------:R1:W-:Y:S02]  /*b720*/  @P0 LDGSTS.E.BYPASS.LTC128B.128 [R170+0x11100], [R6.64], !P6 ;  /* 0x1110000006aa0fae */ /* 0x0003e4000f101d50 */
        /* <DEDUP_REMOVED lines=12> */
[----:B------:R-:W-:Y:S05]  /*b7f0*/  @P0 LEA.HI.X R7, R0, c[0x0][0x1cc], R7, 0x1, P1 ;  /* 0x0000730000070a11 */ /* 0x000fea00008f0c07 */
[----:B------:R1:W-:Y:S04]  /*b800*/  @P0 LDGSTS.E.BYPASS.LTC128B.128 [R170+0x15900], [R6.64], !P4 ;  /* 0x1590000006aa0fae */ /* 0x0003e8000e101d50 */
.L_x_363:
[----:B--234-:R-:W2:Y:S01]  /*b810*/  LDL.LU R17, [R1+0x20] ;  /* 0x0000200001117983 */ /* 0x01cea20000300800 */
[----:B------:R-:W-:Y:S01]  /*b820*/  FMNMX.FTZ R133, R175, R133, !PT ;  /* 0x00000085af857209 */ /* 0x000fe20007810000 */
[----:B------:R-:W-:Y:S02]  /*b830*/  UISETP.GT.AND UP0, UPT, UR8, UR10, UPT ;  /* 0x0000000a0800728c */ /* 0x000fe4000bf04270 */
[----:B------:R-:W0:Y:S01]  /*b840*/  LDGDEPBAR ;  /* 0x00000000000079af */ /* 0x000e220000000000 */
[----:B------:R-:W-:Y:S01]  /*b850*/  FMNMX.FTZ R133, R174, R133, !PT ;  /* 0x00000085ae857209 */ /* 0x000fe20007810000 */
[----:B------:R-:W-:Y:S02]  /*b860*/  UIADD3 UR8, UR8, -0x1, URZ ;  /* 0xffffffff08087890 */ /* 0x000fe4000fffe03f */
[----:B------:R-:W-:Y:S02]  /*b870*/  PLOP3.LUT P0, PT, PT, PT, UP0, 0x80, 0x0 ;  /* 0x000000000000781c */ /* 0x000fe40003f0f008 */
[----:B------:R-:W-:Y:S04]  /*b880*/  FMNMX.FTZ R133, R173, R133, !PT ;  /* 0x00000085ad857209 */ /* 0x000fe80007810000 */
[----:B------:R-:W-:Y:S04]  /*b890*/  FMNMX.FTZ R133, R169, R133, !PT ;  /* 0x00000085a9857209 */ /* 0x000fe80007810000 */
[----:B------:R-:W-:Y:S04]  /*b8a0*/  FMNMX.FTZ R133, R168, R133, !PT ;  /* 0x00000085a8857209 */ /* 0x000fe80007810000 */
[----:B------:R-:W-:Y:S04]  /*b8b0*/  FMNMX.FTZ R133, R134, R133, !PT ;  /* 0x0000008586857209 */ /* 0x000fe80007810000 */
[----:B------:R-:W-:Y:S04]  /*b8c0*/  FMNMX.FTZ R133, R13, R133, !PT ;  /* 0x000000850d857209 */ /* 0x000fe80007810000 */
[----:B-1----:R-:W-:Y:S04]  /*b8d0*/  FMNMX.FTZ R133, R11, R133, !PT ;  /* 0x000000850b857209 */ /* 0x002fe80007810000 */
        /* <DEDUP_REMOVED lines=12> */
[----:B------:R-:W3:Y:S01]  /*b9a0*/  LDL.LU R8, [R1+0x24] ;  /* 0x0000240001087983 */ /* 0x000ee20000300800 */
[--C-:B------:R-:W-:Y:S01]  /*b9b0*/  FFMA.FTZ R175, R175, c[0x0][0x2d0], -R2.reuse ;  /* 0x0000b400afaf7a23 */ /* 0x100fe20000010802 */
[----:B------:R-:W1:Y:S01]  /*b9c0*/  MUFU.EX2 R6, R0 ;  /* 0x0000000000067308 */ /* 0x000e620000000800 */
[--C-:B------:R-:W-:Y:S02]  /*b9d0*/  FFMA.FTZ R174, R174, c[0x0][0x2d0], -R2.reuse ;  /* 0x0000b400aeae7a23 */ /* 0x100fe40000010802 */
[--C-:B------:R-:W-:Y:S02]  /*b9e0*/  FFMA.FTZ R18, R168, c[0x0][0x2d0], -R2.reuse ;  /* 0x0000b400a8127a23 */ /* 0x100fe40000010802 */
[--C-:B------:R-:W-:Y:S02]  /*b9f0*/  FFMA.FTZ R173, R173, c[0x0][0x2d0], -R2.reuse ;  /* 0x0000b400adad7a23 */ /* 0x100fe40000010802 */
[--C-:B------:R-:W-:Y:S02]  /*ba00*/  FFMA.FTZ R169, R169, c[0x0][0x2d0], -R2.reuse ;  /* 0x0000b400a9a97a23 */ /* 0x100fe40000010802 */
[--C-:B------:R-:W-:Y:S01]  /*ba10*/  FFMA.FTZ R19, R134, c[0x0][0x2d0], -R2.reuse ;  /* 0x0000b40086137a23 */ /* 0x100fe20000010802 */
[----:B------:R-:W2:Y:S01]  /*ba20*/  MUFU.EX2 R175, R175 ;  /* 0x000000af00af7308 */ /* 0x000ea20000000800 */
[--C-:B------:R-:W-:Y:S02]  /*ba30*/  FFMA.FTZ R134, R11, c[0x0][0x2d0], -R2.reuse ;  /* 0x0000b4000b867a23 */ /* 0x100fe40000010802 */
[--C-:B------:R-:W-:Y:S02]  /*ba40*/  FFMA.FTZ R22, R13, c[0x0][0x2d0], -R2.reuse ;  /* 0x0000b4000d167a23 */ /* 0x100fe40000010802 */
[--C-:B------:R-:W-:Y:S02]  /*ba50*/  FFMA.FTZ R24, R10, c[0x0][0x2d0], -R2.reuse ;  /* 0x0000b4000a187a23 */ /* 0x100fe40000010802 */
[--C-:B------:R-:W-:Y:S02]  /*ba60*/  FFMA.FTZ R21, R5, c[0x0][0x2d0], -R2.reuse ;  /* 0x0000b40005157a23 */ /* 0x100fe40000010802 */
[----:B------:R-:W-:Y:S01]  /*ba70*/  FFMA.FTZ R7, R9, c[0x0][0x2d0], -R2 ;  /* 0x0000b40009077a23 */ /* 0x000fe20000010802 */
[----:B------:R-:W4:Y:S01]  /*ba80*/  MUFU.EX2 R168, R174 ;  /* 0x000000ae00a87308 */ /* 0x000f220000000800 */
[C---:B-1----:R-:W-:Y:S02]  /*ba90*/  FMUL.FTZ R25, R6.reuse, R137 ;  /* 0x0000008906197220 */ /* 0x042fe40000410000 */
[C---:B------:R-:W-:Y:S02]  /*baa0*/  FMUL.FTZ R9, R6.reuse, R153 ;  /* 0x0000009906097220 */ /* 0x040fe40000410000 */
[C---:B------:R-:W-:Y:S01]  /*bab0*/  FMUL.FTZ R13, R6.reuse, R149 ;  /* 0x00000095060d7220 */ /* 0x040fe20000410000 */
[----:B------:R-:W-:Y:S04]  /*bac0*/  MOV R149, R19 ;  /* 0x0000001300957202 */ /* 0x000fe80000000f00 */
[----:B------:R-:W1:Y:S01]  /*bad0*/  MUFU.EX2 R170, R173 ;  /* 0x000000ad00aa7308 */ /* 0x000e620000000800 */
[C---:B------:R-:W-:Y:S02]  /*bae0*/  FMUL.FTZ R28, R6.reuse, R28 ;  /* 0x0000001c061c7220 */ /* 0x040fe40000410000 */
[C---:B------:R-:W-:Y:S02]  /*baf0*/  FMUL.FTZ R29, R6.reuse, R29 ;  /* 0x0000001d061d7220 */ /* 0x040fe40000410000 */
[C---:B------:R-:W-:Y:S02]  /*bb00*/  FMUL.FTZ R32, R6.reuse, R32 ;  /* 0x0000002006207220 */ /* 0x040fe40000410000 */
[C---:B------:R-:W-:Y:S02]  /*bb10*/  FMUL.FTZ R33, R6.reuse, R33 ;  /* 0x0000002106217220 */ /* 0x040fe40000410000 */
[C---:B------:R-:W-:Y:S01]  /*bb20*/  FMUL.FTZ R36, R6.reuse, R36 ;  /* 0x0000002406247220 */ /* 0x040fe20000410000 */
[----:B------:R-:W5:Y:S01]  /*bb30*/  MUFU.EX2 R169, R169 ;  /* 0x000000a900a97308 */ /* 0x000f620000000800 */
        /* <DEDUP_REMOVED lines=48> */
[C---:B--2---:R-:W-:Y:S02]  /*be40*/  FFMA.FTZ R0, R6.reuse, R17, R175 ;  /* 0x0000001106007223 */ /* 0x044fe400000100af */
[----:B------:R-:W-:Y:S01]  /*be50*/  FMUL.FTZ R17, R6, R145 ;  /* 0x0000009106117220 */ /* 0x000fe20000410000 */
[----:B------:R-:W-:Y:S01]  /*be60*/  MOV R145, R24 ;  /* 0x0000001800917202 */ /* 0x000fe20000000f00 */
[C---:B----4-:R-:W-:Y:S01]  /*be70*/  FADD.FTZ R0, R168.reuse, R0 ;  /* 0x00000000a8007221 */ /* 0x050fe20000010000 */
[----:B------:R-:W-:Y:S01]  /*be80*/  F2FP.BF16.PACK_AB R168, R168, R175 ;  /* 0x000000afa8a8723e */ /* 0x000fe200000010ff */
[----:B------:R-:W-:Y:S02]  /*be90*/  FMUL.FTZ R24, R6, R136 ;  /* 0x0000008806187220 */ /* 0x000fe40000410000 */
[----:B-1----:R-:W-:Y:S01]  /*bea0*/  FADD.FTZ R0, R170, R0 ;  /* 0x00000000aa007221 */ /* 0x002fe20000010000 */
[C---:B-----5:R-:W-:Y:S03]  /*beb0*/  F2FP.BF16.PACK_AB R170, R169.reuse, R170 ;  /* 0x000000aaa9aa723e */ /* 0x060fe600000010ff */
[----:B------:R-:W-:Y:S01]  /*bec0*/  FADD.FTZ R11, R169, R0 ;  /* 0x00000000a90b7221 */ /* 0x000fe20000010000 */
        /* <DEDUP_REMOVED lines=16> */
[C---:B------:R-:W-:Y:S01]  /*bfd0*/  FADD.FTZ R0, -R2.reuse, R132 ;  /* 0x0000008402007221 */ /* 0x040fe20000010100 */
[----:B------:R-:W-:Y:S01]  /*bfe0*/  MOV R132, R21 ;  /* 0x0000001500847202 */ /* 0x000fe20000000f00 */
[----:B------:R-:W-:Y:S02]  /*bff0*/  FMUL.FTZ R5, R2, c[0x0][0x2d0] ;  /* 0x0000b40002057a20 */ /* 0x000fe40000410000 */
[----:B------:R-:W-:Y:S01]  /*c000*/  FMUL.FTZ R0, R0, c[0x0][0x2d0] ;  /* 0x0000b40000007a20 */ /* 0x000fe20000410000 */
[----:B------:R-:W-:Y:S01]  /*c010*/  MOV R153, R132 ;  /* 0x0000008400997202 */ /* 0x000fe20000000f00 */
[--C-:B------:R-:W-:Y:S01]  /*c020*/  FFMA.FTZ R178, R178, c[0x0][0x2d0], -R5.reuse ;  /* 0x0000b400b2b27a23 */ /* 0x100fe20000010805 */
[----:B------:R-:W-:Y:S01]  /*c030*/  MOV R132, R18 ;  /* 0x0000001200847202 */ /* 0x000fe20000000f00 */
[--C-:B------:R-:W-:Y:S02]  /*c040*/  FFMA.FTZ R27, R14, c[0x0][0x2d0], -R5.reuse ;  /* 0x0000b4000e1b7a23 */ /* 0x100fe40000010805 */
[----:B------:R-:W1:Y:S01]  /*c050*/  MUFU.EX2 R0, R0 ;  /* 0x0000000000007308 */ /* 0x000e620000000800 */
[--C-:B------:R-:W-:Y:S02]  /*c060*/  FFMA.FTZ R26, R12, c[0x0][0x2d0], -R5.reuse ;  /* 0x0000b4000c1a7a23 */ /* 0x100fe40000010805 */
[--C-:B------:R-:W-:Y:S02]  /*c070*/  FFMA.FTZ R174, R16, c[0x0][0x2d0], -R5.reuse ;  /* 0x0000b40010ae7a23 */ /* 0x100fe40000010805 */
[--C-:B------:R-:W-:Y:S02]  /*c080*/  FFMA.FTZ R23, R4, c[0x0][0x2d0], -R5.reuse ;  /* 0x0000b40004177a23 */ /* 0x100fe40000010805 */
[--C-:B------:R-:W-:Y:S02]  /*c090*/  FFMA.FTZ R179, R179, c[0x0][0x2d0], -R5.reuse ;  /* 0x0000b400b3b37a23 */ /* 0x100fe40000010805 */
[--C-:B------:R-:W-:Y:S01]  /*c0a0*/  FFMA.FTZ R177, R177, c[0x0][0x2d0], -R5.reuse ;  /* 0x0000b400b1b17a23 */ /* 0x100fe20000010805 */
[----:B------:R-:W3:Y:S01]  /*c0b0*/  MUFU.EX2 R178, R178 ;  /* 0x000000b200b27308 */ /* 0x000ee20000000800 */
[--C-:B------:R-:W-:Y:S02]  /*c0c0*/  FFMA.FTZ R176, R176, c[0x0][0x2d0], -R5.reuse ;  /* 0x0000b400b0b07a23 */ /* 0x100fe40000010805 */
[--C-:B------:R-:W-:Y:S02]  /*c0d0*/  FFMA.FTZ R173, R172, c[0x0][0x2d0], -R5.reuse ;  /* 0x0000b400acad7a23 */ /* 0x100fe40000010805 */
[--C-:B------:R-:W-:Y:S01]  /*c0e0*/  FFMA.FTZ R172, R171, c[0x0][0x2d0], -R5.reuse ;  /* 0x0000b400abac7a23 */ /* 0x100fe20000010805 */
[----:B------:R-:W-:Y:S01]  /*c0f0*/  MOV R171, R20 ;  /* 0x0000001400ab7202 */ /* 0x000fe20000000f00 */
[--C-:B------:R-:W-:Y:S01]  /*c100*/  FFMA.FTZ R175, R15, c[0x0][0x2d0], -R5.reuse ;  /* 0x0000b4000faf7a23 */ /* 0x100fe20000010805 */
[----:B------:R-:W-:Y:S01]  /*c110*/  MOV R15, R7 ;  /* 0x00000007000f7202 */ /* 0x000fe20000000f00 */
[----:B------:R-:W-:Y:S01]  /*c120*/  FFMA.FTZ R10, R3, c[0x0][0x2d0], -R5 ;  /* 0x0000b400030a7a23 */ /* 0x000fe20000010805 */
[----:B------:R-:W2:Y:S01]  /*c130*/  MUFU.EX2 R169, R179 ;  /* 0x000000b300a97308 */ /* 0x000ea20000000800 */
[C---:B------:R-:W-:Y:S01]  /*c140*/  FMUL.FTZ R5, R6.reuse, R157 ;  /* 0x0000009d06057220 */ /* 0x040fe20000410000 */
[----:B------:R-:W-:Y:S01]  /*c150*/  MOV R157, R26 ;  /* 0x0000001a009d7202 */ /* 0x000fe20000000f00 */
[----:B------:R-:W-:Y:S02]  /*c160*/  FMUL.FTZ R20, R6, R140 ;  /* 0x0000008c06147220 */ /* 0x000fe40000410000 */
[----:B-1----:R-:W-:Y:S02]  /*c170*/  FMUL.FTZ R26, R0, R138 ;  /* 0x0000008a001a7220 */ /* 0x002fe40000410000 */
[C---:B------:R-:W-:Y:S02]  /*c180*/  FMUL.FTZ R21, R6.reuse, R141 ;  /* 0x0000008d06157220 */ /* 0x040fe40000410000 */
[C---:B------:R-:W-:Y:S01]  /*c190*/  FMUL.FTZ R4, R6.reuse, R156 ;  /* 0x0000009c06047220 */ /* 0x040fe20000410000 */
[----:B------:R-:W-:Y:S01]  /*c1a0*/  MOV R156, R23 ;  /* 0x00000017009c7202 */ /* 0x000fe20000000f00 */
[C---:B------:R-:W-:Y:S01]  /*c1b0*/  FMUL.FTZ R12, R6.reuse, R148 ;  /* 0x00000094060c7220 */ /* 0x040fe20000410000 */
[----:B------:R-:W-:Y:S01]  /*c1c0*/  MUFU.EX2 R132, R132 ;  /* 0x0000008400847308 */ /* 0x000fe20000000800 */
[----:B------:R-:W-:Y:S02]  /*c1d0*/  FMUL.FTZ R16, R6, R144 ;  /* 0x0000009006107220 */ /* 0x000fe40000410000 */
[----:B---3--:R-:W-:Y:S02]  /*c1e0*/  FFMA.FTZ R3, R0, R8, R178 ;  /* 0x0000000800037223 */ /* 0x008fe400000100b2 */
[----:B------:R-:W-:Y:S01]  /*c1f0*/  FMUL.FTZ R8, R6, R152 ;  /* 0x0000009806087220 */ /* 0x000fe20000410000 */
[----:B------:R-:W-:Y:S01]  /*c200*/  MOV R152, R27 ;  /* 0x0000001b00987202 */ /* 0x000fe20000000f00 */
[C---:B------:R-:W-:Y:S02]  /*c210*/  FMUL.FTZ R27, R0.reuse, R139 ;  /* 0x0000008b001b7220 */ /* 0x040fe40000410000 */
[----:B------:R-:W1:Y:S01]  /*c220*/  LDSM.16.MT88.4 R136, [R236+0x100] ;  /* 0x00010000ec88783b */ /* 0x000e620000004200 */
[C---:B------:R-:W-:Y:S01]  /*c230*/  FMUL.FTZ R6, R0.reuse, R158 ;  /* 0x0000009e00067220 */ /* 0x040fe20000410000 */
[----:B------:R-:W-:Y:S01]  /*c240*/  MOV R158, R171 ;  /* 0x000000ab009e7202 */ /* 0x000fe20000000f00 */
[C---:B------:R-:W-:Y:S01]  /*c250*/  FMUL.FTZ R14, R0.reuse, R150 ;  /* 0x00000096000e7220 */ /* 0x040fe20000410000 */
[----:B------:R-:W3:Y:S01]  /*c260*/  MUFU.EX2 R171, R177 ;  /* 0x000000b100ab7308 */ /* 0x000ee20000000800 */
[C---:B--2---:R-:W-:Y:S01]  /*c270*/  FADD.FTZ R3, R169.reuse, R3 ;  /* 0x00000003a9037221 */ /* 0x044fe20000010000 */
[----:B------:R-:W-:Y:S01]  /*c280*/  F2FP.BF16.PACK_AB R169, R169, R178 ;  /* 0x000000b2a9a9723e */ /* 0x000fe200000010ff */
[C---:B------:R-:W-:Y:S01]  /*c290*/  FMUL.FTZ R7, R0.reuse, R159 ;  /* 0x0000009f00077220 */ /* 0x040fe20000410000 */
[----:B------:R-:W-:Y:S01]  /*c2a0*/  MOV R179, R10 ;  /* 0x0000000a00b37202 */ /* 0x000fe20000000f00 */
[C---:B------:R-:W-:Y:S01]  /*c2b0*/  FMUL.FTZ R10, R0.reuse, R154 ;  /* 0x0000009a000a7220 */ /* 0x040fe20000410000 */
[----:B------:R-:W-:Y:S01]  /*c2c0*/  MOV R154, R11 ;  /* 0x0000000b009a7202 */ /* 0x000fe20000000f00 */
[C---:B------:R-:W-:Y:S01]  /*c2d0*/  FMUL.FTZ R11, R0.reuse, R155 ;  /* 0x0000009b000b7220 */ /* 0x040fe20000410000 */
[----:B------:R-:W-:Y:S01]  /*c2e0*/  MOV R159, R15 ;  /* 0x0000000f009f7202 */ /* 0x000fe20000000f00 */
[C---:B------:R-:W-:Y:S01]  /*c2f0*/  FMUL.FTZ R15, R0.reuse, R151 ;  /* 0x00000097000f7220 */ /* 0x040fe20000410000 */
[----:B------:R-:W2:Y:S01]  /*c300*/  MUFU.EX2 R150, R176 ;  /* 0x000000b000967308 */ /* 0x000ea20000000800 */
[C---:B------:R-:W-:Y:S01]  /*c310*/  FMUL.FTZ R18, R0.reuse, R146 ;  /* 0x0000009200127220 */ /* 0x040fe20000410000 */
[----:B------:R-:W-:Y:S01]  /*c320*/  MOV R178, R22 ;  /* 0x0000001600b27202 */ /* 0x000fe20000000f00 */
[C---:B------:R-:W-:Y:S02]  /*c330*/  FMUL.FTZ R19, R0.reuse, R147 ;  /* 0x0000009300137220 */ /* 0x040fe40000410000 */
[C---:B------:R-:W-:Y:S02]  /*c340*/  FMUL.FTZ R22, R0.reuse, R142 ;  /* 0x0000008e00167220 */ /* 0x040fe40000410000 */
[C---:B------:R-:W-:Y:S02]  /*c350*/  FMUL.FTZ R23, R0.reuse, R143 ;  /* 0x0000008f00177220 */ /* 0x040fe40000410000 */
[C---:B------:R-:W-:Y:S01]  /*c360*/  FMUL.FTZ R30, R0.reuse, R30 ;  /* 0x0000001e001e7220 */ /* 0x040fe20000410000 */
[----:B------:R-:W-:Y:S01]  /*c370*/  LDSM.16.MT88.4 R140, [R236+0x900] ;  /* 0x00090000ec8c783b */ /* 0x000fe20000004200 */
[C---:B------:R-:W-:Y:S01]  /*c380*/  FMUL.FTZ R31, R0.reuse, R31 ;  /* 0x0000001f001f7220 */ /* 0x040fe20000410000 */
[----:B------:R-:W-:Y:S01]  /*c390*/  MUFU.EX2 R144, R178 ;  /* 0x000000b200907308 */ /* 0x000fe20000000800 */
[C---:B------:R-:W-:Y:S02]  /*c3a0*/  FMUL.FTZ R34, R0.reuse, R34 ;  /* 0x0000002200227220 */ /* 0x040fe40000410000 */
[----:B---3--:R-:W-:Y:S02]  /*c3b0*/  FADD.FTZ R148, R171, R3 ;  /* 0x00000003ab947221 */ /* 0x008fe40000010000 */
[C---:B------:R-:W-:Y:S02]  /*c3c0*/  FMUL.FTZ R35, R0.reuse, R35 ;  /* 0x0000002300237220 */ /* 0x040fe40000410000 */
[C---:B------:R-:W-:Y:S02]  /*c3d0*/  FMUL.FTZ R38, R0.reuse, R38 ;  /* 0x0000002600267220 */ /* 0x040fe40000410000 */
[C---:B------:R-:W-:Y:S01]  /*c3e0*/  FMUL.FTZ R39, R0.reuse, R39 ;  /* 0x0000002700277220 */ /* 0x040fe20000410000 */
[----:B------:R-:W3:Y:S01]  /*c3f0*/  MUFU.EX2 R3, R149 ;  /* 0x0000009500037308 */ /* 0x000ee20000000800 */
[----:B------:R-:W-:Y:S01]  /*c400*/  FMUL.FTZ R42, R0, R42 ;  /* 0x0000002a002a7220 */ /* 0x000fe20000410000 */
[----:B--2---:R-:W-:Y:S01]  /*c410*/  F2FP.BF16.PACK_AB R171, R150, R171 ;  /* 0x000000ab96ab723e */ /* 0x004fe200000010ff */
[C---:B------:R-:W-:Y:S02]  /*c420*/  FMUL.FTZ R43, R0.reuse, R43 ;  /* 0x0000002b002b7220 */ /* 0x040fe40000410000 */
[C---:B------:R-:W-:Y:S02]  /*c430*/  FMUL.FTZ R46, R0.reuse, R46 ;  /* 0x0000002e002e7220 */ /* 0x040fe40000410000 */
[C---:B------:R-:W-:Y:S02]  /*c440*/  FMUL.FTZ R47, R0.reuse, R47 ;  /* 0x0000002f002f7220 */ /* 0x040fe40000410000 */
[C---:B-1----:R-:W-:Y:S01]  /*c450*/  HMMA.16816.F32.BF16 R4, R168.reuse, R136, R4 ;  /* 0x00000088a804723c */ /* 0x042fe20000041804 */
[----:B------:R-:W-:Y:S04]  /*c460*/  MUFU.EX2 R149, R173 ;  /* 0x000000ad00957308 */ /* 0x000fe80000000800 */
[C---:B------:R-:W-:Y:S02]  /*c470*/  FMUL.FTZ R50, R0.reuse, R50 ;  /* 0x0000003200327220 */ /* 0x040fe40000410000 */
[C---:B------:R-:W-:Y:S01]  /*c480*/  FMUL.FTZ R51, R0.reuse, R51 ;  /* 0x0000003300337220 */ /* 0x040fe20000410000 */
[C---:B------:R-:W-:Y:S01]  /*c490*/  HMMA.16816.F32.BF16 R8, R168.reuse, R138, R8 ;  /* 0x0000008aa808723c */ /* 0x040fe20000041808 */
[----:B------:R-:W1:Y:S02]  /*c4a0*/  LDSM.16.MT88.4 R136, [R237+0x100] ;  /* 0x00010000ed88783b */ /* 0x000e640000004200 */
[----:B------:R-:W2:Y:S01]  /*c4b0*/  MUFU.EX2 R178, R172 ;  /* 0x000000ac00b27308 */ /* 0x000ea20000000800 */
[C---:B------:R-:W-:Y:S02]  /*c4c0*/  FMUL.FTZ R54, R0.reuse, R54 ;  /* 0x0000003600367220 */ /* 0x040fe40000410000 */
[C---:B------:R-:W-:Y:S02]  /*c4d0*/  FMUL.FTZ R55, R0.reuse, R55 ;  /* 0x0000003700377220 */ /* 0x040fe40000410000 */
[C---:B------:R-:W-:Y:S04]  /*c4e0*/  FMUL.FTZ R58, R0.reuse, R58 ;  /* 0x0000003a003a7220 */ /* 0x040fe80000410000 */
        /* <DEDUP_REMOVED lines=13> */
[----:B------:R-:W4:Y:S01]  /*c5c0*/  MUFU.EX2 R176, R175 ;  /* 0x000000af00b07308 */ /* 0x000f220000000800 */
[C---:B------:R-:W-:Y:S02]  /*c5d0*/  FMUL.FTZ R82, R0.reuse, R82 ;  /* 0x0000005200527220 */ /* 0x040fe40000410000 */
[C---:B------:R-:W-:Y:S02]  /*c5e0*/  FMUL.FTZ R83, R0.reuse, R83 ;  /* 0x0000005300537220 */ /* 0x040fe40000410000 */
[C---:B------:R-:W-:Y:S02]  /*c5f0*/  FMUL.FTZ R86, R0.reuse, R86 ;  /* 0x0000005600567220 */ /* 0x040fe40000410000 */
[C---:B------:R-:W-:Y:S01]  /*c600*/  FMUL.FTZ R87, R0.reuse, R87 ;  /* 0x0000005700577220 */ /* 0x040fe20000410000 */
[C---:B-1----:R-:W-:Y:S02]  /*c610*/  HMMA.16816.F32.BF16 R12, R168.reuse, R136, R12 ;  /* 0x00000088a80c723c */ /* 0x042fe4000004180c */
[----:B------:R-:W1:Y:S01]  /*c620*/  MUFU.EX2 R175, R157 ;  /* 0x0000009d00af7308 */ /* 0x000e620000000800 */
[C---:B------:R-:W-:Y:S02]  /*c630*/  FMUL.FTZ R90, R0.reuse, R90 ;  /* 0x0000005a005a7220 */ /* 0x040fe40000410000 */
[C---:B------:R-:W-:Y:S02]  /*c640*/  FMUL.FTZ R91, R0.reuse, R91 ;  /* 0x0000005b005b7220 */ /* 0x040fe40000410000 */
[C---:B------:R-:W-:Y:S01]  /*c650*/  FMUL.FTZ R94, R0.reuse, R94 ;  /* 0x0000005e005e7220 */ /* 0x040fe20000410000 */
[C---:B------:R-:W-:Y:S01]  /*c660*/  HMMA.16816.F32.BF16 R16, R168.reuse, R138, R16 ;  /* 0x0000008aa810723c */ /* 0x040fe20000041810 */
[----:B------:R-:W5:Y:S03]  /*c670*/  LDSM.16.MT88.4 R136, [R240+0x100] ;  /* 0x00010000f088783b */ /* 0x000f660000004200 */
[C---:B------:R-:W-:Y:S01]  /*c680*/  FMUL.FTZ R95, R0.reuse, R95 ;  /* 0x0000005f005f7220 */ /* 0x040fe20000410000 */
[----:B------:R-:W-:Y:S01]  /*c690*/  MUFU.EX2 R172, R156 ;  /* 0x0000009c00ac7308 */ /* 0x000fe20000000800 */
[C---:B------:R-:W-:Y:S02]  /*c6a0*/  FMUL.FTZ R98, R0.reuse, R98 ;  /* 0x0000006200627220 */ /* 0x040fe40000410000 */
[C---:B------:R-:W-:Y:S04]  /*c6b0*/  FMUL.FTZ R99, R0.reuse, R99 ;  /* 0x0000006300637220 */ /* 0x040fe80000410000 */
[C---:B------:R-:W-:Y:S02]  /*c6c0*/  FMUL.FTZ R102, R0.reuse, R102 ;  /* 0x0000006600667220 */ /* 0x040fe40000410000 */
[C---:B------:R-:W-:Y:S01]  /*c6d0*/  FMUL.FTZ R103, R0.reuse, R103 ;  /* 0x0000006700677220 */ /* 0x040fe20000410000 */
[----:B------:R-:W1:Y:S01]  /*c6e0*/  MUFU.EX2 R173, R179 ;  /* 0x000000b300ad7308 */ /* 0x000e620000000800 */
        /* <DEDUP_REMOVED lines=12> */
[C---:B------:R-:W-:Y:S01]  /*c7b0*/  FMUL.FTZ R130, R0.reuse, R130 ;  /* 0x0000008200827220 */ /* 0x040fe20000410000 */
[C---:B-----5:R-:W-:Y:S03]  /*c7c0*/  HMMA.16816.F32.BF16 R20, R168.reuse, R136, R20 ;  /* 0x00000088a814723c */ /* 0x060fe60000041814 */
[----:B------:R-:W-:Y:S02]  /*c7d0*/  FMUL.FTZ R131, R0, R131 ;  /* 0x0000008300837220 */ /* 0x000fe40000410000 */
[----:B------:R-:W-:Y:S01]  /*c7e0*/  FADD.FTZ R0, R132, R154 ;  /* 0x0000009a84007221 */ /* 0x000fe20000010000 */
[----:B------:R-:W-:Y:S02]  /*c7f0*/  MOV R154, R145 ;  /* 0x00000091009a7202 */ /* 0x000fe40000000f00 */
[C---:B------:R-:W-:Y:S01]  /*c800*/  HMMA.16816.F32.BF16 R24, R168.reuse, R138, R24 ;  /* 0x0000008aa818723c */ /* 0x040fe20000041818 */
[----:B------:R-:W5:Y:S03]  /*c810*/  LDSM.16.MT88.4 R136, [R239+0x100] ;  /* 0x00010000ef88783b */ /* 0x000f660000004200 */
[C---:B---3--:R-:W-:Y:S04]  /*c820*/  FADD.FTZ R0, R3.reuse, R0 ;  /* 0x0000000003007221 */ /* 0x048fe80000010000 */
[----:B------:R-:W-:Y:S04]  /*c830*/  FADD.FTZ R0, R144, R0 ;  /* 0x0000000090007221 */ /* 0x000fe80000010000 */
[----:B------:R-:W-:Y:S01]  /*c840*/  FADD.FTZ R0, R134, R0 ;  /* 0x0000000086007221 */ /* 0x000fe20000010000 */
[C---:B-----5:R-:W-:Y:S08]  /*c850*/  HMMA.16816.F32.BF16 R28, R168.reuse, R136, R28 ;  /* 0x00000088a81c723c */ /* 0x060ff0000004181c */
[C---:B------:R-:W-:Y:S01]  /*c860*/  HMMA.16816.F32.BF16 R32, R168.reuse, R138, R32 ;  /* 0x0000008aa820723c */ /* 0x040fe20000041820 */
[----:B------:R-:W3:Y:S07]  /*c870*/  LDSM.16.MT88.4 R136, [R236+0x1900] ;  /* 0x00190000ec88783b */ /* 0x000eee0000004200 */
[C---:B---3--:R-:W-:Y:S08]  /*c880*/  HMMA.16816.F32.BF16 R36, R168.reuse, R136, R36 ;  /* 0x00000088a824723c */ /* 0x048ff00000041824 */
        /* <DEDUP_REMOVED lines=32> */
[C---:B---3--:R-:W-:Y:S07]  /*ca90*/  HMMA.16816.F32.BF16 R124, R168.reuse, R136, R124 ;  /* 0x00000088a87c723c */ /* 0x048fee000004187c */
[----:B------:R-:W-:Y:S01]  /*caa0*/  F2FP.BF16.PACK_AB R136, R3, R132 ;  /* 0x000000840388723e */ /* 0x000fe200000010ff */
[----:B------:R-:W-:Y:S01]  /*cab0*/  HMMA.16816.F32.BF16 R128, R168, R138, R128 ;  /* 0x0000008aa880723c */ /* 0x000fe20000041880 */
[----:B------:R-:W3:Y:S03]  /*cac0*/  MUFU.EX2 R132, R154 ;  /* 0x0000009a00847308 */ /* 0x000ee60000000800 */
[----:B--2---:R-:W-:Y:S01]  /*cad0*/  F2FP.BF16.PACK_AB R137, R178, R149 ;  /* 0x00000095b289723e */ /* 0x004fe200000010ff */
[----:B------:R-:W-:Y:S02]  /*cae0*/  FADD.FTZ R3, R150, R148 ;  /* 0x0000009496037221 */ /* 0x000fe40000010000 */
[----:B------:R-:W-:Y:S02]  /*caf0*/  F2FP.BF16.PACK_AB R138, R134, R144 ;  /* 0x00000090868a723e */ /* 0x000fe400000010ff */
[----:B------:R-:W2:Y:S02]  /*cb00*/  LDSM.16.MT88.4 R144, [R237+0x900] ;  /* 0x00090000ed90783b */ /* 0x000ea40000004200 */
[----:B------:R5:W-:Y:S01]  /*cb10*/  MUFU.EX2 R170, R153 ;  /* 0x0000009900aa7308 */ /* 0x000be20000000800 */
[----:B----4-:R-:W-:Y:S02]  /*cb20*/  F2FP.BF16.PACK_AB R139, R176, R177 ;  /* 0x000000b1b08b723e */ /* 0x010fe400000010ff */
[----:B-1----:R-:W-:Y:S02]  /*cb30*/  F2FP.BF16.PACK_AB R169, R175, R174 ;  /* 0x000000aeafa9723e */ /* 0x002fe400000010ff */
[----:B------:R-:W-:Y:S03]  /*cb40*/  F2FP.BF16.PACK_AB R171, R173, R172 ;  /* 0x000000acadab723e */ /* 0x000fe600000010ff */
[C---:B------:R-:W-:Y:S02]  /*cb50*/  HMMA.16816.F32.BF16 R4, R136.reuse, R140, R4 ;  /* 0x0000008c8804723c */ /* 0x040fe40000041804 */
[----:B------:R-:W1:Y:S03]  /*cb60*/  MUFU.EX2 R168, R159 ;  /* 0x0000009f00a87308 */ /* 0x000e660000000800 */
[----:B---3--:R-:W-:Y:S03]  /*cb70*/  FADD.FTZ R0, R132, R0 ;  /* 0x0000000084007221 */ /* 0x008fe60000010000 */
[C---:B------:R-:W-:Y:S01]  /*cb80*/  HMMA.16816.F32.BF16 R8, R136.reuse, R142, R8 ;  /* 0x0000008e8808723c */ /* 0x040fe20000041808 */
[----:B------:R-:W3:Y:S03]  /*cb90*/  LDSM.16.MT88.4 R140, [R240+0x900] ;  /* 0x00090000f08c783b */ /* 0x000ee60000004200 */
[----:B------:R-:W4:Y:S05]  /*cba0*/  MUFU.EX2 R134, R158 ;  /* 0x0000009e00867308 */ /* 0x000f2a0000000800 */
[----:B-----5:R-:W-:Y:S03]  /*cbb0*/  LDSM.16.MT88.4 R152, [R236+0x1100] ;  /* 0x00110000ec98783b */ /* 0x020fe60000004200 */
[C---:B-1----:R-:W-:Y:S01]  /*cbc0*/  FADD.FTZ R0, R168.reuse, R0 ;  /* 0x00000000a8007221 */ /* 0x042fe20000010000 */
[----:B------:R-:W-:Y:S01]  /*cbd0*/  F2FP.BF16.PACK_AB R168, R168, R132 ;  /* 0x00000084a8a8723e */ /* 0x000fe200000010ff */
[C---:B--2---:R-:W-:Y:S03]  /*cbe0*/  HMMA.16816.F32.BF16 R12, R136.reuse, R144, R12 ;  /* 0x00000090880c723c */ /* 0x044fe6000004180c */
[----:B----4-:R-:W-:Y:S05]  /*cbf0*/  FADD.FTZ R0, R134, R0 ;  /* 0x0000000086007221 */ /* 0x010fea0000010000 */
[C---:B------:R-:W-:Y:S01]  /*cc00*/  HMMA.16816.F32.BF16 R16, R136.reuse, R146, R16 ;  /* 0x000000928810723c */ /* 0x040fe20000041810 */
[----:B------:R-:W1:Y:S03]  /*cc10*/  LDSM.16.MT88.4 R144, [R239+0x900] ;  /* 0x00090000ef90783b */ /* 0x000e660000004200 */
[C---:B------:R-:W-:Y:S01]  /*cc20*/  FADD.FTZ R132, R170.reuse, R0 ;  /* 0x00000000aa847221 */ /* 0x040fe20000010000 */
[----:B------:R-:W-:Y:S01]  /*cc30*/  F2FP.BF16.PACK_AB R170, R170, R134 ;  /* 0x00000086aaaa723e */ /* 0x000fe200000010ff */
[----:B------:R-:W-:Y:S03]  /*cc40*/  FADD.FTZ R0, R149, R3 ;  /* 0x0000000395007221 */ /* 0x000fe60000010000 */
[----:B------:R2:W-:Y:S01]  /*cc50*/  STL [R1+0x20], R132 ;  /* 0x0000208401007387 */ /* 0x0005e20000100800 */
[C---:B---3--:R-:W-:Y:S03]  /*cc60*/  HMMA.16816.F32.BF16 R20, R136.reuse, R140, R20 ;  /* 0x0000008c8814723c */ /* 0x048fe60000041814 */
[----:B------:R-:W-:Y:S04]  /*cc70*/  FADD.FTZ R0, R178, R0 ;  /* 0x00000000b2007221 */ /* 0x000fe80000010000 */
[----:B------:R-:W-:Y:S01]  /*cc80*/  FADD.FTZ R0, R177, R0 ;  /* 0x00000000b1007221 */ /* 0x000fe20000010000 */
[C---:B------:R-:W-:Y:S01]  /*cc90*/  HMMA.16816.F32.BF16 R24, R136.reuse, R142, R24 ;  /* 0x0000008e8818723c */ /* 0x040fe20000041818 */
[----:B------:R-:W3:Y:S03]  /*cca0*/  LDSM.16.MT88.4 R140, [R236+0x2100] ;  /* 0x00210000ec8c783b */ /* 0x000ee60000004200 */
[----:B------:R-:W-:Y:S04]  /*ccb0*/  FADD.FTZ R0, R176, R0 ;  /* 0x00000000b0007221 */ /* 0x000fe80000010000 */
[----:B------:R-:W-:Y:S04]  /*ccc0*/  FADD.FTZ R0, R174, R0 ;  /* 0x00000000ae007221 */ /* 0x000fe80000010000 */
[----:B------:R-:W-:Y:S01]  /*ccd0*/  FADD.FTZ R0, R175, R0 ;  /* 0x00000000af007221 */ /* 0x000fe20000010000 */
[----:B--2---:R-:W-:Y:S03]  /*cce0*/  MOV R132, R2 ;  /* 0x0000000200847202 */ /* 0x004fe60000000f00 */
[----:B------:R-:W-:Y:S04]  /*ccf0*/  FADD.FTZ R0, R172, R0 ;  /* 0x00000000ac007221 */ /* 0x000fe80000010000 */
[----:B------:R-:W-:Y:S01]  /*cd00*/  FADD.FTZ R0, R173, R0 ;  /* 0x00000000ad007221 */ /* 0x000fe20000010000 */
[C---:B-1----:R-:W-:Y:S04]  /*cd10*/  HMMA.16816.F32.BF16 R28, R136.reuse, R144, R28 ;  /* 0x00000090881c723c */ /* 0x042fe8000004181c */
[----:B------:R-:W-:Y:S04]  /*cd20*/  STL [R1+0x24], R0 ;  /* 0x0000240001007387 */ /* 0x000fe80000100800 */
[C---:B------:R-:W-:Y:S01]  /*cd30*/  HMMA.16816.F32.BF16 R32, R136.reuse, R146, R32 ;  /* 0x000000928820723c */ /* 0x040fe20000041820 */
[----:B------:R-:W1:Y:S07]  /*cd40*/  LDSM.16.MT88.4 R144, [R237+0x2100] ;  /* 0x00210000ed90783b */ /* 0x000e6e0000004200 */
[C---:B---3--:R-:W-:Y:S08]  /*cd50*/  HMMA.16816.F32.BF16 R36, R136.reuse, R140, R36 ;  /* 0x0000008c8824723c */ /* 0x048ff00000041824 */
        /* <DEDUP_REMOVED lines=30> */
[C---:B------:R-:W-:Y:S08]  /*cf40*/  HMMA.16816.F32.BF16 R120, R136.reuse, R142, R120 ;  /* 0x0000008e8878723c */ /* 0x040ff00000041878 */
[C---:B-1----:R-:W-:Y:S08]  /*cf50*/  HMMA.16816.F32.BF16 R124, R136.reuse, R144, R124 ;  /* 0x00000090887c723c */ /* 0x042ff0000004187c */
        /* <DEDUP_REMOVED lines=49> */
.L_x_361:
[----:B------:R-:W-:-:S06]  /*d270*/  UISETP.GE.AND UP0, UPT, UR8, UR9, UPT ;  /* 0x000000090800728c */ /* 0x000fcc000bf06270 */
[----:B------:R-:W-:-:S13]  /*d280*/  PLOP3.LUT P0, PT, PT, PT, UP0, 0x40, 0x0 ;  /* 0x000000000000781c */ /* 0x000fda0003f0e808 */
[----:B------:R-:W-:Y:S05]  /*d290*/  @P0 BRA `(.L_x_365) ;  /* 0x00003f6000000947 */ /* 0x000fea0003800000 */
[----:B------:R-:W2:Y:S01]  /*d2a0*/  LDL.64 R8, [R1+0x48] ;  /* 0x0000480001087983 */ /* 0x000ea20000100a00 */
[----:B------:R-:W-:-:S03]  /*d2b0*/  ULDC.64 UR4, c[0x0][0x208] ;  /* 0x0000820000047ab9 */ /* 0x000fc60000000a00 */
[----:B------:R-:W3:Y:S04]  /*d2c0*/  LDL.64 R2, [R1+0x40] ;  /* 0x0000400001027983 */ /* 0x000ee80000100a00 */
[----:B------:R-:W4:Y:S04]  /*d2d0*/  LDL.64 R6, [R1+0x38] ;  /* 0x0000380001067983 */ /* 0x000f280000100a00 */
[----:B-1----:R-:W4:Y:S01]  /*d2e0*/  LDL.64 R4, [R1+0x30] ;  /* 0x0000300001047983 */ /* 0x002f220000100a00 */
[----:B------:R-:W-:Y:S01]  /*d2f0*/  UIMAD.WIDE.U32 UR18, UR4, 0x30, URZ ;  /* 0x00000030041278a5 */ /* 0x000fe2000f8e003f */
[----:B------:R-:W-:Y:S01]  /*d300*/  IMAD.MOV.U32 R134, RZ, RZ, R132 ;  /* 0x000000ffff867224 */ /* 0x000fe200078e0084 */
[----:B------:R-:W-:-:S04]  /*d310*/  UIMAD UR5, UR5, 0x30, URZ ;  /* 0x00000030050578a4 */ /* 0x000fc8000f8e023f */
[----:B------:R-:W-:Y:S01]  /*d320*/  UIADD3 UR10, UR19, UR5, URZ ;  /* 0x00000005130a7290 */ /* 0x000fe2000fffe03f */
[C---:B--2---:R-:W-:Y:S02]  /*d330*/  IADD3 R10, P0, R8.reuse, 0x40, RZ ;  /* 0x00000040080a7810 */ /* 0x044fe40007f1e0ff */
[C---:B------:R-:W-:Y:S01]  /*d340*/  IADD3 R0, P1, R8.reuse, 0x80, RZ ;  /* 0x0000008008007810 */ /* 0x040fe20007f3e0ff */
[----:B---3--:R-:W1:Y:S04]  /*d350*/  S2R R2, SR_TID.X ;  /* 0x0000000000027919 */ /* 0x008e680000002100 */
[--C-:B------:R-:W-:Y:S01]  /*d360*/  IMAD.X R9, RZ, RZ, R3.reuse, P1 ;  /* 0x000000ffff097224 */ /* 0x100fe200008e0603 */
[----:B------:R2:W-:Y:S04]  /*d370*/  STL [R1+0x6c], R10 ;  /* 0x00006c0a01007387 */ /* 0x0005e80000100800 */
[----:B------:R3:W-:Y:S01]  /*d380*/  STL [R1+0x64], R0 ;  /* 0x0000640001007387 */ /* 0x0007e20000100800 */
[----:B--2---:R-:W-:Y:S01]  /*d390*/  IMAD.X R10, RZ, RZ, R3, P0 ;  /* 0x000000ffff0a7224 */ /* 0x004fe200000e0603 */
[----:B---3--:R-:W-:-:S04]  /*d3a0*/  IADD3 R0, P0, R8, 0xc0, RZ ;  /* 0x000000c008007810 */ /* 0x008fc80007f1e0ff */
[----:B------:R-:W-:Y:S01]  /*d3b0*/  STL [R1+0x68], R10 ;  /* 0x0000680a01007387 */ /* 0x000fe20000100800 */
[----:B----4-:R-:W-:-:S03]  /*d3c0*/  IADD3 R8, P2, R6, 0x40, RZ ;  /* 0x0000004006087810 */ /* 0x010fc60007f5e0ff */
[----:B------:R2:W-:Y:S04]  /*d3d0*/  STL [R1+0x5c], R0 ;  /* 0x00005c0001007387 */ /* 0x0005e80000100800 */
[----:B------:R-:W-:Y:S04]  /*d3e0*/  STL [R1+0x60], R9 ;  /* 0x0000600901007387 */ /* 0x000fe80000100800 */
[----:B------:R-:W-:Y:S01]  /*d3f0*/  STL [R1+0x54], R8 ;  /* 0x0000540801007387 */ /* 0x000fe20000100800 */
[----:B--2---:R-:W-:Y:S01]  /*d400*/  IMAD.X R0, RZ, RZ, R3, P0 ;  /* 0x000000ffff007224 */ /* 0x004fe200000e0603 */
[----:B------:R-:W-:-:S04]  /*d410*/  IADD3 R3, P1, R6, 0x80, RZ ;  /* 0x0000008006037810 */ /* 0x000fc80007f3e0ff */
[----:B------:R2:W-:Y:S04]  /*d420*/  STL [R1+0x58], R0 ;  /* 0x0000580001007387 */ /* 0x0005e80000100800 */
[----:B------:R3:W-:Y:S04]  /*d430*/  STL [R1+0x2c], R3 ;  /* 0x00002c0301007387 */ /* 0x0007e80000100800 */
[----:B--2---:R-:W2:Y:S01]  /*d440*/  S2R R0, SR_TID.X ;  /* 0x0000000000007919 */ /* 0x004ea20000002100 */
[----:B---3--:R-:W-:-:S05]  /*d450*/  IMAD.X R3, RZ, RZ, R5, P2 ;  /* 0x000000ffff037224 */ /* 0x008fca00010e0605 */
[----:B------:R3:W-:Y:S01]  /*d460*/  STL [R1+0x50], R3 ;  /* 0x0000500301007387 */ /* 0x0007e20000100800 */
[----:B--2---:R-:W-:-:S04]  /*d470*/  SHF.R.S32.HI R0, RZ, 0x1f, R0 ;  /* 0x0000001fff007819 */ /* 0x004fc80000011400 */
[----:B-1----:R-:W-:Y:S02]  /*d480*/  LEA.HI R0, R0, R2, RZ, 0x3 ;  /* 0x0000000200007211 */ /* 0x002fe400078f18ff */
[----:B------:R-:W-:Y:S02]  /*d490*/  IADD3 R2, P0, R6, 0xc0, RZ ;  /* 0x000000c006027810 */ /* 0x000fe40007f1e0ff */
[----:B------:R-:W-:Y:S01]  /*d4a0*/  SHF.R.S32.HI R0, RZ, 0x3, R0 ;  /* 0x00000003ff007819 */ /* 0x000fe20000011400 */
[----:B---3--:R-:W-:Y:S02]  /*d4b0*/  IMAD.X R3, RZ, RZ, R5, P1 ;  /* 0x000000ffff037224 */ /* 0x008fe400008e0605 */
[----:B------:R1:W-:Y:S01]  /*d4c0*/  STL [R1+0x18], R2 ;  /* 0x0000180201007387 */ /* 0x0003e20000100800 */
[----:B------:R-:W-:-:S05]  /*d4d0*/  IADD3 R0, -R0, 0x30, RZ ;  /* 0x0000003000007810 */ /* 0x000fca0007ffe1ff */
[----:B------:R2:W-:Y:S01]  /*d4e0*/  STL [R1+0xc], R0 ;  /* 0x00000c0001007387 */ /* 0x0005e20000100800 */
[----:B-1----:R-:W-:Y:S02]  /*d4f0*/  IMAD.MOV.U32 R2, RZ, RZ, R133 ;  /* 0x000000ffff027224 */ /* 0x002fe400078e0085 */
[----:B--2---:R-:W-:-:S05]  /*d500*/  IMAD.X R0, RZ, RZ, R5, P0 ;  /* 0x000000ffff007224 */ /* 0x004fca00000e0605 */
[----:B------:R1:W-:Y:S04]  /*d510*/  STL [R1+0x14], R0 ;  /* 0x0000140001007387 */ /* 0x0003e80000100800 */
[----:B------:R1:W-:Y:S02]  /*d520*/  STL [R1+0x1c], R3 ;  /* 0x00001c0301007387 */ /* 0x0003e40000100800 */
.L_x_375:
[----:B------:R-:W2:Y:S01]  /*d530*/  LDL.64 R132, [R1+0x48] ;  /* 0x0000480001847983 */ /* 0x000ea20000100a00 */
[----:B------:R-:W-:Y:S01]  /*d540*/  USHF.R.S32.HI UR5, URZ, 0x1f, UR8 ;  /* 0x0000001f3f057899 */ /* 0x000fe20008011408 */
[----:B------:R-:W-:Y:S01]  /*d550*/  IMAD.MOV.U32 R24, RZ, RZ, c[0x0][0x208] ;  /* 0x00008200ff187624 */ /* 0x000fe200078e00ff */
[----:B------:R-:W-:Y:S01]  /*d560*/  UIMAD UR4, UR10, UR8, URZ ;  /* 0x000000080a0472a4 */ /* 0x000fe2000f8e023f */
[----:B------:R-:W-:Y:S01]  /*d570*/  IMAD.MOV.U32 R27, RZ, RZ, c[0x0][0x20c] ;  /* 0x00008300ff1b7624 */ /* 0x000fe200078e00ff */
[----:B------:R-:W-:Y:S01]  /*d580*/  UIMAD.WIDE.U32 UR20, UR18, UR8, URZ ;  /* 0x00000008121472a5 */ /* 0x000fe2000f8e003f */
[----:B------:R-:W3:Y:S01]  /*d590*/  LDL.64 R18, [R1+0x40] ;  /* 0x0000400001127983 */ /* 0x000ee20000100a00 */
[----:B------:R-:W-:Y:S01]  /*d5a0*/  UIMAD UR4, UR5, UR18, UR4 ;  /* 0x00000012050472a4 */ /* 0x000fe2000f8e0204 */
[----:B------:R-:W-:Y:S04]  /*d5b0*/  DEPBAR.LE SB0, 0x0 ;  /* 0x000080000000791a */ /* 0x000fe80000000000 */
[----:B------:R-:W4:Y:S01]  /*d5c0*/  LDL R22, [R1+0x6c] ;  /* 0x00006c0001167983 */ /* 0x000f220000100800 */
[----:B------:R-:W-:Y:S02]  /*d5d0*/  UIADD3 UR4, UR21, UR4, URZ ;  /* 0x0000000415047290 */ /* 0x000fe4000fffe03f */
[----:B------:R-:W-:Y:S03]  /*d5e0*/  UISETP.GT.AND UP0, UPT, UR8, UR9, UPT ;  /* 0x000000090800728c */ /* 0x000fe6000bf04270 */
[----:B------:R-:W4:Y:S06]  /*d5f0*/  LDL R17, [R1+0x68] ;  /* 0x0000680001117983 */ /* 0x000f2c0000100800 */
[----:B------:R-:W4:Y:S06]  /*d600*/  LDL R26, [R1+0x64] ;  /* 0x00006400011a7983 */ /* 0x000f2c0000100800 */
[----:B------:R-:W4:Y:S06]  /*d610*/  LDL R25, [R1+0x5c] ;  /* 0x00005c0001197983 */ /* 0x000f2c0000100800 */
[----:B------:R-:W4:Y:S06]  /*d620*/  LDL R174, [R1+0x60] ;  /* 0x0000600001ae7983 */ /* 0x000f2c0000100800 */
[----:B------:R-:W4:Y:S06]  /*d630*/  LDL R173, [R1+0x58] ;  /* 0x0000580001ad7983 */ /* 0x000f2c0000100800 */
[----:B------:R-:W4:Y:S06]  /*d640*/  LDL R23, [R1+0x28] ;  /* 0x0000280001177983 */ /* 0x000f2c0000100800 */
[----:B-1----:R1:W-:Y:S06]  /*d650*/  STL.64 [R1+0x90], R30 ;  /* 0x0000901e01007387 */ /* 0x0023ec0000100a00 */
[----:B------:R1:W-:Y:S06]  /*d660*/  STL.64 [R1+0x88], R28 ;  /* 0x0000881c01007387 */ /* 0x0003ec0000100a00 */
[----:B------:R-:W4:Y:S06]  /*d670*/  LDL R172, [R1] ;  /* 0x0000000001ac7983 */ /* 0x000f2c0000100800 */
[----:B------:R-:W-:Y:S06]  /*d680*/  BAR.SYNC.DEFER_BLOCKING 0x0 ;  /* 0x0000000000007b1d */ /* 0x000fec0000010000 */
[----:B-----5:R-:W1:Y:S06]  /*d690*/  LDSM.16.M88.4 R8, [R135+0x10100] ;  /* 0x010100008708783b */ /* 0x020e6c0000000200 */
[----:B------:R-:W-:Y:S06]  /*d6a0*/  LDSM.16.M88.4 R168, [R242] ;  /* 0x00000000f2a8783b */ /* 0x000fec0000000200 */
[----:B------:R-:W-:Y:S01]  /*d6b0*/  LDSM.16.M88.4 R176, [R252] ;  /* 0x00000000fcb0783b */ /* 0x000fe20000000200 */
[----:B-12---:R-:W-:Y:S04]  /*d6c0*/  IADD3 R0, P1, R132, UR20, RZ ;  /* 0x0000001484007c10 */ /* 0x006fe8000ff3e0ff */
[----:B---3--:R-:W-:Y:S02]  /*d6d0*/  IADD3.X R4, R19, UR4, RZ, P1, !PT ;  /* 0x0000000413047c10 */ /* 0x008fe40008ffe4ff */
[----:B------:R-:W-:Y:S02]  /*d6e0*/  LEA R14, P1, R0, c[0x0][0x1f8], 0x1 ;  /* 0x00007e00000e7a11 */ /* 0x000fe400078208ff */
[----:B----4-:R-:W-:Y:S02]  /*d6f0*/  IADD3 R3, P0, R22, UR20, RZ ;  /* 0x0000001416037c10 */ /* 0x010fe4000ff1e0ff */
[----:B------:R-:W-:Y:S02]  /*d700*/  LEA.HI.X R15, R0, c[0x0][0x1fc], R4, 0x1, P1 ;  /* 0x00007f00000f7a11 */ /* 0x000fe400008f0c04 */
[----:B------:R-:W-:Y:S02]  /*d710*/  IADD3.X R5, R17, UR4, RZ, P0, !PT ;  /* 0x0000000411057c10 */ /* 0x000fe400087fe4ff */
[C---:B------:R-:W-:Y:S02]  /*d720*/  LEA R12, P0, R3.reuse, c[0x0][0x1f8], 0x1 ;  /* 0x00007e00030c7a11 */ /* 0x040fe400078008ff */
[----:B------:R-:W-:Y:S02]  /*d730*/  IADD3 R0, P1, R26, UR20, RZ ;  /* 0x000000141a007c10 */ /* 0x000fe4000ff3e0ff */
[----:B------:R-:W-:Y:S02]  /*d740*/  LEA.HI.X R13, R3, c[0x0][0x1fc], R5, 0x1, P0 ;  /* 0x00007f00030d7a11 */ /* 0x000fe400000f0c05 */
[----:B------:R-:W-:Y:S02]  /*d750*/  LEA R6, P0, R0, c[0x0][0x1f8], 0x1 ;  /* 0x00007e0000067a11 */ /* 0x000fe400078008ff */
[----:B------:R-:W-:Y:S02]  /*d760*/  IADD3.X R3, R174, UR4, RZ, P1, !PT ;  /* 0x00000004ae037c10 */ /* 0x000fe40008ffe4ff */
[----:B------:R-:W-:Y:S02]  /*d770*/  IADD3 R4, P1, R25, UR20, RZ ;  /* 0x0000001419047c10 */ /* 0x000fe4000ff3e0ff */
[----:B------:R-:W-:Y:S02]  /*d780*/  LEA.HI.X R7, R0, c[0x0][0x1fc], R3, 0x1, P0 ;  /* 0x00007f0000077a11 */ /* 0x000fe400000f0c03 */
[----:B------:R-:W-:Y:S02]  /*d790*/  IADD3.X R16, R173, UR4, RZ, P1, !PT ;  /* 0x00000004ad107c10 */ /* 0x000fe40008ffe4ff */
[----:B------:R-:W-:Y:S02]  /*d7a0*/  LEA R20, P2, R4, c[0x0][0x1f8], 0x1 ;  /* 0x00007e0004147a11 */ /* 0x000fe400078408ff */
[----:B------:R-:W-:Y:S02]  /*d7b0*/  @!P3 LEA R0, P0, R24, UR20, 0x5 ;  /* 0x000000141800bc11 */ /* 0x000fe4000f8028ff */
[----:B------:R-:W-:Y:S02]  /*d7c0*/  LEA.HI.X R21, R4, c[0x0][0x1fc], R16, 0x1, P2 ;  /* 0x00007f0004157a11 */ /* 0x000fe400010f0c10 */
[----:B------:R-:W-:Y:S02]  /*d7d0*/  @!P3 LEA.HI.X R3, R24, UR4, R27, 0x5, P0 ;  /* 0x000000041803bc11 */ /* 0x000fe400080f2c1b */
[C---:B------:R-:W-:Y:S02]  /*d7e0*/  @!P3 IADD3 R5, P1, R0.reuse, R132, RZ ;  /* 0x000000840005b210 */ /* 0x040fe40007f3e0ff */
[----:B------:R-:W-:Y:S02]  /*d7f0*/  @!P3 IADD3 R4, P0, R0, R22, RZ ;  /* 0x000000160004b210 */ /* 0x000fe40007f1e0ff */
[----:B------:R-:W-:Y:S01]  /*d800*/  LOP3.LUT P2, RZ, R23, 0x1, RZ, 0xc0, !PT ;  /* 0x0000000117ff7812 */ /* 0x000fe2000784c0ff */
[----:B------:R-:W-:Y:S01]  /*d810*/  @!P3 IMAD.X R23, R3, 0x1, R19, P1 ;  /* 0x000000010317b824 */ /* 0x000fe200008e0613 */
[----:B------:R-:W-:Y:S01]  /*d820*/  @!P3 LEA R22, P1, R5, c[0x0][0x1f8], 0x1 ;  /* 0x00007e000516ba11 */ /* 0x000fe200078208ff */
[----:B------:R-:W-:Y:S01]  /*d830*/  @!P3 IMAD.X R24, R3, 0x1, R17, P0 ;  /* 0x000000010318b824 */ /* 0x000fe200000e0611 */
[C---:B------:R-:W-:Y:S01]  /*d840*/  @!P3 LEA R132, P0, R4.reuse, c[0x0][0x1f8], 0x1 ;  /* 0x00007e000484ba11 */ /* 0x040fe200078008ff */
[----:B------:R-:W1:Y:S01]  /*d850*/  LDSM.16.M88.4 R16, [R135+0x10900] ;  /* 0x010900008710783b */ /* 0x000e620000000200 */
[----:B------:R-:W-:Y:S02]  /*d860*/  @!P3 LEA.HI.X R23, R5, c[0x0][0x1fc], R23, 0x1, P1 ;  /* 0x00007f000517ba11 */ /* 0x000fe400008f0c17 */
[----:B------:R-:W-:Y:S02]  /*d870*/  @!P3 LEA.HI.X R133, R4, c[0x0][0x1fc], R24, 0x1, P0 ;  /* 0x00007f000485ba11 */ /* 0x000fe400000f0c18 */
[C---:B------:R-:W-:Y:S02]  /*d880*/  @!P3 IADD3 R4, P1, R0.reuse, R26, RZ ;  /* 0x0000001a0004b210 */ /* 0x040fe40007f3e0ff */
[----:B------:R-:W-:Y:S02]  /*d890*/  @!P3 IADD3 R0, P0, R0, R25, RZ ;  /* 0x000000190000b210 */ /* 0x000fe40007f1e0ff */
[----:B------:R-:W2:Y:S01]  /*d8a0*/  LDSM.16.M88.4 R24, [R135+0x11100] ;  /* 0x011100008718783b */ /* 0x000ea20000000200 */
[C---:B------:R-:W-:Y:S01]  /*d8b0*/  @!P3 IMAD.X R5, R3.reuse, 0x1, R174, P1 ;  /* 0x000000010305b824 */ /* 0x040fe200008e06ae */
[----:B------:R-:W-:Y:S01]  /*d8c0*/  @!P3 LEA R30, P1, R4, c[0x0][0x1f8], 0x1 ;  /* 0x00007e00041eba11 */ /* 0x000fe200078208ff */
[----:B------:R-:W-:Y:S01]  /*d8d0*/  @!P3 IMAD.X R3, R3, 0x1, R173, P0 ;  /* 0x000000010303b824 */ /* 0x000fe200000e06ad */
[----:B------:R-:W-:Y:S02]  /*d8e0*/  @!P3 LEA R28, P0, R0, c[0x0][0x1f8], 0x1 ;  /* 0x00007e00001cba11 */ /* 0x000fe400078008ff */
[----:B------:R-:W3:Y:S01]  /*d8f0*/  LDSM.16.M88.4 R172, [R172] ;  /* 0x00000000acac783b */ /* 0x000ee20000000200 */
[----:B------:R-:W-:Y:S02]  /*d900*/  @!P3 LEA.HI.X R31, R4, c[0x0][0x1fc], R5, 0x1, P1 ;  /* 0x00007f00041fba11 */ /* 0x000fe400008f0c05 */
[----:B------:R-:W-:Y:S02]  /*d910*/  @!P3 LEA.HI.X R29, R0, c[0x0][0x1fc], R3, 0x1, P0 ;  /* 0x00007f00001dba11 */ /* 0x000fe400000f0c03 */
[----:B------:R-:W-:Y:S01]  /*d920*/  PLOP3.LUT P0, PT, PT, PT, UP0, 0x40, 0x0 ;  /* 0x000000000000781c */ /* 0x000fe20003f0e808 */
[----:B------:R-:W4:Y:S06]  /*d930*/  LDL R3, [R1+0x4] ;  /* 0x0000040001037983 */ /* 0x000f2c0000100800 */
[----:B------:R-:W-:Y:S01]  /*d940*/  @!PT LDS RZ, [RZ] ;  /* 0x00000000fffff984 */ /* 0x000fe20000000800 */
[----:B------:R-:W-:Y:S01]  /*d950*/  @!PT LDS RZ, [RZ] ;  /* 0x00000000fffff984 */ /* 0x000fe20000000800 */
[----:B------:R-:W-:Y:S01]  /*d960*/  @!PT LDS RZ, [RZ] ;  /* 0x00000000fffff984 */ /* 0x000fe20000000800 */
[----:B----4-:R1:W-:Y:S06]  /*d970*/  LDGSTS.E.BYPASS.LTC128B.128 [R3+0x100], [R14.64], !P6 ;  /* 0x001000000e037fae */ /* 0x0103ec000f101d50 */
[----:B------:R1:W-:Y:S06]  /*d980*/  LDGSTS.E.BYPASS.LTC128B.128 [R3+0x1900], [R12.64], !P2 ;  /* 0x019000000c037fae */ /* 0x0003ec000d101d50 */
[----:B------:R4:W-:Y:S06]  /*d990*/  LDGSTS.E.BYPASS.LTC128B.128 [R3+0x3100], [R6.64], !P5 ;  /* 0x0310000006037fae */ /* 0x0009ec000e901d50 */
[----:B------:R2:W-:Y:S06]  /*d9a0*/  LDGSTS.E.BYPASS.LTC128B.128 [R3+0x4900], [R20.64], !P4 ;  /* 0x0490000014037fae */ /* 0x0005ec000e101d50 */
[----:B------:R2:W-:Y:S06]  /*d9b0*/  @!P3 LDGSTS.E.BYPASS.LTC128B.128 [R3+0x1100], [R22.64], !P6 ;  /* 0x011000001603bfae */ /* 0x0005ec000f101d50 */
[----:B------:R2:W-:Y:S06]  /*d9c0*/  @!P3 LDGSTS.E.BYPASS.LTC128B.128 [R3+0x2900], [R132.64], !P2 ;  /* 0x029000008403bfae */ /* 0x0005ec000d101d50 */
[----:B------:R2:W-:Y:S01]  /*d9d0*/  @!P3 LDGSTS.E.BYPASS.LTC128B.128 [R3+0x4100], [R30.64], !P5 ;  /* 0x041000001e03bfae */ /* 0x0005e2000e901d50 */
[C---:B----4-:R-:W-:Y:S05]  /*d9e0*/  HMMA.16816.F32.BF16 R4, R160.reuse, R8, RZ ;  /* 0x00000008a004723c */ /* 0x050fea00000418ff */
[----:B------:R4:W-:Y:S03]  /*d9f0*/  @!P3 LDGSTS.E.BYPASS.LTC128B.128 [R3+0x5900], [R28.64], !P4 ;  /* 0x059000001c03bfae */ /* 0x0009e6000e101d50 */
[C---:B------:R-:W-:Y:S03]  /*da00*/  HMMA.16816.F32.BF16 R8, R160.reuse, R10, RZ ;  /* 0x0000000aa008723c */ /* 0x040fe600000418ff */
[----:B------:R-:W0:Y:S05]  /*da10*/  LDGDEPBAR ;  /* 0x00000000000079af */ /* 0x000e2a0000000000 */
[C---:B-1----:R-:W-:Y:S08]  /*da20*/  HMMA.16816.F32.BF16 R12, R160.reuse, R16, RZ ;  /* 0x00000010a00c723c */ /* 0x042ff000000418ff */
[C---:B------:R-:W-:Y:S01]  /*da30*/  HMMA.16816.F32.BF16 R16, R160.reuse, R18, RZ ;  /* 0x00000012a010723c */ /* 0x040fe200000418ff */
[----:B--2---:R1:W5:Y:S06]  /*da40*/  LDL.LU.64 R30, [R1+0x90] ;  /* 0x00009000011e7983 */ /* 0x00436c0000300a00 */
[----:B----4-:R1:W5:Y:S01]  /*da50*/  LDL.LU.64 R28, [R1+0x88] ;  /* 0x00008800011c7983 */ /* 0x0103620000300a00 */
[C---:B------:R-:W-:Y:S08]  /*da60*/  HMMA.16816.F32.BF16 R20, R160.reuse, R24, RZ ;  /* 0x00000018a014723c */ /* 0x040ff000000418ff */
[----:B------:R-:W-:Y:S08]  /*da70*/  HMMA.16816.F32.BF16 R24, R160, R26, RZ ;  /* 0x0000001aa018723c */ /* 0x000ff000000418ff */
[C---:B------:R-:W-:Y:S08]  /*da80*/  HMMA.16816.F32.BF16 R4, R164.reuse, R168, R4 ;  /* 0x000000a8a404723c */ /* 0x040ff00000041804 */
[C---:B------:R-:W-:Y:S01]  /*da90*/  HMMA.16816.F32.BF16 R8, R164.reuse, R170, R8 ;  /* 0x000000aaa408723c */ /* 0x040fe20000041808 */
[----:B------:R-:W2:Y:S07]  /*daa0*/  LDSM.16.M88.4 R168, [R241+0x10100] ;  /* 0x01010000f1a8783b */ /* 0x000eae0000000200 */
[C---:B---3--:R-:W-:Y:S08]  /*dab0*/  HMMA.16816.F32.BF16 R12, R164.reuse, R172, R12 ;  /* 0x000000aca40c723c */ /* 0x048ff0000004180c */
[C---:B------:R-:W-:Y:S01]  /*dac0*/  HMMA.16816.F32.BF16 R16, R164.reuse, R174, R16 ;  /* 0x000000aea410723c */ /* 0x040fe20000041810 */
[----:B------:R-:W3:Y:S07]  /*dad0*/  LDSM.16.M88.4 R172, [R241+0x10900] ;  /* 0x01090000f1ac783b */ /* 0x000eee0000000200 */
[C---:B------:R-:W-:Y:S08]  /*dae0*/  HMMA.16816.F32.BF16 R20, R164.reuse, R176, R20 ;  /* 0x000000b0a414723c */ /* 0x040ff00000041814 */
[----:B------:R-:W-:Y:S01]  /*daf0*/  HMMA.16816.F32.BF16 R24, R164, R178, R24 ;  /* 0x000000b2a418723c */ /* 0x000fe20000041818 */
[----:B------:R-:W4:Y:S07]  /*db00*/  LDSM.16.M88.4 R176, [R241+0x11100] ;  /* 0x01110000f1b0783b */ /* 0x000f2e0000000200 */
[C---:B--2---:R-:W-:Y:S08]  /*db10*/  HMMA.16816.F32.BF16 R4, R180.reuse, R168, R4 ;  /* 0x000000a8b404723c */ /* 0x044ff00000041804 */
[C---:B------:R-:W-:Y:S01]  /*db20*/  HMMA.16816.F32.BF16 R8, R180.reuse, R170, R8 ;  /* 0x000000aab408723c */ /* 0x040fe20000041808 */
[----:B------:R-:W2:Y:S07]  /*db30*/  LDSM.16.M88.4 R168, [R238] ;  /* 0x00000000eea8783b */ /* 0x000eae0000000200 */
[C---:B---3--:R-:W-:Y:S08]  /*db40*/  HMMA.16816.F32.BF16 R12, R180.reuse, R172, R12 ;  /* 0x000000acb40c723c */ /* 0x048ff0000004180c */
[C---:B------:R-:W-:Y:S01]  /*db50*/  HMMA.16816.F32.BF16 R16, R180.reuse, R174, R16 ;  /* 0x000000aeb410723c */ /* 0x040fe20000041810 */
[----:B------:R-:W3:Y:S07]  /*db60*/  LDSM.16.M88.4 R172, [R238+0x800] ;  /* 0x00080000eeac783b */ /* 0x000eee0000000200 */
[C---:B----4-:R-:W-:Y:S08]  /*db70*/  HMMA.16816.F32.BF16 R20, R180.reuse, R176, R20 ;  /* 0x000000b0b414723c */ /* 0x050ff00000041814 */
[----:B------:R-:W-:Y:S01]  /*db80*/  HMMA.16816.F32.BF16 R24, R180, R178, R24 ;  /* 0x000000b2b418723c */ /* 0x000fe20000041818 */
[----:B------:R-:W4:Y:S07]  /*db90*/  LDSM.16.M88.4 R176, [R238+0x1000] ;  /* 0x00100000eeb0783b */ /* 0x000f2e0000000200 */
[C---:B--2---:R-:W-:Y:S08]  /*dba0*/  HMMA.16816.F32.BF16 R4, R184.reuse, R168, R4 ;  /* 0x000000a8b804723c */ /* 0x044ff00000041804 */
[C---:B------:R-:W-:Y:S01]  /*dbb0*/  HMMA.16816.F32.BF16 R8, R184.reuse, R170, R8 ;  /* 0x000000aab808723c */ /* 0x040fe20000041808 */
[----:B------:R-:W2:Y:S07]  /*dbc0*/  LDSM.16.M88.4 R168, [R135+0x11900] ;  /* 0x0119000087a8783b */ /* 0x000eae0000000200 */
        /* <DEDUP_REMOVED lines=8> */
[----:B------:R-:W2:Y:S07]  /*dc50*/  LDSM.16.M88.4 R168, [R251] ;  /* 0x00000000fba8783b */ /* 0x000eae0000000200 */
[C---:B---3--:R-:W-:Y:S08]  /*dc60*/  HMMA.16816.F32.BF16 R12, R188.reuse, R172, R12 ;  /* 0x000000acbc0c723c */ /* 0x048ff0000004180c */
[C---:B------:R-:W-:Y:S01]  /*dc70*/  HMMA.16816.F32.BF16 R16, R188.reuse, R174, R16 ;  /* 0x000000aebc10723c */ /* 0x040fe20000041810 */
[----:B------:R-:W3:Y:S07]  /*dc80*/  LDSM.16.M88.4 R172, [R250] ;  /* 0x00000000faac783b */ /* 0x000eee0000000200 */
[C---:B----4-:R-:W-:Y:S08]  /*dc90*/  HMMA.16816.F32.BF16 R20, R188.reuse, R176, R20 ;  /* 0x000000b0bc14723c */ /* 0x050ff00000041814 */
[----:B------:R-:W-:Y:S01]  /*dca0*/  HMMA.16816.F32.BF16 R24, R188, R178, R24 ;  /* 0x000000b2bc18723c */ /* 0x000fe20000041818 */
[----:B------:R-:W4:Y:S07]  /*dcb0*/  LDSM.16.M88.4 R176, [R249] ;  /* 0x00000000f9b0783b */ /* 0x000f2e0000000200 */
        /* <DEDUP_REMOVED lines=88> */
[----:B------:R-:W-:Y:S08]  /*e240*/  HMMA.16816.F32.BF16 R24, R228, R178, R24 ;  /* 0x000000b2e418723c */ /* 0x000ff00000041818 */
[C---:B--2---:R-:W-:Y:S08]  /*e250*/  HMMA.16816.F32.BF16 R4, R232.reuse, R168, R4 ;  /* 0x000000a8e804723c */ /* 0x044ff00000041804 */
[C---:B------:R-:W-:Y:S08]  /*e260*/  HMMA.16816.F32.BF16 R8, R232.reuse, R170, R8 ;  /* 0x000000aae808723c */ /* 0x040ff00000041808 */
[C---:B---3--:R-:W-:Y:S08]  /*e270*/  HMMA.16816.F32.BF16 R12, R232.reuse, R172, R12 ;  /* 0x000000ace80c723c */ /* 0x048ff0000004180c */
[----:B------:R-:W-:Y:S01]  /*e280*/  FMUL.FTZ R4, R4, c[0x0][0x320] ;  /* 0x0000c80004047a20 */ /* 0x000fe20000410000 */
[C---:B------:R-:W-:Y:S03]  /*e290*/  HMMA.16816.F32.BF16 R16, R232.reuse, R174, R16 ;  /* 0x000000aee810723c */ /* 0x040fe60000041810 */
[----:B------:R-:W2:Y:S01]  /*e2a0*/  MUFU.TANH R171, R4 ;  /* 0x0000000400ab7308 */ /* 0x000ea20000002400 */
[----:B------:R-:W-:Y:S02]  /*e2b0*/  FMUL.FTZ R5, R5, c[0x0][0x320] ;  /* 0x0000c80005057a20 */ /* 0x000fe40000410000 */
[----:B------:R-:W-:Y:S02]  /*e2c0*/  FMUL.FTZ R6, R6, c[0x0][0x320] ;  /* 0x0000c80006067a20 */ /* 0x000fe40000410000 */
[----:B------:R-:W-:Y:S04]  /*e2d0*/  FMUL.FTZ R7, R7, c[0x0][0x320] ;  /* 0x0000c80007077a20 */ /* 0x000fe80000410000 */
[----:B------:R-:W-:Y:S01]  /*e2e0*/  FMUL.FTZ R9, R9, c[0x0][0x320] ;  /* 0x0000c80009097a20 */ /* 0x000fe20000410000 */
[----:B------:R-:W3:Y:S01]  /*e2f0*/  MUFU.TANH R170, R5 ;  /* 0x0000000500aa7308 */ /* 0x000ee20000002400 */
[----:B------:R-:W-:Y:S02]  /*e300*/  FMUL.FTZ R11, R11, c[0x0][0x320] ;  /* 0x0000c8000b0b7a20 */ /* 0x000fe40000410000 */
[----:B------:R-:W-:Y:S02]  /*e310*/  FMUL.FTZ R12, R12, c[0x0][0x320] ;  /* 0x0000c8000c0c7a20 */ /* 0x000fe40000410000 */
[----:B------:R-:W-:Y:S02]  /*e320*/  FMUL.FTZ R13, R13, c[0x0][0x320] ;  /* 0x0000c8000d0d7a20 */ /* 0x000fe40000410000 */
[----:B------:R-:W-:Y:S02]  /*e330*/  FMUL.FTZ R14, R14, c[0x0][0x320] ;  /* 0x0000c8000e0e7a20 */ /* 0x000fe40000410000 */
[----:B------:R-:W-:Y:S01]  /*e340*/  FMUL.FTZ R8, R8, c[0x0][0x320] ;  /* 0x0000c80008087a20 */ /* 0x000fe20000410000 */
[----:B------:R-:W4:Y:S01]  /*e350*/  MUFU.TANH R179, R6 ;  /* 0x0000000600b37308 */ /* 0x000f220000002400 */
[----:B------:R-:W-:Y:S02]  /*e360*/  FMUL.FTZ R10, R10, c[0x0][0x320] ;  /* 0x0000c8000a0a7a20 */ /* 0x000fe40000410000 */
[----:B------:R-:W-:Y:S02]  /*e370*/  FMUL.FTZ R15, R15, c[0x0][0x320] ;  /* 0x0000c8000f0f7a20 */ /* 0x000fe40000410000 */
[----:B------:R-:W-:Y:S02]  /*e380*/  FMUL.FTZ R18, R18, c[0x0][0x320] ;  /* 0x0000c80012127a20 */ /* 0x000fe40000410000 */
[----:B------:R-:W-:Y:S03]  /*e390*/  FMUL.FTZ R19, R19, c[0x0][0x320] ;  /* 0x0000c80013137a20 */ /* 0x000fe60000410000 */
[----:B------:R1:W1:Y:S10]  /*e3a0*/  MUFU.TANH R178, R7 ;  /* 0x0000000700b27308 */ /* 0x0002740000002400 */
[----:B------:R-:W2:Y:S10]  /*e3b0*/  MUFU.TANH R168, R9 ;  /* 0x0000000900a87308 */ /* 0x000eb40000002400 */
[----:B------:R-:W2:Y:S01]  /*e3c0*/  MUFU.TANH R176, R11 ;  /* 0x0000000b00b07308 */ /* 0x000ea20000002400 */
[----:B-1----:R-:W1:Y:S01]  /*e3d0*/  LDSM.16.M88.4 R4, [R238+0x5800] ;  /* 0x00580000ee04783b */ /* 0x002e620000000200 */
[----:B------:R-:W-:Y:S08]  /*e3e0*/  DEPBAR.LE SB0, 0x0 ;  /* 0x000080000000791a */ /* 0x000ff00000000000 */
[----:B------:R-:W1:Y:S01]  /*e3f0*/  MUFU.TANH R133, R12 ;  /* 0x0000000c00857308 */ /* 0x000e620000002400 */
[----:B------:R-:W-:Y:S09]  /*e400*/  BAR.SYNC.DEFER_BLOCKING 0x0 ;  /* 0x0000000000007b1d */ /* 0x000ff20000010000 */
[----:B------:R1:W1:Y:S10]  /*e410*/  MUFU.TANH R132, R13 ;  /* 0x0000000d00847308 */ /* 0x0002740000002400 */
[----:B------:R2:W2:Y:S10]  /*e420*/  MUFU.TANH R175, R14 ;  /* 0x0000000e00af7308 */ /* 0x0004b40000002400 */
[----:B------:R3:W3:Y:S01]  /*e430*/  MUFU.TANH R169, R8 ;  /* 0x0000000800a97308 */ /* 0x0006e20000002400 */
[C---:B-1----:R-:W-:Y:S05]  /*e440*/  HMMA.16816.F32.BF16 R20, R232.reuse, R4, R20 ;  /* 0x00000004e814723c */ /* 0x042fea0000041814 */
[----:B------:R-:W-:Y:S04]  /*e450*/  FMUL.FTZ R13, R17, c[0x0][0x320] ;  /* 0x0000c800110d7a20 */ /* 0x000fe80000410000 */
[----:B------:R1:W1:Y:S01]  /*e460*/  MUFU.TANH R177, R10 ;  /* 0x0000000a00b17308 */ /* 0x0002620000002400 */
[----:B------:R-:W-:Y:S03]  /*e470*/  HMMA.16816.F32.BF16 R24, R232, R6, R24 ;  /* 0x00000006e818723c */ /* 0x000fe60000041818 */
[----:B--2---:R-:W-:Y:S06]  /*e480*/  FMUL.FTZ R14, R16, c[0x0][0x320] ;  /* 0x0000c800100e7a20 */ /* 0x004fec0000410000 */
[----:B------:R2:W1:Y:S05]  /*e490*/  MUFU.TANH R174, R15 ;  /* 0x0000000f00ae7308 */ /* 0x00046a0000002400 */
[----:B------:R-:W-:Y:S05]  /*e4a0*/  FMUL.FTZ R12, R20, c[0x0][0x320] ;  /* 0x0000c800140c7a20 */ /* 0x000fea0000410000 */
[----:B------:R-:W1:Y:S01]  /*e4b0*/  MUFU.TANH R14, R14 ;  /* 0x0000000e000e7308 */ /* 0x000e620000002400 */
[----:B------:R-:W-:Y:S02]  /*e4c0*/  FMUL.FTZ R11, R21, c[0x0][0x320] ;  /* 0x0000c800150b7a20 */ /* 0x000fe40000410000 */
[----:B------:R-:W-:Y:S02]  /*e4d0*/  FMUL.FTZ R22, R22, c[0x0][0x320] ;  /* 0x0000c80016167a20 */ /* 0x000fe40000410000 */
[----:B------:R-:W-:Y:S02]  /*e4e0*/  FMUL.FTZ R21, R23, c[0x0][0x320] ;  /* 0x0000c80017157a20 */ /* 0x000fe40000410000 */
[----:B------:R-:W-:Y:S02]  /*e4f0*/  FMUL.FTZ R9, R24, c[0x0][0x320] ;  /* 0x0000c80018097a20 */ /* 0x000fe40000410000 */
[----:B------:R-:W-:Y:S01]  /*e500*/  FMUL.FTZ R20, R25, c[0x0][0x320] ;  /* 0x0000c80019147a20 */ /* 0x000fe20000410000 */
[----:B------:R-:W1:Y:S01]  /*e510*/  MUFU.TANH R13, R13 ;  /* 0x0000000d000d7308 */ /* 0x000e620000002400 */
[----:B------:R-:W-:Y:S02]  /*e520*/  FMUL.FTZ R24, R26, c[0x0][0x320] ;  /* 0x0000c8001a187a20 */ /* 0x000fe40000410000 */
[----:B------:R-:W-:Y:S07]  /*e530*/  FMUL.FTZ R23, R27, c[0x0][0x320] ;  /* 0x0000c8001b177a20 */ /* 0x000fee0000410000 */
[----:B------:R2:W1:Y:S10]  /*e540*/  MUFU.TANH R173, R18 ;  /* 0x0000001200ad7308 */ /* 0x0004740000002400 */
        /* <DEDUP_REMOVED lines=10> */
[----:B--234-:R-:W2:Y:S01]  /*e5f0*/  LDL R25, [R1+0xc] ;  /* 0x00000c0001197983 */ /* 0x01cea20000100800 */
[----:B------:R-:W-:Y:S02]  /*e600*/  ULDC.64 UR4, c[0x0][0x1e0] ;  /* 0x0000780000047ab9 */ /* 0x000fe40000000a00 */
[----:B------:R-:W-:Y:S01]  /*e610*/  UIADD3 UR20, UR8, -0x1, URZ ;  /* 0xffffffff08147890 */ /* 0x000fe2000fffe03f */
[----:B------:R-:W3:Y:S03]  /*e620*/  LDL.64 R26, [R1+0x38] ;  /* 0x00003800011a7983 */ /* 0x000ee60000100a00 */
[----:B------:R-:W-:Y:S01]  /*e630*/  USHF.R.S32.HI UR11, URZ, 0x1f, UR20 ;  /* 0x0000001f3f0b7899 */ /* 0x000fe20008011414 */
[----:B------:R-:W4:Y:S01]  /*e640*/  LDL.64 R6, [R1+0x30] ;  /* 0x0000300001067983 */ /* 0x000f220000100a00 */
[----:B------:R-:W-:Y:S02]  /*e650*/  UIMAD.WIDE.U32 UR22, UR20, UR4, URZ ;  /* 0x00000004141672a5 */ /* 0x000fe4000f8e003f */
[----:B------:R-:W-:Y:S01]  /*e660*/  UIMAD UR11, UR11, UR4, URZ ;  /* 0x000000040b0b72a4 */ /* 0x000fe2000f8e023f */
[----:B------:R-:W3:Y:S03]  /*e670*/  LDL R8, [R1+0x4] ;  /* 0x0000040001087983 */ /* 0x000ee60000100800 */
[----:B------:R-:W-:Y:S01]  /*e680*/  UIMAD UR11, UR20, UR5, UR11 ;  /* 0x00000005140b72a4 */ /* 0x000fe2000f8e020b */
[----:B------:R-:W4:Y:S03]  /*e690*/  LDL R19, [R1+0x54] ;  /* 0x0000540001137983 */ /* 0x000f260000100800 */
[----:B------:R-:W-:Y:S01]  /*e6a0*/  UIADD3 UR11, UR23, UR11, URZ ;  /* 0x0000000b170b7290 */ /* 0x000fe2000fffe03f */
[----:B------:R-:W4:Y:S01]  /*e6b0*/  LDL R18, [R1+0x50] ;  /* 0x0000500001127983 */ /* 0x000f220000100800 */
[----:B------:R-:W-:Y:S02]  /*e6c0*/  UIMAD.WIDE.U32 UR22, UR22, 0x30, URZ ;  /* 0x00000030161678a5 */ /* 0x000fe4000f8e003f */
[----:B------:R-:W-:Y:S01]  /*e6d0*/  UIMAD UR4, UR11, 0x30, URZ ;  /* 0x000000300b0478a4 */ /* 0x000fe2000f8e023f */
[----:B------:R-:W4:Y:S03]  /*e6e0*/  LDL R17, [R1+0x2c] ;  /* 0x00002c0001117983 */ /* 0x000f260000100800 */
[----:B------:R-:W-:Y:S01]  /*e6f0*/  UIADD3 UR4, UR23, UR4, URZ ;  /* 0x0000000417047290 */ /* 0x000fe2000fffe03f */
[----:B------:R-:W4:Y:S04]  /*e700*/  LDL R16, [R1+0x1c] ;  /* 0x00001c0001107983 */ /* 0x000f280000100800 */
[----:B------:R-:W4:Y:S04]  /*e710*/  LDL R15, [R1+0x18] ;  /* 0x00001800010f7983 */ /* 0x000f280000100800 */
[----:B-1----:R-:W4:Y:S01]  /*e720*/  LDL R10, [R1+0x14] ;  /* 0x00001400010a7983 */ /* 0x002f220000100800 */
[----:B--2---:R-:W-:Y:S11]  /*e730*/  ISETP.GE.AND P0, PT, R25, 0x1, PT ;  /* 0x000000011900780c */ /* 0x004ff60003f06270 */
[----:B------:R-:W-:Y:S02]  /*e740*/  @!UPT UIADD3 URZ, URZ, URZ, URZ ;  /* 0x0000003f3f3ff290 */ /* 0x000fe4000fffe03f */
[----:B---3--:R-:W-:Y:S04]  /*e750*/  @P0 IADD3 R0, P1, R26, UR22, RZ ;  /* 0x000000161a000c10 */ /* 0x008fe8000ff3e0ff */
[----:B----4-:R-:W-:Y:S02]  /*e760*/  @P0 IADD3.X R3, R7, UR4, RZ, P1, !PT ;  /* 0x0000000407030c10 */ /* 0x010fe40008ffe4ff */
[C---:B------:R-:W-:Y:S04]  /*e770*/  @P0 LEA R4, P1, R0.reuse, c[0x0][0x1c8], 0x1 ;  /* 0x0000720000040a11 */ /* 0x040fe800078208ff */
[----:B------:R-:W-:Y:S02]  /*e780*/  @P0 LEA.HI.X R5, R0, c[0x0][0x1cc], R3, 0x1, P1 ;  /* 0x0000730000050a11 */ /* 0x000fe400008f0c03 */
[----:B------:R-:W-:Y:S03]  /*e790*/  @P0 IADD3 R0, P1, R19, UR22, RZ ;  /* 0x0000001613000c10 */ /* 0x000fe6000ff3e0ff */
[----:B------:R-:W-:Y:S01]  /*e7a0*/  @!PT LDS RZ, [RZ] ;  /* 0x00000000fffff984 */ /* 0x000fe20000000800 */
[----:B------:R-:W-:Y:S01]  /*e7b0*/  @!PT LDS RZ, [RZ] ;  /* 0x00000000fffff984 */ /* 0x000fe20000000800 */
[----:B------:R-:W-:Y:S01]  /*e7c0*/  @!PT LDS RZ, [RZ] ;  /* 0x00000000fffff984 */ /* 0x000fe20000000800 */
        /* <DEDUP_REMOVED lines=14> */
[----:B------:R1:W-:Y:S01]  /*e8b0*/  @P0 LDGSTS.E.BYPASS.LTC128B.128 [R8+0x14900], [R4.64], !P4 ;  /* 0x1490000004080fae */ /* 0x0003e2000e101d50 */
[----:B------:R-:W-:Y:S11]  /*e8c0*/  ISETP.GE.AND P0, PT, R25, 0x21, PT ;  /* 0x000000211900780c */ /* 0x000ff60003f06270 */
[----:B------:R-:W-:Y:S02]  /*e8d0*/  @!UPT UIADD3 URZ, URZ, URZ, URZ ;  /* 0x0000003f3f3ff290 */ /* 0x000fe4000fffe03f */
[----:B------:R-:W-:Y:S05]  /*e8e0*/  VOTEU.ANY UP0, P0 ;  /* 0x00000000003f7886 */ /* 0x000fea0000000100 */
[----:B------:R-:W-:Y:S04]  /*e8f0*/  @UP0 UIADD3 UR22, UP1, UR15, UR22, URZ ;  /* 0x000000160f160290 */ /* 0x000fe8000ff3e03f */
[----:B------:R-:W-:Y:S02]  /*e900*/  @UP0 UIADD3.X UR4, UR6, UR4, URZ, UP1, !UPT ;  /* 0x0000000406040290 */ /* 0x000fe40008ffe43f */
        /* <DEDUP_REMOVED lines=20> */
.L_x_366:
[----:B-1234-:R-:W2:Y:S01]  /*ea50*/  LDL R4, [R1+0x84] ;  /* 0x0000840001047983 */ /* 0x01eea20000100800 */
[----:B------:R-:W-:Y:S02]  /*ea60*/  UISETP.NE.AND UP1, UPT, UR14, URZ, UPT ;  /* 0x0000003f0e00728c */ /* 0x000fe4000bf25270 */
[----:B------:R-:W-:Y:S01]  /*ea70*/  UIMAD UR4, UR8, -0x30, URZ ;  /* 0xffffffd0080478a4 */ /* 0x000fe2000f8e023f */
[----:B------:R-:W3:Y:S01]  /*ea80*/  LDL R3, [R1+0x7c] ;  /* 0x00007c0001037983 */ /* 0x000ee20000100800 */
[----:B------:R-:W-:Y:S02]  /*ea90*/  UISETP.NE.AND UP0, UPT, UR13, URZ, UPT ;  /* 0x0000003f0d00728c */ /* 0x000fe4000bf05270 */
[----:B------:R-:W-:Y:S01]  /*eaa0*/  PLOP3.LUT P1, PT, PT, PT, UP1, 0x80, 0x0 ;  /* 0x000000000000781c */ /* 0x000fe20003f2f018 */
[----:B------:R-:W0:Y:S01]  /*eab0*/  LDGDEPBAR ;  /* 0x00000000000079af */ /* 0x000e220000000000 */
[----:B------:R-:W-:Y:S02]  /*eac0*/  PLOP3.LUT P0, PT, PT, PT, UP1, 0x80, 0x0 ;  /* 0x000000000000781c */ /* 0x000fe40003f0f018 */
[C---:B---3--:R-:W-:Y:S09]  /*ead0*/  IADD3 R10, -R3.reuse, UR4, RZ ;  /* 0x00000004030a7c10 */ /* 0x048ff2000fffe1ff */
[----:B--2---:R-:W-:Y:S04]  /*eae0*/  @P1 IMAD.HI.U32 R0, R4, c[0x0][0x2c8], RZ ;  /* 0x0000b20004001a27 */ /* 0x004fe800078e00ff */
[----:B------:R-:W-:Y:S01]  /*eaf0*/  IMAD.MOV.U32 R5, RZ, RZ, R4 ;  /* 0x000000ffff057224 */ /* 0x000fe200078e0004 */
[----:B------:R-:W-:Y:S01]  /*eb00*/  @P0 SHF.R.U32.HI R5, RZ, c[0x0][0x2cc], R0 ;  /* 0x0000b300ff050a19 */ /* 0x000fe20000011600 */
[----:B------:R-:W-:Y:S01]  /*eb10*/  IMAD.U32 R0, RZ, RZ, UR4 ;  /* 0x00000004ff007e24 */ /* 0x000fe2000f8e00ff */
[----:B------:R-:W-:Y:S03]  /*eb20*/  PLOP3.LUT P0, PT, PT, PT, UP0, 0x40, 0x0 ;  /* 0x000000000000781c */ /* 0x000fe60003f0e808 */
[----:B------:R-:W1:Y:S01]  /*eb30*/  SHFL.IDX PT, R4, R5, RZ, 0x1c1f ;  /* 0x001c1fff05047589 */ /* 0x000e6200000e0000 */
[----:B------:R-:W-:Y:S04]  /*eb40*/  IADD3 R0, -R3, 0x1, R0 ;  /* 0x0000000103007810 */ /* 0x000fe80007ffe100 */
[----:B------:R-:W-:Y:S04]  /*eb50*/  IADD3 R0, R0, c[0x0][0x1d0], RZ ;  /* 0x0000740000007a10 */ /* 0x000fe80007ffe0ff */
[----:B------:R-:W-:Y:S04]  /*eb60*/  IADD3 R0, R0, -c[0x0][0x168], RZ ;  /* 0x80005a0000007a10 */ /* 0x000fe80007ffe0ff */
[C---:B------:R-:W-:Y:S02]  /*eb70*/  IADD3 R7, R0.reuse, c[0x0][0x328], RZ ;  /* 0x0000ca0000077a10 */ /* 0x040fe40007ffe0ff */
[----:B------:R-:W-:Y:S03]  /*eb80*/  IADD3 R6, R0, UR7, RZ ;  /* 0x0000000700067c10 */ /* 0x000fe6000fffe0ff */
[--C-:B-1----:R-:W-:Y:S02]  /*eb90*/  IMAD.IADD R3, R7, 0x1, R4.reuse ;  /* 0x0000000107037824 */ /* 0x102fe400078e0204 */
        /* <DEDUP_REMOVED lines=16> */
.L_x_369:
[----:B------:R-:W-:Y:S04]  /*eca0*/  MOV R8, c[0x0][0x32c] ;  /* 0x0000cb0000087a02 */ /* 0x000fe80000000f00 */
[----:B------:R-:W-:Y:S11]  /*ecb0*/  ISETP.NE.AND P0, PT, R8, 0x1, PT ;  /* 0x000000010800780c */ /* 0x000ff60003f05270 */
[----:B------:R-:W-:Y:S02]  /*ecc0*/  @!UPT UIADD3 URZ, URZ, URZ, URZ ;  /* 0x0000003f3f3ff290 */ /* 0x000fe4000fffe03f */
[----:B------:R-:W-:Y:S05]  /*ecd0*/  @P0 IMAD.HI.U32 R8, R4, c[0x0][0x330], RZ ;  /* 0x0000cc0004080a27 */ /* 0x000fea00078e00ff */
[----:B------:R-:W-:Y:S02]  /*ece0*/  @P0 SHF.R.U32.HI R4, RZ, c[0x0][0x334], R8 ;  /* 0x0000cd00ff040a19 */ /* 0x000fe40000011608 */
.L_x_370:
[----:B------:R-:W-:Y:S05]  /*ecf0*/  BSYNC B0 ;  /* 0x0000000000007941 */ /* 0x000fea0003800000 */
.L_x_368:
[----:B------:R-:W-:Y:S05]  /*ed00*/  IMAD R4, R4, c[0x0][0x32c], R10 ;  /* 0x0000cb0004047a24 */ /* 0x000fea00078e020a */
[----:B------:R-:W-:Y:S02]  /*ed10*/  IMNMX R0, R0, R4, !PT ;  /* 0x0000000400007217 */ /* 0x000fe40007800200 */
[----:B------:R-:W-:Y:S04]  /*ed20*/  IADD3 R4, R4, c[0x0][0x32c], RZ ;  /* 0x0000cb0004047a10 */ /* 0x000fe80007ffe0ff */
[----:B------:R-:W-:Y:S02]  /*ed30*/  IMNMX R3, R3, R4, PT ;  /* 0x0000000403037217 */ /* 0x000fe40003800200 */
.L_x_367:
        /* <DEDUP_REMOVED lines=87> */
.L_x_373:
[----:B------:R-:W-:Y:S04]  /*f2b0*/  MOV R5, c[0x0][0x32c] ;  /* 0x0000cb0000057a02 */ /* 0x000fe80000000f00 */
[----:B------:R-:W-:Y:S11]  /*f2c0*/  ISETP.NE.AND P0, PT, R5, 0x1, PT ;  /* 0x000000010500780c */ /* 0x000ff60003f05270 */
[----:B------:R-:W-:Y:S02]  /*f2d0*/  @!UPT UIADD3 URZ, URZ, URZ, URZ ;  /* 0x0000003f3f3ff290 */ /* 0x000fe4000fffe03f */
[----:B------:R-:W-:Y:S05]  /*f2e0*/  @P0 IMAD.HI.U32 R5, R0, c[0x0][0x330], RZ ;  /* 0x0000cc0000050a27 */ /* 0x000fea00078e00ff */
[----:B------:R-:W-:Y:S02]  /*f2f0*/  @P0 SHF.R.U32.HI R0, RZ, c[0x0][0x334], R5 ;  /* 0x0000cd00ff000a19 */ /* 0x000fe40000011605 */
.L_x_374:
[----:B------:R-:W-:Y:S05]  /*f300*/  BSYNC B0 ;  /* 0x0000000000007941 */ /* 0x000fea0003800000 */
.L_x_372:
[----:B------:R-:W-:Y:S05]  /*f310*/  IMAD R0, R0, c[0x0][0x32c], R10 ;  /* 0x0000cb0000007a24 */ /* 0x000fea00078e020a */
[----:B------:R-:W-:Y:S02]  /*f320*/  IMNMX R3, R3, R0, !PT ;  /* 0x0000000003037217 */ /* 0x000fe40007800200 */
[----:B------:R-:W-:Y:S04]  /*f330*/  IADD3 R0, R0, c[0x0][0x32c], RZ ;  /* 0x0000cb0000007a10 */ /* 0x000fe80007ffe0ff */
[----:B------:R-:W-:Y:S02]  /*f340*/  IMNMX R4, R4, R0, PT ;  /* 0x0000000004047217 */ /* 0x000fe40003800200 */
.L_x_371:
[----:B------:R-:W-:Y:S01]  /*f350*/  FMNMX.FTZ R133, R8, R2, !PT ;  /* 0x0000000208857209 */ /* 0x000fe20007810000 */
[----:B------:R-:W2:Y:S01]  /*f360*/  LDL.LU R132, [R1+0x20] ;  /* 0x0000200001847983 */ /* 0x000ea20000300800 */
[----:B------:R-:W-:Y:S02]  /*f370*/  UP2UR UR4, UPR, URZ, 0x10 ;  /* 0x000000103f047883 */ /* 0x000fe40008000000 */
[----:B------:R-:W-:Y:S01]  /*f380*/  FMNMX.FTZ R133, R19, R133, !PT ;  /* 0x0000008513857209 */ /* 0x000fe20007810000 */
[----:B------:R-:W-:Y:S02]  /*f390*/  UISETP.NE.AND UP4, UPT, UR22, URZ, UPT ;  /* 0x0000003f1600728c */ /* 0x000fe4000bf85270 */
[----:B------:R-:W-:Y:S01]  /*f3a0*/  UP2UR UR22, UPR, URZ, 0x8 ;  /* 0x000000083f167883 */ /* 0x000fe20008000000 */
[----:B------:R-:W-:Y:S01]  /*f3b0*/  FMNMX.FTZ R133, R18, R133, !PT ;  /* 0x0000008512857209 */ /* 0x000fe20007810000 */
[----:B------:R-:W-:Y:S02]  /*f3c0*/  UISETP.NE.AND UP3, UPT, UR21, URZ, UPT ;  /* 0x0000003f1500728c */ /* 0x000fe4000bf65270 */
[----:B------:R-:W-:Y:S01]  /*f3d0*/  UP2UR UR21, UPR, URZ, 0x4 ;  /* 0x000000043f157883 */ /* 0x000fe20008000000 */
[----:B------:R-:W-:Y:S01]  /*f3e0*/  FMNMX.FTZ R133, R17, R133, !PT ;  /* 0x0000008511857209 */ /* 0x000fe20007810000 */
[----:B------:R-:W-:Y:S02]  /*f3f0*/  UISETP.NE.AND UP2, UPT, UR20, URZ, UPT ;  /* 0x0000003f1400728c */ /* 0x000fe4000bf45270 */
[----:B------:R-:W-:Y:S01]  /*f400*/  PLOP3.LUT P2, PT, PT, PT, UP3, 0x40, 0x0 ;  /* 0x000000000000781c */ /* 0x000fe20003f4e838 */
[----:B------:R-:W-:Y:S01]  /*f410*/  UP2UR UR20, UPR, URZ, 0x2 ;  /* 0x000000023f147883 */ /* 0x000fe20008000000 */
[----:B------:R-:W-:Y:S01]  /*f420*/  FMNMX.FTZ R133, R16, R133, !PT ;  /* 0x0000008510857209 */ /* 0x000fe20007810000 */
[----:B------:R-:W-:Y:S01]  /*f430*/  UISETP.NE.AND UP1, UPT, UR11, URZ, UPT ;  /* 0x0000003f0b00728c */ /* 0x000fe2000bf25270 */
[----:B------:R-:W-:Y:S01]  /*f440*/  PLOP3.LUT P1, PT, PT, PT, UP2, 0x40, 0x0 ;  /* 0x000000000000781c */ /* 0x000fe20003f2e828 */
[----:B------:R-:W-:Y:S01]  /*f450*/  UP2UR UR11, UPR, URZ, 0x1 ;  /* 0x000000013f0b7883 */ /* 0x000fe20008000000 */
[----:B------:R-:W-:Y:S01]  /*f460*/  FMNMX.FTZ R133, R15, R133, !PT ;  /* 0x000000850f857209 */ /* 0x000fe20007810000 */
[----:B------:R-:W-:Y:S02]  /*f470*/  UISETP.NE.AND UP0, UPT, UR5, URZ, UPT ;  /* 0x0000003f0500728c */ /* 0x000fe4000bf05270 */
[----:B------:R-:W-:Y:S01]  /*f480*/  UISETP.NE.AND UP2, UPT, UR21, URZ, UPT ;  /* 0x0000003f1500728c */ /* 0x000fe2000bf45270 */
[----:B------:R-:W-:Y:S01]  /*f490*/  FMNMX.FTZ R133, R14, R133, !PT ;  /* 0x000000850e857209 */ /* 0x000fe20007810000 */
[----:B------:R-:W-:Y:S03]  /*f4a0*/  UISETP.NE.AND UP3, UPT, UR22, URZ, UPT ;  /* 0x0000003f1600728c */ /* 0x000fe6000bf65270 */
        /* <DEDUP_REMOVED lines=23> */
[--C-:B------:R-:W-:Y:S01]  /*f620*/  FFMA.FTZ R8, R8, c[0x0][0x2d0], -R2.reuse ;  /* 0x0000b40008087a23 */ /* 0x100fe20000010802 */
[----:B------:R-:W-:Y:S01]  /*f630*/  FSEL R6, R179, -INF , !P0 ;  /* 0xff800000b3067808 */ /* 0x000fe20004000000 */
[--C-:B------:R-:W-:Y:S01]  /*f640*/  FFMA.FTZ R19, R19, c[0x0][0x2d0], -R2.reuse ;  /* 0x0000b40013137a23 */ /* 0x100fe20000010802 */
[----:B------:R-:W-:Y:S01]  /*f650*/  ISETP.GT.AND P0, PT, R3, 0x1, P2 ;  /* 0x000000010300780c */ /* 0x000fe20001704270 */
[--C-:B------:R-:W-:Y:S01]  /*f660*/  FFMA.FTZ R18, R18, c[0x0][0x2d0], -R2.reuse ;  /* 0x0000b40012127a23 */ /* 0x100fe20000010802 */
[----:B------:R-:W-:Y:S01]  /*f670*/  PLOP3.LUT P2, PT, PT, PT, UP1, 0x40, 0x0 ;  /* 0x000000000000781c */ /* 0x000fe20003f4e818 */
[--C-:B------:R-:W-:Y:S01]  /*f680*/  FFMA.FTZ R17, R17, c[0x0][0x2d0], -R2.reuse ;  /* 0x0000b40011117a23 */ /* 0x100fe20000010802 */
[----:B------:R-:W-:Y:S01]  /*f690*/  ISETP.LT.OR P0, PT, R4, 0x2, P0 ;  /* 0x000000020400780c */ /* 0x000fe20000701670 */
[--C-:B------:R-:W-:Y:S01]  /*f6a0*/  FFMA.FTZ R5, R16, c[0x0][0x2d0], -R2.reuse ;  /* 0x0000b40010057a23 */ /* 0x100fe20000010802 */
[----:B------:R-:W-:Y:S01]  /*f6b0*/  MUFU.EX2 R8, R8 ;  /* 0x0000000800087308 */ /* 0x000fe20000000800 */
[--C-:B------:R-:W-:Y:S01]  /*f6c0*/  FFMA.FTZ R20, R15, c[0x0][0x2d0], -R2.reuse ;  /* 0x0000b4000f147a23 */ /* 0x100fe20000010802 */
[----:B------:R-:W-:Y:S01]  /*f6d0*/  FSEL R7, R178, -INF , !P0 ;  /* 0xff800000b2077808 */ /* 0x000fe20004000000 */
[--C-:B------:R-:W-:Y:S01]  /*f6e0*/  FFMA.FTZ R14, R14, c[0x0][0x2d0], -R2.reuse ;  /* 0x0000b4000e0e7a23 */ /* 0x100fe20000010802 */
[----:B------:R-:W-:Y:S01]  /*f6f0*/  ISETP.GT.AND P0, PT, R3, 0x8, P1 ;  /* 0x000000080300780c */ /* 0x000fe20000f04270 */
[----:B------:R-:W-:Y:S01]  /*f700*/  FFMA.FTZ R15, R13, c[0x0][0x2d0], -R2 ;  /* 0x0000b4000d0f7a23 */ /* 0x000fe20000010802 */
[----:B------:R-:W-:Y:S01]  /*f710*/  PLOP3.LUT P1, PT, PT, PT, UP0, 0x40, 0x0 ;  /* 0x000000000000781c */ /* 0x000fe20003f2e808 */
[----:B------:R-:W-:Y:S01]  /*f720*/  UISETP.NE.AND UP1, UPT, UR20, URZ, UPT ;  /* 0x0000003f1400728c */ /* 0x000fe2000bf25270 */
[C---:B------:R-:W-:Y:S01]  /*f730*/  ISETP.LT.OR P0, PT, R4.reuse, 0x9, P0 ;  /* 0x000000090400780c */ /* 0x040fe20000701670 */
[----:B------:R-:W-:Y:S01]  /*f740*/  UISETP.NE.AND UP0, UPT, UR11, URZ, UPT ;  /* 0x0000003f0b00728c */ /* 0x000fe2000bf05270 */
[----:B------:R-:W1:Y:S01]  /*f750*/  MUFU.EX2 R2, R0 ;  /* 0x0000000000027308 */ /* 0x000e620000000800 */
[----:B------:R-:W-:Y:S02]  /*f760*/  MOV R11, R20 ;  /* 0x00000014000b7202 */ /* 0x000fe40000000f00 */
[----:B------:R-:W-:Y:S02]  /*f770*/  FSEL R10, R177, -INF , !P0 ;  /* 0xff800000b10a7808 */ /* 0x000fe40004000000 */
[C---:B------:R-:W-:Y:S02]  /*f780*/  ISETP.GT.AND P0, PT, R3.reuse, 0x9, P2 ;  /* 0x000000090300780c */ /* 0x040fe40001704270 */
[----:B------:R-:W-:Y:S02]  /*f790*/  PLOP3.LUT P2, PT, PT, PT, UP6, 0x40, 0x0 ;  /* 0x000000000000781c */ /* 0x000fe40003f4e868 */
[----:B------:R-:W-:Y:S01]  /*f7a0*/  ISETP.LT.OR P0, PT, R4, 0xa, P0 ;  /* 0x0000000a0400780c */ /* 0x000fe20000701670 */
[----:B------:R-:W3:Y:S03]  /*f7b0*/  MUFU.EX2 R19, R19 ;  /* 0x0000001300137308 */ /* 0x000ee60000000800 */
[----:B------:R-:W-:Y:S02]  /*f7c0*/  FSEL R171, R176, -INF , !P0 ;  /* 0xff800000b0ab7808 */ /* 0x000fe40004000000 */
[C---:B------:R-:W-:Y:S02]  /*f7d0*/  ISETP.GT.AND P0, PT, R3.reuse, 0x10, P1 ;  /* 0x000000100300780c */ /* 0x040fe40000f04270 */
[----:B------:R-:W-:Y:S02]  /*f7e0*/  PLOP3.LUT P1, PT, PT, PT, UP5, 0x40, 0x0 ;  /* 0x000000000000781c */ /* 0x000fe40003f2e858 */
[----:B------:R-:W-:Y:S01]  /*f7f0*/  ISETP.LT.OR P0, PT, R4, 0x11, P0 ;  /* 0x000000110400780c */ /* 0x000fe20000701670 */
[----:B------:R-:W-:Y:S01]  /*f800*/  MUFU.EX2 R18, R18 ;  /* 0x0000001200127308 */ /* 0x000fe20000000800 */
[----:B------:R-:W-:Y:S02]  /*f810*/  ISETP.GT.AND P1, PT, R3, 0x18, P1 ;  /* 0x000000180300780c */ /* 0x000fe40000f24270 */
[----:B------:R-:W-:Y:S01]  /*f820*/  FSEL R175, R175, -INF , !P0 ;  /* 0xff800000afaf7808 */ /* 0x000fe20004000000 */
[C---:B-1----:R-:W-:Y:S01]  /*f830*/  FMUL.FTZ R13, R2.reuse, R149 ;  /* 0x00000095020d7220 */ /* 0x042fe20000410000 */
[----:B------:R-:W-:Y:S01]  /*f840*/  ISETP.GT.AND P0, PT, R3, 0x11, P2 ;  /* 0x000000110300780c */ /* 0x000fe20001704270 */
[----:B------:R-:W-:Y:S01]  /*f850*/  FMUL.FTZ R16, R2, R144 ;  /* 0x0000009002107220 */ /* 0x000fe20000410000 */
[----:B------:R-:W-:Y:S01]  /*f860*/  ISETP.LT.OR P1, PT, R4, 0x19, P1 ;  /* 0x000000190400780c */ /* 0x000fe20000f21670 */
[----:B------:R-:W-:Y:S01]  /*f870*/  FMUL.FTZ R9, R2, R153 ;  /* 0x0000009902097220 */ /* 0x000fe20000410000 */
[----:B------:R-:W-:Y:S01]  /*f880*/  ISETP.LT.OR P0, PT, R4, 0x12, P0 ;  /* 0x000000120400780c */ /* 0x000fe20000701670 */
[----:B------:R-:W1:Y:S01]  /*f890*/  MUFU.EX2 R17, R17 ;  /* 0x0000001100117308 */ /* 0x000e620000000800 */
[----:B------:R-:W-:Y:S01]  /*f8a0*/  FSEL R173, R173, -INF , !P1 ;  /* 0xff800000adad7808 */ /* 0x000fe20004800000 */
[----:B------:R-:W-:Y:S01]  /*f8b0*/  FMUL.FTZ R12, R2, R148 ;  /* 0x00000094020c7220 */ /* 0x000fe20000410000 */
[----:B------:R-:W-:Y:S01]  /*f8c0*/  FSEL R174, R174, -INF , !P0 ;  /* 0xff800000aeae7808 */ /* 0x000fe20004000000 */
[C---:B------:R-:W-:Y:S01]  /*f8d0*/  FMUL.FTZ R20, R2.reuse, R140 ;  /* 0x0000008c02147220 */ /* 0x040fe20000410000 */
[----:B------:R-:W-:Y:S01]  /*f8e0*/  PLOP3.LUT P0, PT, PT, PT, UP4, 0x40, 0x0 ;  /* 0x000000000000781c */ /* 0x000fe20003f0e848 */
[C---:B-----5:R-:W-:Y:S01]  /*f8f0*/  FMUL.FTZ R28, R2.reuse, R28 ;  /* 0x0000001c021c7220 */ /* 0x060fe20000410000 */
[----:B------:R-:W-:Y:S01]  /*f900*/  PLOP3.LUT P1, PT, PT, PT, UP3, 0x40, 0x0 ;  /* 0x000000000000781c */ /* 0x000fe20003f2e838 */
[C---:B------:R-:W-:Y:S01]  /*f910*/  FMUL.FTZ R29, R2.reuse, R29 ;  /* 0x0000001d021d7220 */ /* 0x040fe20000410000 */
[C---:B------:R-:W-:Y:S01]  /*f920*/  ISETP.GT.AND P0, PT, R3.reuse, 0x19, P0 ;  /* 0x000000190300780c */ /* 0x040fe20000704270 */
[C---:B------:R-:W-:Y:S01]  /*f930*/  FMUL.FTZ R32, R2.reuse, R32 ;  /* 0x0000002002207220 */ /* 0x040fe20000410000 */
[C---:B------:R-:W-:Y:S01]  /*f940*/  ISETP.GT.AND P1, PT, R3.reuse, 0x20, P1 ;  /* 0x000000200300780c */ /* 0x040fe20000f24270 */
[----:B------:R-:W-:Y:S01]  /*f950*/  FMUL.FTZ R33, R2, R33 ;  /* 0x0000002102217220 */ /* 0x000fe20000410000 */
[----:B------:R-:W-:Y:S01]  /*f960*/  ISETP.LT.OR P0, PT, R4, 0x1a, P0 ;  /* 0x0000001a0400780c */ /* 0x000fe20000701670 */
[----:B------:R-:W-:Y:S01]  /*f970*/  FMUL.FTZ R36, R2, R36 ;  /* 0x0000002402247220 */ /* 0x000fe20000410000 */
[----:B------:R-:W-:Y:S01]  /*f980*/  ISETP.LT.OR P1, PT, R4, 0x21, P1 ;  /* 0x000000210400780c */ /* 0x000fe20000f21670 */
[----:B------:R-:W-:Y:S01]  /*f990*/  FMUL.FTZ R37, R2, R37 ;  /* 0x0000002502257220 */ /* 0x000fe20000410000 */
[----:B------:R-:W-:Y:S01]  /*f9a0*/  FSEL R172, R172, -INF , !P0 ;  /* 0xff800000acac7808 */ /* 0x000fe20004000000 */
[C---:B------:R-:W-:Y:S01]  /*f9b0*/  FMUL.FTZ R40, R2.reuse, R40 ;  /* 0x0000002802287220 */ /* 0x040fe20000410000 */
[----:B------:R-:W-:Y:S01]  /*f9c0*/  PLOP3.LUT P0, PT, PT, PT, UP2, 0x40, 0x0 ;  /* 0x000000000000781c */ /* 0x000fe20003f0e828 */
[----:B------:R-:W-:Y:S01]  /*f9d0*/  FMUL.FTZ R41, R2, R41 ;  /* 0x0000002902297220 */ /* 0x000fe20000410000 */
[----:B------:R-:W-:Y:S01]  /*f9e0*/  FSEL R177, R22, -INF , !P1 ;  /* 0xff80000016b17808 */ /* 0x000fe20004800000 */
[C---:B------:R-:W-:Y:S01]  /*f9f0*/  FMUL.FTZ R44, R2.reuse, R44 ;  /* 0x0000002c022c7220 */ /* 0x040fe20000410000 */
[C---:B------:R-:W-:Y:S01]  /*fa00*/  ISETP.GT.AND P0, PT, R3.reuse, 0x21, P0 ;  /* 0x000000210300780c */ /* 0x040fe20000704270 */
[C---:B------:R-:W-:Y:S01]  /*fa10*/  FMUL.FTZ R45, R2.reuse, R45 ;  /* 0x0000002d022d7220 */ /* 0x040fe20000410000 */
[----:B------:R-:W-:Y:S01]  /*fa20*/  PLOP3.LUT P1, PT, PT, PT, UP1, 0x40, 0x0 ;  /* 0x000000000000781c */ /* 0x000fe20003f2e818 */
[----:B------:R-:W-:Y:S01]  /*fa30*/  FMUL.FTZ R48, R2, R48 ;  /* 0x0000003002307220 */ /* 0x000fe20000410000 */
[----:B------:R-:W-:Y:S01]  /*fa40*/  ISETP.LT.OR P0, PT, R4, 0x22, P0 ;  /* 0x000000220400780c */ /* 0x000fe20000701670 */
[C---:B------:R-:W-:Y:S01]  /*fa50*/  FMUL.FTZ R49, R2.reuse, R49 ;  /* 0x0000003102317220 */ /* 0x040fe20000410000 */
[----:B------:R-:W-:Y:S01]  /*fa60*/  ISETP.GT.AND P1, PT, R3, 0x28, P1 ;  /* 0x000000280300780c */ /* 0x000fe20000f24270 */
[C---:B------:R-:W-:Y:S01]  /*fa70*/  FMUL.FTZ R52, R2.reuse, R52 ;  /* 0x0000003402347220 */ /* 0x040fe20000410000 */
[----:B------:R-:W-:Y:S01]  /*fa80*/  FSEL R178, R21, -INF , !P0 ;  /* 0xff80000015b27808 */ /* 0x000fe20004000000 */
[----:B------:R-:W-:Y:S01]  /*fa90*/  FMUL.FTZ R21, R2, R141 ;  /* 0x0000008d02157220 */ /* 0x000fe20000410000 */
[----:B------:R-:W-:Y:S01]  /*faa0*/  PLOP3.LUT P0, PT, PT, PT, UP0, 0x40, 0x0 ;  /* 0x000000000000781c */ /* 0x000fe20003f0e808 */
[----:B------:R-:W4:Y:S01]  /*fab0*/  LDL.LU R141, [R1+0x24] ;  /* 0x00002400018d7983 */ /* 0x000f220000300800 */
[----:B------:R-:W-:Y:S01]  /*fac0*/  ISETP.LT.OR P1, PT, R4, 0x29, P1 ;  /* 0x000000290400780c */ /* 0x000fe20000f21670 */
[C---:B------:R-:W-:Y:S01]  /*fad0*/  FMUL.FTZ R53, R2.reuse, R53 ;  /* 0x0000003502357220 */ /* 0x040fe20000410000 */
[----:B------:R-:W-:Y:S01]  /*fae0*/  ISETP.GT.AND P0, PT, R3, 0x29, P0 ;  /* 0x000000290300780c */ /* 0x000fe20000704270 */
[----:B------:R-:W-:Y:S01]  /*faf0*/  FMUL.FTZ R56, R2, R56 ;  /* 0x0000003802387220 */ /* 0x000fe20000410000 */
[----:B------:R-:W-:Y:S01]  /*fb00*/  FSEL R176, R24, -INF , !P1 ;  /* 0xff80000018b07808 */ /* 0x000fe20004800000 */
[----:B------:R-:W-:Y:S01]  /*fb10*/  FMUL.FTZ R24, R2, R136 ;  /* 0x0000008802187220 */ /* 0x000fe20000410000 */
[----:B------:R-:W-:Y:S01]  /*fb20*/  ISETP.LT.OR P0, PT, R4, 0x2a, P0 ;  /* 0x0000002a0400780c */ /* 0x000fe20000701670 */
[C---:B------:R-:W-:Y:S01]  /*fb30*/  FMUL.FTZ R57, R2.reuse, R57 ;  /* 0x0000003902397220 */ /* 0x040fe20000410000 */
[----:B------:R-:W-:Y:S01]  /*fb40*/  MOV R149, R169 ;  /* 0x000000a900957202 */ /* 0x000fe20000000f00 */
[C---:B------:R-:W-:Y:S01]  /*fb50*/  FMUL.FTZ R60, R2.reuse, R60 ;  /* 0x0000003c023c7220 */ /* 0x040fe20000410000 */
[----:B---3--:R-:W-:Y:S01]  /*fb60*/  F2FP.BF16.PACK_AB R168, R19, R8 ;  /* 0x0000000813a8723e */ /* 0x008fe200000010ff */
[C---:B------:R-:W-:Y:S01]  /*fb70*/  FMUL.FTZ R61, R2.reuse, R61 ;  /* 0x0000003d023d7220 */ /* 0x040fe20000410000 */
[----:B------:R-:W-:Y:S01]  /*fb80*/  MOV R153, R27 ;  /* 0x0000001b00997202 */ /* 0x000fe20000000f00 */
[C---:B------:R-:W-:Y:S01]  /*fb90*/  FMUL.FTZ R64, R2.reuse, R64 ;  /* 0x0000004002407220 */ /* 0x040fe20000410000 */
[----:B------:R-:W-:Y:S01]  /*fba0*/  MOV R148, R25 ;  /* 0x0000001900947202 */ /* 0x000fe20000000f00 */
[C---:B------:R-:W-:Y:S01]  /*fbb0*/  FMUL.FTZ R25, R2.reuse, R137 ;  /* 0x0000008902197220 */ /* 0x040fe20000410000 */
[----:B------:R-:W-:Y:S01]  /*fbc0*/  MOV R22, R5 ;  /* 0x0000000500167202 */ /* 0x000fe20000000f00 */
[C---:B------:R-:W-:Y:S01]  /*fbd0*/  FMUL.FTZ R5, R2.reuse, R157 ;  /* 0x0000009d02057220 */ /* 0x040fe20000410000 */
[----:B-1----:R-:W-:Y:S01]  /*fbe0*/  F2FP.BF16.PACK_AB R170, R17, R18 ;  /* 0x0000001211aa723e */ /* 0x002fe200000010ff */
[C---:B------:R-:W-:Y:S01]  /*fbf0*/  FMUL.FTZ R65, R2.reuse, R65 ;  /* 0x0000004102417220 */ /* 0x040fe20000410000 */
[----:B------:R-:W-:Y:S01]  /*fc00*/  MOV R140, R22 ;  /* 0x00000016008c7202 */ /* 0x000fe20000000f00 */
[C---:B------:R-:W-:Y:S01]  /*fc10*/  FMUL.FTZ R68, R2.reuse, R68 ;  /* 0x0000004402447220 */ /* 0x040fe20000410000 */
[----:B------:R-:W-:Y:S01]  /*fc20*/  MOV R157, R15 ;  /* 0x0000000f009d7202 */ /* 0x000fe20000000f00 */
[C---:B------:R-:W-:Y:S01]  /*fc30*/  FMUL.FTZ R69, R2.reuse, R69 ;  /* 0x0000004502457220 */ /* 0x040fe20000410000 */
[----:B------:R-:W-:Y:S01]  /*fc40*/  MUFU.EX2 R153, R153 ;  /* 0x0000009900997308 */ /* 0x000fe20000000800 */
[C---:B------:R-:W-:Y:S01]  /*fc50*/  FMUL.FTZ R72, R2.reuse, R72 ;  /* 0x0000004802487220 */ /* 0x040fe20000410000 */
[----:B------:R-:W-:Y:S01]  /*fc60*/  UISETP.GT.AND UP0, UPT, UR8, UR9, UPT ;  /* 0x000000090800728c */ /* 0x000fe2000bf04270 */
[C---:B------:R-:W-:Y:S01]  /*fc70*/  FMUL.FTZ R73, R2.reuse, R73 ;  /* 0x0000004902497220 */ /* 0x040fe20000410000 */
[----:B------:R-:W-:Y:S01]  /*fc80*/  UIADD3 UR8, UR8, -0x1, URZ ;  /* 0xffffffff08087890 */ /* 0x000fe2000fffe03f */
        /* <DEDUP_REMOVED lines=27> */
[C---:B--2---:R-:W-:Y:S01]  /*fe40*/  FFMA.FTZ R0, R2.reuse, R132, R8 ;  /* 0x0000008402007223 */ /* 0x044fe20000010008 */
[----:B------:R-:W-:Y:S01]  /*fe50*/  FSEL R132, R23, -INF , !P0 ;  /* 0xff80000017847808 */ /* 0x000fe20004000000 */
[----:B------:R-:W-:Y:S01]  /*fe60*/  FMUL.FTZ R8, R2, R152 ;  /* 0x0000009802087220 */ /* 0x000fe20000410000 */
[----:B------:R-:W-:Y:S01]  /*fe70*/  MOV R152, R26 ;  /* 0x0000001a00987202 */ /* 0x000fe20000000f00 */
[----:B------:R-:W-:Y:S01]  /*fe80*/  FADD.FTZ R4, R19, R0 ;  /* 0x0000000013047221 */ /* 0x000fe20000010000 */
[----:B------:R-:W-:Y:S01]  /*fe90*/  FMNMX.FTZ R0, R6, R134, !PT ;  /* 0x0000008606007209 */ /* 0x000fe20007810000 */
[C---:B------:R-:W-:Y:S02]  /*fea0*/  FMUL.FTZ R128, R2.reuse, R128 ;  /* 0x0000008002807220 */ /* 0x040fe40000410000 */
[----:B------:R-:W-:Y:S01]  /*feb0*/  FMUL.FTZ R129, R2, R129 ;  /* 0x0000008102817220 */ /* 0x000fe20000410000 */
[----:B------:R-:W-:Y:S01]  /*fec0*/  FMNMX.FTZ R0, R7, R0, !PT ;  /* 0x0000000007007209 */ /* 0x000fe20007810000 */
[----:B------:R-:W-:Y:S03]  /*fed0*/  MUFU.EX2 R152, R152 ;  /* 0x0000009800987308 */ /* 0x000fe60000000800 */
        /* <DEDUP_REMOVED lines=15> */
[C---:B------:R-:W-:Y:S01]  /*ffd0*/  FMUL.FTZ R4, R2.reuse, R156 ;  /* 0x0000009c02047220 */ /* 0x040fe20000410000 */
[----:B------:R-:W-:Y:S01]  /*ffe0*/  FSETP.NEU.FTZ.AND P0, PT, R3, -INF , PT ;  /* 0xff8000000300780b */ /* 0x000fe20003f1d000 */
[----:B------:R-:W-:Y:S01]  /*fff0*/  FADD.FTZ R179, R17, R0 ;  /* 0x0000000011b37221 */ /* 0x000fe20000010000 */
[----:B------:R-:W-:Y:S01]  /*10000*/  MOV R156, R14 ;  /* 0x0000000e009c7202 */ /* 0x000fe20000000f00 */
[----:B------:R-:W-:Y:S01]  /*10010*/  FMUL.FTZ R17, R2, R145 ;  /* 0x0000009102117220 */ /* 0x000fe20000410000 */
[C---:B------:R-:W-:Y:S02]  /*10020*/  FSEL R0, R3.reuse, RZ, P0 ;  /* 0x000000ff03007208 */ /* 0x040fe40000000000 */
[----:B------:R-:W-:Y:S02]  /*10030*/  MOV R145, R11 ;  /* 0x0000000b00917202 */ /* 0x000fe40000000f00 */
[----:B------:R-:W-:Y:S01]  /*10040*/  MUFU.EX2 R156, R156 ;  /* 0x0000009c009c7308 */ /* 0x000fe20000000800 */
[----:B------:R-:W-:Y:S02]  /*10050*/  FADD.FTZ R0, -R0, R134 ;  /* 0x0000008600007221 */ /* 0x000fe40000010100 */
[----:B------:R-:W-:Y:S02]  /*10060*/  FMUL.FTZ R134, R3, c[0x0][0x2d0] ;  /* 0x0000b40003867a20 */ /* 0x000fe40000410000 */
[----:B------:R-:W-:Y:S03]  /*10070*/  FMUL.FTZ R0, R0, c[0x0][0x2d0] ;  /* 0x0000b40000007a20 */ /* 0x000fe60000410000 */
[----:B------:R-:W-:Y:S02]  /*10080*/  FSEL R134, R134, RZ, P0 ;  /* 0x000000ff86867208 */ /* 0x000fe40000000000 */
[----:B------:R-:W-:Y:S01]  /*10090*/  MUFU.EX2 R145, R145 ;  /* 0x0000009100917308 */ /* 0x000fe20000000800 */
[----:B------:R-:W-:Y:S02]  /*100a0*/  PLOP3.LUT P0, PT, PT, PT, UP0, 0x80, 0x0 ;  /* 0x000000000000781c */ /* 0x000fe40003f0f008 */
[--C-:B------:R-:W-:Y:S02]  /*100b0*/  FFMA.FTZ R169, R6, c[0x0][0x2d0], -R134.reuse ;  /* 0x0000b40006a97a23 */ /* 0x100fe40000010886 */
[--C-:B------:R-:W-:Y:S02]  /*100c0*/  FFMA.FTZ R7, R7, c[0x0][0x2d0], -R134.reuse ;  /* 0x0000b40007077a23 */ /* 0x100fe40000010886 */
[--C-:B------:R-:W-:Y:S03]  /*100d0*/  FFMA.FTZ R2, R10, c[0x0][0x2d0], -R134.reuse ;  /* 0x0000b4000a027a23 */ /* 0x100fe60000010886 */
[----:B------:R-:W1:Y:S10]  /*100e0*/  MUFU.EX2 R0, R0 ;  /* 0x0000000000007308 */ /* 0x000e740000000800 */
[----:B------:R-:W4:Y:S10]  /*100f0*/  MUFU.EX2 R169, R169 ;  /* 0x000000a900a97308 */ /* 0x000f340000000800 */
[----:B------:R2:W3:Y:S01]  /*10100*/  MUFU.EX2 R144, R7 ;  /* 0x0000000700907308 */ /* 0x0004e20000000800 */
        /* <DEDUP_REMOVED lines=8> */
[C---:B------:R-:W-:Y:S02]  /*10190*/  FMUL.FTZ R10, R0.reuse, R154 ;  /* 0x0000009a000a7220 */ /* 0x040fe40000410000 */
[C---:B------:R-:W-:Y:S01]  /*101a0*/  FMUL.FTZ R14, R0.reuse, R150 ;  /* 0x00000096000e7220 */ /* 0x040fe20000410000 */
[----:B------:R-:W-:Y:S01]  /*101b0*/  MUFU.EX2 R154, R158 ;  /* 0x0000009e009a7308 */ /* 0x000fe20000000800 */
[C---:B------:R-:W-:Y:S02]  /*101c0*/  FMUL.FTZ R15, R0.reuse, R151 ;  /* 0x00000097000f7220 */ /* 0x040fe40000410000 */
[C---:B------:R-:W-:Y:S02]  /*101d0*/  FMUL.FTZ R18, R0.reuse, R146 ;  /* 0x0000009200127220 */ /* 0x040fe40000410000 */
[C---:B--2---:R-:W-:Y:S01]  /*101e0*/  FMUL.FTZ R7, R0.reuse, R159 ;  /* 0x0000009f00077220 */ /* 0x044fe20000410000 */
[----:B------:R-:W-:Y:S01]  /*101f0*/  MOV R159, R148 ;  /* 0x00000094009f7202 */ /* 0x000fe20000000f00 */
        /* <DEDUP_REMOVED lines=8> */
[----:B------:R2:W-:Y:S01]  /*10280*/  MUFU.EX2 R2, R140 ;  /* 0x0000008c00027308 */ /* 0x0005e20000000800 */
        /* <DEDUP_REMOVED lines=9> */
[----:B----4-:R-:W-:Y:S01]  /*10320*/  FFMA.FTZ R151, R0, R141, R169 ;  /* 0x0000008d00977223 */ /* 0x010fe200000100a9 */
[----:B---3--:R-:W-:Y:S01]  /*10330*/  F2FP.BF16.PACK_AB R169, R144, R169 ;  /* 0x000000a990a9723e */ /* 0x008fe200000010ff */
[C---:B------:R-:W-:Y:S02]  /*10340*/  FMUL.FTZ R59, R0.reuse, R59 ;  /* 0x0000003b003b7220 */ /* 0x040fe40000410000 */
[C---:B------:R-:W-:Y:S01]  /*10350*/  FMUL.FTZ R62, R0.reuse, R62 ;  /* 0x0000003e003e7220 */ /* 0x040fe20000410000 */
[----:B--2---:R-:W-:Y:S01]  /*10360*/  LDSM.16.MT88.4 R140, [R236+0x900] ;  /* 0x00090000ec8c783b */ /* 0x004fe20000004200 */
        /* <DEDUP_REMOVED lines=40> */
[----:B------:R2:W-:Y:S01]  /*105f0*/  MUFU.EX2 R149, R0 ;  /* 0x0000000000957308 */ /* 0x0005e20000000800 */
[C---:B-1----:R-:W-:Y:S08]  /*10600*/  HMMA.16816.F32.BF16 R4, R168.reuse, R136, R4 ;  /* 0x00000088a804723c */ /* 0x042ff00000041804 */
[C---:B------:R-:W-:Y:S01]  /*10610*/  HMMA.16816.F32.BF16 R8, R168.reuse, R138, R8 ;  /* 0x0000008aa808723c */ /* 0x040fe20000041808 */
[----:B------:R-:W1:Y:S03]  /*10620*/  LDSM.16.MT88.4 R136, [R237+0x100] ;  /* 0x00010000ed88783b */ /* 0x000e660000004200 */
[--C-:B--2---:R-:W-:Y:S04]  /*10630*/  FFMA.FTZ R0, R174, c[0x0][0x2d0], -R134.reuse ;  /* 0x0000b400ae007a23 */ /* 0x104fe80000010886 */
[----:B------:R2:W3:Y:S01]  /*10640*/  MUFU.EX2 R150, R0 ;  /* 0x0000000000967308 */ /* 0x0004e20000000800 */
[C---:B-1----:R-:W-:Y:S03]  /*10650*/  HMMA.16816.F32.BF16 R12, R168.reuse, R136, R12 ;  /* 0x00000088a80c723c */ /* 0x042fe6000004180c */
[--C-:B--2---:R-:W-:Y:S06]  /*10660*/  FFMA.FTZ R0, R173, c[0x0][0x2d0], -R134.reuse ;  /* 0x0000b400ad007a23 */ /* 0x104fec0000010886 */
[----:B------:R1:W-:Y:S01]  /*10670*/  MUFU.EX2 R148, R0 ;  /* 0x0000000000947308 */ /* 0x0003e20000000800 */
[C---:B------:R-:W-:Y:S01]  /*10680*/  HMMA.16816.F32.BF16 R16, R168.reuse, R138, R16 ;  /* 0x0000008aa810723c */ /* 0x040fe20000041810 */
[----:B------:R-:W2:Y:S02]  /*10690*/  LDSM.16.MT88.4 R136, [R240+0x100] ;  /* 0x00010000f088783b */ /* 0x000ea40000004200 */
        /* <DEDUP_REMOVED lines=54> */
[----:B------:R-:W-:Y:S01]  /*10a00*/  MOV R177, R154 ;  /* 0x0000009a00b17202 */ /* 0x000fe20000000f00 */
[----:B------:R-:W-:Y:S02]  /*10a10*/  FADD.FTZ R2, R149, R2 ;  /* 0x0000000295027221 */ /* 0x000fe40000010000 */
[C---:B------:R-:W-:Y:S01]  /*10a20*/  HMMA.16816.F32.BF16 R4, R136.reuse, R140, R4 ;  /* 0x0000008c8804723c */ /* 0x040fe20000041804 */
[----:B------:R2:W-:Y:S04]  /*10a30*/  MUFU.EX2 R172, R0 ;  /* 0x0000000000ac7308 */ /* 0x0005e80000000800 */
[----:B------:R-:W-:Y:S03]  /*10a40*/  FADD.FTZ R2, R150, R2 ;  /* 0x0000000296027221 */ /* 0x000fe60000010000 */
[C---:B------:R-:W-:Y:S01]  /*10a50*/  HMMA.16816.F32.BF16 R8, R136.reuse, R142, R8 ;  /* 0x0000008e8808723c */ /* 0x040fe20000041808 */
[----:B------:R-:W3:Y:S03]  /*10a60*/  LDSM.16.MT88.4 R140, [R237+0x900] ;  /* 0x00090000ed8c783b */ /* 0x000ee60000004200 */
[--C-:B--2---:R-:W-:Y:S01]  /*10a70*/  FFMA.FTZ R0, R178, c[0x0][0x2d0], -R134.reuse ;  /* 0x0000b400b2007a23 */ /* 0x104fe20000010886 */
[----:B------:R-:W-:Y:S03]  /*10a80*/  MOV R178, R153 ;  /* 0x0000009900b27202 */ /* 0x000fe60000000f00 */
[----:B------:R2:W4:Y:S01]  /*10a90*/  MUFU.EX2 R173, R0 ;  /* 0x0000000000ad7308 */ /* 0x0005220000000800 */
[----:B------:R-:W-:Y:S01]  /*10aa0*/  F2FP.BF16.PACK_AB R170, R177, R178 ;  /* 0x000000b2b1aa723e */ /* 0x000fe200000010ff */
[C---:B---3--:R-:W-:Y:S03]  /*10ab0*/  HMMA.16816.F32.BF16 R12, R136.reuse, R140, R12 ;  /* 0x0000008c880c723c */ /* 0x048fe6000004180c */
[--C-:B--2---:R-:W-:Y:S01]  /*10ac0*/  FFMA.FTZ R0, R176, c[0x0][0x2d0], -R134.reuse ;  /* 0x0000b400b0007a23 */ /* 0x104fe20000010886 */
[----:B------:R-:W-:Y:S01]  /*10ad0*/  MOV R176, R152 ;  /* 0x0000009800b07202 */ /* 0x000fe20000000f00 */
[----:B------:R-:W-:Y:S01]  /*10ae0*/  FFMA.FTZ R134, R132, c[0x0][0x2d0], -R134 ;  /* 0x0000b40084867a23 */ /* 0x000fe20000010886 */
[----:B------:R-:W-:Y:S02]  /*10af0*/  LDSM.16.MT88.4 R152, [R236+0x1100] ;  /* 0x00110000ec98783b */ /* 0x000fe40000004200 */
[C---:B------:R-:W-:Y:S01]  /*10b00*/  HMMA.16816.F32.BF16 R16, R136.reuse, R142, R16 ;  /* 0x0000008e8810723c */ /* 0x040fe20000041810 */
[----:B------:R2:W-:Y:S03]  /*10b10*/  MUFU.EX2 R132, R0 ;  /* 0x0000000000847308 */ /* 0x0005e60000000800 */
[----:B-1----:R-:W-:Y:S02]  /*10b20*/  F2FP.BF16.PACK_AB R168, R176, R179 ;  /* 0x000000b3b0a8723e */ /* 0x002fe400000010ff */
[----:B----4-:R-:W-:Y:S01]  /*10b30*/  F2FP.BF16.PACK_AB R169, R173, R172 ;  /* 0x000000acada9723e */ /* 0x010fe200000010ff */
[----:B------:R-:W1:Y:S04]  /*10b40*/  LDSM.16.MT88.4 R140, [R240+0x900] ;  /* 0x00090000f08c783b */ /* 0x000e680000004200 */
[----:B------:R-:W3:Y:S01]  /*10b50*/  MUFU.EX2 R134, R134 ;  /* 0x0000008600867308 */ /* 0x000ee20000000800 */
[----:B--2---:R-:W-:Y:S04]  /*10b60*/  FADD.FTZ R0, R156, R151 ;  /* 0x000000979c007221 */ /* 0x004fe80000010000 */
        /* <DEDUP_REMOVED lines=9> */
[C---:B-1----:R-:W-:Y:S03]  /*10c00*/  HMMA.16816.F32.BF16 R20, R136.reuse, R140, R20 ;  /* 0x0000008c8814723c */ /* 0x042fe60000041814 */
        /* <DEDUP_REMOVED lines=95> */
.L_x_365:
[----:B------:R-:W2:Y:S04]  /*11200*/  LDL.LU R3, [R1+0x20] ;  /* 0x0000200001037983 */ /* 0x000ea80000300800 */
[----:B-1----:R-:W3:Y:S01]  /*11210*/  LDL.LU R0, [R1+0x24] ;  /* 0x0000240001007983 */ /* 0x002ee20000300800 */
        /* <DEDUP_REMOVED lines=155> */
.L_x_333:
        /* <DEDUP_REMOVED lines=83> */
[----:B------:R-:W-:-:S04]  /*12100*/  IMAD.WIDE.U32 R2, R9, c[0x0][0x4c8], R2 ;  /* 0x0001320009027a25 */ /* 0x000fc800078e0002 */
        /* <DEDUP_REMOVED lines=11> */
[----:B------:R-:W-:Y:S01]  /*121c0*/  SHFL.IDX PT, R6, R6, 0x1, 0x1c1f ;  /* 0x003c1f0006067f89 */ /* 0x000fe200000e0000 */
[----:B------:R-:W-:-:S02]  /*121d0*/  LOP3.LUT P0, RZ, R14, 0x3, RZ, 0xc0, !PT ;  /* 0x000000030eff7812 */ /* 0x000fc4000780c0ff */
[----:B------:R-:W-:Y:S01]  /*121e0*/  IADD3 R3, R5, R0, RZ ;  /* 0x0000000005037210 */ /* 0x000fe20007ffe0ff */
[----:B------:R-:W-:Y:S01]  /*121f0*/  IMAD R0, R7, c[0x0][0x428], RZ ;  /* 0x00010a0007007a24 */ /* 0x000fe200078e02ff */
[----:B------:R-:W1:Y:S01]  /*12200*/  SHFL.IDX PT, R9, R2, RZ, 0x1c1f ;  /* 0x001c1fff02097589 */ /* 0x000e6200000e0000 */
[----:B------:R-:W-:Y:S02]  /*12210*/  IMAD R5, R20, c[0x0][0x388], RZ ;  /* 0x0000e20014057a24 */ /* 0x000fe400078e02ff */
        /* <DEDUP_REMOVED lines=16> */
[----:B------:R2:W3:Y:S02]  /*12320*/  SHFL.IDX PT, R2, R20, RZ, 0x1c1f ;  /* 0x001c1fff14027589 */ /* 0x0004e400000e0000 */
[----:B-1----:R-:W-:-:S02]  /*12330*/  P2R R16, PR, RZ, 0x2 ;  /* 0x00000002ff107803 */ /* 0x002fc40000000000 */
[----:B------:R2:W1:Y:S01]  /*12340*/  SHFL.IDX PT, R3, R19, RZ, 0x1c1f ;  /* 0x001c1fff13037589 */ /* 0x00046200000e0000 */
[----:B------:R-:W-:-:S04]  /*12350*/  SHF.L.U32 R0, R0, 0x1, RZ ;  /* 0x0000000100007819 */ /* 0x000fc800000006ff */
[----:B------:R-:W-:Y:S05]  /*12360*/  @P0 BRA `(.L_x_378) ;  /* 0x00000bd000000947 */ /* 0x000fea0003800000 */
[C---:B------:R-:W-:Y:S02]  /*12370*/  ISETP.GE.AND P0, PT, R0.reuse, c[0x0][0x3c8], PT ;  /* 0x0000f20000007a0c */ /* 0x040fe40003f06270 */
[C---:B------:R-:W-:Y:S02]  /*12380*/  IADD3 R5, R0.reuse, 0x8, RZ ;  /* 0x0000000800057810 */ /* 0x040fe40007ffe0ff */
[----:B------:R-:W-:Y:S02]  /*12390*/  IADD3 R4, R0, 0x10, RZ ;  /* 0x0000001000047810 */ /* 0x000fe40007ffe0ff */
[----:B------:R-:W-:Y:S02]  /*123a0*/  ISETP.GE.AND P5, PT, R5, c[0x0][0x3c8], PT ;  /* 0x0000f20005007a0c */ /* 0x000fe40003fa6270 */
[----:B------:R-:W-:Y:S02]  /*123b0*/  ISETP.GE.AND P4, PT, R4, c[0x0][0x3c8], PT ;  /* 0x0000f20004007a0c */ /* 0x000fe40003f86270 */
[----:B------:R-:W-:-:S02]  /*123c0*/  IADD3 R8, R0, 0x18, RZ ;  /* 0x0000001800087810 */ /* 0x000fc40007ffe0ff */
[C---:B------:R-:W-:Y:S01]  /*123d0*/  IADD3 R10, R0.reuse, 0x20, RZ ;  /* 0x00000020000a7810 */ /* 0x040fe20007ffe0ff */
[C---:B-123--:R-:W-:Y:S01]  /*123e0*/  @!P0 IMAD.WIDE R6, R0.reuse, 0x4, R2 ;  /* 0x0000000400068825 */ /* 0x04efe200078e0202 */
        /* <DEDUP_REMOVED lines=87> */
[----:B------:R-:W-:-:S02]  /*12960*/  IADD3 R13, R0, 0xa0, RZ ;  /* 0x000000a0000d7810 */ /* 0x000fc40007ffe0ff */
[----:B------:R-:W-:Y:S01]  /*12970*/  ISETP.GE.AND P5, PT, R12, c[0x0][0x3c8], PT ;  /* 0x0000f2000c007a0c */ /* 0x000fe20003fa6270 */
[----:B------:R2:W-:Y:S01]  /*12980*/  @!P4 ST.E.64 [R4.64], R60 ;  /* 0x0000003c0400c985 */ /* 0x0005e2000c101b10 */
        /* <DEDUP_REMOVED lines=91> */
.L_x_378:
[----:B------:R-:W-:Y:S05]  /*12f40*/  BSYNC B0 ;  /* 0x0000000000007941 */ /* 0x000fea0003800000 */
.L_x_377:
[----:B------:R-:W-:Y:S01]  /*12f50*/  ISETP.NE.AND P0, PT, R16, RZ, PT ;  /* 0x000000ff1000720c */ /* 0x000fe20003f05270 */
[----:B-1----:R1:W4:Y:S04]  /*12f60*/  SHFL.IDX PT, R3, R19, 0x1, 0x1c1f ;  /* 0x003c1f0013037f89 */ /* 0x00232800000e0000 */
[----:B---3--:R1:W3:Y:S08]  /*12f70*/  SHFL.IDX PT, R2, R20, 0x1, 0x1c1f ;  /* 0x003c1f0014027f89 */ /* 0x0082f000000e0000 */
        /* <DEDUP_REMOVED lines=12> */
[--C-:B---34-:R-:W-:Y:S01]  /*13040*/  @!P2 IMAD.WIDE R8, R0, 0x4, R2.reuse ;  /* 0x000000040008a825 */ /* 0x118fe200078e0202 */
[----:B------:R-:W-:Y:S02]  /*13050*/  @!P1 LOP3.LUT R5, R5, 0xfffffffe, RZ, 0xc0, !PT ;  /* 0xfffffffe05059812 */ /* 0x000fe400078ec0ff */
[----:B------:R-:W-:Y:S02]  /*13060*/  @!P0 LOP3.LUT R4, R4, 0xfffffffe, RZ, 0xc0, !PT ;  /* 0xfffffffe04048812 */ /* 0x000fe400078ec0ff */
[----:B------:R3:W-:Y:S01]  /*13070*/  @!P2 ST.E.64 [R8.64], R158 ;  /* 0x0000009e0800a985 */ /* 0x0007e2000c101b10 */
[----:B--2---:R-:W-:Y:S01]  /*13080*/  @!P1 IMAD.WIDE R6, R5, 0x4, R2 ;  /* 0x0000000405069825 */ /* 0x004fe200078e0202 */
        /* <DEDUP_REMOVED lines=11> */
[C---:B---3--:R-:W-:Y:S02]  /*13140*/  IADD3 R8, R0.reuse, 0x28, RZ ;  /* 0x0000002800087810 */ /* 0x048fe40007ffe0ff */
[----:B------:R-:W-:Y:S02]  /*13150*/  IADD3 R9, R0, 0x30, RZ ;  /* 0x0000003000097810 */ /* 0x000fe40007ffe0ff */
[----:B------:R-:W-:Y:S02]  /*13160*/  ISETP.GE.AND P4, PT, R8, c[0x0][0x3c8], PT ;  /* 0x0000f20008007a0c */ /* 0x000fe40003f86270 */
[----:B------:R-:W-:Y:S02]  /*13170*/  ISETP.GE.AND P3, PT, R9, c[0x0][0x3c8], PT ;  /* 0x0000f20009007a0c */ /* 0x000fe40003f66270 */
[----:B--2---:R-:W-:-:S02]  /*13180*/  @!P6 LEA.HI R4, R11, R11, RZ, 0x1 ;  /* 0x0000000b0b04e211 */ /* 0x004fc400078f08ff */
        /* <DEDUP_REMOVED lines=159> */
.L_x_376:
        /* <DEDUP_REMOVED lines=50> */
.L_x_379:
        /* <DEDUP_REMOVED lines=14> */
.L_x_5179:


//--------------------- .text._ZN7cutlass13device_kernelIN5flash19enable_sm80_to_sm89INS1_16FlashAttnFwdSm80INS1_25CollectiveMainloopFwdSm80ILi8ELi1ELb1EN4cute5tupleIJNS5_1CILi128EEENS7_ILi48EEENS7_ILi256EEEEEELi256ENS_10bfloat16_tEfNS_4arch4Sm80ELb0ELb1ELb1ELb1ELb0ELb0ELb1ELb1EEENS1_21CollectiveEpilogueFwdINS6_IJS8_SA_S9_EEENS6_IJNS7_ILi1EEESI_SI_EEESC_SE_Li256ELb1ELb1ELb1ELb0EEENS1_36VarlenDynamicPersistentTileSchedulerILi128ELi48ELi256ELi256ELb1ELb1ELb0ELb1ELb0ELb1EEEEEEEEEvNT_6ParamsE --------------------------
	.section	.text._ZN7cutlass13device_kernelIN5flash19enable_sm80_to_sm89INS1_16FlashAttnFwdSm80INS1_25CollectiveMainloopFwdSm80ILi8ELi1ELb1EN4cute5tupleIJNS5_1CILi128EEENS7_ILi48EEENS7_ILi256EEEEEELi256ENS_10bfloat16_tEfNS_4arch4Sm80ELb0ELb1ELb1ELb1ELb0ELb0ELb1ELb1EEENS1_21CollectiveEpilogueFwdINS6_IJS8_SA_S9_EEENS6_IJNS7_ILi1EEESI_SI_EEESC_SE_Li256ELb1ELb1ELb1ELb0EEENS1_36VarlenDynamicPersistentTileSchedulerILi128ELi48ELi256ELi256ELb1ELb1ELb0ELb1ELb0ELb1EEEEEEEEEvNT_6ParamsE,"ax",@progbits
	.sectioninfo	@"SHI_REGISTERS=255"
	.align	128
.text._ZN7cutlass13device_kernelIN5flash19enable_sm80_to_sm89INS1_16FlashAttnFwdSm80INS1_25CollectiveMainloopFwdSm80ILi8ELi1ELb1EN4cute5tupleIJNS5_1CILi128EEENS7_ILi48EEENS7_ILi256EEEEEELi256ENS_10bfloat16_tEfNS_4arch4Sm80ELb0ELb1ELb1ELb1ELb0ELb0ELb1ELb1EEENS1_21CollectiveEpilogueFwdINS6_IJS8_SA_S9_EEENS6_IJNS7_ILi1EEESI_SI_EEESC_SE_Li256ELb1ELb1ELb1ELb0EEENS1_36VarlenDynamicPersistentTileSchedulerILi128ELi48ELi256ELi256ELb1ELb1ELb0ELb1ELb0ELb1EEEEEEEEEvNT_6ParamsE:
        .type           _ZN7cutlass13device_kernelIN5flash19enable_sm80_to_sm89INS1_16FlashAttnFwdSm80INS1_25CollectiveMainloopFwdSm80ILi8ELi1ELb1EN4cute5tupleIJNS5_1CILi128EEENS7_ILi48EEENS7_ILi256EEEEEELi256ENS_10bfloat16_tEfNS_4arch4Sm80ELb0ELb1ELb1ELb1ELb0ELb0ELb1ELb1EEENS1_21CollectiveEpilogueFwdINS6_IJS8_SA_S9_EEENS6_IJNS7_ILi1EEESI_SI_EEESC_SE_Li256ELb1ELb1ELb1ELb0EEENS1_36VarlenDynamicPersistentTileSchedulerILi128ELi48ELi256ELi256ELb1ELb1ELb0ELb1ELb0ELb1EEEEEEEEEvNT_6ParamsE,@function
        .size           _ZN7cutlass13device_kernelIN5flash19enable_sm80_to_sm89INS1_16FlashAttnFwdSm80INS1_25CollectiveMainloopFwdSm80ILi8ELi1ELb1EN4cute5tupleIJNS5_1CILi128EEENS7_ILi48EEENS7_ILi256EEEEEELi256ENS_10bfloat16_tEfNS_4arch4Sm80ELb0ELb1ELb1ELb1ELb0ELb0ELb1ELb1EEENS1_21CollectiveEpilogueFwdINS6_IJS8_SA_S9_EEENS6_IJNS7_ILi1EEESI_SI_EEESC_SE_Li256ELb1ELb1ELb1ELb0EEENS1_36VarlenDynamicPersistentTileSchedulerILi128ELi48ELi256ELi256ELb1ELb1ELb0ELb1ELb0ELb1EEEEEEEEEvNT_6ParamsE,(.L_x_5180 - _ZN7cutlass13device_kernelIN5flash19enable_sm80_to_sm89INS1_16FlashAttnFwdSm80INS1_25CollectiveMainloopFwdSm80ILi8ELi1ELb1EN4cute5tupleIJNS5_1CILi128EEENS7_ILi48EEENS7_ILi256EEEEEELi256ENS_10bfloat16_tEfNS_4arch4Sm80ELb0ELb1ELb1ELb1ELb0ELb0ELb1ELb1EEENS1_21CollectiveEpilogueFwdINS6_IJS8_SA_S9_EEENS6_IJNS7_ILi1EEESI_SI_EEESC_SE_Li256ELb1ELb1ELb1ELb0EEENS1_36VarlenDynamicPersistentTileSchedulerILi128ELi48ELi256ELi256ELb1ELb1ELb0ELb1ELb0ELb1EEEEEEEEEvNT_6ParamsE)
        .other          _ZN7cutlass13device_kernelIN5flash19enable_sm80_to_sm89INS1_16FlashAttnFwdSm80INS1_25CollectiveMainloopFwdSm80ILi8ELi1ELb1EN4cute5tupleIJNS5_1CILi128EEENS7_ILi48EEENS7_ILi256EEEEEELi256ENS_10bfloat16_tEfNS_4arch4Sm80ELb0ELb1ELb1ELb1ELb0ELb0ELb1ELb1EEENS1_21CollectiveEpilogueFwdINS6_IJS8_SA_S9_EEENS6_IJNS7_ILi1EEESI_SI_EEESC_SE_Li256ELb1ELb1ELb1ELb0EEENS1_36VarlenDynamicPersistentTileSchedulerILi128ELi48ELi256ELi256ELb1ELb1ELb0ELb1ELb0ELb1EEEEEEEEEvNT_6ParamsE,@"STO_CUDA_ENTRY STV_DEFAULT"
_ZN7cutlass13device_kernelIN5flash19enable_sm80_to_sm89INS1_16FlashAttnFwdSm80INS1_25CollectiveMainloopFwdSm80ILi8ELi1ELb1EN4cute5tupleIJNS5_1CILi128EEENS7_ILi48EEENS7_ILi256EEEEEELi256ENS_10bfloat16_tEfNS_4arch4Sm80ELb0ELb1ELb1ELb1ELb0ELb0ELb1ELb1EEENS1_21CollectiveEpilogueFwdINS6_IJS8_SA_S9_EEENS6_IJNS7_ILi1EEESI_SI_EEESC_SE_Li256ELb1ELb1ELb1ELb0EEENS1_36VarlenDynamicPersistentTileSchedulerILi128ELi48ELi256ELi256ELb1ELb1ELb0ELb1ELb0ELb1EEEEEEEEEvNT_6ParamsE:
        /* <DEDUP_REMOVED lines=15> */
[----:B------:R-:W-:-:S03]  /*00f0*/  CS2R R8, SRZ ;  /* 0x0000000000087805 */ /* 0x000fc6000001ff00 */
[----:B------:R-:W-:-:S04]  /*0100*/  ISETP.NE.AND P6, PT, R13, 0x1f, PT ;  /* 0x0000001f0d00780c */ /* 0x000fc80003fc5270 */
[----:B------:R-:W-:-:S13]  /*0110*/  ISETP.GE.OR P0, PT, R13, c[0x0][0x53c], !P6 ;  /* 0x00014f000d007a0c */ /* 0x000fda0007706670 */
[----:B-1----:R-:W-:Y:S02]  /*0120*/  @!P0 IMAD.MOV.U32 R4, RZ, RZ, 0x4 ;  /* 0x00000004ff048424 */ /* 0x002fe400078e00ff */
[----:B------:R-:W-:Y:S02]  /*0130*/  @!P0 IMAD.MOV.U32 R2, RZ, RZ, 0x4 ;  /* 0x00000004ff028424 */ /* 0x000fe400078e00ff */
[----:B------:R-:W-:-:S04]  /*0140*/  @!P0 IMAD.WIDE.U32 R4, R13, R4, c[0x0][0x580] ;  /* 0x000160000d048625 */ /* 0x000fc800078e0004 */
[C---:B------:R-:W-:Y:S01]  /*0150*/  @!P0 IMAD.WIDE.U32 R2, R13.reuse, R2, c[0x0][0x578] ;  /* 0x00015e000d028625 */ /* 0x040fe200078e0002 */
[----:B------:R-:W2:Y:S04]  /*0160*/  @!P0 LDG.E R9, [R4.64] ;  /* 0x0000000604098981 */ /* 0x000ea8000c1e1900 */
[----:B------:R-:W2:Y:S01]  /*0170*/  @!P0 LDG.E R8, [R2.64] ;  /* 0x0000000602088981 */ /* 0x000ea2000c1e1900 */
[C---:B------:R-:W-:Y:S01]  /*0180*/  ISETP.NE.AND P5, PT, R13.reuse, RZ, PT ;  /* 0x000000ff0d00720c */ /* 0x040fe20003fa5270 */
[----:B------:R-:W1:Y:S01]  /*0190*/  S2UR UR4, SR_CTAID.X ;  /* 0x00000000000479c3 */ /* 0x000e620000002500 */
[C---:B------:R-:W-:Y:S01]  /*01a0*/  ISETP.GE.U32.AND P4, PT, R13.reuse, 0x2, PT ;  /* 0x000000020d00780c */ /* 0x040fe20003f86070 */
[----:B------:R-:W-:Y:S01]  /*01b0*/  IMAD.MOV.U32 R7, RZ, RZ, RZ ;  /* 0x000000ffff077224 */ /* 0x000fe200078e00ff */
        /* <DEDUP_REMOVED lines=26> */
.L_x_385:
[----:B------:R-:W-:-:S04]  /*0360*/  IADD3 R0, R7, 0x1f, RZ ;  /* 0x0000001f07007810 */ /* 0x000fc80007ffe0ff */
[----:B------:R-:W-:-:S13]  /*0370*/  ISETP.GE.AND P0, PT, R0, c[0x0][0x53c], PT ;  /* 0x00014f0000007a0c */ /* 0x000fda0003f06270 */
[----:B------:R-:W-:Y:S05]  /*0380*/  @P0 BRA `(.L_x_382) ;  /* 0x00000c4000000947 */ /* 0x000fea0003800000 */
[----:B------:R-:W-:Y:S01]  /*0390*/  MOV R7, R0 ;  /* 0x0000000000077202 */ /* 0x000fe20000000f00 */
[----:B------:R-:W-:-:S03]  /*03a0*/  CS2R R8, SRZ ;  /* 0x0000000000087805 */ /* 0x000fc6000001ff00 */
[----:B------:R-:W-:-:S04]  /*03b0*/  IADD3 R0, R13, R7, RZ ;  /* 0x000000070d007210 */ /* 0x000fc80007ffe0ff */
[----:B------:R-:W-:-:S13]  /*03c0*/  ISETP.GE.OR P0, PT, R0, c[0x0][0x53c], !P6 ;  /* 0x00014f0000007a0c */ /* 0x000fda0007706670 */
[----:B------:R-:W-:Y:S02]  /*03d0*/  @!P0 MOV R2, 0x4 ;  /* 0x0000000400028802 */ /* 0x000fe40000000f00 */
[----:B------:R-:W-:-:S03]  /*03e0*/  @!P0 MOV R3, 0x4 ;  /* 0x0000000400038802 */ /* 0x000fc60000000f00 */
[----:B------:R-:W-:-:S04]  /*03f0*/  @!P0 IMAD.WIDE R4, R0, R2, c[0x0][0x580] ;  /* 0x0001600000048625 */ /* 0x000fc800078e0202 */
[----:B------:R-:W-:Y:S01]  /*0400*/  @!P0 IMAD.WIDE R2, R0, R3, c[0x0][0x578] ;  /* 0x00015e0000028625 */ /* 0x000fe200078e0203 */
[----:B------:R-:W2:Y:S04]  /*0410*/  @!P0 LDG.E R9, [R4.64] ;  /* 0x0000000604098981 */ /* 0x000ea8000c1e1900 */
[----:B------:R-:W2:Y:S02]  /*0420*/  @!P0 LDG.E R8, [R2.64] ;  /* 0x0000000602088981 */ /* 0x000ea4000c1e1900 */
[----:B--2---:R-:W-:Y:S01]  /*0430*/  IMAD R5, R9, R8, RZ ;  /* 0x0000000809057224 */ /* 0x004fe200078e02ff */
[----:B------:R-:W-:Y:S05]  /*0440*/  BRA.DIV ~URZ, `(.L_x_383) ;  /* 0x000166927f007947 */ /* 0x000fea000b800000 */
[----:B------:R1:W2:Y:S02]  /*0450*/  SHFL.UP PT, R0, R5, 0x1, RZ ;  /* 0x0420000005007989 */ /* 0x0002a400000e00ff */
.L_x_522:
        /* <DEDUP_REMOVED lines=16> */
.L_x_523:
[----:B--2---:R-:W-:-:S05]  /*0560*/  IMAD R0, R0, c[0x0][0x538], RZ ;  /* 0x00014e0000007a24 */ /* 0x004fca00078e02ff */
[----:B------:R-:W-:-:S04]  /*0570*/  IADD3 R6, R0, R6, RZ ;  /* 0x0000000600067210 */ /* 0x000fc80007ffe0ff */
[----:B------:R-:W-:-:S13]  /*0580*/  ISETP.GT.AND P0, PT, R6, UR4, PT ;  /* 0x0000000406007c0c */ /* 0x000fda000bf04270 */
[----:B-1----:R-:W-:Y:S05]  /*0590*/  @!P0 BRA `(.L_x_385) ;  /* 0xfffffdc000008947 */ /* 0x002fea000383ffff */
.L_x_381:
[----:B------:R-:W-:-:S05]  /*05a0*/  IADD3 R11, -R0, R6, RZ ;  /* 0x00000006000b7210 */ /* 0x000fca0007ffe1ff */
[----:B------:R-:W-:-:S05]  /*05b0*/  IMAD R0, R4, c[0x0][0x538], R11 ;  /* 0x00014e0004007a24 */ /* 0x000fca00078e020b */
[----:B------:R-:W-:Y:S01]  /*05c0*/  ISETP.GT.AND P0, PT, R0, UR4, PT ;  /* 0x0000000400007c0c */ /* 0x000fe2000bf04270 */
[----:B------:R-:W-:-:S12]  /*05d0*/  BRA.DIV ~URZ, `(.L_x_386) ;  /* 0x000167127f007947 */ /* 0x000fd8000b800000 */
[----:B------:R-:W-:-:S04]  /*05e0*/  VOTE.ANY R10, PT, !P0 ;  /* 0x00000000000a7806 */ /* 0x000fc800040e0100 */
.L_x_524:
[----:B------:R-:W1:Y:S02]  /*05f0*/  POPC R6, R10 ;  /* 0x0000000a00067309 */ /* 0x000e640000000000 */
[----:B-1----:R-:W-:-:S05]  /*0600*/  IADD3 R0, R6, R7, RZ ;  /* 0x0000000706007210 */ /* 0x002fca0007ffe0ff */
[----:B------:R1:W-:Y:S01]  /*0610*/  STL [R1+0x7c], R0 ;  /* 0x00007c0001007387 */ /* 0x0003e20000100800 */
[----:B------:R-:W-:Y:S05]  /*0620*/  BRA.DIV ~URZ, `(.L_x_387) ;  /* 0x000167127f007947 */ /* 0x000fea000b800000 */
[----:B------:R2:W3:Y:S01]  /*0630*/  SHFL.IDX PT, R12, R9, R6, 0x1f ;  /* 0x00001f06090c7589 */ /* 0x0004e200000e0000 */
[----:B------:R-:W-:-:S03]  /*0640*/  MOV R7, RZ ;  /* 0x000000ff00077202 */ /* 0x000fc60000000f00 */
[----:B------:R2:W4:Y:S04]  /*0650*/  SHFL.IDX PT, R9, R8, R6, 0x1f ;  /* 0x00001f0608097589 */ /* 0x00052800000e0000 */
.L_x_525:
[----:B------:R-:W-:Y:S01]  /*0660*/  ISETP.NE.AND P0, PT, R10, RZ, PT ;  /* 0x000000ff0a00720c */ /* 0x000fe20003f05270 */
[----:B------:R-:W-:-:S12]  /*0670*/  BSSY B0, `(.L_x_388) ;  /* 0x0000005000007945 */ /* 0x000fd80003800000 */
[----:B------:R-:W-:Y:S05]  /*0680*/  @!P0 BRA `(.L_x_389) ;  /* 0x0000003000008947 */ /* 0x000fea0003800000 */
[----:B------:R-:W-:Y:S01]  /*0690*/  IADD3 R3, R6, -0x1, RZ ;  /* 0xffffffff06037810 */ /* 0x000fe20007ffe0ff */
[----:B------:R-:W-:Y:S05]  /*06a0*/  BRA.DIV ~URZ, `(.L_x_390) ;  /* 0x000167727f007947 */ /* 0x000fea000b800000 */
[----:B------:R1:W2:Y:S02]  /*06b0*/  SHFL.IDX PT, R7, R4, R3, 0x1f ;  /* 0x00001f0304077589 */ /* 0x0002a400000e0000 */
.L_x_389:
[----:B------:R-:W-:Y:S05]  /*06c0*/  BSYNC B0 ;  /* 0x0000000000007941 */ /* 0x000fea0003800000 */
.L_x_388:
[----:B-12---:R-:W-:Y:S01]  /*06d0*/  IMAD R0, R7, c[0x0][0x538], R11 ;  /* 0x00014e0007007a24 */ /* 0x006fe200078e020b */
[----:B----4-:R-:W-:Y:S01]  /*06e0*/  ISETP.NE.AND P0, PT, R9, 0x1, PT ;  /* 0x000000010900780c */ /* 0x010fe20003f05270 */
[----:B------:R-:W-:Y:S03]  /*06f0*/  BSSY B0, `(.L_x_391) ;  /* 0x0000089000007945 */ /* 0x000fe60003800000 */
[----:B------:R1:W-:Y:S01]  /*0700*/  STL [R1+0x70], R0 ;  /* 0x0000700001007387 */ /* 0x0003e20000100800 */
[----:B------:R-:W-:-:S08]  /*0710*/  IADD3 R11, -R0, UR4, RZ ;  /* 0x00000004000b7c10 */ /* 0x000fd0000fffe1ff */
[----:B------:R-:W-:Y:S05]  /*0720*/  @!P0 BRA `(.L_x_392) ;  /* 0x000003f000008947 */ /* 0x000fea0003800000 */
[-C--:B-1-3--:R-:W-:Y:S02]  /*0730*/  IABS R0, R12.reuse ;  /* 0x0000000c00007213 */ /* 0x08afe40000000000 */
[----:B------:R-:W-:-:S03]  /*0740*/  IABS R6, R12 ;  /* 0x0000000c00067213 */ /* 0x000fc60000000000 */
[----:B------:R-:W-:Y:S01]  /*0750*/  IMAD.MOV.U32 R5, RZ, RZ, R0 ;  /* 0x000000ffff057224 */ /* 0x000fe200078e0000 */
[----:B------:R-:W-:-:S03]  /*0760*/  IABS R0, R9 ;  /* 0x0000000900007213 */ /* 0x000fc60000000000 */
[----:B------:R-:W1:Y:S02]  /*0770*/  I2F.RP R2, R5 ;  /* 0x0000000500027306 */ /* 0x000e640000209400 */
[----:B------:R-:W-:Y:S01]  /*0780*/  IMAD.MOV.U32 R8, RZ, RZ, R0 ;  /* 0x000000ffff087224 */ /* 0x000fe200078e0000 */
[----:B------:R-:W-:-:S05]  /*0790*/  IABS R0, R11 ;  /* 0x0000000b00007213 */ /* 0x000fca0000000000 */
[----:B------:R-:W-:Y:S08]  /*07a0*/  I2F.RP R7, R8 ;  /* 0x0000000800077306 */ /* 0x000ff00000209400 */
[----:B-1----:R-:W1:Y:S02]  /*07b0*/  MUFU.RCP R2, R2 ;  /* 0x0000000200027308 */ /* 0x002e640000001000 */
[----:B-1----:R-:W-:-:S06]  /*07c0*/  IADD3 R2, R2, 0xffffffe, RZ ;  /* 0x0ffffffe02027810 */ /* 0x002fcc0007ffe0ff */
[----:B------:R-:W1:Y:S02]  /*07d0*/  F2I.FTZ.U32.TRUNC.NTZ R3, R2 ;  /* 0x0000000200037305 */ /* 0x000e64000021f000 */
[----:B-1----:R-:W-:-:S04]  /*07e0*/  IMAD.MOV R2, RZ, RZ, -R3 ;  /* 0x000000ffff027224 */ /* 0x002fc800078e0a03 */
[----:B------:R-:W-:Y:S02]  /*07f0*/  IMAD R4, R2, R5, RZ ;  /* 0x0000000502047224 */ /* 0x000fe400078e02ff */
[----:B------:R-:W-:-:S04]  /*0800*/  IMAD.MOV.U32 R2, RZ, RZ, RZ ;  /* 0x000000ffff027224 */ /* 0x000fc800078e00ff */
[----:B------:R-:W-:Y:S01]  /*0810*/  IMAD.HI.U32 R2, R3, R4, R2 ;  /* 0x0000000403027227 */ /* 0x000fe200078e0002 */
[----:B------:R-:W-:-:S03]  /*0820*/  MOV R3, R0 ;  /* 0x0000000000037202 */ /* 0x000fc60000000f00 */
[----:B------:R-:W-:Y:S02]  /*0830*/  IMAD.MOV R0, RZ, RZ, -R6 ;  /* 0x000000ffff007224 */ /* 0x000fe400078e0a06 */
        /* <DEDUP_REMOVED lines=28> */
[----:B------:R-:W-:-:S03]  /*0a00*/  IMAD.MOV R5, RZ, RZ, -R4 ;  /* 0x000000ffff057224 */ /* 0x000fc600078e0a04 */
        /* <DEDUP_REMOVED lines=10> */
[----:B------:R-:W-:-:S04]  /*0ab0*/  IMAD.MOV R2, RZ, RZ, -R0 ;  /* 0x000000ffff027224 */ /* 0x000fc800078e0a00 */
[C---:B------:R-:W-:Y:S01]  /*0ac0*/  IMAD R3, R9.reuse, R2, R4 ;  /* 0x0000000209037224 */ /* 0x040fe200078e0204 */
[----:B------:R-:W-:Y:S01]  /*0ad0*/  LEA R2, R9, R0, 0x18 ;  /* 0x0000000009027211 */ /* 0x000fe200078ec0ff */
[----:B------:R-:W-:-:S04]  /*0ae0*/  IMAD R0, R12, R5, R11 ;  /* 0x000000050c007224 */ /* 0x000fc800078e020b */
[----:B------:R-:W-:-:S05]  /*0af0*/  IMAD R2, R3, 0x10000, R2 ;  /* 0x0001000003027824 */ /* 0x000fca00078e0202 */
[----:B------:R1:W-:Y:S01]  /*0b00*/  STL [R1+0x78], R2 ;  /* 0x0000780201007387 */ /* 0x0003e20000100800 */
[----:B------:R-:W-:Y:S05]  /*0b10*/  BRA `(.L_x_393) ;  /* 0x0000046000007947 */ /* 0x000fea0003800000 */
.L_x_392:
[----:B------:R-:W2:Y:S01]  /*0b20*/  LDL R3, [R1+0x7c] ;  /* 0x00007c0001037983 */ /* 0x000ea20000100800 */
[----:B------:R-:W-:-:S04]  /*0b30*/  IMAD.MOV.U32 R2, RZ, RZ, 0x4 ;  /* 0x00000004ff027424 */ /* 0x000fc800078e00ff */
[----:B--2---:R-:W-:-:S05]  /*0b40*/  IMAD.WIDE R2, R3, R2, c[0x0][0x590] ;  /* 0x0001640003027625 */ /* 0x004fca00078e0202 */
[----:B------:R-:W2:Y:S02]  /*0b50*/  LDG.E R7, [R2.64] ;  /* 0x0000000602077981 */ /* 0x000ea4000c1e1900 */
[----:B--23--:R-:W-:-:S05]  /*0b60*/  IMAD R9, R7, R12, RZ ;  /* 0x0000000c07097224 */ /* 0x00cfca00078e02ff */
[-C--:B-1----:R-:W-:Y:S02]  /*0b70*/  IABS R0, R9.reuse ;  /* 0x0000000900007213 */ /* 0x082fe40000000000 */
[----:B------:R-:W-:-:S03]  /*0b80*/  IABS R8, R9 ;  /* 0x0000000900087213 */ /* 0x000fc60000000000 */
[----:B------:R-:W-:-:S04]  /*0b90*/  IMAD.MOV.U32 R6, RZ, RZ, R0 ;  /* 0x000000ffff067224 */ /* 0x000fc800078e0000 */
[----:B------:R-:W1:Y:S08]  /*0ba0*/  I2F.RP R2, R6 ;  /* 0x0000000600027306 */ /* 0x000e700000209400 */
[----:B-1----:R-:W1:Y:S02]  /*0bb0*/  MUFU.RCP R2, R2 ;  /* 0x0000000200027308 */ /* 0x002e640000001000 */
[----:B-1----:R-:W-:-:S06]  /*0bc0*/  IADD3 R2, R2, 0xffffffe, RZ ;  /* 0x0ffffffe02027810 */ /* 0x002fcc0007ffe0ff */
[----:B------:R-:W1:Y:S02]  /*0bd0*/  F2I.FTZ.U32.TRUNC.NTZ R3, R2 ;  /* 0x0000000200037305 */ /* 0x000e64000021f000 */
[----:B-1----:R-:W-:-:S04]  /*0be0*/  IMAD.MOV R0, RZ, RZ, -R3 ;  /* 0x000000ffff007224 */ /* 0x002fc800078e0a03 */
[----:B------:R-:W-:Y:S01]  /*0bf0*/  IMAD.MOV.U32 R2, RZ, RZ, R0 ;  /* 0x000000ffff027224 */ /* 0x000fe200078e0000 */
[----:B------:R-:W-:-:S03]  /*0c00*/  IABS R0, R11 ;  /* 0x0000000b00007213 */ /* 0x000fc60000000000 */
[----:B------:R-:W-:Y:S01]  /*0c10*/  IMAD R4, R2, R6, RZ ;  /* 0x0000000602047224 */ /* 0x000fe200078e02ff */
[----:B------:R-:W-:Y:S01]  /*0c20*/  MOV R5, R0 ;  /* 0x0000000000057202 */ /* 0x000fe20000000f00 */
[----:B------:R-:W-:-:S04]  /*0c30*/  IMAD.MOV.U32 R2, RZ, RZ, RZ ;  /* 0x000000ffff027224 */ /* 0x000fc800078e00ff */
[----:B------:R-:W-:-:S04]  /*0c40*/  IMAD.HI.U32 R0, R3, R4, R2 ;  /* 0x0000000403007227 */ /* 0x000fc800078e0002 */
[----:B------:R-:W-:Y:S02]  /*0c50*/  IMAD.MOV R2, RZ, RZ, -R8 ;  /* 0x000000ffff027224 */ /* 0x000fe400078e0a08 */
        /* <DEDUP_REMOVED lines=9> */
[----:B------:R-:W-:-:S04]  /*0cf0*/  @P2 IADD3 R0, R0, 0x1, RZ ;  /* 0x0000000100002810 */ /* 0x000fc80007ffe0ff */
[----:B------:R-:W-:-:S05]  /*0d00*/  MOV R4, R0 ;  /* 0x0000000000047202 */ /* 0x000fca0000000f00 */
[----:B------:R-:W-:Y:S01]  /*0d10*/  @!P1 IMAD.MOV R4, RZ, RZ, -R4 ;  /* 0x000000ffff049224 */ /* 0x000fe200078e0a04 */
[----:B------:R-:W-:-:S05]  /*0d20*/  @!P0 LOP3.LUT R4, RZ, R9, RZ, 0x33, !PT ;  /* 0x00000009ff048212 */ /* 0x000fca00078e33ff */
[----:B------:R-:W-:-:S05]  /*0d30*/  IMAD R10, R7, R4, RZ ;  /* 0x00000004070a7224 */ /* 0x000fca00078e02ff */
[----:B------:R-:W-:-:S04]  /*0d40*/  IADD3 R0, -R10, c[0x0][0x538], RZ ;  /* 0x00014e000a007a10 */ /* 0x000fc80007ffe1ff */
[----:B------:R-:W-:-:S04]  /*0d50*/  IMNMX R6, R7, R0, PT ;  /* 0x0000000007067217 */ /* 0x000fc80003800200 */
[----:B------:R-:W-:-:S05]  /*0d60*/  IABS R0, R6 ;  /* 0x0000000600007213 */ /* 0x000fca0000000000 */
[----:B------:R-:W-:-:S04]  /*0d70*/  IMAD.MOV.U32 R5, RZ, RZ, R0 ;  /* 0x000000ffff057224 */ /* 0x000fc800078e0000 */
[----:B------:R-:W1:Y:S08]  /*0d80*/  I2F.RP R2, R5 ;  /* 0x0000000500027306 */ /* 0x000e700000209400 */
[----:B-1----:R-:W1:Y:S02]  /*0d90*/  MUFU.RCP R2, R2 ;  /* 0x0000000200027308 */ /* 0x002e640000001000 */
[----:B-1----:R-:W-:-:S06]  /*0da0*/  IADD3 R2, R2, 0xffffffe, RZ ;  /* 0x0ffffffe02027810 */ /* 0x002fcc0007ffe0ff */
[----:B------:R1:W2:Y:S02]  /*0db0*/  F2I.FTZ.U32.TRUNC.NTZ R3, R2 ;  /* 0x0000000200037305 */ /* 0x0002a4000021f000 */
[----:B-1----:R-:W-:Y:S01]  /*0dc0*/  IMAD.MOV R2, RZ, RZ, -R4 ;  /* 0x000000ffff027224 */ /* 0x002fe200078e0a04 */
[----:B--2---:R-:W-:-:S03]  /*0dd0*/  IADD3 R0, RZ, -R3, RZ ;  /* 0x80000003ff007210 */ /* 0x004fc60007ffe0ff */
[----:B------:R-:W-:Y:S01]  /*0de0*/  IMAD R8, R9, R2, R11 ;  /* 0x0000000209087224 */ /* 0x000fe200078e020b */
[----:B------:R-:W-:Y:S01]  /*0df0*/  IABS R9, R6 ;  /* 0x0000000600097213 */ /* 0x000fe20000000000 */
[----:B------:R-:W-:-:S03]  /*0e00*/  IMAD.MOV.U32 R2, RZ, RZ, R0 ;  /* 0x000000ffff027224 */ /* 0x000fc600078e0000 */
[----:B------:R-:W-:Y:S01]  /*0e10*/  IABS R0, R8 ;  /* 0x0000000800007213 */ /* 0x000fe20000000000 */
[----:B------:R-:W-:Y:S02]  /*0e20*/  IMAD R7, R2, R5, RZ ;  /* 0x0000000502077224 */ /* 0x000fe400078e02ff */
[----:B------:R-:W-:Y:S02]  /*0e30*/  IMAD.MOV.U32 R2, RZ, RZ, RZ ;  /* 0x000000ffff027224 */ /* 0x000fe400078e00ff */
[----:B------:R-:W-:Y:S01]  /*0e40*/  IMAD.MOV.U32 R4, RZ, RZ, R0 ;  /* 0x000000ffff047224 */ /* 0x000fe200078e0000 */
[----:B------:R-:W-:Y:S01]  /*0e50*/  IADD3 R0, RZ, -R9, RZ ;  /* 0x80000009ff007210 */ /* 0x000fe20007ffe0ff */
[----:B------:R-:W-:-:S04]  /*0e60*/  IMAD.HI.U32 R3, R3, R7, R2 ;  /* 0x0000000703037227 */ /* 0x000fc800078e0002 */
[----:B------:R-:W-:Y:S02]  /*0e70*/  IMAD.MOV.U32 R2, RZ, RZ, R0 ;  /* 0x000000ffff027224 */ /* 0x000fe400078e0000 */
[----:B------:R-:W-:Y:S01]  /*0e80*/  IMAD.HI.U32 R0, R3, R4, RZ ;  /* 0x0000000403007227 */ /* 0x000fe200078e00ff */
[----:B------:R-:W-:-:S03]  /*0e90*/  IADD3 R3, R10, 0x1000000, R8 ;  /* 0x010000000a037810 */ /* 0x000fc60007ffe008 */
[----:B------:R-:W-:-:S05]  /*0ea0*/  IMAD R2, R0, R2, R4 ;  /* 0x0000000200027224 */ /* 0x000fca00078e0204 */
[----:B------:R-:W-:-:S13]  /*0eb0*/  ISETP.GT.U32.AND P0, PT, R5, R2, PT ;  /* 0x000000020500720c */ /* 0x000fda0003f04070 */
[----:B------:R-:W-:Y:S01]  /*0ec0*/  @!P0 IMAD.IADD R2, R2, 0x1, -R5 ;  /* 0x0000000102028824 */ /* 0x000fe200078e0a05 */
[----:B------:R-:W-:Y:S02]  /*0ed0*/  @!P0 IADD3 R0, R0, 0x1, RZ ;  /* 0x0000000100008810 */ /* 0x000fe40007ffe0ff */
[----:B------:R-:W-:Y:S02]  /*0ee0*/  ISETP.NE.AND P0, PT, R6, RZ, PT ;  /* 0x000000ff0600720c */ /* 0x000fe40003f05270 */
[----:B------:R-:W-:Y:S02]  /*0ef0*/  ISETP.GE.U32.AND P2, PT, R2, R5, PT ;  /* 0x000000050200720c */ /* 0x000fe40003f46070 */
[----:B------:R-:W-:-:S04]  /*0f00*/  LOP3.LUT R2, R8, R6, RZ, 0x3c, !PT ;  /* 0x0000000608027212 */ /* 0x000fc800078e3cff */
[----:B------:R-:W-:Y:S01]  /*0f10*/  ISETP.GE.AND P1, PT, R2, RZ, PT ;  /* 0x000000ff0200720c */ /* 0x000fe20003f26270 */
[----:B------:R-:W-:-:S06]  /*0f20*/  IMAD.MOV R2, RZ, RZ, -R6 ;  /* 0x000000ffff027224 */ /* 0x000fcc00078e0a06 */
[----:B------:R-:W-:-:S06]  /*0f30*/  @P2 IADD3 R0, R0, 0x1, RZ ;  /* 0x0000000100002810 */ /* 0x000fcc0007ffe0ff */
[----:B------:R-:W-:Y:S02]  /*0f40*/  @!P1 IADD3 R0, -R0, RZ, RZ ;  /* 0x000000ff00009210 */ /* 0x000fe40007ffe1ff */
[----:B------:R-:W-:-:S05]  /*0f50*/  @!P0 LOP3.LUT R0, RZ, R6, RZ, 0x33, !PT ;  /* 0x00000006ff008212 */ /* 0x000fca00078e33ff */
[----:B------:R-:W-:-:S05]  /*0f60*/  IMAD R2, R0, R2, R3 ;  /* 0x0000000200027224 */ /* 0x000fca00078e0203 */
[----:B------:R1:W-:Y:S02]  /*0f70*/  STL [R1+0x78], R2 ;  /* 0x0000780201007387 */ /* 0x0003e40000100800 */
.L_x_393:
[----:B------:R-:W-:Y:S05]  /*0f80*/  BSYNC B0 ;  /* 0x0000000000007941 */ /* 0x000fea0003800000 */
.L_x_391:
[----:B------:R-:W-:-:S04]  /*0f90*/  LOP3.LUT R0, RZ, R0, RZ, 0x33, !PT ;  /* 0x00000000ff007212 */ /* 0x000fc800078e33ff */
[----:B------:R-:W-:-:S05]  /*0fa0*/  IADD3 R0, R0, R12, RZ ;  /* 0x0000000c00007210 */ /* 0x000fca0007ffe0ff */
[----:B------:R2:W-:Y:S01]  /*0fb0*/  STL [R1+0x74], R0 ;  /* 0x0000740001007387 */ /* 0x0005e20000100800 */
[----:B------:R-:W-:Y:S05]  /*0fc0*/  BRA `(.L_x_394) ;  /* 0x0000006000007947 */ /* 0x000fea0003800000 */
.L_x_382:
[----:B------:R-:W-:Y:S01]  /*0fd0*/  MOV R0, UR4 ;  /* 0x0000000400007c02 */ /* 0x000fe20008000f00 */
[----:B------:R-:W-:Y:S04]  /*0fe0*/  STL [R1+0x74], RZ ;  /* 0x000074ff01007387 */ /* 0x000fe80000100800 */
[----:B------:R-:W-:Y:S04]  /*0ff0*/  STL [R1+0x78], RZ ;  /* 0x000078ff01007387 */ /* 0x000fe80000100800 */
[----:B------:R1:W-:Y:S02]  /*1000*/  STL [R1+0x70], R0 ;  /* 0x0000700001007387 */ /* 0x0003e40000100800 */
[----:B-1----:R-:W-:-:S05]  /*1010*/  MOV R0, c[0x0][0x53c] ;  /* 0x00014f0000007a02 */ /* 0x002fca0000000f00 */
[----:B------:R1:W-:Y:S02]  /*1020*/  STL [R1+0x7c], R0 ;  /* 0x00007c0001007387 */ /* 0x0003e40000100800 */
.L_x_394:
[----:B------:R-:W3:Y:S04]  /*1030*/  LDL R4, [R1+0x70] ;  /* 0x0000700001047983 */ /* 0x000ee80000100800 */
[----:B------:R-:W3:Y:S04]  /*1040*/  LDL R5, [R1+0x74] ;  /* 0x0000740001057983 */ /* 0x000ee80000100800 */
[----:B------:R-:W3:Y:S04]  /*1050*/  LDL R6, [R1+0x78] ;  /* 0x0000780001067983 */ /* 0x000ee80000100800 */
[----:B------:R-:W3:Y:S01]  /*1060*/  LDL R7, [R1+0x7c] ;  /* 0x00007c0001077983 */ /* 0x000ee20000100800 */
[----:B------:R-:W-:Y:S01]  /*1070*/  ISETP.NE.AND P0, PT, R13, RZ, PT ;  /* 0x000000ff0d00720c */ /* 0x000fe20003f05270 */
[----:B------:R-:W-:-:S12]  /*1080*/  WARPSYNC 0xffffffff ;  /* 0xffffffff00007948 */ /* 0x000fd80003800000 */
[----:B---3--:R3:W-:Y:S04]  /*1090*/  @!P0 STS.128 [0x1a080], R4 ;  /* 0x01a08004ff008388 */ /* 0x0087e80000000c00 */
[----:B------:R-:W-:Y:S06]  /*10a0*/  BAR.ARV 0x5, 0x100 ;  /* 0x0144000000007b1d */ /* 0x000fec0000002000 */
.L_x_380:
[----:B-12---:R-:W2:Y:S02]  /*10b0*/  LDL R0, [R1+0x7c] ;  /* 0x00007c0001007983 */ /* 0x006ea40000100800 */
[----:B--2---:R-:W-:-:S13]  /*10c0*/  ISETP.GE.AND P0, PT, R0, c[0x0][0x53c], PT ;  /* 0x00014f0000007a0c */ /* 0x004fda0003f06270 */
[----:B------:R-:W-:Y:S05]  /*10d0*/  @P0 EXIT ;  /* 0x000000000000094d */ /* 0x000fea0003800000 */
[----:B------:R-:W1:Y:S02]  /*10e0*/  S2R R17, SR_TID.X ;  /* 0x0000000000117919 */ /* 0x000e640000002100 */
[----:B-1-3--:R-:W-:-:S04]  /*10f0*/  SHF.R.S32.HI R7, RZ, 0x1f, R17 ;  /* 0x0000001fff077819 */ /* 0x00afc80000011411 */
[CC--:B------:R-:W-:Y:S02]  /*1100*/  LEA.HI R0, R7.reuse, R17.reuse, RZ, 0x4 ;  /* 0x0000001107007211 */ /* 0x0c0fe400078f20ff */
[-C--:B------:R-:W-:Y:S02]  /*1110*/  LEA.HI R14, R7, R17.reuse, RZ, 0x3 ;  /* 0x00000011070e7211 */ /* 0x080fe400078f18ff */
[----:B------:R-:W-:Y:S02]  /*1120*/  SHF.R.S32.HI R2, RZ, 0x4, R0 ;  /* 0x00000004ff027819 */ /* 0x000fe40000011400 */
[----:B------:R-:W-:Y:S02]  /*1130*/  SHF.R.S32.HI R4, RZ, 0x3, R14 ;  /* 0x00000003ff047819 */ /* 0x000fe4000001140e */
[----:B------:R-:W-:Y:S02]  /*1140*/  LOP3.LUT R3, R14, 0xfffffff8, RZ, 0xc0, !PT ;  /* 0xfffffff80e037812 */ /* 0x000fe400078ec0ff */
[----:B------:R-:W-:Y:S01]  /*1150*/  LOP3.LUT R6, R0, 0xfffffff0, RZ, 0xc0, !PT ;  /* 0xfffffff000067812 */ /* 0x000fe200078ec0ff */
[----:B------:R-:W-:Y:S01]  /*1160*/  IMAD.SHL.U32 R4, R4, 0x40, RZ ;  /* 0x0000004004047824 */ /* 0x000fe200078e00ff */
[----:B------:R-:W-:Y:S01]  /*1170*/  LEA.HI R0, R0, R2, RZ, 0x1 ;  /* 0x0000000200007211 */ /* 0x000fe200078f08ff */
[----:B------:R-:W-:Y:S01]  /*1180*/  IMAD.IADD R10, R17, 0x1, -R3 ;  /* 0x00000001110a7824 */ /* 0x000fe200078e0a03 */
[----:B------:R-:W-:-:S02]  /*1190*/  LEA.HI R15, R7, R17, RZ, 0x2 ;  /* 0x00000011070f7211 */ /* 0x000fc400078f10ff */
[----:B------:R-:W-:Y:S02]  /*11a0*/  LOP3.LUT R3, R0, 0xfffffffe, RZ, 0xc0, !PT ;  /* 0xfffffffe00037812 */ /* 0x000fe400078ec0ff */
[--C-:B------:R-:W-:Y:S02]  /*11b0*/  SHF.R.S32.HI R8, RZ, 0x2, R15.reuse ;  /* 0x00000002ff087819 */ /* 0x100fe4000001140f */
[----:B------:R-:W-:Y:S01]  /*11c0*/  SHF.R.S32.HI R5, RZ, 0x1f, R15 ;  /* 0x0000001fff057819 */ /* 0x000fe2000001140f */
[----:B------:R-:W-:Y:S01]  /*11d0*/  IMAD.IADD R11, R2, 0x1, -R3 ;  /* 0x00000001020b7824 */ /* 0x000fe200078e0a03 */
[----:B------:R-:W-:Y:S01]  /*11e0*/  LOP3.LUT R0, R4, 0x1c0, RZ, 0xc0, !PT ;  /* 0x000001c004007812 */ /* 0x000fe200078ec0ff */
[----:B------:R-:W-:Y:S01]  /*11f0*/  IMAD.SHL.U32 R4, R10, 0x8, RZ ;  /* 0x000000080a047824 */ /* 0x000fe200078e00ff */
[----:B------:R-:W-:Y:S01]  /*1200*/  LEA.HI R5, R5, R8, RZ, 0x3 ;  /* 0x0000000805057211 */ /* 0x000fe200078f18ff */
[----:B------:R-:W-:Y:S01]  /*1210*/  IMAD.IADD R2, R17, 0x1, -R6 ;  /* 0x0000000111027824 */ /* 0x000fe200078e0a06 */
[----:B------:R-:W-:-:S02]  /*1220*/  LEA.HI R6, R7, R17, RZ, 0x5 ;  /* 0x0000001107067211 */ /* 0x000fc400078f28ff */
[----:B------:R-:W-:Y:S02]  /*1230*/  LOP3.LUT R4, R0, 0x38, R4, 0xf8, !PT ;  /* 0x0000003800047812 */ /* 0x000fe400078ef804 */
[----:B------:R-:W-:Y:S02]  /*1240*/  SHF.R.U32.HI R0, RZ, 0x3, R0 ;  /* 0x00000003ff007819 */ /* 0x000fe40000011600 */
[----:B------:R-:W-:Y:S02]  /*1250*/  LOP3.LUT R3, R5, 0xfffffff8, RZ, 0xc0, !PT ;  /* 0xfffffff805037812 */ /* 0x000fe400078ec0ff */
[----:B------:R-:W-:Y:S02]  /*1260*/  SHF.R.S32.HI R5, RZ, 0x1f, R2 ;  /* 0x0000001fff057819 */ /* 0x000fe40000011402 */
[----:B------:R-:W-:Y:S01]  /*1270*/  LOP3.LUT R12, R4, R0, RZ, 0x3c, !PT ;  /* 0x00000000040c7212 */ /* 0x000fe200078e3cff */
[----:B------:R-:W-:Y:S01]  /*1280*/  IMAD.IADD R8, R8, 0x1, -R3 ;  /* 0x0000000108087824 */ /* 0x000fe200078e0a03 */
[----:B------:R-:W-:Y:S01]  /*1290*/  LOP3.LUT R0, R6, 0xffffffe0, RZ, 0xc0, !PT ;  /* 0xffffffe006007812 */ /* 0x000fe200078ec0ff */
[----:B------:R-:W-:Y:S01]  /*12a0*/  IMAD.SHL.U32 R3, R10, 0x40, RZ ;  /* 0x000000400a037824 */ /* 0x000fe200078e00ff */
[----:B------:R-:W-:-:S02]  /*12b0*/  LEA.HI R13, R5, R2, RZ, 0x3 ;  /* 0x00000002050d7211 */ /* 0x000fc400078f18ff */
[--C-:B------:R-:W-:Y:S02]  /*12c0*/  SHF.R.S32.HI R9, RZ, 0x5, R6.reuse ;  /* 0x00000005ff097819 */ /* 0x100fe40000011406 */
[----:B------:R-:W-:Y:S01]  /*12d0*/  SHF.R.S32.HI R4, RZ, 0x1f, R6 ;  /* 0x0000001fff047819 */ /* 0x000fe20000011406 */
[----:B------:R-:W-:Y:S01]  /*12e0*/  IMAD.IADD R6, R17, 0x1, -R0 ;  /* 0x0000000111067824 */ /* 0x000fe200078e0a00 */
[----:B------:R-:W-:Y:S02]  /*12f0*/  LOP3.LUT R5, R13, 0xfffffff8, RZ, 0xc0, !PT ;  /* 0xfffffff80d057812 */ /* 0x000fe400078ec0ff */
[----:B------:R-:W-:Y:S02]  /*1300*/  LOP3.LUT R0, R3, 0x1c0, RZ, 0xc0, !PT ;  /* 0x000001c003007812 */ /* 0x000fe400078ec0ff */
[----:B------:R-:W-:Y:S01]  /*1310*/  SHF.R.S32.HI R10, RZ, 0x1f, R6 ;  /* 0x0000001fff0a7819 */ /* 0x000fe20000011406 */
[----:B------:R-:W-:Y:S01]  /*1320*/  IMAD.IADD R5, R2, 0x1, -R5 ;  /* 0x0000000102057824 */ /* 0x000fe200078e0a05 */
[----:B------:R-:W-:-:S02]  /*1330*/  LEA.HI R2, R4, R9, RZ, 0x3 ;  /* 0x0000000904027211 */ /* 0x000fc400078f18ff */
[----:B------:R-:W-:Y:S02]  /*1340*/  LOP3.LUT R4, R0, 0x8, R14, 0xf8, !PT ;  /* 0x0000000800047812 */ /* 0x000fe400078ef80e */
[----:B------:R-:W-:Y:S02]  /*1350*/  SHF.R.U32.HI R3, RZ, 0x3, R0 ;  /* 0x00000003ff037819 */ /* 0x000fe40000011600 */
[----:B------:R-:W-:Y:S02]  /*1360*/  LEA.HI R7, R7, R17, RZ, 0x6 ;  /* 0x0000001107077211 */ /* 0x000fe400078f30ff */
[----:B------:R-:W-:Y:S02]  /*1370*/  LEA.HI R0, R10, R6, RZ, 0x2 ;  /* 0x000000060a007211 */ /* 0x000fe400078f10ff */
[----:B------:R-:W-:Y:S01]  /*1380*/  LOP3.LUT R2, R2, 0xffffff8, RZ, 0xc0, !PT ;  /* 0x0ffffff802027812 */ /* 0x000fe200078ec0ff */
[----:B------:R-:W-:Y:S01]  /*1390*/  IMAD.SHL.U32 R7, R7, 0x8, RZ ;  /* 0x0000000807077824 */ /* 0x000fe200078e00ff */
[----:B------:R-:W-:-:S02]  /*13a0*/  LOP3.LUT R10, R4, R3, RZ, 0x3c, !PT ;  /* 0x00000003040a7212 */ /* 0x000fc400078e3cff */
[----:B------:R-:W-:Y:S01]  /*13b0*/  SHF.R.S32.HI R3, RZ, 0x2, R0 ;  /* 0x00000002ff037819 */ /* 0x000fe20000011400 */
[----:B------:R-:W-:Y:S01]  /*13c0*/  IMAD.IADD R4, R9, 0x1, -R2 ;  /* 0x0000000109047824 */ /* 0x000fe200078e0a02 */
[----:B------:R-:W-:Y:S02]  /*13d0*/  LOP3.LUT R0, R0, 0x7ffffffc, RZ, 0xc0, !PT ;  /* 0x7ffffffc00007812 */ /* 0x000fe400078ec0ff */
[----:B------:R-:W-:Y:S01]  /*13e0*/  LOP3.LUT R2, R8, 0x1, RZ, 0xc0, !PT ;  /* 0x0000000108027812 */ /* 0x000fe200078ec0ff */
[----:B------:R-:W-:Y:S01]  /*13f0*/  IMAD R16, R4, 0x10, R3 ;  /* 0x0000001004107824 */ /* 0x000fe200078e0203 */
[----:B------:R-:W-:Y:S01]  /*1400*/  LOP3.LUT R14, R12, 0x7ffffe00, R7, 0xf8, !PT ;  /* 0x7ffffe000c0e7812 */ /* 0x000fe200078ef807 */
[----:B------:R-:W-:Y:S01]  /*1410*/  IMAD.IADD R12, R6, 0x1, -R0 ;  /* 0x00000001060c7824 */ /* 0x000fe200078e0a00 */
[----:B------:R-:W-:Y:S01]  /*1420*/  ISETP.NE.U32.AND P4, PT, R2, 0x1, PT ;  /* 0x000000010200780c */ /* 0x000fe20003f85070 */
[----:B------:R-:W-:Y:S01]  /*1430*/  IMAD.SHL.U32 R0, R5, 0x40, RZ ;  /* 0x0000004005007824 */ /* 0x000fe200078e00ff */
[----:B------:R-:W-:Y:S01]  /*1440*/  LOP3.LUT R2, R15, 0xfffffffc, RZ, 0xc0, !PT ;  /* 0xfffffffc0f027812 */ /* 0x000fe200078ec0ff */
[----:B------:R-:W-:Y:S01]  /*1450*/  IMAD.SHL.U32 R4, R11, 0x8, RZ ;  /* 0x000000080b047824 */ /* 0x000fe200078e00ff */
[----:B------:R-:W-:Y:S01]  /*1460*/  LOP3.LUT P3, RZ, R5, 0x2, RZ, 0xc0, !PT ;  /* 0x0000000205ff7812 */ /* 0x000fe2000786c0ff */
[----:B------:R-:W-:Y:S01]  /*1470*/  IMAD.SHL.U32 R14, R14, 0x2, RZ ;  /* 0x000000020e0e7824 */ /* 0x000fe200078e00ff */
[----:B------:R-:W-:Y:S01]  /*1480*/  LOP3.LUT R3, R0, 0x1c0, RZ, 0xc0, !PT ;  /* 0x000001c000037812 */ /* 0x000fe200078ec0ff */
[----:B------:R-:W-:Y:S01]  /*1490*/  IMAD.IADD R2, R17, 0x1, -R2 ;  /* 0x0000000111027824 */ /* 0x000fe200078e0a02 */
[----:B------:R-:W-:Y:S01]  /*14a0*/  LOP3.LUT P0, RZ, R5, 0x4, RZ, 0xc0, !PT ;  /* 0x0000000405ff7812 */ /* 0x000fe2000780c0ff */
[----:B------:R-:W-:Y:S01]  /*14b0*/  IMAD.SHL.U32 R5, R8, 0x40, RZ ;  /* 0x0000004008057824 */ /* 0x000fe200078e00ff */
[----:B------:R-:W-:Y:S01]  /*14c0*/  LOP3.LUT R6, R3, 0x8, R4, 0xf8, !PT ;  /* 0x0000000803067812 */ /* 0x000fe200078ef804 */
[----:B------:R-:W-:Y:S01]  /*14d0*/  IMAD R0, R11, 0x200, R10 ;  /* 0x000002000b007824 */ /* 0x000fe200078e020a */
[----:B------:R-:W-:Y:S01]  /*14e0*/  SHF.R.U32.HI R4, RZ, 0x3, R3 ;  /* 0x00000003ff047819 */ /* 0x000fe20000011603 */
[----:B------:R-:W-:Y:S01]  /*14f0*/  IMAD.MOV.U32 R10, RZ, RZ, 0x20 ;  /* 0x00000020ff0a7424 */ /* 0x000fe200078e00ff */
[----:B------:R-:W-:Y:S01]  /*1500*/  LEA.HI R3, R2, R2, RZ, 0x1 ;  /* 0x0000000202037211 */ /* 0x000fe200078f08ff */
[----:B------:R-:W-:Y:S01]  /*1510*/  IMAD.MOV.U32 R11, RZ, RZ, 0x40 ;  /* 0x00000040ff0b7424 */ /* 0x000fe200078e00ff */
[----:B------:R-:W-:Y:S01]  /*1520*/  LOP3.LUT R7, R6, R4, RZ, 0x3c, !PT ;  /* 0x0000000406077212 */ /* 0x000fe200078e3cff */
[----:B------:R-:W-:Y:S01]  /*1530*/  IMAD.MOV.U32 R6, RZ, RZ, 0x10 ;  /* 0x00000010ff067424 */ /* 0x000fe200078e00ff */
[----:B------:R-:W-:Y:S01]  /*1540*/  LOP3.LUT R3, R3, 0x1ffffffe, RZ, 0xc0, !PT ;  /* 0x1ffffffe03037812 */ /* 0x000fe200078ec0ff */
[----:B------:R-:W-:Y:S01]  /*1550*/  STL [R1+0xac], R16 ;  /* 0x0000ac1001007387 */ /* 0x000fe20000100800 */
[----:B------:R-:W-:Y:S01]  /*1560*/  LOP3.LUT R4, R5, 0x1c0, RZ, 0xc0, !PT ;  /* 0x000001c005047812 */ /* 0x000fe200078ec0ff */
[----:B------:R-:W-:Y:S01]  /*1570*/  IMAD R5, R9, 0x200, R2 ;  /* 0x0000020009057824 */ /* 0x000fe200078e0202 */
[----:B------:R-:W-:Y:S01]  /*1580*/  R2P PR, R8, 0x6 ;  /* 0x0000000608007804 */ /* 0x000fe20000000000 */
[----:B------:R-:W-:Y:S01]  /*1590*/  IMAD.IADD R8, R2, 0x1, -R3 ;  /* 0x0000000102087824 */ /* 0x000fe200078e0a03 */
[----:B------:R-:W-:Y:S01]  /*15a0*/  LEA.HI R2, R4, R4, RZ, 0x1d ;  /* 0x0000000404027211 */ /* 0x000fe200078fe8ff */
[----:B------:R-:W-:Y:S01]  /*15b0*/  STL [R1+0x18], R14 ;  /* 0x0000180e01007387 */ /* 0x000fe20000100800 */
[----:B------:R-:W-:Y:S01]  /*15c0*/  SEL R4, R6, 0xfffffff0, !P3 ;  /* 0xfffffff006047807 */ /* 0x000fe20005800000 */
[----:B------:R-:W-:Y:S01]  /*15d0*/  IMAD.SHL.U32 R6, R13, 0x40, RZ ;  /* 0x000000400d067824 */ /* 0x000fe200078e00ff */
[----:B------:R-:W-:Y:S01]  /*15e0*/  SEL R3, R10, 0xffffffe0, !P0 ;  /* 0xffffffe00a037807 */ /* 0x000fe20004000000 */
[----:B------:R-:W-:Y:S01]  /*15f0*/  IMAD.U32 R2, R5, 0x2, R2 ;  /* 0x0000000205027824 */ /* 0x000fe200078e0002 */
[----:B------:R-:W-:-:S02]  /*1600*/  SEL R5, R11, 0xffffffc0, !P2 ;  /* 0xffffffc00b057807 */ /* 0x000fc40005000000 */
[----:B------:R-:W-:Y:S01]  /*1610*/  LEA R135, R0, 0x14080, 0x1 ;  /* 0x0001408000877811 */ /* 0x000fe200078e08ff */
[----:B------:R-:W-:Y:S01]  /*1620*/  IMAD.IADD R4, R4, 0x1, R3 ;  /* 0x0000000104047824 */ /* 0x000fe200078e0203 */
[----:B------:R-:W-:Y:S01]  /*1630*/  LOP3.LUT R3, R7, 0x7ffffe00, R6, 0xf8, !PT ;  /* 0x7ffffe0007037812 */ /* 0x000fe200078ef806 */
[----:B------:R-:W-:Y:S01]  /*1640*/  IMAD.SHL.U32 R7, R12, 0x2, RZ ;  /* 0x000000020c077824 */ /* 0x000fe200078e00ff */
[----:B------:R-:W-:Y:S02]  /*1650*/  SEL R6, R10, 0xffffffe0, !P1 ;  /* 0xffffffe00a067807 */ /* 0x000fe40004800000 */
[----:B------:R-:W-:Y:S01]  /*1660*/  LEA R13, R2, 0x80, 0x1 ;  /* 0x00000080020d7811 */ /* 0x000fe200078e08ff */
[----:B------:R-:W-:Y:S01]  /*1670*/  IMAD R2, R8, 0x8, R16 ;  /* 0x0000000808027824 */ /* 0x000fe200078e0210 */
[----:B------:R1:W-:Y:S01]  /*1680*/  STL [R1+0x2c], R7 ;  /* 0x00002c0701007387 */ /* 0x0003e20000100800 */
[----:B------:R-:W-:Y:S02]  /*1690*/  LEA R238, R3, 0x4080, 0x1 ;  /* 0x0000408003ee7811 */ /* 0x000fe400078e08ff */
[C---:B------:R-:W-:Y:S01]  /*16a0*/  IADD3 R12, R13.reuse, -0x10, RZ ;  /* 0xfffffff00d0c7810 */ /* 0x040fe20007ffe0ff */
[C---:B------:R-:W-:Y:S01]  /*16b0*/  IMAD.IADD R8, R13.reuse, 0x1, R5 ;  /* 0x000000010d087824 */ /* 0x040fe200078e0205 */
[----:B------:R-:W-:Y:S01]  /*16c0*/  @P4 IADD3 R12, R13, 0x10, RZ ;  /* 0x000000100d0c4810 */ /* 0x000fe20007ffe0ff */
[----:B------:R-:W-:Y:S01]  /*16d0*/  STL [R1+0x88], R13 ;  /* 0x0000880d01007387 */ /* 0x000fe20000100800 */
[----:B------:R-:W-:-:S03]  /*16e0*/  SEL R0, R11, 0xffffffc0, !P0 ;  /* 0xffffffc00b007807 */ /* 0x000fc60004000000 */
[----:B------:R2:W-:Y:S02]  /*16f0*/  STL [R1+0x80], R2 ;  /* 0x0000800201007387 */ /* 0x0005e40000100800 */
[----:B------:R-:W-:Y:S02]  /*1700*/  IMAD.IADD R239, R238, 0x1, R0 ;  /* 0x00000001eeef7824 */ /* 0x000fe400078e0200 */
[----:B-1----:R-:W-:-:S04]  /*1710*/  IMAD.IADD R7, R13, 0x1, R6 ;  /* 0x000000010d077824 */ /* 0x002fc800078e0206 */
[----:B------:R-:W-:Y:S01]  /*1720*/  IMAD.IADD R3, R7, 0x1, R5 ;  /* 0x0000000107037824 */ /* 0x000fe200078e0205 */
[----:B------:R1:W-:Y:S04]  /*1730*/  STL [R1+0x94], R7 ;  /* 0x0000940701007387 */ /* 0x0003e80000100800 */
[----:B------:R3:W-:Y:S01]  /*1740*/  STL [R1+0xa4], R8 ;  /* 0x0000a40801007387 */ /* 0x0007e20000100800 */
[----:B--2---:R-:W-:-:S03]  /*1750*/  SEL R2, R10, 0xffffffe0, !P3 ;  /* 0xffffffe00a027807 */ /* 0x004fc60005800000 */
[----:B------:R-:W-:Y:S01]  /*1760*/  STL [R1+0x8c], R12 ;  /* 0x00008c0c01007387 */ /* 0x000fe20000100800 */
[--C-:B------:R-:W-:Y:S01]  /*1770*/  IADD3 R241, R0, R238, R2.reuse ;  /* 0x000000ee00f17210 */ /* 0x100fe20007ffe002 */
[----:B------:R-:W-:Y:S02]  /*1780*/  IMAD.IADD R240, R238, 0x1, R2 ;  /* 0x00000001eef07824 */ /* 0x000fe400078e0202 */
[----:B------:R2:W-:Y:S01]  /*1790*/  STL [R1+0xa0], R3 ;  /* 0x0000a00301007387 */ /* 0x0005e20000100800 */
[----:B-1----:R-:W-:Y:S02]  /*17a0*/  IMAD.IADD R7, R6, 0x1, R12 ;  /* 0x0000000106077824 */ /* 0x002fe400078e020c */
[----:B------:R-:W-:Y:S02]  /*17b0*/  IMAD R6, R9, 0x800, R238 ;  /* 0x0000080009067824 */ /* 0x000fe400078e02ee */
[----:B---3--:R-:W-:-:S05]  /*17c0*/  IMAD.IADD R8, R5, 0x1, R12 ;  /* 0x0000000105087824 */ /* 0x008fca00078e020c */
[----:B------:R-:W-:Y:S01]  /*17d0*/  STL [R1+0x9c], R8 ;  /* 0x00009c0801007387 */ /* 0x000fe20000100800 */
[----:B--2---:R-:W-:-:S03]  /*17e0*/  IMAD R3, R4, 0x2, R238 ;  /* 0x0000000204037824 */ /* 0x004fc600078e02ee */
[----:B------:R-:W-:Y:S01]  /*17f0*/  STL [R1+0x90], R7 ;  /* 0x0000900701007387 */ /* 0x000fe20000100800 */
[----:B------:R-:W-:-:S03]  /*1800*/  IMAD.IADD R4, R7, 0x1, R5 ;  /* 0x0000000107047824 */ /* 0x000fc600078e0205 */
[----:B------:R1:W-:Y:S04]  /*1810*/  STL [R1+0x4], R3 ;  /* 0x0000040301007387 */ /* 0x0003e80000100800 */
[----:B------:R2:W-:Y:S01]  /*1820*/  STL [R1+0x98], R4 ;  /* 0x0000980401007387 */ /* 0x0005e20000100800 */
[--C-:B-1----:R-:W-:Y:S02]  /*1830*/  IMAD.IADD R3, R2, 0x1, R6.reuse ;  /* 0x0000000102037824 */ /* 0x102fe400078e0206 */
[C---:B------:R-:W-:Y:S02]  /*1840*/  IMAD.IADD R2, R0.reuse, 0x1, R6 ;  /* 0x0000000100027824 */ /* 0x040fe400078e0206 */
[----:B------:R-:W-:Y:S01]  /*1850*/  IMAD.IADD R0, R0, 0x1, R3 ;  /* 0x0000000100007824 */ /* 0x000fe200078e0203 */
[----:B------:R2:W-:Y:S04]  /*1860*/  STL [R1+0x8], R3 ;  /* 0x0000080301007387 */ /* 0x0005e80000100800 */
[----:B------:R2:W-:Y:S04]  /*1870*/  STL [R1+0x10], R2 ;  /* 0x0000100201007387 */ /* 0x0005e80000100800 */
[----:B------:R2:W-:Y:S02]  /*1880*/  STL [R1+0xc], R0 ;  /* 0x00000c0001007387 */ /* 0x0005e40000100800 */
.L_x_521:
[----:B------:R-:W3:Y:S01]  /*1890*/  LDL R16, [R1+0x7c] ;  /* 0x00007c0001107983 */ /* 0x000ee20000100800 */
[----:B------:R-:W-:-:S02]  /*18a0*/  ISETP.NE.U32.AND P0, PT, RZ, c[0x0][0x370], PT ;  /* 0x0000dc00ff007a0c */ /* 0x000fc40003f05070 */
[----:B------:R-:W-:Y:S01]  /*18b0*/  ISETP.NE.U32.AND P2, PT, RZ, c[0x0][0x360], PT ;  /* 0x0000d800ff007a0c */ /* 0x000fe20003f45070 */
[----:B------:R-:W4:Y:S01]  /*18c0*/  LDL R15, [R1+0x78] ;  /* 0x00007800010f7983 */ /* 0x000f220000100800 */
[----:B------:R-:W-:Y:S02]  /*18d0*/  ISETP.NE.AND.EX P1, PT, RZ, c[0x0][0x374], PT, P0 ;  /* 0x0000dd00ff007a0c */ /* 0x000fe40003f25300 */
[----:B------:R-:W-:Y:S01]  /*18e0*/  ISETP.NE.AND.EX P0, PT, RZ, c[0x0][0x364], PT, P2 ;  /* 0x0000d900ff007a0c */ /* 0x000fe20003f05320 */
[----:B------:R-:W-:Y:S01]  /*18f0*/  IMAD.MOV.U32 R14, RZ, RZ, 0x4 ;  /* 0x00000004ff0e7424 */ /* 0x000fe200078e00ff */
[----:B------:R-:W-:Y:S02]  /*1900*/  ISETP.NE.U32.AND P3, PT, RZ, c[0x0][0x348], PT ;  /* 0x0000d200ff007a0c */ /* 0x000fe40003f65070 */
[----:B------:R-:W-:Y:S02]  /*1910*/  ISETP.NE.U32.AND P4, PT, RZ, c[0x0][0x350], PT ;  /* 0x0000d400ff007a0c */ /* 0x000fe40003f85070 */
[----:B------:R-:W-:-:S02]  /*1920*/  ISETP.NE.AND.EX P3, PT, RZ, c[0x0][0x34c], PT, P3 ;  /* 0x0000d300ff007a0c */ /* 0x000fc40003f65330 */
[----:B------:R-:W-:Y:S01]  /*1930*/  ISETP.NE.AND.EX P4, PT, RZ, c[0x0][0x354], PT, P4 ;  /* 0x0000d500ff007a0c */ /* 0x000fe20003f85340 */
[----:B--2---:R-:W-:Y:S01]  /*1940*/  IMAD.MOV.U32 R4, RZ, RZ, RZ ;  /* 0x000000ffff047224 */ /* 0x004fe200078e00ff */
[----:B------:R-:W-:-:S03]  /*1950*/  CS2R R12, SRZ ;  /* 0x00000000000c7805 */ /* 0x000fc6000001ff00 */
[----:B---3--:R-:W-:-:S05]  /*1960*/  @P0 IMAD.WIDE R8, R16, R14, c[0x0][0x360] ;  /* 0x0000d80010080625 */ /* 0x008fca00078e020e */
[----:B------:R-:W2:Y:S01]  /*1970*/  @P0 LDG.E R0, [R8.64] ;  /* 0x0000000608000981 */ /* 0x000ea2000c1e1900 */
[----:B------:R-:W-:-:S04]  /*1980*/  @P1 IMAD.WIDE R10, R16, R14, c[0x0][0x370] ;  /* 0x0000dc00100a1625 */ /* 0x000fc800078e020e */
[CC--:B------:R-:W-:Y:S01]  /*1990*/  IMAD.WIDE R6, R16.reuse, R14.reuse, c[0x0][0x348] ;  /* 0x0000d20010067625 */ /* 0x0c0fe200078e020e */
[----:B------:R1:W5:Y:S03]  /*19a0*/  @P1 LDG.E R4, [R10.64] ;  /* 0x000000060a041981 */ /* 0x000366000c1e1900 */
[----:B------:R-:W-:Y:S01]  /*19b0*/  IMAD.WIDE R2, R16, R14, c[0x0][0x350] ;  /* 0x0000d40010027625 */ /* 0x000fe200078e020e */
[----:B------:R1:W5:Y:S04]  /*19c0*/  @P3 LDG.E R13, [R6.64] ;  /* 0x00000006060d3981 */ /* 0x000368000c1e1900 */
[----:B------:R1:W5:Y:S01]  /*19d0*/  @P4 LDG.E R12, [R2.64] ;  /* 0x00000006020c4981 */ /* 0x000362000c1e1900 */
[----:B----4-:R-:W-:-:S05]  /*19e0*/  LOP3.LUT R29, R15, 0xffff, RZ, 0xc0, !PT ;  /* 0x0000ffff0f1d7812 */ /* 0x010fca00078ec0ff */
[----:B------:R1:W-:Y:S01]  /*19f0*/  STL [R1+0x84], R29 ;  /* 0x0000841d01007387 */ /* 0x0003e20000100800 */
[----:B------:R-:W-:Y:S03]  /*1a00*/  YIELD ;  /* 0x0000000000007946 */ /* 0x000fe60003800000 */
[----:B--2---:R1:W-:Y:S01]  /*1a10*/  @P0 STL [R1+0x34], R0 ;  /* 0x0000340001000387 */ /* 0x0043e20000100800 */
[----:B------:R-:W-:Y:S05]  /*1a20*/  @P0 BRA `(.L_x_395) ;  /* 0x0000007000000947 */ /* 0x000fea0003800000 */
[----:B-1----:R-:W-:-:S05]  /*1a30*/  MOV R0, c[0x0][0x168] ;  /* 0x00005a0000007a02 */ /* 0x002fca0000000f00 */
[----:B------:R1:W-:Y:S01]  /*1a40*/  STL [R1+0x34], R0 ;  /* 0x0000340001007387 */ /* 0x0003e20000100800 */
[----:B------:R-:W-:Y:S05]  /*1a50*/  @!P3 BRA `(.L_x_395) ;  /* 0x000000400000b947 */ /* 0x000fea0003800000 */
[----:B------:R-:W2:Y:S04]  /*1a60*/  LDG.E R5, [R6.64] ;  /* 0x0000000606057981 */ /* 0x000ea8000c1e1900 */
[----:B-1----:R-:W2:Y:S02]  /*1a70*/  LDG.E R0, [R6.64+0x4] ;  /* 0x0000040606007981 */ /* 0x002ea4000c1e1900 */
[----:B--2---:R-:W-:-:S05]  /*1a80*/  IADD3 R0, -R5, R0, RZ ;  /* 0x0000000005007210 */ /* 0x004fca0007ffe1ff */
[----:B------:R1:W-:Y:S02]  /*1a90*/  STL [R1+0x34], R0 ;  /* 0x0000340001007387 */ /* 0x0003e40000100800 */
.L_x_395:
[----:B------:R-:W-:-:S04]  /*1aa0*/  ISETP.NE.U32.AND P0, PT, RZ, c[0x0][0x368], PT ;  /* 0x0000da00ff007a0c */ /* 0x000fc80003f05070 */
[----:B------:R-:W-:-:S13]  /*1ab0*/  ISETP.NE.AND.EX P0, PT, RZ, c[0x0][0x36c], PT, P0 ;  /* 0x0000db00ff007a0c */ /* 0x000fda0003f05300 */
[----:B------:R-:W-:Y:S05]  /*1ac0*/  @!P0 BRA `(.L_x_396) ;  /* 0x0000003000008947 */ /* 0x000fea0003800000 */
[----:B-1----:R-:W-:-:S05]  /*1ad0*/  IMAD.WIDE R2, R16, R14, c[0x0][0x368] ;  /* 0x0000da0010027625 */ /* 0x002fca00078e020e */
[----:B------:R1:W5:Y:S01]  /*1ae0*/  LDG.E R0, [R2.64] ;  /* 0x0000000602007981 */ /* 0x000362000c1e1900 */
[----:B------:R-:W-:Y:S05]  /*1af0*/  BRA `(.L_x_397) ;  /* 0x0000005000007947 */ /* 0x000fea0003800000 */
.L_x_396:
[----:B-1----:R-:W-:Y:S01]  /*1b00*/  MOV R0, c[0x0][0x1d0] ;  /* 0x0000740000007a02 */ /* 0x002fe20000000f00 */
[----:B------:R-:W-:Y:S05]  /*1b10*/  @!P4 BRA `(.L_x_397) ;  /* 0x000000300000c947 */ /* 0x000fea0003800000 */
[----:B------:R-:W2:Y:S04]  /*1b20*/  LDG.E R5, [R2.64] ;  /* 0x0000000602057981 */ /* 0x000ea8000c1e1900 */
[----:B------:R-:W2:Y:S02]  /*1b30*/  LDG.E R0, [R2.64+0x4] ;  /* 0x0000040602007981 */ /* 0x000ea4000c1e1900 */
[----:B--2---:R-:W-:Y:S02]  /*1b40*/  IADD3 R0, -R5, R0, RZ ;  /* 0x0000000005007210 */ /* 0x004fe40007ffe1ff */
.L_x_397:
[----:B-1----:R-:W2:Y:S04]  /*1b50*/  LDL R3, [R1+0x34] ;  /* 0x0000340001037983 */ /* 0x002ea80000100800 */
[----:B------:R-:W3:Y:S04]  /*1b60*/  LDL.LU R2, [R1+0x74] ;  /* 0x0000740001027983 */ /* 0x000ee80000300800 */
[----:B------:R-:W4:Y:S01]  /*1b70*/  LDL.LU R28, [R1+0x14] ;  /* 0x00001400011c7983 */ /* 0x000f220000300800 */
[----:B------:R-:W-:-:S02]  /*1b80*/  IMAD.MOV.U32 R111, RZ, RZ, c[0x0][0x2c4] ;  /* 0x0000b100ff6f7624 */ /* 0x000fc400078e00ff */
[----:B------:R-:W-:Y:S02]  /*1b90*/  IMAD.MOV.U32 R110, RZ, RZ, c[0x0][0x32c] ;  /* 0x0000cb00ff6e7624 */ /* 0x000fe400078e00ff */
[--C-:B-----5:R-:W-:Y:S01]  /*1ba0*/  IMAD.IADD R122, R0, 0x1, -R4.reuse ;  /* 0x00000001007a7824 */ /* 0x120fe200078e0a04 */
[----:B------:R-:W-:Y:S01]  /*1bb0*/  ISETP.NE.AND P5, PT, R111, 0x1, PT ;  /* 0x000000016f00780c */ /* 0x000fe20003fa5270 */
[----:B------:R-:W-:Y:S01]  /*1bc0*/  IMAD.IADD R23, R12, 0x1, R4 ;  /* 0x000000010c177824 */ /* 0x000fe200078e0204 */
[----:B------:R-:W-:Y:S01]  /*1bd0*/  ISETP.GE.AND P1, PT, R110, 0x1, PT ;  /* 0x000000016e00780c */ /* 0x000fe20003f26270 */
[----:B--2---:R-:W-:Y:S02]  /*1be0*/  IMAD.MOV.U32 R114, RZ, RZ, R3 ;  /* 0x000000ffff727224 */ /* 0x004fe400078e0003 */
[----:B---3--:R-:W-:Y:S01]  /*1bf0*/  IMAD.SHL.U32 R115, R2, 0x80, RZ ;  /* 0x0000008002737824 */ /* 0x008fe200078e00ff */
[----:B----4-:R-:W-:-:S04]  /*1c00*/  LOP3.LUT R28, R28, 0xfffff7ff, RZ, 0xc0, !PT ;  /* 0xfffff7ff1c1c7812 */ /* 0x010fc800078ec0ff */
[----:B------:R1:W-:Y:S01]  /*1c10*/  STL [R1+0x68], R115 ;  /* 0x0000687301007387 */ /* 0x0003e20000100800 */
[----:B------:R-:W-:Y:S02]  /*1c20*/  IADD3 R2, R115, 0x7f, RZ ;  /* 0x0000007f73027810 */ /* 0x000fe40007ffe0ff */
[----:B------:R-:W-:Y:S01]  /*1c30*/  @P5 LOP3.LUT R28, R28, 0x800, RZ, 0xfc, !PT ;  /* 0x000008001c1c5812 */ /* 0x000fe200078efcff */
[----:B------:R1:W-:Y:S02]  /*1c40*/  STL [R1+0x38], R122 ;  /* 0x0000387a01007387 */ /* 0x0003e40000100800 */
[----:B------:R-:W-:Y:S01]  /*1c50*/  @P5 IMAD.HI.U32 R3, R2, c[0x0][0x2c8], RZ ;  /* 0x0000b20002035a27 */ /* 0x000fe200078e00ff */
[----:B------:R-:W-:-:S03]  /*1c60*/  LOP3.LUT R28, R28, 0xffffefff, RZ, 0xc0, !PT ;  /* 0xffffefff1c1c7812 */ /* 0x000fc600078ec0ff */
[----:B------:R-:W-:Y:S01]  /*1c70*/  IMAD.MOV.U32 R0, RZ, RZ, R2 ;  /* 0x000000ffff007224 */ /* 0x000fe200078e0002 */
[----:B------:R-:W-:Y:S02]  /*1c80*/  @P1 LOP3.LUT R28, R28, 0x1000, RZ, 0xfc, !PT ;  /* 0x000010001c1c1812 */ /* 0x000fe400078efcff */
[----:B------:R-:W-:Y:S02]  /*1c90*/  IADD3 R2, R122, 0x1, -R114 ;  /* 0x000000017a027810 */ /* 0x000fe40007ffe872 */
[----:B------:R-:W-:Y:S01]  /*1ca0*/  @P5 SHF.R.U32.HI R0, RZ, c[0x0][0x2cc], R3 ;  /* 0x0000b300ff005a19 */ /* 0x000fe20000011603 */
[----:B------:R1:W-:Y:S04]  /*1cb0*/  STL [R1+0x14], R28 ;  /* 0x0000141c01007387 */ /* 0x0003e80000100800 */
[----:B------:R-:W-:-:S05]  /*1cc0*/  IMAD.IADD R0, R2, 0x1, R0 ;  /* 0x0000000102007824 */ /* 0x000fca00078e0200 */
[----:B------:R-:W-:Y:S01]  /*1cd0*/  IADD3 R3, R0, c[0x0][0x328], RZ ;  /* 0x0000ca0000037a10 */ /* 0x000fe20007ffe0ff */
[----:B------:R-:W-:Y:S05]  /*1ce0*/  @!P1 BRA `(.L_x_398) ;  /* 0x0000010000009947 */ /* 0x000fea0003800000 */
[C---:B------:R-:W-:Y:S01]  /*1cf0*/  ISETP.GT.AND P0, PT, R0.reuse, RZ, PT ;  /* 0x000000ff0000720c */ /* 0x040fe20003f04270 */
[----:B------:R-:W-:Y:S01]  /*1d00*/  BSSY B0, `(.L_x_399) ;  /* 0x000000c000007945 */ /* 0x000fe20003800000 */
[----:B------:R-:W-:-:S11]  /*1d10*/  IADD3 R2, R0, -0x1, RZ ;  /* 0xffffffff00027810 */ /* 0x000fd60007ffe0ff */
[----:B------:R-:W-:Y:S05]  /*1d20*/  @P0 BRA `(.L_x_400) ;  /* 0x0000006000000947 */ /* 0x000fea0003800000 */
[----:B------:R-:W-:Y:S01]  /*1d30*/  ISETP.NE.AND P0, PT, R110, 0x1, PT ;  /* 0x000000016e00780c */ /* 0x000fe20003f05270 */
[----:B------:R-:W-:-:S12]  /*1d40*/  IMAD.MOV R0, RZ, RZ, -R0 ;  /* 0x000000ffff007224 */ /* 0x000fd800078e0a00 */
[----:B------:R-:W-:-:S05]  /*1d50*/  @P0 IMAD.HI.U32 R2, R0, c[0x0][0x330], RZ ;  /* 0x0000cc0000020a27 */ /* 0x000fca00078e00ff */
[----:B------:R-:W-:-:S04]  /*1d60*/  @P0 SHF.R.U32.HI R0, RZ, c[0x0][0x334], R2 ;  /* 0x0000cd00ff000a19 */ /* 0x000fc80000011602 */
[----:B------:R-:W-:Y:S01]  /*1d70*/  LOP3.LUT R2, RZ, R0, RZ, 0x33, !PT ;  /* 0x00000000ff027212 */ /* 0x000fe200078e33ff */
[----:B------:R-:W-:Y:S05]  /*1d80*/  BRA `(.L_x_401) ;  /* 0x0000003000007947 */ /* 0x000fea0003800000 */
.L_x_400:
[----:B------:R-:W-:-:S13]  /*1d90*/  ISETP.NE.AND P0, PT, R110, 0x1, PT ;  /* 0x000000016e00780c */ /* 0x000fda0003f05270 */
[----:B------:R-:W-:-:S05]  /*1da0*/  @P0 IMAD.HI.U32 R0, R2, c[0x0][0x330], RZ ;  /* 0x0000cc0002000a27 */ /* 0x000fca00078e00ff */
[----:B------:R-:W-:Y:S02]  /*1db0*/  @P0 SHF.R.U32.HI R2, RZ, c[0x0][0x334], R0 ;  /* 0x0000cd00ff020a19 */ /* 0x000fe40000011600 */
.L_x_401:
[----:B------:R-:W-:Y:S05]  /*1dc0*/  BSYNC B0 ;  /* 0x0000000000007941 */ /* 0x000fea0003800000 */
.L_x_399:
[----:B------:R-:W-:-:S05]  /*1dd0*/  IMAD R2, R2, R110, c[0x0][0x32c] ;  /* 0x0000cb0002027624 */ /* 0x000fca00078e026e */
[----:B------:R-:W-:-:S04]  /*1de0*/  IMNMX R3, R3, R2, PT ;  /* 0x0000000203037217 */ /* 0x000fc80003800200 */
.L_x_398:
[----:B------:R-:W-:Y:S01]  /*1df0*/  IADD3 R3, R3, 0x2f, RZ ;  /* 0x0000002f03037810 */ /* 0x000fe20007ffe0ff */
[----:B------:R-:W-:Y:S01]  /*1e00*/  @P5 IMAD.HI.U32 R4, R115, c[0x0][0x2c8], RZ ;  /* 0x0000b20073045a27 */ /* 0x000fe200078e00ff */
[----:B------:R-:W-:-:S03]  /*1e10*/  IADD3 R2, R122, 0x2f, RZ ;  /* 0x0000002f7a027810 */ /* 0x000fc60007ffe0ff */
[----:B------:R-:W-:-:S04]  /*1e20*/  IMAD.HI R6, R3, 0x2aaaaaab, RZ ;  /* 0x2aaaaaab03067827 */ /* 0x000fc800078e02ff */
[----:B------:R-:W-:Y:S01]  /*1e30*/  IMAD.HI R2, R2, 0x2aaaaaab, RZ ;  /* 0x2aaaaaab02027827 */ /* 0x000fe200078e02ff */
[----:B------:R-:W-:-:S03]  /*1e40*/  SHF.R.U32.HI R5, RZ, 0x1f, R6 ;  /* 0x0000001fff057819 */ /* 0x000fc60000011606 */
[----:B------:R-:W-:Y:S01]  /*1e50*/  IMAD.MOV.U32 R0, RZ, RZ, R115 ;  /* 0x000000ffff007224 */ /* 0x000fe200078e0073 */
[----:B------:R-:W-:Y:S01]  /*1e60*/  @P5 SHF.R.U32.HI R0, RZ, c[0x0][0x2cc], R4 ;  /* 0x0000b300ff005a19 */ /* 0x000fe20000011604 */
[----:B------:R-:W-:Y:S01]  /*1e70*/  IMAD.IADD R3, R122, 0x1, -R114 ;  /* 0x000000017a037824 */ /* 0x000fe200078e0a72 */
[----:B------:R-:W-:Y:S02]  /*1e80*/  SHF.R.U32.HI R4, RZ, 0x1f, R2 ;  /* 0x0000001fff047819 */ /* 0x000fe40000011602 */
[----:B------:R-:W-:Y:S01]  /*1e90*/  LEA.HI.SX32 R5, R6, R5, 0x1d ;  /* 0x0000000506057211 */ /* 0x000fe200078feaff */
[----:B------:R-:W-:Y:S01]  /*1ea0*/  IMAD.IADD R0, R3, 0x1, R0 ;  /* 0x0000000103007824 */ /* 0x000fe200078e0200 */
[----:B------:R-:W-:-:S04]  /*1eb0*/  LEA.HI.SX32 R3, R2, R4, 0x1d ;  /* 0x0000000402037211 */ /* 0x000fc800078feaff */
[----:B------:R-:W-:Y:S02]  /*1ec0*/  IADD3 R2, R0, -c[0x0][0x324], RZ ;  /* 0x8000c90000027a10 */ /* 0x000fe40007ffe0ff */
[----:B------:R-:W-:Y:S01]  /*1ed0*/  IMNMX R11, R3, R5, PT ;  /* 0x00000005030b7217 */ /* 0x000fe20003800200 */
[----:B------:R-:W-:Y:S05]  /*1ee0*/  @!P1 BRA `(.L_x_402) ;  /* 0x000000f000009947 */ /* 0x000fea0003800000 */
[----:B------:R-:W-:Y:S01]  /*1ef0*/  ISETP.GT.AND P0, PT, R0, -0x1, PT ;  /* 0xffffffff0000780c */ /* 0x000fe20003f04270 */
[----:B------:R-:W-:-:S12]  /*1f00*/  BSSY B0, `(.L_x_403) ;  /* 0x000000b000007945 */ /* 0x000fd80003800000 */
[----:B------:R-:W-:Y:S05]  /*1f10*/  @P0 BRA `(.L_x_404) ;  /* 0x0000006000000947 */ /* 0x000fea0003800000 */
[----:B------:R-:W-:Y:S02]  /*1f20*/  ISETP.NE.AND P0, PT, R110, 0x1, PT ;  /* 0x000000016e00780c */ /* 0x000fe40003f05270 */
[----:B------:R-:W-:-:S11]  /*1f30*/  LOP3.LUT R0, RZ, R0, RZ, 0x33, !PT ;  /* 0x00000000ff007212 */ /* 0x000fd600078e33ff */
[----:B------:R-:W-:-:S05]  /*1f40*/  @P0 IMAD.HI.U32 R3, R0, c[0x0][0x330], RZ ;  /* 0x0000cc0000030a27 */ /* 0x000fca00078e00ff */
[----:B------:R-:W-:-:S04]  /*1f50*/  @P0 SHF.R.U32.HI R0, RZ, c[0x0][0x334], R3 ;  /* 0x0000cd00ff000a19 */ /* 0x000fc80000011603 */
[----:B------:R-:W-:Y:S01]  /*1f60*/  LOP3.LUT R0, RZ, R0, RZ, 0x33, !PT ;  /* 0x00000000ff007212 */ /* 0x000fe200078e33ff */
[----:B------:R-:W-:Y:S05]  /*1f70*/  BRA `(.L_x_405) ;  /* 0x0000003000007947 */ /* 0x000fea0003800000 */
.L_x_404:
[----:B------:R-:W-:-:S13]  /*1f80*/  ISETP.NE.AND P0, PT, R110, 0x1, PT ;  /* 0x000000016e00780c */ /* 0x000fda0003f05270 */
[----:B------:R-:W-:-:S05]  /*1f90*/  @P0 IMAD.HI.U32 R3, R0, c[0x0][0x330], RZ ;  /* 0x0000cc0000030a27 */ /* 0x000fca00078e00ff */
[----:B------:R-:W-:Y:S02]  /*1fa0*/  @P0 SHF.R.U32.HI R0, RZ, c[0x0][0x334], R3 ;  /* 0x0000cd00ff000a19 */ /* 0x000fe40000011603 */
.L_x_405:
[----:B------:R-:W-:Y:S05]  /*1fb0*/  BSYNC B0 ;  /* 0x0000000000007941 */ /* 0x000fea0003800000 */
.L_x_403:
[----:B------:R-:W-:-:S05]  /*1fc0*/  IMAD R0, R0, c[0x0][0x32c], RZ ;  /* 0x0000cb0000007a24 */ /* 0x000fca00078e02ff */
[----:B------:R-:W-:-:S05]  /*1fd0*/  IMNMX R2, R2, R0, !PT ;  /* 0x0000000002027217 */ /* 0x000fca0007800200 */
.L_x_402:
[----:B------:R-:W-:Y:S01]  /*1fe0*/  IMAD.HI R2, R2, 0x2aaaaaab, RZ ;  /* 0x2aaaaaab02027827 */ /* 0x000fe200078e02ff */
[C---:B------:R-:W-:Y:S01]  /*1ff0*/  LOP3.LUT R3, R15.reuse, 0xff000000, RZ, 0xc0, !PT ;  /* 0xff0000000f037812 */ /* 0x040fe200078ec0ff */
[----:B------:R-:W-:Y:S03]  /*2000*/  BSSY B0, `(.L_x_406) ;  /* 0x000002d000007945 */ /* 0x000fe60003800000 */
[----:B------:R-:W-:Y:S02]  /*2010*/  SHF.R.U32.HI R0, RZ, 0x1f, R2 ;  /* 0x0000001fff007819 */ /* 0x000fe40000011602 */
[----:B------:R-:W-:Y:S02]  /*2020*/  SHF.R.U32.HI R3, RZ, 0x8, R3 ;  /* 0x00000008ff037819 */ /* 0x000fe40000011603 */
[----:B------:R-:W-:Y:S02]  /*2030*/  LEA.HI.SX32 R2, R2, R0, 0x1d ;  /* 0x0000000002027211 */ /* 0x000fe400078feaff */
[----:B------:R-:W-:-:S02]  /*2040*/  LOP3.LUT R0, R15, 0xff0000, RZ, 0xc0, !PT ;  /* 0x00ff00000f007812 */ /* 0x000fc400078ec0ff */
[----:B------:R-:W-:Y:S01]  /*2050*/  IMNMX R6, RZ, R2, !PT ;  /* 0x00000002ff067217 */ /* 0x000fe20007800200 */
[----:B------:R-:W-:Y:S01]  /*2060*/  IMAD.MOV.U32 R2, RZ, RZ, RZ ;  /* 0x000000ffff027224 */ /* 0x000fe200078e00ff */
[----:B------:R-:W-:Y:S02]  /*2070*/  LEA.HI R0, R0, R3, RZ, 0x10 ;  /* 0x0000000300007211 */ /* 0x000fe400078f80ff */
[----:B------:R-:W-:Y:S02]  /*2080*/  ISETP.GT.AND P0, PT, R11, R6, PT ;  /* 0x000000060b00720c */ /* 0x000fe40003f04270 */
[----:B------:R-:W-:Y:S02]  /*2090*/  LOP3.LUT R12, R0, 0xff, RZ, 0xc0, !PT ;  /* 0x000000ff000c7812 */ /* 0x000fe400078ec0ff */
[----:B------:R-:W-:-:S03]  /*20a0*/  SHF.R.U32.HI R5, RZ, 0x10, R0 ;  /* 0x00000010ff057819 */ /* 0x000fc60000011600 */
[----:B------:R2:W-:Y:S04]  /*20b0*/  STL [R1+0x78], R12 ;  /* 0x0000780c01007387 */ /* 0x0005e80000100800 */
[----:B------:R2:W-:Y:S02]  /*20c0*/  STL [R1+0x74], R5 ;  /* 0x0000740501007387 */ /* 0x0005e40000100800 */
[----:B------:R-:W-:Y:S05]  /*20d0*/  @!P0 BRA `(.L_x_407) ;  /* 0x000001f000008947 */ /* 0x000fea0003800000 */
[----:B------:R-:W-:-:S04]  /*20e0*/  ISETP.NE.AND P0, PT, R5, RZ, PT ;  /* 0x000000ff0500720c */ /* 0x000fc80003f05270 */
[----:B------:R-:W-:-:S04]  /*20f0*/  SEL R0, R5, c[0x0][0x338], P0 ;  /* 0x0000ce0005007a07 */ /* 0x000fc80000000000 */
[----:B------:R-:W-:Y:S02]  /*2100*/  IABS R3, R0 ;  /* 0x0000000000037213 */ /* 0x000fe40000000000 */
[----:B------:R-:W-:Y:S02]  /*2110*/  IADD3 R7, R0, -0x1, R11 ;  /* 0xffffffff00077810 */ /* 0x000fe40007ffe00b */
[----:B------:R-:W3:Y:S03]  /*2120*/  I2F.RP R2, R3 ;  /* 0x0000000300027306 */ /* 0x000ee60000209400 */
[----:B------:R-:W-:-:S05]  /*2130*/  IMAD.IADD R7, R7, 0x1, -R6 ;  /* 0x0000000107077824 */ /* 0x000fca00078e0a06 */
[----:B------:R-:W-:Y:S01]  /*2140*/  IABS R10, R7 ;  /* 0x00000007000a7213 */ /* 0x000fe20000000000 */
[----:B---3--:R-:W3:Y:S02]  /*2150*/  MUFU.RCP R2, R2 ;  /* 0x0000000200027308 */ /* 0x008ee40000001000 */
[----:B---3--:R-:W-:-:S06]  /*2160*/  IADD3 R2, R2, 0xffffffe, RZ ;  /* 0x0ffffffe02027810 */ /* 0x008fcc0007ffe0ff */
[----:B--2---:R-:W2:Y:S02]  /*2170*/  F2I.FTZ.U32.TRUNC.NTZ R5, R2 ;  /* 0x0000000200057305 */ /* 0x004ea4000021f000 */
[----:B--2---:R-:W-:-:S04]  /*2180*/  IMAD.MOV R2, RZ, RZ, -R5 ;  /* 0x000000ffff027224 */ /* 0x004fc800078e0a05 */
        /* <DEDUP_REMOVED lines=20> */
.L_x_407:
[----:B------:R-:W-:Y:S05]  /*22d0*/  BSYNC B0 ;  /* 0x0000000000007941 */ /* 0x000fea0003800000 */
.L_x_406:
[----:B------:R-:W-:Y:S01]  /*22e0*/  IMAD R126, R12, R2, R6 ;  /* 0x000000020c7e7224 */ /* 0x000fe200078e0206 */
        /* <DEDUP_REMOVED lines=72> */
[----:B---3--:R-:W-:Y:S01]  /*2770*/  ISETP.NE.U32.AND P1, PT, RZ, c[0x0][0x340], PT ;  /* 0x0000d000ff007a0c */ /* 0x008fe20003f25070 */
[----:B------:R-:W3:Y:S03]  /*2780*/  LDL R118, [R1+0x18] ;  /* 0x0000180001767983 */ /* 0x000ee60000100800 */
[----:B------:R-:W-:Y:S01]  /*2790*/  ISETP.NE.AND.EX P1, PT, RZ, c[0x0][0x344], PT, P1 ;  /* 0x0000d100ff007a0c */ /* 0x000fe20003f25310 */
[----:B------:R-:W4:-:S12]  /*27a0*/  S2R R4, SR_TID.X ;  /* 0x0000000000047919 */ /* 0x000f180000002100 */
[----:B------:R-:W-:-:S05]  /*27b0*/  @P1 IMAD.WIDE R2, R16, R14, c[0x0][0x340] ;  /* 0x0000d00010021625 */ /* 0x000fca00078e020e */
[----:B--2---:R5:W2:Y:S01]  /*27c0*/  @P1 LDG.E R9, [R2.64] ;  /* 0x0000000602091981 */ /* 0x004aa2000c1e1900 */
[----:B------:R-:W-:Y:S01]  /*27d0*/  SHF.R.S32.HI R0, RZ, 0x1f, R13 ;  /* 0x0000001fff007819 */ /* 0x000fe2000001140d */
[----:B------:R-:W-:Y:S01]  /*27e0*/  WARPSYNC 0xffffffff ;  /* 0xffffffff00007948 */ /* 0x000fe20003800000 */
[----:B------:R-:W-:Y:S01]  /*27f0*/  SHF.R.S32.HI R8, RZ, 0x1f, R16 ;  /* 0x0000001fff087819 */ /* 0x000fe20000011410 */
[----:B------:R-:W-:Y:S01]  /*2800*/  IMAD R18, R114, c[0x0][0x2c4], RZ ;  /* 0x0000b10072127a24 */ /* 0x000fe200078e02ff */
[----:B------:R-:W-:Y:S01]  /*2810*/  BAR.SYNC.DEFER_BLOCKING 0x0 ;  /* 0x0000000000007b1d */ /* 0x000fe20000010000 */
[----:B------:R-:W-:Y:S01]  /*2820*/  IMAD R0, R0, c[0x0][0x178], RZ ;  /* 0x00005e0000007a24 */ /* 0x000fe200078e02ff */
[----:B----4-:R-:W-:Y:S01]  /*2830*/  SHF.R.S32.HI R27, RZ, 0x1f, R4 ;  /* 0x0000001fff1b7819 */ /* 0x010fe20000011404 */
[----:B------:R-:W-:Y:S01]  /*2840*/  IMAD.MOV.U32 R123, RZ, RZ, R28 ;  /* 0x000000ffff7b7224 */ /* 0x000fe200078e001c */
[----:B------:R-:W-:Y:S01]  /*2850*/  SHF.R.S32.HI R119, RZ, 0x1f, R4 ;  /* 0x0000001fff777819 */ /* 0x000fe20000011404 */
[----:B------:R-:W-:Y:S01]  /*2860*/  IMAD R0, R13, c[0x0][0x17c], R0 ;  /* 0x00005f000d007a24 */ /* 0x000fe200078e0200 */
[----:B------:R-:W-:-:S02]  /*2870*/  LEA.HI R27, R27, R4, RZ, 0x3 ;  /* 0x000000041b1b7211 */ /* 0x000fc400078f18ff */
[----:B------:R-:W-:Y:S02]  /*2880*/  LEA.HI R119, R119, R4, RZ, 0x3 ;  /* 0x0000000477777211 */ /* 0x000fe400078f18ff */
[----:B------:R-:W-:Y:S02]  /*2890*/  LOP3.LUT R27, R27, 0xfffffff8, RZ, 0xc0, !PT ;  /* 0xfffffff81b1b7812 */ /* 0x000fe400078ec0ff */
[----:B------:R-:W-:Y:S02]  /*28a0*/  SHF.R.S32.HI R119, RZ, 0x3, R119 ;  /* 0x00000003ff777819 */ /* 0x000fe40000011477 */
[----:B------:R-:W-:Y:S01]  /*28b0*/  SEL R6, R8, RZ, !P3 ;  /* 0x000000ff08067207 */ /* 0x000fe20005800000 */
[----:B------:R-:W-:Y:S01]  /*28c0*/  IMAD.IADD R27, R4, 0x1, -R27 ;  /* 0x00000001041b7824 */ /* 0x000fe200078e0a1b */
[----:B------:R-:W-:Y:S01]  /*28d0*/  SEL R4, R16, RZ, !P3 ;  /* 0x000000ff10047207 */ /* 0x000fe20005800000 */
[----:B------:R-:W-:Y:S01]  /*28e0*/  IMAD.IADD R17, R119, 0x1, R115 ;  /* 0x0000000177117824 */ /* 0x000fe200078e0273 */
[----:B------:R-:W-:Y:S01]  /*28f0*/  IADD3 R77, R134, -0x1, RZ ;  /* 0xffffffff864d7810 */ /* 0x000fe20007ffe0ff */
[----:B------:R-:W-:-:S02]  /*2900*/  IMAD R5, R27, 0x20, R119 ;  /* 0x000000201b057824 */ /* 0x000fc400078e0277 */
[----:B-----5:R-:W-:-:S04]  /*2910*/  IMAD.WIDE.U32 R2, R13, c[0x0][0x178], RZ ;  /* 0x00005e000d027a25 */ /* 0x020fc800078e00ff */
[----:B------:R-:W-:Y:S02]  /*2920*/  IMAD.IADD R5, R115, 0x1, R5 ;  /* 0x0000000173057824 */ /* 0x000fe400078e0205 */
[----:B------:R-:W-:Y:S02]  /*2930*/  IMAD.IADD R3, R3, 0x1, R0 ;  /* 0x0000000103037824 */ /* 0x000fe400078e0200 */
[----:B------:R-:W-:-:S04]  /*2940*/  @P5 IMAD.HI.U32 R7, R5, c[0x0][0x2c8], RZ ;  /* 0x0000b20005075a27 */ /* 0x000fc800078e00ff */
[----:B------:R-:W-:-:S04]  /*2950*/  IMAD.WIDE.U32 R2, R29, c[0x0][0x1b8], R2 ;  /* 0x00006e001d027a25 */ /* 0x000fc800078e0002 */
[----:B------:R-:W-:Y:S01]  /*2960*/  IMAD.MOV.U32 R0, RZ, RZ, R5 ;  /* 0x000000ffff007224 */ /* 0x000fe200078e0005 */
[----:B------:R-:W-:Y:S01]  /*2970*/  @P5 SHF.R.U32.HI R0, RZ, c[0x0][0x2cc], R7 ;  /* 0x0000b300ff005a19 */ /* 0x000fe20000011607 */
[----:B------:R-:W-:Y:S02]  /*2980*/  IMAD R3, R29, c[0x0][0x1bc], R3 ;  /* 0x00006f001d037a24 */ /* 0x000fe400078e0203 */
[----:B------:R-:W-:Y:S01]  /*2990*/  IMAD R6, R6, c[0x0][0x1c0], RZ ;  /* 0x0000700006067a24 */ /* 0x000fe200078e02ff */
[----:B------:R-:W-:Y:S01]  /*29a0*/  SHF.R.S32.HI R7, RZ, 0x1f, R0 ;  /* 0x0000001fff077819 */ /* 0x000fe20000011400 */
[----:B------:R-:W-:-:S04]  /*29b0*/  IMAD.WIDE.U32 R2, R4, c[0x0][0x1c0], R2 ;  /* 0x0000700004027a25 */ /* 0x000fc800078e0002 */
[----:B------:R-:W-:Y:S02]  /*29c0*/  IMAD R6, R4, c[0x0][0x1c4], R6 ;  /* 0x0000710004067a24 */ /* 0x000fe400078e0206 */
[----:B------:R-:W-:Y:S02]  /*29d0*/  IMAD.MOV R4, RZ, RZ, -R0 ;  /* 0x000000ffff047224 */ /* 0x000fe400078e0a00 */
[----:B------:R-:W-:Y:S02]  /*29e0*/  IMAD.IADD R3, R3, 0x1, R6 ;  /* 0x0000000103037824 */ /* 0x000fe400078e0206 */
        /* <DEDUP_REMOVED lines=11> */
[----:B------:R-:W4:Y:S03]  /*2aa0*/  SHFL.IDX PT, R6, R14, RZ, 0x181f ;  /* 0x00181fff0e067589 */ /* 0x000f2600000e0000 */
[----:B------:R-:W-:Y:S01]  /*2ab0*/  LEA.HI.X R15, R2, c[0x0][0x164], R0, 0x1, P0 ;  /* 0x00005900020f7a11 */ /* 0x000fe200000f0c00 */
[----:B------:R-:W-:Y:S01]  /*2ac0*/  IMAD.SHL.U32 R2, R27, 0x8, RZ ;  /* 0x000000081b027824 */ /* 0x000fe200078e00ff */
[----:B------:R-:W-:-:S03]  /*2ad0*/  ISETP.GE.AND P0, PT, R17, R18, PT ;  /* 0x000000121100720c */ /* 0x000fc60003f06270 */
[----:B------:R-:W5:Y:S01]  /*2ae0*/  SHFL.IDX PT, R7, R15, RZ, 0x181f ;  /* 0x00181fff0f077589 */ /* 0x000f6200000e0000 */
[C---:B------:R-:W-:Y:S02]  /*2af0*/  IADD3 R0, R2.reuse, 0x40, RZ ;  /* 0x0000004002007810 */ /* 0x040fe40007ffe0ff */
[C---:B------:R-:W-:Y:S02]  /*2b00*/  IADD3 R25, R2.reuse, 0x80, RZ ;  /* 0x0000008002197810 */ /* 0x040fe40007ffe0ff */
[----:B------:R-:W-:Y:S02]  /*2b10*/  SHF.R.S32.HI R19, RZ, 0x1f, R0 ;  /* 0x0000001fff137819 */ /* 0x000fe40000011400 */
[----:B------:R-:W-:Y:S02]  /*2b20*/  IADD3 R24, R2, 0xc0, RZ ;  /* 0x000000c002187810 */ /* 0x000fe40007ffe0ff */
[----:B------:R-:W-:Y:S02]  /*2b30*/  SHF.R.S32.HI R3, RZ, 0x1f, R2 ;  /* 0x0000001fff037819 */ /* 0x000fe40000011402 */
[----:B------:R-:W-:-:S02]  /*2b40*/  ISETP.GE.AND P5, PT, R25, c[0x0][0x198], PT ;  /* 0x0000660019007a0c */ /* 0x000fc40003fa6270 */
[----:B------:R-:W-:Y:S02]  /*2b50*/  ISETP.GE.AND P6, PT, R24, c[0x0][0x198], PT ;  /* 0x0000660018007a0c */ /* 0x000fe40003fc6270 */
[----:B------:R-:W-:Y:S02]  /*2b60*/  SHF.R.S32.HI R22, RZ, 0x1f, R25 ;  /* 0x0000001fff167819 */ /* 0x000fe40000011419 */
[CC--:B----4-:R-:W-:Y:S02]  /*2b70*/  @!P0 LEA R12, P3, R0.reuse, R6.reuse, 0x1 ;  /* 0x00000006000c8211 */ /* 0x0d0fe400078608ff */
[----:B------:R-:W-:Y:S02]  /*2b80*/  @!P0 LEA R10, P2, R25, R6, 0x1 ;  /* 0x00000006190a8211 */ /* 0x000fe400078408ff */
[----:B------:R-:W-:Y:S02]  /*2b90*/  SHF.R.S32.HI R26, RZ, 0x1f, R24 ;  /* 0x0000001fff1a7819 */ /* 0x000fe40000011418 */
[----:B-----5:R-:W-:-:S02]  /*2ba0*/  @!P0 LEA.HI.X R13, R0, R7, R19, 0x1, P3 ;  /* 0x00000007000d8211 */ /* 0x020fc400018f0c13 */
[----:B------:R-:W-:Y:S02]  /*2bb0*/  ISETP.GE.AND P3, PT, R0, c[0x0][0x198], PT ;  /* 0x0000660000007a0c */ /* 0x000fe40003f66270 */
[----:B------:R-:W-:Y:S02]  /*2bc0*/  @!P0 LEA.HI.X R11, R25, R7, R22, 0x1, P2 ;  /* 0x00000007190b8211 */ /* 0x000fe400010f0c16 */
[--C-:B--2---:R-:W-:Y:S01]  /*2bd0*/  @P1 SHF.R.S32.HI R5, RZ, 0x1f, R9.reuse ;  /* 0x0000001fff051819 */ /* 0x104fe20000011409 */
[----:B------:R-:W-:Y:S02]  /*2be0*/  @P1 IMAD.MOV.U32 R4, RZ, RZ, R9 ;  /* 0x000000ffff041224 */ /* 0x000fe400078e0009 */
[----:B------:R-:W-:Y:S02]  /*2bf0*/  @!P1 IMAD.MOV.U32 R4, RZ, RZ, R16 ;  /* 0x000000ffff049224 */ /* 0x000fe400078e0010 */
[----:B------:R-:W-:Y:S01]  /*2c00*/  @!P1 IMAD.MOV.U32 R5, RZ, RZ, R8 ;  /* 0x000000ffff059224 */ /* 0x000fe200078e0008 */
[----:B------:R-:W-:Y:S01]  /*2c10*/  @!P0 LEA R8, P1, R2, R6, 0x1 ;  /* 0x0000000602088211 */ /* 0x000fe200078208ff */
[----:B------:R-:W-:Y:S01]  /*2c20*/  SHFL.IDX PT, R16, R14, 0x3, 0x181f ;  /* 0x00781f000e107f89 */ /* 0x000fe200000e0000 */
[----:B------:R-:W-:-:S02]  /*2c30*/  SEL R21, R4, RZ, !P4 ;  /* 0x000000ff04157207 */ /* 0x000fc40006000000 */
[----:B------:R-:W-:Y:S01]  /*2c40*/  SEL R20, R5, RZ, !P4 ;  /* 0x000000ff05147207 */ /* 0x000fe20006000000 */
[----:B------:R-:W2:Y:S01]  /*2c50*/  SHFL.IDX PT, R4, R14, 0x1, 0x181f ;  /* 0x00381f000e047f89 */ /* 0x000ea200000e0000 */
[C---:B------:R-:W-:Y:S02]  /*2c60*/  ISETP.GE.AND P4, PT, R2.reuse, c[0x0][0x198], PT ;  /* 0x0000660002007a0c */ /* 0x040fe40003f86270 */
[----:B------:R-:W-:Y:S01]  /*2c70*/  @!P0 LEA.HI.X R9, R2, R7, R3, 0x1, P1 ;  /* 0x0000000702098211 */ /* 0x000fe200008f0c03 */
[----:B------:R-:W4:Y:S01]  /*2c80*/  SHFL.IDX PT, R5, R15, 0x1, 0x181f ;  /* 0x00381f000f057f89 */ /* 0x000f2200000e0000 */
[----:B------:R-:W-:-:S04]  /*2c90*/  @!P0 LEA R6, P1, R24, R6, 0x1 ;  /* 0x0000000618068211 */ /* 0x000fc800078208ff */
[----:B------:R-:W-:-:S05]  /*2ca0*/  @!P0 LEA.HI.X R7, R24, R7, R26, 0x1, P1 ;  /* 0x0000000718078211 */ /* 0x000fca00008f0c1a */
[----:B---3--:R3:W-:Y:S04]  /*2cb0*/  @!P0 LDGSTS.E.BYPASS.LTC128B.128 [R118+0x4080], [R8.64], !P4 ;  /* 0x0408000008768fae */ /* 0x0087e8000e101d46 */
[----:B------:R5:W-:Y:S04]  /*2cc0*/  @!P0 LDGSTS.E.BYPASS.LTC128B.128 [R118+0x8080], [R12.64], !P3 ;  /* 0x080800000c768fae */ /* 0x000be8000d901d46 */
[----:B------:R1:W-:Y:S04]  /*2cd0*/  @!P0 LDGSTS.E.BYPASS.LTC128B.128 [R118+0xc080], [R10.64], !P5 ;  /* 0x0c0800000a768fae */ /* 0x0003e8000e901d46 */
[----:B------:R1:W-:Y:S01]  /*2ce0*/  @!P0 LDGSTS.E.BYPASS.LTC128B.128 [R118+0x10080], [R6.64], !P6 ;  /* 0x1008000006768fae */ /* 0x0003e2000f101d46 */
[----:B---3--:R-:W-:-:S04]  /*2cf0*/  IADD3 R8, R17, 0x20, RZ ;  /* 0x0000002011087810 */ /* 0x008fc80007ffe0ff */
[----:B------:R-:W-:-:S13]  /*2d00*/  ISETP.GE.AND P0, PT, R8, R18, PT ;  /* 0x000000120800720c */ /* 0x000fda0003f06270 */
[----:B--2---:R-:W-:-:S04]  /*2d10*/  @!P0 LEA R8, P1, R2, R4, 0x1 ;  /* 0x0000000402088211 */ /* 0x004fc800078208ff */
[----:B----4-:R-:W-:Y:S02]  /*2d20*/  @!P0 LEA.HI.X R9, R2, R5, R3, 0x1, P1 ;  /* 0x0000000502098211 */ /* 0x010fe400008f0c03 */
[----:B-----5:R-:W-:-:S03]  /*2d30*/  @!P0 LEA R12, P1, R0, R4, 0x1 ;  /* 0x00000004000c8211 */ /* 0x020fc600078208ff */
[----:B------:R2:W-:Y:S01]  /*2d40*/  @!P0 LDGSTS.E.BYPASS.LTC128B.128 [R118+0x5080], [R8.64], !P4 ;  /* 0x0508000008768fae */ /* 0x0005e2000e101d46 */
[----:B------:R-:W-:Y:S02]  /*2d50*/  @!P0 LEA.HI.X R13, R0, R5, R19, 0x1, P1 ;  /* 0x00000005000d8211 */ /* 0x000fe400008f0c13 */
[----:B-1----:R-:W-:-:S03]  /*2d60*/  @!P0 LEA R10, P1, R25, R4, 0x1 ;  /* 0x00000004190a8211 */ /* 0x002fc600078208ff */
[----:B------:R1:W-:Y:S01]  /*2d70*/  @!P0 LDGSTS.E.BYPASS.LTC128B.128 [R118+0x9080], [R12.64], !P3 ;  /* 0x090800000c768fae */ /* 0x0003e2000d901d46 */
[-C--:B------:R-:W-:Y:S02]  /*2d80*/  @!P0 LEA.HI.X R11, R25, R5.reuse, R22, 0x1, P1 ;  /* 0x00000005190b8211 */ /* 0x080fe400008f0c16 */
[C---:B------:R-:W-:Y:S02]  /*2d90*/  @!P0 LEA R6, P1, R24.reuse, R4, 0x1 ;  /* 0x0000000418068211 */ /* 0x040fe400078208ff */
[----:B------:R3:W4:Y:S02]  /*2da0*/  SHFL.IDX PT, R4, R14, 0x2, 0x181f ;  /* 0x00581f000e047f89 */ /* 0x00072400000e0000 */
[----:B------:R-:W-:Y:S02]  /*2db0*/  @!P0 LEA.HI.X R7, R24, R5, R26, 0x1, P1 ;  /* 0x0000000518078211 */ /* 0x000fe400008f0c1a */
[----:B------:R-:W5:Y:S04]  /*2dc0*/  SHFL.IDX PT, R5, R15, 0x2, 0x181f ;  /* 0x00581f000f057f89 */ /* 0x000f6800000e0000 */
[----:B------:R4:W-:Y:S04]  /*2dd0*/  @!P0 LDGSTS.E.BYPASS.LTC128B.128 [R118+0xd080], [R10.64], !P5 ;  /* 0x0d0800000a768fae */ /* 0x0009e8000e901d46 */
[----:B------:R1:W-:Y:S01]  /*2de0*/  @!P0 LDGSTS.E.BYPASS.LTC128B.128 [R118+0x11080], [R6.64], !P6 ;  /* 0x1108000006768fae */ /* 0x0003e2000f101d46 */
[----:B--2---:R-:W-:-:S03]  /*2df0*/  IADD3 R8, R17, 0x40, RZ ;  /* 0x0000004011087810 */ /* 0x004fc60007ffe0ff */
[----:B------:R-:W2:Y:S01]  /*2e00*/  SHFL.IDX PT, R15, R15, 0x3, 0x181f ;  /* 0x00781f000f0f7f89 */ /* 0x000ea200000e0000 */
[----:B------:R-:W-:Y:S01]  /*2e10*/  ISETP.GE.AND P0, PT, R8, R18, PT ;  /* 0x000000120800720c */ /* 0x000fe20003f06270 */
[----:B---3--:R-:W-:-:S04]  /*2e20*/  IMAD.MOV.U32 R14, RZ, RZ, 0x30 ;  /* 0x00000030ff0e7424 */ /* 0x008fc800078e00ff */
[----:B------:R-:W-:-:S04]  /*2e30*/  IMAD R14, R134, -0x30, R14 ;  /* 0xffffffd0860e7824 */ /* 0x000fc800078e020e */
[----:B------:R-:W-:-:S04]  /*2e40*/  IMAD.IADD R76, R122, 0x1, R14 ;  /* 0x000000017a4c7824 */ /* 0x000fc800078e020e */
[----:B----4-:R-:W-:-:S04]  /*2e50*/  @!P0 LEA R10, P1, R2, R4, 0x1 ;  /* 0x00000004020a8211 */ /* 0x010fc800078208ff */
[----:B-----5:R-:W-:Y:S02]  /*2e60*/  @!P0 LEA.HI.X R11, R2, R5, R3, 0x1, P1 ;  /* 0x00000005020b8211 */ /* 0x020fe400008f0c03 */
[----:B------:R-:W-:-:S03]  /*2e70*/  @!P0 LEA R8, P1, R0, R4, 0x1 ;  /* 0x0000000400088211 */ /* 0x000fc600078208ff */
[----:B------:R3:W-:Y:S01]  /*2e80*/  @!P0 LDGSTS.E.BYPASS.LTC128B.128 [R118+0x6080], [R10.64], !P4 ;  /* 0x060800000a768fae */ /* 0x0007e2000e101d46 */
[----:B------:R-:W-:Y:S02]  /*2e90*/  @!P0 LEA.HI.X R9, R0, R5, R19, 0x1, P1 ;  /* 0x0000000500098211 */ /* 0x000fe400008f0c13 */
[----:B-1----:R-:W-:-:S03]  /*2ea0*/  @!P0 LEA R6, P1, R25, R4, 0x1 ;  /* 0x0000000419068211 */ /* 0x002fc600078208ff */
[----:B------:R1:W-:Y:S01]  /*2eb0*/  @!P0 LDGSTS.E.BYPASS.LTC128B.128 [R118+0xa080], [R8.64], !P3 ;  /* 0x0a08000008768fae */ /* 0x0003e2000d901d46 */
[----:B------:R-:W-:Y:S02]  /*2ec0*/  @!P0 LEA.HI.X R7, R25, R5, R22, 0x1, P1 ;  /* 0x0000000519078211 */ /* 0x000fe400008f0c16 */
[----:B------:R-:W-:-:S03]  /*2ed0*/  @!P0 LEA R4, P1, R24, R4, 0x1 ;  /* 0x0000000418048211 */ /* 0x000fc600078208ff */
[----:B------:R4:W-:Y:S01]  /*2ee0*/  @!P0 LDGSTS.E.BYPASS.LTC128B.128 [R118+0xe080], [R6.64], !P5 ;  /* 0x0e08000006768fae */ /* 0x0009e2000e901d46 */
[----:B------:R-:W-:-:S05]  /*2ef0*/  @!P0 LEA.HI.X R5, R24, R5, R26, 0x1, P1 ;  /* 0x0000000518058211 */ /* 0x000fca00008f0c1a */
[----:B------:R5:W-:Y:S01]  /*2f00*/  @!P0 LDGSTS.E.BYPASS.LTC128B.128 [R118+0x12080], [R4.64], !P6 ;  /* 0x1208000004768fae */ /* 0x000be2000f101d46 */
[----:B----4-:R-:W-:Y:S02]  /*2f10*/  IADD3 R6, R17, 0x60, RZ ;  /* 0x0000006011067810 */ /* 0x010fe40007ffe0ff */
[----:B------:R-:W-:Y:S02]  /*2f20*/  SHF.R.S32.HI R17, RZ, 0x1f, R77 ;  /* 0x0000001fff117819 */ /* 0x000fe4000001144d */
[----:B------:R-:W-:Y:S02]  /*2f30*/  ISETP.GE.AND P1, PT, R6, R18, PT ;  /* 0x000000120600720c */ /* 0x000fe40003f26270 */
[----:B-----5:R-:W-:Y:S02]  /*2f40*/  SHF.R.S32.HI R5, RZ, 0x1f, R23 ;  /* 0x0000001fff057819 */ /* 0x020fe40000011417 */
[----:B------:R-:W-:-:S04]  /*2f50*/  IADD3 R4, P0, R119, R23, RZ ;  /* 0x0000001777047210 */ /* 0x000fc80007f1e0ff */
[----:B------:R-:W-:Y:S01]  /*2f60*/  LEA.HI.X.SX32 R5, R119, R5, 0x1, P0 ;  /* 0x0000000577057211 */ /* 0x000fe200000f0eff */
[----:B---3--:R-:W-:-:S04]  /*2f70*/  IMAD.WIDE.U32 R10, R4, c[0x0][0x1e0], R2 ;  /* 0x00007800040a7a25 */ /* 0x008fc800078e0002 */
[CC--:B------:R-:W-:Y:S01]  /*2f80*/  @!P1 LEA R6, P0, R2.reuse, R16.reuse, 0x1 ;  /* 0x0000001002069211 */ /* 0x0c0fe200078008ff */
[C---:B-1----:R-:W-:Y:S02]  /*2f90*/  IMAD R8, R5.reuse, c[0x0][0x1e0], RZ ;  /* 0x0000780005087a24 */ /* 0x042fe400078e02ff */
[----:B------:R-:W-:Y:S01]  /*2fa0*/  IMAD R5, R5, c[0x0][0x208], RZ ;  /* 0x0000820005057a24 */ /* 0x000fe200078e02ff */
[--C-:B--2---:R-:W-:Y:S01]  /*2fb0*/  @!P1 LEA.HI.X R7, R2, R15, R3.reuse, 0x1, P0 ;  /* 0x0000000f02079211 */ /* 0x104fe200000f0c03 */
[----:B------:R-:W-:Y:S01]  /*2fc0*/  IMAD R9, R4, c[0x0][0x1e4], R8 ;  /* 0x0000790004097a24 */ /* 0x000fe200078e0208 */
[----:B------:R-:W-:Y:S01]  /*2fd0*/  @!P1 LEA R8, P0, R0, R16, 0x1 ;  /* 0x0000001000089211 */ /* 0x000fe200078008ff */
[C---:B------:R-:W-:Y:S02]  /*2fe0*/  IMAD.WIDE.U32 R12, R4.reuse, c[0x0][0x208], R2 ;  /* 0x00008200040c7a25 */ /* 0x040fe400078e0002 */
[----:B------:R1:W-:Y:S02]  /*2ff0*/  @!P1 LDGSTS.E.BYPASS.LTC128B.128 [R118+0x7080], [R6.64], !P4 ;  /* 0x0708000006769fae */ /* 0x0003e4000e101d46 */
[----:B------:R-:W-:-:S02]  /*3000*/  IMAD R3, R4, c[0x0][0x20c], R5 ;  /* 0x0000830004037a24 */ /* 0x000fc400078e0205 */
[----:B------:R-:W-:Y:S02]  /*3010*/  IMAD.MOV.U32 R4, RZ, RZ, R12 ;  /* 0x000000ffff047224 */ /* 0x000fe400078e000c */
[----:B------:R-:W-:Y:S01]  /*3020*/  IMAD.IADD R5, R13, 0x1, R3 ;  /* 0x000000010d057824 */ /* 0x000fe200078e0203 */
[----:B------:R-:W-:Y:S01]  /*3030*/  IMNMX R3, R76, 0x30, PT ;  /* 0x000000304c037817 */ /* 0x000fe20003800200 */
[----:B------:R-:W-:-:S04]  /*3040*/  IMAD.WIDE.U32 R12, R77, c[0x0][0x1e0], RZ ;  /* 0x000078004d0c7a25 */ /* 0x000fc800078e00ff */
[----:B------:R-:W-:Y:S02]  /*3050*/  IMAD.IADD R3, R3, 0x1, -R119 ;  /* 0x0000000103037824 */ /* 0x000fe400078e0a77 */
[----:B------:R-:W-:-:S03]  /*3060*/  IMAD.WIDE.U32 R4, R29, c[0x0][0x210], R4 ;  /* 0x000084001d047a25 */ /* 0x000fc600078e0004 */
[----:B------:R-:W-:Y:S01]  /*3070*/  ISETP.GE.AND P2, PT, R3, 0x21, PT ;  /* 0x000000210300780c */ /* 0x000fe20003f46270 */
[----:B------:R-:W-:Y:S02]  /*3080*/  IMAD R5, R29, c[0x0][0x214], R5 ;  /* 0x000085001d057a24 */ /* 0x000fe400078e0205 */
[----:B-1----:R-:W-:Y:S01]  /*3090*/  IMAD.IADD R7, R11, 0x1, R9 ;  /* 0x000000010b077824 */ /* 0x002fe200078e0209 */
[----:B------:R-:W-:Y:S01]  /*30a0*/  @!P1 LEA.HI.X R9, R0, R15, R19, 0x1, P0 ;  /* 0x0000000f00099211 */ /* 0x000fe200000f0c13 */
[----:B------:R-:W-:Y:S02]  /*30b0*/  IMAD.MOV.U32 R6, RZ, RZ, R10 ;  /* 0x000000ffff067224 */ /* 0x000fe400078e000a */
[----:B------:R-:W-:Y:S02]  /*30c0*/  IMAD R11, R17, c[0x0][0x1e0], RZ ;  /* 0x00007800110b7a24 */ /* 0x000fe400078e02ff */
[----:B------:R1:W-:Y:S01]  /*30d0*/  @!P1 LDGSTS.E.BYPASS.LTC128B.128 [R118+0xb080], [R8.64], !P3 ;  /* 0x0b08000008769fae */ /* 0x0003e2000d901d46 */
[----:B------:R-:W-:Y:S01]  /*30e0*/  IMAD.WIDE.U32 R6, R29, c[0x0][0x1e8], R6 ;  /* 0x00007a001d067a25 */ /* 0x000fe200078e0006 */
[----:B------:R-:W-:-:S03]  /*30f0*/  ISETP.GE.AND P3, PT, R3, 0x1, PT ;  /* 0x000000010300780c */ /* 0x000fc60003f66270 */
[----:B------:R-:W-:Y:S02]  /*3100*/  IMAD R7, R29, c[0x0][0x1ec], R7 ;  /* 0x00007b001d077a24 */ /* 0x000fe400078e0207 */
[----:B------:R-:W-:Y:S02]  /*3110*/  IMAD R3, R20, c[0x0][0x1f0], RZ ;  /* 0x00007c0014037a24 */ /* 0x000fe400078e02ff */
[----:B------:R-:W-:-:S04]  /*3120*/  IMAD.WIDE.U32 R80, R21, c[0x0][0x1f0], R6 ;  /* 0x00007c0015507a25 */ /* 0x000fc800078e0006 */
[C---:B------:R-:W-:Y:S01]  /*3130*/  IMAD R6, R21.reuse, c[0x0][0x1f4], R3 ;  /* 0x00007d0015067a24 */ /* 0x040fe200078e0203 */
[----:B------:R-:W-:Y:S01]  /*3140*/  STL.64 [R1+0x50], R80 ;  /* 0x0000505001007387 */ /* 0x000fe20000100a00 */
[----:B------:R-:W-:-:S04]  /*3150*/  IMAD.WIDE.U32 R28, R21, c[0x0][0x218], R4 ;  /* 0x00008600151c7a25 */ /* 0x000fc800078e0004 */
[----:B------:R-:W-:Y:S02]  /*3160*/  IMAD.IADD R79, R81, 0x1, R6 ;  /* 0x00000001514f7824 */ /* 0x000fe400078e0206 */
[----:B------:R-:W-:Y:S02]  /*3170*/  IMAD.MOV.U32 R78, RZ, RZ, R80 ;  /* 0x000000ffff4e7224 */ /* 0x000fe400078e0050 */
[----:B------:R-:W-:Y:S02]  /*3180*/  IMAD R11, R77, c[0x0][0x1e4], R11 ;  /* 0x000079004d0b7a24 */ /* 0x000fe400078e020b */
[----:B------:R-:W-:Y:S01]  /*3190*/  IMAD.WIDE.U32 R6, R12, 0x30, R78 ;  /* 0x000000300c067825 */ /* 0x000fe200078e004e */
[----:B------:R-:W-:Y:S01]  /*31a0*/  STL.64 [R1+0x40], R78 ;  /* 0x0000404e01007387 */ /* 0x000fe20000100a00 */
[-C--:B-1----:R-:W-:Y:S02]  /*31b0*/  @!P1 LEA R8, P0, R25, R16.reuse, 0x1 ;  /* 0x0000001019089211 */ /* 0x082fe400078008ff */
[----:B------:R-:W-:Y:S01]  /*31c0*/  IMAD.IADD R3, R13, 0x1, R11 ;  /* 0x000000010d037824 */ /* 0x000fe200078e020b */
[----:B------:R-:W-:Y:S01]  /*31d0*/  STL.64 [R1+0x58], R28 ;  /* 0x0000581c01007387 */ /* 0x000fe20000100a00 */
[----:B------:R-:W-:Y:S01]  /*31e0*/  @!P1 LEA.HI.X R9, R25, R15, R22, 0x1, P0 ;  /* 0x0000000f19099211 */ /* 0x000fe200000f0c16 */
[----:B------:R-:W-:Y:S01]  /*31f0*/  IMAD.MOV.U32 R22, RZ, RZ, R28 ;  /* 0x000000ffff167224 */ /* 0x000fe200078e001c */
[----:B------:R-:W-:Y:S01]  /*3200*/  @!P1 LEA R10, P0, R24, R16, 0x1 ;  /* 0x00000010180a9211 */ /* 0x000fe200078008ff */
[----:B------:R-:W-:-:S02]  /*3210*/  IMAD R12, R17, c[0x0][0x208], RZ ;  /* 0x00008200110c7a24 */ /* 0x000fc400078e02ff */
[----:B------:R1:W-:Y:S01]  /*3220*/  @!P1 LDGSTS.E.BYPASS.LTC128B.128 [R118+0xf080], [R8.64], !P5 ;  /* 0x0f08000008769fae */ /* 0x0003e2000e901d46 */
[----:B------:R-:W-:Y:S01]  /*3230*/  @!P1 LEA.HI.X R11, R24, R15, R26, 0x1, P0 ;  /* 0x0000000f180b9211 */ /* 0x000fe200000f0c1a */
[----:B------:R-:W-:Y:S01]  /*3240*/  IMAD R3, R3, 0x30, RZ ;  /* 0x0000003003037824 */ /* 0x000fe200078e02ff */
[----:B------:R-:W-:Y:S01]  /*3250*/  @P3 LEA R4, P0, R6, c[0x0][0x1c8], 0x1 ;  /* 0x0000720006043a11 */ /* 0x000fe200078008ff */
[----:B------:R-:W-:Y:S02]  /*3260*/  IMAD.MOV.U32 R13, RZ, RZ, 0x20 ;  /* 0x00000020ff0d7424 */ /* 0x000fe400078e00ff */
[----:B------:R-:W-:Y:S01]  /*3270*/  IMAD.IADD R3, R7, 0x1, R3 ;  /* 0x0000000107037824 */ /* 0x000fe200078e0203 */
[----:B------:R2:W-:Y:S01]  /*3280*/  @!P1 LDGSTS.E.BYPASS.LTC128B.128 [R118+0x13080], [R10.64], !P6 ;  /* 0x130800000a769fae */ /* 0x0005e2000f101d46 */
[----:B------:R-:W-:-:S04]  /*3290*/  IMAD.WIDE.U32 R18, R13, c[0x0][0x1e0], RZ ;  /* 0x000078000d127a25 */ /* 0x000fc800078e00ff */
[----:B------:R-:W-:Y:S02]  /*32a0*/  IMAD R12, R77, c[0x0][0x20c], R12 ;  /* 0x000083004d0c7a24 */ /* 0x000fe400078e020c */
[----:B-1----:R-:W-:Y:S01]  /*32b0*/  IMAD R8, R20, c[0x0][0x218], RZ ;  /* 0x0000860014087a24 */ /* 0x002fe200078e02ff */
[----:B------:R-:W-:Y:S01]  /*32c0*/  LOP3.LUT R123, R123, 0xfffffbff, RZ, 0xc0, !PT ;  /* 0xfffffbff7b7b7812 */ /* 0x000fe200078ec0ff */
[----:B------:R-:W-:Y:S01]  /*32d0*/  IMAD R13, R13, c[0x0][0x1e4], RZ ;  /* 0x000079000d0d7a24 */ /* 0x000fe200078e02ff */
[----:B------:R-:W-:Y:S01]  /*32e0*/  ISETP.GE.AND P4, PT, R2, c[0x0][0x1d4], PT ;  /* 0x0000750002007a0c */ /* 0x000fe20003f86270 */
[----:B------:R-:W-:Y:S01]  /*32f0*/  IMAD R5, R21, c[0x0][0x21c], R8 ;  /* 0x0000870015057a24 */ /* 0x000fe200078e0208 */
[----:B------:R-:W-:Y:S01]  /*3300*/  ISETP.GE.AND P1, PT, R0, c[0x0][0x1d4], PT ;  /* 0x0000750000007a0c */ /* 0x000fe20003f26270 */
[----:B------:R-:W-:Y:S01]  /*3310*/  IMAD.WIDE.U32 R8, R77, c[0x0][0x208], RZ ;  /* 0x000082004d087a25 */ /* 0x000fe200078e00ff */
[----:B------:R-:W-:Y:S01]  /*3320*/  ISETP.GE.AND P6, PT, R25, c[0x0][0x1d4], PT ;  /* 0x0000750019007a0c */ /* 0x000fe20003fc6270 */
[----:B------:R-:W0:Y:S02]  /*3330*/  LDGDEPBAR ;  /* 0x00000000000079af */ /* 0x000e240000000000 */
[----:B------:R-:W-:Y:S01]  /*3340*/  IMAD.IADD R23, R29, 0x1, R5 ;  /* 0x000000011d177824 */ /* 0x000fe200078e0205 */
[----:B------:R-:W-:-:S02]  /*3350*/  @P3 LEA.HI.X R5, R6, c[0x0][0x1cc], R3, 0x1, P0 ;  /* 0x0000730006053a11 */ /* 0x000fc400000f0c03 */
[----:B------:R-:W-:Y:S01]  /*3360*/  @P2 IADD3 R7, P0, R6, R18, RZ ;  /* 0x0000001206072210 */ /* 0x000fe20007f1e0ff */
[----:B------:R-:W-:Y:S01]  /*3370*/  IMAD.IADD R6, R9, 0x1, R12 ;  /* 0x0000000109067824 */ /* 0x000fe200078e020c */
[----:B------:R1:W-:Y:S01]  /*3380*/  STL.64 [R1+0x48], R22 ;  /* 0x0000481601007387 */ /* 0x0003e20000100a00 */
[----:B------:R-:W-:-:S03]  /*3390*/  IMAD.WIDE.U32 R8, R8, 0x30, R22 ;  /* 0x0000003008087825 */ /* 0x000fc600078e0016 */
[----:B------:R-:W3:Y:S04]  /*33a0*/  LDL R17, [R1+0x8] ;  /* 0x0000080001117983 */ /* 0x000ee80000100800 */
[----:B------:R-:W4:Y:S04]  /*33b0*/  LDL R16, [R1+0x10] ;  /* 0x0000100001107983 */ /* 0x000f280000100800 */
[----:B------:R-:W5:Y:S01]  /*33c0*/  LDL R15, [R1+0xc] ;  /* 0x00000c00010f7983 */ /* 0x000f620000100800 */
[----:B------:R-:W-:Y:S01]  /*33d0*/  @P2 IADD3.X R12, R3, R19, R13, P0, !PT ;  /* 0x00000013030c2210 */ /* 0x000fe200007fe40d */
[----:B------:R-:W-:Y:S01]  /*33e0*/  IMAD R3, R6, 0x30, RZ ;  /* 0x0000003006037824 */ /* 0x000fe200078e02ff */
[----:B------:R-:W-:Y:S01]  /*33f0*/  @P2 LEA R6, P0, R7, c[0x0][0x1c8], 0x1 ;  /* 0x0000720007062a11 */ /* 0x000fe200078008ff */
[----:B------:R2:W-:Y:S01]  /*3400*/  @P3 LDGSTS.E.BYPASS.LTC128B.128 [R118+0x14080], [R4.64], !P4 ;  /* 0x1408000004763fae */ /* 0x0005e2000e101d46 */
[----:B------:R-:W-:Y:S01]  /*3410*/  SEL R2, RZ, 0xffffffff, P1 ;  /* 0xffffffffff027807 */ /* 0x000fe20000800000 */
[----:B------:R-:W-:Y:S01]  /*3420*/  IMAD.IADD R3, R9, 0x1, R3 ;  /* 0x0000000109037824 */ /* 0x000fe200078e0203 */
[----:B------:R-:W-:Y:S01]  /*3430*/  @P2 LEA.HI.X R7, R7, c[0x0][0x1cc], R12, 0x1, P0 ;  /* 0x0000730007072a11 */ /* 0x000fe200000f0c0c */
[----:B------:R2:W-:Y:S01]  /*3440*/  @P3 LDGSTS.E.BYPASS.LTC128B.128 [R118+0x15880], [R4.64+0x80], !P1 ;  /* 0x1588008004763fae */ /* 0x0005e2000c901d46 */
[----:B------:R-:W-:Y:S01]  /*3450*/  LEA R12, P0, R8, c[0x0][0x1f8], 0x1 ;  /* 0x00007e00080c7a11 */ /* 0x000fe200078008ff */
[----:B------:R-:W-:Y:S01]  /*3460*/  IMAD.SHL.U32 R2, R2, 0x2, RZ ;  /* 0x0000000202027824 */ /* 0x000fe200078e00ff */
[----:B------:R-:W-:Y:S01]  /*3470*/  IADD3 R242, R135, 0x20, RZ ;  /* 0x0000002087f27810 */ /* 0x000fe20007ffe0ff */
[----:B------:R2:W-:Y:S01]  /*3480*/  @P3 LDGSTS.E.BYPASS.LTC128B.128 [R118+0x17080], [R4.64+0x100], !P6 ;  /* 0x1708010004763fae */ /* 0x0005e2000f101d46 */
[----:B------:R-:W-:Y:S01]  /*3490*/  LEA.HI.X R13, R8, c[0x0][0x1fc], R3, 0x1, P0 ;  /* 0x00007f00080d7a11 */ /* 0x000fe200000f0c03 */
[----:B------:R-:W-:Y:S01]  /*34a0*/  IMAD.MOV.U32 R0, RZ, RZ, 0x40 ;  /* 0x00000040ff007424 */ /* 0x000fe200078e00ff */
[----:B------:R-:W-:Y:S01]  /*34b0*/  BSSY B0, `(.L_x_409) ;  /* 0x000014d000007945 */ /* 0x000fe20003800000 */
[----:B-1----:R-:W1:Y:S04]  /*34c0*/  S2R R22, SR_TID.X ;  /* 0x0000000000167919 */ /* 0x002e680000002100 */
[----:B------:R-:W2:Y:S01]  /*34d0*/  S2R R21, SR_TID.X ;  /* 0x0000000000157919 */ /* 0x000ea20000002100 */
[----:B-1----:R-:W-:-:S02]  /*34e0*/  ISETP.GT.AND P5, PT, R22, 0x7f, PT ;  /* 0x0000007f1600780c */ /* 0x002fc40003fa4270 */
[----:B--2---:R-:W-:-:S04]  /*34f0*/  SHF.R.S32.HI R20, RZ, 0x1f, R21 ;  /* 0x0000001fff147819 */ /* 0x004fc80000011415 */
[----:B------:R-:W-:-:S04]  /*3500*/  LEA.HI R20, R20, R21, RZ, 0x5 ;  /* 0x0000001514147211 */ /* 0x000fc800078f28ff */
[----:B------:R-:W-:-:S03]  /*3510*/  SHF.R.S32.HI R20, RZ, 0x5, R20 ;  /* 0x00000005ff147819 */ /* 0x000fc60000011414 */
[----:B------:R-:W-:Y:S01]  /*3520*/  @!P5 IMAD.MOV.U32 R3, RZ, RZ, c[0x0][0x208] ;  /* 0x00008200ff03d624 */ /* 0x000fe200078e00ff */
[----:B------:R-:W-:Y:S01]  /*3530*/  @P5 LOP3.LUT R123, R123, 0x400, RZ, 0xfc, !PT ;  /* 0x000004007b7b5812 */ /* 0x000fe200078efcff */
[----:B------:R-:W-:Y:S02]  /*3540*/  @!P5 IMAD.MOV.U32 R8, RZ, RZ, c[0x0][0x20c] ;  /* 0x00008300ff08d624 */ /* 0x000fe400078e00ff */
[----:B------:R-:W-:Y:S01]  /*3550*/  IMAD R20, R20, 0x800, R238 ;  /* 0x0000080014147824 */ /* 0x000fe200078e02ee */
[----:B------:R-:W-:Y:S02]  /*3560*/  @!P5 LEA R10, P0, R3, R12, 0x6 ;  /* 0x0000000c030ad211 */ /* 0x000fe400078030ff */
[----:B------:R-:W-:Y:S02]  /*3570*/  LOP3.LUT R123, R123, 0xfffffdff, RZ, 0xc0, !PT ;  /* 0xfffffdff7b7b7812 */ /* 0x000fe400078ec0ff */
[----:B------:R-:W-:Y:S02]  /*3580*/  @!P5 LEA.HI.X R11, R3, R13, R8, 0x6, P0 ;  /* 0x0000000d030bd211 */ /* 0x000fe400000f3408 */
[----:B------:R-:W-:-:S02]  /*3590*/  ISETP.GE.AND P5, PT, R24, c[0x0][0x1d4], PT ;  /* 0x0000750018007a0c */ /* 0x000fc40003fa6270 */
[----:B------:R-:W-:Y:S02]  /*35a0*/  LOP3.LUT P0, RZ, R27, 0x2, RZ, 0xc0, !PT ;  /* 0x000000021bff7812 */ /* 0x000fe4000780c0ff */
[----:B------:R-:W-:Y:S02]  /*35b0*/  SEL R3, RZ, 0x1, P4 ;  /* 0x00000001ff037807 */ /* 0x000fe40002000000 */
[----:B------:R-:W-:-:S04]  /*35c0*/  @P4 LOP3.LUT R123, R123, 0x200, RZ, 0xfc, !PT ;  /* 0x000002007b7b4812 */ /* 0x000fc800078efcff */
[----:B------:R-:W-:-:S03]  /*35d0*/  LOP3.LUT R123, R123, 0xfffffeff, RZ, 0xc0, !PT ;  /* 0xfffffeff7b7b7812 */ /* 0x000fc600078ec0ff */
[----:B------:R1:W-:Y:S01]  /*35e0*/  @P3 LDGSTS.E.BYPASS.LTC128B.128 [R118+0x18880], [R4.64+0x180], !P5 ;  /* 0x1888018004763fae */ /* 0x0003e2000e901d46 */
[----:B------:R-:W-:Y:S02]  /*35f0*/  @P1 LOP3.LUT R123, R123, 0x100, RZ, 0xfc, !PT ;  /* 0x000001007b7b1812 */ /* 0x000fe400078efcff */
[----:B------:R-:W-:Y:S01]  /*3600*/  @P0 IADD3 R242, R135, -0x20, RZ ;  /* 0xffffffe087f20810 */ /* 0x000fe20007ffe0ff */
[----:B------:R2:W-:Y:S01]  /*3610*/  @P2 LDGSTS.E.BYPASS.LTC128B.128 [R118+0x15080], [R6.64], !P4 ;  /* 0x1508000006762fae */ /* 0x0005e2000e101d46 */
[----:B------:R-:W-:Y:S02]  /*3620*/  LOP3.LUT P0, RZ, R27, 0x4, RZ, 0xc0, !PT ;  /* 0x000000041bff7812 */ /* 0x000fe4000780c0ff */
[----:B------:R-:W-:Y:S01]  /*3630*/  LOP3.LUT R123, R123, 0xffffff7f, RZ, 0xc0, !PT ;  /* 0xffffff7f7b7b7812 */ /* 0x000fe200078ec0ff */
[----:B------:R2:W-:Y:S01]  /*3640*/  @P2 LDGSTS.E.BYPASS.LTC128B.128 [R118+0x16880], [R6.64+0x80], !P1 ;  /* 0x1688008006762fae */ /* 0x0005e2000c901d46 */
[----:B------:R-:W-:Y:S02]  /*3650*/  SEL R0, R0, 0xffffffc0, !P0 ;  /* 0xffffffc000007807 */ /* 0x000fe40004000000 */
[----:B------:R-:W-:Y:S01]  /*3660*/  @P6 LOP3.LUT R123, R123, 0x80, RZ, 0xfc, !PT ;  /* 0x000000807b7b6812 */ /* 0x000fe200078efcff */
[----:B------:R2:W-:Y:S01]  /*3670*/  @P2 LDGSTS.E.BYPASS.LTC128B.128 [R118+0x18080], [R6.64+0x100], !P6 ;  /* 0x1808010006762fae */ /* 0x0005e2000f101d46 */
[C---:B------:R-:W-:Y:S01]  /*3680*/  IADD3 R252, R242.reuse, 0x800, RZ ;  /* 0x00000800f2fc7810 */ /* 0x040fe20007ffe0ff */
[--C-:B------:R-:W-:Y:S01]  /*3690*/  IMAD.IADD R237, R135, 0x1, R0.reuse ;  /* 0x0000000187ed7824 */ /* 0x100fe200078e0200 */
[----:B------:R-:W-:Y:S01]  /*36a0*/  LOP3.LUT R123, R123, 0xffffffbf, RZ, 0xc0, !PT ;  /* 0xffffffbf7b7b7812 */ /* 0x000fe200078ec0ff */
[----:B------:R2:W-:Y:S01]  /*36b0*/  @P2 LDGSTS.E.BYPASS.LTC128B.128 [R118+0x19880], [R6.64+0x180], !P5 ;  /* 0x1988018006762fae */ /* 0x0005e2000e901d46 */
[C---:B------:R-:W-:Y:S01]  /*36c0*/  IMAD.IADD R236, R242.reuse, 0x1, R0 ;  /* 0x00000001f2ec7824 */ /* 0x040fe200078e0200 */
[----:B------:R-:W-:-:S02]  /*36d0*/  IADD3 R251, R242, 0x4800, RZ ;  /* 0x00004800f2fb7810 */ /* 0x000fc40007ffe0ff */
[----:B------:R-:W0:Y:S01]  /*36e0*/  LDGDEPBAR ;  /* 0x00000000000079af */ /* 0x000e220000000000 */
[----:B------:R-:W-:Y:S02]  /*36f0*/  @P5 LOP3.LUT R123, R123, 0x40, RZ, 0xfc, !PT ;  /* 0x000000407b7b5812 */ /* 0x000fe400078efcff */
[C---:B------:R-:W-:Y:S02]  /*3700*/  IADD3 R250, R242.reuse, 0x5800, RZ ;  /* 0x00005800f2fa7810 */ /* 0x040fe40007ffe0ff */
[----:B------:R-:W-:Y:S01]  /*3710*/  IADD3 R249, R242, 0x5000, RZ ;  /* 0x00005000f2f97810 */ /* 0x000fe20007ffe0ff */
[----:B------:R-:W-:Y:S01]  /*3720*/  STL [R1+0x14], R123 ;  /* 0x0000147b01007387 */ /* 0x000fe20000100800 */
[----:B-1----:R-:W-:Y:S02]  /*3730*/  LOP3.LUT R4, R2, 0x2, R3, 0xe2, !PT ;  /* 0x0000000202047812 */ /* 0x002fe400078ee203 */
[----:B------:R-:W-:Y:S02]  /*3740*/  SEL R3, RZ, 0x4, P6 ;  /* 0x00000004ff037807 */ /* 0x000fe40003000000 */
[----:B------:R-:W-:-:S02]  /*3750*/  SEL R2, RZ, 0x8, P5 ;  /* 0x00000008ff027807 */ /* 0x000fc40002800000 */
[----:B------:R-:W-:Y:S02]  /*3760*/  IADD3 R248, R242, 0x3000, RZ ;  /* 0x00003000f2f87810 */ /* 0x000fe40007ffe0ff */
[----:B------:R-:W-:Y:S02]  /*3770*/  LOP3.LUT R3, R2, R4, R3, 0xfe, !PT ;  /* 0x0000000402037212 */ /* 0x000fe400078efe03 */
[----:B------:R-:W-:Y:S02]  /*3780*/  IADD3 R2, R14, R122, -R119 ;  /* 0x0000007a0e027210 */ /* 0x000fe40007ffe877 */
[C---:B------:R-:W-:Y:S02]  /*3790*/  LOP3.LUT P3, RZ, R3.reuse, 0x1, RZ, 0xc0, !PT ;  /* 0x0000000103ff7812 */ /* 0x040fe4000786c0ff */
[----:B------:R-:W-:Y:S02]  /*37a0*/  LOP3.LUT P2, RZ, R3, 0x2, RZ, 0xc0, !PT ;  /* 0x0000000203ff7812 */ /* 0x000fe4000784c0ff */
[----:B------:R-:W-:Y:S01]  /*37b0*/  ISETP.LT.OR P0, PT, R2, 0x1, !P3 ;  /* 0x000000010200780c */ /* 0x000fe20005f01670 */
[----:B------:R-:W-:-:S04]  /*37c0*/  DEPBAR.LE SB0, 0x1 ;  /* 0x000080400000791a */ /* 0x000fc80000000000 */
[----:B------:R-:W-:Y:S01]  /*37d0*/  BAR.SYNC.DEFER_BLOCKING 0x0 ;  /* 0x0000000000007b1d */ /* 0x000fe20000010000 */
[----:B------:R-:W-:Y:S02]  /*37e0*/  LOP3.LUT P1, RZ, R3, 0x4, RZ, 0xc0, !PT ;  /* 0x0000000403ff7812 */ /* 0x000fe4000782c0ff */
[C---:B------:R-:W-:Y:S02]  /*37f0*/  IADD3 R247, R242.reuse, 0x4000, RZ ;  /* 0x00004000f2f77810 */ /* 0x040fe40007ffe0ff */
[C---:B------:R-:W-:Y:S02]  /*3800*/  IADD3 R246, R242.reuse, 0x3800, RZ ;  /* 0x00003800f2f67810 */ /* 0x040fe40007ffe0ff */
[C---:B------:R-:W-:Y:S02]  /*3810*/  IADD3 R245, R242.reuse, 0x1800, RZ ;  /* 0x00001800f2f57810 */ /* 0x040fe40007ffe0ff */
[C---:B------:R-:W-:Y:S02]  /*3820*/  IADD3 R244, R242.reuse, 0x2800, RZ ;  /* 0x00002800f2f47810 */ /* 0x040fe40007ffe0ff */
[----:B------:R-:W-:Y:S01]  /*3830*/  IADD3 R243, R242, 0x2000, RZ ;  /* 0x00002000f2f37810 */ /* 0x000fe20007ffe0ff */
[----:B------:R-:W-:Y:S04]  /*3840*/  LDSM.16.M88.4 R160, [R20] ;  /* 0x0000000014a0783b */ /* 0x000fe80000000200 */
[----:B------:R-:W-:Y:S04]  /*3850*/  LDSM.16.M88.4 R188, [R20+0x4000] ;  /* 0x0040000014bc783b */ /* 0x000fe80000000200 */
[----:B------:R-:W-:Y:S04]  /*3860*/  LDSM.16.M88.4 R204, [R20+0x8000] ;  /* 0x0080000014cc783b */ /* 0x000fe80000000200 */
[----:B------:R-:W-:Y:S04]  /*3870*/  LDSM.16.M88.4 R220, [R20+0xc000] ;  /* 0x00c0000014dc783b */ /* 0x000fe80000000200 */
[----:B---3--:R-:W-:Y:S04]  /*3880*/  LDSM.16.M88.4 R164, [R17] ;  /* 0x0000000011a4783b */ /* 0x008fe80000000200 */
[----:B----4-:R-:W-:Y:S04]  /*3890*/  LDSM.16.M88.4 R180, [R16] ;  /* 0x0000000010b4783b */ /* 0x010fe80000000200 */
[----:B-----5:R-:W-:Y:S04]  /*38a0*/  LDSM.16.M88.4 R184, [R15] ;  /* 0x000000000fb8783b */ /* 0x020fe80000000200 */
        /* <DEDUP_REMOVED lines=12> */
[----:B------:R-:W2:Y:S04]  /*3970*/  LDSM.16.M88.4 R16, [R135] ;  /* 0x000000008710783b */ /* 0x000ea80000000200 */
[----:B------:R-:W-:Y:S04]  /*3980*/  LDSM.16.M88.4 R28, [R135+0x800] ;  /* 0x00080000871c783b */ /* 0x000fe80000000200 */
[----:B------:R-:W-:Y:S04]  /*3990*/  LDSM.16.M88.4 R32, [R135+0x1000] ;  /* 0x001000008720783b */ /* 0x000fe80000000200 */
[----:B------:R-:W1:Y:S04]  /*39a0*/  LDSM.16.M88.4 R24, [R242] ;  /* 0x00000000f218783b */ /* 0x000e680000000200 */
[----:B------:R-:W3:Y:S04]  /*39b0*/  LDSM.16.M88.4 R48, [R242+0x800] ;  /* 0x00080000f230783b */ /* 0x000ee80000000200 */
[----:B------:R-:W4:Y:S04]  /*39c0*/  LDSM.16.M88.4 R56, [R242+0x1000] ;  /* 0x00100000f238783b */ /* 0x000f280000000200 */
[----:B------:R-:W-:Y:S01]  /*39d0*/  @!PT LDS RZ, [RZ] ;  /* 0x00000000fffff984 */ /* 0x000fe20000000800 */
[----:B------:R-:W-:Y:S01]  /*39e0*/  @!PT LDS RZ, [RZ] ;  /* 0x00000000fffff984 */ /* 0x000fe20000000800 */
[----:B------:R-:W-:Y:S01]  /*39f0*/  @!PT LDS RZ, [RZ] ;  /* 0x00000000fffff984 */ /* 0x000fe20000000800 */
[----:B------:R5:W-:Y:S01]  /*3a00*/  LDGSTS.E.BYPASS.LTC128B.128 [R118+0x4080], [R12.64], !P0 ;  /* 0x040800000c767fae */ /* 0x000be2000c101d46 */
[----:B------:R-:W-:-:S13]  /*3a10*/  ISETP.LT.OR P0, PT, R2, 0x1, !P2 ;  /* 0x000000010200780c */ /* 0x000fda0005701670 */
[----:B------:R5:W-:Y:S01]  /*3a20*/  LDGSTS.E.BYPASS.LTC128B.128 [R118+0x5880], [R12.64+0x80], !P0 ;  /* 0x058800800c767fae */ /* 0x000be2000c101d46 */
[----:B------:R-:W-:Y:S01]  /*3a30*/  ISETP.LT.OR P0, PT, R2, 0x1, !P1 ;  /* 0x000000010200780c */ /* 0x000fe20004f01670 */
[C---:B--2---:R-:W-:Y:S08]  /*3a40*/  HMMA.16816.F32.BF16 R4, R160.reuse, R16, RZ ;  /* 0x00000010a004723c */ /* 0x044ff000000418ff */
[----:B------:R-:W-:Y:S04]  /*3a50*/  HMMA.16816.F32.BF16 R16, R160, R18, RZ ;  /* 0x00000012a010723c */ /* 0x000fe800000418ff */
[----:B------:R5:W-:Y:S01]  /*3a60*/  LDGSTS.E.BYPASS.LTC128B.128 [R118+0x7080], [R12.64+0x100], !P0 ;  /* 0x070801000c767fae */ /* 0x000be2000c101d46 */
[----:B------:R-:W-:-:S04]  /*3a70*/  LOP3.LUT P0, RZ, R3, 0x8, RZ, 0xc0, !PT ;  /* 0x0000000803ff7812 */ /* 0x000fc8000780c0ff */
[----:B------:R-:W-:-:S07]  /*3a80*/  ISETP.LT.OR P4, PT, R2, 0x1, !P0 ;  /* 0x000000010200780c */ /* 0x000fce0004781670 */
[C---:B-1----:R-:W-:Y:S06]  /*3a90*/  HMMA.16816.F32.BF16 R44, R164.reuse, R24, R4 ;  /* 0x00000018a42c723c */ /* 0x042fec0000041804 */
[----:B------:R5:W-:Y:S01]  /*3aa0*/  LDGSTS.E.BYPASS.LTC128B.128 [R118+0x8880], [R12.64+0x180], !P4 ;  /* 0x088801800c767fae */ /* 0x000be2000e101d46 */
[----:B------:R-:W-:Y:S01]  /*3ab0*/  ISETP.GT.AND P4, PT, R22, 0x7f, PT ;  /* 0x0000007f1600780c */ /* 0x000fe20003f84270 */
[----:B------:R-:W-:Y:S08]  /*3ac0*/  HMMA.16816.F32.BF16 R40, R164, R26, R16 ;  /* 0x0000001aa428723c */ /* 0x000ff00000041810 */
[----:B------:R-:W-:Y:S04]  /*3ad0*/  HMMA.16816.F32.BF16 R20, R160, R28, RZ ;  /* 0x0000001ca014723c */ /* 0x000fe800000418ff */
[----:B------:R-:W-:-:S02]  /*3ae0*/  @!P4 ISETP.LT.OR P3, PT, R2, 0x21, !P3 ;  /* 0x000000210200c80c */ /* 0x000fc40005f61670 */
[C---:B------:R-:W-:Y:S02]  /*3af0*/  @!P4 ISETP.LT.OR P2, PT, R2.reuse, 0x21, !P2 ;  /* 0x000000210200c80c */ /* 0x040fe40005741670 */
[C---:B------:R-:W-:Y:S01]  /*3b00*/  @!P4 ISETP.LT.OR P1, PT, R2.reuse, 0x21, !P1 ;  /* 0x000000210200c80c */ /* 0x040fe20004f21670 */
[----:B------:R-:W-:Y:S01]  /*3b10*/  HMMA.16816.F32.BF16 R4, R160, R30, RZ ;  /* 0x0000001ea004723c */ /* 0x000fe200000418ff */
[----:B------:R-:W-:-:S07]  /*3b20*/  @!P4 ISETP.LT.OR P0, PT, R2, 0x21, !P0 ;  /* 0x000000210200c80c */ /* 0x000fce0004701670 */
[----:B------:R1:W-:Y:S01]  /*3b30*/  @!P4 LDGSTS.E.BYPASS.LTC128B.128 [R118+0x5080], [R10.64], !P3 ;  /* 0x050800000a76cfae */ /* 0x0003e2000d901d46 */
[C---:B------:R-:W-:Y:S03]  /*3b40*/  HMMA.16816.F32.BF16 R16, R160.reuse, R32, RZ ;  /* 0x00000020a010723c */ /* 0x040fe600000418ff */
[----:B------:R1:W-:Y:S04]  /*3b50*/  @!P4 LDGSTS.E.BYPASS.LTC128B.128 [R118+0x6880], [R10.64+0x80], !P2 ;  /* 0x068800800a76cfae */ /* 0x0003e8000d101d46 */
[----:B------:R1:W-:Y:S01]  /*3b60*/  @!P4 LDGSTS.E.BYPASS.LTC128B.128 [R118+0x8080], [R10.64+0x100], !P1 ;  /* 0x080801000a76cfae */ /* 0x0003e2000c901d46 */
[----:B------:R-:W-:Y:S03]  /*3b70*/  HMMA.16816.F32.BF16 R24, R160, R34, RZ ;  /* 0x00000022a018723c */ /* 0x000fe600000418ff */
[----:B------:R1:W-:Y:S01]  /*3b80*/  @!P4 LDGSTS.E.BYPASS.LTC128B.128 [R118+0x9880], [R10.64+0x180], !P0 ;  /* 0x098801800a76cfae */ /* 0x0003e2000c101d46 */
[----:B------:R-:W-:-:S03]  /*3b90*/  ISETP.GT.AND P0, PT, R77, R126, PT ;  /* 0x0000007e4d00720c */ /* 0x000fc60003f04270 */
[----:B------:R-:W2:Y:S01]  /*3ba0*/  LDSM.16.M88.4 R36, [R237] ;  /* 0x00000000ed24783b */ /* 0x000ea20000000200 */
[C---:B---3--:R-:W-:Y:S03]  /*3bb0*/  HMMA.16816.F32.BF16 R4, R164.reuse, R50, R4 ;  /* 0x00000032a404723c */ /* 0x048fe60000041804 */
[----:B------:R-:W3:Y:S04]  /*3bc0*/  LDSM.16.M88.4 R52, [R237+0x800] ;  /* 0x00080000ed34783b */ /* 0x000ee80000000200 */
[----:B------:R-:W3:Y:S04]  /*3bd0*/  LDSM.16.M88.4 R32, [R237+0x1000] ;  /* 0x00100000ed20783b */ /* 0x000ee80000000200 */
[----:B------:R-:W3:Y:S04]  /*3be0*/  LDSM.16.M88.4 R60, [R236] ;  /* 0x00000000ec3c783b */ /* 0x000ee80000000200 */
[----:B------:R-:W3:Y:S01]  /*3bf0*/  LDSM.16.M88.4 R68, [R236+0x800] ;  /* 0x00080000ec44783b */ /* 0x000ee20000000200 */
[C---:B----4-:R-:W-:Y:S03]  /*3c00*/  HMMA.16816.F32.BF16 R24, R164.reuse, R58, R24 ;  /* 0x0000003aa418723c */ /* 0x050fe60000041818 */
[----:B------:R-:W-:Y:S04]  /*3c10*/  LDSM.16.M88.4 R64, [R135+0x2000] ;  /* 0x002000008740783b */ /* 0x000fe80000000200 */
[----:B------:R-:W0:Y:S01]  /*3c20*/  LDGDEPBAR ;  /* 0x00000000000079af */ /* 0x000e220000000000 */
[C---:B-1----:R-:W-:Y:S03]  /*3c30*/  HMMA.16816.F32.BF16 R8, R164.reuse, R48, R20 ;  /* 0x00000030a408723c */ /* 0x042fe60000041814 */
[----:B------:R-:W-:Y:S05]  /*3c40*/  LDSM.16.M88.4 R48, [R242+0x1800] ;  /* 0x00180000f230783b */ /* 0x000fea0000000200 */
[----:B------:R-:W-:Y:S01]  /*3c50*/  HMMA.16816.F32.BF16 R20, R164, R56, R16 ;  /* 0x00000038a414723c */ /* 0x000fe20000041810 */
[----:B------:R-:W1:Y:S04]  /*3c60*/  LDSM.16.M88.4 R16, [R236+0x1000] ;  /* 0x00100000ec10783b */ /* 0x000e680000000200 */
[----:B------:R-:W-:Y:S03]  /*3c70*/  LDSM.16.M88.4 R56, [R242+0x2000] ;  /* 0x00200000f238783b */ /* 0x000fe60000000200 */
[C---:B--2---:R-:W-:Y:S01]  /*3c80*/  HMMA.16816.F32.BF16 R28, R180.reuse, R36, R44 ;  /* 0x00000024b41c723c */ /* 0x044fe2000004182c */
[----:B------:R-:W2:Y:S07]  /*3c90*/  LDSM.16.M88.4 R44, [R135+0x1800] ;  /* 0x00180000872c783b */ /* 0x000eae0000000200 */
[C---:B------:R-:W-:Y:S01]  /*3ca0*/  HMMA.16816.F32.BF16 R36, R180.reuse, R38, R40 ;  /* 0x00000026b424723c */ /* 0x040fe20000041828 */
[----:B------:R-:W4:Y:S07]  /*3cb0*/  LDSM.16.M88.4 R40, [R135+0x2800] ;  /* 0x002800008728783b */ /* 0x000f2e0000000200 */
[C---:B---3--:R-:W-:Y:S08]  /*3cc0*/  HMMA.16816.F32.BF16 R8, R180.reuse, R52, R8 ;  /* 0x00000034b408723c */ /* 0x048ff00000041808 */
[C---:B------:R-:W-:Y:S01]  /*3cd0*/  HMMA.16816.F32.BF16 R4, R180.reuse, R54, R4 ;  /* 0x00000036b404723c */ /* 0x040fe20000041804 */
[----:B------:R-:W-:Y:S07]  /*3ce0*/  LDSM.16.M88.4 R52, [R236+0x1800] ;  /* 0x00180000ec34783b */ /* 0x000fee0000000200 */
[C---:B------:R-:W-:Y:S08]  /*3cf0*/  HMMA.16816.F32.BF16 R20, R180.reuse, R32, R20 ;  /* 0x00000020b414723c */ /* 0x040ff00000041814 */
[----:B------:R-:W-:Y:S01]  /*3d00*/  HMMA.16816.F32.BF16 R24, R180, R34, R24 ;  /* 0x00000022b418723c */ /* 0x000fe20000041818 */
[----:B------:R-:W3:Y:S07]  /*3d10*/  LDSM.16.M88.4 R32, [R242+0x2800] ;  /* 0x00280000f220783b */ /* 0x000eee0000000200 */
[C---:B------:R-:W-:Y:S08]  /*3d20*/  HMMA.16816.F32.BF16 R28, R184.reuse, R60, R28 ;  /* 0x0000003cb81c723c */ /* 0x040ff0000004181c */
[C---:B------:R-:W-:Y:S01]  /*3d30*/  HMMA.16816.F32.BF16 R36, R184.reuse, R62, R36 ;  /* 0x0000003eb824723c */ /* 0x040fe20000041824 */
[----:B------:R-:W-:Y:S07]  /*3d40*/  LDSM.16.M88.4 R60, [R135+0x3800] ;  /* 0x00380000873c783b */ /* 0x000fee0000000200 */
[C---:B------:R-:W-:Y:S08]  /*3d50*/  HMMA.16816.F32.BF16 R8, R184.reuse, R68, R8 ;  /* 0x00000044b808723c */ /* 0x040ff00000041808 */
[C---:B------:R-:W-:Y:S01]  /*3d60*/  HMMA.16816.F32.BF16 R4, R184.reuse, R70, R4 ;  /* 0x00000046b804723c */ /* 0x040fe20000041804 */
[----:B------:R-:W-:Y:S07]  /*3d70*/  LDSM.16.M88.4 R68, [R237+0x2000] ;  /* 0x00200000ed44783b */ /* 0x000fee0000000200 */
[C---:B-1----:R-:W-:Y:S08]  /*3d80*/  HMMA.16816.F32.BF16 R20, R184.reuse, R16, R20 ;  /* 0x00000010b814723c */ /* 0x042ff00000041814 */
[----:B------:R-:W-:Y:S08]  /*3d90*/  HMMA.16816.F32.BF16 R24, R184, R18, R24 ;  /* 0x00000012b818723c */ /* 0x000ff00000041818 */
[C---:B--2---:R-:W-:Y:S08]  /*3da0*/  HMMA.16816.F32.BF16 R28, R188.reuse, R44, R28 ;  /* 0x0000002cbc1c723c */ /* 0x044ff0000004181c */
[C---:B------:R-:W-:Y:S01]  /*3db0*/  HMMA.16816.F32.BF16 R36, R188.reuse, R46, R36 ;  /* 0x0000002ebc24723c */ /* 0x040fe20000041824 */
[----:B------:R-:W1:Y:S07]  /*3dc0*/  LDSM.16.M88.4 R44, [R237+0x1800] ;  /* 0x00180000ed2c783b */ /* 0x000e6e0000000200 */
[C---:B------:R-:W-:Y:S08]  /*3dd0*/  HMMA.16816.F32.BF16 R16, R188.reuse, R64, R8 ;  /* 0x00000040bc10723c */ /* 0x040ff00000041808 */
[C---:B------:R-:W-:Y:S01]  /*3de0*/  HMMA.16816.F32.BF16 R8, R188.reuse, R66, R4 ;  /* 0x00000042bc08723c */ /* 0x040fe20000041804 */
[----:B------:R-:W-:Y:S07]  /*3df0*/  LDSM.16.M88.4 R64, [R236+0x2000] ;  /* 0x00200000ec40783b */ /* 0x000fee0000000200 */
[C---:B----4-:R-:W-:Y:S08]  /*3e00*/  HMMA.16816.F32.BF16 R4, R188.reuse, R40, R20 ;  /* 0x00000028bc04723c */ /* 0x050ff00000041814 */
[----:B------:R-:W-:Y:S01]  /*3e10*/  HMMA.16816.F32.BF16 R24, R188, R42, R24 ;  /* 0x0000002abc18723c */ /* 0x000fe20000041818 */
[----:B------:R-:W2:Y:S07]  /*3e20*/  LDSM.16.M88.4 R40, [R237+0x2800] ;  /* 0x00280000ed28783b */ /* 0x000eae0000000200 */
[C---:B------:R-:W-:Y:S08]  /*3e30*/  HMMA.16816.F32.BF16 R28, R192.reuse, R48, R28 ;  /* 0x00000030c01c723c */ /* 0x040ff0000004181c */
[C---:B------:R-:W-:Y:S01]  /*3e40*/  HMMA.16816.F32.BF16 R36, R192.reuse, R50, R36 ;  /* 0x00000032c024723c */ /* 0x040fe20000041824 */
[----:B------:R-:W4:Y:S07]  /*3e50*/  LDSM.16.M88.4 R48, [R135+0x3000] ;  /* 0x003000008730783b */ /* 0x000f2e0000000200 */
[C---:B------:R-:W-:Y:S08]  /*3e60*/  HMMA.16816.F32.BF16 R20, R192.reuse, R56, R16 ;  /* 0x00000038c014723c */ /* 0x040ff00000041810 */
[C---:B------:R-:W-:Y:S01]  /*3e70*/  HMMA.16816.F32.BF16 R16, R192.reuse, R58, R8 ;  /* 0x0000003ac010723c */ /* 0x040fe20000041808 */
[----:B------:R-:W-:Y:S07]  /*3e80*/  LDSM.16.M88.4 R56, [R242+0x3800] ;  /* 0x00380000f238783b */ /* 0x000fee0000000200 */
[C---:B---3--:R-:W-:Y:S08]  /*3e90*/  HMMA.16816.F32.BF16 R8, R192.reuse, R32, R4 ;  /* 0x00000020c008723c */ /* 0x048ff00000041804 */
[----:B------:R-:W-:Y:S08]  /*3ea0*/  HMMA.16816.F32.BF16 R4, R192, R34, R24 ;  /* 0x00000022c004723c */ /* 0x000ff00000041818 */
[C---:B-1----:R-:W-:Y:S08]  /*3eb0*/  HMMA.16816.F32.BF16 R28, R196.reuse, R44, R28 ;  /* 0x0000002cc41c723c */ /* 0x042ff0000004181c */
[C---:B------:R-:W-:Y:S01]  /*3ec0*/  HMMA.16816.F32.BF16 R36, R196.reuse, R46, R36 ;  /* 0x0000002ec424723c */ /* 0x040fe20000041824 */
[----:B------:R-:W1:Y:S07]  /*3ed0*/  LDSM.16.M88.4 R44, [R236+0x2800] ;  /* 0x00280000ec2c783b */ /* 0x000e6e0000000200 */
[C---:B------:R-:W-:Y:S08]  /*3ee0*/  HMMA.16816.F32.BF16 R24, R196.reuse, R68, R20 ;  /* 0x00000044c418723c */ /* 0x040ff00000041814 */
[C---:B------:R-:W-:Y:S08]  /*3ef0*/  HMMA.16816.F32.BF16 R20, R196.reuse, R70, R16 ;  /* 0x00000046c414723c */ /* 0x040ff00000041810 */
[C---:B--2---:R-:W-:Y:S08]  /*3f00*/  HMMA.16816.F32.BF16 R16, R196.reuse, R40, R8 ;  /* 0x00000028c410723c */ /* 0x044ff00000041808 */
[----:B------:R-:W-:Y:S01]  /*3f10*/  HMMA.16816.F32.BF16 R8, R196, R42, R4 ;  /* 0x0000002ac408723c */ /* 0x000fe20000041804 */
[----:B------:R-:W-:Y:S07]  /*3f20*/  LDSM.16.M88.4 R40, [R135+0x4000] ;  /* 0x004000008728783b */ /* 0x000fee0000000200 */
[C---:B------:R-:W-:Y:S08]  /*3f30*/  HMMA.16816.F32.BF16 R4, R200.reuse, R52, R28 ;  /* 0x00000034c804723c */ /* 0x040ff0000004181c */
[C---:B------:R-:W-:Y:S01]  /*3f40*/  HMMA.16816.F32.BF16 R36, R200.reuse, R54, R36 ;  /* 0x00000036c824723c */ /* 0x040fe20000041824 */
[----:B------:R-:W2:Y:S07]  /*3f50*/  LDSM.16.M88.4 R52, [R242+0x3000] ;  /* 0x00300000f234783b */ /* 0x000eae0000000200 */
[----:B------:R-:W-:Y:S08]  /*3f60*/  HMMA.16816.F32.BF16 R32, R200, R64, R24 ;  /* 0x00000040c820723c */ /* 0x000ff00000041818 */
[----:B----4-:R-:W-:Y:S08]  /*3f70*/  HMMA.16816.F32.BF16 R4, R204, R48, R4 ;  /* 0x00000030cc04723c */ /* 0x010ff00000041804 */
[C---:B-1----:R-:W-:Y:S08]  /*3f80*/  HMMA.16816.F32.BF16 R24, R200.reuse, R44, R16 ;  /* 0x0000002cc818723c */ /* 0x042ff00000041810 */
[C---:B------:R-:W-:Y:S01]  /*3f90*/  HMMA.16816.F32.BF16 R28, R200.reuse, R66, R20 ;  /* 0x00000042c81c723c */ /* 0x040fe20000041814 */
[----:B------:R-:W-:Y:S07]  /*3fa0*/  LDSM.16.M88.4 R64, [R237+0x4000] ;  /* 0x00400000ed40783b */ /* 0x000fee0000000200 */
[----:B------:R-:W-:Y:S01]  /*3fb0*/  HMMA.16816.F32.BF16 R16, R200, R46, R8 ;  /* 0x0000002ec810723c */ /* 0x000fe20000041808 */
[----:B------:R-:W-:Y:S07]  /*3fc0*/  LDSM.16.M88.4 R44, [R242+0x4000] ;  /* 0x00400000f22c783b */ /* 0x000fee0000000200 */
[C---:B------:R-:W-:Y:S01]  /*3fd0*/  HMMA.16816.F32.BF16 R8, R204.reuse, R50, R36 ;  /* 0x00000032cc08723c */ /* 0x040fe20000041824 */
[----:B------:R-:W1:Y:S07]  /*3fe0*/  LDSM.16.M88.4 R48, [R237+0x3000] ;  /* 0x00300000ed30783b */ /* 0x000e6e0000000200 */
[----:B------:R-:W-:Y:S08]  /*3ff0*/  HMMA.16816.F32.BF16 R20, R204, R60, R32 ;  /* 0x0000003ccc14723c */ /* 0x000ff00000041820 */
[----:B--2---:R-:W-:Y:S08]  /*4000*/  HMMA.16816.F32.BF16 R4, R208, R52, R4 ;  /* 0x00000034d004723c */ /* 0x004ff00000041804 */
[C---:B------:R-:W-:Y:S01]  /*4010*/  HMMA.16816.F32.BF16 R32, R204.reuse, R62, R28 ;  /* 0x0000003ecc20723c */ /* 0x040fe2000004181c */
[----:B------:R-:W-:Y:S07]  /*4020*/  LDSM.16.M88.4 R60, [R135+0x5800] ;  /* 0x00580000873c783b */ /* 0x000fee0000000200 */
[C---:B------:R-:W-:Y:S08]  /*4030*/  HMMA.16816.F32.BF16 R28, R204.reuse, R40, R24 ;  /* 0x00000028cc1c723c */ /* 0x040ff00000041818 */
[----:B------:R-:W-:Y:S01]  /*4040*/  HMMA.16816.F32.BF16 R36, R204, R42, R16 ;  /* 0x0000002acc24723c */ /* 0x000fe20000041810 */
[----:B------:R-:W2:Y:S07]  /*4050*/  LDSM.16.M88.4 R40, [R236+0x3000] ;  /* 0x00300000ec28783b */ /* 0x000eae0000000200 */
[C---:B------:R-:W-:Y:S01]  /*4060*/  HMMA.16816.F32.BF16 R8, R208.reuse, R54, R8 ;  /* 0x00000036d008723c */ /* 0x040fe20000041808 */
[----:B------:R-:W-:Y:S07]  /*4070*/  LDSM.16.M88.4 R52, [R236+0x4800] ;  /* 0x00480000ec34783b */ /* 0x000fee0000000200 */
[----:B------:R-:W-:Y:S01]  /*4080*/  HMMA.16816.F32.BF16 R16, R208, R56, R20 ;  /* 0x00000038d010723c */ /* 0x000fe20000041814 */
[----:B------:R-:W3:Y:S07]  /*4090*/  LDSM.16.M88.4 R20, [R237+0x3800] ;  /* 0x00380000ed14783b */ /* 0x000eee0000000200 */
[----:B-1----:R-:W-:Y:S08]  /*40a0*/  HMMA.16816.F32.BF16 R4, R212, R48, R4 ;  /* 0x00000030d404723c */ /* 0x002ff00000041804 */
[C---:B------:R-:W-:Y:S08]  /*40b0*/  HMMA.16816.F32.BF16 R28, R208.reuse, R44, R28 ;  /* 0x0000002cd01c723c */ /* 0x040ff0000004181c */
[----:B------:R-:W-:Y:S01]  /*40c0*/  HMMA.16816.F32.BF16 R72, R208, R46, R36 ;  /* 0x0000002ed048723c */ /* 0x000fe20000041824 */
[----:B------:R-:W1:Y:S04]  /*40d0*/  LDSM.16.M88.4 R44, [R135+0x4800] ;  /* 0x00480000872c783b */ /* 0x000e680000000200 */
[----:B------:R-:W-:Y:S03]  /*40e0*/  LDSM.16.M88.4 R36, [R237+0x4800] ;  /* 0x00480000ed24783b */ /* 0x000fe60000000200 */
[----:B------:R-:W-:Y:S01]  /*40f0*/  HMMA.16816.F32.BF16 R8, R212, R50, R8 ;  /* 0x00000032d408723c */ /* 0x000fe20000041808 */
[----:B------:R-:W-:Y:S07]  /*4100*/  LDSM.16.M88.4 R48, [R242+0x5000] ;  /* 0x00500000f230783b */ /* 0x000fee0000000200 */
[----:B------:R-:W-:Y:S01]  /*4110*/  HMMA.16816.F32.BF16 R24, R208, R58, R32 ;  /* 0x0000003ad018723c */ /* 0x000fe20000041820 */
[----:B------:R-:W4:Y:S04]  /*4120*/  LDSM.16.M88.4 R32, [R236+0x3800] ;  /* 0x00380000ec20783b */ /* 0x000f280000000200 */
[----:B------:R-:W-:Y:S03]  /*4130*/  LDSM.16.M88.4 R56, [R135+0x5000] ;  /* 0x005000008738783b */ /* 0x000fe60000000200 */
[----:B--2---:R-:W-:Y:S08]  /*4140*/  HMMA.16816.F32.BF16 R4, R216, R40, R4 ;  /* 0x00000028d804723c */ /* 0x004ff00000041804 */
[C---:B------:R-:W-:Y:S01]  /*4150*/  HMMA.16816.F32.BF16 R68, R212.reuse, R64, R28 ;  /* 0x00000040d444723c */ /* 0x040fe2000004181c */
[----:B------:R-:W2:Y:S07]  /*4160*/  LDSM.16.M88.4 R28, [R242+0x4800] ;  /* 0x00480000f21c783b */ /* 0x000eae0000000200 */
[----:B---3--:R-:W-:Y:S08]  /*4170*/  HMMA.16816.F32.BF16 R16, R212, R20, R16 ;  /* 0x00000014d410723c */ /* 0x008ff00000041810 */
[----:B------:R-:W-:Y:S01]  /*4180*/  HMMA.16816.F32.BF16 R8, R216, R42, R8 ;  /* 0x0000002ad808723c */ /* 0x000fe20000041808 */
[----:B------:R-:W3:Y:S07]  /*4190*/  LDSM.16.M88.4 R40, [R236+0x4000] ;  /* 0x00400000ec28783b */ /* 0x000eee0000000200 */
[----:B-1----:R-:W-:Y:S08]  /*41a0*/  HMMA.16816.F32.BF16 R4, R220, R44, R4 ;  /* 0x0000002cdc04723c */ /* 0x002ff00000041804 */
[----:B------:R-:W-:Y:S08]  /*41b0*/  HMMA.16816.F32.BF16 R20, R212, R22, R24 ;  /* 0x00000016d414723c */ /* 0x000ff00000041818 */
[----:B----4-:R-:W-:Y:S08]  /*41c0*/  HMMA.16816.F32.BF16 R16, R216, R32, R16 ;  /* 0x00000020d810723c */ /* 0x010ff00000041810 */
[----:B------:R-:W-:Y:S01]  /*41d0*/  HMMA.16816.F32.BF16 R8, R220, R46, R8 ;  /* 0x0000002edc08723c */ /* 0x000fe20000041808 */
[----:B------:R-:W-:Y:S07]  /*41e0*/  LDSM.16.M88.4 R44, [R236+0x5000] ;  /* 0x00500000ec2c783b */ /* 0x000fee0000000200 */
[----:B--2---:R-:W-:Y:S08]  /*41f0*/  HMMA.16816.F32.BF16 R4, R224, R28, R4 ;  /* 0x0000001ce004723c */ /* 0x004ff00000041804 */
[----:B------:R-:W-:Y:S08]  /*4200*/  HMMA.16816.F32.BF16 R32, R216, R34, R20 ;  /* 0x00000022d820723c */ /* 0x000ff00000041814 */
[----:B------:R-:W-:Y:S08]  /*4210*/  HMMA.16816.F32.BF16 R24, R220, R56, R16 ;  /* 0x00000038dc18723c */ /* 0x000ff00000041810 */
[----:B------:R-:W-:Y:S08]  /*4220*/  HMMA.16816.F32.BF16 R16, R224, R30, R8 ;  /* 0x0000001ee010723c */ /* 0x000ff00000041808 */
[----:B------:R-:W-:Y:S01]  /*4230*/  HMMA.16816.F32.BF16 R8, R212, R66, R72 ;  /* 0x00000042d408723c */ /* 0x000fe20000041848 */
[----:B------:R-:W1:Y:S07]  /*4240*/  LDSM.16.M88.4 R64, [R237+0x5000] ;  /* 0x00500000ed40783b */ /* 0x000e6e0000000200 */
[----:B------:R-:W-:Y:S08]  /*4250*/  HMMA.16816.F32.BF16 R4, R228, R36, R4 ;  /* 0x00000024e404723c */ /* 0x000ff00000041804 */
[----:B---3--:R-:W-:Y:S08]  /*4260*/  HMMA.16816.F32.BF16 R20, R216, R40, R68 ;  /* 0x00000028d814723c */ /* 0x008ff00000041844 */
[----:B------:R-:W-:Y:S01]  /*4270*/  HMMA.16816.F32.BF16 R32, R220, R58, R32 ;  /* 0x0000003adc20723c */ /* 0x000fe20000041820 */
[----:B------:R-:W2:Y:S07]  /*4280*/  LDSM.16.M88.4 R56, [R242+0x5800] ;  /* 0x00580000f238783b */ /* 0x000eae0000000200 */
[----:B------:R-:W-:Y:S08]  /*4290*/  HMMA.16816.F32.BF16 R24, R224, R48, R24 ;  /* 0x00000030e018723c */ /* 0x000ff00000041818 */
[----:B------:R-:W-:Y:S08]  /*42a0*/  HMMA.16816.F32.BF16 R28, R228, R38, R16 ;  /* 0x00000026e41c723c */ /* 0x000ff00000041810 */
[----:B------:R-:W-:Y:S08]  /*42b0*/  HMMA.16816.F32.BF16 R36, R232, R52, R4 ;  /* 0x00000034e824723c */ /* 0x000ff00000041804 */
[----:B------:R-:W-:Y:S01]  /*42c0*/  HMMA.16816.F32.BF16 R8, R216, R42, R8 ;  /* 0x0000002ad808723c */ /* 0x000fe20000041808 */
[----:B------:R-:W3:Y:S07]  /*42d0*/  LDSM.16.M88.4 R40, [R237+0x5800] ;  /* 0x00580000ed28783b */ /* 0x000eee0000000200 */
[----:B------:R-:W-:Y:S08]  /*42e0*/  HMMA.16816.F32.BF16 R4, R220, R60, R20 ;  /* 0x0000003cdc04723c */ /* 0x000ff00000041814 */
[----:B------:R-:W-:Y:S01]  /*42f0*/  HMMA.16816.F32.BF16 R16, R224, R50, R32 ;  /* 0x00000032e010723c */ /* 0x000fe20000041820 */
[----:B------:R-:W-:Y:S01]  /*4300*/  FMUL.FTZ R0, R36, c[0x0][0x320] ;  /* 0x0000c80024007a20 */ /* 0x000fe20000410000 */
[----:B------:R-:W4:Y:S01]  /*4310*/  LDSM.16.M88.4 R32, [R236+0x5800] ;  /* 0x00580000ec20783b */ /* 0x000f220000000200 */
[----:B------:R-:W-:-:S04]  /*4320*/  DEPBAR.LE SB0, 0x0 ;  /* 0x000080000000791a */ /* 0x000fc80000000000 */
[----:B------:R2:W2:Y:S01]  /*4330*/  MUFU.TANH R51, R0 ;  /* 0x0000000000337308 */ /* 0x0004a20000002400 */
[----:B-1----:R-:W-:Y:S08]  /*4340*/  HMMA.16816.F32.BF16 R24, R228, R64, R24 ;  /* 0x00000040e418723c */ /* 0x002ff00000041818 */
[----:B------:R-:W-:Y:S01]  /*4350*/  HMMA.16816.F32.BF16 R28, R232, R54, R28 ;  /* 0x00000036e81c723c */ /* 0x000fe2000004181c */
[----:B--2---:R-:W-:-:S07]  /*4360*/  FMUL.FTZ R0, R37, c[0x0][0x320] ;  /* 0x0000c80025007a20 */ /* 0x004fce0000410000 */
[----:B------:R-:W-:Y:S01]  /*4370*/  HMMA.16816.F32.BF16 R20, R220, R62, R8 ;  /* 0x0000003edc14723c */ /* 0x000fe20000041808 */
[----:B------:R1:W2:Y:S07]  /*4380*/  MUFU.TANH R48, R0 ;  /* 0x0000000000307308 */ /* 0x0002ae0000002400 */
[----:B------:R-:W-:Y:S08]  /*4390*/  HMMA.16816.F32.BF16 R8, R224, R56, R4 ;  /* 0x00000038e008723c */ /* 0x000ff00000041804 */
[----:B------:R-:W-:Y:S01]  /*43a0*/  HMMA.16816.F32.BF16 R4, R228, R66, R16 ;  /* 0x00000042e404723c */ /* 0x000fe20000041810 */
[----:B-1----:R-:W-:-:S04]  /*43b0*/  FMUL.FTZ R0, R38, c[0x0][0x320] ;  /* 0x0000c80026007a20 */ /* 0x002fc80000410000 */
[----:B------:R1:W1:Y:S03]  /*43c0*/  MUFU.TANH R50, R0 ;  /* 0x0000000000327308 */ /* 0x0002660000002400 */
[----:B------:R-:W-:Y:S08]  /*43d0*/  HMMA.16816.F32.BF16 R24, R232, R44, R24 ;  /* 0x0000002ce818723c */ /* 0x000ff00000041818 */
[----:B------:R-:W-:Y:S01]  /*43e0*/  HMMA.16816.F32.BF16 R20, R224, R58, R20 ;  /* 0x0000003ae014723c */ /* 0x000fe20000041814 */
[----:B-1----:R-:W-:-:S07]  /*43f0*/  FMUL.FTZ R0, R39, c[0x0][0x320] ;  /* 0x0000c80027007a20 */ /* 0x002fce0000410000 */
[----:B---3--:R-:W-:Y:S01]  /*4400*/  HMMA.16816.F32.BF16 R16, R228, R40, R8 ;  /* 0x00000028e410723c */ /* 0x008fe20000041808 */
[----:B------:R1:W3:Y:S07]  /*4410*/  MUFU.TANH R49, R0 ;  /* 0x0000000000317308 */ /* 0x0002ee0000002400 */
[----:B------:R-:W-:Y:S08]  /*4420*/  HMMA.16816.F32.BF16 R4, R232, R46, R4 ;  /* 0x0000002ee804723c */ /* 0x000ff00000041804 */
[----:B------:R-:W-:Y:S01]  /*4430*/  HMMA.16816.F32.BF16 R8, R228, R42, R20 ;  /* 0x0000002ae408723c */ /* 0x000fe20000041814 */
[----:B-1----:R-:W-:-:S04]  /*4440*/  FMUL.FTZ R0, R28, c[0x0][0x320] ;  /* 0x0000c8001c007a20 */ /* 0x002fc80000410000 */
[----:B------:R1:W1:Y:S03]  /*4450*/  MUFU.TANH R44, R0 ;  /* 0x00000000002c7308 */ /* 0x0002660000002400 */
[----:B----4-:R-:W-:Y:S01]  /*4460*/  HMMA.16816.F32.BF16 R16, R232, R32, R16 ;  /* 0x00000020e810723c */ /* 0x010fe20000041810 */
[----:B-1----:R-:W-:-:S04]  /*4470*/  FMUL.FTZ R0, R29, c[0x0][0x320] ;  /* 0x0000c8001d007a20 */ /* 0x002fc80000410000 */
        /* <DEDUP_REMOVED lines=16> */
[----:B-----5:R1:W1:Y:S02]  /*4580*/  MUFU.TANH R13, R0 ;  /* 0x00000000000d7308 */ /* 0x0202640000002400 */
[----:B-1----:R-:W-:-:S06]  /*4590*/  FMUL.FTZ R0, R6, c[0x0][0x320] ;  /* 0x0000c80006007a20 */ /* 0x002fcc0000410000 */
[----:B------:R1:W1:Y:S02]  /*45a0*/  MUFU.TANH R32, R0 ;  /* 0x0000000000207308 */ /* 0x0002640000002400 */
[----:B-1----:R-:W-:Y:S02]  /*45b0*/  FMUL.FTZ R0, R7, c[0x0][0x320] ;  /* 0x0000c80007007a20 */ /* 0x002fe40000410000 */
[----:B------:R-:W-:Y:S04]  /*45c0*/  HMMA.16816.F32.BF16 R4, R232, R34, R8 ;  /* 0x00000022e804723c */ /* 0x000fe80000041808 */
[----:B------:R1:W1:Y:S02]  /*45d0*/  MUFU.TANH R31, R0 ;  /* 0x00000000001f7308 */ /* 0x0002640000002400 */
[----:B-1----:R-:W-:-:S06]  /*45e0*/  FMUL.FTZ R0, R16, c[0x0][0x320] ;  /* 0x0000c80010007a20 */ /* 0x002fcc0000410000 */
[----:B------:R1:W1:Y:S11]  /*45f0*/  MUFU.TANH R26, R0 ;  /* 0x00000000001a7308 */ /* 0x0002760000002400 */
[----:B------:R-:W-:Y:S01]  /*4600*/  @!UPT UIADD3 URZ, URZ, URZ, URZ ;  /* 0x0000003f3f3ff290 */ /* 0x000fe2000fffe03f */
[----:B------:R-:W-:Y:S02]  /*4610*/  FMUL.FTZ R2, R6, c[0x0][0x320] ;  /* 0x0000c80006027a20 */ /* 0x000fe40000410000 */
[----:B------:R-:W-:Y:S02]  /*4620*/  FMUL.FTZ R3, R7, c[0x0][0x320] ;  /* 0x0000c80007037a20 */ /* 0x000fe40000410000 */
[----:B------:R-:W2:Y:S01]  /*4630*/  MUFU.TANH R28, R2 ;  /* 0x00000002001c7308 */ /* 0x000ea20000002400 */
[----:B-1----:R-:W-:-:S07]  /*4640*/  FMUL.FTZ R0, R17, c[0x0][0x320] ;  /* 0x0000c80011007a20 */ /* 0x002fce0000410000 */
[----:B------:R-:W1:Y:S08]  /*4650*/  MUFU.TANH R27, R3 ;  /* 0x00000003001b7308 */ /* 0x000e700000002400 */
[----:B------:R5:W1:Y:S02]  /*4660*/  MUFU.TANH R25, R0 ;  /* 0x0000000000197308 */ /* 0x000a640000002400 */
[----:B-----5:R-:W-:-:S06]  /*4670*/  FMUL.FTZ R0, R18, c[0x0][0x320] ;  /* 0x0000c80012007a20 */ /* 0x020fcc0000410000 */
[----:B------:R5:W1:Y:S02]  /*4680*/  MUFU.TANH R30, R0 ;  /* 0x00000000001e7308 */ /* 0x000a640000002400 */
[----:B-----5:R-:W-:-:S06]  /*4690*/  FMUL.FTZ R0, R19, c[0x0][0x320] ;  /* 0x0000c80013007a20 */ /* 0x020fcc0000410000 */
[----:B------:R5:W1:Y:S02]  /*46a0*/  MUFU.TANH R29, R0 ;  /* 0x00000000001d7308 */ /* 0x000a640000002400 */
[----:B-----5:R-:W-:-:S06]  /*46b0*/  FMUL.FTZ R0, R4, c[0x0][0x320] ;  /* 0x0000c80004007a20 */ /* 0x020fcc0000410000 */
[----:B------:R5:W1:Y:S02]  /*46c0*/  MUFU.TANH R11, R0 ;  /* 0x00000000000b7308 */ /* 0x000a640000002400 */
[----:B-----5:R-:W-:-:S06]  /*46d0*/  FMUL.FTZ R0, R5, c[0x0][0x320] ;  /* 0x0000c80005007a20 */ /* 0x020fcc0000410000 */
[----:B------:R5:W1:Y:S02]  /*46e0*/  MUFU.TANH R24, R0 ;  /* 0x0000000000187308 */ /* 0x000a640000002400 */
[----:B-----5:R-:W-:-:S05]  /*46f0*/  IADD3 R0, R242, 0x1000, RZ ;  /* 0x00001000f2007810 */ /* 0x020fca0007ffe0ff */
[----:B------:R1:W-:Y:S04]  /*4700*/  STL [R1], R0 ;  /* 0x0000000001007387 */ /* 0x0003e80000100800 */
[----:B------:R-:W-:Y:S06]  /*4710*/  BAR.SYNC.DEFER_BLOCKING 0x0 ;  /* 0x0000000000007b1d */ /* 0x000fec0000010000 */
[----:B------:R-:W-:Y:S05]  /*4720*/  @!P0 BRA `(.L_x_410) ;  /* 0x0000025000008947 */ /* 0x000fea0003800000 */
[----:B--234-:R-:W-:Y:S02]  /*4730*/  IADD3 R4, -R119, 0x30, RZ ;  /* 0x0000003077047810 */ /* 0x01cfe40007ffe1ff */
[----:B-1----:R-:W-:-:S02]  /*4740*/  IADD3 R0, R134, -0x2, RZ ;  /* 0xfffffffe86007810 */ /* 0x002fc40007ffe0ff */
[----:B------:R-:W-:Y:S02]  /*4750*/  ISETP.GE.AND P0, PT, R4, 0x21, PT ;  /* 0x000000210400780c */ /* 0x000fe40003f06270 */
[----:B------:R-:W-:Y:S02]  /*4760*/  SHF.R.S32.HI R2, RZ, 0x1f, R0 ;  /* 0x0000001fff027819 */ /* 0x000fe40000011400 */
[C---:B------:R-:W-:Y:S02]  /*4770*/  LOP3.LUT P3, RZ, R123.reuse, 0x200, RZ, 0xc0, !PT ;  /* 0x000002007bff7812 */ /* 0x040fe4000786c0ff */
[----:B------:R-:W-:Y:S01]  /*4780*/  LOP3.LUT P4, RZ, R123, 0x100, RZ, 0xc0, !PT ;  /* 0x000001007bff7812 */ /* 0x000fe2000788c0ff */
[----:B------:R-:W-:-:S04]  /*4790*/  IMAD R2, R2, c[0x0][0x1e0], RZ ;  /* 0x0000780002027a24 */ /* 0x000fc800078e02ff */
[----:B------:R-:W-:Y:S02]  /*47a0*/  IMAD R5, R0, c[0x0][0x1e4], R2 ;  /* 0x0000790000057a24 */ /* 0x000fe400078e0202 */
[----:B------:R-:W-:Y:S02]  /*47b0*/  @P0 IMAD.MOV.U32 R6, RZ, RZ, c[0x0][0x1e0] ;  /* 0x00007800ff060624 */ /* 0x000fe400078e00ff */
[----:B------:R-:W-:Y:S02]  /*47c0*/  @P0 IMAD.MOV.U32 R3, RZ, RZ, 0x5 ;  /* 0x00000005ff030424 */ /* 0x000fe400078e00ff */
[----:B------:R-:W-:-:S03]  /*47d0*/  @P0 IMAD.SHL.U32 R2, R6, 0x20, RZ ;  /* 0x0000002006020824 */ /* 0x000fc600078e00ff */
[----:B------:R-:W-:Y:S01]  /*47e0*/  @P0 SHF.L.U64.HI R3, R6, R3, c[0x0][0x1e4] ;  /* 0x0000790006030619 */ /* 0x000fe20000010203 */
[----:B------:R-:W-:-:S04]  /*47f0*/  IMAD.WIDE.U32 R6, R0, c[0x0][0x1e0], RZ ;  /* 0x0000780000067a25 */ /* 0x000fc800078e00ff */
[----:B------:R-:W-:Y:S02]  /*4800*/  IMAD.IADD R0, R7, 0x1, R5 ;  /* 0x0000000107007824 */ /* 0x000fe400078e0205 */
[----:B------:R-:W-:-:S04]  /*4810*/  @P0 IMAD.WIDE.U32 R2, R6, 0x30, R2 ;  /* 0x0000003006020825 */ /* 0x000fc800078e0002 */
[----:B------:R-:W-:Y:S01]  /*4820*/  @P0 IMAD R5, R0, 0x30, RZ ;  /* 0x0000003000050824 */ /* 0x000fe200078e02ff */
[----:B------:R-:W-:-:S04]  /*4830*/  @P0 IADD3 R7, P1, R80, R2, RZ ;  /* 0x0000000250070210 */ /* 0x000fc80007f3e0ff */
[----:B------:R-:W-:Y:S02]  /*4840*/  @P0 IADD3.X R8, R79, R5, R3, P1, !PT ;  /* 0x000000054f080210 */ /* 0x000fe40000ffe403 */
[----:B------:R-:W-:-:S13]  /*4850*/  ISETP.GE.AND P1, PT, R4, 0x1, PT ;  /* 0x000000010400780c */ /* 0x000fda0003f26270 */
[----:B------:R-:W-:-:S04]  /*4860*/  @P1 IMAD.WIDE.U32 R2, R6, 0x30, R78 ;  /* 0x0000003006021825 */ /* 0x000fc800078e004e */
[----:B------:R-:W-:Y:S01]  /*4870*/  @P1 IMAD R0, R0, 0x30, RZ ;  /* 0x0000003000001824 */ /* 0x000fe200078e02ff */
[----:B------:R-:W-:-:S03]  /*4880*/  @P1 LEA R4, P2, R2, c[0x0][0x1c8], 0x1 ;  /* 0x0000720002041a11 */ /* 0x000fc600078408ff */
[----:B------:R-:W-:-:S05]  /*4890*/  @P1 IMAD.IADD R0, R3, 0x1, R0 ;  /* 0x0000000103001824 */ /* 0x000fca00078e0200 */
        /* <DEDUP_REMOVED lines=14> */
.L_x_410:
[----:B--234-:R-:W-:Y:S05]  /*4980*/  BSYNC B0 ;  /* 0x0000000000007941 */ /* 0x01cfea0003800000 */
.L_x_409:
[----:B-1----:R-:W2:Y:S04]  /*4990*/  LDL R0, [R1+0x80] ;  /* 0x0000800001007983 */ /* 0x002ea80000100800 */
[----:B------:R-:W3:Y:S01]  /*49a0*/  LDL R8, [R1+0x2c] ;  /* 0x00002c0001087983 */ /* 0x000ee20000100800 */
[----:B------:R-:W-:Y:S01]  /*49b0*/  ISETP.NE.AND P0, PT, R111, 0x1, PT ;  /* 0x000000016f00780c */ /* 0x000fe20003f05270 */
[----:B------:R-:W-:-:S02]  /*49c0*/  ULDC UR4, c[0x0][0x324] ;  /* 0x0000c90000047ab9 */ /* 0x000fc40000000800 */
[----:B------:R-:W-:Y:S01]  /*49d0*/  ULOP3.LUT UR4, URZ, UR4, URZ, 0x33, !UPT ;  /* 0x000000043f047292 */ /* 0x000fe2000f8e333f */
[----:B------:R-:W0:Y:S01]  /*49e0*/  LDGDEPBAR ;  /* 0x00000000000079af */ /* 0x000e220000000000 */
[----:B--2---:R-:W-:-:S08]  /*49f0*/  IMAD.IADD R0, R0, 0x1, R115 ;  /* 0x0000000100007824 */ /* 0x004fd000078e0273 */
[----:B------:R-:W-:Y:S01]  /*4a00*/  @P0 IMAD.HI.U32 R2, R0, c[0x0][0x2c8], RZ ;  /* 0x0000b20000020a27 */ /* 0x000fe200078e00ff */
[----:B---3--:R-:W-:-:S03]  /*4a10*/  IADD3 R7, -R8, R76, RZ ;  /* 0x0000004c08077210 */ /* 0x008fc60007ffe1ff */
[----:B------:R-:W-:Y:S01]  /*4a20*/  IMAD.MOV.U32 R4, RZ, RZ, R0 ;  /* 0x000000ffff047224 */ /* 0x000fe200078e0000 */
[----:B------:R-:W-:Y:S02]  /*4a30*/  @P0 SHF.R.U32.HI R4, RZ, c[0x0][0x2cc], R2 ;  /* 0x0000b300ff040a19 */ /* 0x000fe40000011602 */
[----:B------:R-:W-:Y:S01]  /*4a40*/  IADD3 R0, -R8, 0x1, R76 ;  /* 0x0000000108007810 */ /* 0x000fe20007ffe14c */
[----:B------:R-:W-:Y:S01]  /*4a50*/  IMAD.IADD R8, R14, 0x1, -R8 ;  /* 0x000000010e087824 */ /* 0x000fe200078e0a08 */
[----:B------:R-:W-:Y:S01]  /*4a60*/  ISETP.GE.AND P0, PT, R110, 0x1, PT ;  /* 0x000000016e00780c */ /* 0x000fe20003f06270 */
[----:B------:R-:W1:Y:S02]  /*4a70*/  SHFL.IDX PT, R3, R4, RZ, 0x1c1f ;  /* 0x001c1fff04037589 */ /* 0x000e6400000e0000 */
[----:B------:R-:W-:-:S05]  /*4a80*/  IMAD.IADD R0, R0, 0x1, -R114 ;  /* 0x0000000100007824 */ /* 0x000fca00078e0a72 */
[C---:B------:R-:W-:Y:S02]  /*4a90*/  IADD3 R5, R0.reuse, c[0x0][0x328], RZ ;  /* 0x0000ca0000057a10 */ /* 0x040fe40007ffe0ff */
[----:B------:R-:W-:-:S03]  /*4aa0*/  IADD3 R6, R0, UR4, RZ ;  /* 0x0000000400067c10 */ /* 0x000fc6000fffe0ff */
[----:B-1----:R-:W-:Y:S01]  /*4ab0*/  IMAD.IADD R2, R5, 0x1, R3 ;  /* 0x0000000105027824 */ /* 0x002fe200078e0203 */
[----:B------:R-:W-:-:S04]  /*4ac0*/  IADD3 R0, R6, R3, RZ ;  /* 0x0000000306007210 */ /* 0x000fc80007ffe0ff */
[----:B------:R-:W-:Y:S01]  /*4ad0*/  IMNMX R2, R7, R2, PT ;  /* 0x0000000207027217 */ /* 0x000fe20003800200 */
[----:B------:R-:W-:Y:S05]  /*4ae0*/  @!P0 BRA `(.L_x_411) ;  /* 0x0000012000008947 */ /* 0x000fea0003800000 */
[----:B------:R-:W-:Y:S01]  /*4af0*/  IADD3 R3, -R114, R122, R3 ;  /* 0x0000007a72037210 */ /* 0x000fe20007ffe103 */
[----:B------:R-:W-:Y:S03]  /*4b00*/  BSSY B0, `(.L_x_412) ;  /* 0x000000c000007945 */ /* 0x000fe60003800000 */
[----:B------:R-:W-:-:S13]  /*4b10*/  ISETP.GT.AND P0, PT, R3, -0x1, PT ;  /* 0xffffffff0300780c */ /* 0x000fda0003f04270 */
[----:B------:R-:W-:Y:S05]  /*4b20*/  @P0 BRA `(.L_x_413) ;  /* 0x0000006000000947 */ /* 0x000fea0003800000 */
[----:B------:R-:W-:Y:S02]  /*4b30*/  ISETP.NE.AND P0, PT, R110, 0x1, PT ;  /* 0x000000016e00780c */ /* 0x000fe40003f05270 */
[----:B------:R-:W-:-:S11]  /*4b40*/  LOP3.LUT R3, RZ, R3, RZ, 0x33, !PT ;  /* 0x00000003ff037212 */ /* 0x000fd600078e33ff */
[----:B------:R-:W-:-:S05]  /*4b50*/  @P0 IMAD.HI.U32 R9, R3, c[0x0][0x330], RZ ;  /* 0x0000cc0003090a27 */ /* 0x000fca00078e00ff */
[----:B------:R-:W-:-:S04]  /*4b60*/  @P0 SHF.R.U32.HI R3, RZ, c[0x0][0x334], R9 ;  /* 0x0000cd00ff030a19 */ /* 0x000fc80000011609 */
[----:B------:R-:W-:Y:S01]  /*4b70*/  LOP3.LUT R3, RZ, R3, RZ, 0x33, !PT ;  /* 0x00000003ff037212 */ /* 0x000fe200078e33ff */
[----:B------:R-:W-:Y:S05]  /*4b80*/  BRA `(.L_x_414) ;  /* 0x0000003000007947 */ /* 0x000fea0003800000 */
.L_x_413:
[----:B------:R-:W-:-:S13]  /*4b90*/  ISETP.NE.AND P0, PT, R110, 0x1, PT ;  /* 0x000000016e00780c */ /* 0x000fda0003f05270 */
[----:B------:R-:W-:-:S05]  /*4ba0*/  @P0 IMAD.HI.U32 R9, R3, c[0x0][0x330], RZ ;  /* 0x0000cc0003090a27 */ /* 0x000fca00078e00ff */
[----:B------:R-:W-:Y:S02]  /*4bb0*/  @P0 SHF.R.U32.HI R3, RZ, c[0x0][0x334], R9 ;  /* 0x0000cd00ff030a19 */ /* 0x000fe40000011609 */
.L_x_414:
[----:B------:R-:W-:Y:S05]  /*4bc0*/  BSYNC B0 ;  /* 0x0000000000007941 */ /* 0x000fea0003800000 */
.L_x_412:
[----:B------:R-:W-:-:S05]  /*4bd0*/  IMAD R3, R3, c[0x0][0x32c], R8 ;  /* 0x0000cb0003037a24 */ /* 0x000fca00078e0208 */
[----:B------:R-:W-:Y:S02]  /*4be0*/  IADD3 R9, R3, c[0x0][0x32c], RZ ;  /* 0x0000cb0003097a10 */ /* 0x000fe40007ffe0ff */
[----:B------:R-:W-:Y:S02]  /*4bf0*/  IMNMX R0, R0, R3, !PT ;  /* 0x0000000300007217 */ /* 0x000fe40007800200 */
[----:B------:R-:W-:Y:S02]  /*4c00*/  IMNMX R2, R2, R9, PT ;  /* 0x0000000902027217 */ /* 0x000fe40003800200 */
.L_x_411:
[C---:B------:R-:W-:Y:S01]  /*4c10*/  ISETP.GE.AND P0, PT, R14.reuse, 0x2, PT ;  /* 0x000000020e00780c */ /* 0x040fe20003f06270 */
[----:B------:R-:W1:Y:S01]  /*4c20*/  SHFL.IDX PT, R3, R4, 0x1, 0x1c1f ;  /* 0x003c1f0004037f89 */ /* 0x000e6200000e0000 */
[----:B------:R-:W-:Y:S02]  /*4c30*/  ISETP.GE.AND P1, PT, R14, 0x9, PT ;  /* 0x000000090e00780c */ /* 0x000fe40003f26270 */
[----:B------:R-:W-:Y:S02]  /*4c40*/  P2R R12, PR, RZ, 0x1 ;  /* 0x00000001ff0c7803 */ /* 0x000fe40000000000 */
[----:B------:R-:W-:-:S02]  /*4c50*/  ISETP.GT.AND P0, PT, R0, 0x1, !P0 ;  /* 0x000000010000780c */ /* 0x000fc40004704270 */
[----:B------:R-:W-:Y:S02]  /*4c60*/  P2R R20, PR, RZ, 0x2 ;  /* 0x00000002ff147803 */ /* 0x000fe40000000000 */
[----:B------:R-:W-:Y:S02]  /*4c70*/  ISETP.LT.OR P0, PT, R2, 0x2, P0 ;  /* 0x000000020200780c */ /* 0x000fe40000701670 */
[----:B------:R-:W-:Y:S02]  /*4c80*/  ISETP.GE.AND P6, PT, R14, 0x19, PT ;  /* 0x000000190e00780c */ /* 0x000fe40003fc6270 */
[----:B------:R-:W-:Y:S02]  /*4c90*/  FSEL R10, R48, -INF , !P0 ;  /* 0xff800000300a7808 */ /* 0x000fe40004000000 */
[----:B------:R-:W-:Y:S02]  /*4ca0*/  ISETP.GT.AND P0, PT, R0, 0x8, !P1 ;  /* 0x000000080000780c */ /* 0x000fe40004f04270 */
[----:B------:R-:W-:-:S02]  /*4cb0*/  ISETP.GE.AND P1, PT, R14, 0xa, PT ;  /* 0x0000000a0e00780c */ /* 0x000fc40003f26270 */
[----:B------:R-:W-:Y:S02]  /*4cc0*/  ISETP.LT.OR P0, PT, R2, 0x9, P0 ;  /* 0x000000090200780c */ /* 0x000fe40000701670 */
[----:B------:R-:W-:Y:S02]  /*4cd0*/  P2R R21, PR, RZ, 0x2 ;  /* 0x00000002ff157803 */ /* 0x000fe40000000000 */
[----:B------:R-:W-:Y:S02]  /*4ce0*/  FSEL R19, R44, -INF , !P0 ;  /* 0xff8000002c137808 */ /* 0x000fe40004000000 */
[----:B------:R-:W-:Y:S02]  /*4cf0*/  ISETP.GT.AND P0, PT, R0, 0x9, !P1 ;  /* 0x000000090000780c */ /* 0x000fe40004f04270 */
[----:B------:R-:W-:Y:S02]  /*4d00*/  ISETP.GE.AND P1, PT, R14, 0x11, PT ;  /* 0x000000110e00780c */ /* 0x000fe40003f26270 */
[----:B------:R-:W-:-:S02]  /*4d10*/  ISETP.LT.OR P0, PT, R2, 0xa, P0 ;  /* 0x0000000a0200780c */ /* 0x000fc40000701670 */
[----:B------:R-:W-:Y:S02]  /*4d20*/  P2R R22, PR, RZ, 0x2 ;  /* 0x00000002ff167803 */ /* 0x000fe40000000000 */
[----:B------:R-:W-:Y:S02]  /*4d30*/  FSEL R18, R39, -INF , !P0 ;  /* 0xff80000027127808 */ /* 0x000fe40004000000 */
[----:B------:R-:W-:Y:S02]  /*4d40*/  ISETP.GT.AND P0, PT, R0, 0x10, !P1 ;  /* 0x000000100000780c */ /* 0x000fe40004f04270 */
[----:B------:R-:W-:Y:S02]  /*4d50*/  ISETP.GE.AND P1, PT, R14, 0x12, PT ;  /* 0x000000120e00780c */ /* 0x000fe40003f26270 */
[----:B------:R-:W-:Y:S02]  /*4d60*/  ISETP.LT.OR P0, PT, R2, 0x11, P0 ;  /* 0x000000110200780c */ /* 0x000fe40000701670 */
[----:B------:R-:W-:-:S02]  /*4d70*/  ISETP.GE.AND P5, PT, R14, 0x1a, PT ;  /* 0x0000001a0e00780c */ /* 0x000fc40003fa6270 */
[----:B------:R-:W-:Y:S02]  /*4d80*/  FSEL R17, R37, -INF , !P0 ;  /* 0xff80000025117808 */ /* 0x000fe40004000000 */
[----:B------:R-:W-:Y:S02]  /*4d90*/  ISETP.GT.AND P0, PT, R0, 0x11, !P1 ;  /* 0x000000110000780c */ /* 0x000fe40004f04270 */
[----:B------:R-:W-:Y:S02]  /*4da0*/  ISETP.GE.AND P4, PT, R14, 0x21, PT ;  /* 0x000000210e00780c */ /* 0x000fe40003f86270 */
[----:B------:R-:W-:Y:S02]  /*4db0*/  ISETP.LT.OR P0, PT, R2, 0x12, P0 ;  /* 0x000000120200780c */ /* 0x000fe40000701670 */
[----:B------:R-:W-:Y:S02]  /*4dc0*/  ISETP.GE.AND P3, PT, R14, 0x22, PT ;  /* 0x000000220e00780c */ /* 0x000fe40003f66270 */
[----:B------:R-:W-:-:S02]  /*4dd0*/  FSEL R16, R36, -INF , !P0 ;  /* 0xff80000024107808 */ /* 0x000fc40004000000 */
[----:B------:R-:W-:Y:S02]  /*4de0*/  ISETP.GT.AND P0, PT, R0, 0x18, !P6 ;  /* 0x000000180000780c */ /* 0x000fe40007704270 */
[----:B------:R-:W-:Y:S02]  /*4df0*/  ISETP.GE.AND P2, PT, R14, 0x29, PT ;  /* 0x000000290e00780c */ /* 0x000fe40003f46270 */
[----:B------:R-:W-:Y:S02]  /*4e00*/  ISETP.LT.OR P0, PT, R2, 0x19, P0 ;  /* 0x000000190200780c */ /* 0x000fe40000701670 */
[----:B------:R-:W-:Y:S02]  /*4e10*/  P2R R23, PR, RZ, 0x2 ;  /* 0x00000002ff177803 */ /* 0x000fe40000000000 */
[----:B------:R-:W-:Y:S02]  /*4e20*/  FSEL R15, R15, -INF , !P0 ;  /* 0xff8000000f0f7808 */ /* 0x000fe40004000000 */
[----:B------:R-:W-:-:S02]  /*4e30*/  ISETP.GT.AND P0, PT, R0, 0x19, !P5 ;  /* 0x000000190000780c */ /* 0x000fc40006f04270 */
[----:B------:R-:W-:Y:S02]  /*4e40*/  ISETP.GE.AND P1, PT, R14, 0x1, PT ;  /* 0x000000010e00780c */ /* 0x000fe40003f26270 */
[----:B------:R-:W-:-:S04]  /*4e50*/  ISETP.LT.OR P0, PT, R2, 0x1a, P0 ;  /* 0x0000001a0200780c */ /* 0x000fc80000701670 */
[----:B------:R-:W-:Y:S02]  /*4e60*/  FSEL R13, R13, -INF , !P0 ;  /* 0xff8000000d0d7808 */ /* 0x000fe40004000000 */
[----:B------:R-:W-:-:S04]  /*4e70*/  ISETP.GT.AND P0, PT, R0, 0x20, !P4 ;  /* 0x000000200000780c */ /* 0x000fc80006704270 */
        /* <DEDUP_REMOVED lines=8> */
[----:B------:R-:W-:-:S04]  /*4f00*/  ISETP.GT.AND P0, PT, R0, RZ, !P1 ;  /* 0x000000ff0000720c */ /* 0x000fc80004f04270 */
[----:B------:R-:W-:-:S04]  /*4f10*/  ISETP.LT.OR P0, PT, R2, 0x1, P0 ;  /* 0x000000010200780c */ /* 0x000fc80000701670 */
[----:B------:R-:W-:Y:S02]  /*4f20*/  FSEL R11, R51, -INF , !P0 ;  /* 0xff800000330b7808 */ /* 0x000fe40004000000 */
[----:B------:R-:W-:-:S04]  /*4f30*/  ISETP.GE.AND P0, PT, R14, 0x2a, PT ;  /* 0x0000002a0e00780c */ /* 0x000fc80003f06270 */
[----:B------:R-:W-:Y:S02]  /*4f40*/  P2R R9, PR, RZ, 0x1 ;  /* 0x00000001ff097803 */ /* 0x000fe40000000000 */
[----:B------:R-:W-:Y:S01]  /*4f50*/  ISETP.GT.AND P0, PT, R0, 0x29, !P0 ;  /* 0x000000290000780c */ /* 0x000fe20004704270 */
[----:B-1----:R-:W-:-:S03]  /*4f60*/  IMAD.IADD R0, R6, 0x1, R3 ;  /* 0x0000000106007824 */ /* 0x002fc600078e0203 */
[----:B------:R-:W-:Y:S01]  /*4f70*/  ISETP.LT.OR P0, PT, R2, 0x2a, P0 ;  /* 0x0000002a0200780c */ /* 0x000fe20000701670 */
[----:B------:R-:W-:-:S03]  /*4f80*/  IMAD.IADD R2, R5, 0x1, R3 ;  /* 0x0000000105027824 */ /* 0x000fc600078e0203 */
[----:B------:R-:W-:Y:S02]  /*4f90*/  FSEL R92, R24, -INF , !P0 ;  /* 0xff800000185c7808 */ /* 0x000fe40004000000 */
[----:B------:R-:W-:Y:S02]  /*4fa0*/  ISETP.GE.AND P0, PT, R110, 0x1, PT ;  /* 0x000000016e00780c */ /* 0x000fe40003f06270 */
[----:B------:R-:W-:-:S11]  /*4fb0*/  IMNMX R2, R7, R2, PT ;  /* 0x0000000207027217 */ /* 0x000fd60003800200 */
        /* <DEDUP_REMOVED lines=11> */
.L_x_417:
[----:B------:R-:W-:-:S13]  /*5070*/  ISETP.NE.AND P0, PT, R110, 0x1, PT ;  /* 0x000000016e00780c */ /* 0x000fda0003f05270 */
[----:B------:R-:W-:-:S05]  /*5080*/  @P0 IMAD.HI.U32 R4, R3, c[0x0][0x330], RZ ;  /* 0x0000cc0003040a27 */ /* 0x000fca00078e00ff */
[----:B------:R-:W-:Y:S02]  /*5090*/  @P0 SHF.R.U32.HI R3, RZ, c[0x0][0x334], R4 ;  /* 0x0000cd00ff030a19 */ /* 0x000fe40000011604 */
.L_x_418:
[----:B------:R-:W-:Y:S05]  /*50a0*/  BSYNC B0 ;  /* 0x0000000000007941 */ /* 0x000fea0003800000 */
.L_x_416:
[----:B------:R-:W-:-:S05]  /*50b0*/  IMAD R3, R3, c[0x0][0x32c], R8 ;  /* 0x0000cb0003037a24 */ /* 0x000fca00078e0208 */
[----:B------:R-:W-:Y:S02]  /*50c0*/  IADD3 R4, R3, c[0x0][0x32c], RZ ;  /* 0x0000cb0003047a10 */ /* 0x000fe40007ffe0ff */
[----:B------:R-:W-:Y:S02]  /*50d0*/  IMNMX R0, R0, R3, !PT ;  /* 0x0000000300007217 */ /* 0x000fe40007800200 */
[----:B------:R-:W-:Y:S02]  /*50e0*/  IMNMX R2, R2, R4, PT ;  /* 0x0000000402027217 */ /* 0x000fe40003800200 */
.L_x_415:
[----:B------:R-:W-:Y:S01]  /*50f0*/  ISETP.GT.AND P0, PT, R0, RZ, !P1 ;  /* 0x000000ff0000720c */ /* 0x000fe20004f04270 */
[----:B------:R-:W2:Y:S01]  /*5100*/  LDL R36, [R1+0x4] ;  /* 0x0000040001247983 */ /* 0x000ea20000100800 */
[----:B------:R-:W-:Y:S02]  /*5110*/  ISETP.NE.AND P1, PT, R9, RZ, PT ;  /* 0x000000ff0900720c */ /* 0x000fe40003f25270 */
[----:B------:R-:W-:Y:S01]  /*5120*/  ISETP.LT.OR P0, PT, R2, 0x1, P0 ;  /* 0x000000010200780c */ /* 0x000fe20000701670 */
[----:B------:R-:W-:Y:S03]  /*5130*/  LDSM.16.MT88.4 R76, [R240+0x1800] ;  /* 0x00180000f04c783b */ /* 0x000fe60000004200 */
[----:B------:R-:W-:Y:S01]  /*5140*/  FSEL R4, R50, -INF , !P0 ;  /* 0xff80000032047808 */ /* 0x000fe20004000000 */
[----:B------:R-:W-:Y:S01]  /*5150*/  LDSM.16.MT88.4 R56, [R238+0x2000] ;  /* 0x00200000ee38783b */ /* 0x000fe20000004200 */
[----:B------:R-:W-:-:S03]  /*5160*/  ISETP.NE.AND P0, PT, R12, RZ, PT ;  /* 0x000000ff0c00720c */ /* 0x000fc60003f05270 */
[----:B------:R-:W-:Y:S01]  /*5170*/  LDSM.16.MT88.4 R84, [R240+0x2000] ;  /* 0x00200000f054783b */ /* 0x000fe20000004200 */
[----:B------:R-:W-:-:S03]  /*5180*/  ISETP.GT.AND P0, PT, R0, 0x1, !P0 ;  /* 0x000000010000780c */ /* 0x000fc60004704270 */
[----:B------:R-:W-:Y:S01]  /*5190*/  LDSM.16.MT88.4 R60, [R241+0x800] ;  /* 0x00080000f13c783b */ /* 0x000fe20000004200 */
[----:B------:R-:W-:-:S03]  /*51a0*/  ISETP.LT.OR P0, PT, R2, 0x2, P0 ;  /* 0x000000020200780c */ /* 0x000fc60000701670 */
[----:B------:R-:W-:Y:S01]  /*51b0*/  LDSM.16.MT88.4 R64, [R239+0x800] ;  /* 0x00080000ef40783b */ /* 0x000fe20000004200 */
[----:B------:R-:W-:Y:S02]  /*51c0*/  FSEL R3, R49, -INF , !P0 ;  /* 0xff80000031037808 */ /* 0x000fe40004000000 */
[----:B------:R-:W-:Y:S01]  /*51d0*/  ISETP.NE.AND P0, PT, R20, RZ, PT ;  /* 0x000000ff1400720c */ /* 0x000fe20003f05270 */
[----:B------:R-:W-:Y:S03]  /*51e0*/  LDSM.16.MT88.4 R48, [R238+0x1800] ;  /* 0x00180000ee30783b */ /* 0x000fe60000004200 */
[----:B------:R-:W-:Y:S01]  /*51f0*/  ISETP.GT.AND P0, PT, R0, 0x8, !P0 ;  /* 0x000000080000780c */ /* 0x000fe20004704270 */
[----:B------:R-:W-:Y:S03]  /*5200*/  LDSM.16.MT88.4 R72, [R240+0x800] ;  /* 0x00080000f048783b */ /* 0x000fe60000004200 */
[----:B------:R-:W-:Y:S01]  /*5210*/  ISETP.LT.OR P0, PT, R2, 0x9, P0 ;  /* 0x000000090200780c */ /* 0x000fe20000701670 */
[----:B------:R-:W-:Y:S03]  /*5220*/  LDSM.16.MT88.4 R68, [R241+0x1800] ;  /* 0x00180000f144783b */ /* 0x000fe60000004200 */
[----:B------:R-:W-:-:S02]  /*5230*/  FSEL R9, R45, -INF , !P0 ;  /* 0xff8000002d097808 */ /* 0x000fc40004000000 */
[----:B------:R-:W-:-:S04]  /*5240*/  ISETP.NE.AND P0, PT, R21, RZ, PT ;  /* 0x000000ff1500720c */ /* 0x000fc80003f05270 */
[----:B------:R-:W-:-:S04]  /*5250*/  ISETP.GT.AND P0, PT, R0, 0x9, !P0 ;  /* 0x000000090000780c */ /* 0x000fc80004704270 */
[----:B------:R-:W-:-:S04]  /*5260*/  ISETP.LT.OR P0, PT, R2, 0xa, P0 ;  /* 0x0000000a0200780c */ /* 0x000fc80000701670 */
[----:B------:R-:W-:Y:S02]  /*5270*/  FSEL R8, R40, -INF , !P0 ;  /* 0xff80000028087808 */ /* 0x000fe40004000000 */
[----:B------:R-:W-:-:S04]  /*5280*/  ISETP.NE.AND P0, PT, R22, RZ, PT ;  /* 0x000000ff1600720c */ /* 0x000fc80003f05270 */
[----:B------:R-:W-:-:S04]  /*5290*/  ISETP.GT.AND P0, PT, R0, 0x10, !P0 ;  /* 0x000000100000780c */ /* 0x000fc80004704270 */
[----:B------:R-:W-:-:S04]  /*52a0*/  ISETP.LT.OR P0, PT, R2, 0x11, P0 ;  /* 0x000000110200780c */ /* 0x000fc80000701670 */
[----:B------:R-:W-:Y:S02]  /*52b0*/  FSEL R7, R38, -INF , !P0 ;  /* 0xff80000026077808 */ /* 0x000fe40004000000 */
[----:B------:R-:W-:Y:S02]  /*52c0*/  ISETP.NE.AND P0, PT, R23, RZ, PT ;  /* 0x000000ff1700720c */ /* 0x000fe40003f05270 */
[----:B------:R-:W-:Y:S02]  /*52d0*/  LDSM.16.MT88.4 R20, [R239] ;  /* 0x00000000ef14783b */ /* 0x000fe40000004200 */
[----:B------:R-:W-:-:S04]  /*52e0*/  ISETP.GT.AND P0, PT, R0, 0x11, !P0 ;  /* 0x000000110000780c */ /* 0x000fc80004704270 */
[----:B------:R-:W-:-:S04]  /*52f0*/  ISETP.LT.OR P0, PT, R2, 0x12, P0 ;  /* 0x000000120200780c */ /* 0x000fc80000701670 */
[----:B------:R-:W-:Y:S02]  /*5300*/  FSEL R6, R33, -INF , !P0 ;  /* 0xff80000021067808 */ /* 0x000fe40004000000 */
[----:B------:R-:W-:-:S04]  /*5310*/  ISETP.GT.AND P0, PT, R0, 0x18, !P6 ;  /* 0x000000180000780c */ /* 0x000fc80007704270 */
[----:B------:R-:W-:-:S04]  /*5320*/  ISETP.LT.OR P0, PT, R2, 0x19, P0 ;  /* 0x000000190200780c */ /* 0x000fc80000701670 */
[----:B------:R-:W-:Y:S02]  /*5330*/  FSEL R5, R32, -INF , !P0 ;  /* 0xff80000020057808 */ /* 0x000fe40004000000 */
[----:B------:R-:W-:Y:S01]  /*5340*/  ISETP.GT.AND P0, PT, R0, 0x19, !P5 ;  /* 0x000000190000780c */ /* 0x000fe20006f04270 */
[----:B------:R-:W-:Y:S03]  /*5350*/  LDSM.16.MT88.4 R32, [R238] ;  /* 0x00000000ee20783b */ /* 0x000fe60000004200 */
        /* <DEDUP_REMOVED lines=11> */
[----:B------:R-:W-:Y:S01]  /*5410*/  ISETP.GT.AND P0, PT, R0, 0x29, !P1 ;  /* 0x000000290000780c */ /* 0x000fe20004f04270 */
[----:B------:R-:W-:Y:S01]  /*5420*/  LDSM.16.MT88.4 R28, [R238+0x800] ;  /* 0x00080000ee1c783b */ /* 0x000fe20000004200 */
[----:B------:R-:W-:Y:S02]  /*5430*/  FMNMX.FTZ R0, R11, R10, !PT ;  /* 0x0000000a0b007209 */ /* 0x000fe40007810000 */
[----:B------:R-:W-:Y:S02]  /*5440*/  ISETP.LT.OR P0, PT, R2, 0x2a, P0 ;  /* 0x0000002a0200780c */ /* 0x000fe40000701670 */
[----:B------:R-:W-:Y:S02]  /*5450*/  FMNMX.FTZ R0, R19, R0, !PT ;  /* 0x0000000013007209 */ /* 0x000fe40007810000 */
[----:B------:R-:W-:-:S02]  /*5460*/  FSEL R88, R27, -INF , !P0 ;  /* 0xff8000001b587808 */ /* 0x000fc40004000000 */
[----:B------:R-:W-:Y:S01]  /*5470*/  FMNMX.FTZ R0, R18, R0, !PT ;  /* 0x0000000012007209 */ /* 0x000fe20007810000 */
[----:B------:R-:W-:Y:S03]  /*5480*/  LDSM.16.MT88.4 R24, [R240] ;  /* 0x00000000f018783b */ /* 0x000fe60000004200 */
[----:B------:R-:W-:-:S04]  /*5490*/  FMNMX.FTZ R0, R17, R0, !PT ;  /* 0x0000000011007209 */ /* 0x000fc80007810000 */
[----:B------:R-:W-:-:S04]  /*54a0*/  FMNMX.FTZ R0, R16, R0, !PT ;  /* 0x0000000010007209 */ /* 0x000fc80007810000 */
[----:B------:R-:W-:-:S04]  /*54b0*/  FMNMX.FTZ R0, R15, R0, !PT ;  /* 0x000000000f007209 */ /* 0x000fc80007810000 */
[----:B------:R-:W-:-:S04]  /*54c0*/  FMNMX.FTZ R0, R13, R0, !PT ;  /* 0x000000000d007209 */ /* 0x000fc80007810000 */
[----:B------:R-:W-:-:S04]  /*54d0*/  FMNMX.FTZ R0, R95, R0, !PT ;  /* 0x000000005f007209 */ /* 0x000fc80007810000 */
[----:B------:R-:W-:-:S04]  /*54e0*/  FMNMX.FTZ R0, R94, R0, !PT ;  /* 0x000000005e007209 */ /* 0x000fc80007810000 */
[----:B------:R-:W-:-:S04]  /*54f0*/  FMNMX.FTZ R0, R93, R0, !PT ;  /* 0x000000005d007209 */ /* 0x000fc80007810000 */
[----:B------:R-:W-:-:S05]  /*5500*/  FMNMX.FTZ R0, R92, R0, !PT ;  /* 0x000000005c007209 */ /* 0x000fca0007810000 */
[----:B------:R-:W1:Y:S02]  /*5510*/  SHFL.BFLY PT, R2, R0, 0x2, 0x1f ;  /* 0x0c401f0000027f89 */ /* 0x000e6400000e0000 */
[----:B-1----:R-:W-:-:S05]  /*5520*/  FMNMX.FTZ R0, R0, R2, !PT ;  /* 0x0000000200007209 */ /* 0x002fca0007810000 */
[----:B------:R-:W1:Y:S02]  /*5530*/  SHFL.BFLY PT, R2, R0, 0x1, 0x1f ;  /* 0x0c201f0000027f89 */ /* 0x000e6400000e0000 */
[----:B-1----:R-:W-:Y:S02]  /*5540*/  FMNMX.FTZ R133, R0, R2, !PT ;  /* 0x0000000200857209 */ /* 0x002fe40007810000 */
[----:B------:R-:W-:Y:S02]  /*5550*/  FMNMX.FTZ R0, R4, R3, !PT ;  /* 0x0000000304007209 */ /* 0x000fe40007810000 */
[C---:B------:R-:W-:Y:S01]  /*5560*/  FSETP.NEU.FTZ.AND P0, PT, R133.reuse, -INF , PT ;  /* 0xff8000008500780b */ /* 0x040fe20003f1d000 */
[----:B------:R-:W-:Y:S01]  /*5570*/  FMUL.FTZ R2, R133, c[0x0][0x2d0] ;  /* 0x0000b40085027a20 */ /* 0x000fe20000410000 */
[----:B------:R-:W-:-:S04]  /*5580*/  FMNMX.FTZ R0, R9, R0, !PT ;  /* 0x0000000009007209 */ /* 0x000fc80007810000 */
[----:B------:R-:W-:Y:S02]  /*5590*/  FMNMX.FTZ R0, R8, R0, !PT ;  /* 0x0000000008007209 */ /* 0x000fe40007810000 */
[----:B------:R-:W-:Y:S02]  /*55a0*/  FSEL R2, R2, RZ, P0 ;  /* 0x000000ff02027208 */ /* 0x000fe40000000000 */
[----:B------:R-:W-:-:S03]  /*55b0*/  FMNMX.FTZ R0, R7, R0, !PT ;  /* 0x0000000007007209 */ /* 0x000fc60007810000 */
[--C-:B------:R-:W-:Y:S01]  /*55c0*/  FFMA.FTZ R10, R10, c[0x0][0x2d0], -R2.reuse ;  /* 0x0000b4000a0a7a23 */ /* 0x100fe20000010802 */
[----:B------:R-:W-:Y:S01]  /*55d0*/  FMNMX.FTZ R0, R6, R0, !PT ;  /* 0x0000000006007209 */ /* 0x000fe20007810000 */
[----:B------:R-:W-:Y:S02]  /*55e0*/  FFMA.FTZ R11, R11, c[0x0][0x2d0], -R2 ;  /* 0x0000b4000b0b7a23 */ /* 0x000fe40000010802 */
[----:B------:R1:W-:Y:S01]  /*55f0*/  MUFU.EX2 R100, R10 ;  /* 0x0000000a00647308 */ /* 0x0003e20000000800 */
[----:B------:R-:W-:-:S04]  /*5600*/  FMNMX.FTZ R0, R5, R0, !PT ;  /* 0x0000000005007209 */ /* 0x000fc80007810000 */
[----:B------:R-:W-:-:S03]  /*5610*/  FMNMX.FTZ R0, R12, R0, !PT ;  /* 0x000000000c007209 */ /* 0x000fc60007810000 */
[----:B------:R-:W-:Y:S01]  /*5620*/  MUFU.EX2 R101, R11 ;  /* 0x0000000b00657308 */ /* 0x000fe20000000800 */
[----:B------:R-:W-:-:S04]  /*5630*/  FMNMX.FTZ R0, R91, R0, !PT ;  /* 0x000000005b007209 */ /* 0x000fc80007810000 */
[----:B------:R-:W-:Y:S01]  /*5640*/  FMNMX.FTZ R0, R90, R0, !PT ;  /* 0x000000005a007209 */ /* 0x000fe20007810000 */
[----:B-1----:R-:W-:-:S03]  /*5650*/  FFMA.FTZ R10, R19, c[0x0][0x2d0], -R2 ;  /* 0x0000b400130a7a23 */ /* 0x002fc60000010802 */
[----:B------:R-:W-:Y:S01]  /*5660*/  FMNMX.FTZ R0, R89, R0, !PT ;  /* 0x0000000059007209 */ /* 0x000fe20007810000 */
[----:B------:R1:W-:Y:S03]  /*5670*/  MUFU.EX2 R102, R10 ;  /* 0x0000000a00667308 */ /* 0x0003e60000000800 */
[----:B------:R-:W-:-:S05]  /*5680*/  FMNMX.FTZ R0, R88, R0, !PT ;  /* 0x0000000058007209 */ /* 0x000fca0007810000 */
[----:B------:R-:W3:Y:S01]  /*5690*/  SHFL.BFLY PT, R14, R0, 0x2, 0x1f ;  /* 0x0c401f00000e7f89 */ /* 0x000ee200000e0000 */
[----:B-1----:R-:W-:-:S04]  /*56a0*/  FFMA.FTZ R10, R18, c[0x0][0x2d0], -R2 ;  /* 0x0000b400120a7a23 */ /* 0x002fc80000010802 */
[----:B------:R1:W-:Y:S01]  /*56b0*/  MUFU.EX2 R110, R10 ;  /* 0x0000000a006e7308 */ /* 0x0003e20000000800 */
[----:B---3--:R-:W-:Y:S01]  /*56c0*/  FMNMX.FTZ R0, R0, R14, !PT ;  /* 0x0000000e00007209 */ /* 0x008fe20007810000 */
[----:B--2---:R-:W-:Y:S04]  /*56d0*/  LDSM.16.MT88.4 R44, [R36] ;  /* 0x00000000242c783b */ /* 0x004fe80000004200 */
[----:B------:R-:W2:Y:S01]  /*56e0*/  SHFL.BFLY PT, R14, R0, 0x1, 0x1f ;  /* 0x0c201f00000e7f89 */ /* 0x000ea200000e0000 */
[----:B-1----:R-:W-:-:S04]  /*56f0*/  FFMA.FTZ R10, R17, c[0x0][0x2d0], -R2 ;  /* 0x0000b400110a7a23 */ /* 0x002fc80000010802 */
[----:B------:R1:W-:Y:S02]  /*5700*/  MUFU.EX2 R109, R10 ;  /* 0x0000000a006d7308 */ /* 0x0003e40000000800 */
[----:B-1----:R-:W-:Y:S01]  /*5710*/  FFMA.FTZ R10, R16, c[0x0][0x2d0], -R2 ;  /* 0x0000b400100a7a23 */ /* 0x002fe20000010802 */
[----:B--2---:R-:W-:-:S05]  /*5720*/  FMNMX.FTZ R132, R0, R14, !PT ;  /* 0x0000000e00847209 */ /* 0x004fca0007810000 */
[----:B------:R1:W-:Y:S01]  /*5730*/  MUFU.EX2 R116, R10 ;  /* 0x0000000a00747308 */ /* 0x0003e20000000800 */
[C---:B------:R-:W-:Y:S01]  /*5740*/  FSETP.NEU.FTZ.AND P0, PT, R132.reuse, -INF , PT ;  /* 0xff8000008400780b */ /* 0x040fe20003f1d000 */
[----:B------:R-:W-:-:S05]  /*5750*/  FMUL.FTZ R0, R132, c[0x0][0x2d0] ;  /* 0x0000b40084007a20 */ /* 0x000fca0000410000 */
[----:B------:R-:W-:-:S05]  /*5760*/  FSEL R0, R0, RZ, P0 ;  /* 0x000000ff00007208 */ /* 0x000fca0000000000 */
[--C-:B------:R-:W-:Y:S02]  /*5770*/  FFMA.FTZ R3, R3, c[0x0][0x2d0], -R0.reuse ;  /* 0x0000b40003037a23 */ /* 0x100fe40000010800 */
[----:B------:R-:W-:Y:S02]  /*5780*/  FFMA.FTZ R4, R4, c[0x0][0x2d0], -R0 ;  /* 0x0000b40004047a23 */ /* 0x000fe40000010800 */
[----:B------:R2:W-:Y:S01]  /*5790*/  MUFU.EX2 R108, R3 ;  /* 0x00000003006c7308 */ /* 0x0005e20000000800 */
[----:B-1----:R-:W-:-:S07]  /*57a0*/  FFMA.FTZ R10, R15, c[0x0][0x2d0], -R2 ;  /* 0x0000b4000f0a7a23 */ /* 0x002fce0000010802 */
[----:B------:R-:W1:Y:S01]  /*57b0*/  MUFU.EX2 R80, R4 ;  /* 0x0000000400507308 */ /* 0x000e620000000800 */
[----:B--2---:R-:W-:-:S07]  /*57c0*/  FFMA.FTZ R3, R9, c[0x0][0x2d0], -R0 ;  /* 0x0000b40009037a23 */ /* 0x004fce0000010800 */
[----:B------:R2:W-:Y:S01]  /*57d0*/  MUFU.EX2 R119, R10 ;  /* 0x0000000a00777308 */ /* 0x0005e20000000800 */
[----:B-1----:R-:W-:-:S07]  /*57e0*/  F2FP.BF16.PACK_AB R9, R108, R80 ;  /* 0x000000506c09723e */ /* 0x002fce00000010ff */
[----:B------:R1:W-:Y:S01]  /*57f0*/  MUFU.EX2 R111, R3 ;  /* 0x00000003006f7308 */ /* 0x0003e20000000800 */
[----:B------:R-:W-:Y:S01]  /*5800*/  F2FP.BF16.PACK_AB R4, R116, R109 ;  /* 0x0000006d7404723e */ /* 0x000fe200000010ff */
[----:B--2---:R-:W-:-:S06]  /*5810*/  FFMA.FTZ R10, R13, c[0x0][0x2d0], -R2 ;  /* 0x0000b4000d0a7a23 */ /* 0x004fcc0000010802 */
[----:B------:R2:W-:Y:S01]  /*5820*/  MUFU.EX2 R128, R10 ;  /* 0x0000000a00807308 */ /* 0x0005e20000000800 */
[----:B-1----:R-:W-:Y:S01]  /*5830*/  FFMA.FTZ R3, R8, c[0x0][0x2d0], -R0 ;  /* 0x0000b40008037a23 */ /* 0x002fe20000010800 */
[----:B------:R-:W-:-:S06]  /*5840*/  F2FP.BF16.PACK_AB R8, R100, R101 ;  /* 0x000000656408723e */ /* 0x000fcc00000010ff */
[----:B------:R1:W3:Y:S01]  /*5850*/  MUFU.EX2 R117, R3 ;  /* 0x0000000300757308 */ /* 0x0002e20000000800 */
[----:B--2---:R-:W-:Y:S01]  /*5860*/  F2FP.BF16.PACK_AB R10, R110, R102 ;  /* 0x000000666e0a723e */ /* 0x004fe200000010ff */
[----:B-1----:R-:W-:Y:S01]  /*5870*/  FFMA.FTZ R3, R7, c[0x0][0x2d0], -R0 ;  /* 0x0000b40007037a23 */ /* 0x002fe20000010800 */
[----:B---3--:R-:W-:-:S05]  /*5880*/  F2FP.BF16.PACK_AB R11, R117, R111 ;  /* 0x0000006f750b723e */ /* 0x008fca00000010ff */
[----:B------:R1:W-:Y:S02]  /*5890*/  MUFU.EX2 R118, R3 ;  /* 0x0000000300767308 */ /* 0x0003e40000000800 */
[C---:B------:R-:W-:Y:S08]  /*58a0*/  HMMA.16816.F32.BF16 R16, R8.reuse, R32, RZ ;  /* 0x000000200810723c */ /* 0x040ff000000418ff */
[----:B------:R-:W-:Y:S01]  /*58b0*/  HMMA.16816.F32.BF16 R36, R8, R20, RZ ;  /* 0x000000140824723c */ /* 0x000fe200000418ff */
[----:B-1----:R-:W-:Y:S01]  /*58c0*/  FFMA.FTZ R3, R6, c[0x0][0x2d0], -R0 ;  /* 0x0000b40006037a23 */ /* 0x002fe20000010800 */
[----:B------:R-:W-:-:S03]  /*58d0*/  F2FP.BF16.PACK_AB R6, R128, R119 ;  /* 0x000000778006723e */ /* 0x000fc600000010ff */
[----:B------:R1:W2:Y:S03]  /*58e0*/  MUFU.EX2 R81, R3 ;  /* 0x0000000300517308 */ /* 0x0002a60000000800 */
[C---:B------:R-:W-:Y:S08]  /*58f0*/  HMMA.16816.F32.BF16 R52, R8.reuse, R24, RZ ;  /* 0x000000180834723c */ /* 0x040ff000000418ff */
[----:B------:R-:W-:Y:S01]  /*5900*/  HMMA.16816.F32.BF16 R40, R8, R26, RZ ;  /* 0x0000001a0828723c */ /* 0x000fe200000418ff */
[----:B-1----:R-:W-:Y:S01]  /*5910*/  FFMA.FTZ R3, R5, c[0x0][0x2d0], -R0 ;  /* 0x0000b40005037a23 */ /* 0x002fe20000010800 */
[----:B--2---:R-:W-:-:S06]  /*5920*/  F2FP.BF16.PACK_AB R5, R81, R118 ;  /* 0x000000765105723e */ /* 0x004fcc00000010ff */
[----:B------:R-:W-:Y:S01]  /*5930*/  HMMA.16816.F32.BF16 R24, R8, R46, RZ ;  /* 0x0000002e0818723c */ /* 0x000fe200000418ff */
[----:B------:R1:W-:Y:S02]  /*5940*/  MUFU.EX2 R82, R3 ;  /* 0x0000000300527308 */ /* 0x0003e40000000800 */
[----:B-1----:R-:W-:-:S05]  /*5950*/  FFMA.FTZ R3, R12, c[0x0][0x2d0], -R0 ;  /* 0x0000b4000c037a23 */ /* 0x002fca0000010800 */
[C---:B------:R-:W-:Y:S01]  /*5960*/  HMMA.16816.F32.BF16 R12, R8.reuse, R34, RZ ;  /* 0x00000022080c723c */ /* 0x040fe200000418ff */
[----:B------:R-:W1:Y:S07]  /*5970*/  MUFU.EX2 R83, R3 ;  /* 0x0000000300537308 */ /* 0x000e6e0000000800 */
[C---:B------:R-:W-:Y:S08]  /*5980*/  HMMA.16816.F32.BF16 R32, R8.reuse, R22, RZ ;  /* 0x000000160820723c */ /* 0x040ff000000418ff */
[----:B------:R-:W-:Y:S01]  /*5990*/  HMMA.16816.F32.BF16 R20, R8, R48, RZ ;  /* 0x000000300814723c */ /* 0x000fe200000418ff */
[----:B-1----:R-:W-:-:S07]  /*59a0*/  F2FP.BF16.PACK_AB R7, R83, R82 ;  /* 0x000000525307723e */ /* 0x002fce00000010ff */
[----:B------:R-:W-:Y:S08]  /*59b0*/  HMMA.16816.F32.BF16 R144, R4, R30, R12 ;  /* 0x0000001e0490723c */ /* 0x000ff0000004180c */
[----:B------:R-:W-:Y:S08]  /*59c0*/  HMMA.16816.F32.BF16 R12, R8, R76, RZ ;  /* 0x0000004c080c723c */ /* 0x000ff000000418ff */
[----:B------:R-:W-:Y:S08]  /*59d0*/  HMMA.16816.F32.BF16 R156, R4, R28, R16 ;  /* 0x0000001c049c723c */ /* 0x000ff00000041810 */
[----:B------:R-:W-:Y:S01]  /*59e0*/  HMMA.16816.F32.BF16 R28, R8, R44, RZ ;  /* 0x0000002c081c723c */ /* 0x000fe200000418ff */
[----:B------:R-:W1:Y:S07]  /*59f0*/  LDSM.16.MT88.4 R44, [R239+0x1800] ;  /* 0x00180000ef2c783b */ /* 0x000e6e0000004200 */
[C---:B------:R-:W-:Y:S08]  /*5a00*/  HMMA.16816.F32.BF16 R20, R4.reuse, R56, R20 ;  /* 0x000000380414723c */ /* 0x040ff00000041814 */
[----:B------:R-:W-:Y:S08]  /*5a10*/  HMMA.16816.F32.BF16 R12, R4, R84, R12 ;  /* 0x00000054040c723c */ /* 0x000ff0000004180c */
[----:B------:R-:W-:Y:S01]  /*5a20*/  HMMA.16816.F32.BF16 R16, R8, R50, RZ ;  /* 0x000000320810723c */ /* 0x000fe200000418ff */
[----:B------:R-:W-:Y:S07]  /*5a30*/  LDSM.16.MT88.4 R48, [R240+0x3000] ;  /* 0x00300000f030783b */ /* 0x000fee0000004200 */
[----:B------:R-:W-:Y:S01]  /*5a40*/  IMAD.MOV.U32 R127, RZ, RZ, R20 ;  /* 0x000000ffff7f7224 */ /* 0x000fe200078e0014 */
[----:B------:R-:W-:Y:S01]  /*5a50*/  MOV R153, R23 ;  /* 0x0000001700997202 */ /* 0x000fe20000000f00 */
[----:B------:R-:W-:Y:S01]  /*5a60*/  IMAD.MOV.U32 R155, RZ, RZ, R21 ;  /* 0x000000ffff9b7224 */ /* 0x000fe200078e0015 */
[----:B------:R-:W-:Y:S01]  /*5a70*/  HMMA.16816.F32.BF16 R28, R4, R60, R28 ;  /* 0x0000003c041c723c */ /* 0x000fe2000004181c */
[----:B------:R-:W-:-:S02]  /*5a80*/  IMAD.MOV.U32 R154, RZ, RZ, R22 ;  /* 0x000000ffff9a7224 */ /* 0x000fc400078e0016 */
[----:B------:R-:W2:Y:S02]  /*5a90*/  LDSM.16.MT88.4 R20, [R239+0x2000] ;  /* 0x00200000ef14783b */ /* 0x000ea40000004200 */
[----:B------:R-:W-:Y:S01]  /*5aa0*/  IMAD.MOV.U32 R152, RZ, RZ, R12 ;  /* 0x000000ffff987224 */ /* 0x000fe200078e000c */
[----:B------:R-:W-:Y:S01]  /*5ab0*/  MOV R129, R15 ;  /* 0x0000000f00817202 */ /* 0x000fe20000000f00 */
[----:B------:R-:W-:Y:S01]  /*5ac0*/  IMAD.MOV.U32 R131, RZ, RZ, R13 ;  /* 0x000000ffff837224 */ /* 0x000fe200078e000d */
[----:B------:R-:W-:Y:S01]  /*5ad0*/  HMMA.16816.F32.BF16 R24, R4, R62, R24 ;  /* 0x0000003e0418723c */ /* 0x000fe20000041818 */
[----:B------:R-:W-:-:S07]  /*5ae0*/  IMAD.MOV.U32 R130, RZ, RZ, R14 ;  /* 0x000000ffff827224 */ /* 0x000fce00078e000e */
[----:B-1----:R-:W-:Y:S08]  /*5af0*/  HMMA.16816.F32.BF16 R12, R8, R44, RZ ;  /* 0x0000002c080c723c */ /* 0x002ff000000418ff */
[----:B------:R-:W-:Y:S01]  /*5b00*/  HMMA.16816.F32.BF16 R140, R4, R64, R36 ;  /* 0x00000040048c723c */ /* 0x000fe20000041824 */
[----:B------:R-:W1:Y:S01]  /*5b10*/  LDSM.16.MT88.4 R36, [R241+0x2000] ;  /* 0x00200000f124783b */ /* 0x000e620000004200 */
[----:B------:R-:W-:Y:S01]  /*5b20*/  IMAD.MOV.U32 R124, RZ, RZ, R31 ;  /* 0x000000ffff7c7224 */ /* 0x000fe200078e001f */
[----:B------:R-:W-:Y:S01]  /*5b30*/  MOV R120, R28 ;  /* 0x0000001c00787202 */ /* 0x000fe20000000f00 */
[----:B------:R-:W-:-:S02]  /*5b40*/  IMAD.MOV.U32 R123, RZ, RZ, R29 ;  /* 0x000000ffff7b7224 */ /* 0x000fc400078e001d */
[----:B------:R-:W-:Y:S02]  /*5b50*/  IMAD.MOV.U32 R121, RZ, RZ, R30 ;  /* 0x000000ffff797224 */ /* 0x000fe400078e001e */
[----:B------:R-:W-:Y:S01]  /*5b60*/  HMMA.16816.F32.BF16 R96, R4, R66, R32 ;  /* 0x000000420460723c */ /* 0x000fe20000041820 */
[----:B------:R-:W-:Y:S01]  /*5b70*/  IMAD.MOV.U32 R113, RZ, RZ, R25 ;  /* 0x000000ffff717224 */ /* 0x000fe200078e0019 */
[----:B------:R-:W-:Y:S01]  /*5b80*/  MOV R106, R24 ;  /* 0x00000018006a7202 */ /* 0x000fe20000000f00 */
[----:B------:R-:W-:Y:S02]  /*5b90*/  IMAD.MOV.U32 R112, RZ, RZ, R26 ;  /* 0x000000ffff707224 */ /* 0x000fe400078e001a */
[----:B------:R-:W-:-:S03]  /*5ba0*/  IMAD.MOV.U32 R107, RZ, RZ, R27 ;  /* 0x000000ffff6b7224 */ /* 0x000fc600078e001b */
[C---:B------:R-:W-:Y:S01]  /*5bb0*/  HMMA.16816.F32.BF16 R136, R4.reuse, R74, R40 ;  /* 0x0000004a0488723c */ /* 0x040fe20000041828 */
[----:B------:R-:W3:Y:S07]  /*5bc0*/  LDSM.16.MT88.4 R40, [R238+0x3000] ;  /* 0x00300000ee28783b */ /* 0x000eee0000004200 */
[C---:B------:R-:W-:Y:S01]  /*5bd0*/  HMMA.16816.F32.BF16 R16, R4.reuse, R58, R16 ;  /* 0x0000003a0410723c */ /* 0x040fe20000041810 */
[----:B------:R-:W4:Y:S07]  /*5be0*/  LDSM.16.MT88.4 R56, [R239+0x3000] ;  /* 0x00300000ef38783b */ /* 0x000f2e0000004200 */
[----:B--2---:R-:W-:Y:S01]  /*5bf0*/  HMMA.16816.F32.BF16 R60, R4, R20, R12 ;  /* 0x00000014043c723c */ /* 0x004fe2000004180c */
[----:B------:R-:W-:Y:S01]  /*5c00*/  IMAD.MOV.U32 R126, RZ, RZ, R99 ;  /* 0x000000ffff7e7224 */ /* 0x000fe200078e0063 */
[----:B------:R-:W-:Y:S01]  /*5c10*/  MOV R125, R96 ;  /* 0x00000060007d7202 */ /* 0x000fe20000000f00 */
[----:B------:R-:W-:-:S02]  /*5c20*/  IMAD.MOV.U32 R77, RZ, RZ, R97 ;  /* 0x000000ffff4d7224 */ /* 0x000fc400078e0061 */
[----:B------:R-:W-:-:S03]  /*5c30*/  IMAD.MOV.U32 R76, RZ, RZ, R98 ;  /* 0x000000ffff4c7224 */ /* 0x000fc600078e0062 */
[C---:B------:R-:W-:Y:S01]  /*5c40*/  HMMA.16816.F32.BF16 R32, R8.reuse, R46, RZ ;  /* 0x0000002e0820723c */ /* 0x040fe200000418ff */
[----:B------:R-:W2:Y:S07]  /*5c50*/  LDSM.16.MT88.4 R44, [R240+0x3800] ;  /* 0x00380000f02c783b */ /* 0x000eae0000004200 */
[----:B------:R-:W-:Y:S01]  /*5c60*/  HMMA.16816.F32.BF16 R28, R8, R68, RZ ;  /* 0x00000044081c723c */ /* 0x000fe200000418ff */
[----:B------:R-:W-:Y:S01]  /*5c70*/  IMAD.MOV.U32 R105, RZ, RZ, R17 ;  /* 0x000000ffff697224 */ /* 0x000fe200078e0011 */
[----:B------:R-:W-:Y:S01]  /*5c80*/  MOV R99, R16 ;  /* 0x0000001000637202 */ /* 0x000fe20000000f00 */
[----:B------:R-:W-:-:S02]  /*5c90*/  IMAD.MOV.U32 R104, RZ, RZ, R18 ;  /* 0x000000ffff687224 */ /* 0x000fc400078e0012 */
[----:B------:R-:W-:-:S03]  /*5ca0*/  IMAD.MOV.U32 R103, RZ, RZ, R19 ;  /* 0x000000ffff677224 */ /* 0x000fc600078e0013 */
[----:B------:R-:W-:Y:S01]  /*5cb0*/  HMMA.16816.F32.BF16 R24, R8, R70, RZ ;  /* 0x000000460818723c */ /* 0x000fe200000418ff */
[----:B------:R-:W-:Y:S01]  /*5cc0*/  IMAD.MOV.U32 R98, RZ, RZ, R61 ;  /* 0x000000ffff627224 */ /* 0x000fe200078e003d */
[----:B------:R-:W-:Y:S01]  /*5cd0*/  MOV R3, R60 ;  /* 0x0000003c00037202 */ /* 0x000fe20000000f00 */
[----:B------:R-:W-:Y:S02]  /*5ce0*/  IMAD.MOV.U32 R97, RZ, RZ, R62 ;  /* 0x000000ffff617224 */ /* 0x000fe400078e003e */
[----:B------:R-:W-:-:S03]  /*5cf0*/  IMAD.MOV.U32 R96, RZ, RZ, R63 ;  /* 0x000000ffff607224 */ /* 0x000fc600078e003f */
[----:B------:R-:W-:Y:S01]  /*5d00*/  HMMA.16816.F32.BF16 R148, R4, R72, R52 ;  /* 0x000000480494723c */ /* 0x000fe20000041834 */
[----:B------:R-:W5:Y:S07]  /*5d10*/  LDSM.16.MT88.4 R52, [R238+0x3800] ;  /* 0x00380000ee34783b */ /* 0x000f6e0000004200 */
[----:B------:R-:W-:Y:S08]  /*5d20*/  HMMA.16816.F32.BF16 R16, R8, R78, RZ ;  /* 0x0000004e0810723c */ /* 0x000ff000000418ff */
[C---:B------:R-:W-:Y:S01]  /*5d30*/  HMMA.16816.F32.BF16 R60, R4.reuse, R22, R32 ;  /* 0x00000016043c723c */ /* 0x040fe20000041820 */
[----:B------:R-:W2:Y:S07]  /*5d40*/  LDSM.16.MT88.4 R32, [R239+0x3800] ;  /* 0x00380000ef20783b */ /* 0x000eae0000004200 */
[C---:B-1----:R-:W-:Y:S08]  /*5d50*/  HMMA.16816.F32.BF16 R72, R4.reuse, R36, R28 ;  /* 0x000000240448723c */ /* 0x042ff0000004181c */
[----:B------:R-:W-:Y:S01]  /*5d60*/  HMMA.16816.F32.BF16 R68, R4, R38, R24 ;  /* 0x000000260444723c */ /* 0x000fe20000041818 */
[----:B------:R-:W1:Y:S07]  /*5d70*/  LDSM.16.MT88.4 R36, [R241+0x3000] ;  /* 0x00300000f124783b */ /* 0x000e6e0000004200 */
[C---:B------:R-:W-:Y:S07]  /*5d80*/  HMMA.16816.F32.BF16 R20, R8.reuse, R50, RZ ;  /* 0x000000320814723c */ /* 0x040fee00000418ff */
[----:B------:R-:W-:Y:S01]  /*5d90*/  IMAD.MOV.U32 R50, RZ, RZ, R104 ;  /* 0x000000ffff327224 */ /* 0x000fe200078e0068 */
[----:B---3--:R-:W-:Y:S01]  /*5da0*/  HMMA.16816.F32.BF16 R12, R8, R40, RZ ;  /* 0x00000028080c723c */ /* 0x008fe200000418ff */
[----:B------:R-:W-:-:S06]  /*5db0*/  MOV R51, R103 ;  /* 0x0000006700337202 */ /* 0x000fcc0000000f00 */
[----:B------:R-:W-:Y:S01]  /*5dc0*/  IMAD.MOV.U32 R40, RZ, RZ, R106 ;  /* 0x000000ffff287224 */ /* 0x000fe200078e006a */
[----:B------:R-:W-:Y:S01]  /*5dd0*/  HMMA.16816.F32.BF16 R64, R4, R86, R16 ;  /* 0x000000560440723c */ /* 0x000fe20000041810 */
[----:B------:R-:W-:-:S07]  /*5de0*/  IMAD.MOV.U32 R41, RZ, RZ, R113 ;  /* 0x000000ffff297224 */ /* 0x000fce00078e0071 */
[C---:B----4-:R-:W-:Y:S07]  /*5df0*/  HMMA.16816.F32.BF16 R16, R8.reuse, R56, RZ ;  /* 0x000000380810723c */ /* 0x050fee00000418ff */
[----:B------:R-:W-:Y:S01]  /*5e00*/  IMAD.MOV.U32 R57, RZ, RZ, R127 ;  /* 0x000000ffff397224 */ /* 0x000fe200078e007f */
[----:B------:R-:W-:Y:S01]  /*5e10*/  HMMA.16816.F32.BF16 R24, R8, R48, RZ ;  /* 0x000000300818723c */ /* 0x000fe200000418ff */
[----:B------:R-:W-:-:S06]  /*5e20*/  IMAD.MOV.U32 R56, RZ, RZ, R126 ;  /* 0x000000ffff387224 */ /* 0x000fcc00078e007e */
[----:B------:R-:W-:Y:S01]  /*5e30*/  IMAD.MOV.U32 R48, RZ, RZ, R99 ;  /* 0x000000ffff307224 */ /* 0x000fe200078e0063 */
[----:B--2---:R-:W-:Y:S01]  /*5e40*/  HMMA.16816.F32.BF16 R84, R4, R46, R20 ;  /* 0x0000002e0454723c */ /* 0x004fe20000041814 */
[----:B------:R-:W2:Y:S01]  /*5e50*/  LDSM.16.MT88.4 R20, [R241+0x3800] ;  /* 0x00380000f114783b */ /* 0x000ea20000004200 */
[----:B------:R-:W-:-:S05]  /*5e60*/  IMAD.MOV.U32 R49, RZ, RZ, R105 ;  /* 0x000000ffff317224 */ /* 0x000fca00078e0069 */
[----:B------:R-:W-:Y:S01]  /*5e70*/  IMAD.MOV.U32 R46, RZ, RZ, R123 ;  /* 0x000000ffff2e7224 */ /* 0x000fe200078e007b */
[----:B------:R-:W-:Y:S01]  /*5e80*/  HMMA.16816.F32.BF16 R28, R8, R42, RZ ;  /* 0x0000002a081c723c */ /* 0x000fe200000418ff */
[----:B------:R-:W-:-:S06]  /*5e90*/  MOV R47, R121 ;  /* 0x00000079002f7202 */ /* 0x000fcc0000000f00 */
[----:B------:R-:W-:Y:S01]  /*5ea0*/  MOV R43, R107 ;  /* 0x0000006b002b7202 */ /* 0x000fe20000000f00 */
[----:B-----5:R-:W-:Y:S01]  /*5eb0*/  HMMA.16816.F32.BF16 R176, R4, R52, R12 ;  /* 0x0000003404b0723c */ /* 0x020fe2000004180c */
[----:B------:R-:W-:-:S06]  /*5ec0*/  IMAD.MOV.U32 R42, RZ, RZ, R112 ;  /* 0x000000ffff2a7224 */ /* 0x000fcc00078e0070 */
[----:B------:R-:W-:Y:S01]  /*5ed0*/  IMAD.MOV.U32 R53, RZ, RZ, R98 ;  /* 0x000000ffff357224 */ /* 0x000fe200078e0062 */
[----:B------:R-:W-:Y:S01]  /*5ee0*/  HMMA.16816.F32.BF16 R12, R8, R58, RZ ;  /* 0x0000003a080c723c */ /* 0x000fe200000418ff */
[----:B------:R-:W-:Y:S02]  /*5ef0*/  IMAD.MOV.U32 R52, RZ, RZ, R3 ;  /* 0x000000ffff347224 */ /* 0x000fe400078e0003 */
[----:B------:R-:W-:-:S04]  /*5f00*/  FADD.FTZ R3, R101, R100 ;  /* 0x0000006465037221 */ /* 0x000fc80000010000 */
[----:B------:R-:W-:Y:S01]  /*5f10*/  IMAD.MOV.U32 R58, RZ, RZ, R77 ;  /* 0x000000ffff3a7224 */ /* 0x000fe200078e004d */
[----:B------:R-:W-:Y:S01]  /*5f20*/  HMMA.16816.F32.BF16 R168, R4, R32, R16 ;  /* 0x0000002004a8723c */ /* 0x000fe20000041810 */
[----:B------:R-:W-:Y:S01]  /*5f30*/  MOV R59, R76 ;  /* 0x0000004c003b7202 */ /* 0x000fe20000000f00 */
[----:B------:R-:W-:-:S04]  /*5f40*/  FADD.FTZ R3, R102, R3 ;  /* 0x0000000366037221 */ /* 0x000fc80000010000 */
[----:B------:R-:W-:Y:S02]  /*5f50*/  FADD.FTZ R3, R110, R3 ;  /* 0x000000036e037221 */ /* 0x000fe40000010000 */
[----:B------:R-:W-:Y:S01]  /*5f60*/  HMMA.16816.F32.BF16 R172, R4, R44, R24 ;  /* 0x0000002c04ac723c */ /* 0x000fe20000041818 */
[----:B------:R-:W3:Y:S01]  /*5f70*/  LDSM.16.MT88.4 R24, [R238+0x4800] ;  /* 0x00480000ee18783b */ /* 0x000ee20000004200 */
[----:B------:R-:W-:Y:S02]  /*5f80*/  IMAD.MOV.U32 R33, RZ, RZ, R120 ;  /* 0x000000ffff217224 */ /* 0x000fe400078e0078 */
[----:B------:R-:W-:Y:S02]  /*5f90*/  FFMA.FTZ R32, R89, c[0x0][0x2d0], -R0 ;  /* 0x0000b40059207a23 */ /* 0x000fe40000010800 */
[----:B------:R-:W-:Y:S02]  /*5fa0*/  IMAD.MOV.U32 R89, RZ, RZ, R58 ;  /* 0x000000ffff597224 */ /* 0x000fe400078e003a */
[----:B-1----:R-:W-:Y:S01]  /*5fb0*/  HMMA.16816.F32.BF16 R16, R8, R36, RZ ;  /* 0x000000240810723c */ /* 0x002fe200000418ff */
[----:B------:R-:W-:-:S02]  /*5fc0*/  IMAD.MOV.U32 R45, RZ, RZ, R125 ;  /* 0x000000ffff2d7224 */ /* 0x000fc400078e007d */
[----:B------:R-:W-:Y:S02]  /*5fd0*/  IMAD.MOV.U32 R44, RZ, RZ, R124 ;  /* 0x000000ffff2c7224 */ /* 0x000fe400078e007c */
[----:B------:R-:W-:Y:S02]  /*5fe0*/  IMAD.MOV.U32 R58, RZ, RZ, R130 ;  /* 0x000000ffff3a7224 */ /* 0x000fe400078e0082 */
[----:B------:R-:W-:Y:S01]  /*5ff0*/  MOV R37, R114 ;  /* 0x0000007200257202 */ /* 0x000fe20000000f00 */
[----:B------:R-:W-:Y:S01]  /*6000*/  HMMA.16816.F32.BF16 R76, R4, R54, R28 ;  /* 0x00000036044c723c */ /* 0x000fe2000004181c */
[----:B------:R-:W-:-:S06]  /*6010*/  MOV R36, R33 ;  /* 0x0000002100247202 */ /* 0x000fcc0000000f00 */
[----:B------:R-:W-:Y:S01]  /*6020*/  IMAD.MOV.U32 R54, RZ, RZ, R97 ;  /* 0x000000ffff367224 */ /* 0x000fe200078e0061 */
[----:B------:R-:W-:Y:S01]  /*6030*/  MOV R55, R96 ;  /* 0x0000006000377202 */ /* 0x000fe20000000f00 */
[--C-:B------:R-:W-:Y:S01]  /*6040*/  FFMA.FTZ R30, R95, c[0x0][0x2d0], -R2.reuse ;  /* 0x0000b4005f1e7a23 */ /* 0x100fe20000010802 */
[----:B------:R-:W-:Y:S01]  /*6050*/  HMMA.16816.F32.BF16 R96, R4, R34, R12 ;  /* 0x000000220460723c */ /* 0x000fe2000004180c */
[--C-:B------:R-:W-:Y:S02]  /*6060*/  FFMA.FTZ R29, R94, c[0x0][0x2d0], -R2.reuse ;  /* 0x0000b4005e1d7a23 */ /* 0x100fe40000010802 */
[----:B------:R-:W-:Y:S02]  /*6070*/  FFMA.FTZ R28, R93, c[0x0][0x2d0], -R2 ;  /* 0x0000b4005d1c7a23 */ /* 0x000fe40000010802 */
[----:B------:R-:W-:Y:S01]  /*6080*/  FFMA.FTZ R31, R88, c[0x0][0x2d0], -R0 ;  /* 0x0000b400581f7a23 */ /* 0x000fe20000010800 */
[----:B------:R-:W-:Y:S01]  /*6090*/  MOV R88, R45 ;  /* 0x0000002d00587202 */ /* 0x000fe20000000f00 */
[----:B------:R-:W-:Y:S01]  /*60a0*/  IMAD.MOV.U32 R34, RZ, RZ, R115 ;  /* 0x000000ffff227224 */ /* 0x000fe200078e0073 */
[----:B------:R-:W-:Y:S01]  /*60b0*/  HMMA.16816.F32.BF16 R12, R8, R38, RZ ;  /* 0x00000026080c723c */ /* 0x000fe200000418ff */
[----:B------:R-:W-:-:S02]  /*60c0*/  IMAD.MOV.U32 R35, RZ, RZ, R122 ;  /* 0x000000ffff237224 */ /* 0x000fc400078e007a */
[----:B------:R-:W-:Y:S02]  /*60d0*/  IMAD.MOV.U32 R95, RZ, RZ, R34 ;  /* 0x000000ffff5f7224 */ /* 0x000fe400078e0022 */
[----:B------:R-:W-:Y:S02]  /*60e0*/  IMAD.MOV.U32 R94, RZ, RZ, R35 ;  /* 0x000000ffff5e7224 */ /* 0x000fe400078e0023 */
[----:B------:R-:W-:Y:S01]  /*60f0*/  IMAD.MOV.U32 R39, RZ, RZ, R44 ;  /* 0x000000ffff277224 */ /* 0x000fe200078e002c */
[----:B--2---:R-:W-:Y:S01]  /*6100*/  HMMA.16816.F32.BF16 R124, R4, R20, R16 ;  /* 0x00000014047c723c */ /* 0x004fe20000041810 */
[----:B------:R-:W1:Y:S01]  /*6110*/  LDSM.16.MT88.4 R16, [R238+0x5000] ;  /* 0x00500000ee10783b */ /* 0x000e620000004200 */
[----:B------:R-:W-:Y:S01]  /*6120*/  IMAD.MOV.U32 R44, RZ, RZ, R57 ;  /* 0x000000ffff2c7224 */ /* 0x000fe200078e0039 */
[----:B------:R-:W-:Y:S01]  /*6130*/  MOV R57, R131 ;  /* 0x0000008300397202 */ /* 0x000fe20000000f00 */
[----:B------:R-:W-:Y:S02]  /*6140*/  IMAD.MOV.U32 R38, RZ, RZ, R47 ;  /* 0x000000ffff267224 */ /* 0x000fe400078e002f */
[----:B------:R-:W-:-:S02]  /*6150*/  IMAD.MOV.U32 R45, RZ, RZ, R155 ;  /* 0x000000ffff2d7224 */ /* 0x000fc400078e009b */
[----:B------:R-:W-:-:S08]  /*6160*/  IMAD.MOV.U32 R47, RZ, RZ, R153 ;  /* 0x000000ffff2f7224 */ /* 0x000fd000078e0099 */
[----:B------:R-:W-:Y:S01]  /*6170*/  HMMA.16816.F32.BF16 R104, R4, R22, R12 ;  /* 0x000000160468723c */ /* 0x000fe2000004180c */
[----:B------:R-:W2:Y:S07]  /*6180*/  LDSM.16.MT88.4 R20, [R240+0x4800] ;  /* 0x00480000f014783b */ /* 0x000eae0000004200 */
[----:B---3--:R-:W-:Y:S07]  /*6190*/  HMMA.16816.F32.BF16 R12, R8, R24, RZ ;  /* 0x00000018080c723c */ /* 0x008fee00000418ff */
[----:B------:R-:W-:Y:S01]  /*61a0*/  FFMA.FTZ R25, R91, c[0x0][0x2d0], -R0 ;  /* 0x0000b4005b197a23 */ /* 0x000fe20000010800 */
[----:B------:R-:W-:Y:S01]  /*61b0*/  MOV R91, R56 ;  /* 0x00000038005b7202 */ /* 0x000fe20000000f00 */
[----:B------:R-:W-:Y:S11]  /*61c0*/  IMAD.MOV.U32 R56, RZ, RZ, R152 ;  /* 0x000000ffff387224 */ /* 0x000ff600078e0098 */
[----:B------:R-:W-:Y:S04]  /*61d0*/  @!UPT UIADD3 URZ, URZ, URZ, URZ ;  /* 0x0000003f3f3ff290 */ /* 0x000fe8000fffe03f */
[----:B-1----:R-:W-:Y:S07]  /*61e0*/  HMMA.16816.F32.BF16 R100, R4, R16, R12 ;  /* 0x000000100464723c */ /* 0x002fee000004180c */
[----:B------:R-:W-:Y:S01]  /*61f0*/  FADD.FTZ R16, R109, R3 ;  /* 0x000000036d107221 */ /* 0x000fe20000010000 */
[----:B------:R-:W-:Y:S01]  /*6200*/  HMMA.16816.F32.BF16 R12, R8, R26, RZ ;  /* 0x0000001a080c723c */ /* 0x000fe200000418ff */
[----:B------:R-:W-:Y:S02]  /*6210*/  FADD.FTZ R3, R80, R108 ;  /* 0x0000006c50037221 */ /* 0x000fe40000010000 */
[----:B------:R-:W-:-:S02]  /*6220*/  FADD.FTZ R24, R116, R16 ;  /* 0x0000001074187221 */ /* 0x000fc40000010000 */
[----:B------:R-:W-:Y:S02]  /*6230*/  FADD.FTZ R3, R111, R3 ;  /* 0x000000036f037221 */ /* 0x000fe40000010000 */
[----:B------:R-:W-:Y:S02]  /*6240*/  FFMA.FTZ R27, R92, c[0x0][0x2d0], -R2 ;  /* 0x0000b4005c1b7a23 */ /* 0x000fe40000010802 */
[----:B------:R-:W-:Y:S02]  /*6250*/  FADD.FTZ R3, R117, R3 ;  /* 0x0000000375037221 */ /* 0x000fe40000010000 */
[----:B------:R-:W-:Y:S02]  /*6260*/  FFMA.FTZ R26, R90, c[0x0][0x2d0], -R0 ;  /* 0x0000b4005a1a7a23 */ /* 0x000fe40000010800 */
[----:B------:R-:W-:Y:S02]  /*6270*/  FADD.FTZ R2, R118, R3 ;  /* 0x0000000376027221 */ /* 0x000fe40000010000 */
[----:B------:R1:W-:Y:S01]  /*6280*/  MUFU.EX2 R0, R26 ;  /* 0x0000001a00007308 */ /* 0x0003e20000000800 */
[----:B------:R-:W-:-:S02]  /*6290*/  IMAD.MOV.U32 R90, RZ, RZ, R59 ;  /* 0x000000ffff5a7224 */ /* 0x000fc400078e003b */
[----:B------:R-:W-:Y:S02]  /*62a0*/  FADD.FTZ R2, R81, R2 ;  /* 0x0000000251027221 */ /* 0x000fe40000010000 */
[----:B------:R-:W-:Y:S02]  /*62b0*/  IMAD.MOV.U32 R59, RZ, RZ, R129 ;  /* 0x000000ffff3b7224 */ /* 0x000fe400078e0081 */
[----:B------:R-:W-:Y:S02]  /*62c0*/  IMAD.MOV.U32 R80, RZ, RZ, R37 ;  /* 0x000000ffff507224 */ /* 0x000fe400078e0025 */
[----:B------:R-:W-:Y:S01]  /*62d0*/  HMMA.16816.F32.BF16 R112, R4, R18, R12 ;  /* 0x000000120470723c */ /* 0x000fe2000004180c */
[----:B------:R-:W3:Y:S01]  /*62e0*/  LDSM.16.MT88.4 R16, [R240+0x5000] ;  /* 0x00500000f010783b */ /* 0x000ee20000004200 */
[----:B------:R-:W-:Y:S01]  /*62f0*/  IMAD.MOV.U32 R37, RZ, RZ, R46 ;  /* 0x000000ffff257224 */ /* 0x000fe200078e002e */
[----:B------:R-:W-:Y:S02]  /*6300*/  MOV R46, R154 ;  /* 0x0000009a002e7202 */ /* 0x000fe40000000f00 */
[----:B------:R-:W-:Y:S01]  /*6310*/  LDSM.16.MT88.4 R152, [R238+0x1000] ;  /* 0x00100000ee98783b */ /* 0x000fe20000004200 */
[----:B-1----:R-:W-:-:S02]  /*6320*/  IMAD.MOV.U32 R26, RZ, RZ, R80 ;  /* 0x000000ffff1a7224 */ /* 0x002fc400078e0050 */
[----:B--2---:R-:W-:Y:S11]  /*6330*/  HMMA.16816.F32.BF16 R12, R8, R20, RZ ;  /* 0x00000014080c723c */ /* 0x004ff600000418ff */
[----:B------:R-:W-:Y:S11]  /*6340*/  @!UPT UIADD3 URZ, URZ, URZ, URZ ;  /* 0x0000003f3f3ff290 */ /* 0x000ff6000fffe03f */
[----:B------:R-:W-:Y:S02]  /*6350*/  @!UPT UIADD3 URZ, URZ, URZ, URZ ;  /* 0x0000003f3f3ff290 */ /* 0x000fe4000fffe03f */
[----:B---3--:R-:W-:Y:S08]  /*6360*/  HMMA.16816.F32.BF16 R108, R4, R16, R12 ;  /* 0x00000010046c723c */ /* 0x008ff0000004180c */
[----:B------:R-:W-:Y:S01]  /*6370*/  HMMA.16816.F32.BF16 R12, R8, R22, RZ ;  /* 0x00000016080c723c */ /* 0x000fe200000418ff */
[----:B------:R-:W-:Y:S11]  /*6380*/  LDSM.16.MT88.4 R20, [R239+0x5000] ;  /* 0x00500000ef14783b */ /* 0x000ff60000004200 */
[----:B------:R-:W-:Y:S11]  /*6390*/  @!UPT UIADD3 URZ, URZ, URZ, URZ ;  /* 0x0000003f3f3ff290 */ /* 0x000ff6000fffe03f */
[----:B------:R-:W-:Y:S01]  /*63a0*/  @!UPT UIADD3 URZ, URZ, URZ, URZ ;  /* 0x0000003f3f3ff290 */ /* 0x000fe2000fffe03f */
[----:B------:R-:W-:Y:S01]  /*63b0*/  HMMA.16816.F32.BF16 R120, R4, R18, R12 ;  /* 0x000000120478723c */ /* 0x000fe2000004180c */
[----:B------:R-:W1:Y:S06]  /*63c0*/  LDSM.16.MT88.4 R16, [R239+0x4800] ;  /* 0x00480000ef10783b */ /* 0x000e6c0000004200 */
[----:B------:R-:W-:Y:S02]  /*63d0*/  FADD.FTZ R12, R119, R24 ;  /* 0x00000018770c7221 */ /* 0x000fe40000010000 */
[----:B------:R-:W-:Y:S02]  /*63e0*/  FADD.FTZ R24, R82, R2 ;  /* 0x0000000252187221 */ /* 0x000fe40000010000 */
[----:B------:R-:W-:Y:S01]  /*63f0*/  FADD.FTZ R3, R128, R12 ;  /* 0x0000000c80037221 */ /* 0x000fe20000010000 */
[----:B------:R-:W2:Y:S02]  /*6400*/  MUFU.EX2 R2, R25 ;  /* 0x0000001900027308 */ /* 0x000ea40000000800 */
[----:B--2---:R-:W-:-:S02]  /*6410*/  F2FP.BF16.PACK_AB R129, R0, R2 ;  /* 0x000000020081723e */ /* 0x004fc400000010ff */
[----:B------:R-:W-:Y:S01]  /*6420*/  MOV R25, R94 ;  /* 0x0000005e00197202 */ /* 0x000fe20000000f00 */
[----:B-1----:R-:W-:Y:S03]  /*6430*/  HMMA.16816.F32.BF16 R12, R8, R16, RZ ;  /* 0x00000010080c723c */ /* 0x002fe600000418ff */
[----:B------:R-:W1:Y:S08]  /*6440*/  MUFU.EX2 R17, R30 ;  /* 0x0000001e00117308 */ /* 0x000e700000000800 */
[----:B------:R-:W2:Y:S01]  /*6450*/  MUFU.EX2 R16, R29 ;  /* 0x0000001d00107308 */ /* 0x000ea20000000800 */
[----:B-1----:R-:W-:Y:S11]  /*6460*/  FADD.FTZ R3, R17, R3 ;  /* 0x0000000311037221 */ /* 0x002ff60000010000 */
[----:B------:R-:W-:Y:S01]  /*6470*/  @!UPT UIADD3 URZ, URZ, URZ, URZ ;  /* 0x0000003f3f3ff290 */ /* 0x000fe2000fffe03f */
[----:B------:R-:W-:Y:S01]  /*6480*/  HMMA.16816.F32.BF16 R116, R4, R20, R12 ;  /* 0x000000140474723c */ /* 0x000fe2000004180c */
[C---:B--2---:R-:W-:Y:S01]  /*6490*/  FADD.FTZ R3, R16.reuse, R3 ;  /* 0x0000000310037221 */ /* 0x044fe20000010000 */
[----:B------:R-:W-:-:S06]  /*64a0*/  F2FP.BF16.PACK_AB R128, R16, R17 ;  /* 0x000000111080723e */ /* 0x000fcc00000010ff */
[----:B------:R-:W-:Y:S01]  /*64b0*/  HMMA.16816.F32.BF16 R12, R8, R18, RZ ;  /* 0x00000012080c723c */ /* 0x000fe200000418ff */
[----:B------:R-:W1:Y:S08]  /*64c0*/  MUFU.EX2 R19, R28 ;  /* 0x0000001c00137308 */ /* 0x000e700000000800 */
[----:B------:R-:W2:Y:S01]  /*64d0*/  MUFU.EX2 R18, R27 ;  /* 0x0000001b00127308 */ /* 0x000ea20000000800 */
[----:B-1----:R-:W-:Y:S11]  /*64e0*/  FADD.FTZ R3, R19, R3 ;  /* 0x0000000313037221 */ /* 0x002ff60000010000 */
[----:B------:R-:W-:Y:S03]  /*64f0*/  @!UPT UIADD3 URZ, URZ, URZ, URZ ;  /* 0x0000003f3f3ff290 */ /* 0x000fe6000fffe03f */
[----:B------:R-:W-:Y:S01]  /*6500*/  HMMA.16816.F32.BF16 R20, R4, R22, R12 ;  /* 0x000000160414723c */ /* 0x000fe2000004180c */
[C---:B--2---:R-:W-:Y:S01]  /*6510*/  FADD.FTZ R3, R18.reuse, R3 ;  /* 0x0000000312037221 */ /* 0x044fe20000010000 */
[----:B------:R-:W-:Y:S02]  /*6520*/  F2FP.BF16.PACK_AB R130, R18, R19 ;  /* 0x000000131282723e */ /* 0x000fe400000010ff */
[----:B------:R-:W-:Y:S02]  /*6530*/  MOV R27, c[0x0][0x2c4] ;  /* 0x0000b100001b7a02 */ /* 0x000fe40000000f00 */
[----:B------:R1:W-:Y:S01]  /*6540*/  STL [R1+0x24], R3 ;  /* 0x0000240301007387 */ /* 0x0003e20000100800 */
[----:B------:R-:W-:Y:S01]  /*6550*/  FADD.FTZ R12, R83, R24 ;  /* 0x00000018530c7221 */ /* 0x000fe20000010000 */
[----:B------:R-:W-:Y:S01]  /*6560*/  ISETP.NE.AND P1, PT, R27, 0x1, PT ;  /* 0x000000011b00780c */ /* 0x000fe20003f25270 */
[----:B------:R-:W-:Y:S01]  /*6570*/  IMAD.MOV.U32 R24, RZ, RZ, R95 ;  /* 0x000000ffff187224 */ /* 0x000fe200078e005f */
[----:B------:R-:W-:Y:S01]  /*6580*/  LDSM.16.MT88.4 R80, [R240+0x4000] ;  /* 0x00400000f050783b */ /* 0x000fe20000004200 */
[----:B------:R-:W-:-:S02]  /*6590*/  FADD.FTZ R12, R2, R12 ;  /* 0x0000000c020c7221 */ /* 0x000fc40000010000 */
[----:B------:R2:W3:Y:S01]  /*65a0*/  MUFU.EX2 R2, R32 ;  /* 0x0000002000027308 */ /* 0x0004e20000000800 */
[----:B------:R-:W-:Y:S01]  /*65b0*/  IMAD.MOV.U32 R27, RZ, RZ, c[0x0][0x32c] ;  /* 0x0000cb00ff1b7624 */ /* 0x000fe200078e00ff */
[----:B--2---:R-:W2:Y:S01]  /*65c0*/  LDSM.16.MT88.4 R32, [R241+0x1000] ;  /* 0x00100000f120783b */ /* 0x004ea20000004200 */
[----:B-1----:R-:W-:-:S05]  /*65d0*/  FADD.FTZ R3, R0, R12 ;  /* 0x0000000c00037221 */ /* 0x002fca0000010000 */
[----:B------:R-:W1:Y:S01]  /*65e0*/  MUFU.EX2 R0, R31 ;  /* 0x0000001f00007308 */ /* 0x000e620000000800 */
[----:B------:R-:W4:Y:S01]  /*65f0*/  LDSM.16.MT88.4 R12, [R241+0x4800] ;  /* 0x00480000f10c783b */ /* 0x000f220000004200 */
[----:B---3--:R-:W-:Y:S01]  /*6600*/  FADD.FTZ R3, R2, R3 ;  /* 0x0000000302037221 */ /* 0x008fe20000010000 */
[----:B-1----:R-:W-:-:S03]  /*6610*/  F2FP.BF16.PACK_AB R131, R0, R2 ;  /* 0x000000020083723e */ /* 0x002fc600000010ff */
[----:B------:R-:W-:Y:S02]  /*6620*/  FADD.FTZ R3, R0, R3 ;  /* 0x0000000300037221 */ /* 0x000fe40000010000 */
[----:B------:R-:W-:-:S03]  /*6630*/  @P1 IMAD.HI.U32 R2, R24, c[0x0][0x2c8], RZ ;  /* 0x0000b20018021a27 */ /* 0x000fc600078e00ff */
[----:B------:R1:W-:Y:S01]  /*6640*/  STL [R1+0x28], R3 ;  /* 0x0000280301007387 */ /* 0x0003e20000100800 */
[C---:B------:R-:W-:Y:S01]  /*6650*/  HMMA.16816.F32.BF16 R156, R128.reuse, R152, R156 ;  /* 0x00000098809c723c */ /* 0x040fe2000004189c */
[----:B------:R-:W-:Y:S01]  /*6660*/  IMAD.MOV.U32 R0, RZ, RZ, R24 ;  /* 0x000000ffff007224 */ /* 0x000fe200078e0018 */
[----:B------:R-:W-:Y:S02]  /*6670*/  @P1 SHF.R.U32.HI R0, RZ, c[0x0][0x2cc], R2 ;  /* 0x0000b300ff001a19 */ /* 0x000fe40000011602 */
[----:B------:R-:W-:Y:S02]  /*6680*/  ISETP.GE.AND P1, PT, R27, 0x1, PT ;  /* 0x000000011b00780c */ /* 0x000fe40003f26270 */
[----:B------:R-:W-:Y:S02]  /*6690*/  IADD3 R2, R25, -R26, RZ ;  /* 0x8000001a19027210 */ /* 0x000fe40007ffe0ff */
[----:B------:R-:W-:Y:S01]  /*66a0*/  HMMA.16816.F32.BF16 R152, R128, R154, R144 ;  /* 0x0000009a8098723c */ /* 0x000fe20000041890 */
[----:B------:R-:W3:Y:S02]  /*66b0*/  LDSM.16.MT88.4 R144, [R240+0x1000] ;  /* 0x00100000f090783b */ /* 0x000ee40000004200 */
[----:B------:R-:W-:-:S05]  /*66c0*/  IMAD.IADD R0, R2, 0x1, R0 ;  /* 0x0000000102007824 */ /* 0x000fca00078e0200 */
[C---:B--2---:R-:W-:Y:S08]  /*66d0*/  HMMA.16816.F32.BF16 R28, R128.reuse, R32, R36 ;  /* 0x00000020801c723c */ /* 0x044ff00000041824 */
[----:B------:R-:W-:Y:S01]  /*66e0*/  HMMA.16816.F32.BF16 R32, R128, R34, R40 ;  /* 0x000000228020723c */ /* 0x000fe20000041828 */
[----:B------:R-:W2:Y:S01]  /*66f0*/  LDSM.16.MT88.4 R40, [R238+0x2800] ;  /* 0x00280000ee28783b */ /* 0x000ea20000004200 */
[----:B-1----:R-:W-:-:S06]  /*6700*/  IADD3 R3, R0, c[0x0][0x328], RZ ;  /* 0x0000ca0000037a10 */ /* 0x002fcc0007ffe0ff */
[C---:B----4-:R-:W-:Y:S08]  /*6710*/  HMMA.16816.F32.BF16 R16, R8.reuse, R12, RZ ;  /* 0x0000000c0810723c */ /* 0x050ff000000418ff */
[----:B------:R-:W-:Y:S01]  /*6720*/  HMMA.16816.F32.BF16 R8, R8, R14, RZ ;  /* 0x0000000e0808723c */ /* 0x000fe200000418ff */
[----:B------:R-:W1:Y:S07]  /*6730*/  LDSM.16.MT88.4 R12, [R241+0x5000] ;  /* 0x00500000f10c783b */ /* 0x000e6e0000004200 */
[C---:B---3--:R-:W-:Y:S08]  /*6740*/  HMMA.16816.F32.BF16 R148, R128.reuse, R144, R148 ;  /* 0x000000908094723c */ /* 0x048ff00000041894 */
[C---:B------:R-:W-:Y:S01]  /*6750*/  HMMA.16816.F32.BF16 R144, R128.reuse, R146, R136 ;  /* 0x000000928090723c */ /* 0x040fe20000041888 */
[----:B------:R-:W3:Y:S07]  /*6760*/  LDSM.16.MT88.4 R136, [R239+0x1000] ;  /* 0x00100000ef88783b */ /* 0x000eee0000004200 */
[C---:B--2---:R-:W-:Y:S08]  /*6770*/  HMMA.16816.F32.BF16 R36, R128.reuse, R40, R44 ;  /* 0x000000288024723c */ /* 0x044ff0000004182c */
[----:B------:R-:W-:Y:S01]  /*6780*/  HMMA.16816.F32.BF16 R40, R128, R42, R48 ;  /* 0x0000002a8028723c */ /* 0x000fe20000041830 */
[----:B------:R-:W2:Y:S07]  /*6790*/  LDSM.16.MT88.4 R48, [R240+0x2800] ;  /* 0x00280000f030783b */ /* 0x000eae0000004200 */
[C---:B-1----:R-:W-:Y:S08]  /*67a0*/  HMMA.16816.F32.BF16 R16, R4.reuse, R12, R16 ;  /* 0x0000000c0410723c */ /* 0x042ff00000041810 */
[----:B------:R-:W-:Y:S01]  /*67b0*/  HMMA.16816.F32.BF16 R8, R4, R14, R8 ;  /* 0x0000000e0408723c */ /* 0x000fe20000041808 */
[----:B------:R-:W-:Y:S07]  /*67c0*/  LDSM.16.MT88.4 R4, [R241+0x5800] ;  /* 0x00580000f104783b */ /* 0x000fee0000004200 */
[C---:B---3--:R-:W-:Y:S08]  /*67d0*/  HMMA.16816.F32.BF16 R140, R128.reuse, R136, R140 ;  /* 0x00000088808c723c */ /* 0x048ff0000004188c */
[C---:B------:R-:W-:Y:S01]  /*67e0*/  HMMA.16816.F32.BF16 R136, R128.reuse, R138, R88 ;  /* 0x0000008a8088723c */ /* 0x040fe20000041858 */
[----:B------:R-:W-:Y:S07]  /*67f0*/  LDSM.16.MT88.4 R88, [R239+0x4000] ;  /* 0x00400000ef58783b */ /* 0x000fee0000004200 */
[C---:B--2---:R-:W-:Y:S01]  /*6800*/  HMMA.16816.F32.BF16 R44, R128.reuse, R48, R56 ;  /* 0x00000030802c723c */ /* 0x044fe20000041838 */
        /* <DEDUP_REMOVED lines=8> */
[C---:B-1----:R-:W-:Y:S08]  /*6890*/  HMMA.16816.F32.BF16 R68, R128.reuse, R72, R176 ;  /* 0x000000488044723c */ /* 0x042ff000000418b0 */
[C---:B------:R-:W-:Y:S08]  /*68a0*/  HMMA.16816.F32.BF16 R72, R128.reuse, R74, R76 ;  /* 0x0000004a8048723c */ /* 0x040ff0000004184c */
[C---:B------:R-:W-:Y:S08]  /*68b0*/  HMMA.16816.F32.BF16 R76, R128.reuse, R80, R172 ;  /* 0x00000050804c723c */ /* 0x040ff000000418ac */
[C---:B------:R-:W-:Y:S08]  /*68c0*/  HMMA.16816.F32.BF16 R80, R128.reuse, R82, R84 ;  /* 0x000000528050723c */ /* 0x040ff00000041854 */
[C---:B------:R-:W-:Y:S08]  /*68d0*/  HMMA.16816.F32.BF16 R84, R128.reuse, R88, R168 ;  /* 0x000000588054723c */ /* 0x040ff000000418a8 */
[C---:B------:R-:W-:Y:S01]  /*68e0*/  HMMA.16816.F32.BF16 R88, R128.reuse, R90, R96 ;  /* 0x0000005a8058723c */ /* 0x040fe20000041860 */
[----:B------:R-:W1:Y:S07]  /*68f0*/  LDSM.16.MT88.4 R96, [R241+0x4000] ;  /* 0x00400000f160783b */ /* 0x000e6e0000004200 */
[C---:B-1----:R-:W-:Y:S08]  /*6900*/  HMMA.16816.F32.BF16 R92, R128.reuse, R96, R124 ;  /* 0x00000060805c723c */ /* 0x042ff0000004187c */
[C---:B------:R-:W-:Y:S01]  /*6910*/  HMMA.16816.F32.BF16 R96, R128.reuse, R98, R104 ;  /* 0x000000628060723c */ /* 0x040fe20000041868 */
[----:B------:R-:W1:Y:S07]  /*6920*/  LDSM.16.MT88.4 R104, [R238+0x5800] ;  /* 0x00580000ee68783b */ /* 0x000e6e0000004200 */
[----:B------:R-:W-:Y:S07]  /*6930*/  HMMA.16816.F32.BF16 R124, R128, R4, R16 ;  /* 0x00000004807c723c */ /* 0x000fee0000041810 */
[----:B------:R-:W-:-:S05]  /*6940*/  IADD3 R4, R134, -0x2, RZ ;  /* 0xfffffffe86047810 */ /* 0x000fca0007ffe0ff */
[----:B------:R-:W-:Y:S01]  /*6950*/  STL [R1+0x20], R4 ;  /* 0x0000200401007387 */ /* 0x000fe20000100800 */
        /* <DEDUP_REMOVED lines=8> */
[----:B------:R-:W-:Y:S01]  /*69e0*/  HMMA.16816.F32.BF16 R128, R128, R6, R8 ;  /* 0x000000068080723c */ /* 0x000fe20000041808 */
[----:B------:R-:W-:Y:S07]  /*69f0*/  @!P1 BRA `(.L_x_419) ;  /* 0x0000010000009947 */ /* 0x000fee0003800000 */
        /* <DEDUP_REMOVED lines=10> */
.L_x_421:
[----:B------:R-:W-:-:S13]  /*6aa0*/  ISETP.NE.AND P0, PT, R27, 0x1, PT ;  /* 0x000000011b00780c */ /* 0x000fda0003f05270 */
[----:B------:R-:W-:-:S05]  /*6ab0*/  @P0 IMAD.HI.U32 R0, R2, c[0x0][0x330], RZ ;  /* 0x0000cc0002000a27 */ /* 0x000fca00078e00ff */
[----:B------:R-:W-:Y:S02]  /*6ac0*/  @P0 SHF.R.U32.HI R2, RZ, c[0x0][0x334], R0 ;  /* 0x0000cd00ff020a19 */ /* 0x000fe40000011600 */
.L_x_422:
[----:B------:R-:W-:Y:S05]  /*6ad0*/  BSYNC B0 ;  /* 0x0000000000007941 */ /* 0x000fea0003800000 */
.L_x_420:
[----:B------:R-:W-:-:S05]  /*6ae0*/  IMAD R2, R2, R27, c[0x0][0x32c] ;  /* 0x0000cb0002027624 */ /* 0x000fca00078e021b */
[----:B------:R-:W-:-:S04]  /*6af0*/  IMNMX R3, R3, R2, PT ;  /* 0x0000000203037217 */ /* 0x000fc80003800200 */
.L_x_419:
[----:B------:R-:W2:Y:S01]  /*6b00*/  LDL R2, [R1+0x30] ;  /* 0x0000300001027983 */ /* 0x000ea20000100800 */
[----:B------:R-:W-:-:S05]  /*6b10*/  IMAD.HI R3, R3, 0x2aaaaaab, RZ ;  /* 0x2aaaaaab03037827 */ /* 0x000fca00078e02ff */
[----:B------:R-:W-:-:S04]  /*6b20*/  SHF.R.U32.HI R0, RZ, 0x1f, R3 ;  /* 0x0000001fff007819 */ /* 0x000fc80000011603 */
[----:B------:R-:W-:-:S04]  /*6b30*/  LEA.HI.SX32 R3, R3, R0, 0x1d ;  /* 0x0000000003037211 */ /* 0x000fc800078feaff */
[----:B--2---:R-:W-:-:S04]  /*6b40*/  IMNMX R2, R2, R3, !PT ;  /* 0x0000000302027217 */ /* 0x004fc80007800200 */
[----:B------:R-:W-:Y:S01]  /*6b50*/  ISETP.GE.AND P0, PT, R4, R2, PT ;  /* 0x000000020400720c */ /* 0x000fe20003f06270 */
[----:B------:R1:W-:-:S12]  /*6b60*/  STL [R1+0x60], R2 ;  /* 0x0000600201007387 */ /* 0x0003d80000100800 */
[----:B------:R-:W-:Y:S05]  /*6b70*/  @!P0 BRA `(.L_x_423) ;  /* 0x00003a2000008947 */ /* 0x000fea0003800000 */
[----:B------:R-:W-:Y:S02]  /*6b80*/  MOV R0, R4 ;  /* 0x0000000400007202 */ /* 0x000fe40000000f00 */
[----:B------:R-:W-:Y:S02]  /*6b90*/  MOV R134, R132 ;  /* 0x0000008400867202 */ /* 0x000fe40000000f00 */
[----:B-1----:R-:W-:Y:S01]  /*6ba0*/  MOV R2, R133 ;  /* 0x0000008500027202 */ /* 0x002fe20000000f00 */
[----:B------:R1:W-:Y:S04]  /*6bb0*/  STL [R1+0x1c], R0 ;  /* 0x00001c0001007387 */ /* 0x0003e80000100800 */
.L_x_436:
[----:B-1----:R-:W2:Y:S01]  /*6bc0*/  LDL R0, [R1] ;  /* 0x0000000001007983 */ /* 0x002ea20000100800 */
[----:B------:R-:W-:Y:S04]  /*6bd0*/  DEPBAR.LE SB0, 0x0 ;  /* 0x000080000000791a */ /* 0x000fe80000000000 */
[----:B------:R-:W3:Y:S01]  /*6be0*/  LDL R13, [R1+0x30] ;  /* 0x00003000010d7983 */ /* 0x000ee20000100800 */
[----:B------:R-:W-:Y:S01]  /*6bf0*/  WARPSYNC 0xffffffff ;  /* 0xffffffff00007948 */ /* 0x000fe20003800000 */
[----:B------:R-:W-:Y:S02]  /*6c00*/  BSSY B0, `(.L_x_424) ;  /* 0x0000034000007945 */ /* 0x000fe40003800000 */
[----:B------:R-:W3:Y:S04]  /*6c10*/  LDL R132, [R1+0x1c] ;  /* 0x00001c0001847983 */ /* 0x000ee80000100800 */
[----:B------:R-:W4:Y:S04]  /*6c20*/  LDL R133, [R1+0x14] ;  /* 0x0000140001857983 */ /* 0x000f280000100800 */
[----:B------:R-:W-:Y:S06]  /*6c30*/  BAR.SYNC.DEFER_BLOCKING 0x0 ;  /* 0x0000000000007b1d */ /* 0x000fec0000010000 */
[----:B------:R1:W1:Y:S04]  /*6c40*/  LDSM.16.M88.4 R8, [R135] ;  /* 0x000000008708783b */ /* 0x0002680000000200 */
[----:B------:R1:W1:Y:S04]  /*6c50*/  LDSM.16.M88.4 R16, [R135+0x800] ;  /* 0x000800008710783b */ /* 0x0002680000000200 */
[----:B------:R1:W1:Y:S04]  /*6c60*/  LDSM.16.M88.4 R24, [R135+0x1000] ;  /* 0x001000008718783b */ /* 0x0002680000000200 */
[----:B------:R1:W1:Y:S04]  /*6c70*/  LDSM.16.M88.4 R168, [R242] ;  /* 0x00000000f2a8783b */ /* 0x0002680000000200 */
[----:B------:R1:W1:Y:S01]  /*6c80*/  LDSM.16.M88.4 R172, [R252] ;  /* 0x00000000fcac783b */ /* 0x0002620000000200 */
[----:B---3--:R-:W-:Y:S03]  /*6c90*/  ISETP.GT.AND P0, PT, R13, R132, PT ;  /* 0x000000840d00720c */ /* 0x008fe60003f04270 */
[----:B--2---:R2:W3:Y:S01]  /*6ca0*/  LDSM.16.M88.4 R176, [R0] ;  /* 0x0000000000b0783b */ /* 0x0044e20000000200 */
[C---:B----4-:R-:W-:Y:S02]  /*6cb0*/  LOP3.LUT P6, RZ, R133.reuse, 0x100, RZ, 0xc0, !PT ;  /* 0x0000010085ff7812 */ /* 0x050fe400078cc0ff */
[C---:B------:R-:W-:Y:S02]  /*6cc0*/  LOP3.LUT P5, RZ, R133.reuse, 0x80, RZ, 0xc0, !PT ;  /* 0x0000008085ff7812 */ /* 0x040fe400078ac0ff */
[----:B------:R-:W-:Y:S05]  /*6cd0*/  LOP3.LUT P4, RZ, R133, 0x40, RZ, 0xc0, !PT ;  /* 0x0000004085ff7812 */ /* 0x000fea000788c0ff */
[----:B------:R-:W-:-:S05]  /*6ce0*/  @P0 BRA `(.L_x_425) ;  /* 0x0000025000000947 */ /* 0x000fca0003800000 */
[----:B-1----:R-:W4:Y:S01]  /*6cf0*/  LDL.64 R22, [R1+0x58] ;  /* 0x0000580001167983 */ /* 0x002f220000100a00 */
[----:B------:R-:W-:Y:S01]  /*6d00*/  LOP3.LUT P3, RZ, R133, 0x200, RZ, 0xc0, !PT ;  /* 0x0000020085ff7812 */ /* 0x000fe2000786c0ff */
[----:B------:R-:W-:Y:S01]  /*6d10*/  IMAD.WIDE.U32 R4, R132, c[0x0][0x208], RZ ;  /* 0x0000820084047a25 */ /* 0x000fe200078e00ff */
[----:B--2---:R-:W-:Y:S01]  /*6d20*/  SHF.R.S32.HI R0, RZ, 0x1f, R132 ;  /* 0x0000001fff007819 */ /* 0x004fe20000011484 */
[----:B------:R-:W2:Y:S04]  /*6d30*/  LDL.64 R20, [R1+0x48] ;  /* 0x0000480001147983 */ /* 0x000ea80000100a00 */
[----:B------:R-:W5:Y:S01]  /*6d40*/  LDL R14, [R1+0x18] ;  /* 0x00001800010e7983 */ /* 0x000f620000100800 */
[----:B------:R-:W-:Y:S03]  /*6d50*/  IMAD R0, R0, c[0x0][0x208], RZ ;  /* 0x0000820000007a24 */ /* 0x000fe600078e02ff */
[----:B------:R-:W1:Y:S01]  /*6d60*/  S2R R3, SR_TID.X ;  /* 0x0000000000037919 */ /* 0x000e620000002100 */
[----:B------:R-:W-:Y:S04]  /*6d70*/  IMAD R0, R132, c[0x0][0x20c], R0 ;  /* 0x0000830084007a24 */ /* 0x000fe800078e0200 */
[----:B------:R-:W-:Y:S02]  /*6d80*/  IMAD.IADD R0, R5, 0x1, R0 ;  /* 0x0000000105007824 */ /* 0x000fe400078e0200 */
[----:B------:R-:W-:Y:S01]  /*6d90*/  IMAD.WIDE.U32 R4, R4, 0x30, RZ ;  /* 0x0000003004047825 */ /* 0x000fe200078e00ff */
[----:B-1----:R-:W-:Y:S03]  /*6da0*/  ISETP.GT.AND P2, PT, R3, 0x7f, PT ;  /* 0x0000007f0300780c */ /* 0x002fe60003f44270 */
[----:B------:R-:W-:Y:S04]  /*6db0*/  IMAD R3, R0, 0x30, RZ ;  /* 0x0000003000037824 */ /* 0x000fe800078e02ff */
[----:B------:R-:W-:Y:S06]  /*6dc0*/  IMAD.IADD R3, R5, 0x1, R3 ;  /* 0x0000000105037824 */ /* 0x000fec00078e0203 */
[----:B------:R-:W-:Y:S05]  /*6dd0*/  @!P2 IMAD.MOV.U32 R0, RZ, RZ, c[0x0][0x208] ;  /* 0x00008200ff00a624 */ /* 0x000fea00078e00ff */
[-C--:B------:R-:W-:Y:S02]  /*6de0*/  @!P2 LEA R12, P0, R0, R4.reuse, 0x5 ;  /* 0x00000004000ca211 */ /* 0x080fe400078028ff */
[----:B----4-:R-:W-:Y:S01]  /*6df0*/  IADD3 R5, P1, R22, R4, RZ ;  /* 0x0000000416057210 */ /* 0x010fe20007f3e0ff */
[----:B------:R-:W-:Y:S05]  /*6e00*/  @!P2 IMAD.MOV.U32 R4, RZ, RZ, c[0x0][0x20c] ;  /* 0x00008300ff04a624 */ /* 0x000fea00078e00ff */
[----:B------:R-:W-:Y:S01]  /*6e10*/  @!P2 LEA.HI.X R4, R0, R3, R4, 0x5, P0 ;  /* 0x000000030004a211 */ /* 0x000fe200000f2c04 */
[----:B--2---:R-:W-:Y:S01]  /*6e20*/  IMAD.X R3, R3, 0x1, R21, P1 ;  /* 0x0000000103037824 */ /* 0x004fe200008e0615 */
[C---:B------:R-:W-:Y:S04]  /*6e30*/  LEA R6, P0, R5.reuse, c[0x0][0x1f8], 0x1 ;  /* 0x00007e0005067a11 */ /* 0x040fe800078008ff */
[----:B------:R-:W-:Y:S02]  /*6e40*/  LEA.HI.X R7, R5, c[0x0][0x1fc], R3, 0x1, P0 ;  /* 0x00007f0005077a11 */ /* 0x000fe400000f0c03 */
[----:B------:R-:W-:Y:S03]  /*6e50*/  @!P2 IADD3 R0, P0, R12, R22, RZ ;  /* 0x000000160c00a210 */ /* 0x000fe60007f1e0ff */
[----:B------:R-:W-:Y:S01]  /*6e60*/  @!PT LDS RZ, [RZ] ;  /* 0x00000000fffff984 */ /* 0x000fe20000000800 */
[----:B------:R-:W-:Y:S01]  /*6e70*/  @!PT LDS RZ, [RZ] ;  /* 0x00000000fffff984 */ /* 0x000fe20000000800 */
[----:B------:R-:W-:Y:S01]  /*6e80*/  @!PT LDS RZ, [RZ] ;  /* 0x00000000fffff984 */ /* 0x000fe20000000800 */
[----:B-----5:R1:W-:Y:S02]  /*6e90*/  LDGSTS.E.BYPASS.LTC128B.128 [R14+0x4080], [R6.64], !P3 ;  /* 0x04080000060e7fae */ /* 0x0203e4000d901d46 */
[----:B------:R-:W-:Y:S01]  /*6ea0*/  @!P2 IMAD.X R3, R4, 0x1, R21, P0 ;  /* 0x000000010403a824 */ /* 0x000fe200000e0615 */
[C---:B------:R-:W-:Y:S01]  /*6eb0*/  @!P2 LEA R4, P0, R0.reuse, c[0x0][0x1f8], 0x1 ;  /* 0x00007e000004aa11 */ /* 0x040fe200078008ff */
[----:B------:R1:W-:Y:S03]  /*6ec0*/  LDGSTS.E.BYPASS.LTC128B.128 [R14+0x5880], [R6.64+0x80], !P6 ;  /* 0x05880080060e7fae */ /* 0x0003e6000f101d46 */
[----:B------:R-:W-:Y:S01]  /*6ed0*/  @!P2 LEA.HI.X R5, R0, c[0x0][0x1fc], R3, 0x1, P0 ;  /* 0x00007f000005aa11 */ /* 0x000fe200000f0c03 */
[----:B------:R1:W-:Y:S04]  /*6ee0*/  LDGSTS.E.BYPASS.LTC128B.128 [R14+0x7080], [R6.64+0x100], !P5 ;  /* 0x07080100060e7fae */ /* 0x0003e8000e901d46 */
[----:B------:R1:W-:Y:S04]  /*6ef0*/  LDGSTS.E.BYPASS.LTC128B.128 [R14+0x8880], [R6.64+0x180], !P4 ;  /* 0x08880180060e7fae */ /* 0x0003e8000e101d46 */
[----:B------:R1:W-:Y:S04]  /*6f00*/  @!P2 LDGSTS.E.BYPASS.LTC128B.128 [R14+0x5080], [R4.64], !P3 ;  /* 0x05080000040eafae */ /* 0x0003e8000d901d46 */
[----:B------:R1:W-:Y:S04]  /*6f10*/  @!P2 LDGSTS.E.BYPASS.LTC128B.128 [R14+0x6880], [R4.64+0x80], !P6 ;  /* 0x06880080040eafae */ /* 0x0003e8000f101d46 */
[----:B------:R1:W-:Y:S04]  /*6f20*/  @!P2 LDGSTS.E.BYPASS.LTC128B.128 [R14+0x8080], [R4.64+0x100], !P5 ;  /* 0x08080100040eafae */ /* 0x0003e8000e901d46 */
[----:B------:R1:W-:Y:S02]  /*6f30*/  @!P2 LDGSTS.E.BYPASS.LTC128B.128 [R14+0x9880], [R4.64+0x180], !P4 ;  /* 0x09880180040eafae */ /* 0x0003e4000e101d46 */
.L_x_425:
[----:B-1----:R-:W-:Y:S05]  /*6f40*/  BSYNC B0 ;  /* 0x0000000000007941 */ /* 0x002fea0003800000 */
.L_x_424:
[C---:B------:R-:W-:Y:S01]  /*6f50*/  HMMA.16816.F32.BF16 R4, R160.reuse, R8, RZ ;  /* 0x00000008a004723c */ /* 0x040fe200000418ff */
[----:B------:R-:W0:Y:S01]  /*6f60*/  LDGDEPBAR ;  /* 0x00000000000079af */ /* 0x000e220000000000 */
[----:B------:R-:W-:Y:S02]  /*6f70*/  BSSY B0, `(.L_x_426) ;  /* 0x00000f1000007945 */ /* 0x000fe40003800000 */
[----:B------:R-:W-:Y:S04]  /*6f80*/  MOV R3, R13 ;  /* 0x0000000d00037202 */ /* 0x000fe80000000f00 */
[C---:B------:R-:W-:Y:S08]  /*6f90*/  HMMA.16816.F32.BF16 R8, R160.reuse, R10, RZ ;  /* 0x0000000aa008723c */ /* 0x040ff000000418ff */
[C---:B------:R-:W-:Y:S08]  /*6fa0*/  HMMA.16816.F32.BF16 R12, R160.reuse, R16, RZ ;  /* 0x00000010a00c723c */ /* 0x040ff000000418ff */
[C---:B------:R-:W-:Y:S08]  /*6fb0*/  HMMA.16816.F32.BF16 R16, R160.reuse, R18, RZ ;  /* 0x00000012a010723c */ /* 0x040ff000000418ff */
[C---:B------:R-:W-:Y:S08]  /*6fc0*/  HMMA.16816.F32.BF16 R20, R160.reuse, R24, RZ ;  /* 0x00000018a014723c */ /* 0x040ff000000418ff */
[----:B------:R-:W-:Y:S08]  /*6fd0*/  HMMA.16816.F32.BF16 R24, R160, R26, RZ ;  /* 0x0000001aa018723c */ /* 0x000ff000000418ff */
[C---:B------:R-:W-:Y:S08]  /*6fe0*/  HMMA.16816.F32.BF16 R4, R164.reuse, R168, R4 ;  /* 0x000000a8a404723c */ /* 0x040ff00000041804 */
[C---:B------:R-:W-:Y:S01]  /*6ff0*/  HMMA.16816.F32.BF16 R8, R164.reuse, R170, R8 ;  /* 0x000000aaa408723c */ /* 0x040fe20000041808 */
[----:B------:R-:W1:Y:S07]  /*7000*/  LDSM.16.M88.4 R168, [R237] ;  /* 0x00000000eda8783b */ /* 0x000e6e0000000200 */
[C---:B------:R-:W-:Y:S08]  /*7010*/  HMMA.16816.F32.BF16 R12, R164.reuse, R172, R12 ;  /* 0x000000aca40c723c */ /* 0x040ff0000004180c */
[C---:B------:R-:W-:Y:S01]  /*7020*/  HMMA.16816.F32.BF16 R16, R164.reuse, R174, R16 ;  /* 0x000000aea410723c */ /* 0x040fe20000041810 */
[----:B------:R-:W4:Y:S07]  /*7030*/  LDSM.16.M88.4 R172, [R237+0x800] ;  /* 0x00080000edac783b */ /* 0x000f2e0000000200 */
[C---:B---3--:R-:W-:Y:S08]  /*7040*/  HMMA.16816.F32.BF16 R20, R164.reuse, R176, R20 ;  /* 0x000000b0a414723c */ /* 0x048ff00000041814 */
[----:B------:R-:W-:Y:S08]  /*7050*/  HMMA.16816.F32.BF16 R24, R164, R178, R24 ;  /* 0x000000b2a418723c */ /* 0x000ff00000041818 */
[C---:B-1----:R-:W-:Y:S08]  /*7060*/  HMMA.16816.F32.BF16 R4, R180.reuse, R168, R4 ;  /* 0x000000a8b404723c */ /* 0x042ff00000041804 */
[C---:B------:R-:W-:Y:S01]  /*7070*/  HMMA.16816.F32.BF16 R8, R180.reuse, R170, R8 ;  /* 0x000000aab408723c */ /* 0x040fe20000041808 */
[----:B------:R-:W1:Y:S07]  /*7080*/  LDSM.16.M88.4 R168, [R237+0x1000] ;  /* 0x00100000eda8783b */ /* 0x000e6e0000000200 */
[C---:B----4-:R-:W-:Y:S08]  /*7090*/  HMMA.16816.F32.BF16 R12, R180.reuse, R172, R12 ;  /* 0x000000acb40c723c */ /* 0x050ff0000004180c */
[C---:B------:R-:W-:Y:S01]  /*70a0*/  HMMA.16816.F32.BF16 R16, R180.reuse, R174, R16 ;  /* 0x000000aeb410723c */ /* 0x040fe20000041810 */
[----:B------:R-:W3:Y:S07]  /*70b0*/  LDSM.16.M88.4 R172, [R236] ;  /* 0x00000000ecac783b */ /* 0x000eee0000000200 */
[C---:B-1----:R-:W-:Y:S08]  /*70c0*/  HMMA.16816.F32.BF16 R20, R180.reuse, R168, R20 ;  /* 0x000000a8b414723c */ /* 0x042ff00000041814 */
[----:B------:R-:W-:Y:S01]  /*70d0*/  HMMA.16816.F32.BF16 R24, R180, R170, R24 ;  /* 0x000000aab418723c */ /* 0x000fe20000041818 */
[----:B------:R-:W1:Y:S07]  /*70e0*/  LDSM.16.M88.4 R168, [R236+0x800] ;  /* 0x00080000eca8783b */ /* 0x000e6e0000000200 */
[C---:B---3--:R-:W-:Y:S08]  /*70f0*/  HMMA.16816.F32.BF16 R4, R184.reuse, R172, R4 ;  /* 0x000000acb804723c */ /* 0x048ff00000041804 */
[C---:B------:R-:W-:Y:S01]  /*7100*/  HMMA.16816.F32.BF16 R8, R184.reuse, R174, R8 ;  /* 0x000000aeb808723c */ /* 0x040fe20000041808 */
[----:B------:R-:W3:Y:S07]  /*7110*/  LDSM.16.M88.4 R172, [R236+0x1000] ;  /* 0x00100000ecac783b */ /* 0x000eee0000000200 */
[C---:B-1----:R-:W-:Y:S08]  /*7120*/  HMMA.16816.F32.BF16 R12, R184.reuse, R168, R12 ;  /* 0x000000a8b80c723c */ /* 0x042ff0000004180c */
[C---:B------:R-:W-:Y:S01]  /*7130*/  HMMA.16816.F32.BF16 R16, R184.reuse, R170, R16 ;  /* 0x000000aab810723c */ /* 0x040fe20000041810 */
[----:B------:R-:W1:Y:S07]  /*7140*/  LDSM.16.M88.4 R168, [R135+0x1800] ;  /* 0x0018000087a8783b */ /* 0x000e6e0000000200 */
[C---:B---3--:R-:W-:Y:S08]  /*7150*/  HMMA.16816.F32.BF16 R20, R184.reuse, R172, R20 ;  /* 0x000000acb814723c */ /* 0x048ff00000041814 */
[----:B------:R-:W-:Y:S01]  /*7160*/  HMMA.16816.F32.BF16 R24, R184, R174, R24 ;  /* 0x000000aeb818723c */ /* 0x000fe20000041818 */
[----:B------:R-:W3:Y:S07]  /*7170*/  LDSM.16.M88.4 R172, [R135+0x2000] ;  /* 0x0020000087ac783b */ /* 0x000eee0000000200 */
[C---:B-1----:R-:W-:Y:S08]  /*7180*/  HMMA.16816.F32.BF16 R4, R188.reuse, R168, R4 ;  /* 0x000000a8bc04723c */ /* 0x042ff00000041804 */
[C---:B------:R-:W-:Y:S01]  /*7190*/  HMMA.16816.F32.BF16 R8, R188.reuse, R170, R8 ;  /* 0x000000aabc08723c */ /* 0x040fe20000041808 */
[----:B------:R-:W1:Y:S07]  /*71a0*/  LDSM.16.M88.4 R168, [R135+0x2800] ;  /* 0x0028000087a8783b */ /* 0x000e6e0000000200 */
[C---:B---3--:R-:W-:Y:S08]  /*71b0*/  HMMA.16816.F32.BF16 R12, R188.reuse, R172, R12 ;  /* 0x000000acbc0c723c */ /* 0x048ff0000004180c */
[C---:B------:R-:W-:Y:S01]  /*71c0*/  HMMA.16816.F32.BF16 R16, R188.reuse, R174, R16 ;  /* 0x000000aebc10723c */ /* 0x040fe20000041810 */
[----:B------:R-:W3:Y:S07]  /*71d0*/  LDSM.16.M88.4 R172, [R245] ;  /* 0x00000000f5ac783b */ /* 0x000eee0000000200 */
[C---:B-1----:R-:W-:Y:S08]  /*71e0*/  HMMA.16816.F32.BF16 R20, R188.reuse, R168, R20 ;  /* 0x000000a8bc14723c */ /* 0x042ff00000041814 */
[----:B------:R-:W-:Y:S01]  /*71f0*/  HMMA.16816.F32.BF16 R24, R188, R170, R24 ;  /* 0x000000aabc18723c */ /* 0x000fe20000041818 */
[----:B------:R-:W1:Y:S07]  /*7200*/  LDSM.16.M88.4 R168, [R243] ;  /* 0x00000000f3a8783b */ /* 0x000e6e0000000200 */
[C---:B---3--:R-:W-:Y:S08]  /*7210*/  HMMA.16816.F32.BF16 R4, R192.reuse, R172, R4 ;  /* 0x000000acc004723c */ /* 0x048ff00000041804 */
[C---:B------:R-:W-:Y:S01]  /*7220*/  HMMA.16816.F32.BF16 R8, R192.reuse, R174, R8 ;  /* 0x000000aec008723c */ /* 0x040fe20000041808 */
[----:B------:R-:W3:Y:S07]  /*7230*/  LDSM.16.M88.4 R172, [R244] ;  /* 0x00000000f4ac783b */ /* 0x000eee0000000200 */
        /* <DEDUP_REMOVED lines=11> */
[----:B------:R-:W3:Y:S07]  /*72f0*/  LDSM.16.M88.4 R172, [R236+0x1800] ;  /* 0x00180000ecac783b */ /* 0x000eee0000000200 */
        /* <DEDUP_REMOVED lines=76> */
[C---:B------:R-:W-:Y:S11]  /*77c0*/  HMMA.16816.F32.BF16 R8, R232.reuse, R174, R8 ;  /* 0x000000aee808723c */ /* 0x040ff60000041808 */
[----:B------:R-:W-:Y:S05]  /*77d0*/  @!UPT UIADD3 URZ, URZ, URZ, URZ ;  /* 0x0000003f3f3ff290 */ /* 0x000fea000fffe03f */
[----:B--2---:R-:W-:Y:S04]  /*77e0*/  FMUL.FTZ R0, R4, c[0x0][0x320] ;  /* 0x0000c80004007a20 */ /* 0x004fe80000410000 */
[----:B------:R2:W-:Y:S04]  /*77f0*/  MUFU.TANH R174, R0 ;  /* 0x0000000000ae7308 */ /* 0x0005e80000002400 */
[----:B------:R-:W-:Y:S01]  /*7800*/  FMUL.FTZ R10, R10, c[0x0][0x320] ;  /* 0x0000c8000a0a7a20 */ /* 0x000fe20000410000 */
[C---:B-1----:R-:W-:Y:S03]  /*7810*/  HMMA.16816.F32.BF16 R12, R232.reuse, R168, R12 ;  /* 0x000000a8e80c723c */ /* 0x042fe6000004180c */
[----:B------:R-:W-:Y:S02]  /*7820*/  FMUL.FTZ R11, R11, c[0x0][0x320] ;  /* 0x0000c8000b0b7a20 */ /* 0x000fe40000410000 */
[----:B------:R1:W-:Y:S03]  /*7830*/  MUFU.TANH R178, R10 ;  /* 0x0000000a00b27308 */ /* 0x0003e60000002400 */
[C---:B------:R-:W-:Y:S07]  /*7840*/  HMMA.16816.F32.BF16 R16, R232.reuse, R170, R16 ;  /* 0x000000aae810723c */ /* 0x040fee0000041810 */
[----:B------:R-:W-:Y:S01]  /*7850*/  MUFU.TANH R169, R11 ;  /* 0x0000000b00a97308 */ /* 0x000fe20000002400 */
[----:B--2---:R-:W-:Y:S09]  /*7860*/  FMUL.FTZ R0, R5, c[0x0][0x320] ;  /* 0x0000c80005007a20 */ /* 0x004ff20000410000 */
[----:B------:R2:W-:Y:S01]  /*7870*/  MUFU.TANH R173, R0 ;  /* 0x0000000000ad7308 */ /* 0x0005e20000002400 */
[----:B-1----:R-:W-:Y:S01]  /*7880*/  MOV R10, R132 ;  /* 0x00000084000a7202 */ /* 0x002fe20000000f00 */
[----:B--2---:R-:W-:Y:S08]  /*7890*/  FMUL.FTZ R0, R6, c[0x0][0x320] ;  /* 0x0000c80006007a20 */ /* 0x004ff00000410000 */
[----:B------:R1:W2:Y:S02]  /*78a0*/  MUFU.TANH R4, R0 ;  /* 0x0000000000047308 */ /* 0x0002a40000002400 */
[----:B-1----:R-:W-:Y:S01]  /*78b0*/  FMUL.FTZ R0, R7, c[0x0][0x320] ;  /* 0x0000c80007007a20 */ /* 0x002fe20000410000 */
[----:B--2---:R-:W-:Y:S07]  /*78c0*/  STL [R1+0x20], R4 ;  /* 0x0000200401007387 */ /* 0x004fee0000100800 */
[----:B------:R1:W2:Y:S01]  /*78d0*/  MUFU.TANH R179, R0 ;  /* 0x0000000000b37308 */ /* 0x0002a20000002400 */
[----:B------:R-:W3:Y:S01]  /*78e0*/  LDSM.16.M88.4 R4, [R236+0x5800] ;  /* 0x00580000ec04783b */ /* 0x000ee20000000200 */
[----:B------:R-:W-:Y:S07]  /*78f0*/  DEPBAR.LE SB0, 0x0 ;  /* 0x000080000000791a */ /* 0x000fee0000000000 */
[----:B------:R-:W-:Y:S01]  /*7900*/  BAR.SYNC.DEFER_BLOCKING 0x0 ;  /* 0x0000000000007b1d */ /* 0x000fe20000010000 */
[----:B-1----:R-:W-:Y:S01]  /*7910*/  FMUL.FTZ R0, R8, c[0x0][0x320] ;  /* 0x0000c80008007a20 */ /* 0x002fe20000410000 */
[----:B------:R-:W-:Y:S01]  /*7920*/  MOV R8, R3 ;  /* 0x0000000300087202 */ /* 0x000fe20000000f00 */
[----:B------:R-:W-:Y:S03]  /*7930*/  FMUL.FTZ R3, R13, c[0x0][0x320] ;  /* 0x0000c8000d037a20 */ /* 0x000fe60000410000 */
[----:B------:R1:W4:Y:S10]  /*7940*/  MUFU.TANH R172, R0 ;  /* 0x0000000000ac7308 */ /* 0x0003340000002400 */
[----:B------:R-:W2:Y:S01]  /*7950*/  MUFU.TANH R132, R3 ;  /* 0x0000000300847308 */ /* 0x000ea20000002400 */
[C---:B---3--:R-:W-:Y:S08]  /*7960*/  HMMA.16816.F32.BF16 R20, R232.reuse, R4, R20 ;  /* 0x00000004e814723c */ /* 0x048ff00000041814 */
[----:B------:R-:W-:Y:S04]  /*7970*/  HMMA.16816.F32.BF16 R24, R232, R6, R24 ;  /* 0x00000006e818723c */ /* 0x000fe80000041818 */
[----:B-1----:R-:W-:Y:S01]  /*7980*/  FMUL.FTZ R0, R9, c[0x0][0x320] ;  /* 0x0000c80009007a20 */ /* 0x002fe20000410000 */
[----:B------:R-:W-:Y:S03]  /*7990*/  MOV R9, R133 ;  /* 0x0000008500097202 */ /* 0x000fe60000000f00 */
[----:B------:R1:W3:Y:S04]  /*79a0*/  MUFU.TANH R168, R0 ;  /* 0x0000000000a87308 */ /* 0x0002e80000002400 */
[----:B-1----:R-:W-:Y:S06]  /*79b0*/  FMUL.FTZ R0, R12, c[0x0][0x320] ;  /* 0x0000c8000c007a20 */ /* 0x002fec0000410000 */
[----:B------:R1:W1:Y:S02]  /*79c0*/  MUFU.TANH R133, R0 ;  /* 0x0000000000857308 */ /* 0x0002640000002400 */
[----:B-1----:R-:W-:Y:S08]  /*79d0*/  FMUL.FTZ R0, R14, c[0x0][0x320] ;  /* 0x0000c8000e007a20 */ /* 0x002ff00000410000 */
[----:B------:R1:W1:Y:S02]  /*79e0*/  MUFU.TANH R177, R0 ;  /* 0x0000000000b17308 */ /* 0x0002640000002400 */
[----:B-1----:R-:W-:Y:S08]  /*79f0*/  FMUL.FTZ R0, R15, c[0x0][0x320] ;  /* 0x0000c8000f007a20 */ /* 0x002ff00000410000 */
[----:B------:R1:W1:Y:S02]  /*7a00*/  MUFU.TANH R176, R0 ;  /* 0x0000000000b07308 */ /* 0x0002640000002400 */
[----:B-1----:R-:W-:Y:S01]  /*7a10*/  FMUL.FTZ R0, R16, c[0x0][0x320] ;  /* 0x0000c80010007a20 */ /* 0x002fe20000410000 */
[----:B------:R-:W-:Y:S07]  /*7a20*/  MOV R16, R9 ;  /* 0x0000000900107202 */ /* 0x000fee0000000f00 */
        /* <DEDUP_REMOVED lines=15> */
[----:B-1----:R-:W-:Y:S01]  /*7b20*/  FMUL.FTZ R0, R24, c[0x0][0x320] ;  /* 0x0000c80018007a20 */ /* 0x002fe20000410000 */
[----:B------:R-:W-:Y:S07]  /*7b30*/  MOV R24, R10 ;  /* 0x0000000a00187202 */ /* 0x000fee0000000f00 */
[----:B------:R1:W1:Y:S01]  /*7b40*/  MUFU.TANH R11, R0 ;  /* 0x00000000000b7308 */ /* 0x0002620000002400 */
[----:B------:R-:W-:Y:S01]  /*7b50*/  ISETP.GT.AND P0, PT, R24, R8, PT ;  /* 0x000000081800720c */ /* 0x000fe20003f04270 */
[----:B-1----:R-:W-:Y:S08]  /*7b60*/  FMUL.FTZ R0, R25, c[0x0][0x320] ;  /* 0x0000c80019007a20 */ /* 0x002ff00000410000 */
[----:B------:R1:W1:Y:S02]  /*7b70*/  MUFU.TANH R10, R0 ;  /* 0x00000000000a7308 */ /* 0x0002640000002400 */
[----:B-1----:R-:W-:Y:S08]  /*7b80*/  FMUL.FTZ R0, R26, c[0x0][0x320] ;  /* 0x0000c8001a007a20 */ /* 0x002ff00000410000 */
[----:B------:R1:W1:Y:S02]  /*7b90*/  MUFU.TANH R22, R0 ;  /* 0x0000000000167308 */ /* 0x0002640000002400 */
[----:B-1----:R-:W-:Y:S08]  /*7ba0*/  FMUL.FTZ R0, R27, c[0x0][0x320] ;  /* 0x0000c8001b007a20 */ /* 0x002ff00000410000 */
[----:B------:R1:W1:Y:S01]  /*7bb0*/  MUFU.TANH R21, R0 ;  /* 0x0000000000157308 */ /* 0x0002620000002400 */
[----:B------:R-:W-:-:S05]  /*7bc0*/  @!P0 BRA `(.L_x_427) ;  /* 0x000002b000008947 */ /* 0x000fca0003800000 */
[----:B--234-:R-:W2:Y:S01]  /*7bd0*/  LDL.64 R26, [R1+0x50] ;  /* 0x00005000011a7983 */ /* 0x01cea20000100a00 */
[----:B-1----:R-:W-:Y:S03]  /*7be0*/  IADD3 R0, R24, -0x1, RZ ;  /* 0xffffffff18007810 */ /* 0x002fe60007ffe0ff */
[----:B------:R-:W3:Y:S04]  /*7bf0*/  LDL.64 R18, [R1+0x40] ;  /* 0x0000400001127983 */ /* 0x000ee80000100a00 */
[----:B------:R-:W4:Y:S04]  /*7c00*/  LDL R8, [R1+0x18] ;  /* 0x0000180001087983 */ /* 0x000f280000100800 */
[----:B------:R-:W1:Y:S02]  /*7c10*/  S2R R3, SR_TID.X ;  /* 0x0000000000037919 */ /* 0x000e640000002100 */
[----:B-1----:R-:W-:Y:S04]  /*7c20*/  SHF.R.S32.HI R9, RZ, 0x1f, R3 ;  /* 0x0000001fff097819 */ /* 0x002fe80000011403 */
[----:B------:R-:W-:Y:S02]  /*7c30*/  LEA.HI R9, R9, R3, RZ, 0x3 ;  /* 0x0000000309097211 */ /* 0x000fe400078f18ff */
[----:B------:R-:W-:Y:S02]  /*7c40*/  SHF.R.S32.HI R3, RZ, 0x1f, R0 ;  /* 0x0000001fff037819 */ /* 0x000fe40000011400 */
[----:B------:R-:W-:Y:S03]  /*7c50*/  SHF.R.S32.HI R9, RZ, 0x3, R9 ;  /* 0x00000003ff097819 */ /* 0x000fe60000011409 */
[----:B------:R-:W-:Y:S01]  /*7c60*/  IMAD R3, R3, c[0x0][0x1e0], RZ ;  /* 0x0000780003037a24 */ /* 0x000fe200078e02ff */
[----:B------:R-:W-:Y:S03]  /*7c70*/  IADD3 R4, -R9, 0x30, RZ ;  /* 0x0000003009047810 */ /* 0x000fe60007ffe1ff */
[----:B------:R-:W-:Y:S01]  /*7c80*/  IMAD R3, R0, c[0x0][0x1e4], R3 ;  /* 0x0000790000037a24 */ /* 0x000fe200078e0203 */
        /* <DEDUP_REMOVED lines=19> */
[----:B------:R-:W-:Y:S05]  /*7dc0*/  @P1 LEA.HI.X R7, R3, c[0x0][0x1cc], R7, 0x1, P2 ;  /* 0x0000730003071a11 */ /* 0x000fea00010f0c07 */
[----:B------:R-:W-:Y:S01]  /*7dd0*/  @!PT LDS RZ, [RZ] ;  /* 0x00000000fffff984 */ /* 0x000fe20000000800 */
[----:B------:R-:W-:Y:S01]  /*7de0*/  @!PT LDS RZ, [RZ] ;  /* 0x00000000fffff984 */ /* 0x000fe20000000800 */
[----:B------:R-:W-:Y:S01]  /*7df0*/  @!PT LDS RZ, [RZ] ;  /* 0x00000000fffff984 */ /* 0x000fe20000000800 */
[----:B----4-:R1:W-:Y:S04]  /*7e00*/  @P1 LDGSTS.E.BYPASS.LTC128B.128 [R8+0x14080], [R6.64], !P3 ;  /* 0x1408000006081fae */ /* 0x0103e8000d901d46 */
[----:B------:R1:W-:Y:S04]  /*7e10*/  @P1 LDGSTS.E.BYPASS.LTC128B.128 [R8+0x15880], [R6.64+0x80], !P6 ;  /* 0x1588008006081fae */ /* 0x0003e8000f101d46 */
[----:B------:R1:W-:Y:S04]  /*7e20*/  @P1 LDGSTS.E.BYPASS.LTC128B.128 [R8+0x17080], [R6.64+0x100], !P5 ;  /* 0x1708010006081fae */ /* 0x0003e8000e901d46 */
[----:B------:R1:W-:Y:S04]  /*7e30*/  @P1 LDGSTS.E.BYPASS.LTC128B.128 [R8+0x18880], [R6.64+0x180], !P4 ;  /* 0x1888018006081fae */ /* 0x0003e8000e101d46 */
[----:B------:R1:W-:Y:S04]  /*7e40*/  @P0 LDGSTS.E.BYPASS.LTC128B.128 [R8+0x15080], [R4.64], !P3 ;  /* 0x1508000004080fae */ /* 0x0003e8000d901d46 */
[----:B------:R1:W-:Y:S04]  /*7e50*/  @P0 LDGSTS.E.BYPASS.LTC128B.128 [R8+0x16880], [R4.64+0x80], !P6 ;  /* 0x1688008004080fae */ /* 0x0003e8000f101d46 */
[----:B------:R1:W-:Y:S04]  /*7e60*/  @P0 LDGSTS.E.BYPASS.LTC128B.128 [R8+0x18080], [R4.64+0x100], !P5 ;  /* 0x1808010004080fae */ /* 0x0003e8000e901d46 */
[----:B------:R1:W-:Y:S02]  /*7e70*/  @P0 LDGSTS.E.BYPASS.LTC128B.128 [R8+0x19880], [R4.64+0x180], !P4 ;  /* 0x1988018004080fae */ /* 0x0003e4000e101d46 */
.L_x_427:
[----:B--234-:R-:W-:Y:S05]  /*7e80*/  BSYNC B0 ;  /* 0x0000000000007941 */ /* 0x01cfea0003800000 */
.L_x_426:
[----:B------:R-:W2:Y:S01]  /*7e90*/  LDL R3, [R1+0x68] ;  /* 0x0000680001037983 */ /* 0x000ea20000100800 */
[----:B-1----:R-:W-:Y:S01]  /*7ea0*/  IMAD.MOV.U32 R4, RZ, RZ, c[0x0][0x2c4] ;  /* 0x0000b100ff047624 */ /* 0x002fe200078e00ff */
[----:B------:R-:W-:Y:S02]  /*7eb0*/  ULDC UR4, c[0x0][0x324] ;  /* 0x0000c90000047ab9 */ /* 0x000fe40000000800 */
[----:B------:R-:W2:Y:S01]  /*7ec0*/  LDL R0, [R1+0x80] ;  /* 0x0000800001007983 */ /* 0x000ea20000100800 */
[----:B------:R-:W-:Y:S01]  /*7ed0*/  ULOP3.LUT UR4, URZ, UR4, URZ, 0x33, !UPT ;  /* 0x000000043f047292 */ /* 0x000fe2000f8e333f */
[----:B------:R-:W-:Y:S01]  /*7ee0*/  ISETP.NE.AND P0, PT, R4, 0x1, PT ;  /* 0x000000010400780c */ /* 0x000fe20003f05270 */
[----:B------:R-:W-:Y:S01]  /*7ef0*/  IMAD.MOV.U32 R4, RZ, RZ, c[0x0][0x32c] ;  /* 0x0000cb00ff047624 */ /* 0x000fe200078e00ff */
[----:B------:R-:W3:Y:S04]  /*7f00*/  LDL R25, [R1+0x2c] ;  /* 0x00002c0001197983 */ /* 0x000ee80000100800 */
[----:B------:R-:W4:Y:S04]  /*7f10*/  LDL R27, [R1+0x38] ;  /* 0x00003800011b7983 */ /* 0x000f280000100800 */
[----:B------:R-:W4:Y:S04]  /*7f20*/  LDL R26, [R1+0x34] ;  /* 0x00003400011a7983 */ /* 0x000f280000100800 */
[----:B------:R-:W0:Y:S01]  /*7f30*/  LDGDEPBAR ;  /* 0x00000000000079af */ /* 0x000e220000000000 */
[----:B--2---:R-:W-:Y:S04]  /*7f40*/  IMAD.IADD R6, R0, 0x1, R3 ;  /* 0x0000000100067824 */ /* 0x004fe800078e0203 */
[----:B------:R-:W-:Y:S05]  /*7f50*/  @P0 IMAD.HI.U32 R0, R6, c[0x0][0x2c8], RZ ;  /* 0x0000b20006000a27 */ /* 0x000fea00078e00ff */
[----:B------:R-:W-:Y:S01]  /*7f60*/  @P0 SHF.R.U32.HI R6, RZ, c[0x0][0x2cc], R0 ;  /* 0x0000b300ff060a19 */ /* 0x000fe20000011600 */
[----:B------:R-:W-:Y:S01]  /*7f70*/  IMAD R0, R24, -0x30, RZ ;  /* 0xffffffd018007824 */ /* 0x000fe200078e02ff */
[----:B------:R-:W-:Y:S03]  /*7f80*/  ISETP.GE.AND P0, PT, R4, 0x1, PT ;  /* 0x000000010400780c */ /* 0x000fe60003f06270 */
[----:B------:R-:W1:Y:S01]  /*7f90*/  SHFL.IDX PT, R5, R6, RZ, 0x1c1f ;  /* 0x001c1fff06057589 */ /* 0x000e6200000e0000 */
[----:B---3--:R-:W-:Y:S04]  /*7fa0*/  IADD3 R3, -R25, 0x1, R0 ;  /* 0x0000000119037810 */ /* 0x008fe80007ffe100 */
[----:B----4-:R-:W-:Y:S04]  /*7fb0*/  IADD3 R3, -R26, R3, R27 ;  /* 0x000000031a037210 */ /* 0x010fe80007ffe11b */
[C---:B------:R-:W-:Y:S02]  /*7fc0*/  IADD3 R8, R3.reuse, c[0x0][0x328], RZ ;  /* 0x0000ca0003087a10 */ /* 0x040fe40007ffe0ff */
[----:B------:R-:W-:Y:S03]  /*7fd0*/  IADD3 R7, R3, UR4, RZ ;  /* 0x0000000403077c10 */ /* 0x000fe6000fffe0ff */
[----:B-1----:R-:W-:Y:S02]  /*7fe0*/  IMAD.IADD R4, R8, 0x1, R5 ;  /* 0x0000000108047824 */ /* 0x002fe400078e0205 */
[----:B------:R-:W-:Y:S01]  /*7ff0*/  IMAD.IADD R3, R5, 0x1, R7 ;  /* 0x0000000105037824 */ /* 0x000fe200078e0207 */
[----:B------:R-:W-:-:S05]  /*8000*/  @!P0 BRA `(.L_x_428) ;  /* 0x0000018000008947 */ /* 0x000fca0003800000 */
[----:B------:R-:W-:Y:S01]  /*8010*/  IADD3 R5, -R26, R27, R5 ;  /* 0x0000001b1a057210 */ /* 0x000fe20007ffe105 */
[----:B------:R-:W-:Y:S03]  /*8020*/  BSSY B0, `(.L_x_429) ;  /* 0x0000011000007945 */ /* 0x000fe60003800000 */
        /* <DEDUP_REMOVED lines=11> */
.L_x_430:
[----:B------:R-:W-:Y:S04]  /*80e0*/  MOV R9, c[0x0][0x32c] ;  /* 0x0000cb0000097a02 */ /* 0x000fe80000000f00 */
[----:B------:R-:W-:Y:S11]  /*80f0*/  ISETP.NE.AND P0, PT, R9, 0x1, PT ;  /* 0x000000010900780c */ /* 0x000ff60003f05270 */
[----:B------:R-:W-:Y:S02]  /*8100*/  @!UPT UIADD3 URZ, URZ, URZ, URZ ;  /* 0x0000003f3f3ff290 */ /* 0x000fe4000fffe03f */
[----:B------:R-:W-:Y:S05]  /*8110*/  @P0 IMAD.HI.U32 R9, R5, c[0x0][0x330], RZ ;  /* 0x0000cc0005090a27 */ /* 0x000fea00078e00ff */
[----:B------:R-:W-:Y:S02]  /*8120*/  @P0 SHF.R.U32.HI R5, RZ, c[0x0][0x334], R9 ;  /* 0x0000cd00ff050a19 */ /* 0x000fe40000011609 */
.L_x_431:
[----:B------:R-:W-:Y:S05]  /*8130*/  BSYNC B0 ;  /* 0x0000000000007941 */ /* 0x000fea0003800000 */
.L_x_429:
[----:B------:R-:W-:Y:S04]  /*8140*/  IMAD.IADD R9, R0, 0x1, -R25 ;  /* 0x0000000100097824 */ /* 0x000fe800078e0a19 */
[----:B------:R-:W-:Y:S05]  /*8150*/  IMAD R5, R5, c[0x0][0x32c], R9 ;  /* 0x0000cb0005057a24 */ /* 0x000fea00078e0209 */
[----:B------:R-:W-:Y:S02]  /*8160*/  IMNMX R3, R3, R5, !PT ;  /* 0x0000000503037217 */ /* 0x000fe40007800200 */
[----:B------:R-:W-:Y:S04]  /*8170*/  IADD3 R5, R5, c[0x0][0x32c], RZ ;  /* 0x0000cb0005057a10 */ /* 0x000fe80007ffe0ff */
[----:B------:R-:W-:Y:S02]  /*8180*/  IMNMX R4, R4, R5, PT ;  /* 0x0000000504047217 */ /* 0x000fe40003800200 */
.L_x_428:
[----:B------:R-:W-:Y:S01]  /*8190*/  ISETP.GE.AND P0, PT, R0, 0x1, PT ;  /* 0x000000010000780c */ /* 0x000fe20003f06270 */
[----:B------:R-:W-:Y:S01]  /*81a0*/  IMAD.MOV.U32 R5, RZ, RZ, c[0x0][0x32c] ;  /* 0x0000cb00ff057624 */ /* 0x000fe200078e00ff */
[----:B------:R-:W-:Y:S02]  /*81b0*/  LOP3.LUT R16, R16, 0xffffffef, RZ, 0xc0, !PT ;  /* 0xffffffef10107812 */ /* 0x000fe400078ec0ff */
[C---:B------:R-:W-:Y:S02]  /*81c0*/  ISETP.GE.AND P1, PT, R0.reuse, 0x2, PT ;  /* 0x000000020000780c */ /* 0x040fe40003f26270 */
[C---:B------:R-:W-:Y:S02]  /*81d0*/  ISETP.GE.AND P6, PT, R0.reuse, 0x12, PT ;  /* 0x000000120000780c */ /* 0x040fe40003fc6270 */
[C---:B------:R-:W-:Y:S02]  /*81e0*/  ISETP.GE.AND P5, PT, R0.reuse, 0x19, PT ;  /* 0x000000190000780c */ /* 0x040fe40003fa6270 */
[C---:B------:R-:W-:Y:S02]  /*81f0*/  ISETP.GE.AND P4, PT, R0.reuse, 0x1a, PT ;  /* 0x0000001a0000780c */ /* 0x040fe40003f86270 */
[----:B------:R-:W-:Y:S02]  /*8200*/  ISETP.GE.AND P3, PT, R0, 0x21, PT ;  /* 0x000000210000780c */ /* 0x000fe40003f66270 */
[----:B------:R-:W-:Y:S02]  /*8210*/  @P0 LOP3.LUT R16, R16, 0x10, RZ, 0xfc, !PT ;  /* 0x0000001010100812 */ /* 0x000fe400078efcff */
[C---:B------:R-:W-:Y:S02]  /*8220*/  ISETP.GT.AND P0, PT, R3.reuse, RZ, !P0 ;  /* 0x000000ff0300720c */ /* 0x040fe40004704270 */
[----:B------:R-:W-:Y:S01]  /*8230*/  ISETP.GE.AND P2, PT, R0, 0x22, PT ;  /* 0x000000220000780c */ /* 0x000fe20003f46270 */
[----:B------:R1:W-:Y:S01]  /*8240*/  STL [R1+0x14], R16 ;  /* 0x0000141001007387 */ /* 0x0003e20000100800 */
[----:B------:R-:W-:Y:S04]  /*8250*/  ISETP.LT.OR P0, PT, R4, 0x1, P0 ;  /* 0x000000010400780c */ /* 0x000fe80000701670 */
[----:B------:R-:W-:Y:S01]  /*8260*/  FSEL R9, R174, -INF , !P0 ;  /* 0xff800000ae097808 */ /* 0x000fe20004000000 */
[----:B------:R-:W-:Y:S01]  /*8270*/  IMAD.MOV.U32 R174, RZ, RZ, R16 ;  /* 0x000000ffffae7224 */ /* 0x000fe200078e0010 */
[----:B------:R-:W-:Y:S04]  /*8280*/  ISETP.GT.AND P0, PT, R3, 0x1, !P1 ;  /* 0x000000010300780c */ /* 0x000fe80004f04270 */
[----:B------:R-:W-:Y:S02]  /*8290*/  LOP3.LUT R174, R174, 0xfffffff7, RZ, 0xc0, !PT ;  /* 0xfffffff7aeae7812 */ /* 0x000fe400078ec0ff */
[----:B------:R-:W-:Y:S02]  /*82a0*/  ISETP.LT.OR P0, PT, R4, 0x2, P0 ;  /* 0x000000020400780c */ /* 0x000fe40000701670 */
[----:B------:R-:W-:Y:S02]  /*82b0*/  @P1 LOP3.LUT R174, R174, 0x8, RZ, 0xfc, !PT ;  /* 0x00000008aeae1812 */ /* 0x000fe400078efcff */
[----:B------:R-:W-:Y:S02]  /*82c0*/  ISETP.GE.AND P1, PT, R0, 0x9, PT ;  /* 0x000000090000780c */ /* 0x000fe40003f26270 */
[----:B------:R-:W-:Y:S02]  /*82d0*/  LOP3.LUT R174, R174, 0xfffffffb, RZ, 0xc0, !PT ;  /* 0xfffffffbaeae7812 */ /* 0x000fe400078ec0ff */
[----:B------:R-:W-:Y:S02]  /*82e0*/  FSEL R20, R173, -INF , !P0 ;  /* 0xff800000ad147808 */ /* 0x000fe40004000000 */
[C---:B------:R-:W-:Y:S04]  /*82f0*/  ISETP.GT.AND P0, PT, R3.reuse, 0x8, !P1 ;  /* 0x000000080300780c */ /* 0x040fe80004f04270 */
[----:B------:R-:W-:Y:S03]  /*8300*/  ISETP.LT.OR P0, PT, R4, 0x9, P0 ;  /* 0x000000090400780c */ /* 0x000fe60000701670 */
[----:B------:R-:W-:Y:S02]  /*8310*/  @P1 LOP3.LUT R174, R174, 0x4, RZ, 0xfc, !PT ;  /* 0x00000004aeae1812 */ /* 0x000fe400078efcff */
[----:B------:R-:W-:Y:S02]  /*8320*/  ISETP.GE.AND P1, PT, R0, 0xa, PT ;  /* 0x0000000a0000780c */ /* 0x000fe40003f26270 */
[----:B------:R-:W-:Y:S02]  /*8330*/  FSEL R19, R172, -INF , !P0 ;  /* 0xff800000ac137808 */ /* 0x000fe40004000000 */
[----:B------:R-:W-:Y:S02]  /*8340*/  LOP3.LUT R174, R174, 0xfffffffd, RZ, 0xc0, !PT ;  /* 0xfffffffdaeae7812 */ /* 0x000fe400078ec0ff */
[C---:B------:R-:W-:Y:S04]  /*8350*/  ISETP.GT.AND P0, PT, R3.reuse, 0x9, !P1 ;  /* 0x000000090300780c */ /* 0x040fe80004f04270 */
[----:B------:R-:W-:Y:S03]  /*8360*/  ISETP.LT.OR P0, PT, R4, 0xa, P0 ;  /* 0x0000000a0400780c */ /* 0x000fe60000701670 */
[----:B------:R-:W-:Y:S02]  /*8370*/  @P1 LOP3.LUT R174, R174, 0x2, RZ, 0xfc, !PT ;  /* 0x00000002aeae1812 */ /* 0x000fe400078efcff */
[----:B------:R-:W-:Y:S02]  /*8380*/  ISETP.GE.AND P1, PT, R0, 0x11, PT ;  /* 0x000000110000780c */ /* 0x000fe40003f26270 */
[----:B------:R-:W-:Y:S02]  /*8390*/  FSEL R18, R168, -INF , !P0 ;  /* 0xff800000a8127808 */ /* 0x000fe40004000000 */
[----:B------:R-:W-:Y:S02]  /*83a0*/  ISETP.GT.AND P0, PT, R3, 0x10, !P1 ;  /* 0x000000100300780c */ /* 0x000fe40004f04270 */
[----:B------:R-:W-:Y:S02]  /*83b0*/  LOP3.LUT R174, R174, 0xfffffffe, RZ, 0xc0, !PT ;  /* 0xfffffffeaeae7812 */ /* 0x000fe400078ec0ff */
[----:B------:R-:W-:Y:S04]  /*83c0*/  ISETP.LT.OR P0, PT, R4, 0x11, P0 ;  /* 0x000000110400780c */ /* 0x000fe80000701670 */
[----:B------:R-:W-:Y:S02]  /*83d0*/  FSEL R17, R133, -INF , !P0 ;  /* 0xff80000085117808 */ /* 0x000fe40004000000 */
[C---:B------:R-:W-:Y:S02]  /*83e0*/  ISETP.GT.AND P0, PT, R3.reuse, 0x11, !P6 ;  /* 0x000000110300780c */ /* 0x040fe40007704270 */
[----:B------:R-:W-:Y:S02]  /*83f0*/  @P1 LOP3.LUT R174, R174, 0x1, RZ, 0xfc, !PT ;  /* 0x00000001aeae1812 */ /* 0x000fe400078efcff */
[----:B------:R-:W-:Y:S02]  /*8400*/  ISETP.LT.OR P0, PT, R4, 0x12, P0 ;  /* 0x000000120400780c */ /* 0x000fe40000701670 */
[----:B------:R-:W-:Y:S02]  /*8410*/  ISETP.GE.AND P1, PT, R0, 0x29, PT ;  /* 0x000000290000780c */ /* 0x000fe40003f26270 */
[----:B-1----:R-:W-:Y:S02]  /*8420*/  FSEL R16, R132, -INF , !P0 ;  /* 0xff80000084107808 */ /* 0x002fe40004000000 */
[----:B------:R-:W-:Y:S02]  /*8430*/  ISETP.GT.AND P0, PT, R3, 0x18, !P5 ;  /* 0x000000180300780c */ /* 0x000fe40006f04270 */
[----:B------:R-:W-:Y:S02]  /*8440*/  LOP3.LUT R174, R174, 0xffffffdf, RZ, 0xc0, !PT ;  /* 0xffffffdfaeae7812 */ /* 0x000fe400078ec0ff */
[C---:B------:R-:W-:Y:S04]  /*8450*/  ISETP.LT.OR P0, PT, R4.reuse, 0x19, P0 ;  /* 0x000000190400780c */ /* 0x040fe80000701670 */
[----:B------:R-:W-:Y:S02]  /*8460*/  FSEL R15, R15, -INF , !P0 ;  /* 0xff8000000f0f7808 */ /* 0x000fe40004000000 */
[C---:B------:R-:W-:Y:S04]  /*8470*/  ISETP.GT.AND P0, PT, R3.reuse, 0x19, !P4 ;  /* 0x000000190300780c */ /* 0x040fe80006704270 */
[----:B------:R-:W-:Y:S04]  /*8480*/  ISETP.LT.OR P0, PT, R4, 0x1a, P0 ;  /* 0x0000001a0400780c */ /* 0x000fe80000701670 */
[----:B------:R-:W-:Y:S02]  /*8490*/  FSEL R14, R14, -INF , !P0 ;  /* 0xff8000000e0e7808 */ /* 0x000fe40004000000 */
[----:B------:R-:W-:Y:S04]  /*84a0*/  ISETP.GT.AND P0, PT, R3, 0x20, !P3 ;  /* 0x000000200300780c */ /* 0x000fe80005f04270 */
[C---:B------:R-:W-:Y:S04]  /*84b0*/  ISETP.LT.OR P0, PT, R4.reuse, 0x21, P0 ;  /* 0x000000210400780c */ /* 0x040fe80000701670 */
[----:B------:R-:W-:Y:S02]  /*84c0*/  FSEL R13, R13, -INF , !P0 ;  /* 0xff8000000d0d7808 */ /* 0x000fe40004000000 */
[C---:B------:R-:W-:Y:S04]  /*84d0*/  ISETP.GT.AND P0, PT, R3.reuse, 0x21, !P2 ;  /* 0x000000210300780c */ /* 0x040fe80005704270 */
[----:B------:R-:W-:Y:S04]  /*84e0*/  ISETP.LT.OR P0, PT, R4, 0x22, P0 ;  /* 0x000000220400780c */ /* 0x000fe80000701670 */
[----:B------:R-:W-:Y:S02]  /*84f0*/  FSEL R12, R12, -INF , !P0 ;  /* 0xff8000000c0c7808 */ /* 0x000fe40004000000 */
[----:B------:R-:W-:Y:S04]  /*8500*/  ISETP.GT.AND P0, PT, R3, 0x28, !P1 ;  /* 0x000000280300780c */ /* 0x000fe80004f04270 */
[----:B------:R-:W-:Y:S04]  /*8510*/  ISETP.LT.OR P0, PT, R4, 0x29, P0 ;  /* 0x000000290400780c */ /* 0x000fe80000701670 */
[----:B------:R-:W-:Y:S02]  /*8520*/  FSEL R11, R11, -INF , !P0 ;  /* 0xff8000000b0b7808 */ /* 0x000fe40004000000 */
[----:B------:R-:W-:Y:S11]  /*8530*/  ISETP.GE.AND P0, PT, R0, 0x2a, PT ;  /* 0x0000002a0000780c */ /* 0x000ff60003f06270 */
[----:B------:R-:W-:Y:S02]  /*8540*/  @!UPT UIADD3 URZ, URZ, URZ, URZ ;  /* 0x0000003f3f3ff290 */ /* 0x000fe4000fffe03f */
[----:B------:R-:W-:Y:S02]  /*8550*/  @P0 LOP3.LUT R174, R174, 0x20, RZ, 0xfc, !PT ;  /* 0x00000020aeae0812 */ /* 0x000fe400078efcff */
[----:B------:R-:W-:Y:S03]  /*8560*/  ISETP.GT.AND P0, PT, R3, 0x29, !P0 ;  /* 0x000000290300780c */ /* 0x000fe60004704270 */
[----:B------:R-:W-:Y:S01]  /*8570*/  STL [R1+0x14], R174 ;  /* 0x000014ae01007387 */ /* 0x000fe20000100800 */
[----:B------:R-:W-:Y:S04]  /*8580*/  ISETP.LT.OR P0, PT, R4, 0x2a, P0 ;  /* 0x0000002a0400780c */ /* 0x000fe80000701670 */
[----:B------:R-:W-:Y:S02]  /*8590*/  FSEL R10, R10, -INF , !P0 ;  /* 0xff8000000a0a7808 */ /* 0x000fe40004000000 */
[----:B------:R-:W-:Y:S02]  /*85a0*/  ISETP.GE.AND P0, PT, R5, 0x1, PT ;  /* 0x000000010500780c */ /* 0x000fe40003f06270 */
[----:B------:R-:W1:Y:S02]  /*85b0*/  SHFL.IDX PT, R5, R6, 0x1, 0x1c1f ;  /* 0x003c1f0006057f89 */ /* 0x000e6400000e0000 */
[--C-:B-1----:R-:W-:Y:S02]  /*85c0*/  IMAD.IADD R4, R8, 0x1, R5.reuse ;  /* 0x0000000108047824 */ /* 0x102fe400078e0205 */
[----:B------:R-:W-:Y:S07]  /*85d0*/  IMAD.IADD R3, R7, 0x1, R5 ;  /* 0x0000000107037824 */ /* 0x000fee00078e0205 */
        /* <DEDUP_REMOVED lines=14> */
.L_x_434:
[----:B------:R-:W-:Y:S04]  /*86c0*/  MOV R6, c[0x0][0x32c] ;  /* 0x0000cb0000067a02 */ /* 0x000fe80000000f00 */
[----:B------:R-:W-:Y:S11]  /*86d0*/  ISETP.NE.AND P0, PT, R6, 0x1, PT ;  /* 0x000000010600780c */ /* 0x000ff60003f05270 */
[----:B------:R-:W-:Y:S02]  /*86e0*/  @!UPT UIADD3 URZ, URZ, URZ, URZ ;  /* 0x0000003f3f3ff290 */ /* 0x000fe4000fffe03f */
[----:B------:R-:W-:Y:S05]  /*86f0*/  @P0 IMAD.HI.U32 R6, R5, c[0x0][0x330], RZ ;  /* 0x0000cc0005060a27 */ /* 0x000fea00078e00ff */
[----:B------:R-:W-:Y:S02]  /*8700*/  @P0 SHF.R.U32.HI R5, RZ, c[0x0][0x334], R6 ;  /* 0x0000cd00ff050a19 */ /* 0x000fe40000011606 */
.L_x_435:
[----:B------:R-:W-:Y:S05]  /*8710*/  BSYNC B0 ;  /* 0x0000000000007941 */ /* 0x000fea0003800000 */
.L_x_433:
[----:B------:R-:W-:Y:S04]  /*8720*/  IMAD.IADD R0, R0, 0x1, -R25 ;  /* 0x0000000100007824 */ /* 0x000fe800078e0a19 */
[----:B------:R-:W-:Y:S05]  /*8730*/  IMAD R0, R5, c[0x0][0x32c], R0 ;  /* 0x0000cb0005007a24 */ /* 0x000fea00078e0200 */
[----:B------:R-:W-:Y:S02]  /*8740*/  IMNMX R3, R3, R0, !PT ;  /* 0x0000000003037217 */ /* 0x000fe40007800200 */
[----:B------:R-:W-:Y:S04]  /*8750*/  IADD3 R0, R0, c[0x0][0x32c], RZ ;  /* 0x0000cb0000007a10 */ /* 0x000fe80007ffe0ff */
[----:B------:R-:W-:Y:S02]  /*8760*/  IMNMX R4, R4, R0, PT ;  /* 0x0000000004047217 */ /* 0x000fe40003800200 */
.L_x_432:
[----:B------:R-:W-:Y:S01]  /*8770*/  FMNMX.FTZ R0, R9, R2, !PT ;  /* 0x0000000209007209 */ /* 0x000fe20007810000 */
[----:B------:R-:W2:Y:S01]  /*8780*/  LDL.LU R7, [R1+0x20] ;  /* 0x0000200001077983 */ /* 0x000ea20000300800 */
        /* <DEDUP_REMOVED lines=22> */
[----:B------:R-:W-:Y:S03]  /*88f0*/  LOP3.LUT P0, RZ, R174, 0x10, RZ, 0xc0, !PT ;  /* 0x00000010aeff7812 */ /* 0x000fe6000780c0ff */
[--C-:B------:R-:W-:Y:S01]  /*8900*/  FFMA.FTZ R168, R15, c[0x0][0x2d0], -R2.reuse ;  /* 0x0000b4000fa87a23 */ /* 0x100fe20000010802 */
[----:B------:R-:W-:Y:S01]  /*8910*/  ISETP.GT.AND P0, PT, R3, RZ, !P0 ;  /* 0x000000ff0300720c */ /* 0x000fe20004704270 */
[--C-:B------:R-:W-:Y:S02]  /*8920*/  FFMA.FTZ R15, R10, c[0x0][0x2d0], -R2.reuse ;  /* 0x0000b4000a0f7a23 */ /* 0x100fe40000010802 */
[----:B------:R-:W3:Y:S01]  /*8930*/  LDL.LU R10, [R1+0x24] ;  /* 0x00002400010a7983 */ /* 0x000ee20000300800 */
[----:B------:R-:W-:Y:S01]  /*8940*/  ISETP.LT.OR P0, PT, R4, 0x1, P0 ;  /* 0x000000010400780c */ /* 0x000fe20000701670 */
[--C-:B------:R-:W-:Y:S01]  /*8950*/  FFMA.FTZ R24, R17, c[0x0][0x2d0], -R2.reuse ;  /* 0x0000b40011187a23 */ /* 0x100fe20000010802 */
[----:B------:R-:W-:Y:S01]  /*8960*/  MOV R17, R6 ;  /* 0x0000000600117202 */ /* 0x000fe20000000f00 */
        /* <DEDUP_REMOVED lines=9> */
[----:B------:R-:W-:Y:S01]  /*8a00*/  FFMA.FTZ R20, R14, c[0x0][0x2d0], -R2 ;  /* 0x0000b4000e147a23 */ /* 0x000fe20000010802 */
[----:B------:R-:W-:Y:S01]  /*8a10*/  MOV R14, R17 ;  /* 0x00000011000e7202 */ /* 0x000fe20000000f00 */
[----:B------:R-:W1:Y:S02]  /*8a20*/  MUFU.EX2 R2, R0 ;  /* 0x0000000000027308 */ /* 0x000e640000000800 */
[C---:B-1----:R-:W-:Y:S01]  /*8a30*/  FMUL.FTZ R12, R2.reuse, R148 ;  /* 0x00000094020c7220 */ /* 0x042fe20000410000 */
[----:B------:R-:W-:Y:S01]  /*8a40*/  MOV R148, R26 ;  /* 0x0000001a00947202 */ /* 0x000fe20000000f00 */
[C---:B------:R-:W-:Y:S01]  /*8a50*/  FMUL.FTZ R13, R2.reuse, R149 ;  /* 0x00000095020d7220 */ /* 0x040fe20000410000 */
[----:B------:R-:W-:Y:S01]  /*8a60*/  MOV R149, R27 ;  /* 0x0000001b00957202 */ /* 0x000fe20000000f00 */
        /* <DEDUP_REMOVED lines=55> */
[----:B------:R-:W-:Y:S04]  /*8de0*/  LOP3.LUT P0, RZ, R174, 0x8, RZ, 0xc0, !PT ;  /* 0x00000008aeff7812 */ /* 0x000fe8000780c0ff */
[----:B------:R-:W-:Y:S04]  /*8df0*/  ISETP.GT.AND P0, PT, R3, 0x1, !P0 ;  /* 0x000000010300780c */ /* 0x000fe80004704270 */
[----:B------:R-:W-:Y:S04]  /*8e00*/  ISETP.LT.OR P0, PT, R4, 0x2, P0 ;  /* 0x000000020400780c */ /* 0x000fe80000701670 */
[----:B------:R-:W-:Y:S02]  /*8e10*/  FSEL R6, R179, -INF , !P0 ;  /* 0xff800000b3067808 */ /* 0x000fe40004000000 */
[----:B------:R-:W-:Y:S04]  /*8e20*/  LOP3.LUT P0, RZ, R174, 0x4, RZ, 0xc0, !PT ;  /* 0x00000004aeff7812 */ /* 0x000fe8000780c0ff */
[C---:B------:R-:W-:Y:S04]  /*8e30*/  ISETP.GT.AND P0, PT, R3.reuse, 0x8, !P0 ;  /* 0x000000080300780c */ /* 0x040fe80004704270 */
[----:B------:R-:W-:Y:S04]  /*8e40*/  ISETP.LT.OR P0, PT, R4, 0x9, P0 ;  /* 0x000000090400780c */ /* 0x000fe80000701670 */
[----:B------:R-:W-:Y:S02]  /*8e50*/  FSEL R7, R178, -INF , !P0 ;  /* 0xff800000b2077808 */ /* 0x000fe40004000000 */
[----:B------:R-:W-:Y:S04]  /*8e60*/  LOP3.LUT P0, RZ, R174, 0x2, RZ, 0xc0, !PT ;  /* 0x00000002aeff7812 */ /* 0x000fe8000780c0ff */
[----:B------:R-:W-:Y:S04]  /*8e70*/  ISETP.GT.AND P0, PT, R3, 0x9, !P0 ;  /* 0x000000090300780c */ /* 0x000fe80004704270 */
[----:B------:R-:W-:Y:S04]  /*8e80*/  ISETP.LT.OR P0, PT, R4, 0xa, P0 ;  /* 0x0000000a0400780c */ /* 0x000fe80000701670 */
[----:B------:R-:W-:Y:S02]  /*8e90*/  FSEL R169, R169, -INF , !P0 ;  /* 0xff800000a9a97808 */ /* 0x000fe40004000000 */
[----:B------:R-:W-:Y:S04]  /*8ea0*/  LOP3.LUT P0, RZ, R174, 0x1, RZ, 0xc0, !PT ;  /* 0x00000001aeff7812 */ /* 0x000fe8000780c0ff */
[----:B------:R-:W-:Y:S04]  /*8eb0*/  ISETP.GT.AND P0, PT, R3, 0x10, !P0 ;  /* 0x000000100300780c */ /* 0x000fe80004704270 */
[----:B------:R-:W-:Y:S04]  /*8ec0*/  ISETP.LT.OR P0, PT, R4, 0x11, P0 ;  /* 0x000000110400780c */ /* 0x000fe80000701670 */
[----:B------:R-:W-:Y:S02]  /*8ed0*/  FSEL R172, R177, -INF , !P0 ;  /* 0xff800000b1ac7808 */ /* 0x000fe40004000000 */
[C---:B------:R-:W-:Y:S02]  /*8ee0*/  ISETP.GT.AND P0, PT, R3.reuse, 0x11, !P6 ;  /* 0x000000110300780c */ /* 0x040fe40007704270 */
[----:B------:R-:W-:Y:S02]  /*8ef0*/  LOP3.LUT P6, RZ, R174, 0x20, RZ, 0xc0, !PT ;  /* 0x00000020aeff7812 */ /* 0x000fe400078cc0ff */
[----:B------:R-:W-:Y:S04]  /*8f00*/  ISETP.LT.OR P0, PT, R4, 0x12, P0 ;  /* 0x000000120400780c */ /* 0x000fe80000701670 */
[----:B------:R-:W-:Y:S02]  /*8f10*/  FSEL R173, R176, -INF , !P0 ;  /* 0xff800000b0ad7808 */ /* 0x000fe40004000000 */
[----:B------:R-:W-:Y:S04]  /*8f20*/  ISETP.GT.AND P0, PT, R3, 0x18, !P5 ;  /* 0x000000180300780c */ /* 0x000fe80006f04270 */
[C---:B------:R-:W-:Y:S04]  /*8f30*/  ISETP.LT.OR P0, PT, R4.reuse, 0x19, P0 ;  /* 0x000000190400780c */ /* 0x040fe80000701670 */
[----:B------:R-:W-:Y:S02]  /*8f40*/  FSEL R175, R175, -INF , !P0 ;  /* 0xff800000afaf7808 */ /* 0x000fe40004000000 */
[----:B------:R-:W-:Y:S04]  /*8f50*/  ISETP.GT.AND P0, PT, R3, 0x19, !P4 ;  /* 0x000000190300780c */ /* 0x000fe80006704270 */
[----:B------:R-:W-:Y:S04]  /*8f60*/  ISETP.LT.OR P0, PT, R4, 0x1a, P0 ;  /* 0x0000001a0400780c */ /* 0x000fe80000701670 */
[----:B------:R-:W-:Y:S02]  /*8f70*/  FSEL R174, R171, -INF , !P0 ;  /* 0xff800000abae7808 */ /* 0x000fe40004000000 */
[C---:B------:R-:W-:Y:S02]  /*8f80*/  ISETP.GT.AND P0, PT, R3.reuse, 0x20, !P3 ;  /* 0x000000200300780c */ /* 0x040fe40005f04270 */
[----:B------:R-:W-:Y:S01]  /*8f90*/  MOV R171, R20 ;  /* 0x0000001400ab7202 */ /* 0x000fe20000000f00 */
[----:B------:R-:W-:Y:S01]  /*8fa0*/  FMUL.FTZ R20, R2, R140 ;  /* 0x0000008c02147220 */ /* 0x000fe20000410000 */
[----:B------:R-:W-:Y:S04]  /*8fb0*/  ISETP.LT.OR P0, PT, R4, 0x21, P0 ;  /* 0x000000210400780c */ /* 0x000fe80000701670 */
[----:B------:R-:W-:Y:S02]  /*8fc0*/  FSEL R176, R170, -INF , !P0 ;  /* 0xff800000aab07808 */ /* 0x000fe40004000000 */
[----:B------:R-:W-:Y:S04]  /*8fd0*/  ISETP.GT.AND P0, PT, R3, 0x21, !P2 ;  /* 0x000000210300780c */ /* 0x000fe80005704270 */
[C---:B------:R-:W-:Y:S04]  /*8fe0*/  ISETP.LT.OR P0, PT, R4.reuse, 0x22, P0 ;  /* 0x000000220400780c */ /* 0x040fe80000701670 */
[----:B------:R-:W-:Y:S02]  /*8ff0*/  FSEL R177, R23, -INF , !P0 ;  /* 0xff80000017b17808 */ /* 0x000fe40004000000 */
[C---:B------:R-:W-:Y:S02]  /*9000*/  ISETP.GT.AND P0, PT, R3.reuse, 0x28, !P1 ;  /* 0x000000280300780c */ /* 0x040fe40004f04270 */
[----:B------:R-:W-:Y:S02]  /*9010*/  MOV R23, R168 ;  /* 0x000000a800177202 */ /* 0x000fe40000000f00 */
[----:B------:R-:W-:Y:S04]  /*9020*/  ISETP.LT.OR P0, PT, R4, 0x29, P0 ;  /* 0x000000290400780c */ /* 0x000fe80000701670 */
[----:B------:R-:W-:Y:S02]  /*9030*/  FSEL R178, R22, -INF , !P0 ;  /* 0xff80000016b27808 */ /* 0x000fe40004000000 */
[----:B------:R-:W-:Y:S02]  /*9040*/  ISETP.GT.AND P0, PT, R3, 0x29, !P6 ;  /* 0x000000290300780c */ /* 0x000fe40007704270 */
[----:B------:R-:W1:Y:S01]  /*9050*/  MUFU.EX2 R3, R8 ;  /* 0x0000000800037308 */ /* 0x000e620000000800 */
[----:B------:R-:W-:Y:S01]  /*9060*/  MOV R22, R25 ;  /* 0x0000001900167202 */ /* 0x000fe20000000f00 */
[----:B------:R-:W-:Y:S01]  /*9070*/  FMUL.FTZ R25, R2, R137 ;  /* 0x0000008902197220 */ /* 0x000fe20000410000 */
[----:B------:R-:W-:Y:S02]  /*9080*/  ISETP.LT.OR P0, PT, R4, 0x2a, P0 ;  /* 0x0000002a0400780c */ /* 0x000fe40000701670 */
[----:B------:R-:W-:Y:S02]  /*9090*/  MOV R145, R22 ;  /* 0x0000001600917202 */ /* 0x000fe40000000f00 */
[----:B------:R-:W-:Y:S01]  /*90a0*/  FSEL R132, R21, -INF , !P0 ;  /* 0xff80000015847808 */ /* 0x000fe20004000000 */
[C---:B------:R-:W-:Y:S01]  /*90b0*/  FMUL.FTZ R21, R2.reuse, R141 ;  /* 0x0000008d02157220 */ /* 0x040fe20000410000 */
[----:B------:R-:W-:Y:S01]  /*90c0*/  MOV R141, R11 ;  /* 0x0000000b008d7202 */ /* 0x000fe20000000f00 */
[----:B---3--:R-:W-:Y:S01]  /*90d0*/  FFMA.FTZ R0, R2, R10, R9 ;  /* 0x0000000a02007223 */ /* 0x008fe20000010009 */
[----:B------:R-:W-:Y:S10]  /*90e0*/  MUFU.EX2 R8, R18 ;  /* 0x0000001200087308 */ /* 0x000ff40000000800 */
[----:B------:R-:W-:Y:S01]  /*90f0*/  MUFU.EX2 R145, R145 ;  /* 0x0000009100917308 */ /* 0x000fe20000000800 */
[C---:B-1----:R-:W-:Y:S01]  /*9100*/  F2FP.BF16.PACK_AB R168, R3.reuse, R9 ;  /* 0x0000000903a8723e */ /* 0x042fe200000010ff */
[----:B------:R-:W-:Y:S01]  /*9110*/  FADD.FTZ R4, R3, R0 ;  /* 0x0000000003047221 */ /* 0x000fe20000010000 */
[----:B------:R-:W-:Y:S04]  /*9120*/  FMNMX.FTZ R0, R5, R134, !PT ;  /* 0x0000008605007209 */ /* 0x000fe80007810000 */
[----:B------:R-:W-:Y:S03]  /*9130*/  FMNMX.FTZ R0, R6, R0, !PT ;  /* 0x0000000006007209 */ /* 0x000fe60007810000 */
[----:B------:R-:W1:Y:S01]  /*9140*/  MUFU.EX2 R9, R19 ;  /* 0x0000001300097308 */ /* 0x000e620000000800 */
[----:B------:R-:W-:Y:S04]  /*9150*/  FMNMX.FTZ R0, R7, R0, !PT ;  /* 0x0000000007007209 */ /* 0x000fe80007810000 */
[----:B------:R-:W-:Y:S04]  /*9160*/  FMNMX.FTZ R0, R169, R0, !PT ;  /* 0x00000000a9007209 */ /* 0x000fe80007810000 */
[----:B------:R-:W-:Y:S04]  /*9170*/  FMNMX.FTZ R0, R172, R0, !PT ;  /* 0x00000000ac007209 */ /* 0x000fe80007810000 */
[----:B------:R-:W-:Y:S04]  /*9180*/  FMNMX.FTZ R0, R173, R0, !PT ;  /* 0x00000000ad007209 */ /* 0x000fe80007810000 */
[----:B------:R-:W-:Y:S04]  /*9190*/  FMNMX.FTZ R0, R175, R0, !PT ;  /* 0x00000000af007209 */ /* 0x000fe80007810000 */
[----:B------:R-:W-:Y:S01]  /*91a0*/  FMNMX.FTZ R0, R174, R0, !PT ;  /* 0x00000000ae007209 */ /* 0x000fe20007810000 */
[----:B-1----:R-:W-:Y:S01]  /*91b0*/  FADD.FTZ R4, R9, R4 ;  /* 0x0000000409047221 */ /* 0x002fe20000010000 */
[----:B------:R-:W-:Y:S01]  /*91c0*/  MOV R19, R24 ;  /* 0x0000001800137202 */ /* 0x000fe20000000f00 */
[----:B------:R-:W-:Y:S01]  /*91d0*/  FMUL.FTZ R24, R2, R136 ;  /* 0x0000008802187220 */ /* 0x000fe20000410000 */
[----:B------:R-:W-:Y:S01]  /*91e0*/  FMNMX.FTZ R0, R176, R0, !PT ;  /* 0x00000000b0007209 */ /* 0x000fe20007810000 */
[----:B------:R-:W2:Y:S01]  /*91f0*/  LDL.LU R136, [R1+0x28] ;  /* 0x0000280001887983 */ /* 0x000ea20000300800 */
[C---:B------:R-:W-:Y:S01]  /*9200*/  FADD.FTZ R179, R8.reuse, R4 ;  /* 0x0000000408b37221 */ /* 0x040fe20000010000 */
[----:B------:R-:W-:Y:S01]  /*9210*/  F2FP.BF16.PACK_AB R170, R8, R9 ;  /* 0x0000000908aa723e */ /* 0x000fe200000010ff */
[C---:B------:R-:W-:Y:S01]  /*9220*/  FMUL.FTZ R8, R2.reuse, R152 ;  /* 0x0000009802087220 */ /* 0x040fe20000410000 */
[----:B------:R-:W-:Y:S01]  /*9230*/  FMNMX.FTZ R0, R177, R0, !PT ;  /* 0x00000000b1007209 */ /* 0x000fe20007810000 */
[----:B------:R-:W-:Y:S01]  /*9240*/  FMUL.FTZ R9, R2, R153 ;  /* 0x0000009902097220 */ /* 0x000fe20000410000 */
[----:B------:R-:W-:Y:S02]  /*9250*/  MOV R153, R14 ;  /* 0x0000000e00997202 */ /* 0x000fe40000000f00 */
[----:B------:R-:W-:Y:S04]  /*9260*/  FMNMX.FTZ R0, R178, R0, !PT ;  /* 0x00000000b2007209 */ /* 0x000fe80007810000 */
[----:B------:R-:W-:Y:S05]  /*9270*/  FMNMX.FTZ R0, R132, R0, !PT ;  /* 0x0000000084007209 */ /* 0x000fea0007810000 */
[----:B------:R-:W1:Y:S02]  /*9280*/  SHFL.BFLY PT, R3, R0, 0x2, 0x1f ;  /* 0x0c401f0000037f89 */ /* 0x000e6400000e0000 */
[----:B-1----:R-:W-:Y:S06]  /*9290*/  FMNMX.FTZ R0, R0, R3, !PT ;  /* 0x0000000300007209 */ /* 0x002fec0007810000 */
[----:B------:R-:W1:Y:S02]  /*92a0*/  SHFL.BFLY PT, R3, R0, 0x1, 0x1f ;  /* 0x0c201f0000037f89 */ /* 0x000e6400000e0000 */
[----:B-1----:R-:W-:Y:S04]  /*92b0*/  FMNMX.FTZ R3, R0, R3, !PT ;  /* 0x0000000300037209 */ /* 0x002fe80007810000 */
[C---:B------:R-:W-:Y:S01]  /*92c0*/  FSETP.NEU.FTZ.AND P0, PT, R3.reuse, -INF , PT ;  /* 0xff8000000300780b */ /* 0x040fe20003f1d000 */
[C---:B------:R-:W-:Y:S03]  /*92d0*/  FMUL.FTZ R4, R3.reuse, c[0x0][0x2d0] ;  /* 0x0000b40003047a20 */ /* 0x040fe60000410000 */
[----:B------:R-:W-:Y:S05]  /*92e0*/  FSEL R0, R3, RZ, P0 ;  /* 0x000000ff03007208 */ /* 0x000fea0000000000 */
[----:B------:R-:W-:Y:S01]  /*92f0*/  FADD.FTZ R0, -R0, R134 ;  /* 0x0000008600007221 */ /* 0x000fe20000010100 */
[----:B------:R-:W-:Y:S01]  /*9300*/  FSEL R134, R4, RZ, P0 ;  /* 0x000000ff04867208 */ /* 0x000fe20000000000 */
[----:B------:R-:W-:Y:S01]  /*9310*/  FMUL.FTZ R4, R2, R156 ;  /* 0x0000009c02047220 */ /* 0x000fe20000410000 */
[----:B------:R-:W-:Y:S01]  /*9320*/  MOV R156, R23 ;  /* 0x00000017009c7202 */ /* 0x000fe20000000f00 */
[----:B------:R-:W-:Y:S02]  /*9330*/  FMUL.FTZ R0, R0, c[0x0][0x2d0] ;  /* 0x0000b40000007a20 */ /* 0x000fe40000410000 */
[--C-:B------:R-:W-:Y:S02]  /*9340*/  FFMA.FTZ R10, R5, c[0x0][0x2d0], -R134.reuse ;  /* 0x0000b400050a7a23 */ /* 0x100fe40000010886 */
[--C-:B------:R-:W-:Y:S01]  /*9350*/  FFMA.FTZ R6, R6, c[0x0][0x2d0], -R134.reuse ;  /* 0x0000b40006067a23 */ /* 0x100fe20000010886 */
[----:B------:R-:W-:Y:S01]  /*9360*/  MUFU.EX2 R156, R156 ;  /* 0x0000009c009c7308 */ /* 0x000fe20000000800 */
[----:B------:R-:W-:Y:S01]  /*9370*/  FMUL.FTZ R5, R2, R157 ;  /* 0x0000009d02057220 */ /* 0x000fe20000410000 */
[----:B------:R-:W-:Y:S01]  /*9380*/  MOV R157, R171 ;  /* 0x000000ab009d7202 */ /* 0x000fe20000000f00 */
[----:B------:R-:W-:Y:S07]  /*9390*/  FFMA.FTZ R2, R7, c[0x0][0x2d0], -R134 ;  /* 0x0000b40007027a23 */ /* 0x000fee0000010886 */
[----:B------:R-:W-:Y:S10]  /*93a0*/  MUFU.EX2 R140, R10 ;  /* 0x0000000a008c7308 */ /* 0x000ff40000000800 */
[----:B------:R-:W1:Y:S10]  /*93b0*/  MUFU.EX2 R0, R0 ;  /* 0x0000000000007308 */ /* 0x000e740000000800 */
[----:B------:R3:W4:Y:S10]  /*93c0*/  MUFU.EX2 R152, R6 ;  /* 0x0000000600987308 */ /* 0x0007340000000800 */
[----:B------:R-:W-:Y:S01]  /*93d0*/  MUFU.EX2 R157, R157 ;  /* 0x0000009d009d7308 */ /* 0x000fe20000000800 */
[C---:B-1----:R-:W-:Y:S02]  /*93e0*/  FMUL.FTZ R10, R0.reuse, R154 ;  /* 0x0000009a000a7220 */ /* 0x042fe40000410000 */
[----:B------:R-:W5:Y:S01]  /*93f0*/  LDL R154, [R1+0x4] ;  /* 0x00000400019a7983 */ /* 0x000f620000100800 */
[C---:B------:R-:W-:Y:S02]  /*9400*/  FMUL.FTZ R26, R0.reuse, R138 ;  /* 0x0000008a001a7220 */ /* 0x040fe40000410000 */
[C---:B------:R-:W-:Y:S02]  /*9410*/  FMUL.FTZ R27, R0.reuse, R139 ;  /* 0x0000008b001b7220 */ /* 0x040fe40000410000 */
[C---:B------:R-:W-:Y:S02]  /*9420*/  FMUL.FTZ R22, R0.reuse, R142 ;  /* 0x0000008e00167220 */ /* 0x040fe40000410000 */
[C---:B------:R-:W-:Y:S02]  /*9430*/  FMUL.FTZ R23, R0.reuse, R143 ;  /* 0x0000008f00177220 */ /* 0x040fe40000410000 */
[C---:B---3--:R-:W-:Y:S01]  /*9440*/  FMUL.FTZ R6, R0.reuse, R158 ;  /* 0x0000009e00067220 */ /* 0x048fe20000410000 */
[----:B------:R-:W-:Y:S01]  /*9450*/  MOV R158, R15 ;  /* 0x0000000f009e7202 */ /* 0x000fe20000000f00 */
[C---:B------:R-:W-:Y:S01]  /*9460*/  FMUL.FTZ R7, R0.reuse, R159 ;  /* 0x0000009f00077220 */ /* 0x040fe20000410000 */
[----:B------:R-:W-:Y:S01]  /*9470*/  MOV R159, R19 ;  /* 0x00000013009f7202 */ /* 0x000fe20000000f00 */
[C---:B------:R-:W-:Y:S01]  /*9480*/  FMUL.FTZ R11, R0.reuse, R155 ;  /* 0x0000009b000b7220 */ /* 0x040fe20000410000 */
[----:B------:R-:W-:Y:S01]  /*9490*/  MOV R155, R148 ;  /* 0x00000094009b7202 */ /* 0x000fe20000000f00 */
        /* <DEDUP_REMOVED lines=24> */
[----:B-1----:R-:W-:Y:S01]  /*9620*/  MOV R159, R141 ;  /* 0x0000008d009f7202 */ /* 0x002fe20000000f00 */
        /* <DEDUP_REMOVED lines=35> */
[----:B------:R-:W1:Y:S01]  /*9860*/  LDSM.16.MT88.4 R136, [R238] ;  /* 0x00000000ee88783b */ /* 0x000e620000004200 */
[----:B------:R-:W-:Y:S01]  /*9870*/  FFMA.FTZ R0, R169, c[0x0][0x2d0], -R134 ;  /* 0x0000b400a9007a23 */ /* 0x000fe20000010886 */
[C---:B----4-:R-:W-:Y:S01]  /*9880*/  F2FP.BF16.PACK_AB R169, R152.reuse, R140 ;  /* 0x0000008c98a9723e */ /* 0x050fe200000010ff */
[----:B------:R-:W-:Y:S02]  /*9890*/  FADD.FTZ R144, R152, R144 ;  /* 0x0000009098907221 */ /* 0x000fe40000010000 */
[----:B------:R-:W2:Y:S03]  /*98a0*/  MUFU.EX2 R146, R0 ;  /* 0x0000000000927308 */ /* 0x000ea60000000800 */
[----:B------:R-:W-:Y:S07]  /*98b0*/  LDSM.16.MT88.4 R140, [R238+0x800] ;  /* 0x00080000ee8c783b */ /* 0x000fee0000004200 */
[----:B------:R-:W-:Y:S01]  /*98c0*/  MUFU.EX2 R152, R158 ;  /* 0x0000009e00987308 */ /* 0x000fe20000000800 */
[----:B--2---:R-:W-:Y:S01]  /*98d0*/  F2FP.BF16.PACK_AB R171, R146, R147 ;  /* 0x0000009392ab723e */ /* 0x004fe200000010ff */
[--C-:B------:R-:W-:Y:S06]  /*98e0*/  FFMA.FTZ R0, R172, c[0x0][0x2d0], -R134.reuse ;  /* 0x0000b400ac007a23 */ /* 0x100fec0000010886 */
        /* <DEDUP_REMOVED lines=8> */
[----:B-----5:R1:W2:Y:S03]  /*9970*/  LDSM.16.MT88.4 R136, [R154] ;  /* 0x000000009a88783b */ /* 0x0202a60000004200 */
[----:B-1----:R-:W-:Y:S02]  /*9980*/  MOV R154, R149 ;  /* 0x00000095009a7202 */ /* 0x002fe40000000f00 */
[----:B------:R1:W-:Y:S02]  /*9990*/  MUFU.EX2 R149, R0 ;  /* 0x0000000000957308 */ /* 0x0003e40000000800 */
[C---:B--2---:R-:W-:Y:S08]  /*99a0*/  HMMA.16816.F32.BF16 R28, R168.reuse, R136, R28 ;  /* 0x00000088a81c723c */ /* 0x044ff0000004181c */
[C---:B------:R-:W-:Y:S01]  /*99b0*/  HMMA.16816.F32.BF16 R32, R168.reuse, R138, R32 ;  /* 0x0000008aa820723c */ /* 0x040fe20000041820 */
[----:B------:R-:W2:Y:S03]  /*99c0*/  LDSM.16.MT88.4 R136, [R238+0x1800] ;  /* 0x00180000ee88783b */ /* 0x000ea60000004200 */
[--C-:B-1----:R-:W-:Y:S04]  /*99d0*/  FFMA.FTZ R0, R173, c[0x0][0x2d0], -R134.reuse ;  /* 0x0000b400ad007a23 */ /* 0x102fe80000010886 */
[----:B------:R1:W3:Y:S04]  /*99e0*/  MUFU.EX2 R150, R0 ;  /* 0x0000000000967308 */ /* 0x0002e80000000800 */
[--C-:B-1----:R-:W-:Y:S06]  /*99f0*/  FFMA.FTZ R0, R175, c[0x0][0x2d0], -R134.reuse ;  /* 0x0000b400af007a23 */ /* 0x102fec0000010886 */
[----:B------:R-:W-:Y:S01]  /*9a00*/  MUFU.EX2 R175, R155 ;  /* 0x0000009b00af7308 */ /* 0x000fe20000000800 */
[C---:B--2---:R-:W-:Y:S09]  /*9a10*/  HMMA.16816.F32.BF16 R36, R168.reuse, R136, R36 ;  /* 0x00000088a824723c */ /* 0x044ff20000041824 */
[----:B------:R1:W-:Y:S01]  /*9a20*/  MUFU.EX2 R148, R0 ;  /* 0x0000000000947308 */ /* 0x0003e20000000800 */
[C---:B------:R-:W-:Y:S01]  /*9a30*/  HMMA.16816.F32.BF16 R40, R168.reuse, R138, R40 ;  /* 0x0000008aa828723c */ /* 0x040fe20000041828 */
[----:B------:R-:W2:Y:S02]  /*9a40*/  LDSM.16.MT88.4 R136, [R240+0x1800] ;  /* 0x00180000f088783b */ /* 0x000ea40000004200 */
[----:B-1----:R-:W-:Y:S06]  /*9a50*/  FFMA.FTZ R0, R174, c[0x0][0x2d0], -R134 ;  /* 0x0000b400ae007a23 */ /* 0x002fec0000010886 */
[----:B------:R1:W4:Y:S01]  /*9a60*/  MUFU.EX2 R174, R0 ;  /* 0x0000000000ae7308 */ /* 0x0003220000000800 */
[C---:B--2---:R-:W-:Y:S03]  /*9a70*/  HMMA.16816.F32.BF16 R44, R168.reuse, R136, R44 ;  /* 0x00000088a82c723c */ /* 0x044fe6000004182c */
[----:B-1----:R-:W-:Y:S05]  /*9a80*/  FADD.FTZ R0, R2, R179 ;  /* 0x000000b302007221 */ /* 0x002fea0000010000 */
[C---:B------:R-:W-:Y:S01]  /*9a90*/  HMMA.16816.F32.BF16 R48, R168.reuse, R138, R48 ;  /* 0x0000008aa830723c */ /* 0x040fe20000041830 */
[----:B------:R-:W1:Y:S01]  /*9aa0*/  LDSM.16.MT88.4 R136, [R239+0x1800] ;  /* 0x00180000ef88783b */ /* 0x000e620000004200 */
[----:B------:R-:W2:Y:S02]  /*9ab0*/  MUFU.EX2 R179, R154 ;  /* 0x0000009a00b37308 */ /* 0x000ea40000000800 */
[----:B------:R-:W-:Y:S02]  /*9ac0*/  FADD.FTZ R151, R145, R0 ;  /* 0x0000000091977221 */ /* 0x000fe40000010000 */
[----:B------:R-:W-:Y:S02]  /*9ad0*/  FADD.FTZ R0, R147, R144 ;  /* 0x0000009093007221 */ /* 0x000fe40000010000 */
        /* <DEDUP_REMOVED lines=31> */
[----:B---3--:R-:W-:Y:S01]  /*9cd0*/  F2FP.BF16.PACK_AB R137, R150, R149 ;  /* 0x000000959689723e */ /* 0x008fe200000010ff */
[----:B------:R-:W-:Y:S02]  /*9ce0*/  FADD.FTZ R2, R146, R0 ;  /* 0x0000000092027221 */ /* 0x000fe40000010000 */
[----:B------:R-:W-:Y:S01]  /*9cf0*/  F2FP.BF16.PACK_AB R138, R157, R156 ;  /* 0x0000009c9d8a723e */ /* 0x000fe200000010ff */
[----:B------:R-:W-:Y:S01]  /*9d00*/  FFMA.FTZ R0, R176, c[0x0][0x2d0], -R134 ;  /* 0x0000b400b0007a23 */ /* 0x000fe20000010886 */
[----:B----4-:R-:W-:Y:S03]  /*9d10*/  F2FP.BF16.PACK_AB R139, R174, R148 ;  /* 0x00000094ae8b723e */ /* 0x010fe600000010ff */
[----:B------:R-:W-:Y:S01]  /*9d20*/  MOV R176, R153 ;  /* 0x0000009900b07202 */ /* 0x000fe20000000f00 */
[----:B------:R1:W-:Y:S01]  /*9d30*/  MUFU.EX2 R172, R0 ;  /* 0x0000000000ac7308 */ /* 0x0003e20000000800 */
[----:B--2---:R-:W-:Y:S01]  /*9d40*/  F2FP.BF16.PACK_AB R168, R179, R175 ;  /* 0x000000afb3a8723e */ /* 0x004fe200000010ff */
[----:B------:R-:W-:Y:S01]  /*9d50*/  FADD.FTZ R2, R149, R2 ;  /* 0x0000000295027221 */ /* 0x000fe20000010000 */
[C---:B------:R-:W-:Y:S05]  /*9d60*/  HMMA.16816.F32.BF16 R4, R136.reuse, R140, R4 ;  /* 0x0000008c8804723c */ /* 0x040fea0000041804 */
[----:B------:R-:W-:Y:S03]  /*9d70*/  FADD.FTZ R2, R150, R2 ;  /* 0x0000000296027221 */ /* 0x000fe60000010000 */
[C---:B------:R-:W-:Y:S01]  /*9d80*/  HMMA.16816.F32.BF16 R8, R136.reuse, R142, R8 ;  /* 0x0000008e8808723c */ /* 0x040fe20000041808 */
[----:B------:R-:W2:Y:S03]  /*9d90*/  LDSM.16.MT88.4 R140, [R240+0x800] ;  /* 0x00080000f08c783b */ /* 0x000ea60000004200 */
[----:B------:R-:W-:Y:S04]  /*9da0*/  FADD.FTZ R2, R148, R2 ;  /* 0x0000000294027221 */ /* 0x000fe80000010000 */
[----:B------:R-:W-:Y:S04]  /*9db0*/  FADD.FTZ R2, R174, R2 ;  /* 0x00000002ae027221 */ /* 0x000fe80000010000 */
[--C-:B-1----:R-:W-:Y:S02]  /*9dc0*/  FFMA.FTZ R0, R177, c[0x0][0x2d0], -R134.reuse ;  /* 0x0000b400b1007a23 */ /* 0x102fe40000010886 */
[----:B------:R-:W3:Y:S02]  /*9dd0*/  LDL R177, [R1+0x60] ;  /* 0x0000600001b17983 */ /* 0x000ee40000100800 */
[----:B------:R1:W4:Y:S01]  /*9de0*/  MUFU.EX2 R173, R0 ;  /* 0x0000000000ad7308 */ /* 0x0003220000000800 */
[C---:B--2---:R-:W-:Y:S03]  /*9df0*/  HMMA.16816.F32.BF16 R12, R136.reuse, R140, R12 ;  /* 0x0000008c880c723c */ /* 0x044fe6000004180c */
[--C-:B-1----:R-:W-:Y:S01]  /*9e00*/  FFMA.FTZ R0, R178, c[0x0][0x2d0], -R134.reuse ;  /* 0x0000b400b2007a23 */ /* 0x102fe20000010886 */
[----:B------:R-:W-:Y:S01]  /*9e10*/  MOV R178, R152 ;  /* 0x0000009800b27202 */ /* 0x000fe20000000f00 */
[----:B------:R-:W-:Y:S01]  /*9e20*/  FFMA.FTZ R134, R132, c[0x0][0x2d0], -R134 ;  /* 0x0000b40084867a23 */ /* 0x000fe20000010886 */
[----:B------:R-:W-:Y:S01]  /*9e30*/  LDSM.16.MT88.4 R152, [R238+0x1000] ;  /* 0x00100000ee98783b */ /* 0x000fe20000004200 */
[----:B----4-:R-:W-:Y:S01]  /*9e40*/  F2FP.BF16.PACK_AB R169, R173, R172 ;  /* 0x000000acada9723e */ /* 0x010fe200000010ff */
[C---:B------:R-:W-:Y:S01]  /*9e50*/  HMMA.16816.F32.BF16 R16, R136.reuse, R142, R16 ;  /* 0x0000008e8810723c */ /* 0x040fe20000041810 */
[----:B------:R1:W-:Y:S05]  /*9e60*/  MUFU.EX2 R132, R0 ;  /* 0x0000000000847308 */ /* 0x0003ea0000000800 */
[----:B------:R-:W2:Y:S05]  /*9e70*/  LDSM.16.MT88.4 R140, [R239+0x800] ;  /* 0x00080000ef8c783b */ /* 0x000eaa0000004200 */
[----:B------:R-:W4:Y:S01]  /*9e80*/  MUFU.EX2 R134, R134 ;  /* 0x0000008600867308 */ /* 0x000f220000000800 */
[----:B-1----:R-:W-:Y:S04]  /*9e90*/  FADD.FTZ R0, R156, R151 ;  /* 0x000000979c007221 */ /* 0x002fe80000010000 */
[----:B------:R-:W-:Y:S04]  /*9ea0*/  FADD.FTZ R0, R157, R0 ;  /* 0x000000009d007221 */ /* 0x000fe80000010000 */
[----:B------:R-:W-:Y:S01]  /*9eb0*/  FADD.FTZ R0, R175, R0 ;  /* 0x00000000af007221 */ /* 0x000fe20000010000 */
[----:B----4-:R-:W-:Y:S01]  /*9ec0*/  F2FP.BF16.PACK_AB R171, R134, R132 ;  /* 0x0000008486ab723e */ /* 0x010fe200000010ff */
[C---:B--2---:R-:W-:Y:S08]  /*9ed0*/  HMMA.16816.F32.BF16 R20, R136.reuse, R140, R20 ;  /* 0x0000008c8814723c */ /* 0x044ff00000041814 */
        /* <DEDUP_REMOVED lines=13> */
[----:B------:R-:W1:Y:S02]  /*9fb0*/  LDSM.16.MT88.4 R140, [R241+0x2000] ;  /* 0x00200000f18c783b */ /* 0x000e640000004200 */
[----:B---3--:R-:W-:Y:S05]  /*9fc0*/  ISETP.GT.AND P0, PT, R176, R177, PT ;  /* 0x000000b1b000720c */ /* 0x008fea0003f04270 */
        /* <DEDUP_REMOVED lines=22> */
[----:B------:R-:W-:Y:S01]  /*a130*/  MOV R141, R145 ;  /* 0x00000091008d7202 */ /* 0x000fe20000000f00 */
[C---:B------:R-:W-:Y:S01]  /*a140*/  HMMA.16816.F32.BF16 R120, R136.reuse, R142, R120 ;  /* 0x0000008e8878723c */ /* 0x040fe20000041878 */
[----:B------:R-:W1:Y:S03]  /*a150*/  LDSM.16.MT88.4 R144, [R241+0x5000] ;  /* 0x00500000f190783b */ /* 0x000e660000004200 */
[-C--:B------:R-:W-:Y:S04]  /*a160*/  F2FP.BF16.PACK_AB R170, R178, R141.reuse ;  /* 0x0000008db2aa723e */ /* 0x080fe800000010ff */
        /* <DEDUP_REMOVED lines=10> */
[C---:B------:R-:W-:Y:S07]  /*a210*/  HMMA.16816.F32.BF16 R144, R168.reuse, R146, R16 ;  /* 0x00000092a890723c */ /* 0x040fee0000041810 */
[----:B------:R-:W-:Y:S02]  /*a220*/  MOV R19, R141 ;  /* 0x0000008d00137202 */ /* 0x000fe40000000f00 */
        /* <DEDUP_REMOVED lines=39> */
[----:B------:R-:W-:Y:S02]  /*a4a0*/  FADD.FTZ R2, R179, R0 ;  /* 0x00000000b3027221 */ /* 0x000fe40000010000 */
[----:B------:R-:W-:Y:S02]  /*a4b0*/  FADD.FTZ R0, R173, R4 ;  /* 0x00000004ad007221 */ /* 0x000fe40000010000 */
[----:B------:R-:W-:Y:S04]  /*a4c0*/  FADD.FTZ R2, R19, R2 ;  /* 0x0000000213027221 */ /* 0x000fe80000010000 */
[----:B------:R-:W-:Y:S01]  /*a4d0*/  FADD.FTZ R4, R178, R2 ;  /* 0x00000002b2047221 */ /* 0x000fe20000010000 */
[----:B------:R-:W-:Y:S01]  /*a4e0*/  IADD3 R2, R176, -0x1, RZ ;  /* 0xffffffffb0027810 */ /* 0x000fe20007ffe0ff */
[----:B------:R-:W-:Y:S01]  /*a4f0*/  FADD.FTZ R0, R132, R0 ;  /* 0x0000000084007221 */ /* 0x000fe20000010000 */
[-C--:B------:R-:W-:Y:S02]  /*a500*/  MOV R132, R3.reuse ;  /* 0x0000000300847202 */ /* 0x080fe40000000f00 */
[----:B------:R-:W-:Y:S01]  /*a510*/  STL [R1+0x24], R4 ;  /* 0x0000240401007387 */ /* 0x000fe20000100800 */
[----:B------:R-:W-:Y:S01]  /*a520*/  FADD.FTZ R0, R134, R0 ;  /* 0x0000000086007221 */ /* 0x000fe20000010000 */
[----:B------:R-:W-:Y:S04]  /*a530*/  MOV R134, R3 ;  /* 0x0000000300867202 */ /* 0x000fe80000000f00 */
[----:B------:R1:W-:Y:S04]  /*a540*/  STL [R1+0x28], R0 ;  /* 0x0000280001007387 */ /* 0x0003e80000100800 */
[----:B------:R2:W-:Y:S01]  /*a550*/  STL [R1+0x20], R2 ;  /* 0x0000200201007387 */ /* 0x0005e20000100800 */
[----:B-1----:R-:W-:Y:S02]  /*a560*/  MOV R0, R2 ;  /* 0x0000000200007202 */ /* 0x002fe40000000f00 */
[----:B--2---:R-:W-:Y:S03]  /*a570*/  MOV R2, R133 ;  /* 0x0000008500027202 */ /* 0x004fe60000000f00 */
[----:B------:R1:W-:Y:S01]  /*a580*/  STL [R1+0x1c], R0 ;  /* 0x00001c0001007387 */ /* 0x0003e20000100800 */
[----:B------:R-:W-:-:S05]  /*a590*/  @P0 BRA `(.L_x_436) ;  /* 0xffffc62000000947 */ /* 0x000fca000383ffff */
.L_x_423:
[----:B-1----:R-:W2:Y:S04]  /*a5a0*/  LDL R0, [R1+0x68] ;  /* 0x0000680001007983 */ /* 0x002ea80000100800 */
[----:B------:R-:W3:Y:S04]  /*a5b0*/  LDL R4, [R1+0x34] ;  /* 0x0000340001047983 */ /* 0x000ee80000100800 */
[----:B------:R-:W3:Y:S01]  /*a5c0*/  LDL R3, [R1+0x38] ;  /* 0x0000380001037983 */ /* 0x000ee20000100800 */
[----:B------:R-:W-:-:S05]  /*a5d0*/  IMAD.MOV.U32 R5, RZ, RZ, c[0x0][0x2c4] ;  /* 0x0000b100ff057624 */ /* 0x000fca00078e00ff */
[----:B------:R-:W-:Y:S01]  /*a5e0*/  ISETP.NE.AND P0, PT, R5, 0x1, PT ;  /* 0x000000010500780c */ /* 0x000fe20003f05270 */
[----:B------:R-:W-:Y:S01]  /*a5f0*/  IMAD.MOV.U32 R5, RZ, RZ, c[0x0][0x32c] ;  /* 0x0000cb00ff057624 */ /* 0x000fe200078e00ff */
[----:B--2---:R-:W-:-:S11]  /*a600*/  IADD3 R0, R0, 0x7f, RZ ;  /* 0x0000007f00007810 */ /* 0x004fd60007ffe0ff */
[----:B------:R-:W-:-:S05]  /*a610*/  @P0 IMAD.HI.U32 R2, R0, c[0x0][0x2c8], RZ ;  /* 0x0000b20000020a27 */ /* 0x000fca00078e00ff */
[----:B------:R-:W-:Y:S02]  /*a620*/  @P0 SHF.R.U32.HI R0, RZ, c[0x0][0x2cc], R2 ;  /* 0x0000b300ff000a19 */ /* 0x000fe40000011602 */
[----:B------:R-:W-:Y:S02]  /*a630*/  ISETP.GE.AND P0, PT, R5, 0x1, PT ;  /* 0x000000010500780c */ /* 0x000fe40003f06270 */
[----:B---3--:R-:W-:-:S05]  /*a640*/  IADD3 R2, R3, 0x1, -R4 ;  /* 0x0000000103027810 */ /* 0x008fca0007ffe804 */
[----:B------:R-:W-:-:S05]  /*a650*/  IMAD.IADD R0, R2, 0x1, R0 ;  /* 0x0000000102007824 */ /* 0x000fca00078e0200 */
[----:B------:R-:W-:Y:S01]  /*a660*/  IADD3 R2, R0, -c[0x0][0x324], RZ ;  /* 0x8000c90000027a10 */ /* 0x000fe20007ffe0ff */
[----:B------:R-:W-:Y:S05]  /*a670*/  @!P0 BRA `(.L_x_437) ;  /* 0x0000011000008947 */ /* 0x000fea0003800000 */
[----:B------:R-:W-:Y:S01]  /*a680*/  ISETP.GT.AND P0, PT, R0, -0x1, PT ;  /* 0xffffffff0000780c */ /* 0x000fe20003f04270 */
[----:B------:R-:W-:-:S12]  /*a690*/  BSSY B0, `(.L_x_438) ;  /* 0x000000d000007945 */ /* 0x000fd80003800000 */
        /* <DEDUP_REMOVED lines=8> */
.L_x_439:
[----:B------:R-:W-:-:S04]  /*a720*/  MOV R3, c[0x0][0x32c] ;  /* 0x0000cb0000037a02 */ /* 0x000fc80000000f00 */
[----:B------:R-:W-:-:S13]  /*a730*/  ISETP.NE.AND P0, PT, R3, 0x1, PT ;  /* 0x000000010300780c */ /* 0x000fda0003f05270 */
[----:B------:R-:W-:-:S05]  /*a740*/  @P0 IMAD.HI.U32 R3, R0, c[0x0][0x330], RZ ;  /* 0x0000cc0000030a27 */ /* 0x000fca00078e00ff */
[----:B------:R-:W-:Y:S02]  /*a750*/  @P0 SHF.R.U32.HI R0, RZ, c[0x0][0x334], R3 ;  /* 0x0000cd00ff000a19 */ /* 0x000fe40000011603 */
.L_x_440:
[----:B------:R-:W-:Y:S05]  /*a760*/  BSYNC B0 ;  /* 0x0000000000007941 */ /* 0x000fea0003800000 */
.L_x_438:
[----:B------:R-:W-:-:S05]  /*a770*/  IMAD R0, R0, c[0x0][0x32c], RZ ;  /* 0x0000cb0000007a24 */ /* 0x000fca00078e02ff */
[----:B------:R-:W-:Y:S02]  /*a780*/  IMNMX R2, R2, R0, !PT ;  /* 0x0000000002027217 */ /* 0x000fe40007800200 */
.L_x_437:
[----:B------:R-:W2:Y:S04]  /*a790*/  LDL R0, [R1+0x20] ;  /* 0x0000200001007983 */ /* 0x000ea80000100800 */
[----:B------:R-:W3:Y:S01]  /*a7a0*/  LDL R4, [R1+0x30] ;  /* 0x0000300001047983 */ /* 0x000ee20000100800 */
[----:B------:R-:W-:-:S05]  /*a7b0*/  IADD3 R2, R2, 0x2f, RZ ;  /* 0x0000002f02027810 */ /* 0x000fca0007ffe0ff */
[----:B------:R-:W-:-:S04]  /*a7c0*/  IMAD.HI R2, R2, 0x2aaaaaab, RZ ;  /* 0x2aaaaaab02027827 */ /* 0x000fc800078e02ff */
[----:B--2---:R-:W-:Y:S01]  /*a7d0*/  IMAD.MOV.U32 R3, RZ, RZ, R0 ;  /* 0x000000ffff037224 */ /* 0x004fe200078e0000 */
[----:B------:R-:W-:-:S04]  /*a7e0*/  SHF.R.U32.HI R0, RZ, 0x1f, R2 ;  /* 0x0000001fff007819 */ /* 0x000fc80000011602 */
[----:B------:R-:W-:-:S04]  /*a7f0*/  LEA.HI.SX32 R0, R2, R0, 0x1d ;  /* 0x0000000002007211 */ /* 0x000fc800078feaff */
[----:B---3--:R-:W-:-:S04]  /*a800*/  IMNMX R4, R4, R0, !PT ;  /* 0x0000000004047217 */ /* 0x008fc80007800200 */
[----:B------:R-:W-:Y:S01]  /*a810*/  ISETP.GE.AND P0, PT, R3, R4, PT ;  /* 0x000000040300720c */ /* 0x000fe20003f06270 */
[----:B------:R1:W-:-:S12]  /*a820*/  STL [R1+0x64], R4 ;  /* 0x0000640401007387 */ /* 0x0003d80000100800 */
[----:B------:R-:W-:Y:S05]  /*a830*/  @!P0 BRA `(.L_x_441) ;  /* 0x00002da000008947 */ /* 0x000fea0003800000 */
.L_x_446:
[----:B------:R-:W2:Y:S01]  /*a840*/  LDL R2, [R1] ;  /* 0x0000000001027983 */ /* 0x000ea20000100800 */
[----:B------:R-:W-:Y:S04]  /*a850*/  DEPBAR.LE SB0, 0x0 ;  /* 0x000080000000791a */ /* 0x000fe80000000000 */
[----:B------:R-:W3:Y:S01]  /*a860*/  LDL R134, [R1+0x20] ;  /* 0x0000200001867983 */ /* 0x000ee20000100800 */
[----:B------:R-:W-:Y:S01]  /*a870*/  WARPSYNC 0xffffffff ;  /* 0xffffffff00007948 */ /* 0x000fe20003800000 */
[----:B------:R-:W-:Y:S02]  /*a880*/  BSSY B0, `(.L_x_442) ;  /* 0x0000036000007945 */ /* 0x000fe40003800000 */
[----:B------:R-:W4:Y:S04]  /*a890*/  LDL R13, [R1+0x30] ;  /* 0x00003000010d7983 */ /* 0x000f280000100800 */
[----:B------:R-:W5:Y:S04]  /*a8a0*/  LDL R0, [R1+0x14] ;  /* 0x0000140001007983 */ /* 0x000f680000100800 */
[----:B------:R-:W-:Y:S06]  /*a8b0*/  BAR.SYNC.DEFER_BLOCKING 0x0 ;  /* 0x0000000000007b1d */ /* 0x000fec0000010000 */
[----:B------:R-:W1:Y:S04]  /*a8c0*/  LDSM.16.M88.4 R8, [R135] ;  /* 0x000000008708783b */ /* 0x000e680000000200 */
[----:B------:R-:W1:Y:S04]  /*a8d0*/  LDSM.16.M88.4 R16, [R135+0x800] ;  /* 0x000800008710783b */ /* 0x000e680000000200 */
[----:B------:R-:W1:Y:S04]  /*a8e0*/  LDSM.16.M88.4 R24, [R135+0x1000] ;  /* 0x001000008718783b */ /* 0x000e680000000200 */
[----:B------:R-:W1:Y:S04]  /*a8f0*/  LDSM.16.M88.4 R168, [R242] ;  /* 0x00000000f2a8783b */ /* 0x000e680000000200 */
[----:B------:R-:W1:Y:S04]  /*a900*/  LDSM.16.M88.4 R172, [R252] ;  /* 0x00000000fcac783b */ /* 0x000e680000000200 */
[----:B--2---:R2:W1:Y:S04]  /*a910*/  LDSM.16.M88.4 R176, [R2] ;  /* 0x0000000002b0783b */ /* 0x0044680000000200 */
[----:B---3--:R3:W-:Y:S01]  /*a920*/  STL [R1+0x60], R134 ;  /* 0x0000608601007387 */ /* 0x0087e20000100800 */
[----:B----4-:R-:W-:Y:S02]  /*a930*/  ISETP.GT.AND P0, PT, R13, R134, PT ;  /* 0x000000860d00720c */ /* 0x010fe40003f04270 */
[C---:B-----5:R-:W-:Y:S02]  /*a940*/  LOP3.LUT P6, RZ, R0.reuse, 0x100, RZ, 0xc0, !PT ;  /* 0x0000010000ff7812 */ /* 0x060fe400078cc0ff */
[C---:B------:R-:W-:Y:S02]  /*a950*/  LOP3.LUT P5, RZ, R0.reuse, 0x80, RZ, 0xc0, !PT ;  /* 0x0000008000ff7812 */ /* 0x040fe400078ac0ff */
[----:B------:R-:W-:Y:S01]  /*a960*/  LOP3.LUT P4, RZ, R0, 0x40, RZ, 0xc0, !PT ;  /* 0x0000004000ff7812 */ /* 0x000fe2000788c0ff */
[----:B--2---:R-:W-:Y:S06]  /*a970*/  IMAD.MOV.U32 R2, RZ, RZ, R133 ;  /* 0x000000ffff027224 */ /* 0x004fec00078e0085 */
[----:B------:R-:W-:-:S05]  /*a980*/  @P0 BRA `(.L_x_443) ;  /* 0x0000025000000947 */ /* 0x000fca0003800000 */
[----:B------:R-:W2:Y:S01]  /*a990*/  LDL.64 R22, [R1+0x58] ;  /* 0x0000580001167983 */ /* 0x000ea20000100a00 */
[----:B------:R-:W-:Y:S01]  /*a9a0*/  LOP3.LUT P3, RZ, R0, 0x200, RZ, 0xc0, !PT ;  /* 0x0000020000ff7812 */ /* 0x000fe2000786c0ff */
[----:B-1----:R-:W-:Y:S01]  /*a9b0*/  IMAD.WIDE.U32 R4, R134, c[0x0][0x208], RZ ;  /* 0x0000820086047a25 */ /* 0x002fe200078e00ff */
[----:B------:R-:W-:Y:S01]  /*a9c0*/  SHF.R.S32.HI R0, RZ, 0x1f, R134 ;  /* 0x0000001fff007819 */ /* 0x000fe20000011486 */
[----:B------:R-:W4:Y:S04]  /*a9d0*/  LDL.64 R20, [R1+0x48] ;  /* 0x0000480001147983 */ /* 0x000f280000100a00 */
        /* <DEDUP_REMOVED lines=11> */
[----:B--2---:R-:W-:Y:S01]  /*aa90*/  IADD3 R5, P1, R22, R4, RZ ;  /* 0x0000000416057210 */ /* 0x004fe20007f3e0ff */
[----:B------:R-:W-:Y:S05]  /*aaa0*/  @!P2 IMAD.MOV.U32 R4, RZ, RZ, c[0x0][0x20c] ;  /* 0x00008300ff04a624 */ /* 0x000fea00078e00ff */
[----:B------:R-:W-:Y:S01]  /*aab0*/  @!P2 LEA.HI.X R4, R0, R3, R4, 0x5, P0 ;  /* 0x000000030004a211 */ /* 0x000fe200000f2c04 */
[----:B----4-:R-:W-:Y:S01]  /*aac0*/  IMAD.X R3, R3, 0x1, R21, P1 ;  /* 0x0000000103037824 */ /* 0x010fe200008e0615 */
        /* <DEDUP_REMOVED lines=17> */
.L_x_443:
[----:B------:R-:W-:Y:S05]  /*abe0*/  BSYNC B0 ;  /* 0x0000000000007941 */ /* 0x000fea0003800000 */
.L_x_442:
[C---:B-1----:R-:W-:Y:S01]  /*abf0*/  HMMA.16816.F32.BF16 R4, R160.reuse, R8, RZ ;  /* 0x00000008a004723c */ /* 0x042fe200000418ff */
        /* <DEDUP_REMOVED lines=136> */
[----:B------:R-:W-:Y:S04]  /*b480*/  FMUL.FTZ R0, R4, c[0x0][0x320] ;  /* 0x0000c80004007a20 */ /* 0x000fe80000410000 */
[----:B------:R2:W-:Y:S04]  /*b490*/  MUFU.TANH R176, R0 ;  /* 0x0000000000b07308 */ /* 0x0005e80000002400 */
[----:B------:R-:W-:Y:S01]  /*b4a0*/  FMUL.FTZ R11, R11, c[0x0][0x320] ;  /* 0x0000c8000b0b7a20 */ /* 0x000fe20000410000 */
[C---:B-1----:R-:W-:Y:S03]  /*b4b0*/  HMMA.16816.F32.BF16 R12, R232.reuse, R168, R12 ;  /* 0x000000a8e80c723c */ /* 0x042fe6000004180c */
[----:B------:R-:W-:Y:S02]  /*b4c0*/  FMUL.FTZ R10, R10, c[0x0][0x320] ;  /* 0x0000c8000a0a7a20 */ /* 0x000fe40000410000 */
[----:B------:R-:W-:Y:S03]  /*b4d0*/  MUFU.TANH R177, R11 ;  /* 0x0000000b00b17308 */ /* 0x000fe60000002400 */
[C---:B------:R-:W-:Y:S07]  /*b4e0*/  HMMA.16816.F32.BF16 R16, R232.reuse, R170, R16 ;  /* 0x000000aae810723c */ /* 0x040fee0000041810 */
[----:B------:R-:W-:Y:S01]  /*b4f0*/  MUFU.TANH R178, R10 ;  /* 0x0000000a00b27308 */ /* 0x000fe20000002400 */
[----:B--2---:R-:W-:Y:S09]  /*b500*/  FMUL.FTZ R0, R5, c[0x0][0x320] ;  /* 0x0000c80005007a20 */ /* 0x004ff20000410000 */
[----:B------:R1:W-:Y:S02]  /*b510*/  MUFU.TANH R175, R0 ;  /* 0x0000000000af7308 */ /* 0x0003e40000002400 */
[----:B-1----:R-:W-:Y:S08]  /*b520*/  FMUL.FTZ R0, R6, c[0x0][0x320] ;  /* 0x0000c80006007a20 */ /* 0x002ff00000410000 */
[----:B------:R1:W-:Y:S02]  /*b530*/  MUFU.TANH R179, R0 ;  /* 0x0000000000b37308 */ /* 0x0003e40000002400 */
[----:B-1----:R-:W-:Y:S08]  /*b540*/  FMUL.FTZ R0, R7, c[0x0][0x320] ;  /* 0x0000c80007007a20 */ /* 0x002ff00000410000 */
[----:B------:R1:W2:Y:S02]  /*b550*/  MUFU.TANH R4, R0 ;  /* 0x0000000000047308 */ /* 0x0002a40000002400 */
[----:B-1----:R-:W-:Y:S01]  /*b560*/  FMUL.FTZ R0, R8, c[0x0][0x320] ;  /* 0x0000c80008007a20 */ /* 0x002fe20000410000 */
[----:B--2---:R-:W-:Y:S01]  /*b570*/  STL [R1+0x1c], R4 ;  /* 0x00001c0401007387 */ /* 0x004fe20000100800 */
[----:B------:R-:W-:Y:S01]  /*b580*/  MOV R8, R3 ;  /* 0x0000000300087202 */ /* 0x000fe20000000f00 */
[----:B------:R-:W-:Y:S05]  /*b590*/  FMUL.FTZ R3, R13, c[0x0][0x320] ;  /* 0x0000c8000d037a20 */ /* 0x000fea0000410000 */
[----:B------:R1:W2:Y:S01]  /*b5a0*/  MUFU.TANH R174, R0 ;  /* 0x0000000000ae7308 */ /* 0x0002a20000002400 */
[----:B------:R-:W4:Y:S01]  /*b5b0*/  LDSM.16.M88.4 R4, [R236+0x5800] ;  /* 0x00580000ec04783b */ /* 0x000f220000000200 */
[----:B------:R-:W-:Y:S07]  /*b5c0*/  DEPBAR.LE SB0, 0x0 ;  /* 0x000080000000791a */ /* 0x000fee0000000000 */
[----:B------:R-:W-:Y:S01]  /*b5d0*/  BAR.SYNC.DEFER_BLOCKING 0x0 ;  /* 0x0000000000007b1d */ /* 0x000fe20000010000 */
[----:B-1----:R-:W-:Y:S01]  /*b5e0*/  FMUL.FTZ R0, R9, c[0x0][0x320] ;  /* 0x0000c80009007a20 */ /* 0x002fe20000410000 */
[----:B------:R-:W-:Y:S04]  /*b5f0*/  MOV R9, R134 ;  /* 0x0000008600097202 */ /* 0x000fe80000000f00 */
[----:B---3--:R-:W1:Y:S10]  /*b600*/  MUFU.TANH R134, R3 ;  /* 0x0000000300867308 */ /* 0x008e740000002400 */
[----:B------:R3:W1:Y:S01]  /*b610*/  MUFU.TANH R172, R0 ;  /* 0x0000000000ac7308 */ /* 0x0006620000002400 */
[C---:B----4-:R-:W-:Y:S08]  /*b620*/  HMMA.16816.F32.BF16 R20, R232.reuse, R4, R20 ;  /* 0x00000004e814723c */ /* 0x050ff00000041814 */
[----:B------:R-:W-:Y:S04]  /*b630*/  HMMA.16816.F32.BF16 R24, R232, R6, R24 ;  /* 0x00000006e818723c */ /* 0x000fe80000041818 */
[----:B---3--:R-:W-:Y:S04]  /*b640*/  FMUL.FTZ R0, R12, c[0x0][0x320] ;  /* 0x0000c8000c007a20 */ /* 0x008fe80000410000 */
[----:B------:R3:W4:Y:S04]  /*b650*/  MUFU.TANH R168, R0 ;  /* 0x0000000000a87308 */ /* 0x0007280000002400 */
[----:B---3--:R-:W-:Y:S06]  /*b660*/  FMUL.FTZ R0, R14, c[0x0][0x320] ;  /* 0x0000c8000e007a20 */ /* 0x008fec0000410000 */
[----:B------:R3:W1:Y:S02]  /*b670*/  MUFU.TANH R173, R0 ;  /* 0x0000000000ad7308 */ /* 0x0006640000002400 */
[----:B---3--:R-:W-:Y:S08]  /*b680*/  FMUL.FTZ R0, R15, c[0x0][0x320] ;  /* 0x0000c8000f007a20 */ /* 0x008ff00000410000 */
        /* <DEDUP_REMOVED lines=11> */
[----:B---3--:R-:W-:Y:S01]  /*b740*/  FMUL.FTZ R0, R21, c[0x0][0x320] ;  /* 0x0000c80015007a20 */ /* 0x008fe20000410000 */
[----:B------:R-:W-:Y:S07]  /*b750*/  MOV R21, R9 ;  /* 0x0000000900157202 */ /* 0x000fee0000000f00 */
[----:B------:R3:W1:Y:S01]  /*b760*/  MUFU.TANH R12, R0 ;  /* 0x00000000000c7308 */ /* 0x0006620000002400 */
[----:B------:R-:W-:Y:S01]  /*b770*/  ISETP.GT.AND P0, PT, R21, R8, PT ;  /* 0x000000081500720c */ /* 0x000fe20003f04270 */
        /* <DEDUP_REMOVED lines=11> */
[----:B------:R3:W1:Y:S01]  /*b830*/  MUFU.TANH R3, R0 ;  /* 0x0000000000037308 */ /* 0x0006620000002400 */
[----:B------:R-:W-:-:S05]  /*b840*/  @!P0 BRA `(.L_x_445) ;  /* 0x000002c000008947 */ /* 0x000fca0003800000 */
[----:B--2-4-:R-:W2:Y:S01]  /*b850*/  LDL.64 R24, [R1+0x50] ;  /* 0x0000500001187983 */ /* 0x014ea20000100a00 */
[----:B---3--:R-:W-:Y:S03]  /*b860*/  IADD3 R0, R21, -0x1, RZ ;  /* 0xffffffff15007810 */ /* 0x008fe60007ffe0ff */
[----:B------:R-:W3:Y:S01]  /*b870*/  LDL.64 R22, [R1+0x40] ;  /* 0x0000400001167983 */ /* 0x000ee20000100a00 */
[----:B------:R-:W-:Y:S03]  /*b880*/  SHF.R.S32.HI R5, RZ, 0x1f, R0 ;  /* 0x0000001fff057819 */ /* 0x000fe60000011400 */
[----:B------:R-:W4:Y:S02]  /*b890*/  LDL R19, [R1+0x14] ;  /* 0x0000140001137983 */ /* 0x000f240000100800 */
[----:B------:R-:W-:Y:S02]  /*b8a0*/  IMAD R5, R5, c[0x0][0x1e0], RZ ;  /* 0x0000780005057a24 */ /* 0x000fe400078e02ff */
[----:B------:R-:W5:Y:S02]  /*b8b0*/  LDL R170, [R1+0x18] ;  /* 0x0000180001aa7983 */ /* 0x000f640000100800 */
[----:B------:R-:W-:Y:S02]  /*b8c0*/  IMAD R5, R0, c[0x0][0x1e4], R5 ;  /* 0x0000790000057a24 */ /* 0x000fe400078e0205 */
[----:B------:R-:W1:Y:S02]  /*b8d0*/  S2R R9, SR_TID.X ;  /* 0x0000000000097919 */ /* 0x000e640000002100 */
        /* <DEDUP_REMOVED lines=18> */
[----:B----4-:R-:W-:Y:S03]  /*ba00*/  LOP3.LUT P3, RZ, R19, 0x200, RZ, 0xc0, !PT ;  /* 0x0000020013ff7812 */ /* 0x010fe6000786c0ff */
        /* <DEDUP_REMOVED lines=8> */
[----:B-----5:R1:W-:Y:S04]  /*ba90*/  @P1 LDGSTS.E.BYPASS.LTC128B.128 [R170+0x14080], [R8.64], !P3 ;  /* 0x1408000008aa1fae */ /* 0x0203e8000d901d46 */
[----:B------:R1:W-:Y:S04]  /*baa0*/  @P1 LDGSTS.E.BYPASS.LTC128B.128 [R170+0x15880], [R8.64+0x80], !P6 ;  /* 0x1588008008aa1fae */ /* 0x0003e8000f101d46 */
[----:B------:R1:W-:Y:S04]  /*bab0*/  @P1 LDGSTS.E.BYPASS.LTC128B.128 [R170+0x17080], [R8.64+0x100], !P5 ;  /* 0x1708010008aa1fae */ /* 0x0003e8000e901d46 */
[----:B------:R1:W-:Y:S04]  /*bac0*/  @P1 LDGSTS.E.BYPASS.LTC128B.128 [R170+0x18880], [R8.64+0x180], !P4 ;  /* 0x1888018008aa1fae */ /* 0x0003e8000e101d46 */
[----:B------:R1:W-:Y:S04]  /*bad0*/  @P0 LDGSTS.E.BYPASS.LTC128B.128 [R170+0x15080], [R6.64], !P3 ;  /* 0x1508000006aa0fae */ /* 0x0003e8000d901d46 */
[----:B------:R1:W-:Y:S04]  /*bae0*/  @P0 LDGSTS.E.BYPASS.LTC128B.128 [R170+0x16880], [R6.64+0x80], !P6 ;  /* 0x1688008006aa0fae */ /* 0x0003e8000f101d46 */
[----:B------:R1:W-:Y:S04]  /*baf0*/  @P0 LDGSTS.E.BYPASS.LTC128B.128 [R170+0x18080], [R6.64+0x100], !P5 ;  /* 0x1808010006aa0fae */ /* 0x0003e8000e901d46 */
[----:B------:R1:W-:Y:S02]  /*bb00*/  @P0 LDGSTS.E.BYPASS.LTC128B.128 [R170+0x19880], [R6.64+0x180], !P4 ;  /* 0x1988018006aa0fae */ /* 0x0003e4000e101d46 */
.L_x_445:
[----:B--2-4-:R-:W-:Y:S05]  /*bb10*/  BSYNC B0 ;  /* 0x0000000000007941 */ /* 0x014fea0003800000 */
.L_x_444:
[----:B-1----:R-:W2:Y:S01]  /*bb20*/  LDL.LU R9, [R1+0x24] ;  /* 0x0000240001097983 */ /* 0x002ea20000300800 */
[----:B---3--:R-:W-:Y:S03]  /*bb30*/  FMNMX.FTZ R0, R176, R133, !PT ;  /* 0x00000085b0007209 */ /* 0x008fe60007810000 */
[----:B------:R-:W3:Y:S01]  /*bb40*/  LDL.LU R27, [R1+0x1c] ;  /* 0x00001c00011b7983 */ /* 0x000ee20000300800 */
[----:B------:R-:W-:Y:S03]  /*bb50*/  FMNMX.FTZ R0, R175, R0, !PT ;  /* 0x00000000af007209 */ /* 0x000fe60007810000 */
        /* <DEDUP_REMOVED lines=19> */
[----:B------:R1:W4:Y:S01]  /*bc90*/  MUFU.EX2 R6, R0 ;  /* 0x0000000000067308 */ /* 0x0003220000000800 */
        /* <DEDUP_REMOVED lines=11> */
[----:B------:R-:W5:Y:S01]  /*bd50*/  MUFU.EX2 R7, R7 ;  /* 0x0000000700077308 */ /* 0x000f620000000800 */
[----:B-1----:R-:W-:Y:S02]  /*bd60*/  FFMA.FTZ R0, R172, c[0x0][0x2d0], -R2 ;  /* 0x0000b400ac007a23 */ /* 0x002fe40000010802 */
[C---:B----4-:R-:W-:Y:S01]  /*bd70*/  FMUL.FTZ R13, R6.reuse, R149 ;  /* 0x00000095060d7220 */ /* 0x050fe20000410000 */
[----:B------:R-:W-:Y:S01]  /*bd80*/  MOV R149, R25 ;  /* 0x0000001900957202 */ /* 0x000fe20000000f00 */
[C---:B------:R-:W-:Y:S05]  /*bd90*/  FMUL.FTZ R25, R6.reuse, R137 ;  /* 0x0000008906197220 */ /* 0x040fea0000410000 */
[----:B------:R-:W-:Y:S01]  /*bda0*/  MUFU.EX2 R2, R0 ;  /* 0x0000000000027308 */ /* 0x000fe20000000800 */
[C---:B------:R-:W-:Y:S01]  /*bdb0*/  FMUL.FTZ R16, R6.reuse, R144 ;  /* 0x0000009006107220 */ /* 0x040fe20000410000 */
[----:B------:R-:W-:Y:S01]  /*bdc0*/  MOV R144, R26 ;  /* 0x0000001a00907202 */ /* 0x000fe20000000f00 */
[C---:B------:R-:W-:Y:S02]  /*bdd0*/  FMUL.FTZ R12, R6.reuse, R148 ;  /* 0x00000094060c7220 */ /* 0x040fe40000410000 */
[C---:B------:R-:W-:Y:S02]  /*bde0*/  FMUL.FTZ R28, R6.reuse, R28 ;  /* 0x0000001c061c7220 */ /* 0x040fe40000410000 */
[C---:B------:R-:W-:Y:S02]  /*bdf0*/  FMUL.FTZ R29, R6.reuse, R29 ;  /* 0x0000001d061d7220 */ /* 0x040fe40000410000 */
[C---:B------:R-:W-:Y:S01]  /*be00*/  FMUL.FTZ R32, R6.reuse, R32 ;  /* 0x0000002006207220 */ /* 0x040fe20000410000 */
[----:B------:R-:W1:Y:S01]  /*be10*/  MUFU.EX2 R5, R5 ;  /* 0x0000000500057308 */ /* 0x000e620000000800 */
[C---:B------:R-:W-:Y:S02]  /*be20*/  FMUL.FTZ R33, R6.reuse, R33 ;  /* 0x0000002106217220 */ /* 0x040fe40000410000 */
[C---:B------:R-:W-:Y:S01]  /*be30*/  FMUL.FTZ R36, R6.reuse, R36 ;  /* 0x0000002406247220 */ /* 0x040fe20000410000 */
[C---:B-----5:R-:W-:Y:S01]  /*be40*/  F2FP.BF16.PACK_AB R168, R7.reuse, R8 ;  /* 0x0000000807a8723e */ /* 0x060fe200000010ff */
        /* <DEDUP_REMOVED lines=54> */
[----:B---3--:R-:W-:Y:S04]  /*c1b0*/  FMNMX.FTZ R0, R27, R0, !PT ;  /* 0x000000001b007209 */ /* 0x008fe80007810000 */
        /* <DEDUP_REMOVED lines=19> */
[--C-:B------:R-:W-:Y:S01]  /*c2f0*/  FFMA.FTZ R179, R4, c[0x0][0x2d0], -R5.reuse ;  /* 0x0000b40004b37a23 */ /* 0x100fe20000010805 */
        /* <DEDUP_REMOVED lines=9> */
[C---:B------:R-:W-:Y:S01]  /*c390*/  FMUL.FTZ R17, R6.reuse, R145 ;  /* 0x0000009106117220 */ /* 0x040fe20000410000 */
[----:B------:R-:W-:Y:S01]  /*c3a0*/  MOV R145, R19 ;  /* 0x0000001300917202 */ /* 0x000fe20000000f00 */
[--C-:B------:R-:W-:Y:S02]  /*c3b0*/  FFMA.FTZ R173, R173, c[0x0][0x2d0], -R5.reuse ;  /* 0x0000b400adad7a23 */ /* 0x100fe40000010805 */
[----:B------:R-:W-:Y:S01]  /*c3c0*/  FFMA.FTZ R172, R171, c[0x0][0x2d0], -R5 ;  /* 0x0000b400abac7a23 */ /* 0x000fe20000010805 */
[----:B------:R-:W4:Y:S01]  /*c3d0*/  MUFU.EX2 R7, R7 ;  /* 0x0000000700077308 */ /* 0x000f220000000800 */
[C---:B------:R-:W-:Y:S01]  /*c3e0*/  FMUL.FTZ R5, R6.reuse, R157 ;  /* 0x0000009d06057220 */ /* 0x040fe20000410000 */
[----:B------:R-:W-:Y:S01]  /*c3f0*/  MOV R157, R21 ;  /* 0x00000015009d7202 */ /* 0x000fe20000000f00 */
[----:B------:R-:W-:Y:S01]  /*c400*/  FMUL.FTZ R21, R6, R141 ;  /* 0x0000008d06157220 */ /* 0x000fe20000410000 */
[----:B------:R-:W-:Y:S01]  /*c410*/  MOV R141, R10 ;  /* 0x0000000a008d7202 */ /* 0x000fe20000000f00 */
[C---:B-1----:R-:W-:Y:S02]  /*c420*/  FMUL.FTZ R26, R0.reuse, R138 ;  /* 0x0000008a001a7220 */ /* 0x042fe40000410000 */
[C---:B------:R-:W-:Y:S02]  /*c430*/  FMUL.FTZ R27, R0.reuse, R139 ;  /* 0x0000008b001b7220 */ /* 0x040fe40000410000 */
[C---:B------:R-:W-:Y:S02]  /*c440*/  FMUL.FTZ R18, R0.reuse, R146 ;  /* 0x0000009200127220 */ /* 0x040fe40000410000 */
[C---:B------:R-:W-:Y:S02]  /*c450*/  FMUL.FTZ R19, R0.reuse, R147 ;  /* 0x0000009300137220 */ /* 0x040fe40000410000 */
[----:B------:R-:W-:Y:S02]  /*c460*/  FMUL.FTZ R10, R0, R154 ;  /* 0x0000009a000a7220 */ /* 0x000fe40000410000 */
[C---:B---3--:R-:W-:Y:S01]  /*c470*/  FMUL.FTZ R8, R6.reuse, R152 ;  /* 0x0000009806087220 */ /* 0x048fe20000410000 */
[----:B------:R-:W-:Y:S01]  /*c480*/  MOV R152, R24 ;  /* 0x0000001800987202 */ /* 0x000fe20000000f00 */
[----:B------:R-:W-:Y:S02]  /*c490*/  FMUL.FTZ R24, R6, R136 ;  /* 0x0000008806187220 */ /* 0x000fe40000410000 */
[----:B------:R-:W1:Y:S01]  /*c4a0*/  LDSM.16.MT88.4 R136, [R238] ;  /* 0x00000000ee88783b */ /* 0x000e620000004200 */
[C---:B------:R-:W-:Y:S02]  /*c4b0*/  FMUL.FTZ R14, R0.reuse, R150 ;  /* 0x00000096000e7220 */ /* 0x040fe40000410000 */
[C---:B------:R-:W-:Y:S01]  /*c4c0*/  FMUL.FTZ R15, R0.reuse, R151 ;  /* 0x00000097000f7220 */ /* 0x040fe20000410000 */
[----:B------:R-:W-:Y:S01]  /*c4d0*/  MUFU.EX2 R150, R134 ;  /* 0x0000008600967308 */ /* 0x000fe20000000800 */
[----:B----4-:R-:W-:Y:S01]  /*c4e0*/  F2FP.BF16.PACK_AB R169, R7, R4 ;  /* 0x0000000407a9723e */ /* 0x010fe200000010ff */
        /* <DEDUP_REMOVED lines=42> */
[----:B---3--:R-:W-:Y:S01]  /*c790*/  MOV R179, R157 ;  /* 0x0000009d00b37202 */ /* 0x008fe20000000f00 */
[C---:B------:R-:W-:Y:S02]  /*c7a0*/  FMUL.FTZ R103, R0.reuse, R103 ;  /* 0x0000006700677220 */ /* 0x040fe40000410000 */
[C---:B------:R-:W-:Y:S01]  /*c7b0*/  FMUL.FTZ R106, R0.reuse, R106 ;  /* 0x0000006a006a7220 */ /* 0x040fe20000410000 */
[----:B------:R-:W-:Y:S01]  /*c7c0*/  IADD3 R179, R179, -0x1, RZ ;  /* 0xffffffffb3b37810 */ /* 0x000fe20007ffe0ff */
        /* <DEDUP_REMOVED lines=16> */
[----:B------:R-:W-:Y:S02]  /*c8d0*/  FADD.FTZ R3, R7, R3 ;  /* 0x0000000307037221 */ /* 0x000fe40000010000 */
[----:B------:R-:W-:Y:S02]  /*c8e0*/  FMUL.FTZ R7, R0, R159 ;  /* 0x0000009f00077220 */ /* 0x000fe40000410000 */
[----:B------:R-:W2:Y:S01]  /*c8f0*/  LDL R159, [R1+0x4] ;  /* 0x00000400019f7983 */ /* 0x000ea20000100800 */
[----:B------:R-:W-:Y:S01]  /*c900*/  FMUL.FTZ R9, R6, R153 ;  /* 0x0000009906097220 */ /* 0x000fe20000410000 */
[----:B------:R-:W-:Y:S01]  /*c910*/  MOV R153, R23 ;  /* 0x0000001700997202 */ /* 0x000fe20000000f00 */
[----:B------:R-:W-:Y:S02]  /*c920*/  FMUL.FTZ R23, R0, R143 ;  /* 0x0000008f00177220 */ /* 0x000fe40000410000 */
[----:B------:R-:W-:Y:S01]  /*c930*/  FMUL.FTZ R20, R6, R140 ;  /* 0x0000008c06147220 */ /* 0x000fe20000410000 */
[----:B------:R-:W-:Y:S01]  /*c940*/  MOV R140, R11 ;  /* 0x0000000b008c7202 */ /* 0x000fe20000000f00 */
[C---:B------:R-:W-:Y:S02]  /*c950*/  FMUL.FTZ R11, R0.reuse, R155 ;  /* 0x0000009b000b7220 */ /* 0x040fe40000410000 */
[C---:B------:R-:W-:Y:S01]  /*c960*/  FMUL.FTZ R6, R0.reuse, R158 ;  /* 0x0000009e00067220 */ /* 0x040fe20000410000 */
[----:B------:R-:W-:Y:S01]  /*c970*/  MOV R158, R22 ;  /* 0x00000016009e7202 */ /* 0x000fe20000000f00 */
[----:B------:R-:W-:Y:S01]  /*c980*/  FMUL.FTZ R22, R0, R142 ;  /* 0x0000008e00167220 */ /* 0x000fe20000410000 */
[----:B------:R-:W-:Y:S01]  /*c990*/  MOV R154, R140 ;  /* 0x0000008c009a7202 */ /* 0x000fe20000000f00 */
[----:B------:R-:W3:Y:S10]  /*c9a0*/  MUFU.EX2 R0, R132 ;  /* 0x0000008400007308 */ /* 0x000ef40000000800 */
[----:B------:R-:W4:Y:S10]  /*c9b0*/  MUFU.EX2 R132, R144 ;  /* 0x0000009000847308 */ /* 0x000f340000000800 */
[----:B------:R-:W-:Y:S01]  /*c9c0*/  MUFU.EX2 R144, R156 ;  /* 0x0000009c00907308 */ /* 0x000fe20000000800 */
[----:B---3--:R-:W-:Y:S01]  /*c9d0*/  F2FP.BF16.PACK_AB R171, R150, R0 ;  /* 0x0000000096ab723e */ /* 0x008fe200000010ff */
[----:B------:R-:W-:Y:S08]  /*c9e0*/  FADD.FTZ R148, R0, R3 ;  /* 0x0000000300947221 */ /* 0x000ff00000010000 */
[----:B------:R-:W3:Y:S01]  /*c9f0*/  MUFU.EX2 R3, R149 ;  /* 0x0000009500037308 */ /* 0x000ee20000000800 */
[C---:B-1----:R-:W-:Y:S05]  /*ca00*/  HMMA.16816.F32.BF16 R4, R168.reuse, R136, R4 ;  /* 0x00000088a804723c */ /* 0x042fea0000041804 */
[----:B----4-:R-:W-:Y:S01]  /*ca10*/  FADD.FTZ R0, R132, R154 ;  /* 0x0000009a84007221 */ /* 0x010fe20000010000 */
[----:B------:R-:W-:Y:S02]  /*ca20*/  MOV R154, R145 ;  /* 0x00000091009a7202 */ /* 0x000fe40000000f00 */
[C---:B------:R-:W-:Y:S01]  /*ca30*/  HMMA.16816.F32.BF16 R8, R168.reuse, R138, R8 ;  /* 0x0000008aa808723c */ /* 0x040fe20000041808 */
[----:B------:R-:W1:Y:S01]  /*ca40*/  LDSM.16.MT88.4 R136, [R240] ;  /* 0x00000000f088783b */ /* 0x000e620000004200 */
[----:B------:R-:W4:Y:S10]  /*ca50*/  MUFU.EX2 R149, R173 ;  /* 0x000000ad00957308 */ /* 0x000f340000000800 */
[----:B------:R-:W5:Y:S01]  /*ca60*/  MUFU.EX2 R156, R174 ;  /* 0x000000ae009c7308 */ /* 0x000f620000000800 */
[C---:B---3--:R-:W-:Y:S04]  /*ca70*/  FADD.FTZ R0, R3.reuse, R0 ;  /* 0x0000000003007221 */ /* 0x048fe80000010000 */
[----:B------:R-:W-:Y:S05]  /*ca80*/  FADD.FTZ R0, R144, R0 ;  /* 0x0000000090007221 */ /* 0x000fea0000010000 */
[----:B------:R-:W3:Y:S01]  /*ca90*/  MUFU.EX2 R174, R178 ;  /* 0x000000b200ae7308 */ /* 0x000ee20000000800 */
[C---:B------:R-:W-:Y:S01]  /*caa0*/  FADD.FTZ R0, R134.reuse, R0 ;  /* 0x0000000086007221 */ /* 0x040fe20000010000 */
[C---:B-1----:R-:W-:Y:S08]  /*cab0*/  HMMA.16816.F32.BF16 R12, R168.reuse, R136, R12 ;  /* 0x00000088a80c723c */ /* 0x042ff0000004180c */
[C---:B------:R-:W-:Y:S01]  /*cac0*/  HMMA.16816.F32.BF16 R16, R168.reuse, R138, R16 ;  /* 0x0000008aa810723c */ /* 0x040fe20000041810 */
[----:B------:R-:W1:Y:S07]  /*cad0*/  LDSM.16.MT88.4 R136, [R239] ;  /* 0x00000000ef88783b */ /* 0x000e6e0000004200 */
[C---:B-1----:R-:W-:Y:S08]  /*cae0*/  HMMA.16816.F32.BF16 R20, R168.reuse, R136, R20 ;  /* 0x00000088a814723c */ /* 0x042ff00000041814 */
[C---:B------:R-:W-:Y:S01]  /*caf0*/  HMMA.16816.F32.BF16 R24, R168.reuse, R138, R24 ;  /* 0x0000008aa818723c */ /* 0x040fe20000041818 */
[----:B--2---:R1:W2:Y:S03]  /*cb00*/  LDSM.16.MT88.4 R136, [R159] ;  /* 0x000000009f88783b */ /* 0x0042a60000004200 */
[----:B-1----:R-:W-:Y:S02]  /*cb10*/  MOV R159, R158 ;  /* 0x0000009e009f7202 */ /* 0x002fe40000000f00 */
[----:B------:R-:W-:Y:S03]  /*cb20*/  MOV R158, R141 ;  /* 0x0000008d009e7202 */ /* 0x000fe60000000f00 */
[----:B------:R-:W-:Y:S01]  /*cb30*/  LDSM.16.MT88.4 R140, [R238+0x800] ;  /* 0x00080000ee8c783b */ /* 0x000fe20000004200 */
[----:B------:R-:W1:Y:S01]  /*cb40*/  MUFU.EX2 R173, R158 ;  /* 0x0000009e00ad7308 */ /* 0x000e620000000800 */
        /* <DEDUP_REMOVED lines=38> */
[----:B------:R-:W-:Y:S01]  /*cdb0*/  HMMA.16816.F32.BF16 R128, R168, R138, R128 ;  /* 0x0000008aa880723c */ /* 0x000fe20000041880 */
[----:B------:R-:W2:Y:S03]  /*cdc0*/  MUFU.EX2 R132, R154 ;  /* 0x0000009a00847308 */ /* 0x000ea60000000800 */
[----:B----4-:R-:W-:Y:S03]  /*cdd0*/  F2FP.BF16.PACK_AB R137, R151, R149 ;  /* 0x000000959789723e */ /* 0x010fe600000010ff */
[----:B------:R-:W-:Y:S02]  /*cde0*/  F2FP.BF16.PACK_AB R138, R134, R144 ;  /* 0x00000090868a723e */ /* 0x000fe400000010ff */
[----:B------:R-:W4:Y:S02]  /*cdf0*/  LDSM.16.MT88.4 R144, [R240+0x800] ;  /* 0x00080000f090783b */ /* 0x000f240000004200 */
[----:B------:R-:W-:Y:S01]  /*ce00*/  MUFU.EX2 R134, R152 ;  /* 0x0000009800867308 */ /* 0x000fe20000000800 */
[----:B-----5:R-:W-:Y:S02]  /*ce10*/  F2FP.BF16.PACK_AB R139, R176, R156 ;  /* 0x0000009cb08b723e */ /* 0x020fe400000010ff */
[----:B---3--:R-:W-:Y:S02]  /*ce20*/  F2FP.BF16.PACK_AB R169, R175, R174 ;  /* 0x000000aeafa9723e */ /* 0x008fe400000010ff */
[----:B-1----:R-:W-:Y:S03]  /*ce30*/  F2FP.BF16.PACK_AB R171, R173, R172 ;  /* 0x000000acadab723e */ /* 0x002fe600000010ff */
[C---:B------:R-:W-:Y:S02]  /*ce40*/  HMMA.16816.F32.BF16 R4, R136.reuse, R140, R4 ;  /* 0x0000008c8804723c */ /* 0x040fe40000041804 */
[----:B------:R-:W1:Y:S03]  /*ce50*/  MUFU.EX2 R3, R159 ;  /* 0x0000009f00037308 */ /* 0x000e660000000800 */
[----:B--2---:R-:W-:Y:S03]  /*ce60*/  FADD.FTZ R0, R132, R0 ;  /* 0x0000000084007221 */ /* 0x004fe60000010000 */
[C---:B------:R-:W-:Y:S01]  /*ce70*/  HMMA.16816.F32.BF16 R8, R136.reuse, R142, R8 ;  /* 0x0000008e8808723c */ /* 0x040fe20000041808 */
[----:B------:R-:W2:Y:S03]  /*ce80*/  LDSM.16.MT88.4 R140, [R239+0x800] ;  /* 0x00080000ef8c783b */ /* 0x000ea60000004200 */
[C---:B-1----:R-:W-:Y:S01]  /*ce90*/  F2FP.BF16.PACK_AB R168, R3.reuse, R132 ;  /* 0x0000008403a8723e */ /* 0x042fe200000010ff */
[----:B------:R-:W-:Y:S01]  /*cea0*/  FADD.FTZ R0, R3, R0 ;  /* 0x0000000003007221 */ /* 0x000fe20000010000 */
[----:B------:R-:W-:Y:S01]  /*ceb0*/  MOV R132, R156 ;  /* 0x0000009c00847202 */ /* 0x000fe20000000f00 */
[----:B------:R-:W-:Y:S01]  /*cec0*/  FADD.FTZ R3, R150, R148 ;  /* 0x0000009496037221 */ /* 0x000fe20000010000 */
[C---:B----4-:R-:W-:Y:S08]  /*ced0*/  HMMA.16816.F32.BF16 R12, R136.reuse, R144, R12 ;  /* 0x00000090880c723c */ /* 0x050ff0000004180c */
        /* <DEDUP_REMOVED lines=39> */
[----:B------:R-:W2:Y:S07]  /*d150*/  MUFU.EX2 R140, R153 ;  /* 0x00000099008c7308 */ /* 0x000eae0000000800 */
[C---:B------:R-:W-:Y:S04]  /*d160*/  HMMA.16816.F32.BF16 R120, R136.reuse, R142, R120 ;  /* 0x0000008e8878723c */ /* 0x040fe80000041878 */
[----:B--2---:R-:W-:Y:S01]  /*d170*/  FADD.FTZ R0, R140, R0 ;  /* 0x000000008c007221 */ /* 0x004fe20000010000 */
[----:B------:R-:W2:Y:S01]  /*d180*/  LDSM.16.MT88.4 R152, [R238+0x1000] ;  /* 0x00100000ee98783b */ /* 0x000ea20000004200 */
[C---:B------:R-:W-:Y:S02]  /*d190*/  F2FP.BF16.PACK_AB R170, R134.reuse, R140 ;  /* 0x0000008c86aa723e */ /* 0x040fe400000010ff */
[----:B------:R-:W-:Y:S01]  /*d1a0*/  FADD.FTZ R0, R134, R0 ;  /* 0x0000000086007221 */ /* 0x000fe20000010000 */
[C---:B-1----:R-:W-:Y:S03]  /*d1b0*/  HMMA.16816.F32.BF16 R124, R136.reuse, R144, R124 ;  /* 0x00000090887c723c */ /* 0x042fe6000004187c */
[----:B------:R-:W-:Y:S01]  /*d1c0*/  MOV R134, R151 ;  /* 0x0000009700867202 */ /* 0x000fe20000000f00 */
[----:B------:R1:W-:Y:S04]  /*d1d0*/  STL [R1+0x24], R0 ;  /* 0x0000240001007387 */ /* 0x0003e80000100800 */
[----:B------:R-:W-:Y:S01]  /*d1e0*/  HMMA.16816.F32.BF16 R128, R136, R146, R128 ;  /* 0x000000928880723c */ /* 0x000fe20000041880 */
[----:B------:R-:W3:Y:S04]  /*d1f0*/  LDL R177, [R1+0x64] ;  /* 0x0000640001b17983 */ /* 0x000ee80000100800 */
[----:B------:R-:W3:Y:S04]  /*d200*/  LDL.LU R178, [R1+0x60] ;  /* 0x0000600001b27983 */ /* 0x000ee80000300800 */
[----:B------:R-:W4:Y:S08]  /*d210*/  LDSM.16.MT88.4 R144, [R240+0x1000] ;  /* 0x00100000f090783b */ /* 0x000f300000004200 */
[----:B------:R-:W5:Y:S01]  /*d220*/  LDSM.16.MT88.4 R136, [R239+0x1000] ;  /* 0x00100000ef88783b */ /* 0x000f620000004200 */
[----:B-1----:R-:W-:Y:S04]  /*d230*/  FADD.FTZ R0, R149, R3 ;  /* 0x0000000395007221 */ /* 0x002fe80000010000 */
[----:B------:R-:W-:Y:S01]  /*d240*/  FADD.FTZ R0, R134, R0 ;  /* 0x0000000086007221 */ /* 0x000fe20000010000 */
[C---:B--2---:R-:W-:Y:S02]  /*d250*/  HMMA.16816.F32.BF16 R156, R168.reuse, R152, R4 ;  /* 0x00000098a89c723c */ /* 0x044fe40000041804 */
[----:B------:R-:W1:Y:S03]  /*d260*/  LDSM.16.MT88.4 R4, [R241+0x1000] ;  /* 0x00100000f104783b */ /* 0x000e660000004200 */
[----:B------:R-:W-:Y:S01]  /*d270*/  FADD.FTZ R0, R132, R0 ;  /* 0x0000000084007221 */ /* 0x000fe20000010000 */
[----:B------:R-:W-:Y:S02]  /*d280*/  MOV R132, R2 ;  /* 0x0000000200847202 */ /* 0x000fe40000000f00 */
[C---:B------:R-:W-:Y:S02]  /*d290*/  HMMA.16816.F32.BF16 R152, R168.reuse, R154, R8 ;  /* 0x0000009aa898723c */ /* 0x040fe40000041808 */
[----:B------:R-:W2:Y:S02]  /*d2a0*/  LDSM.16.MT88.4 R8, [R238+0x2800] ;  /* 0x00280000ee08783b */ /* 0x000ea40000004200 */
[----:B------:R-:W-:Y:S04]  /*d2b0*/  FADD.FTZ R0, R176, R0 ;  /* 0x00000000b0007221 */ /* 0x000fe80000010000 */
[----:B------:R-:W-:Y:S04]  /*d2c0*/  FADD.FTZ R0, R174, R0 ;  /* 0x00000000ae007221 */ /* 0x000fe80000010000 */
[----:B------:R-:W-:Y:S01]  /*d2d0*/  FADD.FTZ R0, R175, R0 ;  /* 0x00000000af007221 */ /* 0x000fe20000010000 */
[C---:B----4-:R-:W-:Y:S01]  /*d2e0*/  HMMA.16816.F32.BF16 R148, R168.reuse, R144, R12 ;  /* 0x00000090a894723c */ /* 0x050fe2000004180c */
[----:B------:R-:W4:Y:S02]  /*d2f0*/  LDSM.16.MT88.4 R12, [R240+0x2800] ;  /* 0x00280000f00c783b */ /* 0x000f240000004200 */
[----:B------:R-:W-:Y:S04]  /*d300*/  FADD.FTZ R0, R172, R0 ;  /* 0x00000000ac007221 */ /* 0x000fe80000010000 */
[----:B------:R-:W-:Y:S01]  /*d310*/  FADD.FTZ R0, R173, R0 ;  /* 0x00000000ad007221 */ /* 0x000fe20000010000 */
[C---:B------:R-:W-:Y:S04]  /*d320*/  HMMA.16816.F32.BF16 R144, R168.reuse, R146, R16 ;  /* 0x00000092a890723c */ /* 0x040fe80000041810 */
[----:B------:R-:W-:Y:S04]  /*d330*/  STL [R1+0x28], R0 ;  /* 0x0000280001007387 */ /* 0x000fe80000100800 */
[C---:B-----5:R-:W-:Y:S01]  /*d340*/  HMMA.16816.F32.BF16 R140, R168.reuse, R136, R20 ;  /* 0x00000088a88c723c */ /* 0x060fe20000041814 */
[----:B------:R-:W-:Y:S07]  /*d350*/  STL [R1+0x20], R179 ;  /* 0x000020b301007387 */ /* 0x000fee0000100800 */
[C---:B------:R-:W-:Y:S08]  /*d360*/  HMMA.16816.F32.BF16 R136, R168.reuse, R138, R24 ;  /* 0x0000008aa888723c */ /* 0x040ff00000041818 */
[C---:B-1----:R-:W-:Y:S08]  /*d370*/  HMMA.16816.F32.BF16 R28, R168.reuse, R4, R28 ;  /* 0x00000004a81c723c */ /* 0x042ff0000004181c */
[C---:B------:R-:W-:Y:S01]  /*d380*/  HMMA.16816.F32.BF16 R32, R168.reuse, R6, R32 ;  /* 0x00000006a820723c */ /* 0x040fe20000041820 */
[----:B------:R-:W1:Y:S07]  /*d390*/  LDSM.16.MT88.4 R4, [R239+0x2800] ;  /* 0x00280000ef04783b */ /* 0x000e6e0000004200 */
[C---:B--2---:R-:W-:Y:S08]  /*d3a0*/  HMMA.16816.F32.BF16 R36, R168.reuse, R8, R36 ;  /* 0x00000008a824723c */ /* 0x044ff00000041824 */
[C---:B------:R-:W-:Y:S01]  /*d3b0*/  HMMA.16816.F32.BF16 R40, R168.reuse, R10, R40 ;  /* 0x0000000aa828723c */ /* 0x040fe20000041828 */
[----:B------:R-:W2:Y:S07]  /*d3c0*/  LDSM.16.MT88.4 R8, [R241+0x2800] ;  /* 0x00280000f108783b */ /* 0x000eae0000004200 */
[C---:B----4-:R-:W-:Y:S08]  /*d3d0*/  HMMA.16816.F32.BF16 R44, R168.reuse, R12, R44 ;  /* 0x0000000ca82c723c */ /* 0x050ff0000004182c */
[C---:B------:R-:W-:Y:S01]  /*d3e0*/  HMMA.16816.F32.BF16 R48, R168.reuse, R14, R48 ;  /* 0x0000000ea830723c */ /* 0x040fe20000041830 */
[----:B------:R-:W4:Y:S07]  /*d3f0*/  LDSM.16.MT88.4 R12, [R238+0x4000] ;  /* 0x00400000ee0c783b */ /* 0x000f2e0000004200 */
        /* <DEDUP_REMOVED lines=22> */
[C---:B------:R-:W-:Y:S08]  /*d560*/  HMMA.16816.F32.BF16 R112, R168.reuse, R10, R112 ;  /* 0x0000000aa870723c */ /* 0x040ff00000041870 */
[C---:B----4-:R-:W-:Y:S08]  /*d570*/  HMMA.16816.F32.BF16 R116, R168.reuse, R12, R116 ;  /* 0x0000000ca874723c */ /* 0x050ff00000041874 */
[C---:B------:R-:W-:Y:S08]  /*d580*/  HMMA.16816.F32.BF16 R120, R168.reuse, R14, R120 ;  /* 0x0000000ea878723c */ /* 0x040ff00000041878 */
[C---:B-1----:R-:W-:Y:S08]  /*d590*/  HMMA.16816.F32.BF16 R124, R168.reuse, R4, R124 ;  /* 0x00000004a87c723c */ /* 0x042ff0000004187c */
[----:B------:R-:W-:Y:S03]  /*d5a0*/  HMMA.16816.F32.BF16 R128, R168, R6, R128 ;  /* 0x00000006a880723c */ /* 0x000fe60000041880 */
[----:B---3--:R-:W-:Y:S11]  /*d5b0*/  ISETP.GT.AND P0, PT, R178, R177, PT ;  /* 0x000000b1b200720c */ /* 0x008ff60003f04270 */
[----:B------:R-:W-:Y:S02]  /*d5c0*/  @!UPT UIADD3 URZ, URZ, URZ, URZ ;  /* 0x0000003f3f3ff290 */ /* 0x000fe4000fffe03f */
[----:B------:R-:W-:-:S05]  /*d5d0*/  @P0 BRA `(.L_x_446) ;  /* 0xffffd26000000947 */ /* 0x000fca000383ffff */
.L_x_441:
[----:B------:R-:W2:Y:S04]  /*d5e0*/  LDL R2, [R1+0x30] ;  /* 0x0000300001027983 */ /* 0x000ea80000100800 */
[----:B------:R-:W2:Y:S02]  /*d5f0*/  LDL R0, [R1+0x20] ;  /* 0x0000200001007983 */ /* 0x000ea40000100800 */
[----:B--2---:R-:W-:-:S13]  /*d600*/  ISETP.GE.AND P0, PT, R0, R2, PT ;  /* 0x000000020000720c */ /* 0x004fda0003f06270 */
[----:B------:R-:W-:Y:S05]  /*d610*/  @!P0 BRA `(.L_x_447) ;  /* 0x00003a0000008947 */ /* 0x000fea0003800000 */
[----:B------:R-:W-:Y:S02]  /*d620*/  MOV R134, R132 ;  /* 0x0000008400867202 */ /* 0x000fe40000000f00 */
[----:B------:R-:W-:Y:S02]  /*d630*/  MOV R2, R133 ;  /* 0x0000008500027202 */ /* 0x000fe40000000f00 */
.L_x_458:
[----:B--2---:R-:W2:Y:S01]  /*d640*/  LDL R21, [R1+0x20] ;  /* 0x0000200001157983 */ /* 0x004ea20000100800 */
[----:B------:R-:W-:Y:S04]  /*d650*/  DEPBAR.LE SB0, 0x0 ;  /* 0x000080000000791a */ /* 0x000fe80000000000 */
[----:B------:R-:W-:Y:S01]  /*d660*/  WARPSYNC 0xffffffff ;  /* 0xffffffff00007948 */ /* 0x000fe20003800000 */
[----:B------:R-:W3:Y:S01]  /*d670*/  LDL.64 R10, [R1+0x58] ;  /* 0x00005800010a7983 */ /* 0x000ee20000100a00 */
[----:B------:R-:W-:Y:S05]  /*d680*/  BSSY B0, `(.L_x_448) ;  /* 0x0000125000007945 */ /* 0x000fea0003800000 */
[----:B------:R-:W4:Y:S06]  /*d690*/  LDL.64 R8, [R1+0x48] ;  /* 0x0000480001087983 */ /* 0x000f2c0000100a00 */
[----:B------:R-:W5:Y:S06]  /*d6a0*/  LDL R20, [R1+0x14] ;  /* 0x0000140001147983 */ /* 0x000f6c0000100800 */
[----:B------:R-:W3:Y:S06]  /*d6b0*/  LDL R14, [R1] ;  /* 0x00000000010e7983 */ /* 0x000eec0000100800 */
[----:B------:R-:W4:Y:S06]  /*d6c0*/  LDL R22, [R1+0x18] ;  /* 0x0000180001167983 */ /* 0x000f2c0000100800 */
[----:B------:R-:W1:Y:S06]  /*d6d0*/  S2R R3, SR_TID.X ;  /* 0x0000000000037919 */ /* 0x000e6c0000002100 */
[----:B------:R-:W-:Y:S06]  /*d6e0*/  BAR.SYNC.DEFER_BLOCKING 0x0 ;  /* 0x0000000000007b1d */ /* 0x000fec0000010000 */
[----:B------:R-:W-:Y:S06]  /*d6f0*/  LDSM.16.M88.4 R16, [R135+0x800] ;  /* 0x000800008710783b */ /* 0x000fec0000000200 */
[----:B------:R-:W-:Y:S06]  /*d700*/  LDSM.16.M88.4 R24, [R135+0x1000] ;  /* 0x001000008718783b */ /* 0x000fec0000000200 */
[----:B------:R-:W-:Y:S06]  /*d710*/  LDSM.16.M88.4 R168, [R242] ;  /* 0x00000000f2a8783b */ /* 0x000fec0000000200 */
[----:B------:R-:W-:Y:S01]  /*d720*/  LDSM.16.M88.4 R172, [R252] ;  /* 0x00000000fcac783b */ /* 0x000fe20000000200 */
[----:B-1----:R-:W-:Y:S11]  /*d730*/  ISETP.GT.AND P1, PT, R3, 0x7f, PT ;  /* 0x0000007f0300780c */ /* 0x002ff60003f24270 */
[----:B------:R-:W-:Y:S02]  /*d740*/  @!UPT UIADD3 URZ, URZ, URZ, URZ ;  /* 0x0000003f3f3ff290 */ /* 0x000fe4000fffe03f */
[----:B------:R-:W-:Y:S02]  /*d750*/  @!P1 MOV R6, c[0x0][0x20c] ;  /* 0x0000830000069a02 */ /* 0x000fe40000000f00 */
[----:B--2---:R-:W-:Y:S01]  /*d760*/  SHF.R.S32.HI R0, RZ, 0x1f, R21 ;  /* 0x0000001fff007819 */ /* 0x004fe20000011415 */
[C---:B------:R-:W-:Y:S04]  /*d770*/  IMAD.WIDE.U32 R4, R21.reuse, c[0x0][0x208], RZ ;  /* 0x0000820015047a25 */ /* 0x040fe800078e00ff */
[----:B------:R-:W-:Y:S04]  /*d780*/  IMAD R0, R0, c[0x0][0x208], RZ ;  /* 0x0000820000007a24 */ /* 0x000fe800078e02ff */
[----:B------:R-:W-:Y:S05]  /*d790*/  IMAD R0, R21, c[0x0][0x20c], R0 ;  /* 0x0000830015007a24 */ /* 0x000fea00078e0200 */
[----:B------:R-:W-:Y:S01]  /*d7a0*/  IADD3 R0, R5, R0, RZ ;  /* 0x0000000005007210 */ /* 0x000fe20007ffe0ff */
[----:B------:R-:W-:Y:S01]  /*d7b0*/  IMAD.WIDE.U32 R4, R4, 0x30, RZ ;  /* 0x0000003004047825 */ /* 0x000fe200078e00ff */
[----:B-----5:R-:W-:Y:S03]  /*d7c0*/  LOP3.LUT P2, RZ, R20, 0x200, RZ, 0xc0, !PT ;  /* 0x0000020014ff7812 */ /* 0x020fe6000784c0ff */
[----:B------:R-:W-:Y:S01]  /*d7d0*/  IMAD R3, R0, 0x30, RZ ;  /* 0x0000003000037824 */ /* 0x000fe200078e02ff */
[----:B------:R-:W-:Y:S02]  /*d7e0*/  @!P1 MOV R0, c[0x0][0x208] ;  /* 0x0000820000009a02 */ /* 0x000fe40000000f00 */
[----:B------:R-:W-:Y:S02]  /*d7f0*/  LOP3.LUT P6, RZ, R20, 0x100, RZ, 0xc0, !PT ;  /* 0x0000010014ff7812 */ /* 0x000fe400078cc0ff */
[----:B------:R-:W-:Y:S01]  /*d800*/  IADD3 R3, R5, R3, RZ ;  /* 0x0000000305037210 */ /* 0x000fe20007ffe0ff */
[----:B---3--:R-:W-:Y:S01]  /*d810*/  LDSM.16.M88.4 R176, [R14] ;  /* 0x000000000eb0783b */ /* 0x008fe20000000200 */
[-C--:B------:R-:W-:Y:S02]  /*d820*/  @!P1 LEA R5, P0, R0, R4.reuse, 0x5 ;  /* 0x0000000400059211 */ /* 0x080fe400078028ff */
[----:B------:R-:W-:Y:S02]  /*d830*/  LOP3.LUT P5, RZ, R20, 0x80, RZ, 0xc0, !PT ;  /* 0x0000008014ff7812 */ /* 0x000fe400078ac0ff */
[----:B------:R-:W-:Y:S02]  /*d840*/  @!P1 LEA.HI.X R6, R0, R3, R6, 0x5, P0 ;  /* 0x0000000300069211 */ /* 0x000fe400000f2c06 */
[----:B------:R-:W-:Y:S02]  /*d850*/  IADD3 R0, P0, R10, R4, RZ ;  /* 0x000000040a007210 */ /* 0x000fe40007f1e0ff */
[----:B------:R-:W-:Y:S02]  /*d860*/  LOP3.LUT P4, RZ, R20, 0x40, RZ, 0xc0, !PT ;  /* 0x0000004014ff7812 */ /* 0x000fe4000788c0ff */
[-C--:B----4-:R-:W-:Y:S02]  /*d870*/  IADD3.X R3, R3, R9.reuse, RZ, P0, !PT ;  /* 0x0000000903037210 */ /* 0x090fe400007fe4ff */
[C---:B------:R-:W-:Y:S04]  /*d880*/  LEA R12, P0, R0.reuse, c[0x0][0x1f8], 0x1 ;  /* 0x00007e00000c7a11 */ /* 0x040fe800078008ff */
[----:B------:R-:W-:Y:S02]  /*d890*/  LEA.HI.X R13, R0, c[0x0][0x1fc], R3, 0x1, P0 ;  /* 0x00007f00000d7a11 */ /* 0x000fe400000f0c03 */
[----:B------:R-:W-:Y:S04]  /*d8a0*/  @!P1 IADD3 R0, P0, R5, R10, RZ ;  /* 0x0000000a05009210 */ /* 0x000fe80007f1e0ff */
[----:B------:R-:W-:Y:S02]  /*d8b0*/  @!P1 IADD3.X R3, R6, R9, RZ, P0, !PT ;  /* 0x0000000906039210 */ /* 0x000fe400007fe4ff */
[----:B------:R-:W1:Y:S01]  /*d8c0*/  LDSM.16.M88.4 R8, [R135] ;  /* 0x000000008708783b */ /* 0x000e620000000200 */
[C---:B------:R-:W-:Y:S04]  /*d8d0*/  @!P1 LEA R132, P0, R0.reuse, c[0x0][0x1f8], 0x1 ;  /* 0x00007e0000849a11 */ /* 0x040fe800078008ff */
[----:B------:R-:W-:Y:S01]  /*d8e0*/  @!P1 LEA.HI.X R133, R0, c[0x0][0x1fc], R3, 0x1, P0 ;  /* 0x00007f0000859a11 */ /* 0x000fe200000f0c03 */
[----:B------:R-:W-:Y:S01]  /*d8f0*/  @!PT LDS RZ, [RZ] ;  /* 0x00000000fffff984 */ /* 0x000fe20000000800 */
[----:B------:R-:W-:Y:S01]  /*d900*/  @!PT LDS RZ, [RZ] ;  /* 0x00000000fffff984 */ /* 0x000fe20000000800 */
[----:B------:R-:W-:Y:S01]  /*d910*/  @!PT LDS RZ, [RZ] ;  /* 0x00000000fffff984 */ /* 0x000fe20000000800 */
[----:B------:R2:W-:Y:S01]  /*d920*/  LDGSTS.E.BYPASS.LTC128B.128 [R22+0x4080], [R12.64], !P2 ;  /* 0x040800000c167fae */ /* 0x0005e2000d101d46 */
[----:B------:R-:W-:Y:S02]  /*d930*/  MOV R0, R20 ;  /* 0x0000001400007202 */ /* 0x000fe40000000f00 */
[----:B------:R-:W-:Y:S03]  /*d940*/  MOV R3, R21 ;  /* 0x0000001500037202 */ /* 0x000fe60000000f00 */
[----:B------:R2:W-:Y:S06]  /*d950*/  LDGSTS.E.BYPASS.LTC128B.128 [R22+0x5880], [R12.64+0x80], !P6 ;  /* 0x058800800c167fae */ /* 0x0005ec000f101d46 */
[----:B------:R2:W-:Y:S06]  /*d960*/  LDGSTS.E.BYPASS.LTC128B.128 [R22+0x7080], [R12.64+0x100], !P5 ;  /* 0x070801000c167fae */ /* 0x0005ec000e901d46 */
[----:B------:R2:W-:Y:S06]  /*d970*/  LDGSTS.E.BYPASS.LTC128B.128 [R22+0x8880], [R12.64+0x180], !P4 ;  /* 0x088801800c167fae */ /* 0x0005ec000e101d46 */
[----:B------:R3:W-:Y:S06]  /*d980*/  @!P1 LDGSTS.E.BYPASS.LTC128B.128 [R22+0x5080], [R132.64], !P2 ;  /* 0x0508000084169fae */ /* 0x0007ec000d101d46 */
[----:B------:R3:W-:Y:S01]  /*d990*/  @!P1 LDGSTS.E.BYPASS.LTC128B.128 [R22+0x6880], [R132.64+0x80], !P6 ;  /* 0x0688008084169fae */ /* 0x0007e2000f101d46 */
[C---:B-1----:R-:W-:Y:S05]  /*d9a0*/  HMMA.16816.F32.BF16 R4, R160.reuse, R8, RZ ;  /* 0x00000008a004723c */ /* 0x042fea00000418ff */
[----:B------:R3:W-:Y:S03]  /*d9b0*/  @!P1 LDGSTS.E.BYPASS.LTC128B.128 [R22+0x8080], [R132.64+0x100], !P5 ;  /* 0x0808010084169fae */ /* 0x0007e6000e901d46 */
[C---:B------:R-:W-:Y:S03]  /*d9c0*/  HMMA.16816.F32.BF16 R8, R160.reuse, R10, RZ ;  /* 0x0000000aa008723c */ /* 0x040fe600000418ff */
[----:B------:R3:W-:Y:S06]  /*d9d0*/  @!P1 LDGSTS.E.BYPASS.LTC128B.128 [R22+0x9880], [R132.64+0x180], !P4 ;  /* 0x0988018084169fae */ /* 0x0007ec000e101d46 */
[----:B------:R-:W0:Y:S01]  /*d9e0*/  LDGDEPBAR ;  /* 0x00000000000079af */ /* 0x000e220000000000 */
[C---:B--2---:R-:W-:Y:S08]  /*d9f0*/  HMMA.16816.F32.BF16 R12, R160.reuse, R16, RZ ;  /* 0x00000010a00c723c */ /* 0x044ff000000418ff */
[C---:B------:R-:W-:Y:S08]  /*da00*/  HMMA.16816.F32.BF16 R16, R160.reuse, R18, RZ ;  /* 0x00000012a010723c */ /* 0x040ff000000418ff */
[C---:B---3--:R-:W-:Y:S08]  /*da10*/  HMMA.16816.F32.BF16 R20, R160.reuse, R24, RZ ;  /* 0x00000018a014723c */ /* 0x048ff000000418ff */
        /* <DEDUP_REMOVED lines=127> */
[C---:B------:R-:W-:Y:S07]  /*e210*/  HMMA.16816.F32.BF16 R8, R232.reuse, R174, R8 ;  /* 0x000000aee808723c */ /* 0x040fee0000041808 */
[----:B------:R-:W-:Y:S09]  /*e220*/  MOV R175, R0 ;  /* 0x0000000000af7202 */ /* 0x000ff20000000f00 */
        /* <DEDUP_REMOVED lines=11> */
[----:B------:R1:W2:Y:S02]  /*e2e0*/  MUFU.TANH R4, R0 ;  /* 0x0000000000047308 */ /* 0x0002a40000002400 */
[----:B-1----:R-:W-:Y:S01]  /*e2f0*/  FMUL.FTZ R0, R7, c[0x0][0x320] ;  /* 0x0000c80007007a20 */ /* 0x002fe20000410000 */
[----:B--2---:R-:W-:Y:S07]  /*e300*/  STL [R1+0x1c], R4 ;  /* 0x00001c0401007387 */ /* 0x004fee0000100800 */
[----:B------:R1:W2:Y:S01]  /*e310*/  MUFU.TANH R179, R0 ;  /* 0x0000000000b37308 */ /* 0x0002a20000002400 */
[----:B------:R-:W3:Y:S01]  /*e320*/  LDSM.16.M88.4 R4, [R236+0x5800] ;  /* 0x00580000ec04783b */ /* 0x000ee20000000200 */
[----:B------:R-:W-:Y:S05]  /*e330*/  DEPBAR.LE SB0, 0x0 ;  /* 0x000080000000791a */ /* 0x000fea0000000000 */
        /* <DEDUP_REMOVED lines=8> */
[----:B-1----:R-:W-:Y:S04]  /*e3c0*/  FMUL.FTZ R0, R9, c[0x0][0x320] ;  /* 0x0000c80009007a20 */ /* 0x002fe80000410000 */
        /* <DEDUP_REMOVED lines=24> */
[----:B-1----:R-:W-:Y:S02]  /*e550*/  FMUL.FTZ R0, R24, c[0x0][0x320] ;  /* 0x0000c80018007a20 */ /* 0x002fe40000410000 */
[----:B------:R-:W5:Y:S06]  /*e560*/  LDL R24, [R1+0x30] ;  /* 0x0000300001187983 */ /* 0x000f6c0000100800 */
[----:B------:R1:W1:Y:S02]  /*e570*/  MUFU.TANH R11, R0 ;  /* 0x00000000000b7308 */ /* 0x0002640000002400 */
[----:B-1----:R-:W-:Y:S01]  /*e580*/  FMUL.FTZ R0, R25, c[0x0][0x320] ;  /* 0x0000c80019007a20 */ /* 0x002fe20000410000 */
[----:B------:R-:W-:Y:S07]  /*e590*/  MOV R25, R8 ;  /* 0x0000000800197202 */ /* 0x000fee0000000f00 */
[----:B------:R1:W1:Y:S02]  /*e5a0*/  MUFU.TANH R10, R0 ;  /* 0x00000000000a7308 */ /* 0x0002640000002400 */
[----:B-1----:R-:W-:Y:S08]  /*e5b0*/  FMUL.FTZ R0, R26, c[0x0][0x320] ;  /* 0x0000c8001a007a20 */ /* 0x002ff00000410000 */
[----:B------:R1:W1:Y:S02]  /*e5c0*/  MUFU.TANH R22, R0 ;  /* 0x0000000000167308 */ /* 0x0002640000002400 */
[----:B-1----:R-:W-:Y:S08]  /*e5d0*/  FMUL.FTZ R0, R27, c[0x0][0x320] ;  /* 0x0000c8001b007a20 */ /* 0x002ff00000410000 */
[----:B------:R1:W1:Y:S01]  /*e5e0*/  MUFU.TANH R21, R0 ;  /* 0x0000000000157308 */ /* 0x0002620000002400 */
[----:B-----5:R-:W-:Y:S11]  /*e5f0*/  ISETP.GT.AND P0, PT, R25, R24, PT ;  /* 0x000000181900720c */ /* 0x020ff60003f04270 */
[----:B------:R-:W-:Y:S02]  /*e600*/  @!UPT UIADD3 URZ, URZ, URZ, URZ ;  /* 0x0000003f3f3ff290 */ /* 0x000fe4000fffe03f */
[----:B------:R-:W-:-:S05]  /*e610*/  @!P0 BRA `(.L_x_449) ;  /* 0x000002b000008947 */ /* 0x000fca0003800000 */
[----:B-1234-:R-:W2:Y:S01]  /*e620*/  LDL.64 R26, [R1+0x50] ;  /* 0x00005000011a7983 */ /* 0x01eea20000100a00 */
[----:B------:R-:W-:Y:S03]  /*e630*/  IADD3 R0, R25, -0x1, RZ ;  /* 0xffffffff19007810 */ /* 0x000fe60007ffe0ff */
        /* <DEDUP_REMOVED lines=41> */
.L_x_449:
[----:B-1234-:R-:W-:Y:S05]  /*e8d0*/  BSYNC B0 ;  /* 0x0000000000007941 */ /* 0x01efea0003800000 */
.L_x_448:
[----:B------:R-:W2:Y:S01]  /*e8e0*/  LDL R3, [R1+0x68] ;  /* 0x0000680001037983 */ /* 0x000ea20000100800 */
[----:B------:R-:W-:Y:S01]  /*e8f0*/  IMAD.MOV.U32 R4, RZ, RZ, c[0x0][0x2c4] ;  /* 0x0000b100ff047624 */ /* 0x000fe200078e00ff */
        /* <DEDUP_REMOVED lines=35> */
.L_x_452:
[----:B------:R-:W-:Y:S04]  /*eb30*/  MOV R9, c[0x0][0x32c] ;  /* 0x0000cb0000097a02 */ /* 0x000fe80000000f00 */
[----:B------:R-:W-:Y:S11]  /*eb40*/  ISETP.NE.AND P0, PT, R9, 0x1, PT ;  /* 0x000000010900780c */ /* 0x000ff60003f05270 */
[----:B------:R-:W-:Y:S02]  /*eb50*/  @!UPT UIADD3 URZ, URZ, URZ, URZ ;  /* 0x0000003f3f3ff290 */ /* 0x000fe4000fffe03f */
[----:B------:R-:W-:Y:S05]  /*eb60*/  @P0 IMAD.HI.U32 R9, R5, c[0x0][0x330], RZ ;  /* 0x0000cc0005090a27 */ /* 0x000fea00078e00ff */
[----:B------:R-:W-:Y:S02]  /*eb70*/  @P0 SHF.R.U32.HI R5, RZ, c[0x0][0x334], R9 ;  /* 0x0000cd00ff050a19 */ /* 0x000fe40000011609 */
.L_x_453:
[----:B------:R-:W-:Y:S05]  /*eb80*/  BSYNC B0 ;  /* 0x0000000000007941 */ /* 0x000fea0003800000 */
.L_x_451:
[----:B------:R-:W-:Y:S04]  /*eb90*/  IMAD.IADD R9, R0, 0x1, -R26 ;  /* 0x0000000100097824 */ /* 0x000fe800078e0a1a */
[----:B------:R-:W-:Y:S05]  /*eba0*/  IMAD R5, R5, c[0x0][0x32c], R9 ;  /* 0x0000cb0005057a24 */ /* 0x000fea00078e0209 */
[----:B------:R-:W-:Y:S02]  /*ebb0*/  IMNMX R3, R3, R5, !PT ;  /* 0x0000000503037217 */ /* 0x000fe40007800200 */
[----:B------:R-:W-:Y:S04]  /*ebc0*/  IADD3 R5, R5, c[0x0][0x32c], RZ ;  /* 0x0000cb0005057a10 */ /* 0x000fe80007ffe0ff */
[----:B------:R-:W-:Y:S02]  /*ebd0*/  IMNMX R4, R4, R5, PT ;  /* 0x0000000504047217 */ /* 0x000fe40003800200 */
.L_x_450:
        /* <DEDUP_REMOVED lines=70> */
[----:B------:R-:W2:Y:S01]  /*f040*/  LDL R173, [R1+0x38] ;  /* 0x0000380001ad7983 */ /* 0x000ea20000100800 */
[----:B------:R-:W-:Y:S01]  /*f050*/  BSSY B0, `(.L_x_455) ;  /* 0x0000012000007945 */ /* 0x000fe20003800000 */
[----:B--2---:R-:W-:Y:S04]  /*f060*/  IADD3 R5, -R27, R173, R5 ;  /* 0x000000ad1b057210 */ /* 0x004fe80007ffe105 */
        /* <DEDUP_REMOVED lines=11> */
.L_x_456:
[----:B------:R-:W-:Y:S04]  /*f120*/  MOV R6, c[0x0][0x32c] ;  /* 0x0000cb0000067a02 */ /* 0x000fe80000000f00 */
[----:B------:R-:W-:Y:S11]  /*f130*/  ISETP.NE.AND P0, PT, R6, 0x1, PT ;  /* 0x000000010600780c */ /* 0x000ff60003f05270 */
[----:B------:R-:W-:Y:S02]  /*f140*/  @!UPT UIADD3 URZ, URZ, URZ, URZ ;  /* 0x0000003f3f3ff290 */ /* 0x000fe4000fffe03f */
[----:B------:R-:W-:Y:S05]  /*f150*/  @P0 IMAD.HI.U32 R6, R5, c[0x0][0x330], RZ ;  /* 0x0000cc0005060a27 */ /* 0x000fea00078e00ff */
[----:B------:R-:W-:Y:S02]  /*f160*/  @P0 SHF.R.U32.HI R5, RZ, c[0x0][0x334], R6 ;  /* 0x0000cd00ff050a19 */ /* 0x000fe40000011606 */
.L_x_457:
[----:B------:R-:W-:Y:S05]  /*f170*/  BSYNC B0 ;  /* 0x0000000000007941 */ /* 0x000fea0003800000 */
.L_x_455:
[----:B------:R-:W-:Y:S04]  /*f180*/  IMAD.IADD R0, R0, 0x1, -R26 ;  /* 0x0000000100007824 */ /* 0x000fe800078e0a1a */
[----:B------:R-:W-:Y:S05]  /*f190*/  IMAD R0, R5, c[0x0][0x32c], R0 ;  /* 0x0000cb0005007a24 */ /* 0x000fea00078e0200 */
[----:B------:R-:W-:Y:S02]  /*f1a0*/  IMNMX R3, R3, R0, !PT ;  /* 0x0000000003037217 */ /* 0x000fe40007800200 */
[----:B------:R-:W-:Y:S04]  /*f1b0*/  IADD3 R0, R0, c[0x0][0x32c], RZ ;  /* 0x0000cb0000007a10 */ /* 0x000fe80007ffe0ff */
[----:B------:R-:W-:Y:S02]  /*f1c0*/  IMNMX R4, R4, R0, PT ;  /* 0x0000000004047217 */ /* 0x000fe40003800200 */
.L_x_454:
[----:B------:R-:W-:Y:S01]  /*f1d0*/  FMNMX.FTZ R0, R9, R2, !PT ;  /* 0x0000000209007209 */ /* 0x000fe20007810000 */
[----:B------:R-:W2:Y:S01]  /*f1e0*/  LDL.LU R132, [R1+0x1c] ;  /* 0x00001c0001847983 */ /* 0x000ea20000300800 */
[----:B------:R-:W-:Y:S02]  /*f1f0*/  MOV R6, R25 ;  /* 0x0000001900067202 */ /* 0x000fe40000000f00 */
        /* <DEDUP_REMOVED lines=40> */
[----:B------:R-:W-:Y:S01]  /*f480*/  FFMA.FTZ R20, R14, c[0x0][0x2d0], -R2 ;  /* 0x0000b4000e147a23 */ /* 0x000fe20000010802 */
[----:B------:R-:W-:Y:S02]  /*f490*/  MOV R14, R16 ;  /* 0x00000010000e7202 */ /* 0x000fe40000000f00 */
        /* <DEDUP_REMOVED lines=98> */
[----:B------:R-:W-:Y:S02]  /*fac0*/  ISETP.GT.AND P0, PT, R3, 0x29, !P6 ;  /* 0x000000290300780c */ /* 0x000fe40007704270 */
[----:B------:R-:W1:Y:S01]  /*fad0*/  MUFU.EX2 R3, R8 ;  /* 0x0000000800037308 */ /* 0x000e620000000800 */
[----:B------:R-:W-:Y:S02]  /*fae0*/  MOV R22, R168 ;  /* 0x000000a800167202 */ /* 0x000fe40000000f00 */
[----:B------:R-:W-:Y:S04]  /*faf0*/  ISETP.LT.OR P0, PT, R4, 0x2a, P0 ;  /* 0x0000002a0400780c */ /* 0x000fe80000701670 */
[----:B------:R-:W-:Y:S01]  /*fb00*/  FSEL R132, R21, -INF , !P0 ;  /* 0xff80000015847808 */ /* 0x000fe20004000000 */
[C---:B------:R-:W-:Y:S01]  /*fb10*/  FMUL.FTZ R21, R2.reuse, R141 ;  /* 0x0000008d02157220 */ /* 0x040fe20000410000 */
[----:B------:R-:W-:Y:S01]  /*fb20*/  MOV R141, R11 ;  /* 0x0000000b008d7202 */ /* 0x000fe20000000f00 */
[----:B------:R2:W-:Y:S01]  /*fb30*/  MUFU.EX2 R8, R18 ;  /* 0x0000001200087308 */ /* 0x0005e20000000800 */
[----:B---3--:R-:W-:Y:S04]  /*fb40*/  FFMA.FTZ R0, R2, R10, R9 ;  /* 0x0000000a02007223 */ /* 0x008fe80000010009 */
[----:B-1----:R-:W-:Y:S01]  /*fb50*/  FADD.FTZ R4, R3, R0 ;  /* 0x0000000003047221 */ /* 0x002fe20000010000 */
[----:B------:R-:W-:Y:S02]  /*fb60*/  FMNMX.FTZ R0, R5, R134, !PT ;  /* 0x0000008605007209 */ /* 0x000fe40007810000 */
[----:B------:R-:W-:Y:S02]  /*fb70*/  F2FP.BF16.PACK_AB R168, R3, R9 ;  /* 0x0000000903a8723e */ /* 0x000fe400000010ff */
[----:B------:R-:W-:Y:S01]  /*fb80*/  FMNMX.FTZ R0, R6, R0, !PT ;  /* 0x0000000006007209 */ /* 0x000fe20007810000 */
[----:B------:R-:W1:Y:S03]  /*fb90*/  MUFU.EX2 R9, R19 ;  /* 0x0000001300097308 */ /* 0x000e660000000800 */
[----:B------:R-:W-:Y:S02]  /*fba0*/  FMNMX.FTZ R0, R7, R0, !PT ;  /* 0x0000000007007209 */ /* 0x000fe40007810000 */
[----:B--2---:R-:W-:Y:S01]  /*fbb0*/  MOV R18, R24 ;  /* 0x0000001800127202 */ /* 0x004fe20000000f00 */
[----:B------:R-:W-:Y:S01]  /*fbc0*/  FMUL.FTZ R24, R2, R136 ;  /* 0x0000008802187220 */ /* 0x000fe20000410000 */
[----:B------:R-:W-:Y:S01]  /*fbd0*/  FMNMX.FTZ R0, R169, R0, !PT ;  /* 0x00000000a9007209 */ /* 0x000fe20007810000 */
[----:B------:R-:W2:Y:S03]  /*fbe0*/  LDL.LU R136, [R1+0x28] ;  /* 0x0000280001887983 */ /* 0x000ea60000300800 */
[----:B------:R-:W-:Y:S04]  /*fbf0*/  FMNMX.FTZ R0, R172, R0, !PT ;  /* 0x00000000ac007209 */ /* 0x000fe80007810000 */
[----:B------:R-:W-:Y:S04]  /*fc00*/  FMNMX.FTZ R0, R173, R0, !PT ;  /* 0x00000000ad007209 */ /* 0x000fe80007810000 */
[----:B------:R-:W-:Y:S04]  /*fc10*/  FMNMX.FTZ R0, R175, R0, !PT ;  /* 0x00000000af007209 */ /* 0x000fe80007810000 */
[----:B------:R-:W-:Y:S01]  /*fc20*/  FMNMX.FTZ R0, R174, R0, !PT ;  /* 0x00000000ae007209 */ /* 0x000fe20007810000 */
[----:B-1----:R-:W-:Y:S01]  /*fc30*/  FADD.FTZ R4, R9, R4 ;  /* 0x0000000409047221 */ /* 0x002fe20000010000 */
[----:B------:R-:W-:Y:S01]  /*fc40*/  F2FP.BF16.PACK_AB R170, R8, R9 ;  /* 0x0000000908aa723e */ /* 0x000fe200000010ff */
[----:B------:R-:W-:Y:S01]  /*fc50*/  FMUL.FTZ R9, R2, R153 ;  /* 0x0000009902097220 */ /* 0x000fe20000410000 */
[----:B------:R-:W-:Y:S01]  /*fc60*/  FMNMX.FTZ R0, R176, R0, !PT ;  /* 0x00000000b0007209 */ /* 0x000fe20007810000 */
[----:B------:R-:W-:Y:S01]  /*fc70*/  FADD.FTZ R179, R8, R4 ;  /* 0x0000000408b37221 */ /* 0x000fe20000010000 */
[----:B------:R-:W-:Y:S01]  /*fc80*/  MOV R19, R25 ;  /* 0x0000001900137202 */ /* 0x000fe20000000f00 */
[C---:B------:R-:W-:Y:S01]  /*fc90*/  FMUL.FTZ R8, R2.reuse, R152 ;  /* 0x0000009802087220 */ /* 0x040fe20000410000 */
[----:B------:R-:W-:Y:S01]  /*fca0*/  FMNMX.FTZ R0, R177, R0, !PT ;  /* 0x00000000b1007209 */ /* 0x000fe20007810000 */
[----:B------:R-:W-:Y:S01]  /*fcb0*/  FMUL.FTZ R25, R2, R137 ;  /* 0x0000008902197220 */ /* 0x000fe20000410000 */
[----:B------:R-:W-:Y:S02]  /*fcc0*/  MOV R145, R19 ;  /* 0x0000001300917202 */ /* 0x000fe40000000f00 */
[----:B------:R-:W-:Y:S02]  /*fcd0*/  FMNMX.FTZ R0, R178, R0, !PT ;  /* 0x00000000b2007209 */ /* 0x000fe40007810000 */
[----:B------:R-:W-:Y:S02]  /*fce0*/  MOV R153, R171 ;  /* 0x000000ab00997202 */ /* 0x000fe40000000f00 */
[----:B------:R-:W-:Y:S01]  /*fcf0*/  FMNMX.FTZ R0, R132, R0, !PT ;  /* 0x0000000084007209 */ /* 0x000fe20007810000 */
[----:B------:R-:W-:Y:S04]  /*fd00*/  MUFU.EX2 R145, R145 ;  /* 0x0000009100917308 */ /* 0x000fe80000000800 */
        /* <DEDUP_REMOVED lines=18> */
[----:B------:R-:W1:Y:S10]  /*fe30*/  MUFU.EX2 R0, R0 ;  /* 0x0000000000007308 */ /* 0x000e740000000800 */
[----:B------:R3:W2:Y:S10]  /*fe40*/  MUFU.EX2 R140, R10 ;  /* 0x0000000a008c7308 */ /* 0x0006b40000000800 */
[----:B------:R4:W2:Y:S01]  /*fe50*/  MUFU.EX2 R152, R6 ;  /* 0x0000000600987308 */ /* 0x0008a20000000800 */
[C---:B-1----:R-:W-:Y:S02]  /*fe60*/  FMUL.FTZ R11, R0.reuse, R155 ;  /* 0x0000009b000b7220 */ /* 0x042fe40000410000 */
[----:B------:R-:W5:Y:S01]  /*fe70*/  LDL R155, [R1+0x4] ;  /* 0x00000400019b7983 */ /* 0x000f620000100800 */
[C---:B------:R-:W-:Y:S02]  /*fe80*/  FMUL.FTZ R26, R0.reuse, R138 ;  /* 0x0000008a001a7220 */ /* 0x040fe40000410000 */
[C---:B------:R-:W-:Y:S04]  /*fe90*/  FMUL.FTZ R27, R0.reuse, R139 ;  /* 0x0000008b001b7220 */ /* 0x040fe80000410000 */
[----:B------:R-:W-:Y:S01]  /*fea0*/  MUFU.EX2 R157, R157 ;  /* 0x0000009d009d7308 */ /* 0x000fe20000000800 */
[C---:B------:R-:W-:Y:S02]  /*feb0*/  FMUL.FTZ R22, R0.reuse, R142 ;  /* 0x0000008e00167220 */ /* 0x040fe40000410000 */
[C---:B------:R-:W-:Y:S02]  /*fec0*/  FMUL.FTZ R23, R0.reuse, R143 ;  /* 0x0000008f00177220 */ /* 0x040fe40000410000 */
[C---:B------:R-:W-:Y:S01]  /*fed0*/  FMUL.FTZ R7, R0.reuse, R159 ;  /* 0x0000009f00077220 */ /* 0x040fe20000410000 */
[----:B------:R-:W-:Y:S01]  /*fee0*/  MOV R159, R15 ;  /* 0x0000000f009f7202 */ /* 0x000fe20000000f00 */
[C---:B---3--:R-:W-:Y:S01]  /*fef0*/  FMUL.FTZ R10, R0.reuse, R154 ;  /* 0x0000009a000a7220 */ /* 0x048fe20000410000 */
[----:B------:R-:W-:Y:S01]  /*ff00*/  MOV R154, R18 ;  /* 0x00000012009a7202 */ /* 0x000fe20000000f00 */
[C---:B------:R-:W-:Y:S02]  /*ff10*/  FMUL.FTZ R15, R0.reuse, R151 ;  /* 0x00000097000f7220 */ /* 0x040fe40000410000 */
[C---:B------:R-:W-:Y:S02]  /*ff20*/  FMUL.FTZ R18, R0.reuse, R146 ;  /* 0x0000009200127220 */ /* 0x040fe40000410000 */
[C---:B------:R-:W-:Y:S02]  /*ff30*/  FMUL.FTZ R19, R0.reuse, R147 ;  /* 0x0000009300137220 */ /* 0x040fe40000410000 */
[C---:B----4-:R-:W-:Y:S01]  /*ff40*/  FMUL.FTZ R6, R0.reuse, R158 ;  /* 0x0000009e00067220 */ /* 0x050fe20000410000 */
[----:B------:R-:W-:Y:S01]  /*ff50*/  MOV R158, R14 ;  /* 0x0000000e009e7202 */ /* 0x000fe20000000f00 */
        /* <DEDUP_REMOVED lines=59> */
[C---:B------:R-:W-:Y:S01]  /*10310*/  F2FP.BF16.PACK_AB R169, R152.reuse, R140 ;  /* 0x0000008c98a9723e */ /* 0x040fe200000010ff */
[----:B------:R-:W-:Y:S02]  /*10320*/  FADD.FTZ R144, R152, R144 ;  /* 0x0000009098907221 */ /* 0x000fe40000010000 */
[----:B------:R-:W2:Y:S03]  /*10330*/  MUFU.EX2 R146, R0 ;  /* 0x0000000000927308 */ /* 0x000ea60000000800 */
[----:B------:R-:W-:Y:S07]  /*10340*/  LDSM.16.MT88.4 R140, [R238+0x800] ;  /* 0x00080000ee8c783b */ /* 0x000fee0000004200 */
[----:B------:R-:W-:Y:S01]  /*10350*/  MUFU.EX2 R152, R159 ;  /* 0x0000009f00987308 */ /* 0x000fe20000000800 */
[----:B--2---:R-:W-:Y:S01]  /*10360*/  F2FP.BF16.PACK_AB R171, R146, R147 ;  /* 0x0000009392ab723e */ /* 0x004fe200000010ff */
[--C-:B------:R-:W-:Y:S01]  /*10370*/  FFMA.FTZ R0, R172, c[0x0][0x2d0], -R134.reuse ;  /* 0x0000b400ac007a23 */ /* 0x100fe20000010886 */
[----:B------:R-:W-:Y:S05]  /*10380*/  MOV R172, R148 ;  /* 0x0000009400ac7202 */ /* 0x000fea0000000f00 */
        /* <DEDUP_REMOVED lines=67> */
[----:B--2---:R-:W-:Y:S01]  /*107c0*/  F2FP.BF16.PACK_AB R168, R179, R175 ;  /* 0x000000afb3a8723e */ /* 0x004fe200000010ff */
[----:B------:R-:W-:Y:S01]  /*107d0*/  FADD.FTZ R2, R149, R2 ;  /* 0x0000000295027221 */ /* 0x000fe20000010000 */
[----:B------:R-:W-:Y:S01]  /*107e0*/  MOV R176, R158 ;  /* 0x0000009e00b07202 */ /* 0x000fe20000000f00 */
[----:B------:R1:W-:Y:S01]  /*107f0*/  MUFU.EX2 R172, R0 ;  /* 0x0000000000ac7308 */ /* 0x0003e20000000800 */
[C---:B------:R-:W-:Y:S05]  /*10800*/  HMMA.16816.F32.BF16 R4, R136.reuse, R140, R4 ;  /* 0x0000008c8804723c */ /* 0x040fea0000041804 */
[----:B------:R-:W-:Y:S03]  /*10810*/  FADD.FTZ R2, R150, R2 ;  /* 0x0000000296027221 */ /* 0x000fe60000010000 */
[C---:B------:R-:W-:Y:S01]  /*10820*/  HMMA.16816.F32.BF16 R8, R136.reuse, R142, R8 ;  /* 0x0000008e8808723c */ /* 0x040fe20000041808 */
[----:B------:R-:W2:Y:S03]  /*10830*/  LDSM.16.MT88.4 R140, [R240+0x800] ;  /* 0x00080000f08c783b */ /* 0x000ea60000004200 */
[----:B------:R-:W-:Y:S04]  /*10840*/  FADD.FTZ R2, R148, R2 ;  /* 0x0000000294027221 */ /* 0x000fe80000010000 */
[----:B------:R-:W-:Y:S04]  /*10850*/  FADD.FTZ R2, R174, R2 ;  /* 0x00000002ae027221 */ /* 0x000fe80000010000 */
[--C-:B-1----:R-:W-:Y:S01]  /*10860*/  FFMA.FTZ R0, R177, c[0x0][0x2d0], -R134.reuse ;  /* 0x0000b400b1007a23 */ /* 0x102fe20000010886 */
[----:B------:R-:W-:Y:S03]  /*10870*/  MOV R177, R153 ;  /* 0x0000009900b17202 */ /* 0x000fe60000000f00 */
[----:B------:R-:W1:Y:S01]  /*10880*/  MUFU.EX2 R173, R0 ;  /* 0x0000000000ad7308 */ /* 0x000e620000000800 */
[----:B------:R-:W-:Y:S01]  /*10890*/  ISETP.GT.AND P0, PT, R176, R177, PT ;  /* 0x000000b1b000720c */ /* 0x000fe20003f04270 */
[C---:B--2---:R-:W-:Y:S03]  /*108a0*/  HMMA.16816.F32.BF16 R12, R136.reuse, R140, R12 ;  /* 0x0000008c880c723c */ /* 0x044fe6000004180c */
[----:B-1----:R-:W-:Y:S01]  /*108b0*/  F2FP.BF16.PACK_AB R169, R173, R172 ;  /* 0x000000acada9723e */ /* 0x002fe200000010ff */
[--C-:B------:R-:W-:Y:S01]  /*108c0*/  FFMA.FTZ R0, R178, c[0x0][0x2d0], -R134.reuse ;  /* 0x0000b400b2007a23 */ /* 0x100fe20000010886 */
[----:B------:R-:W-:Y:S01]  /*108d0*/  MOV R178, R152 ;  /* 0x0000009800b27202 */ /* 0x000fe20000000f00 */
[----:B------:R-:W-:Y:S01]  /*108e0*/  FFMA.FTZ R134, R132, c[0x0][0x2d0], -R134 ;  /* 0x0000b40084867a23 */ /* 0x000fe20000010886 */
[----:B------:R-:W-:Y:S01]  /*108f0*/  LDSM.16.MT88.4 R152, [R238+0x1000] ;  /* 0x00100000ee98783b */ /* 0x000fe20000004200 */
[C---:B------:R-:W-:Y:S01]  /*10900*/  HMMA.16816.F32.BF16 R16, R136.reuse, R142, R16 ;  /* 0x0000008e8810723c */ /* 0x040fe20000041810 */
[----:B------:R1:W-:Y:S06]  /*10910*/  MUFU.EX2 R132, R0 ;  /* 0x0000000000847308 */ /* 0x0003ec0000000800 */
[----:B------:R-:W2:Y:S04]  /*10920*/  LDSM.16.MT88.4 R140, [R239+0x800] ;  /* 0x00080000ef8c783b */ /* 0x000ea80000004200 */
[----:B------:R-:W3:Y:S01]  /*10930*/  MUFU.EX2 R134, R134 ;  /* 0x0000008600867308 */ /* 0x000ee20000000800 */
[----:B-1----:R-:W-:Y:S04]  /*10940*/  FADD.FTZ R0, R156, R151 ;  /* 0x000000979c007221 */ /* 0x002fe80000010000 */
[----:B------:R-:W-:Y:S04]  /*10950*/  FADD.FTZ R0, R157, R0 ;  /* 0x000000009d007221 */ /* 0x000fe80000010000 */
[----:B------:R-:W-:Y:S01]  /*10960*/  FADD.FTZ R0, R175, R0 ;  /* 0x00000000af007221 */ /* 0x000fe20000010000 */
[----:B---3--:R-:W-:Y:S01]  /*10970*/  F2FP.BF16.PACK_AB R171, R134, R132 ;  /* 0x0000008486ab723e */ /* 0x008fe200000010ff */
        /* <DEDUP_REMOVED lines=95> */
[----:B------:R-:W-:Y:S02]  /*10f70*/  FADD.FTZ R4, R178, R2 ;  /* 0x00000002b2047221 */ /* 0x000fe40000010000 */
[----:B------:R-:W-:Y:S01]  /*10f80*/  FADD.FTZ R0, R132, R0 ;  /* 0x0000000084007221 */ /* 0x000fe20000010000 */
[-C--:B------:R-:W-:Y:S02]  /*10f90*/  MOV R132, R3.reuse ;  /* 0x0000000300847202 */ /* 0x080fe40000000f00 */
[----:B------:R-:W-:Y:S01]  /*10fa0*/  STL [R1+0x24], R4 ;  /* 0x0000240401007387 */ /* 0x000fe20000100800 */
[----:B------:R-:W-:Y:S01]  /*10fb0*/  FADD.FTZ R2, R134, R0 ;  /* 0x0000000086027221 */ /* 0x000fe20000010000 */
[----:B------:R-:W-:Y:S02]  /*10fc0*/  IADD3 R0, R176, -0x1, RZ ;  /* 0xffffffffb0007810 */ /* 0x000fe40007ffe0ff */
[----:B------:R-:W-:Y:S02]  /*10fd0*/  MOV R134, R3 ;  /* 0x0000000300867202 */ /* 0x000fe40000000f00 */
[----:B------:R1:W-:Y:S04]  /*10fe0*/  STL [R1+0x28], R2 ;  /* 0x0000280201007387 */ /* 0x0003e80000100800 */
[----:B------:R2:W-:Y:S01]  /*10ff0*/  STL [R1+0x20], R0 ;  /* 0x0000200001007387 */ /* 0x0005e20000100800 */
[----:B-1----:R-:W-:Y:S01]  /*11000*/  MOV R2, R133 ;  /* 0x0000008500027202 */ /* 0x002fe20000000f00 */
[----:B------:R-:W-:-:S05]  /*11010*/  @P0 BRA `(.L_x_458) ;  /* 0xffffc62000000947 */ /* 0x000fca000383ffff */
.L_x_447:
[----:B------:R-:W-:Y:S02]  /*11020*/  MOV R7, 0x1f ;  /* 0x0000001f00077802 */ /* 0x000fe40000000f00 */
[----:B------:R-:W-:Y:S01]  /*11030*/  MOV R6, 0xffffffff ;  /* 0xffffffff00067802 */ /* 0x000fe20000000f00 */
[----:B------:R-:W-:Y:S05]  /*11040*/  BRA.DIV ~URZ, `(.L_x_459) ;  /* 0x00005e327f007947 */ /* 0x000fea000b800000 */
[----:B------:R-:W3:Y:S04]  /*11050*/  LDL R2, [R1+0x24] ;  /* 0x0000240001027983 */ /* 0x000ee80000100800 */
[----:B--23--:R2:W3:Y:S02]  /*11060*/  SHFL.BFLY PT, R0, R2, 0x2, 0x1f ;  /* 0x0c401f0002007f89 */ /* 0x00c4e400000e0000 */
.L_x_526:
[----:B--2---:R-:W2:Y:S02]  /*11070*/  LDL.LU R2, [R1+0x24] ;  /* 0x0000240001027983 */ /* 0x004ea40000300800 */
[----:B--23--:R-:W-:Y:S01]  /*11080*/  FADD.FTZ R0, R0, R2 ;  /* 0x0000000200007221 */ /* 0x00cfe20000010000 */
[----:B------:R-:W-:Y:S05]  /*11090*/  BRA.DIV ~URZ, `(.L_x_460) ;  /* 0x00005e427f007947 */ /* 0x000fea000b800000 */
[----:B------:R-:W2:Y:S04]  /*110a0*/  LDL.LU R6, [R1+0x28] ;  /* 0x0000280001067983 */ /* 0x000ea80000300800 */
[----:B------:R-:W3:Y:S02]  /*110b0*/  SHFL.BFLY PT, R5, R0, 0x1, 0x1f ;  /* 0x0c201f0000057f89 */ /* 0x000ee400000e0000 */
[----:B---3--:R-:W-:-:S02]  /*110c0*/  FADD.FTZ R0, R0, R5 ;  /* 0x0000000500007221 */ /* 0x008fc40000010000 */
[----:B--2---:R-:W2:Y:S02]  /*110d0*/  SHFL.BFLY PT, R2, R6, 0x2, 0x1f ;  /* 0x0c401f0006027f89 */ /* 0x004ea400000e0000 */
[----:B-12---:R-:W-:-:S05]  /*110e0*/  FADD.FTZ R4, R2, R6 ;  /* 0x0000000602047221 */ /* 0x006fca0000010000 */
[----:B------:R1:W2:Y:S02]  /*110f0*/  SHFL.BFLY PT, R3, R4, 0x1, 0x1f ;  /* 0x0c201f0004037f89 */ /* 0x0002a400000e0000 */
.L_x_527:
[----:B------:R-:W-:Y:S01]  /*11100*/  FSETP.NE.FTZ.AND P1, PT, R0, RZ, PT ;  /* 0x000000ff0000720b */ /* 0x000fe20003f35000 */
[----:B--2---:R-:W-:Y:S01]  /*11110*/  FADD.FTZ R3, R3, R4 ;  /* 0x0000000403037221 */ /* 0x004fe20000010000 */
[----:B------:R-:W-:Y:S02]  /*11120*/  MOV R2, RZ ;  /* 0x000000ff00027202 */ /* 0x000fe40000000f00 */
[----:B------:R-:W-:Y:S02]  /*11130*/  MOV R24, 0xff800000 ;  /* 0xff80000000187802 */ /* 0x000fe40000000f00 */
[----:B------:R-:W-:Y:S02]  /*11140*/  FSETP.NE.FTZ.AND P0, PT, R3, RZ, PT ;  /* 0x000000ff0300720b */ /* 0x000fe40003f15000 */
[----:B------:R-:W-:-:S05]  /*11150*/  MOV R22, 0xff800000 ;  /* 0xff80000000167802 */ /* 0x000fca0000000f00 */
[----:B------:R-:W2:Y:S01]  /*11160*/  @P1 MUFU.RCP R2, R0 ;  /* 0x0000000000021308 */ /* 0x000ea20000001000 */
[----:B-1----:R-:W-:-:S05]  /*11170*/  @P1 MOV R4, 0x3f317218 ;  /* 0x3f31721800041802 */ /* 0x002fca0000000f00 */
[----:B------:R-:W-:Y:S02]  /*11180*/  @P1 FMUL.FTZ R4, R4, c[0x0][0x2d0] ;  /* 0x0000b40004041a20 */ /* 0x000fe40000410000 */
[----:B------:R1:W3:Y:S01]  /*11190*/  @P1 MUFU.LG2 R5, R0 ;  /* 0x0000000000051308 */ /* 0x0002e20000000c00 */
[C---:B--2---:R-:W-:Y:S02]  /*111a0*/  FMUL.FTZ R186, R2.reuse, R100 ;  /* 0x0000006402ba7220 */ /* 0x044fe40000410000 */
[C---:B------:R-:W-:Y:S02]  /*111b0*/  FMUL.FTZ R187, R2.reuse, R101 ;  /* 0x0000006502bb7220 */ /* 0x040fe40000410000 */
[C---:B------:R-:W-:Y:S02]  /*111c0*/  FMUL.FTZ R100, R2.reuse, R104 ;  /* 0x0000006802647220 */ /* 0x040fe40000410000 */
[C---:B------:R-:W-:Y:S01]  /*111d0*/  FMUL.FTZ R101, R2.reuse, R105 ;  /* 0x0000006902657220 */ /* 0x040fe20000410000 */
[----:B-1----:R-:W-:Y:S01]  /*111e0*/  MOV R0, RZ ;  /* 0x000000ff00007202 */ /* 0x002fe20000000f00 */
        /* <DEDUP_REMOVED lines=134> */
.L_x_408:
[----:B---3--:R3:W5:Y:S01]  /*11a50*/  LDL R6, [R1+0x70] ;  /* 0x0000700001067983 */ /* 0x0087620000100800 */
[----:B------:R-:W-:Y:S03]  /*11a60*/  BSSY B0, `(.L_x_461) ;  /* 0x0000012000007945 */ /* 0x000fe60003800000 */
[----:B------:R-:W4:Y:S02]  /*11a70*/  S2R R26, SR_TID.X ;  /* 0x00000000001a7919 */ /* 0x000f240000002100 */
[----:B----4-:R-:W-:-:S13]  /*11a80*/  LOP3.LUT P0, RZ, R26, 0xff, RZ, 0xc0, !PT ;  /* 0x000000ff1aff7812 */ /* 0x010fda000780c0ff */
[----:B------:R-:W-:Y:S05]  /*11a90*/  @P0 BRA `(.L_x_462) ;  /* 0x000000e000000947 */ /* 0x000fea0003800000 */
[----:B---3--:R-:W3:Y:S01]  /*11aa0*/  S2R R4, SR_LANEID ;  /* 0x0000000000047919 */ /* 0x008ee20000000000 */
[----:B------:R-:W-:Y:S01]  /*11ab0*/  VOTEU.ANY UR4, UPT, PT ;  /* 0x0000000000047886 */ /* 0x000fe200038e0100 */
[----:B--2---:R-:W-:Y:S01]  /*11ac0*/  IMAD.MOV.U32 R5, RZ, RZ, c[0x0][0x564] ;  /* 0x00015900ff057624 */ /* 0x004fe200078e00ff */
[----:B------:R-:W3:Y:S08]  /*11ad0*/  FLO.U32 R3, UR4 ;  /* 0x0000000400037d00 */ /* 0x000ef000080e0000 */
[----:B------:R-:W2:Y:S01]  /*11ae0*/  POPC R2, UR4 ;  /* 0x0000000400027d09 */ /* 0x000ea20008000000 */
[----:B---3--:R-:W-:Y:S01]  /*11af0*/  ISETP.EQ.U32.AND P0, PT, R3, R4, PT ;  /* 0x000000040300720c */ /* 0x008fe20003f02070 */
[----:B------:R-:W-:-:S12]  /*11b00*/  IMAD.MOV.U32 R4, RZ, RZ, c[0x0][0x560] ;  /* 0x00015800ff047624 */ /* 0x000fd800078e00ff */
[----:B--2---:R2:W3:Y:S04]  /*11b10*/  @P0 ATOMG.E.ADD.STRONG.GPU PT, R2, [R4.64], R2 ;  /* 0x00000002040209a8 */ /* 0x0044e800081ee1c6 */
[----:B--2---:R-:W2:Y:S04]  /*11b20*/  S2R R4, SR_LTMASK ;  /* 0x0000000000047919 */ /* 0x004ea80000003900 */
[----:B---3--:R2:W3:Y:S02]  /*11b30*/  SHFL.IDX PT, R3, R2, R3, 0x1f ;  /* 0x00001f0302037589 */ /* 0x0084e400000e0000 */
[----:B--2---:R-:W-:-:S06]  /*11b40*/  LOP3.LUT R2, R4, UR4, RZ, 0xc0, !PT ;  /* 0x0000000404027c12 */ /* 0x004fcc000f8ec0ff */
[----:B------:R-:W3:Y:S02]  /*11b50*/  POPC R2, R2 ;  /* 0x0000000200027309 */ /* 0x000ee40000000000 */
[----:B---3-5:R-:W-:-:S05]  /*11b60*/  IADD3 R6, R3, c[0x0][0xc], R2 ;  /* 0x0000030003067a10 */ /* 0x028fca0007ffe002 */
[----:B------:R2:W-:Y:S02]  /*11b70*/  STL [R1+0x70], R6 ;  /* 0x0000700601007387 */ /* 0x0005e40000100800 */
.L_x_462:
[----:B---3--:R-:W-:Y:S05]  /*11b80*/  BSYNC B0 ;  /* 0x0000000000007941 */ /* 0x008fea0003800000 */
.L_x_461:
[----:B------:R-:W-:Y:S01]  /*11b90*/  SHF.R.S32.HI R25, RZ, 0x1f, R26 ;  /* 0x0000001fff197819 */ /* 0x000fe2000001141a */
[----:B------:R-:W-:Y:S01]  /*11ba0*/  BSSY B1, `(.L_x_463) ;  /* 0x00003e0000017945 */ /* 0x000fe20003800000 */
[----:B------:R-:W-:Y:S01]  /*11bb0*/  PRMT R0, R0, 0x9910, RZ ;  /* 0x0000991000007816 */ /* 0x000fe200000000ff */
[----:B-----5:R-:W-:Y:S01]  /*11bc0*/  IMAD.MOV.U32 R111, RZ, RZ, R6 ;  /* 0x000000ffff6f7224 */ /* 0x020fe200078e0006 */
[----:B------:R-:W-:Y:S02]  /*11bd0*/  LEA.HI R25, R25, R26, RZ, 0x3 ;  /* 0x0000001a19197211 */ /* 0x000fe400078f18ff */
[----:B------:R-:W-:Y:S02]  /*11be0*/  ISETP.NE.AND P0, PT, R0, RZ, PT ;  /* 0x000000ff0000720c */ /* 0x000fe40003f05270 */
[----:B------:R-:W-:-:S05]  /*11bf0*/  LOP3.LUT R25, R25, 0xfffffff8, RZ, 0xc0, !PT ;  /* 0xfffffff819197812 */ /* 0x000fca00078ec0ff */
[----:B------:R-:W-:-:S04]  /*11c00*/  IMAD.IADD R25, R26, 0x1, -R25 ;  /* 0x000000011a197824 */ /* 0x000fc800078e0a19 */
[----:B------:R-:W-:-:S05]  /*11c10*/  IMAD.SHL.U32 R11, R25, 0x8, RZ ;  /* 0x00000008190b7824 */ /* 0x000fca00078e00ff */
[C---:B------:R-:W-:Y:S02]  /*11c20*/  IADD3 R34, R11.reuse, 0x40, RZ ;  /* 0x000000400b227810 */ /* 0x040fe40007ffe0ff */
[C---:B------:R-:W-:Y:S02]  /*11c30*/  IADD3 R32, R11.reuse, 0xc0, RZ ;  /* 0x000000c00b207810 */ /* 0x040fe40007ffe0ff */
[----:B------:R-:W-:Y:S01]  /*11c40*/  IADD3 R33, R11, 0x80, RZ ;  /* 0x000000800b217810 */ /* 0x000fe20007ffe0ff */
[----:B------:R-:W-:Y:S05]  /*11c50*/  @!P0 BRA `(.L_x_464) ;  /* 0x00002f4000008947 */ /* 0x000fea0003800000 */
[----:B------:R-:W3:Y:S04]  /*11c60*/  LDL R8, [R1+0x88] ;  /* 0x0000880001087983 */ /* 0x000ee80000100800 */
[----:B------:R-:W4:Y:S04]  /*11c70*/  LDL R13, [R1+0x8c] ;  /* 0x00008c00010d7983 */ /* 0x000f280000100800 */
[----:B--2---:R-:W2:Y:S04]  /*11c80*/  LDL R9, [R1+0x94] ;  /* 0x0000940001097983 */ /* 0x004ea80000100800 */
[----:B------:R-:W2:Y:S04]  /*11c90*/  LDL R12, [R1+0x90] ;  /* 0x00009000010c7983 */ /* 0x000ea80000100800 */
[----:B------:R-:W2:Y:S04]  /*11ca0*/  LDL R7, [R1+0xa4] ;  /* 0x0000a40001077983 */ /* 0x000ea80000100800 */
[----:B------:R-:W2:Y:S04]  /*11cb0*/  LDL R6, [R1+0x9c] ;  /* 0x00009c0001067983 */ /* 0x000ea80000100800 */
[----:B------:R-:W2:Y:S04]  /*11cc0*/  LDL R5, [R1+0xa0] ;  /* 0x0000a00001057983 */ /* 0x000ea80000100800 */
[----:B------:R-:W2:Y:S01]  /*11cd0*/  LDL R10, [R1+0x98] ;  /* 0x00009800010a7983 */ /* 0x000ea20000100800 */
[----:B------:R-:W-:Y:S01]  /*11ce0*/  WARPSYNC 0xffffffff ;  /* 0xffffffff00007948 */ /* 0x000fe20003800000 */
[----:B------:R-:W-:-:S02]  /*11cf0*/  F2FP.BF16.PACK_AB R0, R185, R184 ;  /* 0x000000b8b900723e */ /* 0x000fc400000010ff */
[----:B------:R-:W-:Y:S01]  /*11d00*/  BAR.SYNC.DEFER_BLOCKING 0x1, 0x100 ;  /* 0x0044000000007b1d */ /* 0x000fe20000010000 */
[----:B------:R-:W-:Y:S02]  /*11d10*/  F2FP.BF16.PACK_AB R2, R117, R116 ;  /* 0x000000747502723e */ /* 0x000fe400000010ff */
[----:B------:R-:W-:Y:S02]  /*11d20*/  F2FP.BF16.PACK_AB R3, R153, R152 ;  /* 0x000000989903723e */ /* 0x000fe400000010ff */
[----:B------:R-:W-:Y:S01]  /*11d30*/  F2FP.BF16.PACK_AB R4, R93, R92 ;  /* 0x0000005c5d04723e */ /* 0x000fe200000010ff */
[----:B---3--:R3:W-:Y:S04]  /*11d40*/  STS [R8], R0 ;  /* 0x0000000008007388 */ /* 0x0087e80000000800 */
[----:B------:R1:W-:Y:S04]  /*11d50*/  STS [R8+0x400], R2 ;  /* 0x0004000208007388 */ /* 0x0003e80000000800 */
[----:B----4-:R4:W-:Y:S01]  /*11d60*/  STS [R13], R3 ;  /* 0x000000030d007388 */ /* 0x0109e20000000800 */
[----:B---3--:R-:W-:-:S02]  /*11d70*/  F2FP.BF16.PACK_AB R0, R213, R212 ;  /* 0x000000d4d500723e */ /* 0x008fc400000010ff */
[----:B-1----:R-:W-:-:S03]  /*11d80*/  F2FP.BF16.PACK_AB R2, R149, R148 ;  /* 0x000000949502723e */ /* 0x002fc600000010ff */
[----:B------:R1:W-:Y:S01]  /*11d90*/  STS [R13+0x400], R0 ;  /* 0x000400000d007388 */ /* 0x0003e20000000800 */
[----:B----4-:R-:W-:-:S03]  /*11da0*/  F2FP.BF16.PACK_AB R3, R203, R202 ;  /* 0x000000cacb03723e */ /* 0x010fc600000010ff */
[----:B--2---:R2:W-:Y:S04]  /*11db0*/  STS [R9], R2 ;  /* 0x0000000209007388 */ /* 0x0045e80000000800 */
        /* <DEDUP_REMOVED lines=85> */
[----:B------:R-:W-:Y:S01]  /*12310*/  STS [R8+0xc000], R2 ;  /* 0x00c0000208007388 */ /* 0x000fe20000000800 */
[----:B-1----:R-:W-:Y:S02]  /*12320*/  F2FP.BF16.PACK_AB R0, R83, R82 ;  /* 0x000000525300723e */ /* 0x002fe400000010ff */
[----:B--2---:R-:W-:-:S03]  /*12330*/  F2FP.BF16.PACK_AB R3, R211, R210 ;  /* 0x000000d2d303723e */ /* 0x004fc600000010ff */
[----:B------:R1:W-:Y:S01]  /*12340*/  STS [R8+0xc400], R0 ;  /* 0x00c4000008007388 */ /* 0x0003e20000000800 */
[----:B---3--:R-:W-:-:S03]  /*12350*/  F2FP.BF16.PACK_AB R4, R101, R100 ;  /* 0x000000646504723e */ /* 0x008fc600000010ff */
[----:B-1----:R-:W2:Y:S01]  /*12360*/  LDL R8, [R1+0x7c] ;  /* 0x00007c0001087983 */ /* 0x002ea20000100800 */
[----:B------:R-:W-:Y:S02]  /*12370*/  F2FP.BF16.PACK_AB R2, R105, R104 ;  /* 0x000000686902723e */ /* 0x000fe400000010ff */
[----:B------:R-:W-:Y:S01]  /*12380*/  F2FP.BF16.PACK_AB R0, R107, R106 ;  /* 0x0000006a6b00723e */ /* 0x000fe200000010ff */
[----:B------:R1:W-:Y:S04]  /*12390*/  STS [R13+0xc000], R4 ;  /* 0x00c000040d007388 */ /* 0x0003e80000000800 */
[----:B------:R3:W-:Y:S04]  /*123a0*/  STS [R13+0xc400], R3 ;  /* 0x00c400030d007388 */ /* 0x0007e80000000800 */
[----:B------:R4:W-:Y:S04]  /*123b0*/  STS [R9+0xc000], R2 ;  /* 0x00c0000209007388 */ /* 0x0009e80000000800 */
[----:B------:R4:W-:Y:S01]  /*123c0*/  STS [R9+0xc400], R0 ;  /* 0x00c4000009007388 */ /* 0x0009e20000000800 */
[----:B-1----:R-:W-:-:S02]  /*123d0*/  F2FP.BF16.PACK_AB R4, R109, R108 ;  /* 0x0000006c6d04723e */ /* 0x002fc400000010ff */
[----:B---3--:R-:W-:-:S03]  /*123e0*/  F2FP.BF16.PACK_AB R3, R103, R102 ;  /* 0x000000666703723e */ /* 0x008fc600000010ff */
[----:B------:R1:W-:Y:S01]  /*123f0*/  STS [R12+0xc000], R4 ;  /* 0x00c000040c007388 */ /* 0x0003e20000000800 */
[----:B----4-:R-:W-:-:S03]  /*12400*/  F2FP.BF16.PACK_AB R2, R191, R190 ;  /* 0x000000bebf02723e */ /* 0x010fc600000010ff */
[----:B------:R3:W-:Y:S01]  /*12410*/  STS [R12+0xc400], R3 ;  /* 0x00c400030c007388 */ /* 0x0007e20000000800 */
[----:B------:R-:W-:-:S03]  /*12420*/  F2FP.BF16.PACK_AB R0, R99, R98 ;  /* 0x000000626300723e */ /* 0x000fc600000010ff */
[----:B------:R4:W-:Y:S04]  /*12430*/  STS [R7+0xc000], R2 ;  /* 0x00c0000207007388 */ /* 0x0009e80000000800 */
[----:B------:R4:W-:Y:S01]  /*12440*/  STS [R7+0xc400], R0 ;  /* 0x00c4000007007388 */ /* 0x0009e20000000800 */
[----:B------:R-:W-:Y:S02]  /*12450*/  ISETP.NE.U32.AND P0, PT, RZ, c[0x0][0x508], PT ;  /* 0x00014200ff007a0c */ /* 0x000fe40003f05070 */
[----:B------:R-:W-:Y:S01]  /*12460*/  ISETP.NE.U32.AND P2, PT, RZ, c[0x0][0x500], PT ;  /* 0x00014000ff007a0c */ /* 0x000fe20003f45070 */
[----:B------:R-:W2:Y:S01]  /*12470*/  LDL.LU R9, [R1+0x74] ;  /* 0x0000740001097983 */ /* 0x000ea20000300800 */
[----:B------:R-:W-:Y:S01]  /*12480*/  ISETP.NE.AND.EX P1, PT, RZ, c[0x0][0x50c], PT, P0 ;  /* 0x00014300ff007a0c */ /* 0x000fe20003f25300 */
[----:B------:R-:W-:Y:S01]  /*12490*/  IMAD.MOV.U32 R15, RZ, RZ, c[0x0][0x388] ;  /* 0x0000e200ff0f7624 */ /* 0x000fe200078e00ff */
[----:B------:R-:W-:-:S02]  /*124a0*/  ISETP.NE.AND.EX P2, PT, RZ, c[0x0][0x504], PT, P2 ;  /* 0x00014100ff007a0c */ /* 0x000fc40003f45320 */
[----:B-1----:R-:W-:Y:S02]  /*124b0*/  F2FP.BF16.PACK_AB R4, R189, R188 ;  /* 0x000000bcbd04723e */ /* 0x002fe400000010ff */
[----:B---3--:R-:W-:-:S03]  /*124c0*/  F2FP.BF16.PACK_AB R3, R91, R90 ;  /* 0x0000005a5b03723e */ /* 0x008fc600000010ff */
[----:B------:R1:W-:Y:S01]  /*124d0*/  STS [R6+0xc000], R4 ;  /* 0x00c0000406007388 */ /* 0x0003e20000000800 */
[----:B----4-:R-:W-:-:S03]  /*124e0*/  F2FP.BF16.PACK_AB R2, R113, R112 ;  /* 0x000000707102723e */ /* 0x010fc600000010ff */
[----:B------:R3:W-:Y:S01]  /*124f0*/  STS [R6+0xc400], R3 ;  /* 0x00c4000306007388 */ /* 0x0007e20000000800 */
[----:B------:R-:W-:-:S03]  /*12500*/  F2FP.BF16.PACK_AB R0, R87, R86 ;  /* 0x000000565700723e */ /* 0x000fc600000010ff */
[----:B------:R4:W-:Y:S04]  /*12510*/  STS [R5+0xc000], R2 ;  /* 0x00c0000205007388 */ /* 0x0009e80000000800 */
[----:B------:R4:W-:Y:S01]  /*12520*/  STS [R5+0xc400], R0 ;  /* 0x00c4000005007388 */ /* 0x0009e20000000800 */
[----:B-1----:R-:W-:Y:S01]  /*12530*/  IMAD.MOV.U32 R4, RZ, RZ, 0x4 ;  /* 0x00000004ff047424 */ /* 0x002fe200078e00ff */
[----:B---3--:R-:W-:Y:S01]  /*12540*/  F2FP.BF16.PACK_AB R3, R77, R76 ;  /* 0x0000004c4d03723e */ /* 0x008fe200000010ff */
[----:B----4-:R-:W-:-:S04]  /*12550*/  IMAD.MOV.U32 R2, RZ, RZ, RZ ;  /* 0x000000ffff027224 */ /* 0x010fc800078e00ff */
[----:B------:R1:W-:Y:S01]  /*12560*/  STS [R10+0xc000], R3 ;  /* 0x00c000030a007388 */ /* 0x0003e20000000800 */
[----:B------:R-:W-:-:S05]  /*12570*/  F2FP.BF16.PACK_AB R0, R79, R78 ;  /* 0x0000004e4f00723e */ /* 0x000fca00000010ff */
[----:B------:R3:W-:Y:S01]  /*12580*/  STS [R10+0xc400], R0 ;  /* 0x00c400000a007388 */ /* 0x0007e20000000800 */
[----:B--2---:R-:W-:-:S03]  /*12590*/  @P1 IMAD.WIDE R6, R8, R4, c[0x0][0x508] ;  /* 0x0001420008061625 */ /* 0x004fc600078e0204 */
[----:B------:R-:W-:Y:S01]  /*125a0*/  BAR.SYNC.DEFER_BLOCKING 0x1, 0x100 ;  /* 0x0044000000007b1d */ /* 0x000fe20000010000 */
[----:B------:R-:W-:-:S05]  /*125b0*/  IMAD.WIDE R4, R8, R4, c[0x0][0x500] ;  /* 0x0001400008047625 */ /* 0x000fca00078e0204 */
[----:B------:R3:W5:Y:S04]  /*125c0*/  @P1 LDG.E R15, [R6.64] ;  /* 0x00000006060f1981 */ /* 0x000768000c1e1900 */
[----:B------:R3:W5:Y:S01]  /*125d0*/  @P2 LDG.E R2, [R4.64] ;  /* 0x0000000604022981 */ /* 0x000762000c1e1900 */
[----:B------:R-:W-:-:S04]  /*125e0*/  ISETP.NE.AND P0, PT, R9, RZ, PT ;  /* 0x000000ff0900720c */ /* 0x000fc80003f05270 */
[----:B-1----:R-:W-:Y:S01]  /*125f0*/  SEL R3, R9, c[0x0][0x3d4], P0 ;  /* 0x0000f50009037a07 */ /* 0x002fe20000000000 */
[----:B------:R-:W-:Y:S05]  /*12600*/  @P1 BRA `(.L_x_465) ;  /* 0x0000004000001947 */ /* 0x000fea0003800000 */
[----:B---3--:R-:W-:Y:S05]  /*12610*/  @!P2 BRA `(.L_x_465) ;  /* 0x000000300000a947 */ /* 0x008fea0003800000 */
[----:B------:R1:W2:Y:S04]  /*12620*/  LDG.E R0, [R4.64] ;  /* 0x0000000604007981 */ /* 0x0002a8000c1e1900 */
[----:B-1----:R-:W2:Y:S02]  /*12630*/  LDG.E R4, [R4.64+0x4] ;  /* 0x0000040604047981 */ /* 0x002ea4000c1e1900 */
[----:B--2--5:R-:W-:Y:S02]  /*12640*/  IADD3 R15, -R0, R4, RZ ;  /* 0x00000004000f7210 */ /* 0x024fe40007ffe1ff */
.L_x_465:
[----:B---3--:R-:W2:Y:S04]  /*12650*/  LDL R4, [R1+0x80] ;  /* 0x0000800001047983 */ /* 0x008ea80000100800 */
[----:B------:R-:W2:Y:S04]  /*12660*/  LDL R114, [R1+0x68] ;  /* 0x0000680001727983 */ /* 0x000ea80000100800 */
[----:B------:R-:W3:Y:S01]  /*12670*/  LDL R23, [R1+0x84] ;  /* 0x0000840001177983 */ /* 0x000ee20000100800 */
[----:B------:R-:W-:Y:S01]  /*12680*/  IMAD.MOV.U32 R0, RZ, RZ, 0x368 ;  /* 0x00000368ff007424 */ /* 0x000fe200078e00ff */
[----:B------:R-:W-:-:S02]  /*12690*/  ISETP.GT.AND P2, PT, R3, 0x1, PT ;  /* 0x000000010300780c */ /* 0x000fc40003f44270 */
[----:B------:R-:W4:Y:S02]  /*126a0*/  LDL R13, [R1+0x78] ;  /* 0x00007800010d7983 */ /* 0x000f240000100800 */
[----:B------:R-:W-:-:S04]  /*126b0*/  SEL R0, R0, 0x328, P2 ;  /* 0x0000032800007807 */ /* 0x000fc80001000000 */
[----:B------:R1:W2:Y:S08]  /*126c0*/  LDC.64 R6, c[0x0][R0+0x170] ;  /* 0x00005c0000067b82 */ /* 0x0002b00000000a00 */
[----:B------:R1:W3:Y:S01]  /*126d0*/  LDC.64 R16, c[0x0][R0+0x168] ;  /* 0x00005a0000107b82 */ /* 0x0002e20000000a00 */
[----:B------:R-:W-:-:S04]  /*126e0*/  ISETP.NE.U32.AND P0, PT, RZ, c[0x0][0x500], PT ;  /* 0x00014000ff007a0c */ /* 0x000fc80003f05070 */
[----:B------:R-:W-:-:S03]  /*126f0*/  ISETP.NE.AND.EX P0, PT, RZ, c[0x0][0x504], PT, P0 ;  /* 0x00014100ff007a0c */ /* 0x000fc60003f05300 */
[----:B------:R1:W2:Y:S01]  /*12700*/  LDC.64 R18, c[0x0][R0+0x178] ;  /* 0x00005e0000127b82 */ /* 0x0002a20000000a00 */
[----:B------:R-:W-:-:S07]  /*12710*/  SHF.R.S32.HI R3, RZ, 0x1f, R8 ;  /* 0x0000001fff037819 */ /* 0x000fce0000011408 */
[----:B------:R1:W2:Y:S02]  /*12720*/  LDC.64 R20, c[0x0][R0+0x160] ;  /* 0x0000580000147b82 */ /* 0x0002a40000000a00 */
[----:B-1----:R-:W-:-:S05]  /*12730*/  IMAD.MOV.U32 R0, RZ, RZ, c[0x0][0x4e8] ;  /* 0x00013a00ff007624 */ /* 0x002fca00078e00ff */
[----:B------:R-:W-:Y:S02]  /*12740*/  ISETP.NE.AND P3, PT, R0, 0x1, PT ;  /* 0x000000010000780c */ /* 0x000fe40003f65270 */
[----:B------:R-:W-:Y:S01]  /*12750*/  SEL R0, R8, RZ, !P0 ;  /* 0x000000ff08007207 */ /* 0x000fe20004000000 */
[----:B--2---:R-:W-:Y:S01]  /*12760*/  IMAD.IADD R9, R4, 0x1, R114 ;  /* 0x0000000104097824 */ /* 0x004fe200078e0272 */
[----:B------:R-:W-:-:S03]  /*12770*/  SEL R4, R3, RZ, !P0 ;  /* 0x000000ff03047207 */ /* 0x000fc60004000000 */
[----:B------:R-:W-:-:S04]  /*12780*/  IMAD R3, R7, R0, RZ ;  /* 0x0000000007037224 */ /* 0x000fc800078e02ff */
[C---:B------:R-:W-:Y:S02]  /*12790*/  IMAD R12, R6.reuse, R4, R3 ;  /* 0x00000004060c7224 */ /* 0x040fe400078e0203 */
[----:B------:R-:W-:-:S04]  /*127a0*/  IMAD.WIDE.U32 R4, R6, R0, RZ ;  /* 0x0000000006047225 */ /* 0x000fc800078e00ff */
[----:B---3--:R-:W-:Y:S02]  /*127b0*/  IMAD.WIDE.U32 R6, R16, R23, RZ ;  /* 0x0000001710067225 */ /* 0x008fe400078e00ff */
[----:B------:R-:W2:Y:S02]  /*127c0*/  LDL R16, [R1+0xac] ;  /* 0x0000ac0001107983 */ /* 0x000ea40000100800 */
[----:B------:R-:W-:-:S04]  /*127d0*/  @P3 IMAD.HI.U32 R8, R9, c[0x0][0x4ec], RZ ;  /* 0x00013b0009083a27 */ /* 0x000fc800078e00ff */
[----:B------:R-:W-:Y:S01]  /*127e0*/  IMAD.MOV.U32 R3, RZ, RZ, R9 ;  /* 0x000000ffff037224 */ /* 0x000fe200078e0009 */
[----:B------:R-:W-:Y:S01]  /*127f0*/  @P3 SHF.R.U32.HI R3, RZ, c[0x0][0x4f0], R8 ;  /* 0x00013c00ff033a19 */ /* 0x000fe20000011608 */
[----:B------:R-:W-:Y:S01]  /*12800*/  IMAD R10, R17, R23, RZ ;  /* 0x00000017110a7224 */ /* 0x000fe200078e02ff */
[----:B----4-:R-:W-:Y:S01]  /*12810*/  SEL R8, R13, RZ, P2 ;  /* 0x000000ff0d087207 */ /* 0x010fe20001000000 */
[----:B------:R-:W-:Y:S01]  /*12820*/  IMAD.IADD R13, R5, 0x1, R12 ;  /* 0x00000001050d7824 */ /* 0x000fe200078e020c */
[----:B-----5:R-:W-:Y:S01]  /*12830*/  IADD3 R14, P1, P0, R4, R6, R2 ;  /* 0x00000006040e7210 */ /* 0x020fe2000783e002 */
        /* <DEDUP_REMOVED lines=18> */
[----:B------:R-:W-:Y:S01]  /*12960*/  SHF.R.S32.HI R8, RZ, 0x1f, R26 ;  /* 0x0000001fff087819 */ /* 0x000fe2000001141a */
        /* <DEDUP_REMOVED lines=9> */
[----:B------:R2:W-:Y:S01]  /*12a00*/  SHFL.IDX PT, R4, R3, 0x1, 0x1c1f ;  /* 0x003c1f0003047f89 */ /* 0x0005e200000e0000 */
[----:B------:R-:W-:-:S03]  /*12a10*/  IMAD R12, R15, c[0x0][0x4e8], RZ ;  /* 0x00013a000f0c7a24 */ /* 0x000fc600078e02ff */
[----:B------:R-:W3:Y:S01]  /*12a20*/  SHFL.IDX PT, R5, R5, 0x1, 0x1c1f ;  /* 0x003c1f0005057f89 */ /* 0x000ee200000e0000 */
[----:B------:R-:W-:Y:S01]  /*12a30*/  LOP3.LUT P0, RZ, R8, 0x3, RZ, 0xc0, !PT ;  /* 0x0000000308ff7812 */ /* 0x000fe2000780c0ff */
[----:B--2---:R-:W-:-:S05]  /*12a40*/  IMAD.IADD R3, R16, 0x1, R114 ;  /* 0x0000000110037824 */ /* 0x004fca00078e0272 */
        /* <DEDUP_REMOVED lines=9> */
[----:B------:R-:W2:Y:S01]  /*12ae0*/  LDL R13, [R1+0x18] ;  /* 0x00001800010d7983 */ /* 0x000ea20000100800 */
[----:B------:R-:W-:Y:S01]  /*12af0*/  SHF.R.S32.HI R35, RZ, 0x1f, R26 ;  /* 0x0000001fff237819 */ /* 0x000fe2000001141a */
[----:B------:R-:W-:Y:S01]  /*12b00*/  IMAD R10, R10, c[0x0][0x3a0], RZ ;  /* 0x0000e8000a0a7a24 */ /* 0x000fe200078e02ff */
[----:B-1----:R-:W-:Y:S01]  /*12b10*/  SHF.R.S32.HI R7, RZ, 0x1f, R0 ;  /* 0x0000001fff077819 */ /* 0x002fe20000011400 */
[----:B------:R-:W-:Y:S01]  /*12b20*/  IMAD.WIDE.U32 R4, R2, c[0x0][0x3a0], RZ ;  /* 0x0000e80002047a25 */ /* 0x000fe200078e00ff */
[----:B------:R-:W-:-:S03]  /*12b30*/  LEA.HI R35, R35, R26, RZ, 0x3 ;  /* 0x0000001a23237211 */ /* 0x000fc600078f18ff */
[----:B------:R-:W-:Y:S01]  /*12b40*/  IMAD R2, R2, c[0x0][0x3a4], R10 ;  /* 0x0000e90002027a24 */ /* 0x000fe200078e020a */
[----:B------:R-:W-:-:S04]  /*12b50*/  SHF.R.S32.HI R35, RZ, 0x3, R35 ;  /* 0x00000003ff237819 */ /* 0x000fc80000011423 */
[----:B------:R-:W-:Y:S02]  /*12b60*/  LEA R6, R25, R35, 0x5 ;  /* 0x0000002319067211 */ /* 0x000fe400078e28ff */
[----:B------:R-:W-:Y:S02]  /*12b70*/  IADD3 R3, R5, R2, RZ ;  /* 0x0000000205037210 */ /* 0x000fe40007ffe0ff */
[----:B------:R-:W-:Y:S02]  /*12b80*/  MOV R2, R4 ;  /* 0x0000000400027202 */ /* 0x000fe40000000f00 */
[----:B------:R-:W-:-:S03]  /*12b90*/  IADD3 R6, R114, R6, RZ ;  /* 0x0000000672067210 */ /* 0x000fc60007ffe0ff */
[----:B------:R-:W-:Y:S01]  /*12ba0*/  IMAD.WIDE.U32 R4, R23, c[0x0][0x3e8], R2 ;  /* 0x0000fa0017047a25 */ /* 0x000fe200078e0002 */
[----:B------:R-:W-:-:S03]  /*12bb0*/  MOV R2, R6 ;  /* 0x0000000600027202 */ /* 0x000fc60000000f00 */
[----:B------:R-:W-:Y:S02]  /*12bc0*/  IMAD R3, R7, c[0x0][0x3f0], RZ ;  /* 0x0000fc0007037a24 */ /* 0x000fe400078e02ff */
[----:B------:R-:W-:-:S04]  /*12bd0*/  @P3 IMAD.HI.U32 R7, R6, c[0x0][0x4ec], RZ ;  /* 0x00013b0006073a27 */ /* 0x000fc800078e00ff */
[----:B------:R-:W-:Y:S01]  /*12be0*/  IMAD R5, R23, c[0x0][0x3ec], R5 ;  /* 0x0000fb0017057a24 */ /* 0x000fe200078e0205 */
[----:B------:R-:W-:Y:S01]  /*12bf0*/  @P3 SHF.R.U32.HI R2, RZ, c[0x0][0x4f0], R7 ;  /* 0x00013c00ff023a19 */ /* 0x000fe20000011607 */
[C---:B------:R-:W-:Y:S02]  /*12c00*/  IMAD R8, R0.reuse, c[0x0][0x3f4], R3 ;  /* 0x0000fd0000087a24 */ /* 0x040fe400078e0203 */
[----:B------:R-:W-:Y:S01]  /*12c10*/  IMAD.WIDE.U32 R4, R0, c[0x0][0x3f0], R4 ;  /* 0x0000fc0000047a25 */ /* 0x000fe200078e0004 */
[----:B------:R-:W-:Y:S02]  /*12c20*/  SHF.R.S32.HI R3, RZ, 0x1f, R2 ;  /* 0x0000001fff037819 */ /* 0x000fe40000011402 */
[----:B------:R-:W-:Y:S02]  /*12c30*/  IADD3 R0, -R2, RZ, RZ ;  /* 0x000000ff02007210 */ /* 0x000fe40007ffe1ff */
[----:B------:R-:W-:Y:S01]  /*12c40*/  IADD3 R5, R5, R8, RZ ;  /* 0x0000000805057210 */ /* 0x000fe20007ffe0ff */
[----:B------:R-:W-:-:S02]  /*12c50*/  IMAD R3, R3, c[0x0][0x3e0], RZ ;  /* 0x0000f80003037a24 */ /* 0x000fc400078e02ff */
        /* <DEDUP_REMOVED lines=11> */
[----:B--2---:R-:W1:Y:S04]  /*12d10*/  LDS.128 R28, [R13+0x80] ;  /* 0x000080000d1c7984 */ /* 0x004e680000000c00 */
[----:B------:R-:W2:Y:S04]  /*12d20*/  LDS.128 R48, [R13+0x1080] ;  /* 0x001080000d307984 */ /* 0x000ea80000000c00 */
[----:B------:R-:W3:Y:S04]  /*12d30*/  LDS.128 R64, [R13+0x2080] ;  /* 0x002080000d407984 */ /* 0x000ee80000000c00 */
[----:B------:R-:W4:Y:S04]  /*12d40*/  LDS.128 R76, [R13+0x3080] ;  /* 0x003080000d4c7984 */ /* 0x000f280000000c00 */
[----:B------:R-:W1:Y:S04]  /*12d50*/  LDS.128 R24, [R13+0x4080] ;  /* 0x004080000d187984 */ /* 0x000e680000000c00 */
        /* <DEDUP_REMOVED lines=10> */
[----:B------:R5:W1:Y:S02]  /*12e00*/  LDS.128 R80, [R13+0xf080] ;  /* 0x00f080000d507984 */ /* 0x000a640000000c00 */
[----:B-----5:R-:W-:Y:S01]  /*12e10*/  IADD3 R13, R35, R114, RZ ;  /* 0x00000072230d7210 */ /* 0x020fe20007ffe0ff */
[----:B------:R-:W-:Y:S05]  /*12e20*/  BRA.DIV ~URZ, `(.L_x_467) ;  /* 0x000041c27f007947 */ /* 0x000fea000b800000 */
[----:B--234-:R2:W3:Y:S02]  /*12e30*/  SHFL.IDX PT, R10, R14, RZ, 0x181f ;  /* 0x00181fff0e0a7589 */ /* 0x01c4e400000e0000 */
.L_x_528:
[----:B------:R-:W-:Y:S05]  /*12e40*/  BRA.DIV ~URZ, `(.L_x_468) ;  /* 0x000042127f007947 */ /* 0x000fea000b800000 */
[----:B------:R4:W2:Y:S02]  /*12e50*/  SHFL.IDX PT, R0, R15, RZ, 0x181f ;  /* 0x00181fff0f007589 */ /* 0x0008a400000e0000 */
.L_x_529:
[----:B------:R-:W-:Y:S01]  /*12e60*/  ISETP.GE.AND P0, PT, R13, R12, PT ;  /* 0x0000000c0d00720c */ /* 0x000fe20003f06270 */
[----:B------:R-:W-:Y:S01]  /*12e70*/  BSSY B0, `(.L_x_469) ;  /* 0x0000016000007945 */ /* 0x000fe20003800000 */
[----:B------:R-:W-:-:S02]  /*12e80*/  SHF.R.S32.HI R86, RZ, 0x1f, R32 ;  /* 0x0000001fff567819 */ /* 0x000fc40000011420 */
[----:B------:R-:W-:Y:S02]  /*12e90*/  SHF.R.S32.HI R85, RZ, 0x1f, R11 ;  /* 0x0000001fff557819 */ /* 0x000fe4000001140b */
[----:B------:R-:W-:Y:S02]  /*12ea0*/  SHF.R.S32.HI R84, RZ, 0x1f, R34 ;  /* 0x0000001fff547819 */ /* 0x000fe40000011422 */
[----:B------:R-:W-:-:S05]  /*12eb0*/  SHF.R.S32.HI R35, RZ, 0x1f, R33 ;  /* 0x0000001fff237819 */ /* 0x000fca0000011421 */
        /* <DEDUP_REMOVED lines=11> */
[----:B-1----:R1:W-:Y:S01]  /*12f70*/  @!P3 ST.E.128 [R8.64], R28 ;  /* 0x0000001c0800b985 */ /* 0x0023e2000c101d06 */
[----:B------:R-:W-:-:S02]  /*12f80*/  @!P1 LEA.HI.X R5, R33, R10, R35, 0x1, P5 ;  /* 0x0000000a21059211 */ /* 0x000fc400028f0c23 */
[----:B------:R-:W-:Y:S01]  /*12f90*/  @!P0 LEA.HI.X R3, R32, R10, R86, 0x1, P4 ;  /* 0x0000000a20038211 */ /* 0x000fe200020f0c56 */
[----:B------:R1:W-:Y:S04]  /*12fa0*/  @!P2 ST.E.128 [R6.64], R24 ;  /* 0x000000180600a985 */ /* 0x0003e8000c101d06 */
[----:B------:R1:W-:Y:S04]  /*12fb0*/  @!P1 ST.E.128 [R4.64], R20 ;  /* 0x0000001404009985 */ /* 0x0003e8000c101d06 */
[----:B------:R1:W-:Y:S02]  /*12fc0*/  @!P0 ST.E.128 [R2.64], R16 ;  /* 0x0000001002008985 */ /* 0x0003e4000c101d06 */
.L_x_470:
[----:B------:R-:W-:Y:S05]  /*12fd0*/  BSYNC B0 ;  /* 0x0000000000007941 */ /* 0x000fea0003800000 */
.L_x_469:
[----:B------:R-:W-:Y:S05]  /*12fe0*/  BRA.DIV ~URZ, `(.L_x_471) ;  /* 0x000040d27f007947 */ /* 0x000fea000b800000 */
[----:B---3--:R3:W4:Y:S04]  /*12ff0*/  SHFL.IDX PT, R10, R14, 0x1, 0x181f ;  /* 0x00381f000e0a7f89 */ /* 0x00872800000e0000 */
[----:B--2---:R3:W2:Y:S02]  /*13000*/  SHFL.IDX PT, R0, R15, 0x1, 0x181f ;  /* 0x00381f000f007f89 */ /* 0x0046a400000e0000 */
.L_x_530:
[----:B-1----:R-:W-:Y:S01]  /*13010*/  IADD3 R2, R13, 0x20, RZ ;  /* 0x000000200d027810 */ /* 0x002fe20007ffe0ff */
        /* <DEDUP_REMOVED lines=16> */
[----:B------:R1:W-:Y:S04]  /*13120*/  @!P2 ST.E.128 [R6.64], R44 ;  /* 0x0000002c0600a985 */ /* 0x0003e8000c101d06 */
[----:B------:R1:W-:Y:S04]  /*13130*/  @!P1 ST.E.128 [R4.64], R40 ;  /* 0x0000002804009985 */ /* 0x0003e8000c101d06 */
[----:B------:R1:W-:Y:S02]  /*13140*/  @!P0 ST.E.128 [R2.64], R36 ;  /* 0x0000002402008985 */ /* 0x0003e4000c101d06 */
.L_x_473:
[----:B------:R-:W-:Y:S05]  /*13150*/  BSYNC B0 ;  /* 0x0000000000007941 */ /* 0x000fea0003800000 */
.L_x_472:
[----:B------:R-:W-:Y:S05]  /*13160*/  BRA.DIV ~URZ, `(.L_x_474) ;  /* 0x000040127f007947 */ /* 0x000fea000b800000 */
[----:B----4-:R4:W1:Y:S02]  /*13170*/  SHFL.IDX PT, R10, R14, 0x2, 0x181f ;  /* 0x00581f000e0a7f89 */ /* 0x01086400000e0000 */
.L_x_531:
[----:B------:R-:W-:Y:S05]  /*13180*/  BRA.DIV ~URZ, `(.L_x_475) ;  /* 0x000040627f007947 */ /* 0x000fea000b800000 */
[----:B--2---:R2:W3:Y:S02]  /*13190*/  SHFL.IDX PT, R0, R15, 0x2, 0x181f ;  /* 0x00581f000f007f89 */ /* 0x0044e400000e0000 */
.L_x_532:
        /* <DEDUP_REMOVED lines=8> */
[-C--:B---3--:R-:W-:Y:S02]  /*13220*/  @!P3 LEA R8, P4, R11, R0.reuse, 0x1 ;  /* 0x000000000b08b211 */ /* 0x088fe400078808ff */
[-C--:B------:R-:W-:Y:S02]  /*13230*/  @!P2 LEA R6, P6, R34, R0.reuse, 0x1 ;  /* 0x000000002206a211 */ /* 0x080fe400078c08ff */
[----:B------:R-:W-:Y:S02]  /*13240*/  @!P1 LEA R4, P5, R33, R0, 0x1 ;  /* 0x0000000021049211 */ /* 0x000fe400078a08ff */
[----:B------:R-:W-:Y:S02]  /*13250*/  @!P3 LEA.HI.X R9, R11, R10, R85, 0x1, P4 ;  /* 0x0000000a0b09b211 */ /* 0x000fe400020f0c55 */
        /* <DEDUP_REMOVED lines=8> */
.L_x_477:
[----:B------:R-:W-:Y:S05]  /*132e0*/  BSYNC B0 ;  /* 0x0000000000007941 */ /* 0x000fea0003800000 */
.L_x_476:
[----:B------:R-:W-:Y:S05]  /*132f0*/  BRA.DIV ~URZ, `(.L_x_478) ;  /* 0x00003f527f007947 */ /* 0x000fea000b800000 */
[----:B-1----:R1:W2:Y:S04]  /*13300*/  SHFL.IDX PT, R8, R14, 0x3, 0x181f ;  /* 0x00781f000e087f89 */ /* 0x0022a800000e0000 */
[----:B---3--:R1:W3:Y:S02]  /*13310*/  SHFL.IDX PT, R0, R15, 0x3, 0x181f ;  /* 0x00781f000f007f89 */ /* 0x0082e400000e0000 */
.L_x_533:
[----:B------:R-:W-:-:S04]  /*13320*/  IADD3 R2, R13, 0x60, RZ ;  /* 0x000000600d027810 */ /* 0x000fc80007ffe0ff */
[----:B------:R-:W-:-:S13]  /*13330*/  ISETP.GE.AND P0, PT, R2, R12, PT ;  /* 0x0000000c0200720c */ /* 0x000fda0003f06270 */
[----:B------:R-:W-:Y:S05]  /*13340*/  @P0 BRA `(.L_x_479) ;  /* 0x0000265000000947 */ /* 0x000fea0003800000 */
[----:B------:R-:W-:Y:S02]  /*13350*/  ISETP.GE.AND P2, PT, R11, c[0x0][0x3c8], PT ;  /* 0x0000f2000b007a0c */ /* 0x000fe40003f46270 */
[----:B------:R-:W-:Y:S02]  /*13360*/  ISETP.GE.AND P1, PT, R34, c[0x0][0x3c8], PT ;  /* 0x0000f20022007a0c */ /* 0x000fe40003f26270 */
[----:B------:R-:W-:-:S09]  /*13370*/  ISETP.GE.AND P0, PT, R33, c[0x0][0x3c8], PT ;  /* 0x0000f20021007a0c */ /* 0x000fd20003f06270 */
[-C--:B---3--:R-:W-:Y:S02]  /*13380*/  @!P2 LEA R6, P5, R11, R0.reuse, 0x1 ;  /* 0x000000000b06a211 */ /* 0x088fe400078a08ff */
[CC--:B------:R-:W-:Y:S02]  /*13390*/  @!P1 LEA R4, P4, R34.reuse, R0.reuse, 0x1 ;  /* 0x0000000022049211 */ /* 0x0c0fe400078808ff */
[----:B------:R-:W-:Y:S02]  /*133a0*/  @!P0 LEA R2, P3, R33, R0, 0x1 ;  /* 0x0000000021028211 */ /* 0x000fe400078608ff */
[-C--:B--2---:R-:W-:Y:S02]  /*133b0*/  @!P2 LEA.HI.X R7, R11, R8.reuse, R85, 0x1, P5 ;  /* 0x000000080b07a211 */ /* 0x084fe400028f0c55 */
[-C--:B------:R-:W-:Y:S02]  /*133c0*/  @!P1 LEA.HI.X R5, R34, R8.reuse, R84, 0x1, P4 ;  /* 0x0000000822059211 */ /* 0x080fe400020f0c54 */
[----:B------:R-:W-:Y:S01]  /*133d0*/  @!P0 LEA.HI.X R3, R33, R8, R35, 0x1, P3 ;  /* 0x0000000821038211 */ /* 0x000fe200018f0c23 */
[----:B------:R2:W-:Y:S04]  /*133e0*/  @!P2 ST.E.128 [R6.64], R76 ;  /* 0x0000004c0600a985 */ /* 0x0005e8000c101d06 */
[----:B------:R2:W-:Y:S04]  /*133f0*/  @!P1 ST.E.128 [R4.64], R72 ;  /* 0x0000004804009985 */ /* 0x0005e8000c101d06 */
[----:B------:R2:W-:Y:S01]  /*13400*/  @!P0 ST.E.128 [R2.64], R68 ;  /* 0x0000004402008985 */ /* 0x0005e2000c101d06 */
[----:B------:R-:W-:-:S13]  /*13410*/  ISETP.GE.AND P0, PT, R32, c[0x0][0x3c8], PT ;  /* 0x0000f20020007a0c */ /* 0x000fda0003f06270 */
[----:B------:R-:W-:Y:S05]  /*13420*/  @P0 BRA `(.L_x_479) ;  /* 0x0000257000000947 */ /* 0x000fea0003800000 */
[----:B--2---:R-:W-:-:S04]  /*13430*/  LEA R2, P0, R32, R0, 0x1 ;  /* 0x0000000020027211 */ /* 0x004fc800078008ff */
[----:B------:R-:W-:-:S05]  /*13440*/  LEA.HI.X R3, R32, R8, R86, 0x1, P0 ;  /* 0x0000000820037211 */ /* 0x000fca00000f0c56 */
[----:B------:R2:W-:Y:S01]  /*13450*/  ST.E.128 [R2.64], R80 ;  /* 0x0000005002007985 */ /* 0x0005e2000c101d06 */
[----:B------:R-:W-:Y:S05]  /*13460*/  BRA `(.L_x_479) ;  /* 0x0000253000007947 */ /* 0x000fea0003800000 */
.L_x_466:
[----:B-1----:R-:W2:Y:S04]  /*13470*/  LDL.LU R7, [R1+0x84] ;  /* 0x0000840001077983 */ /* 0x002ea80000300800 */
[----:B------:R-:W3:Y:S01]  /*13480*/  LDL.LU R6, [R1+0x78] ;  /* 0x0000780001067983 */ /* 0x000ee20000300800 */
[----:B------:R-:W-:Y:S02]  /*13490*/  IMAD R10, R10, c[0x0][0x408], RZ ;  /* 0x000102000a0a7a24 */ /* 0x000fe400078e02ff */
[----:B------:R-:W-:-:S04]  /*134a0*/  IMAD.WIDE.U32 R4, R2, c[0x0][0x408], RZ ;  /* 0x0001020002047a25 */ /* 0x000fc800078e00ff */
[----:B------:R-:W-:-:S05]  /*134b0*/  IMAD R2, R2, c[0x0][0x40c], R10 ;  /* 0x0001030002027a24 */ /* 0x000fca00078e020a */
[----:B------:R-:W-:Y:S02]  /*134c0*/  IADD3 R3, R5, R2, RZ ;  /* 0x0000000205037210 */ /* 0x000fe40007ffe0ff */
[----:B------:R-:W-:Y:S02]  /*134d0*/  MOV R2, R4 ;  /* 0x0000000400027202 */ /* 0x000fe40000000f00 */
[----:B------:R-:W-:-:S05]  /*134e0*/  SHF.R.S32.HI R5, RZ, 0x1f, R0 ;  /* 0x0000001fff057819 */ /* 0x000fca0000011400 */
[----:B------:R-:W-:Y:S02]  /*134f0*/  IMAD R4, R5, c[0x0][0x440], RZ ;  /* 0x0001100005047a24 */ /* 0x000fe400078e02ff */
[----:B------:R-:W-:-:S04]  /*13500*/  @P3 IMAD.HI.U32 R5, R9, c[0x0][0x4ec], RZ ;  /* 0x00013b0009053a27 */ /* 0x000fc800078e00ff */
[----:B------:R-:W-:Y:S02]  /*13510*/  IMAD R4, R0, c[0x0][0x444], R4 ;  /* 0x0001110000047a24 */ /* 0x000fe400078e0204 */
[----:B--2---:R-:W-:-:S04]  /*13520*/  IMAD.WIDE.U32 R2, R7, c[0x0][0x438], R2 ;  /* 0x00010e0007027a25 */ /* 0x004fc800078e0002 */
[----:B------:R-:W-:-:S04]  /*13530*/  IMAD R3, R7, c[0x0][0x43c], R3 ;  /* 0x00010f0007037a24 */ /* 0x000fc800078e0203 */
[----:B------:R-:W-:Y:S01]  /*13540*/  IMAD.WIDE.U32 R2, R0, c[0x0][0x440], R2 ;  /* 0x0001100000027a25 */ /* 0x000fe200078e0002 */
[----:B------:R-:W-:Y:S02]  /*13550*/  MOV R0, R9 ;  /* 0x0000000900007202 */ /* 0x000fe40000000f00 */
[----:B------:R-:W-:Y:S02]  /*13560*/  @P3 SHF.R.U32.HI R0, RZ, c[0x0][0x4f0], R5 ;  /* 0x00013c00ff003a19 */ /* 0x000fe40000011605 */
        /* <DEDUP_REMOVED lines=19> */
.L_x_534:
[----:B------:R-:W-:Y:S05]  /*136a0*/  BRA.DIV ~URZ, `(.L_x_481) ;  /* 0x00003cd27f007947 */ /* 0x000fea000b800000 */
[----:B------:R3:W4:Y:S02]  /*136b0*/  SHFL.IDX PT, R0, R14, RZ, 0x1c1f ;  /* 0x001c1fff0e007589 */ /* 0x00072400000e0000 */
.L_x_535:
        /* <DEDUP_REMOVED lines=69> */
[----:B------:R-:W-:-:S05]  /*13b10*/  ISETP.GE.AND P6, PT, R41, c[0x0][0x3c8], PT ;  /* 0x0000f20029007a0c */ /* 0x000fca0003fc6270 */
[----:B----4-:R-:W-:Y:S02]  /*13b20*/  @!P1 IMAD.MOV.U32 R6, RZ, RZ, R0 ;  /* 0x000000ffff069224 */ /* 0x010fe400078e0000 */
[----:B--2---:R-:W-:Y:S01]  /*13b30*/  @!P1 IMAD.MOV.U32 R7, RZ, RZ, R4 ;  /* 0x000000ffff079224 */ /* 0x004fe200078e0004 */
[----:B------:R-:W-:-:S03]  /*13b40*/  @!P0 LEA R2, P2, R13, R0, 0x2 ;  /* 0x000000000d028211 */ /* 0x000fc600078410ff */
[----:B------:R-:W-:Y:S01]  /*13b50*/  @!P1 IMAD.WIDE R6, R5, 0x4, R6 ;  /* 0x0000000405069825 */ /* 0x000fe200078e0206 */
[----:B------:R-:W-:Y:S02]  /*13b60*/  @!P0 LEA.HI.X R3, R13, R4, R15, 0x2, P2 ;  /* 0x000000040d038211 */ /* 0x000fe400010f140f */
[----:B------:R-:W-:Y:S02]  /*13b70*/  ISETP.GE.AND P2, PT, R18, c[0x0][0x3c8], PT ;  /* 0x0000f20012007a0c */ /* 0x000fe40003f46270 */
[----:B------:R2:W-:Y:S01]  /*13b80*/  @!P1 ST.E.64 [R6.64], R184 ;  /* 0x000000b806009985 */ /* 0x0005e2000c101b06 */
[----:B------:R-:W-:-:S03]  /*13b90*/  ISETP.GE.AND P1, PT, R19, c[0x0][0x3c8], PT ;  /* 0x0000f20013007a0c */ /* 0x000fc60003f26270 */
[----:B------:R4:W-:Y:S01]  /*13ba0*/  @!P0 ST.E.64 [R2.64], R152 ;  /* 0x0000009802008985 */ /* 0x0009e2000c101b06 */
[CC--:B--2---:R-:W-:Y:S02]  /*13bb0*/  @!P3 LEA R6, P5, R17.reuse, R0.reuse, 0x2 ;  /* 0x000000001106b211 */ /* 0x0c4fe400078a10ff */
[C---:B----4-:R-:W-:Y:S02]  /*13bc0*/  @!P4 LEA R2, P0, R16.reuse, R0, 0x2 ;  /* 0x000000001002c211 */ /* 0x050fe400078010ff */
[-C--:B------:R-:W-:Y:S02]  /*13bd0*/  @!P3 LEA.HI.X R7, R17, R4.reuse, R47, 0x2, P5 ;  /* 0x000000041107b211 */ /* 0x080fe400028f142f */
[----:B------:R-:W-:-:S03]  /*13be0*/  @!P4 LEA.HI.X R3, R16, R4, R46, 0x2, P0 ;  /* 0x000000041003c211 */ /* 0x000fc600000f142e */
[----:B------:R2:W-:Y:S01]  /*13bf0*/  @!P3 ST.E.64 [R6.64], R148 ;  /* 0x000000940600b985 */ /* 0x0005e2000c101b06 */
[----:B------:R-:W-:-:S03]  /*13c00*/  ISETP.GE.AND P3, PT, R20, c[0x0][0x3c8], PT ;  /* 0x0000f20014007a0c */ /* 0x000fc60003f66270 */
[----:B------:R4:W-:Y:S01]  /*13c10*/  @!P4 ST.E.64 [R2.64], R144 ;  /* 0x000000900200c985 */ /* 0x0009e2000c101b06 */
[----:B------:R-:W-:Y:S02]  /*13c20*/  ISETP.GE.AND P4, PT, R21, c[0x0][0x3c8], PT ;  /* 0x0000f20015007a0c */ /* 0x000fe40003f86270 */
        /* <DEDUP_REMOVED lines=75> */
[----:B------:R-:W-:Y:S02]  /*140e0*/  @!P4 LEA.HI.X R3, R37, R4, R67, 0x2, P0 ;  /* 0x000000042503c211 */ /* 0x000fe400000f1443 */
[----:B------:R-:W-:Y:S01]  /*140f0*/  @!P2 LEA R8, P0, R38, R0, 0x2 ;  /* 0x000000002608a211 */ /* 0x000fe200078010ff */
[----:B------:R2:W-:Y:S01]  /*14100*/  @!P3 ST.E.64 [R6.64], R92 ;  /* 0x0000005c0600b985 */ /* 0x0005e2000c101b06 */
[----:B------:R-:W-:-:S02]  /*14110*/  ISETP.GE.AND P5, PT, R40, c[0x0][0x3c8], PT ;  /* 0x0000f20028007a0c */ /* 0x000fc40003fa6270 */
[----:B------:R-:W-:Y:S01]  /*14120*/  @!P2 LEA.HI.X R9, R38, R4, R68, 0x2, P0 ;  /* 0x000000042609a211 */ /* 0x000fe200000f1444 */
[----:B------:R4:W-:Y:S01]  /*14130*/  @!P4 ST.E.64 [R2.64], R96 ;  /* 0x000000600200c985 */ /* 0x0009e2000c101b06 */
[----:B------:R-:W-:-:S03]  /*14140*/  ISETP.GE.AND P4, PT, R42, c[0x0][0x3c8], PT ;  /* 0x0000f2002a007a0c */ /* 0x000fc60003f86270 */
[----:B------:R-:W-:Y:S01]  /*14150*/  @!P2 ST.E.64 [R8.64], R186 ;  /* 0x000000ba0800a985 */ /* 0x000fe2000c101b06 */
[----:B------:R-:W-:Y:S02]  /*14160*/  ISETP.GE.AND P2, PT, R43, c[0x0][0x3c8], PT ;  /* 0x0000f2002b007a0c */ /* 0x000fe40003f46270 */
[-C--:B--2---:R-:W-:Y:S02]  /*14170*/  @!P6 LEA R6, P0, R41, R0.reuse, 0x2 ;  /* 0x000000002906e211 */ /* 0x084fe400078010ff */
[----:B----4-:R-:W-:Y:S02]  /*14180*/  @!P1 LEA R2, P3, R39, R0, 0x2 ;  /* 0x0000000027029211 */ /* 0x010fe400078610ff */
[-C--:B------:R-:W-:Y:S02]  /*14190*/  @!P6 LEA.HI.X R7, R41, R4.reuse, R71, 0x2, P0 ;  /* 0x000000042907e211 */ /* 0x080fe400000f1447 */
[----:B------:R-:W-:Y:S02]  /*141a0*/  @!P1 LEA.HI.X R3, R39, R4, R69, 0x2, P3 ;  /* 0x0000000427039211 */ /* 0x000fe400018f1445 */
[----:B------:R-:W-:-:S03]  /*141b0*/  ISETP.GE.AND P0, PT, R45, c[0x0][0x3c8], PT ;  /* 0x0000f2002d007a0c */ /* 0x000fc60003f06270 */
        /* <DEDUP_REMOVED lines=18> */
.L_x_483:
[----:B------:R-:W-:Y:S05]  /*142e0*/  BSYNC B0 ;  /* 0x0000000000007941 */ /* 0x000fea0003800000 */
.L_x_482:
[----:B------:R-:W-:Y:S05]  /*142f0*/  BRA.DIV ~URZ, `(.L_x_484) ;  /* 0x000030e27f007947 */ /* 0x000fea000b800000 */
[----:B--2---:R2:W1:Y:S04]  /*14300*/  SHFL.IDX PT, R4, R12, 0x1, 0x1c1f ;  /* 0x003c1f000c047f89 */ /* 0x00446800000e0000 */
[----:B----4-:R2:W4:Y:S02]  /*14310*/  SHFL.IDX PT, R0, R14, 0x1, 0x1c1f ;  /* 0x003c1f000e007f89 */ /* 0x01052400000e0000 */
.L_x_536:
        /* <DEDUP_REMOVED lines=136> */
.L_x_464:
[----:B------:R-:W3:Y:S04]  /*14ba0*/  LDL.LU R0, [R1+0x74] ;  /* 0x0000740001007983 */ /* 0x000ee80000300800 */
[----:B------:R-:W4:Y:S01]  /*14bb0*/  LDL R7, [R1+0x7c] ;  /* 0x00007c0001077983 */ /* 0x000f220000100800 */
[----:B------:R-:W-:Y:S01]  /*14bc0*/  ISETP.NE.U32.AND P0, PT, RZ, c[0x0][0x508], PT ;  /* 0x00014200ff007a0c */ /* 0x000fe20003f05070 */
[----:B------:R-:W-:Y:S01]  /*14bd0*/  IMAD.MOV.U32 R4, RZ, RZ, 0x4 ;  /* 0x00000004ff047424 */ /* 0x000fe200078e00ff */
[----:B------:R-:W-:Y:S01]  /*14be0*/  ISETP.NE.U32.AND P2, PT, RZ, c[0x0][0x500], PT ;  /* 0x00014000ff007a0c */ /* 0x000fe20003f45070 */
[----:B------:R-:W-:Y:S01]  /*14bf0*/  IMAD.MOV.U32 R20, RZ, RZ, c[0x0][0x388] ;  /* 0x0000e200ff147624 */ /* 0x000fe200078e00ff */
[----:B------:R-:W-:Y:S01]  /*14c00*/  ISETP.NE.AND.EX P0, PT, RZ, c[0x0][0x50c], PT, P0 ;  /* 0x00014300ff007a0c */ /* 0x000fe20003f05300 */
[----:B--2---:R-:W-:Y:S01]  /*14c10*/  IMAD.MOV.U32 R6, RZ, RZ, RZ ;  /* 0x000000ffff067224 */ /* 0x004fe200078e00ff */
[----:B------:R-:W-:Y:S01]  /*14c20*/  ISETP.NE.AND.EX P2, PT, RZ, c[0x0][0x504], PT, P2 ;  /* 0x00014100ff007a0c */ /* 0x000fe20003f45320 */
[----:B----4-:R-:W-:-:S10]  /*14c30*/  IMAD.WIDE R2, R7, R4, c[0x0][0x500] ;  /* 0x0001400007027625 */ /* 0x010fd400078e0204 */
[----:B------:R-:W-:Y:S02]  /*14c40*/  @P0 IMAD.WIDE R4, R7, R4, c[0x0][0x508] ;  /* 0x0001420007040625 */ /* 0x000fe400078e0204 */
[----:B------:R2:W5:Y:S04]  /*14c50*/  @P2 LDG.E R6, [R2.64] ;  /* 0x0000000602062981 */ /* 0x000568000c1e1900 */
[----:B------:R2:W5:Y:S01]  /*14c60*/  @P0 LDG.E R20, [R4.64] ;  /* 0x0000000604140981 */ /* 0x000562000c1e1900 */
[----:B---3--:R-:W-:-:S04]  /*14c70*/  ISETP.NE.AND P1, PT, R0, RZ, PT ;  /* 0x000000ff0000720c */ /* 0x008fc80003f25270 */
[----:B------:R-:W-:Y:S01]  /*14c80*/  SEL R19, R0, c[0x0][0x3d4], P1 ;  /* 0x0000f50000137a07 */ /* 0x000fe20000800000 */
[----:B------:R-:W-:Y:S05]  /*14c90*/  @P0 BRA `(.L_x_485) ;  /* 0x0000004000000947 */ /* 0x000fea0003800000 */
[----:B------:R-:W-:Y:S05]  /*14ca0*/  @!P2 BRA `(.L_x_485) ;  /* 0x000000300000a947 */ /* 0x000fea0003800000 */
[----:B------:R3:W4:Y:S04]  /*14cb0*/  LDG.E R0, [R2.64] ;  /* 0x0000000602007981 */ /* 0x000728000c1e1900 */
[----:B--23--:R-:W4:Y:S02]  /*14cc0*/  LDG.E R2, [R2.64+0x4] ;  /* 0x0000040602027981 */ /* 0x00cf24000c1e1900 */
[----:B----45:R-:W-:Y:S02]  /*14cd0*/  IADD3 R20, -R0, R2, RZ ;  /* 0x0000000200147210 */ /* 0x030fe40007ffe1ff */
.L_x_485:
[----:B--2---:R-:W2:Y:S01]  /*14ce0*/  S2R R3, SR_TID.X ;  /* 0x0000000000037919 */ /* 0x004ea20000002100 */
[----:B------:R-:W-:Y:S01]  /*14cf0*/  SHF.R.S32.HI R0, RZ, 0x1f, R7 ;  /* 0x0000001fff007819 */ /* 0x000fe20000011407 */
[----:B------:R-:W-:Y:S01]  /*14d00*/  BSSY B0, `(.L_x_486) ;  /* 0x0000038000007945 */ /* 0x000fe20003800000 */
[----:B-----5:R-:W-:-:S02]  /*14d10*/  SHF.R.S32.HI R18, RZ, 0x1f, R6 ;  /* 0x0000001fff127819 */ /* 0x020fc40000011406 */
[----:B------:R-:W-:Y:S02]  /*14d20*/  SEL R16, R7, RZ, !P2 ;  /* 0x000000ff07107207 */ /* 0x000fe40005000000 */
[----:B------:R-:W-:Y:S02]  /*14d30*/  SEL R21, R0, RZ, !P2 ;  /* 0x000000ff00157207 */ /* 0x000fe40005000000 */
[----:B--2---:R-:W-:-:S13]  /*14d40*/  ISETP.GT.AND P0, PT, R3, 0x7f, PT ;  /* 0x0000007f0300780c */ /* 0x004fda0003f04270 */
[----:B------:R-:W-:Y:S05]  /*14d50*/  @P0 BRA `(.L_x_487) ;  /* 0x0000032000000947 */ /* 0x000fea0003800000 */
[----:B------:R-:W2:Y:S01]  /*14d60*/  LDL R2, [R1+0x68] ;  /* 0x0000680001027983 */ /* 0x000ea20000100800 */
[----:B------:R-:W-:Y:S01]  /*14d70*/  IMAD R0, R20, c[0x0][0x4e8], RZ ;  /* 0x00013a0014007a24 */ /* 0x000fe200078e02ff */
[----:B--2---:R-:W-:-:S04]  /*14d80*/  IADD3 R10, R2, R3, RZ ;  /* 0x00000003020a7210 */ /* 0x004fc80007ffe0ff */
[----:B------:R-:W-:-:S13]  /*14d90*/  ISETP.GE.AND P0, PT, R10, R0, PT ;  /* 0x000000000a00720c */ /* 0x000fda0003f06270 */
[----:B------:R-:W-:Y:S05]  /*14da0*/  @P0 BRA `(.L_x_487) ;  /* 0x000002d000000947 */ /* 0x000fea0003800000 */
[----:B------:R-:W2:Y:S04]  /*14db0*/  LDL R2, [R1+0x84] ;  /* 0x0000840001027983 */ /* 0x000ea80000100800 */
[----:B------:R-:W3:Y:S01]  /*14dc0*/  LDL.LU R22, [R1+0x78] ;  /* 0x0000780001167983 */ /* 0x000ee20000300800 */
[----:B------:R-:W-:Y:S01]  /*14dd0*/  IMAD.MOV.U32 R0, RZ, RZ, 0x368 ;  /* 0x00000368ff007424 */ /* 0x000fe200078e00ff */
[----:B------:R-:W-:-:S04]  /*14de0*/  ISETP.GT.AND P2, PT, R19, 0x1, PT ;  /* 0x000000011300780c */ /* 0x000fc80003f44270 */
[----:B------:R-:W-:-:S04]  /*14df0*/  SEL R0, R0, 0x328, P2 ;  /* 0x0000032800007807 */ /* 0x000fc80001000000 */
[----:B------:R4:W5:Y:S08]  /*14e00*/  LDC.64 R8, c[0x0][R0+0x170] ;  /* 0x00005c0000087b82 */ /* 0x0009700000000a00 */
[----:B------:R4:W2:Y:S08]  /*14e10*/  LDC.64 R4, c[0x0][R0+0x168] ;  /* 0x00005a0000047b82 */ /* 0x0008b00000000a00 */
[----:B------:R4:W1:Y:S08]  /*14e20*/  LDC.64 R14, c[0x0][R0+0x178] ;  /* 0x00005e00000e7b82 */ /* 0x0008700000000a00 */
[----:B------:R4:W1:Y:S02]  /*14e30*/  LDC.64 R12, c[0x0][R0+0x160] ;  /* 0x00005800000c7b82 */ /* 0x0008640000000a00 */
[----:B----4-:R-:W-:-:S02]  /*14e40*/  IMAD.MOV.U32 R0, RZ, RZ, c[0x0][0x4e8] ;  /* 0x00013a00ff007624 */ /* 0x010fc400078e00ff */
[----:B-----5:R-:W-:-:S03]  /*14e50*/  IMAD R7, R9, R16, RZ ;  /* 0x0000001009077224 */ /* 0x020fc600078e02ff */
[----:B------:R-:W-:Y:S02]  /*14e60*/  ISETP.NE.AND P0, PT, R0, 0x1, PT ;  /* 0x000000010000780c */ /* 0x000fe40003f05270 */
[----:B------:R-:W-:-:S11]  /*14e70*/  MOV R0, R10 ;  /* 0x0000000a00007202 */ /* 0x000fd60000000f00 */
[----:B------:R-:W-:-:S05]  /*14e80*/  @P0 IMAD.HI.U32 R17, R10, c[0x0][0x4ec], RZ ;  /* 0x00013b000a110a27 */ /* 0x000fca00078e00ff */
[----:B------:R-:W-:Y:S01]  /*14e90*/  @P0 SHF.R.U32.HI R0, RZ, c[0x0][0x4f0], R17 ;  /* 0x00013c00ff000a19 */ /* 0x000fe20000011611 */
[-C--:B--2---:R-:W-:Y:S02]  /*14ea0*/  IMAD R9, R5, R2.reuse, RZ ;  /* 0x0000000205097224 */ /* 0x084fe400078e02ff */
[----:B------:R-:W-:-:S04]  /*14eb0*/  IMAD.WIDE.U32 R4, R4, R2, RZ ;  /* 0x0000000204047225 */ /* 0x000fc800078e00ff */
[----:B------:R-:W-:-:S04]  /*14ec0*/  IMAD.WIDE.U32 R2, R8, R16, RZ ;  /* 0x0000001008027225 */ /* 0x000fc800078e00ff */
[----:B------:R-:W-:Y:S01]  /*14ed0*/  IMAD R8, R8, R21, R7 ;  /* 0x0000001508087224 */ /* 0x000fe200078e0207 */
[----:B---3--:R-:W-:Y:S01]  /*14ee0*/  SEL R7, R22, RZ, P2 ;  /* 0x000000ff16077207 */ /* 0x008fe20001000000 */
[----:B------:R-:W-:Y:S01]  /*14ef0*/  IMAD.IADD R9, R5, 0x1, R9 ;  /* 0x0000000105097824 */ /* 0x000fe200078e0209 */
[----:B------:R-:W-:Y:S01]  /*14f00*/  IADD3 R17, P1, P0, R2, R4, R6 ;  /* 0x0000000402117210 */ /* 0x000fe2000783e006 */
[----:B------:R-:W-:Y:S01]  /*14f10*/  IMAD.MOV R2, RZ, RZ, -R0 ;  /* 0x000000ffff027224 */ /* 0x000fe200078e0a00 */
[----:B------:R-:W-:Y:S01]  /*14f20*/  IADD3 R3, R3, R8, RZ ;  /* 0x0000000803037210 */ /* 0x000fe20007ffe0ff */
[-C--:B-1----:R-:W-:Y:S02]  /*14f30*/  IMAD R8, R15, R7.reuse, RZ ;  /* 0x000000070f087224 */ /* 0x082fe400078e02ff */
[----:B------:R-:W-:Y:S01]  /*14f40*/  IMAD.WIDE.U32 R4, R14, R7, RZ ;  /* 0x000000070e047225 */ /* 0x000fe200078e00ff */
[----:B------:R-:W-:Y:S02]  /*14f50*/  IADD3.X R9, R3, R9, R18, P1, P0 ;  /* 0x0000000903097210 */ /* 0x000fe40000fe0412 */
[----:B------:R-:W-:Y:S01]  /*14f60*/  SHF.R.S32.HI R3, RZ, 0x1f, R0 ;  /* 0x0000001fff037819 */ /* 0x000fe20000011400 */
[----:B------:R-:W-:Y:S01]  /*14f70*/  IMAD R2, R2, c[0x0][0x4e8], R10 ;  /* 0x00013a0002027a24 */ /* 0x000fe200078e020a */
[----:B------:R-:W-:Y:S01]  /*14f80*/  IADD3 R5, R5, R8, RZ ;  /* 0x0000000805057210 */ /* 0x000fe20007ffe0ff */
[----:B------:R-:W-:Y:S01]  /*14f90*/  IMAD.MOV.U32 R8, RZ, RZ, c[0x0][0x4a8] ;  /* 0x00012a00ff087624 */ /* 0x000fe200078e00ff */
[----:B------:R-:W-:Y:S01]  /*14fa0*/  IADD3 R4, P1, P0, R0, R17, R4 ;  /* 0x0000001100047210 */ /* 0x000fe2000783e004 */
[----:B------:R-:W-:Y:S01]  /*14fb0*/  IMAD R0, R13, R2, RZ ;  /* 0x000000020d007224 */ /* 0x000fe200078e02ff */
[----:B------:R-:W-:-:S02]  /*14fc0*/  SHF.R.S32.HI R7, RZ, 0x1f, R2 ;  /* 0x0000001fff077819 */ /* 0x000fc40000011402 */
        /* <DEDUP_REMOVED lines=11> */
.L_x_487:
[----:B------:R-:W-:Y:S05]  /*15080*/  BSYNC B0 ;  /* 0x0000000000007941 */ /* 0x000fea0003800000 */
.L_x_486:
        /* <DEDUP_REMOVED lines=19> */
[----:B------:R-:W-:Y:S01]  /*151c0*/  IADD3 R14, R8, R9, RZ ;  /* 0x00000009080e7210 */ /* 0x000fe20007ffe0ff */
[----:B------:R-:W-:Y:S02]  /*151d0*/  IMAD R6, R6, c[0x0][0x3a4], R0 ;  /* 0x0000e90006067a24 */ /* 0x000fe400078e0200 */
[----:B------:R-:W-:-:S03]  /*151e0*/  IMAD.IADD R4, R9, 0x1, R4 ;  /* 0x0000000109047824 */ /* 0x000fc600078e0204 */
        /* <DEDUP_REMOVED lines=25> */
.L_x_537:
[----:B------:R-:W-:Y:S05]  /*15380*/  BRA.DIV ~URZ, `(.L_x_489) ;  /* 0x000021827f007947 */ /* 0x000fea000b800000 */
[----:B------:R3:W4:Y:S02]  /*15390*/  SHFL.IDX PT, R0, R15, RZ, 0x181f ;  /* 0x00181fff0f007589 */ /* 0x00072400000e0000 */
.L_x_538:
[----:B------:R-:W-:Y:S01]  /*153a0*/  IMAD R13, R20, c[0x0][0x4e8], RZ ;  /* 0x00013a00140d7a24 */ /* 0x000fe200078e02ff */
[----:B------:R-:W-:Y:S01]  /*153b0*/  BSSY B0, `(.L_x_490) ;  /* 0x0000017000007945 */ /* 0x000fe20003800000 */
[----:B------:R-:W-:Y:S02]  /*153c0*/  SHF.R.S32.HI R19, RZ, 0x1f, R32 ;  /* 0x0000001fff137819 */ /* 0x000fe40000011420 */
[----:B------:R-:W-:Y:S02]  /*153d0*/  SHF.R.S32.HI R16, RZ, 0x1f, R11 ;  /* 0x0000001fff107819 */ /* 0x000fe4000001140b */
[----:B------:R-:W-:Y:S02]  /*153e0*/  ISETP.GE.AND P0, PT, R14, R13, PT ;  /* 0x0000000d0e00720c */ /* 0x000fe40003f06270 */
[----:B------:R-:W-:Y:S02]  /*153f0*/  SHF.R.S32.HI R18, RZ, 0x1f, R34 ;  /* 0x0000001fff127819 */ /* 0x000fe40000011422 */
[----:B------:R-:W-:-:S09]  /*15400*/  SHF.R.S32.HI R17, RZ, 0x1f, R33 ;  /* 0x0000001fff117819 */ /* 0x000fd20000011421 */
        /* <DEDUP_REMOVED lines=17> */
.L_x_491:
[----:B------:R-:W-:Y:S05]  /*15520*/  BSYNC B0 ;  /* 0x0000000000007941 */ /* 0x000fea0003800000 */
.L_x_490:
[----:B------:R-:W-:Y:S05]  /*15530*/  BRA.DIV ~URZ, `(.L_x_492) ;  /* 0x000020327f007947 */ /* 0x000fea000b800000 */
[----:B--2---:R2:W1:Y:S04]  /*15540*/  SHFL.IDX PT, R10, R12, 0x1, 0x181f ;  /* 0x00381f000c0a7f89 */ /* 0x00446800000e0000 */
[----:B----4-:R2:W4:Y:S02]  /*15550*/  SHFL.IDX PT, R0, R15, 0x1, 0x181f ;  /* 0x00381f000f007f89 */ /* 0x01052400000e0000 */
.L_x_539:
        /* <DEDUP_REMOVED lines=20> */
.L_x_494:
[----:B------:R-:W-:Y:S05]  /*156a0*/  BSYNC B0 ;  /* 0x0000000000007941 */ /* 0x000fea0003800000 */
.L_x_493:
[----:B------:R-:W-:Y:S05]  /*156b0*/  BRA.DIV ~URZ, `(.L_x_495) ;  /* 0x00001f727f007947 */ /* 0x000fea000b800000 */
[----:B-1----:R1:W2:Y:S02]  /*156c0*/  SHFL.IDX PT, R10, R12, 0x2, 0x181f ;  /* 0x00581f000c0a7f89 */ /* 0x0022a400000e0000 */
.L_x_540:
[----:B------:R-:W-:Y:S05]  /*156d0*/  BRA.DIV ~URZ, `(.L_x_496) ;  /* 0x00001fc27f007947 */ /* 0x000fea000b800000 */
[----:B----4-:R4:W1:Y:S02]  /*156e0*/  SHFL.IDX PT, R0, R15, 0x2, 0x181f ;  /* 0x00581f000f007f89 */ /* 0x01086400000e0000 */
.L_x_541:
        /* <DEDUP_REMOVED lines=20> */
.L_x_498:
[----:B------:R-:W-:Y:S05]  /*15830*/  BSYNC B0 ;  /* 0x0000000000007941 */ /* 0x000fea0003800000 */
.L_x_497:
[----:B------:R-:W-:Y:S05]  /*15840*/  BRA.DIV ~URZ, `(.L_x_499) ;  /* 0x00001eb27f007947 */ /* 0x000fea000b800000 */
[----:B--2---:R2:W3:Y:S04]  /*15850*/  SHFL.IDX PT, R10, R12, 0x3, 0x181f ;  /* 0x00781f000c0a7f89 */ /* 0x0044e800000e0000 */
[----:B-1----:R2:W1:Y:S02]  /*15860*/  SHFL.IDX PT, R0, R15, 0x3, 0x181f ;  /* 0x00781f000f007f89 */ /* 0x00246400000e0000 */
.L_x_542:
[----:B------:R-:W-:-:S04]  /*15870*/  IADD3 R2, R14, 0x60, RZ ;  /* 0x000000600e027810 */ /* 0x000fc80007ffe0ff */
[----:B------:R-:W-:-:S13]  /*15880*/  ISETP.GE.AND P0, PT, R2, R13, PT ;  /* 0x0000000d0200720c */ /* 0x000fda0003f06270 */
[----:B------:R-:W-:Y:S05]  /*15890*/  @P0 BRA `(.L_x_479) ;  /* 0x0000010000000947 */ /* 0x000fea0003800000 */
[----:B------:R-:W-:Y:S02]  /*158a0*/  ISETP.GE.AND P3, PT, R11, c[0x0][0x3c8], PT ;  /* 0x0000f2000b007a0c */ /* 0x000fe40003f66270 */
[----:B------:R-:W-:Y:S02]  /*158b0*/  ISETP.GE.AND P2, PT, R34, c[0x0][0x3c8], PT ;  /* 0x0000f20022007a0c */ /* 0x000fe40003f46270 */
[----:B------:R-:W-:Y:S02]  /*158c0*/  ISETP.GE.AND P1, PT, R33, c[0x0][0x3c8], PT ;  /* 0x0000f20021007a0c */ /* 0x000fe40003f26270 */
[----:B------:R-:W-:-:S07]  /*158d0*/  ISETP.GE.AND P0, PT, R32, c[0x0][0x3c8], PT ;  /* 0x0000f20020007a0c */ /* 0x000fce0003f06270 */
[CC--:B-1----:R-:W-:Y:S02]  /*158e0*/  @!P3 LEA R8, P4, R11.reuse, R0.reuse, 0x1 ;  /* 0x000000000b08b211 */ /* 0x0c2fe400078808ff */
[----:B------:R-:W-:Y:S02]  /*158f0*/  @!P2 LEA R6, P6, R34, R0, 0x1 ;  /* 0x000000002206a211 */ /* 0x000fe400078c08ff */
[----:B---3--:R-:W-:Y:S02]  /*15900*/  @!P3 LEA.HI.X R9, R11, R10, R16, 0x1, P4 ;  /* 0x0000000a0b09b211 */ /* 0x008fe400020f0c10 */
[-C--:B------:R-:W-:Y:S02]  /*15910*/  @!P1 LEA R4, P5, R33, R0.reuse, 0x1 ;  /* 0x0000000021049211 */ /* 0x080fe400078a08ff */
[----:B------:R-:W-:Y:S01]  /*15920*/  @!P0 LEA R2, P4, R32, R0, 0x1 ;  /* 0x0000000020028211 */ /* 0x000fe200078808ff */
[----:B------:R1:W-:Y:S01]  /*15930*/  @!P3 ST.E.128 [R8.64], RZ ;  /* 0x000000ff0800b985 */ /* 0x0003e2000c101d06 */
[----:B------:R-:W-:-:S02]  /*15940*/  @!P2 LEA.HI.X R7, R34, R10, R18, 0x1, P6 ;  /* 0x0000000a2207a211 */ /* 0x000fc400030f0c12 */
[-C--:B------:R-:W-:Y:S02]  /*15950*/  @!P1 LEA.HI.X R5, R33, R10.reuse, R17, 0x1, P5 ;  /* 0x0000000a21059211 */ /* 0x080fe400028f0c11 */
[----:B------:R-:W-:Y:S01]  /*15960*/  @!P0 LEA.HI.X R3, R32, R10, R19, 0x1, P4 ;  /* 0x0000000a20038211 */ /* 0x000fe200020f0c13 */
[----:B------:R1:W-:Y:S04]  /*15970*/  @!P2 ST.E.128 [R6.64], RZ ;  /* 0x000000ff0600a985 */ /* 0x0003e8000c101d06 */
[----:B------:R1:W-:Y:S04]  /*15980*/  @!P1 ST.E.128 [R4.64], RZ ;  /* 0x000000ff04009985 */ /* 0x0003e8000c101d06 */
[----:B------:R1:W-:Y:S02]  /*15990*/  @!P0 ST.E.128 [R2.64], RZ ;  /* 0x000000ff02008985 */ /* 0x0003e4000c101d06 */
.L_x_479:
[----:B------:R-:W-:Y:S05]  /*159a0*/  BSYNC B1 ;  /* 0x0000000000017941 */ /* 0x000fea0003800000 */
.L_x_463:
[----:B-1-34-:R-:W3:Y:S02]  /*159b0*/  LDL R0, [R1+0xa8] ;  /* 0x0000a80001007983 */ /* 0x01aee40000100800 */
[----:B---3--:R-:W-:-:S13]  /*159c0*/  ISETP.NE.AND P0, PT, R0, RZ, PT ;  /* 0x000000ff0000720c */ /* 0x008fda0003f05270 */
[----:B------:R-:W-:Y:S01]  /*159d0*/  @P0 WARPSYNC 0xffffffff ;  /* 0xffffffff00000948 */ /* 0x000fe20003800000 */
[----:B------:R-:W-:Y:S06]  /*159e0*/  @P0 BAR.SYNC.DEFER_BLOCKING 0x5, 0x100 ;  /* 0x0144000000000b1d */ /* 0x000fec0000010000 */
[----:B--2---:R-:W1:Y:S04]  /*159f0*/  @P0 LDS.128 R4, [0x1a080] ;  /* 0x01a08000ff040984 */ /* 0x004e680000000c00 */
[----:B-1----:R1:W-:Y:S04]  /*15a00*/  @P0 STL.64 [R1+0x70], R4 ;  /* 0x0000700401000387 */ /* 0x0023e80000100a00 */
[----:B------:R1:W-:Y:S04]  /*15a10*/  @P0 STL.64 [R1+0x78], R6 ;  /* 0x0000780601000387 */ /* 0x0003e80000100a00 */
[----:B------:R-:W-:Y:S06]  /*15a20*/  @P0 BAR.ARV 0x4, 0x100 ;  /* 0x0104000000000b1d */ /* 0x000fec0000002000 */
[----:B------:R-:W-:Y:S05]  /*15a30*/  @P0 BRA `(.L_x_500) ;  /* 0x0000105000000947 */ /* 0x000fea0003800000 */
[----:B------:R-:W2:Y:S01]  /*15a40*/  S2R R0, SR_TID.X ;  /* 0x0000000000007919 */ /* 0x000ea20000002100 */
[----:B-1----:R-:W-:Y:S01]  /*15a50*/  IMAD.MOV.U32 R7, RZ, RZ, RZ ;  /* 0x000000ffff077224 */ /* 0x002fe200078e00ff */
[----:B--2---:R-:W-:-:S04]  /*15a60*/  LOP3.LUT R14, R0, 0x1f, RZ, 0xc0, !PT ;  /* 0x0000001f000e7812 */ /* 0x004fc800078ec0ff */
[----:B------:R-:W-:Y:S01]  /*15a70*/  ISETP.NE.AND P6, PT, R14, 0x1f, PT ;  /* 0x0000001f0e00780c */ /* 0x000fe20003fc5270 */
[----:B------:R-:W-:Y:S10]  /*15a80*/  BRA.DIV ~URZ, `(.L_x_501) ;  /* 0x00001d327f007947 */ /* 0x000ff4000b800000 */
[----:B------:R1:W2:Y:S02]  /*15a90*/  SHFL.IDX PT, R9, R111, RZ, 0x1f ;  /* 0x00001fff6f097589 */ /* 0x0002a400000e0000 */
.L_x_543:
[----:B------:R-:W-:Y:S05]  /*15aa0*/  BRA.DIV ~URZ, `(.L_x_502) ;  /* 0x00001d827f007947 */ /* 0x000fea000b800000 */
[----:B------:R3:W4:Y:S02]  /*15ab0*/  SHFL.IDX PT, R8, R111, 0x1, 0x1f ;  /* 0x00201f006f087f89 */ /* 0x00072400000e0000 */
.L_x_544:
        /* <DEDUP_REMOVED lines=18> */
[----:B------:R1:W3:Y:S02]  /*15be0*/  SHFL.UP PT, R4, R0, 0x1, RZ ;  /* 0x0420000000047989 */ /* 0x0002e400000e00ff */
.L_x_545:
        /* <DEDUP_REMOVED lines=16> */
.L_x_546:
[----:B---3--:R-:W-:Y:S01]  /*15cf0*/  IMAD R0, R0, c[0x0][0x538], RZ ;  /* 0x00014e0000007a24 */ /* 0x008fe200078e02ff */
[----:B------:R-:W-:Y:S04]  /*15d00*/  BSSY B1, `(.L_x_505) ;  /* 0x00000cf000017945 */ /* 0x000fe80003800000 */
[----:B----4-:R-:W-:-:S04]  /*15d10*/  IADD3 R8, R0, R8, RZ ;  /* 0x0000000800087210 */ /* 0x010fc80007ffe0ff */
[----:B--2---:R-:W-:-:S13]  /*15d20*/  ISETP.GT.AND P0, PT, R8, R9, PT ;  /* 0x000000090800720c */ /* 0x004fda0003f04270 */
[----:B------:R-:W-:Y:S05]  /*15d30*/  @P0 BRA `(.L_x_506) ;  /* 0x0000025000000947 */ /* 0x000fea0003800000 */
.L_x_510:
[----:B------:R-:W2:Y:S02]  /*15d40*/  LDL.LU R0, [R1+0x7c] ;  /* 0x00007c0001007983 */ /* 0x000ea40000300800 */
[----:B--2---:R-:W-:-:S04]  /*15d50*/  IADD3 R0, R0, 0x1f, RZ ;  /* 0x0000001f00007810 */ /* 0x004fc80007ffe0ff */
[----:B------:R-:W-:-:S13]  /*15d60*/  ISETP.GE.AND P0, PT, R0, c[0x0][0x53c], PT ;  /* 0x00014f0000007a0c */ /* 0x000fda0003f06270 */
[----:B------:R-:W-:Y:S05]  /*15d70*/  @P0 BRA `(.L_x_507) ;  /* 0x00000c2000000947 */ /* 0x000fea0003800000 */
[----:B------:R2:W-:Y:S01]  /*15d80*/  STL [R1+0x7c], R0 ;  /* 0x00007c0001007387 */ /* 0x0005e20000100800 */
[----:B------:R-:W-:Y:S01]  /*15d90*/  CS2R R6, SRZ ;  /* 0x0000000000067805 */ /* 0x000fe2000001ff00 */
[----:B--2---:R-:W-:-:S04]  /*15da0*/  IADD3 R0, R0, R14, RZ ;  /* 0x0000000e00007210 */ /* 0x004fc80007ffe0ff */
[----:B------:R-:W-:-:S13]  /*15db0*/  ISETP.GE.OR P0, PT, R0, c[0x0][0x53c], !P6 ;  /* 0x00014f0000007a0c */ /* 0x000fda0007706670 */
[----:B------:R-:W-:Y:S02]  /*15dc0*/  @!P0 MOV R2, 0x4 ;  /* 0x0000000400028802 */ /* 0x000fe40000000f00 */
[----:B------:R-:W-:-:S03]  /*15dd0*/  @!P0 MOV R3, 0x4 ;  /* 0x0000000400038802 */ /* 0x000fc60000000f00 */
[----:B-1----:R-:W-:-:S04]  /*15de0*/  @!P0 IMAD.WIDE R4, R0, R2, c[0x0][0x580] ;  /* 0x0001600000048625 */ /* 0x002fc800078e0202 */
[----:B------:R-:W-:Y:S01]  /*15df0*/  @!P0 IMAD.WIDE R2, R0, R3, c[0x0][0x578] ;  /* 0x00015e0000028625 */ /* 0x000fe200078e0203 */
[----:B------:R-:W2:Y:S04]  /*15e00*/  @!P0 LDG.E R6, [R4.64] ;  /* 0x0000000604068981 */ /* 0x000ea8000c1e1900 */
[----:B------:R-:W2:Y:S02]  /*15e10*/  @!P0 LDG.E R7, [R2.64] ;  /* 0x0000000602078981 */ /* 0x000ea4000c1e1900 */
[----:B--2---:R-:W-:Y:S01]  /*15e20*/  IMAD R0, R7, R6, RZ ;  /* 0x0000000607007224 */ /* 0x004fe200078e02ff */
[----:B------:R-:W-:Y:S05]  /*15e30*/  BRA.DIV ~URZ, `(.L_x_508) ;  /* 0x00001c427f007947 */ /* 0x000fea000b800000 */
[----:B------:R1:W2:Y:S02]  /*15e40*/  SHFL.UP PT, R2, R0, 0x1, RZ ;  /* 0x0420000000027989 */ /* 0x0002a400000e00ff */
.L_x_547:
        /* <DEDUP_REMOVED lines=16> */
.L_x_548:
[----:B--2---:R-:W-:-:S05]  /*15f50*/  IMAD R0, R0, c[0x0][0x538], RZ ;  /* 0x00014e0000007a24 */ /* 0x004fca00078e02ff */
[----:B------:R-:W-:-:S04]  /*15f60*/  IADD3 R8, R0, R8, RZ ;  /* 0x0000000800087210 */ /* 0x000fc80007ffe0ff */
[----:B------:R-:W-:-:S13]  /*15f70*/  ISETP.GT.AND P0, PT, R8, R9, PT ;  /* 0x000000090800720c */ /* 0x000fda0003f04270 */
[----:B-1----:R-:W-:Y:S05]  /*15f80*/  @!P0 BRA `(.L_x_510) ;  /* 0xfffffdb000008947 */ /* 0x002fea000383ffff */
.L_x_506:
[----:B------:R-:W-:-:S05]  /*15f90*/  IADD3 R11, -R0, R8, RZ ;  /* 0x00000008000b7210 */ /* 0x000fca0007ffe1ff */
[----:B------:R-:W-:-:S05]  /*15fa0*/  IMAD R0, R4, c[0x0][0x538], R11 ;  /* 0x00014e0004007a24 */ /* 0x000fca00078e020b */
[----:B------:R-:W-:Y:S01]  /*15fb0*/  ISETP.GT.AND P0, PT, R0, R9, PT ;  /* 0x000000090000720c */ /* 0x000fe20003f04270 */
[----:B------:R-:W-:-:S12]  /*15fc0*/  BRA.DIV ~URZ, `(.L_x_511) ;  /* 0x00001ca27f007947 */ /* 0x000fd8000b800000 */
[----:B------:R-:W-:-:S03]  /*15fd0*/  VOTE.ANY R10, PT, !P0 ;  /* 0x00000000000a7806 */ /* 0x000fc600040e0100 */
.L_x_549:
[----:B------:R-:W2:Y:S01]  /*15fe0*/  LDL.LU R0, [R1+0x7c] ;  /* 0x00007c0001007983 */ /* 0x000ea20000300800 */
[----:B------:R-:W2:Y:S02]  /*15ff0*/  POPC R8, R10 ;  /* 0x0000000a00087309 */ /* 0x000ea40000000000 */
[----:B--2---:R-:W-:-:S05]  /*16000*/  IADD3 R0, R8, R0, RZ ;  /* 0x0000000008007210 */ /* 0x004fca0007ffe0ff */
[----:B------:R2:W-:Y:S01]  /*16010*/  STL [R1+0x7c], R0 ;  /* 0x00007c0001007387 */ /* 0x0005e20000100800 */
[----:B------:R-:W-:Y:S05]  /*16020*/  BRA.DIV ~URZ, `(.L_x_512) ;  /* 0x00001c927f007947 */ /* 0x000fea000b800000 */
[----:B------:R3:W4:Y:S04]  /*16030*/  SHFL.IDX PT, R12, R6, R8, 0x1f ;  /* 0x00001f08060c7589 */ /* 0x00072800000e0000 */
[----:B------:R3:W1:Y:S02]  /*16040*/  SHFL.IDX PT, R7, R7, R8, 0x1f ;  /* 0x00001f0807077589 */ /* 0x00066400000e0000 */
.L_x_550:
[----:B------:R-:W-:Y:S01]  /*16050*/  ISETP.NE.AND P0, PT, R10, RZ, PT ;  /* 0x000000ff0a00720c */ /* 0x000fe20003f05270 */
[----:B------:R-:W-:-:S12]  /*16060*/  BSSY B0, `(.L_x_513) ;  /* 0x0000005000007945 */ /* 0x000fd80003800000 */
[----:B------:R-:W-:Y:S05]  /*16070*/  @!P0 BRA `(.L_x_514) ;  /* 0x0000003000008947 */ /* 0x000fea0003800000 */
[----:B------:R-:W-:Y:S01]  /*16080*/  IADD3 R3, R8, -0x1, RZ ;  /* 0xffffffff08037810 */ /* 0x000fe20007ffe0ff */
[----:B------:R-:W-:Y:S05]  /*16090*/  BRA.DIV ~URZ, `(.L_x_515) ;  /* 0x00001cf27f007947 */ /* 0x000fea000b800000 */
[----:B------:R2:W3:Y:S02]  /*160a0*/  SHFL.IDX PT, R13, R4, R3, 0x1f ;  /* 0x00001f03040d7589 */ /* 0x0004e400000e0000 */
.L_x_514:
[----:B------:R-:W-:Y:S05]  /*160b0*/  BSYNC B0 ;  /* 0x0000000000007941 */ /* 0x000fea0003800000 */
.L_x_513:
[----:B--23--:R-:W-:Y:S01]  /*160c0*/  IMAD R0, R13, c[0x0][0x538], R11 ;  /* 0x00014e000d007a24 */ /* 0x00cfe200078e020b */
[----:B-1----:R-:W-:Y:S01]  /*160d0*/  ISETP.NE.AND P0, PT, R7, 0x1, PT ;  /* 0x000000010700780c */ /* 0x002fe20003f05270 */
[----:B------:R-:W-:Y:S03]  /*160e0*/  BSSY B0, `(.L_x_516) ;  /* 0x0000087000007945 */ /* 0x000fe60003800000 */
[----:B------:R1:W-:Y:S01]  /*160f0*/  STL [R1+0x70], R0 ;  /* 0x0000700001007387 */ /* 0x0003e20000100800 */
[----:B------:R-:W-:-:S08]  /*16100*/  IADD3 R9, -R0, R9, RZ ;  /* 0x0000000900097210 */ /* 0x000fd00007ffe1ff */
[----:B------:R-:W-:Y:S05]  /*16110*/  @!P0 BRA `(.L_x_517) ;  /* 0x000003e000008947 */ /* 0x000fea0003800000 */
[-C--:B----4-:R-:W-:Y:S02]  /*16120*/  IABS R2, R12.reuse ;  /* 0x0000000c00027213 */ /* 0x090fe40000000000 */
[----:B------:R-:W-:Y:S02]  /*16130*/  IABS R8, R12 ;  /* 0x0000000c00087213 */ /* 0x000fe40000000000 */
[----:B-1----:R-:W1:Y:S08]  /*16140*/  I2F.RP R0, R2 ;  /* 0x0000000200007306 */ /* 0x002e700000209400 */
[----:B-1----:R-:W1:Y:S02]  /*16150*/  MUFU.RCP R0, R0 ;  /* 0x0000000000007308 */ /* 0x002e640000001000 */
[----:B-1----:R-:W-:-:S06]  /*16160*/  IADD3 R0, R0, 0xffffffe, RZ ;  /* 0x0ffffffe00007810 */ /* 0x002fcc0007ffe0ff */
[----:B------:R-:W1:Y:S02]  /*16170*/  F2I.FTZ.U32.TRUNC.NTZ R5, R0 ;  /* 0x0000000000057305 */ /* 0x000e64000021f000 */
[----:B-1----:R-:W-:Y:S01]  /*16180*/  IMAD.MOV R3, RZ, RZ, -R5 ;  /* 0x000000ffff037224 */ /* 0x002fe200078e0a05 */
[----:B------:R-:W-:-:S03]  /*16190*/  IABS R0, R7 ;  /* 0x0000000700007213 */ /* 0x000fc60000000000 */
[----:B------:R-:W-:Y:S01]  /*161a0*/  IMAD.MOV.U32 R4, RZ, RZ, R3 ;  /* 0x000000ffff047224 */ /* 0x000fe200078e0003 */
[----:B------:R-:W-:Y:S01]  /*161b0*/  IABS R3, R9 ;  /* 0x0000000900037213 */ /* 0x000fe20000000000 */
[----:B------:R-:W-:Y:S02]  /*161c0*/  IMAD.MOV.U32 R6, RZ, RZ, R0 ;  /* 0x000000ffff067224 */ /* 0x000fe400078e0000 */
[----:B------:R-:W-:Y:S02]  /*161d0*/  IMAD R0, R4, R2, RZ ;  /* 0x0000000204007224 */ /* 0x000fe400078e02ff */
[----:B------:R-:W-:Y:S01]  /*161e0*/  IMAD.MOV.U32 R4, RZ, RZ, RZ ;  /* 0x000000ffff047224 */ /* 0x000fe200078e00ff */
[----:B------:R-:W1:Y:S03]  /*161f0*/  I2F.RP R10, R6 ;  /* 0x00000006000a7306 */ /* 0x000e660000209400 */
[----:B------:R-:W-:-:S04]  /*16200*/  IMAD.HI.U32 R5, R5, R0, R4 ;  /* 0x0000000005057227 */ /* 0x000fc800078e0004 */
[----:B------:R-:W-:-:S05]  /*16210*/  IMAD.MOV R0, RZ, RZ, -R8 ;  /* 0x000000ffff007224 */ /* 0x000fca00078e0a08 */
[----:B------:R-:W-:Y:S01]  /*16220*/  MOV R4, R0 ;  /* 0x0000000000047202 */ /* 0x000fe20000000f00 */
[----:B------:R-:W-:-:S04]  /*16230*/  IMAD.HI.U32 R0, R5, R3, RZ ;  /* 0x0000000305007227 */ /* 0x000fc800078e00ff */
[----:B------:R-:W-:Y:S02]  /*16240*/  IMAD R3, R0, R4, R3 ;  /* 0x0000000400037224 */ /* 0x000fe400078e0203 */
[----:B-1----:R-:W1:Y:S03]  /*16250*/  MUFU.RCP R4, R10 ;  /* 0x0000000a00047308 */ /* 0x002e660000001000 */
        /* <DEDUP_REMOVED lines=9> */
[----:B------:R-:W-:Y:S01]  /*162f0*/  @P2 IADD3 R0, R0, 0x1, RZ ;  /* 0x0000000100002810 */ /* 0x000fe20007ffe0ff */
[----:B-1----:R-:W-:-:S06]  /*16300*/  IMAD.MOV R2, RZ, RZ, -R3 ;  /* 0x000000ffff027224 */ /* 0x002fcc00078e0a03 */
[----:B------:R-:W-:Y:S01]  /*16310*/  @!P1 IMAD.MOV R0, RZ, RZ, -R0 ;  /* 0x000000ffff009224 */ /* 0x000fe200078e0a00 */
[----:B------:R-:W-:Y:S02]  /*16320*/  @!P0 LOP3.LUT R0, RZ, R12, RZ, 0x33, !PT ;  /* 0x0000000cff008212 */ /* 0x000fe400078e33ff */
[----:B------:R-:W-:Y:S02]  /*16330*/  MOV R4, R2 ;  /* 0x0000000200047202 */ /* 0x000fe40000000f00 */
[----:B------:R-:W-:Y:S02]  /*16340*/  IABS R2, R7 ;  /* 0x0000000700027213 */ /* 0x000fe40000000000 */
[----:B------:R-:W-:Y:S01]  /*16350*/  IABS R8, R0 ;  /* 0x0000000000087213 */ /* 0x000fe20000000000 */
[----:B------:R-:W-:Y:S02]  /*16360*/  IMAD R4, R4, R6, RZ ;  /* 0x0000000604047224 */ /* 0x000fe400078e02ff */
[----:B------:R-:W-:-:S02]  /*16370*/  IMAD.MOV R5, RZ, RZ, -R2 ;  /* 0x000000ffff057224 */ /* 0x000fc400078e0a02 */
[----:B------:R-:W-:-:S04]  /*16380*/  IMAD.MOV.U32 R2, RZ, RZ, RZ ;  /* 0x000000ffff027224 */ /* 0x000fc800078e00ff */
[----:B------:R-:W-:Y:S01]  /*16390*/  IMAD.HI.U32 R2, R3, R4, R2 ;  /* 0x0000000403027227 */ /* 0x000fe200078e0002 */
[----:B------:R-:W-:-:S03]  /*163a0*/  MOV R4, R5 ;  /* 0x0000000500047202 */ /* 0x000fc60000000f00 */
[----:B------:R-:W-:-:S04]  /*163b0*/  IMAD.MOV.U32 R3, RZ, RZ, R8 ;  /* 0x000000ffff037224 */ /* 0x000fc800078e0008 */
[----:B------:R-:W-:-:S04]  /*163c0*/  IMAD.HI.U32 R2, R2, R3, RZ ;  /* 0x0000000302027227 */ /* 0x000fc800078e00ff */
[----:B------:R-:W-:Y:S01]  /*163d0*/  IMAD R3, R2, R4, R3 ;  /* 0x0000000402037224 */ /* 0x000fe200078e0203 */
[----:B------:R-:W-:-:S04]  /*163e0*/  IADD3 R4, -R0, RZ, RZ ;  /* 0x000000ff00047210 */ /* 0x000fc80007ffe1ff */
        /* <DEDUP_REMOVED lines=9> */
[----:B------:R-:W-:-:S05]  /*16480*/  @!P0 LOP3.LUT R2, RZ, R7, RZ, 0x33, !PT ;  /* 0x00000007ff028212 */ /* 0x000fca00078e33ff */
[----:B------:R-:W-:-:S04]  /*16490*/  IMAD.MOV R3, RZ, RZ, -R2 ;  /* 0x000000ffff037224 */ /* 0x000fc800078e0a02 */
[C---:B------:R-:W-:Y:S02]  /*164a0*/  IMAD R3, R7.reuse, R3, R0 ;  /* 0x0000000307037224 */ /* 0x040fe400078e0200 */
[----:B------:R-:W-:Y:S02]  /*164b0*/  IMAD R0, R7, 0x1000000, R2 ;  /* 0x0100000007007824 */ /* 0x000fe400078e0202 */
[----:B------:R-:W-:Y:S02]  /*164c0*/  IMAD R2, R12, R4, R9 ;  /* 0x000000040c027224 */ /* 0x000fe400078e0209 */
[----:B------:R-:W-:-:S05]  /*164d0*/  IMAD R0, R3, 0x10000, R0 ;  /* 0x0001000003007824 */ /* 0x000fca00078e0200 */
[----:B------:R1:W-:Y:S01]  /*164e0*/  STL [R1+0x78], R0 ;  /* 0x0000780001007387 */ /* 0x0003e20000100800 */
[----:B------:R-:W-:Y:S05]  /*164f0*/  BRA `(.L_x_518) ;  /* 0x0000045000007947 */ /* 0x000fea0003800000 */
.L_x_517:
[----:B-1----:R-:W2:Y:S01]  /*16500*/  LDL R0, [R1+0x7c] ;  /* 0x00007c0001007983 */ /* 0x002ea20000100800 */
[----:B------:R-:W-:-:S04]  /*16510*/  IMAD.MOV.U32 R2, RZ, RZ, 0x4 ;  /* 0x00000004ff027424 */ /* 0x000fc800078e00ff */
[----:B--2---:R-:W-:-:S05]  /*16520*/  IMAD.WIDE R2, R0, R2, c[0x0][0x590] ;  /* 0x0001640000027625 */ /* 0x004fca00078e0202 */
[----:B------:R-:W2:Y:S02]  /*16530*/  LDG.E R4, [R2.64] ;  /* 0x0000000602047981 */ /* 0x000ea4000c1e1900 */
[----:B--2-4-:R-:W-:-:S05]  /*16540*/  IMAD R8, R4, R12, RZ ;  /* 0x0000000c04087224 */ /* 0x014fca00078e02ff */
[-C--:B------:R-:W-:Y:S02]  /*16550*/  IABS R0, R8.reuse ;  /* 0x0000000800007213 */ /* 0x080fe40000000000 */
        /* <DEDUP_REMOVED lines=10> */
[----:B------:R-:W-:Y:S01]  /*16600*/  MOV R2, RZ ;  /* 0x000000ff00027202 */ /* 0x000fe20000000f00 */
[----:B------:R-:W-:-:S04]  /*16610*/  IMAD.MOV.U32 R6, RZ, RZ, R0 ;  /* 0x000000ffff067224 */ /* 0x000fc800078e0000 */
        /* <DEDUP_REMOVED lines=11> */
[----:B------:R-:W-:-:S05]  /*166d0*/  @P2 IADD3 R0, R0, 0x1, RZ ;  /* 0x0000000100002810 */ /* 0x000fca0007ffe0ff */
[----:B------:R-:W-:-:S05]  /*166e0*/  IMAD.MOV.U32 R2, RZ, RZ, R0 ;  /* 0x000000ffff027224 */ /* 0x000fca00078e0000 */
[----:B------:R-:W-:Y:S02]  /*166f0*/  @!P1 IADD3 R2, -R2, RZ, RZ ;  /* 0x000000ff02029210 */ /* 0x000fe40007ffe1ff */
[----:B------:R-:W-:-:S05]  /*16700*/  @!P0 LOP3.LUT R2, RZ, R8, RZ, 0x33, !PT ;  /* 0x00000008ff028212 */ /* 0x000fca00078e33ff */
[----:B------:R-:W-:Y:S02]  /*16710*/  IMAD R10, R4, R2, RZ ;  /* 0x00000002040a7224 */ /* 0x000fe400078e02ff */
[----:B------:R-:W-:-:S03]  /*16720*/  IMAD.MOV R2, RZ, RZ, -R2 ;  /* 0x000000ffff027224 */ /* 0x000fc600078e0a02 */
[----:B------:R-:W-:Y:S01]  /*16730*/  IADD3 R0, -R10, c[0x0][0x538], RZ ;  /* 0x00014e000a007a10 */ /* 0x000fe20007ffe1ff */
[----:B------:R-:W-:-:S03]  /*16740*/  IMAD R5, R8, R2, R9 ;  /* 0x0000000208057224 */ /* 0x000fc600078e0209 */
[----:B------:R-:W-:Y:S02]  /*16750*/  IMNMX R0, R4, R0, PT ;  /* 0x0000000004007217 */ /* 0x000fe40003800200 */
[----:B------:R-:W-:Y:S02]  /*16760*/  IABS R2, R5 ;  /* 0x0000000500027213 */ /* 0x000fe40000000000 */
        /* <DEDUP_REMOVED lines=8> */
[----:B------:R-:W-:Y:S01]  /*167f0*/  IMAD R7, R6, R4, RZ ;  /* 0x0000000406077224 */ /* 0x000fe200078e02ff */
[----:B------:R-:W-:Y:S01]  /*16800*/  MOV R6, R2 ;  /* 0x0000000200067202 */ /* 0x000fe20000000f00 */
[----:B------:R-:W-:-:S04]  /*16810*/  IMAD.MOV.U32 R2, RZ, RZ, RZ ;  /* 0x000000ffff027224 */ /* 0x000fc800078e00ff */
[----:B------:R-:W-:-:S04]  /*16820*/  IMAD.HI.U32 R7, R3, R7, R2 ;  /* 0x0000000703077227 */ /* 0x000fc800078e0002 */
[----:B------:R-:W-:-:S04]  /*16830*/  IMAD.MOV R2, RZ, RZ, -R8 ;  /* 0x000000ffff027224 */ /* 0x000fc800078e0a08 */
[----:B------:R-:W-:Y:S02]  /*16840*/  IMAD.MOV.U32 R3, RZ, RZ, R2 ;  /* 0x000000ffff037224 */ /* 0x000fe400078e0002 */
[----:B------:R-:W-:-:S04]  /*16850*/  IMAD.HI.U32 R2, R7, R6, RZ ;  /* 0x0000000607027227 */ /* 0x000fc800078e00ff */
[----:B------:R-:W-:-:S05]  /*16860*/  IMAD R3, R2, R3, R6 ;  /* 0x0000000302037224 */ /* 0x000fca00078e0206 */
[----:B------:R-:W-:-:S13]  /*16870*/  ISETP.GT.U32.AND P0, PT, R4, R3, PT ;  /* 0x000000030400720c */ /* 0x000fda0003f04070 */
[-C--:B------:R-:W-:Y:S02]  /*16880*/  @!P0 IADD3 R3, R3, -R4.reuse, RZ ;  /* 0x8000000403038210 */ /* 0x080fe40007ffe0ff */
[----:B------:R-:W-:Y:S02]  /*16890*/  @!P0 IADD3 R2, R2, 0x1, RZ ;  /* 0x0000000102028810 */ /* 0x000fe40007ffe0ff */
[----:B------:R-:W-:Y:S02]  /*168a0*/  ISETP.GE.U32.AND P2, PT, R3, R4, PT ;  /* 0x000000040300720c */ /* 0x000fe40003f46070 */
[----:B------:R-:W-:Y:S02]  /*168b0*/  LOP3.LUT R3, R5, R0, RZ, 0x3c, !PT ;  /* 0x0000000005037212 */ /* 0x000fe400078e3cff */
[----:B------:R-:W-:Y:S02]  /*168c0*/  ISETP.NE.AND P0, PT, R0, RZ, PT ;  /* 0x000000ff0000720c */ /* 0x000fe40003f05270 */
[----:B------:R-:W-:Y:S01]  /*168d0*/  ISETP.GE.AND P1, PT, R3, RZ, PT ;  /* 0x000000ff0300720c */ /* 0x000fe20003f26270 */
[----:B------:R-:W-:Y:S01]  /*168e0*/  IMAD.MOV R3, RZ, RZ, -R0 ;  /* 0x000000ffff037224 */ /* 0x000fe200078e0a00 */
[----:B------:R-:W-:-:S05]  /*168f0*/  IADD3 R5, R10, 0x1000000, R5 ;  /* 0x010000000a057810 */ /* 0x000fca0007ffe005 */
[----:B------:R-:W-:-:S06]  /*16900*/  @P2 IADD3 R2, R2, 0x1, RZ ;  /* 0x0000000102022810 */ /* 0x000fcc0007ffe0ff */
[----:B------:R-:W-:Y:S01]  /*16910*/  @!P1 IMAD.MOV R2, RZ, RZ, -R2 ;  /* 0x000000ffff029224 */ /* 0x000fe200078e0a02 */
[----:B------:R-:W-:-:S05]  /*16920*/  @!P0 LOP3.LUT R2, RZ, R0, RZ, 0x33, !PT ;  /* 0x00000000ff028212 */ /* 0x000fca00078e33ff */
[----:B------:R-:W-:-:S05]  /*16930*/  IMAD R0, R2, R3, R5 ;  /* 0x0000000302007224 */ /* 0x000fca00078e0205 */
[----:B------:R1:W-:Y:S02]  /*16940*/  STL [R1+0x78], R0 ;  /* 0x0000780001007387 */ /* 0x0003e40000100800 */
.L_x_518:
[----:B------:R-:W-:Y:S05]  /*16950*/  BSYNC B0 ;  /* 0x0000000000007941 */ /* 0x000fea0003800000 */
.L_x_516:
[----:B------:R-:W-:-:S04]  /*16960*/  LOP3.LUT R2, RZ, R2, RZ, 0x33, !PT ;  /* 0x00000002ff027212 */ /* 0x000fc800078e33ff */
[----:B-1----:R-:W-:-:S05]  /*16970*/  IADD3 R0, R2, R12, RZ ;  /* 0x0000000c02007210 */ /* 0x002fca0007ffe0ff */
[----:B------:R1:W-:Y:S01]  /*16980*/  STL [R1+0x74], R0 ;  /* 0x0000740001007387 */ /* 0x0003e20000100800 */
[----:B------:R-:W-:Y:S05]  /*16990*/  BRA `(.L_x_519) ;  /* 0x0000005000007947 */ /* 0x000fea0003800000 */
.L_x_507:
[----:B------:R-:W-:Y:S01]  /*169a0*/  MOV R0, c[0x0][0x53c] ;  /* 0x00014f0000007a02 */ /* 0x000fe20000000f00 */
[----:B------:R2:W-:Y:S04]  /*169b0*/  STL [R1+0x70], R9 ;  /* 0x0000700901007387 */ /* 0x0005e80000100800 */
[----:B------:R2:W-:Y:S04]  /*169c0*/  STL [R1+0x74], RZ ;  /* 0x000074ff01007387 */ /* 0x0005e80000100800 */
[----:B------:R2:W-:Y:S04]  /*169d0*/  STL [R1+0x78], RZ ;  /* 0x000078ff01007387 */ /* 0x0005e80000100800 */
[----:B------:R2:W-:Y:S02]  /*169e0*/  STL [R1+0x7c], R0 ;  /* 0x00007c0001007387 */ /* 0x0005e40000100800 */
.L_x_519:
[----:B------:R-:W-:Y:S05]  /*169f0*/  BSYNC B1 ;  /* 0x0000000000017941 */ /* 0x000fea0003800000 */
.L_x_505:
[----:B-1----:R-:W3:Y:S04]  /*16a00*/  LDL R4, [R1+0x70] ;  /* 0x0000700001047983 */ /* 0x002ee80000100800 */
[----:B------:R-:W3:Y:S04]  /*16a10*/  LDL R5, [R1+0x74] ;  /* 0x0000740001057983 */ /* 0x000ee80000100800 */
[----:B------:R-:W3:Y:S04]  /*16a20*/  LDL R6, [R1+0x78] ;  /* 0x0000780001067983 */ /* 0x000ee80000100800 */
[----:B------:R-:W3:Y:S01]  /*16a30*/  LDL R7, [R1+0x7c] ;  /* 0x00007c0001077983 */ /* 0x000ee20000100800 */
[----:B------:R-:W-:Y:S03]  /*16a40*/  WARPSYNC 0xffffffff ;  /* 0xffffffff00007948 */ /* 0x000fe60003800000 */
[----:B------:R-:W-:Y:S01]  /*16a50*/  BAR.SYNC.DEFER_BLOCKING 0x4, 0x100 ;  /* 0x0104000000007b1d */ /* 0x000fe20000010000 */
[----:B------:R-:W-:-:S13]  /*16a60*/  ISETP.NE.AND P0, PT, R14, RZ, PT ;  /* 0x000000ff0e00720c */ /* 0x000fda0003f05270 */
[----:B---3--:R1:W-:Y:S04]  /*16a70*/  @!P0 STS.128 [0x1a080], R4 ;  /* 0x01a08004ff008388 */ /* 0x0083e80000000c00 */
[----:B------:R-:W-:Y:S06]  /*16a80*/  BAR.ARV 0x5, 0x100 ;  /* 0x0144000000007b1d */ /* 0x000fec0000002000 */
.L_x_500:
[----:B--2---:R-:W2:Y:S02]  /*16a90*/  LDL R0, [R1+0x7c] ;  /* 0x00007c0001007983 */ /* 0x004ea40000100800 */
[----:B--2---:R-:W-:-:S13]  /*16aa0*/  ISETP.GE.AND P0, PT, R0, c[0x0][0x53c], PT ;  /* 0x00014f0000007a0c */ /* 0x004fda0003f06270 */
[----:B-1----:R-:W-:Y:S01]  /*16ab0*/  @P0 CALL.REL.NOINC `(.L_x_520) ;  /* 0x0000001000000944 */ /* 0x002fe20003c00000 */
[----:B------:R-:W-:Y:S05]  /*16ac0*/  BRA `(.L_x_521) ;  /* 0xfffeadc000007947 */ /* 0x000fea000383ffff */
.L_x_520:
[----:B------:R-:W-:Y:S05]  /*16ad0*/  EXIT ;  /* 0x000000000000794d */ /* 0x000fea0003800000 */
.L_x_383:
[----:B------:R-:W-:Y:S01]  /*16ae0*/  IMAD.MOV.U32 R0, RZ, RZ, R5 ;  /* 0x000000ffff007224 */ /* 0x000fe200078e0005 */
[----:B------:R-:W-:Y:S02]  /*16af0*/  MOV R2, 0x1 ;  /* 0x0000000100027802 */ /* 0x000fe40000000f00 */
[----:B------:R-:W-:Y:S02]  /*16b00*/  MOV R3, 0x16b20 ;  /* 0x00016b2000037802 */ /* 0x000fe40000000f00 */
[----:B------:R-:W-:Y:S05]  /*16b10*/  CALL.REL.NOINC `($__internal_10_$__cuda_sm70_shflsync_up_p) ;  /* 0x0000137000007944 */ /* 0x000fea0003c00000 */
[----:B------:R-:W-:Y:S01]  /*16b20*/  MOV R0, R4 ;  /* 0x0000000400007202 */ /* 0x000fe20000000f00 */
[----:B------:R-:W-:Y:S05]  /*16b30*/  BRA `(.L_x_522) ;  /* 0xfffe992000007947 */ /* 0x000fea000383ffff */
.L_x_384:
[----:B------:R-:W-:Y:S01]  /*16b40*/  IMAD.MOV.U32 R0, RZ, RZ, R5 ;  /* 0x000000ffff007224 */ /* 0x000fe200078e0005 */
[----:B------:R-:W-:Y:S02]  /*16b50*/  MOV R2, 0x2 ;  /* 0x0000000200027802 */ /* 0x000fe40000000f00 */
[----:B------:R-:W-:Y:S02]  /*16b60*/  MOV R3, 0x16b80 ;  /* 0x00016b8000037802 */ /* 0x000fe40000000f00 */
[----:B------:R-:W-:Y:S05]  /*16b70*/  CALL.REL.NOINC `($__internal_10_$__cuda_sm70_shflsync_up_p) ;  /* 0x0000131000007944 */ /* 0x000fea0003c00000 */
[----:B------:R-:W-:Y:S01]  /*16b80*/  SEL R0, R4, RZ, P4 ;  /* 0x000000ff04007207 */ /* 0x000fe20002000000 */
[----:B------:R-:W-:Y:S01]  /*16b90*/  IMAD.MOV.U32 R2, RZ, RZ, 0x4 ;  /* 0x00000004ff027424 */ /* 0x000fe200078e00ff */
[----:B------:R-:W-:-:S03]  /*16ba0*/  MOV R3, 0x16bd0 ;  /* 0x00016bd000037802 */ /* 0x000fc60000000f00 */
[----:B------:R-:W-:Y:S02]  /*16bb0*/  IMAD.IADD R0, R5, 0x1, R0 ;  /* 0x0000000105007824 */ /* 0x000fe400078e0200 */
        /* <DEDUP_REMOVED lines=14> */
[----:B------:R-:W-:Y:S01]  /*16ca0*/  IMAD.IADD R4, R0, 0x1, R4 ;  /* 0x0000000100047824 */ /* 0x000fe200078e0204 */
[----:B------:R-:W-:-:S03]  /*16cb0*/  MOV R0, 0x1f ;  /* 0x0000001f00007802 */ /* 0x000fc60000000f00 */
[----:B------:R-:W-:Y:S02]  /*16cc0*/  IMAD.MOV.U32 R5, RZ, RZ, R4 ;  /* 0x000000ffff057224 */ /* 0x000fe400078e0004 */
[----:B------:R-:W-:Y:S05]  /*16cd0*/  CALL.REL.NOINC `($__internal_9_$__cuda_sm70_shflsync_idx_p) ;  /* 0x0000116000007944 */ /* 0x000fea0003c00000 */
[----:B------:R-:W-:Y:S05]  /*16ce0*/  BRA `(.L_x_523) ;  /* 0xfffe987000007947 */ /* 0x000fea000383ffff */
.L_x_386:
[----:B------:R-:W-:Y:S02]  /*16cf0*/  SEL R0, RZ, 0x1, P0 ;  /* 0x00000001ff007807 */ /* 0x000fe40000000000 */
[----:B------:R-:W-:Y:S02]  /*16d00*/  MOV R2, 0x16d20 ;  /* 0x00016d2000027802 */ /* 0x000fe40000000f00 */
[----:B------:R-:W-:Y:S05]  /*16d10*/  CALL.REL.NOINC `($__internal_11_$__cuda_sm70_votesync_ballot) ;  /* 0x000011e000007944 */ /* 0x000fea0003c00000 */
[----:B------:R-:W-:Y:S01]  /*16d20*/  MOV R10, R0 ;  /* 0x00000000000a7202 */ /* 0x000fe20000000f00 */
[----:B------:R-:W-:Y:S05]  /*16d30*/  BRA `(.L_x_524) ;  /* 0xfffe98b000007947 */ /* 0x000fea000383ffff */
.L_x_387:
[----:B------:R-:W-:Y:S01]  /*16d40*/  IMAD.MOV.U32 R5, RZ, RZ, R9 ;  /* 0x000000ffff057224 */ /* 0x000fe200078e0009 */
[----:B------:R-:W-:Y:S01]  /*16d50*/  MOV R3, R6 ;  /* 0x0000000600037202 */ /* 0x000fe20000000f00 */
[----:B-1----:R-:W-:Y:S01]  /*16d60*/  IMAD.MOV.U32 R0, RZ, RZ, 0x1f ;  /* 0x0000001fff007424 */ /* 0x002fe200078e00ff */
[----:B------:R-:W-:Y:S02]  /*16d70*/  MOV R2, 0x16d90 ;  /* 0x00016d9000027802 */ /* 0x000fe40000000f00 */
[----:B------:R-:W-:Y:S05]  /*16d80*/  CALL.REL.NOINC `($__internal_9_$__cuda_sm70_shflsync_idx_p) ;  /* 0x000010b000007944 */ /* 0x000fea0003c00000 */
[----:B------:R-:W-:Y:S01]  /*16d90*/  IMAD.MOV.U32 R12, RZ, RZ, R0 ;  /* 0x000000ffff0c7224 */ /* 0x000fe200078e0000 */
[----:B------:R-:W-:Y:S01]  /*16da0*/  MOV R5, R8 ;  /* 0x0000000800057202 */ /* 0x000fe20000000f00 */
[----:B------:R-:W-:Y:S01]  /*16db0*/  IMAD.MOV.U32 R7, RZ, RZ, RZ ;  /* 0x000000ffff077224 */ /* 0x000fe200078e00ff */
[----:B------:R-:W-:Y:S01]  /*16dc0*/  MOV R3, R6 ;  /* 0x0000000600037202 */ /* 0x000fe20000000f00 */
[----:B------:R-:W-:Y:S01]  /*16dd0*/  IMAD.MOV.U32 R0, RZ, RZ, 0x1f ;  /* 0x0000001fff007424 */ /* 0x000fe200078e00ff */
[----:B------:R-:W-:-:S02]  /*16de0*/  MOV R2, 0x16e00 ;  /* 0x00016e0000027802 */ /* 0x000fc40000000f00 */
[----:B------:R-:W-:Y:S05]  /*16df0*/  CALL.REL.NOINC `($__internal_9_$__cuda_sm70_shflsync_idx_p) ;  /* 0x0000104000007944 */ /* 0x000fea0003c00000 */
[----:B------:R-:W-:Y:S01]  /*16e00*/  MOV R9, R0 ;  /* 0x0000000000097202 */ /* 0x000fe20000000f00 */
[----:B------:R-:W-:Y:S05]  /*16e10*/  BRA `(.L_x_525) ;  /* 0xfffe984000007947 */ /* 0x000fea000383ffff */
.L_x_390:
[----:B------:R-:W-:Y:S01]  /*16e20*/  IMAD.MOV.U32 R5, RZ, RZ, R4 ;  /* 0x000000ffff057224 */ /* 0x000fe200078e0004 */
[----:B-1----:R-:W-:-:S02]  /*16e30*/  MOV R0, 0x1f ;  /* 0x0000001f00007802 */ /* 0x002fc40000000f00 */
[----:B------:R-:W-:Y:S02]  /*16e40*/  MOV R2, 0x16e60 ;  /* 0x00016e6000027802 */ /* 0x000fe40000000f00 */
[----:B--234-:R-:W-:Y:S05]  /*16e50*/  CALL.REL.NOINC `($__internal_9_$__cuda_sm70_shflsync_idx_p) ;  /* 0x00000fe000007944 */ /* 0x01cfea0003c00000 */
[----:B------:R-:W-:Y:S01]  /*16e60*/  MOV R7, R0 ;  /* 0x0000000000077202 */ /* 0x000fe20000000f00 */
[----:B------:R-:W-:Y:S05]  /*16e70*/  BRA `(.L_x_389) ;  /* 0xfffe984000007947 */ /* 0x000fea000383ffff */
.L_x_459:
[----:B------:R3:W5:Y:S01]  /*16e80*/  LDL R2, [R1+0x24] ;  /* 0x0000240001027983 */ /* 0x0007620000100800 */
[----:B------:R-:W-:Y:S02]  /*16e90*/  MOV R5, 0x2 ;  /* 0x0000000200057802 */ /* 0x000fe40000000f00 */
[----:B------:R-:W-:Y:S02]  /*16ea0*/  MOV R3, 0x16ec0 ;  /* 0x00016ec000037802 */ /* 0x000fe40000000f00 */
[----:B-123-5:R-:W-:Y:S05]  /*16eb0*/  CALL.REL.NOINC `($__internal_8_$__cuda_sm70_shflsync_bfly_p) ;  /* 0x00000f3000007944 */ /* 0x02efea0003c00000 */
[----:B------:R-:W-:Y:S01]  /*16ec0*/  MOV R0, R5 ;  /* 0x0000000500007202 */ /* 0x000fe20000000f00 */
[----:B------:R-:W-:Y:S05]  /*16ed0*/  BRA `(.L_x_526) ;  /* 0xffffa19000007947 */ /* 0x000fea000383ffff */
.L_x_460:
[----:B------:R-:W-:Y:S01]  /*16ee0*/  IMAD.MOV.U32 R2, RZ, RZ, R0 ;  /* 0x000000ffff027224 */ /* 0x000fe200078e0000 */
[----:B------:R-:W-:Y:S02]  /*16ef0*/  MOV R5, 0x1 ;  /* 0x0000000100057802 */ /* 0x000fe40000000f00 */
[----:B------:R-:W-:Y:S02]  /*16f00*/  MOV R3, 0x16f20 ;  /* 0x00016f2000037802 */ /* 0x000fe40000000f00 */
[----:B-1----:R-:W-:Y:S05]  /*16f10*/  CALL.REL.NOINC `($__internal_8_$__cuda_sm70_shflsync_bfly_p) ;  /* 0x00000ed000007944 */ /* 0x002fea0003c00000 */
[----:B------:R1:W5:Y:S01]  /*16f20*/  LDL R2, [R1+0x28] ;  /* 0x0000280001027983 */ /* 0x0003620000100800 */
[----:B------:R-:W-:Y:S01]  /*16f30*/  FADD.FTZ R0, R0, R5 ;  /* 0x0000000500007221 */ /* 0x000fe20000010000 */
[----:B------:R-:W-:-:S02]  /*16f40*/  MOV R5, 0x2 ;  /* 0x0000000200057802 */ /* 0x000fc40000000f00 */
[----:B------:R-:W-:Y:S02]  /*16f50*/  MOV R3, 0x16f70 ;  /* 0x00016f7000037802 */ /* 0x000fe40000000f00 */
[----:B-1---5:R-:W-:Y:S05]  /*16f60*/  CALL.REL.NOINC `($__internal_8_$__cuda_sm70_shflsync_bfly_p) ;  /* 0x00000e8000007944 */ /* 0x022fea0003c00000 */
[----:B------:R-:W2:Y:S01]  /*16f70*/  LDL.LU R2, [R1+0x28] ;  /* 0x0000280001027983 */ /* 0x000ea20000300800 */
[----:B------:R-:W-:Y:S01]  /*16f80*/  MOV R3, 0x16fd0 ;  /* 0x00016fd000037802 */ /* 0x000fe20000000f00 */
[----:B--2---:R-:W-:Y:S01]  /*16f90*/  FADD.FTZ R4, R2, R5 ;  /* 0x0000000502047221 */ /* 0x004fe20000010000 */
[----:B------:R-:W-:-:S04]  /*16fa0*/  MOV R5, 0x1 ;  /* 0x0000000100057802 */ /* 0x000fc80000000f00 */
[----:B------:R-:W-:Y:S02]  /*16fb0*/  MOV R2, R4 ;  /* 0x0000000400027202 */ /* 0x000fe40000000f00 */
[----:B------:R-:W-:Y:S05]  /*16fc0*/  CALL.REL.NOINC `($__internal_8_$__cuda_sm70_shflsync_bfly_p) ;  /* 0x00000e2000007944 */ /* 0x000fea0003c00000 */
[----:B------:R-:W-:Y:S01]  /*16fd0*/  MOV R3, R5 ;  /* 0x0000000500037202 */ /* 0x000fe20000000f00 */
[----:B------:R-:W-:Y:S05]  /*16fe0*/  BRA `(.L_x_527) ;  /* 0xffffa11000007947 */ /* 0x000fea000383ffff */
.L_x_467:
[----:B--234-:R-:W-:Y:S01]  /*16ff0*/  IMAD.MOV.U32 R5, RZ, RZ, R14 ;  /* 0x000000ffff057224 */ /* 0x01cfe200078e000e */
[----:B------:R-:W-:Y:S01]  /*17000*/  MOV R3, RZ ;  /* 0x000000ff00037202 */ /* 0x000fe20000000f00 */
[----:B------:R-:W-:Y:S01]  /*17010*/  IMAD.MOV.U32 R0, RZ, RZ, 0x181f ;  /* 0x0000181fff007424 */ /* 0x000fe200078e00ff */
[----:B------:R-:W-:Y:S02]  /*17020*/  MOV R2, 0x17040 ;  /* 0x0001704000027802 */ /* 0x000fe40000000f00 */
[----:B-1----:R-:W-:Y:S05]  /*17030*/  CALL.REL.NOINC `($__internal_9_$__cuda_sm70_shflsync_idx_p) ;  /* 0x00000e0000007944 */ /* 0x002fea0003c00000 */
[----:B------:R-:W-:Y:S01]  /*17040*/  MOV R10, R0 ;  /* 0x00000000000a7202 */ /* 0x000fe20000000f00 */
[----:B------:R-:W-:Y:S05]  /*17050*/  BRA `(.L_x_528) ;  /* 0xffffbde000007947 */ /* 0x000fea000383ffff */
.L_x_468:
[----:B------:R-:W-:Y:S01]  /*17060*/  IMAD.MOV.U32 R5, RZ, RZ, R15 ;  /* 0x000000ffff057224 */ /* 0x000fe200078e000f */
[----:B------:R-:W-:Y:S01]  /*17070*/  MOV R3, RZ ;  /* 0x000000ff00037202 */ /* 0x000fe20000000f00 */
[----:B------:R-:W-:Y:S01]  /*17080*/  IMAD.MOV.U32 R0, RZ, RZ, 0x181f ;  /* 0x0000181fff007424 */ /* 0x000fe200078e00ff */
[----:B------:R-:W-:Y:S02]  /*17090*/  MOV R2, 0x170b0 ;  /* 0x000170b000027802 */ /* 0x000fe40000000f00 */
[----:B-123--:R-:W-:Y:S05]  /*170a0*/  CALL.REL.NOINC `($__internal_9_$__cuda_sm70_shflsync_idx_p) ;  /* 0x00000d9000007944 */ /* 0x00efea0003c00000 */
[----:B------:R-:W-:Y:S05]  /*170b0*/  BRA `(.L_x_529) ;  /* 0xffffbda000007947 */ /* 0x000fea000383ffff */
.L_x_471:
[----:B-1----:R-:W-:Y:S01]  /*170c0*/  IMAD.MOV.U32 R5, RZ, RZ, R14 ;  /* 0x000000ffff057224 */ /* 0x002fe200078e000e */
[----:B------:R-:W-:Y:S01]  /*170d0*/  MOV R3, 0x1 ;  /* 0x0000000100037802 */ /* 0x000fe20000000f00 */
[----:B--2---:R-:W-:Y:S01]  /*170e0*/  IMAD.MOV.U32 R0, RZ, RZ, 0x181f ;  /* 0x0000181fff007424 */ /* 0x004fe200078e00ff */
[----:B------:R-:W-:-:S02]  /*170f0*/  MOV R2, 0x17110 ;  /* 0x0001711000027802 */ /* 0x000fc40000000f00 */
[----:B---34-:R-:W-:Y:S05]  /*17100*/  CALL.REL.NOINC `($__internal_9_$__cuda_sm70_shflsync_idx_p) ;  /* 0x00000d3000007944 */ /* 0x018fea0003c00000 */
[----:B------:R-:W-:Y:S01]  /*17110*/  IMAD.MOV.U32 R10, RZ, RZ, R0 ;  /* 0x000000ffff0a7224 */ /* 0x000fe200078e0000 */
[----:B------:R-:W-:Y:S01]  /*17120*/  MOV R3, 0x1 ;  /* 0x0000000100037802 */ /* 0x000fe20000000f00 */
[----:B------:R-:W-:Y:S01]  /*17130*/  IMAD.MOV.U32 R5, RZ, RZ, R15 ;  /* 0x000000ffff057224 */ /* 0x000fe200078e000f */
[----:B------:R-:W-:-:S02]  /*17140*/  MOV R0, 0x181f ;  /* 0x0000181f00007802 */ /* 0x000fc40000000f00 */
[----:B------:R-:W-:Y:S02]  /*17150*/  MOV R2, 0x17170 ;  /* 0x0001717000027802 */ /* 0x000fe40000000f00 */
[----:B------:R-:W-:Y:S05]  /*17160*/  CALL.REL.NOINC `($__internal_9_$__cuda_sm70_shflsync_idx_p) ;  /* 0x00000cd000007944 */ /* 0x000fea0003c00000 */
[----:B------:R-:W-:Y:S05]  /*17170*/  BRA `(.L_x_530) ;  /* 0xffffbe9000007947 */ /* 0x000fea000383ffff */
.L_x_474:
[----:B-1----:R-:W-:Y:S01]  /*17180*/  IMAD.MOV.U32 R5, RZ, RZ, R14 ;  /* 0x000000ffff057224 */ /* 0x002fe200078e000e */
[----:B------:R-:W-:Y:S01]  /*17190*/  MOV R3, 0x2 ;  /* 0x0000000200037802 */ /* 0x000fe20000000f00 */
[----:B--2---:R-:W-:Y:S01]  /*171a0*/  IMAD.MOV.U32 R0, RZ, RZ, 0x181f ;  /* 0x0000181fff007424 */ /* 0x004fe200078e00ff */
[----:B------:R-:W-:Y:S02]  /*171b0*/  MOV R2, 0x171d0 ;  /* 0x000171d000027802 */ /* 0x000fe40000000f00 */
[----:B---34-:R-:W-:Y:S05]  /*171c0*/  CALL.REL.NOINC `($__internal_9_$__cuda_sm70_shflsync_idx_p) ;  /* 0x00000c7000007944 */ /* 0x018fea0003c00000 */
[----:B------:R-:W-:Y:S01]  /*171d0*/  MOV R10, R0 ;  /* 0x00000000000a7202 */ /* 0x000fe20000000f00 */
[----:B------:R-:W-:Y:S05]  /*171e0*/  BRA `(.L_x_531) ;  /* 0xffffbf9000007947 */ /* 0x000fea000383ffff */
.L_x_475:
[----:B-1----:R-:W-:Y:S01]  /*171f0*/  IMAD.MOV.U32 R5, RZ, RZ, R15 ;  /* 0x000000ffff057224 */ /* 0x002fe200078e000f */
[----:B------:R-:W-:Y:S01]  /*17200*/  MOV R3, 0x2 ;  /* 0x0000000200037802 */ /* 0x000fe20000000f00 */
[----:B--2---:R-:W-:Y:S01]  /*17210*/  IMAD.MOV.U32 R0, RZ, RZ, 0x181f ;  /* 0x0000181fff007424 */ /* 0x004fe200078e00ff */
[----:B------:R-:W-:Y:S02]  /*17220*/  MOV R2, 0x17240 ;  /* 0x0001724000027802 */ /* 0x000fe40000000f00 */
[----:B---34-:R-:W-:Y:S05]  /*17230*/  CALL.REL.NOINC `($__internal_9_$__cuda_sm70_shflsync_idx_p) ;  /* 0x00000c0000007944 */ /* 0x018fea0003c00000 */
[----:B------:R-:W-:Y:S05]  /*17240*/  BRA `(.L_x_532) ;  /* 0xffffbf5000007947 */ /* 0x000fea000383ffff */
.L_x_478:
[----:B-1----:R-:W-:Y:S01]  /*17250*/  IMAD.MOV.U32 R5, RZ, RZ, R14 ;  /* 0x000000ffff057224 */ /* 0x002fe200078e000e */
[----:B------:R-:W-:Y:S01]  /*17260*/  MOV R3, 0x3 ;  /* 0x0000000300037802 */ /* 0x000fe20000000f00 */
[----:B---3--:R-:W-:Y:S01]  /*17270*/  IMAD.MOV.U32 R0, RZ, RZ, 0x181f ;  /* 0x0000181fff007424 */ /* 0x008fe200078e00ff */
[----:B------:R-:W-:-:S02]  /*17280*/  MOV R2, 0x172a0 ;  /* 0x000172a000027802 */ /* 0x000fc40000000f00 */
[----:B--2-4-:R-:W-:Y:S05]  /*17290*/  CALL.REL.NOINC `($__internal_9_$__cuda_sm70_shflsync_idx_p) ;  /* 0x00000ba000007944 */ /* 0x014fea0003c00000 */
[----:B------:R-:W-:Y:S01]  /*172a0*/  IMAD.MOV.U32 R8, RZ, RZ, R0 ;  /* 0x000000ffff087224 */ /* 0x000fe200078e0000 */
[----:B------:R-:W-:Y:S01]  /*172b0*/  MOV R3, 0x3 ;  /* 0x0000000300037802 */ /* 0x000fe20000000f00 */
[----:B------:R-:W-:Y:S01]  /*172c0*/  IMAD.MOV.U32 R5, RZ, RZ, R15 ;  /* 0x000000ffff057224 */ /* 0x000fe200078e000f */
[----:B------:R-:W-:-:S02]  /*172d0*/  MOV R0, 0x181f ;  /* 0x0000181f00007802 */ /* 0x000fc40000000f00 */
[----:B------:R-:W-:Y:S02]  /*172e0*/  MOV R2, 0x17300 ;  /* 0x0001730000027802 */ /* 0x000fe40000000f00 */
[----:B------:R-:W-:Y:S05]  /*172f0*/  CALL.REL.NOINC `($__internal_9_$__cuda_sm70_shflsync_idx_p) ;  /* 0x00000b4000007944 */ /* 0x000fea0003c00000 */
[----:B------:R-:W-:Y:S05]  /*17300*/  BRA `(.L_x_533) ;  /* 0xffffc01000007947 */ /* 0x000fea000383ffff */
.L_x_480:
[----:B------:R-:W-:Y:S01]  /*17310*/  IMAD.MOV.U32 R5, RZ, RZ, R12 ;  /* 0x000000ffff057224 */ /* 0x000fe200078e000c */
[----:B------:R-:W-:Y:S01]  /*17320*/  MOV R3, RZ ;  /* 0x000000ff00037202 */ /* 0x000fe20000000f00 */
[----:B------:R-:W-:Y:S01]  /*17330*/  IMAD.MOV.U32 R0, RZ, RZ, 0x1c1f ;  /* 0x00001c1fff007424 */ /* 0x000fe200078e00ff */
[----:B------:R-:W-:Y:S02]  /*17340*/  MOV R2, 0x17360 ;  /* 0x0001736000027802 */ /* 0x000fe40000000f00 */
[----:B------:R-:W-:Y:S05]  /*17350*/  CALL.REL.NOINC `($__internal_9_$__cuda_sm70_shflsync_idx_p) ;  /* 0x00000ae000007944 */ /* 0x000fea0003c00000 */
[----:B------:R-:W-:Y:S01]  /*17360*/  MOV R4, R0 ;  /* 0x0000000000047202 */ /* 0x000fe20000000f00 */
[----:B------:R-:W-:Y:S05]  /*17370*/  BRA `(.L_x_534) ;  /* 0xffffc32000007947 */ /* 0x000fea000383ffff */
.L_x_481:
[----:B------:R-:W-:Y:S01]  /*17380*/  IMAD.MOV.U32 R5, RZ, RZ, R14 ;  /* 0x000000ffff057224 */ /* 0x000fe200078e000e */
[----:B------:R-:W-:Y:S01]  /*17390*/  MOV R3, RZ ;  /* 0x000000ff00037202 */ /* 0x000fe20000000f00 */
[----:B------:R-:W-:Y:S01]  /*173a0*/  IMAD.MOV.U32 R0, RZ, RZ, 0x1c1f ;  /* 0x00001c1fff007424 */ /* 0x000fe200078e00ff */
[----:B------:R-:W-:Y:S02]  /*173b0*/  MOV R2, 0x173d0 ;  /* 0x000173d000027802 */ /* 0x000fe40000000f00 */
[----:B-12---:R-:W-:Y:S05]  /*173c0*/  CALL.REL.NOINC `($__internal_9_$__cuda_sm70_shflsync_idx_p) ;  /* 0x00000a7000007944 */ /* 0x006fea0003c00000 */
[----:B------:R-:W-:Y:S05]  /*173d0*/  BRA `(.L_x_535) ;  /* 0xffffc2e000007947 */ /* 0x000fea000383ffff */
.L_x_484:
[----:B------:R-:W-:Y:S01]  /*173e0*/  IMAD.MOV.U32 R5, RZ, RZ, R12 ;  /* 0x000000ffff057224 */ /* 0x000fe200078e000c */
[----:B----4-:R-:W-:Y:S01]  /*173f0*/  MOV R3, 0x1 ;  /* 0x0000000100037802 */ /* 0x010fe20000000f00 */
[----:B------:R-:W-:Y:S01]  /*17400*/  IMAD.MOV.U32 R0, RZ, RZ, 0x1c1f ;  /* 0x00001c1fff007424 */ /* 0x000fe200078e00ff */
[----:B------:R-:W-:-:S02]  /*17410*/  MOV R2, 0x17430 ;  /* 0x0001743000027802 */ /* 0x000fc40000000f00 */
[----:B-123--:R-:W-:Y:S05]  /*17420*/  CALL.REL.NOINC `($__internal_9_$__cuda_sm70_shflsync_idx_p) ;  /* 0x00000a1000007944 */ /* 0x00efea0003c00000 */
[----:B------:R-:W-:Y:S01]  /*17430*/  IMAD.MOV.U32 R4, RZ, RZ, R0 ;  /* 0x000000ffff047224 */ /* 0x000fe200078e0000 */
[----:B------:R-:W-:Y:S01]  /*17440*/  MOV R3, 0x1 ;  /* 0x0000000100037802 */ /* 0x000fe20000000f00 */
[----:B------:R-:W-:Y:S01]  /*17450*/  IMAD.MOV.U32 R5, RZ, RZ, R14 ;  /* 0x000000ffff057224 */ /* 0x000fe200078e000e */
[----:B------:R-:W-:-:S02]  /*17460*/  MOV R0, 0x1c1f ;  /* 0x00001c1f00007802 */ /* 0x000fc40000000f00 */
[----:B------:R-:W-:Y:S02]  /*17470*/  MOV R2, 0x17490 ;  /* 0x0001749000027802 */ /* 0x000fe40000000f00 */
[----:B------:R-:W-:Y:S05]  /*17480*/  CALL.REL.NOINC `($__internal_9_$__cuda_sm70_shflsync_idx_p) ;  /* 0x000009b000007944 */ /* 0x000fea0003c00000 */
[----:B------:R-:W-:Y:S05]  /*17490*/  BRA `(.L_x_536) ;  /* 0xffffce8000007947 */ /* 0x000fea000383ffff */
.L_x_488:
[----:B------:R-:W-:Y:S01]  /*174a0*/  IMAD.MOV.U32 R5, RZ, RZ, R12 ;  /* 0x000000ffff057224 */ /* 0x000fe200078e000c */
[----:B------:R-:W-:Y:S01]  /*174b0*/  MOV R3, RZ ;  /* 0x000000ff00037202 */ /* 0x000fe20000000f00 */
[----:B------:R-:W-:Y:S01]  /*174c0*/  IMAD.MOV.U32 R0, RZ, RZ, 0x181f ;  /* 0x0000181fff007424 */ /* 0x000fe200078e00ff */
[----:B------:R-:W-:Y:S02]  /*174d0*/  MOV R2, 0x174f0 ;  /* 0x000174f000027802 */ /* 0x000fe40000000f00 */
[----:B------:R-:W-:Y:S05]  /*174e0*/  CALL.REL.NOINC `($__internal_9_$__cuda_sm70_shflsync_idx_p) ;  /* 0x0000095000007944 */ /* 0x000fea0003c00000 */
[----:B------:R-:W-:Y:S01]  /*174f0*/  MOV R10, R0 ;  /* 0x00000000000a7202 */ /* 0x000fe20000000f00 */
[----:B------:R-:W-:Y:S05]  /*17500*/  BRA `(.L_x_537) ;  /* 0xffffde7000007947 */ /* 0x000fea000383ffff */
.L_x_489:
[----:B------:R-:W-:Y:S01]  /*17510*/  IMAD.MOV.U32 R5, RZ, RZ, R15 ;  /* 0x000000ffff057224 */ /* 0x000fe200078e000f */
[----:B------:R-:W-:Y:S01]  /*17520*/  MOV R3, RZ ;  /* 0x000000ff00037202 */ /* 0x000fe20000000f00 */
[----:B------:R-:W-:Y:S01]  /*17530*/  IMAD.MOV.U32 R0, RZ, RZ, 0x181f ;  /* 0x0000181fff007424 */ /* 0x000fe200078e00ff */
[----:B------:R-:W-:Y:S02]  /*17540*/  MOV R2, 0x17560 ;  /* 0x0001756000027802 */ /* 0x000fe40000000f00 */
[----:B-12---:R-:W-:Y:S05]  /*17550*/  CALL.REL.NOINC `($__internal_9_$__cuda_sm70_shflsync_idx_p) ;  /* 0x000008e000007944 */ /* 0x006fea0003c00000 */
[----:B------:R-:W-:Y:S05]  /*17560*/  BRA `(.L_x_538) ;  /* 0xffffde3000007947 */ /* 0x000fea000383ffff */
.L_x_492:
[----:B--2---:R-:W-:Y:S01]  /*17570*/  IMAD.MOV.U32 R5, RZ, RZ, R12 ;  /* 0x000000ffff057224 */ /* 0x004fe200078e000c */
[----:B------:R-:W-:Y:S01]  /*17580*/  MOV R3, 0x1 ;  /* 0x0000000100037802 */ /* 0x000fe20000000f00 */
[----:B----4-:R-:W-:Y:S01]  /*17590*/  IMAD.MOV.U32 R0, RZ, RZ, 0x181f ;  /* 0x0000181fff007424 */ /* 0x010fe200078e00ff */
[----:B------:R-:W-:-:S02]  /*175a0*/  MOV R2, 0x175c0 ;  /* 0x000175c000027802 */ /* 0x000fc40000000f00 */
[----:B-1-3--:R-:W-:Y:S05]  /*175b0*/  CALL.REL.NOINC `($__internal_9_$__cuda_sm70_shflsync_idx_p) ;  /* 0x0000088000007944 */ /* 0x00afea0003c00000 */
[----:B------:R-:W-:Y:S01]  /*175c0*/  IMAD.MOV.U32 R10, RZ, RZ, R0 ;  /* 0x000000ffff0a7224 */ /* 0x000fe200078e0000 */
[----:B------:R-:W-:Y:S01]  /*175d0*/  MOV R3, 0x1 ;  /* 0x0000000100037802 */ /* 0x000fe20000000f00 */
[----:B------:R-:W-:Y:S01]  /*175e0*/  IMAD.MOV.U32 R5, RZ, RZ, R15 ;  /* 0x000000ffff057224 */ /* 0x000fe200078e000f */
[----:B------:R-:W-:-:S02]  /*175f0*/  MOV R0, 0x181f ;  /* 0x0000181f00007802 */ /* 0x000fc40000000f00 */
[----:B------:R-:W-:Y:S02]  /*17600*/  MOV R2, 0x17620 ;  /* 0x0001762000027802 */ /* 0x000fe40000000f00 */
[----:B------:R-:W-:Y:S05]  /*17610*/  CALL.REL.NOINC `($__internal_9_$__cuda_sm70_shflsync_idx_p) ;  /* 0x0000082000007944 */ /* 0x000fea0003c00000 */
[----:B------:R-:W-:Y:S05]  /*17620*/  BRA `(.L_x_539) ;  /* 0xffffdf3000007947 */ /* 0x000fea000383ffff */
.L_x_495:
[----:B-1----:R-:W-:Y:S01]  /*17630*/  IMAD.MOV.U32 R5, RZ, RZ, R12 ;  /* 0x000000ffff057224 */ /* 0x002fe200078e000c */
[----:B------:R-:W-:Y:S01]  /*17640*/  MOV R3, 0x2 ;  /* 0x0000000200037802 */ /* 0x000fe20000000f00 */
[----:B----4-:R-:W-:Y:S01]  /*17650*/  IMAD.MOV.U32 R0, RZ, RZ, 0x181f ;  /* 0x0000181fff007424 */ /* 0x010fe200078e00ff */
[----:B------:R-:W-:Y:S02]  /*17660*/  MOV R2, 0x17680 ;  /* 0x0001768000027802 */ /* 0x000fe40000000f00 */
[----:B--23--:R-:W-:Y:S05]  /*17670*/  CALL.REL.NOINC `($__internal_9_$__cuda_sm70_shflsync_idx_p) ;  /* 0x000007c000007944 */ /* 0x00cfea0003c00000 */
[----:B------:R-:W-:Y:S01]  /*17680*/  MOV R10, R0 ;  /* 0x00000000000a7202 */ /* 0x000fe20000000f00 */
[----:B------:R-:W-:Y:S05]  /*17690*/  BRA `(.L_x_540) ;  /* 0xffffe03000007947 */ /* 0x000fea000383ffff */
.L_x_496:
[----:B------:R-:W-:Y:S01]  /*176a0*/  IMAD.MOV.U32 R5, RZ, RZ, R15 ;  /* 0x000000ffff057224 */ /* 0x000fe200078e000f */
[----:B------:R-:W-:Y:S01]  /*176b0*/  MOV R3, 0x2 ;  /* 0x0000000200037802 */ /* 0x000fe20000000f00 */
[----:B----4-:R-:W-:Y:S01]  /*176c0*/  IMAD.MOV.U32 R0, RZ, RZ, 0x181f ;  /* 0x0000181fff007424 */ /* 0x010fe200078e00ff */
[----:B------:R-:W-:Y:S02]  /*176d0*/  MOV R2, 0x176f0 ;  /* 0x000176f000027802 */ /* 0x000fe40000000f00 */
[----:B-123--:R-:W-:Y:S05]  /*176e0*/  CALL.REL.NOINC `($__internal_9_$__cuda_sm70_shflsync_idx_p) ;  /* 0x0000075000007944 */ /* 0x00efea0003c00000 */
[----:B------:R-:W-:Y:S05]  /*176f0*/  BRA `(.L_x_541) ;  /* 0xffffdff000007947 */ /* 0x000fea000383ffff */
.L_x_499:
[----:B-1----:R-:W-:Y:S01]  /*17700*/  IMAD.MOV.U32 R5, RZ, RZ, R12 ;  /* 0x000000ffff057224 */ /* 0x002fe200078e000c */
[----:B------:R-:W-:Y:S01]  /*17710*/  MOV R3, 0x3 ;  /* 0x0000000300037802 */ /* 0x000fe20000000f00 */
[----:B------:R-:W-:Y:S01]  /*17720*/  IMAD.MOV.U32 R0, RZ, RZ, 0x181f ;  /* 0x0000181fff007424 */ /* 0x000fe200078e00ff */
[----:B------:R-:W-:-:S02]  /*17730*/  MOV R2, 0x17750 ;  /* 0x0001775000027802 */ /* 0x000fc40000000f00 */
[----:B--234-:R-:W-:Y:S05]  /*17740*/  CALL.REL.NOINC `($__internal_9_$__cuda_sm70_shflsync_idx_p) ;  /* 0x000006f000007944 */ /* 0x01cfea0003c00000 */
[----:B------:R-:W-:Y:S01]  /*17750*/  IMAD.MOV.U32 R10, RZ, RZ, R0 ;  /* 0x000000ffff0a7224 */ /* 0x000fe200078e0000 */
[----:B------:R-:W-:Y:S01]  /*17760*/  MOV R3, 0x3 ;  /* 0x0000000300037802 */ /* 0x000fe20000000f00 */
[----:B------:R-:W-:Y:S01]  /*17770*/  IMAD.MOV.U32 R5, RZ, RZ, R15 ;  /* 0x000000ffff057224 */ /* 0x000fe200078e000f */
[----:B------:R-:W-:-:S02]  /*17780*/  MOV R0, 0x181f ;  /* 0x0000181f00007802 */ /* 0x000fc40000000f00 */
[----:B------:R-:W-:Y:S02]  /*17790*/  MOV R2, 0x177b0 ;  /* 0x000177b000027802 */ /* 0x000fe40000000f00 */
[----:B------:R-:W-:Y:S05]  /*177a0*/  CALL.REL.NOINC `($__internal_9_$__cuda_sm70_shflsync_idx_p) ;  /* 0x0000069000007944 */ /* 0x000fea0003c00000 */
[----:B------:R-:W-:Y:S05]  /*177b0*/  BRA `(.L_x_542) ;  /* 0xffffe0b000007947 */ /* 0x000fea000383ffff */
.L_x_501:
[----:B------:R-:W-:Y:S01]  /*177c0*/  IMAD.MOV.U32 R5, RZ, RZ, R111 ;  /* 0x000000ffff057224 */ /* 0x000fe200078e006f */
[----:B------:R-:W-:Y:S01]  /*177d0*/  MOV R3, RZ ;  /* 0x000000ff00037202 */ /* 0x000fe20000000f00 */
[----:B------:R-:W-:Y:S01]  /*177e0*/  IMAD.MOV.U32 R0, RZ, RZ, 0x1f ;  /* 0x0000001fff007424 */ /* 0x000fe200078e00ff */
[----:B------:R-:W-:Y:S02]  /*177f0*/  MOV R2, 0x17810 ;  /* 0x0001781000027802 */ /* 0x000fe40000000f00 */
[----:B------:R-:W-:Y:S05]  /*17800*/  CALL.REL.NOINC `($__internal_9_$__cuda_sm70_shflsync_idx_p) ;  /* 0x0000063000007944 */ /* 0x000fea0003c00000 */
[----:B------:R-:W-:Y:S01]  /*17810*/  MOV R9, R0 ;  /* 0x0000000000097202 */ /* 0x000fe20000000f00 */
[----:B------:R-:W-:Y:S05]  /*17820*/  BRA `(.L_x_543) ;  /* 0xffffe27000007947 */ /* 0x000fea000383ffff */
.L_x_502:
[----:B------:R-:W-:Y:S01]  /*17830*/  IMAD.MOV.U32 R5, RZ, RZ, R111 ;  /* 0x000000ffff057224 */ /* 0x000fe200078e006f */
[----:B------:R-:W-:Y:S01]  /*17840*/  MOV R3, 0x1 ;  /* 0x0000000100037802 */ /* 0x000fe20000000f00 */
[----:B------:R-:W-:Y:S01]  /*17850*/  IMAD.MOV.U32 R0, RZ, RZ, 0x1f ;  /* 0x0000001fff007424 */ /* 0x000fe200078e00ff */
[----:B------:R-:W-:Y:S02]  /*17860*/  MOV R2, 0x17880 ;  /* 0x0001788000027802 */ /* 0x000fe40000000f00 */
[----:B-12---:R-:W-:Y:S05]  /*17870*/  CALL.REL.NOINC `($__internal_9_$__cuda_sm70_shflsync_idx_p) ;  /* 0x000005c000007944 */ /* 0x006fea0003c00000 */
[----:B------:R-:W-:Y:S01]  /*17880*/  MOV R8, R0 ;  /* 0x0000000000087202 */ /* 0x000fe20000000f00 */
[----:B------:R-:W-:Y:S05]  /*17890*/  BRA `(.L_x_544) ;  /* 0xffffe22000007947 */ /* 0x000fea000383ffff */
.L_x_503:
[----:B------:R-:W-:Y:S02]  /*178a0*/  MOV R2, 0x1 ;  /* 0x0000000100027802 */ /* 0x000fe40000000f00 */
[----:B------:R-:W-:-:S02]  /*178b0*/  MOV R3, 0x178d0 ;  /* 0x000178d000037802 */ /* 0x000fc40000000f00 */
[----:B-1234-:R-:W-:Y:S05]  /*178c0*/  CALL.REL.NOINC `($__internal_10_$__cuda_sm70_shflsync_up_p) ;  /* 0x000005c000007944 */ /* 0x01efea0003c00000 */
[----:B------:R-:W-:Y:S05]  /*178d0*/  BRA `(.L_x_545) ;  /* 0xffffe31000007947 */ /* 0x000fea000383ffff */
.L_x_504:
[----:B------:R-:W-:Y:S02]  /*178e0*/  MOV R2, 0x2 ;  /* 0x0000000200027802 */ /* 0x000fe40000000f00 */
[----:B------:R-:W-:-:S02]  /*178f0*/  MOV R3, 0x17910 ;  /* 0x0001791000037802 */ /* 0x000fc40000000f00 */
[----:B--2-4-:R-:W-:Y:S05]  /*17900*/  CALL.REL.NOINC `($__internal_10_$__cuda_sm70_shflsync_up_p) ;  /* 0x0000058000007944 */ /* 0x014fea0003c00000 */
[----:B------:R-:W-:Y:S01]  /*17910*/  SEL R3, R4, RZ, P1 ;  /* 0x000000ff04037207 */ /* 0x000fe20000800000 */
[----:B------:R-:W-:-:S04]  /*17920*/  IMAD.MOV.U32 R2, RZ, RZ, 0x4 ;  /* 0x00000004ff027424 */ /* 0x000fc800078e00ff */
[----:B------:R-:W-:Y:S01]  /*17930*/  IMAD.IADD R0, R0, 0x1, R3 ;  /* 0x0000000100007824 */ /* 0x000fe200078e0203 */
        /* <DEDUP_REMOVED lines=20> */
.L_x_508:
[----:B------:R-:W-:Y:S02]  /*17a80*/  MOV R2, 0x1 ;  /* 0x0000000100027802 */ /* 0x000fe40000000f00 */
[----:B------:R-:W-:Y:S02]  /*17a90*/  MOV R3, 0x17ab0 ;  /* 0x00017ab000037802 */ /* 0x000fe40000000f00 */
[----:B------:R-:W-:Y:S05]  /*17aa0*/  CALL.REL.NOINC `($__internal_10_$__cuda_sm70_shflsync_up_p) ;  /* 0x000003e000007944 */ /* 0x000fea0003c00000 */
[----:B------:R-:W-:Y:S01]  /*17ab0*/  MOV R2, R4 ;  /* 0x0000000400027202 */ /* 0x000fe20000000f00 */
[----:B------:R-:W-:Y:S05]  /*17ac0*/  BRA `(.L_x_547) ;  /* 0xffffe38000007947 */ /* 0x000fea000383ffff */
.L_x_509:
        /* <DEDUP_REMOVED lines=26> */
.L_x_511:
[----:B------:R-:W-:Y:S02]  /*17c70*/  SEL R0, RZ, 0x1, P0 ;  /* 0x00000001ff007807 */ /* 0x000fe40000000000 */
[----:B------:R-:W-:Y:S02]  /*17c80*/  MOV R2, 0x17ca0 ;  /* 0x00017ca000027802 */ /* 0x000fe40000000f00 */
[----:B-1----:R-:W-:Y:S05]  /*17c90*/  CALL.REL.NOINC `($__internal_11_$__cuda_sm70_votesync_ballot) ;  /* 0x0000026000007944 */ /* 0x002fea0003c00000 */
[----:B------:R-:W-:Y:S01]  /*17ca0*/  MOV R10, R0 ;  /* 0x00000000000a7202 */ /* 0x000fe20000000f00 */
[----:B------:R-:W-:Y:S05]  /*17cb0*/  BRA `(.L_x_549) ;  /* 0xffffe32000007947 */ /* 0x000fea000383ffff */
.L_x_512:
[----:B------:R-:W-:Y:S01]  /*17cc0*/  IMAD.MOV.U32 R5, RZ, RZ, R6 ;  /* 0x000000ffff057224 */ /* 0x000fe200078e0006 */
[----:B------:R-:W-:Y:S01]  /*17cd0*/  MOV R3, R8 ;  /* 0x0000000800037202 */ /* 0x000fe20000000f00 */
[----:B--2---:R-:W-:Y:S01]  /*17ce0*/  IMAD.MOV.U32 R0, RZ, RZ, 0x1f ;  /* 0x0000001fff007424 */ /* 0x004fe200078e00ff */
[----:B------:R-:W-:Y:S02]  /*17cf0*/  MOV R2, 0x17d10 ;  /* 0x00017d1000027802 */ /* 0x000fe40000000f00 */
[----:B-1----:R-:W-:Y:S05]  /*17d00*/  CALL.REL.NOINC `($__internal_9_$__cuda_sm70_shflsync_idx_p) ;  /* 0x0000013000007944 */ /* 0x002fea0003c00000 */
[----:B------:R-:W-:Y:S01]  /*17d10*/  IMAD.MOV.U32 R12, RZ, RZ, R0 ;  /* 0x000000ffff0c7224 */ /* 0x000fe200078e0000 */
[----:B------:R-:W-:Y:S01]  /*17d20*/  MOV R3, R8 ;  /* 0x0000000800037202 */ /* 0x000fe20000000f00 */
[----:B------:R-:W-:Y:S01]  /*17d30*/  IMAD.MOV.U32 R5, RZ, RZ, R7 ;  /* 0x000000ffff057224 */ /* 0x000fe200078e0007 */
[----:B------:R-:W-:Y:S02]  /*17d40*/  MOV R0, 0x1f ;  /* 0x0000001f00007802 */ /* 0x000fe40000000f00 */
[----:B------:R-:W-:-:S02]  /*17d50*/  MOV R2, 0x17d70 ;  /* 0x00017d7000027802 */ /* 0x000fc40000000f00 */
[----:B------:R-:W-:Y:S05]  /*17d60*/  CALL.REL.NOINC `($__internal_9_$__cuda_sm70_shflsync_idx_p) ;  /* 0x000000d000007944 */ /* 0x000fea0003c00000 */
[----:B------:R-:W-:Y:S01]  /*17d70*/  MOV R7, R0 ;  /* 0x0000000000077202 */ /* 0x000fe20000000f00 */
[----:B------:R-:W-:Y:S05]  /*17d80*/  BRA `(.L_x_550) ;  /* 0xffffe2c000007947 */ /* 0x000fea000383ffff */
.L_x_515:
[----:B------:R-:W-:Y:S01]  /*17d90*/  IMAD.MOV.U32 R5, RZ, RZ, R4 ;  /* 0x000000ffff057224 */ /* 0x000fe200078e0004 */
[----:B--2---:R-:W-:-:S02]  /*17da0*/  MOV R0, 0x1f ;  /* 0x0000001f00007802 */ /* 0x004fc40000000f00 */
[----:B------:R-:W-:Y:S02]  /*17db0*/  MOV R2, 0x17dd0 ;  /* 0x00017dd000027802 */ /* 0x000fe40000000f00 */
[----:B-1-34-:R-:W-:Y:S05]  /*17dc0*/  CALL.REL.NOINC `($__internal_9_$__cuda_sm70_shflsync_idx_p) ;  /* 0x0000007000007944 */ /* 0x01afea0003c00000 */
[----:B------:R-:W-:Y:S01]  /*17dd0*/  MOV R13, R0 ;  /* 0x00000000000d7202 */ /* 0x000fe20000000f00 */
[----:B------:R-:W-:Y:S05]  /*17de0*/  BRA `(.L_x_514) ;  /* 0xffffe2c000007947 */ /* 0x000fea000383ffff */
        .weak           $__internal_8_$__cuda_sm70_shflsync_bfly_p
        .type           $__internal_8_$__cuda_sm70_shflsync_bfly_p,@function
        .size           $__internal_8_$__cuda_sm70_shflsync_bfly_p,($__internal_9_$__cuda_sm70_shflsync_idx_p - $__internal_8_$__cuda_sm70_shflsync_bfly_p)
$__internal_8_$__cuda_sm70_shflsync_bfly_p:
[----:B------:R-:W-:Y:S04]  /*17df0*/  WARPSYNC R6 ;  /* 0x0000000600007348 */ /* 0x000fe80003800000 */
[----:B------:R1:W2:Y:S02]  /*17e00*/  SHFL.BFLY PT, R5, R2, R5, R7 ;  /* 0x0c00000502057389 */ /* 0x0002a400000e0007 */
[----:B-1----:R-:W-:Y:S02]  /*17e10*/  MOV R2, R3 ;  /* 0x0000000300027202 */ /* 0x002fe40000000f00 */
[----:B------:R-:W-:-:S04]  /*17e20*/  MOV R3, 0x0 ;  /* 0x0000000000037802 */ /* 0x000fc80000000f00 */
[----:B--2---:R-:W-:Y:S05]  /*17e30*/  RET.REL.NODEC R2 `(_ZN7cutlass13device_kernelIN5flash19enable_sm80_to_sm89INS1_16FlashAttnFwdSm80INS1_25CollectiveMainloopFwdSm80ILi8ELi1ELb1EN4cute5tupleIJNS5_1CILi128EEENS7_ILi48EEENS7_ILi256EEEEEELi256ENS_10bfloat16_tEfNS_4arch4Sm80ELb0ELb1ELb1ELb1ELb0ELb0ELb1ELb1EEENS1_21CollectiveEpilogueFwdINS6_IJS8_SA_S9_EEENS6_IJNS7_ILi1EEESI_SI_EEESC_SE_Li256ELb1ELb1ELb1ELb0EEENS1_36VarlenDynamicPersistentTileSchedulerILi128ELi48ELi256ELi256ELb1ELb1ELb0ELb1ELb0ELb1EEEEEEEEEvNT_6ParamsE) ;  /* 0xfffe81c002007950 */ /* 0x004fea0003c3ffff */
        .weak           $__internal_9_$__cuda_sm70_shflsync_idx_p
        .type           $__internal_9_$__cuda_sm70_shflsync_idx_p,@function
        .size           $__internal_9_$__cuda_sm70_shflsync_idx_p,($__internal_10_$__cuda_sm70_shflsync_up_p - $__internal_9_$__cuda_sm70_shflsync_idx_p)
$__internal_9_$__cuda_sm70_shflsync_idx_p:
[----:B------:R-:W-:-:S04]  /*17e40*/  MOV R114, 0xffffffff ;  /* 0xffffffff00727802 */ /* 0x000fc80000000f00 */
[----:B------:R-:W-:Y:S04]  /*17e50*/  WARPSYNC R114 ;  /* 0x0000007200007348 */ /* 0x000fe80003800000 */
[----:B------:R1:W2:Y:S02]  /*17e60*/  SHFL.IDX PT, R0, R5, R3, R0 ;  /* 0x0000000305007389 */ /* 0x0002a400000e0000 */
[----:B-1----:R-:W-:-:S04]  /*17e70*/  MOV R3, 0x0 ;  /* 0x0000000000037802 */ /* 0x002fc80000000f00 */
[----:B--2---:R-:W-:Y:S05]  /*17e80*/  RET.REL.NODEC R2 `(_ZN7cutlass13device_kernelIN5flash19enable_sm80_to_sm89INS1_16FlashAttnFwdSm80INS1_25CollectiveMainloopFwdSm80ILi8ELi1ELb1EN4cute5tupleIJNS5_1CILi128EEENS7_ILi48EEENS7_ILi256EEEEEELi256ENS_10bfloat16_tEfNS_4arch4Sm80ELb0ELb1ELb1ELb1ELb0ELb0ELb1ELb1EEENS1_21CollectiveEpilogueFwdINS6_IJS8_SA_S9_EEENS6_IJNS7_ILi1EEESI_SI_EEESC_SE_Li256ELb1ELb1ELb1ELb0EEENS1_36VarlenDynamicPersistentTileSchedulerILi128ELi48ELi256ELi256ELb1ELb1ELb0ELb1ELb0ELb1EEEEEEEEEvNT_6ParamsE) ;  /* 0xfffe817002007950 */ /* 0x004fea0003c3ffff */
        .weak           $__internal_10_$__cuda_sm70_shflsync_up_p
        .type           $__internal_10_$__cuda_sm70_shflsync_up_p,@function
        .size           $__internal_10_$__cuda_sm70_shflsync_up_p,($__internal_11_$__cuda_sm70_votesync_ballot - $__internal_10_$__cuda_sm70_shflsync_up_p)
$__internal_10_$__cuda_sm70_shflsync_up_p:
[----:B------:R-:W-:Y:S02]  /*17e90*/  IMAD.MOV.U32 R4, RZ, RZ, RZ ;  /* 0x000000ffff047224 */ /* 0x000fe400078e00ff */
[----:B------:R-:W-:-:S04]  /*17ea0*/  IMAD.MOV.U32 R10, RZ, RZ, -0x1 ;  /* 0xffffffffff0a7424 */ /* 0x000fc800078e00ff */
[----:B------:R-:W-:Y:S04]  /*17eb0*/  WARPSYNC R10 ;  /* 0x0000000a00007348 */ /* 0x000fe80003800000 */
[----:B------:R1:W2:Y:S02]  /*17ec0*/  SHFL.UP PT, R4, R0, R2, R4 ;  /* 0x0400000200047389 */ /* 0x0002a400000e0004 */
[----:B-1----:R-:W-:Y:S02]  /*17ed0*/  MOV R2, R3 ;  /* 0x0000000300027202 */ /* 0x002fe40000000f00 */
[----:B------:R-:W-:-:S04]  /*17ee0*/  MOV R3, 0x0 ;  /* 0x0000000000037802 */ /* 0x000fc80000000f00 */
[----:B--2---:R-:W-:Y:S05]  /*17ef0*/  RET.REL.NODEC R2 `(_ZN7cutlass13device_kernelIN5flash19enable_sm80_to_sm89INS1_16FlashAttnFwdSm80INS1_25CollectiveMainloopFwdSm80ILi8ELi1ELb1EN4cute5tupleIJNS5_1CILi128EEENS7_ILi48EEENS7_ILi256EEEEEELi256ENS_10bfloat16_tEfNS_4arch4Sm80ELb0ELb1ELb1ELb1ELb0ELb0ELb1ELb1EEENS1_21CollectiveEpilogueFwdINS6_IJS8_SA_S9_EEENS6_IJNS7_ILi1EEESI_SI_EEESC_SE_Li256ELb1ELb1ELb1ELb0EEENS1_36VarlenDynamicPersistentTileSchedulerILi128ELi48ELi256ELi256ELb1ELb1ELb0ELb1ELb0ELb1EEEEEEEEEvNT_6ParamsE) ;  /* 0xfffe810002007950 */ /* 0x004fea0003c3ffff */
        .weak           $__internal_11_$__cuda_sm70_votesync_ballot
        .type           $__internal_11_$__cuda_sm70_votesync_ballot,@function
        .size           $__internal_11_$__cuda_sm70_votesync_ballot,(.L_x_5180 - $__internal_11_$__cuda_sm70_votesync_ballot)
$__internal_11_$__cuda_sm70_votesync_ballot:
[----:B------:R-:W-:Y:S01]  /*17f00*/  ISETP.NE.U32.AND P0, PT, R0, 0x1, PT ;  /* 0x000000010000780c */ /* 0x000fe20003f05070 */
[----:B------:R-:W-:-:S04]  /*17f10*/  IMAD.MOV.U32 R3, RZ, RZ, -0x1 ;  /* 0xffffffffff037424 */ /* 0x000fc800078e00ff */
[----:B------:R-:W-:Y:S08]  /*17f20*/  WARPSYNC R3 ;  /* 0x0000000300007348 */ /* 0x000ff00003800000 */
[----:B------:R-:W-:-:S04]  /*17f30*/  VOTE.ANY R0, PT, !P0 ;  /* 0x0000000000007806 */ /* 0x000fc800040e0100 */
[----:B------:R-:W-:Y:S01]  /*17f40*/  LOP3.LUT R0, R0, R3, RZ, 0xc0, !PT ;  /* 0x0000000300007212 */ /* 0x000fe200078ec0ff */
[----:B------:R-:W-:-:S04]  /*17f50*/  IMAD.MOV.U32 R3, RZ, RZ, 0x0 ;  /* 0x00000000ff037424 */ /* 0x000fc800078e00ff */
[----:B------:R-:W-:Y:S05]  /*17f60*/  RET.REL.NODEC R2 `(_ZN7cutlass13device_kernelIN5flash19enable_sm80_to_sm89INS1_16FlashAttnFwdSm80INS1_25CollectiveMainloopFwdSm80ILi8ELi1ELb1EN4cute5tupleIJNS5_1CILi128EEENS7_ILi48EEENS7_ILi256EEEEEELi256ENS_10bfloat16_tEfNS_4arch4Sm80ELb0ELb1ELb1ELb1ELb0ELb0ELb1ELb1EEENS1_21CollectiveEpilogueFwdINS6_IJS8_SA_S9_EEENS6_IJNS7_ILi1EEESI_SI_EEESC_SE_Li256ELb1ELb1ELb1ELb0EEENS1_36VarlenDynamicPersistentTileSchedulerILi128ELi48ELi256ELi256ELb1ELb1ELb0ELb1ELb0ELb1EEEEEEEEEvNT_6ParamsE) ;  /* 0xfffe809002007950 */ /* 0x000fea0003c3ffff */
.L_x_551:
        /* <DEDUP_REMOVED lines=9> */
.L_x_5180:


//--------------------- .text._ZN7cutlass13device_kernelIN5flash19enable_sm80_to_sm89INS1_16FlashAttnFwdSm80INS1_25CollectiveMainloopFwdSm80ILi8ELi1ELb0EN4cute5tupleIJNS5_1CILi128EEENS7_ILi32EEENS7_ILi256EEEEEELi256ENS_10bfloat16_tEfNS_4arch4Sm80ELb0ELb1ELb1ELb1ELb0ELb1ELb1ELb1EEENS1_21CollectiveEpilogueFwdINS6_IJS8_SA_S9_EEENS6_IJNS7_ILi1EEESI_SI_EEESC_SE_Li256ELb1ELb1ELb1ELb0EEENS1_36VarlenDynamicPersistentTileSchedulerILi128ELi32ELi256ELi256ELb1ELb1ELb0ELb1ELb0ELb1EEEEEEEEEvNT_6ParamsE --------------------------
	.section	.text._ZN7cutlass13device_kernelIN5flash19enable_sm80_to_sm89INS1_16FlashAttnFwdSm80INS1_25CollectiveMainloopFwdSm80ILi8ELi1ELb0EN4cute5tupleIJNS5_1CILi128EEENS7_ILi32EEENS7_ILi256EEEEEELi256ENS_10bfloat16_tEfNS_4arch4Sm80ELb0ELb1ELb1ELb1ELb0ELb1ELb1ELb1EEENS1_21CollectiveEpilogueFwdINS6_IJS8_SA_S9_EEENS6_IJNS7_ILi1EEESI_SI_EEESC_SE_Li256ELb1ELb1ELb1ELb0EEENS1_36VarlenDynamicPersistentTileSchedulerILi128ELi32ELi256ELi256ELb1ELb1ELb0ELb1ELb0ELb1EEEEEEEEEvNT_6ParamsE,"ax",@progbits
	.sectioninfo	@"SHI_REGISTERS=255"
	.align	128
.text._ZN7cutlass13device_kernelIN5flash19enable_sm80_to_sm89INS1_16FlashAttnFwdSm80INS1_25CollectiveMainloopFwdSm80ILi8ELi1ELb0EN4cute5tupleIJNS5_1CILi128EEENS7_ILi32EEENS7_ILi256EEEEEELi256ENS_10bfloat16_tEfNS_4arch4Sm80ELb0ELb1ELb1ELb1ELb0ELb1ELb1ELb1EEENS1_21CollectiveEpilogueFwdINS6_IJS8_SA_S9_EEENS6_IJNS7_ILi1EEESI_SI_EEESC_SE_Li256ELb1ELb1ELb1ELb0EEENS1_36VarlenDynamicPersistentTileSchedulerILi128ELi32ELi256ELi256ELb1ELb1ELb0ELb1ELb0ELb1EEEEEEEEEvNT_6ParamsE:
        .type           _ZN7cutlass13device_kernelIN5flash19enable_sm80_to_sm89INS1_16FlashAttnFwdSm80INS1_25CollectiveMainloopFwdSm80ILi8ELi1ELb0EN4cute5tupleIJNS5_1CILi128EEENS7_ILi32EEENS7_ILi256EEEEEELi256ENS_10bfloat16_tEfNS_4arch4Sm80ELb0ELb1ELb1ELb1ELb0ELb1ELb1ELb1EEENS1_21CollectiveEpilogueFwdINS6_IJS8_SA_S9_EEENS6_IJNS7_ILi1EEESI_SI_EEESC_SE_Li256ELb1ELb1ELb1ELb0EEENS1_36VarlenDynamicPersistentTileSchedulerILi128ELi32ELi256ELi256ELb1ELb1ELb0ELb1ELb0ELb1EEEEEEEEEvNT_6ParamsE,@function
        .size           _ZN7cutlass13device_kernelIN5flash19enable_sm80_to_sm89INS1_16FlashAttnFwdSm80INS1_25CollectiveMainloopFwdSm80ILi8ELi1ELb0EN4cute5tupleIJNS5_1CILi128EEENS7_ILi32EEENS7_ILi256EEEEEELi256ENS_10bfloat16_tEfNS_4arch4Sm80ELb0ELb1ELb1ELb1ELb0ELb1ELb1ELb1EEENS1_21CollectiveEpilogueFwdINS6_IJS8_SA_S9_EEENS6_IJNS7_ILi1EEESI_SI_EEESC_SE_Li256ELb1ELb1ELb1ELb0EEENS1_36VarlenDynamicPersistentTileSchedulerILi128ELi32ELi256ELi256ELb1ELb1ELb0ELb1ELb0ELb1EEEEEEEEEvNT_6ParamsE,(.L_x_5185 - _ZN7cutlass13device_kernelIN5flash19enable_sm80_to_sm89INS1_16FlashAttnFwdSm80INS1_25CollectiveMainloopFwdSm80ILi8ELi1ELb0EN4cute5tupleIJNS5_1CILi128EEENS7_ILi32EEENS7_ILi256EEEEEELi256ENS_10bfloat16_tEfNS_4arch4Sm80ELb0ELb1ELb1ELb1ELb0ELb1ELb1ELb1EEENS1_21CollectiveEpilogueFwdINS6_IJS8_SA_S9_EEENS6_IJNS7_ILi1EEESI_SI_EEESC_SE_Li256ELb1ELb1ELb1ELb0EEENS1_36VarlenDynamicPersistentTileSchedulerILi128ELi32ELi256ELi256ELb1ELb1ELb0ELb1ELb0ELb1EEEEEEEEEvNT_6ParamsE)
        .other          _ZN7cutlass13device_kernelIN5flash19enable_sm80_to_sm89INS1_16FlashAttnFwdSm80INS1_25CollectiveMainloopFwdSm80ILi8ELi1ELb0EN4cute5tupleIJNS5_1CILi128EEENS7_ILi32EEENS7_ILi256EEEEEELi256ENS_10bfloat16_tEfNS_4arch4Sm80ELb0ELb1ELb1ELb1ELb0ELb1ELb1ELb1EEENS1_21CollectiveEpilogueFwdINS6_IJS8_SA_S9_EEENS6_IJNS7_ILi1EEESI_SI_EEESC_SE_Li256ELb1ELb1ELb1ELb0EEENS1_36VarlenDynamicPersistentTileSchedulerILi128ELi32ELi256ELi256ELb1ELb1ELb0ELb1ELb0ELb1EEEEEEEEEvNT_6ParamsE,@"STO_CUDA_ENTRY STV_DEFAULT"
_ZN7cutlass13device_kernelIN5flash19enable_sm80_to_sm89INS1_16FlashAttnFwdSm80INS1_25CollectiveMainloopFwdSm80ILi8ELi1ELb0EN4cute5tupleIJNS5_1CILi128EEENS7_ILi32EEENS7_ILi256EEEEEELi256ENS_10bfloat16_tEfNS_4arch4Sm80ELb0ELb1ELb1ELb1ELb0ELb1ELb1ELb1EEENS1_21CollectiveEpilogueFwdINS6_IJS8_SA_S9_EEENS6_IJNS7_ILi1EEESI_SI_EEESC_SE_Li256ELb1ELb1ELb1ELb0EEENS1_36VarlenDynamicPersistentTileSchedulerILi128ELi32ELi256ELi256ELb1ELb1ELb0ELb1ELb0ELb1EEEEEEEEEvNT_6ParamsE:
        /* <DEDUP_REMOVED lines=13> */
[----:B------:R-:W-:-:S02]  /*00d0*/  IMAD.MOV.U32 R10, RZ, RZ, RZ ;  /* 0x000000ffff0a7224 */ /* 0x000fc400078e00ff */
[----:B------:R-:W-:Y:S01]  /*00e0*/  IMAD.MOV.U32 R8, RZ, RZ, RZ ;  /* 0x000000ffff087224 */ /* 0x000fe200078e00ff */
        /* <DEDUP_REMOVED lines=13> */
[----:B------:R-:W-:Y:S02]  /*01c0*/  ISETP.GE.U32.AND P1, PT, R13, 0x10, PT ;  /* 0x000000100d00780c */ /* 0x000fe40003f26070 */
[----:B------:R-:W-:Y:S01]  /*01d0*/  MOV R7, RZ ;  /* 0x000000ff00077202 */ /* 0x000fe20000000f00 */
[----:B---3--:R-:W-:-:S05]  /*01e0*/  IMAD R4, R10, R8, RZ ;  /* 0x000000080a047224 */ /* 0x008fca00078e02ff */
[----:B------:R-:W3:Y:S02]  /*01f0*/  SHFL.UP PT, R0, R4, 0x1, RZ ;  /* 0x0420000004007989 */ /* 0x000ee400000e00ff */
[----:B---3--:R-:W-:-:S05]  /*0200*/  SEL R0, R0, RZ, P5 ;  /* 0x000000ff00007207 */ /* 0x008fca0002800000 */
[----:B------:R-:W-:-:S05]  /*0210*/  IMAD.IADD R4, R4, 0x1, R0 ;  /* 0x0000000104047824 */ /* 0x000fca00078e0200 */
[----:B------:R-:W3:Y:S02]  /*0220*/  SHFL.UP PT, R0, R4, 0x2, RZ ;  /* 0x0440000004007989 */ /* 0x000ee400000e00ff */
[----:B---3--:R-:W-:-:S04]  /*0230*/  SEL R0, R0, RZ, P4 ;  /* 0x000000ff00007207 */ /* 0x008fc80002000000 */
[----:B------:R-:W-:-:S05]  /*0240*/  IADD3 R4, R4, R0, RZ ;  /* 0x0000000004047210 */ /* 0x000fca0007ffe0ff */
        /* <DEDUP_REMOVED lines=16> */
.L_x_557:
        /* <DEDUP_REMOVED lines=17> */
.L_x_790:
        /* <DEDUP_REMOVED lines=16> */
.L_x_791:
[----:B---3--:R-:W-:-:S05]  /*0560*/  IMAD R0, R0, c[0x0][0x538], RZ ;  /* 0x00014e0000007a24 */ /* 0x008fca00078e02ff */
[----:B------:R-:W-:-:S04]  /*0570*/  IADD3 R6, R0, R6, RZ ;  /* 0x0000000600067210 */ /* 0x000fc80007ffe0ff */
[----:B------:R-:W-:-:S13]  /*0580*/  ISETP.GT.AND P0, PT, R6, UR4, PT ;  /* 0x0000000406007c0c */ /* 0x000fda000bf04270 */
[----:B-12---:R-:W-:Y:S05]  /*0590*/  @!P0 BRA `(.L_x_557) ;  /* 0xfffffdb000008947 */ /* 0x006fea000383ffff */
.L_x_553:
[----:B------:R-:W-:-:S05]  /*05a0*/  IADD3 R12, -R0, R6, RZ ;  /* 0x00000006000c7210 */ /* 0x000fca0007ffe1ff */
[----:B------:R-:W-:-:S05]  /*05b0*/  IMAD R0, R4, c[0x0][0x538], R12 ;  /* 0x00014e0004007a24 */ /* 0x000fca00078e020c */
[----:B------:R-:W-:Y:S01]  /*05c0*/  ISETP.GT.AND P0, PT, R0, UR4, PT ;  /* 0x0000000400007c0c */ /* 0x000fe2000bf04270 */
[----:B------:R-:W-:-:S12]  /*05d0*/  BRA.DIV ~URZ, `(.L_x_558) ;  /* 0x0001f6627f007947 */ /* 0x000fd8000b800000 */
[----:B------:R-:W-:-:S04]  /*05e0*/  VOTE.ANY R11, PT, !P0 ;  /* 0x00000000000b7806 */ /* 0x000fc800040e0100 */
.L_x_792:
[----:B------:R-:W1:Y:S02]  /*05f0*/  POPC R0, R11 ;  /* 0x0000000b00007309 */ /* 0x000e640000000000 */
[----:B-12---:R-:W-:Y:S01]  /*0600*/  IADD3 R235, R0, R7, RZ ;  /* 0x0000000700eb7210 */ /* 0x006fe20007ffe0ff */
[----:B------:R-:W-:Y:S05]  /*0610*/  BRA.DIV ~URZ, `(.L_x_559) ;  /* 0x0001f6727f007947 */ /* 0x000fea000b800000 */
[----:B------:R1:W2:Y:S01]  /*0620*/  SHFL.IDX PT, R233, R10, R0, 0x1f ;  /* 0x00001f000ae97589 */ /* 0x0002a200000e0000 */
[----:B------:R-:W-:-:S03]  /*0630*/  MOV R6, RZ ;  /* 0x000000ff00067202 */ /* 0x000fc60000000f00 */
[----:B------:R1:W3:Y:S04]  /*0640*/  SHFL.IDX PT, R10, R8, R0, 0x1f ;  /* 0x00001f00080a7589 */ /* 0x0002e800000e0000 */
.L_x_793:
[----:B------:R-:W-:Y:S01]  /*0650*/  ISETP.NE.AND P0, PT, R11, RZ, PT ;  /* 0x000000ff0b00720c */ /* 0x000fe20003f05270 */
[----:B------:R-:W-:-:S12]  /*0660*/  BSSY B0, `(.L_x_560) ;  /* 0x0000005000007945 */ /* 0x000fd80003800000 */
[----:B------:R-:W-:Y:S05]  /*0670*/  @!P0 BRA `(.L_x_561) ;  /* 0x0000003000008947 */ /* 0x000fea0003800000 */
[----:B------:R-:W-:Y:S01]  /*0680*/  IADD3 R5, R0, -0x1, RZ ;  /* 0xffffffff00057810 */ /* 0x000fe20007ffe0ff */
[----:B------:R-:W-:Y:S05]  /*0690*/  BRA.DIV ~URZ, `(.L_x_562) ;  /* 0x0001f6d27f007947 */ /* 0x000fea000b800000 */
[----:B------:R4:W1:Y:S02]  /*06a0*/  SHFL.IDX PT, R6, R4, R5, 0x1f ;  /* 0x00001f0504067589 */ /* 0x00086400000e0000 */
.L_x_561:
[----:B------:R-:W-:Y:S05]  /*06b0*/  BSYNC B0 ;  /* 0x0000000000007941 */ /* 0x000fea0003800000 */
.L_x_560:
[----:B---3--:R-:W-:Y:S01]  /*06c0*/  ISETP.NE.AND P0, PT, R10, 0x1, PT ;  /* 0x000000010a00780c */ /* 0x008fe20003f05270 */
[----:B-1----:R-:W-:Y:S01]  /*06d0*/  IMAD R232, R6, c[0x0][0x538], R12 ;  /* 0x00014e0006e87a24 */ /* 0x002fe200078e020c */
[----:B------:R-:W-:Y:S04]  /*06e0*/  BSSY B0, `(.L_x_563) ;  /* 0x0000085000007945 */ /* 0x000fe80003800000 */
[----:B------:R-:W-:-:S07]  /*06f0*/  IADD3 R9, -R232, UR4, RZ ;  /* 0x00000004e8097c10 */ /* 0x000fce000fffe1ff */
[----:B------:R-:W-:Y:S05]  /*0700*/  @!P0 BRA `(.L_x_564) ;  /* 0x000003e000008947 */ /* 0x000fea0003800000 */
[-C--:B--2---:R-:W-:Y:S02]  /*0710*/  IABS R0, R233.reuse ;  /* 0x000000e900007213 */ /* 0x084fe40000000000 */
[----:B------:R-:W-:-:S03]  /*0720*/  IABS R6, R233 ;  /* 0x000000e900067213 */ /* 0x000fc60000000000 */
[----:B----4-:R-:W-:Y:S01]  /*0730*/  IMAD.MOV.U32 R5, RZ, RZ, R0 ;  /* 0x000000ffff057224 */ /* 0x010fe200078e0000 */
        /* <DEDUP_REMOVED lines=57> */
[----:B------:R-:W-:Y:S01]  /*0ad0*/  IMAD R234, R3, 0x10000, R2 ;  /* 0x0001000003ea7824 */ /* 0x000fe200078e0202 */
[----:B------:R-:W-:Y:S05]  /*0ae0*/  BRA `(.L_x_565) ;  /* 0x0000044000007947 */ /* 0x000fea0003800000 */
.L_x_564:
[----:B------:R-:W-:-:S04]  /*0af0*/  IMAD.MOV.U32 R2, RZ, RZ, 0x4 ;  /* 0x00000004ff027424 */ /* 0x000fc800078e00ff */
[----:B------:R-:W-:-:S05]  /*0b00*/  IMAD.WIDE R2, R235, R2, c[0x0][0x590] ;  /* 0x00016400eb027625 */ /* 0x000fca00078e0202 */
[----:B------:R-:W3:Y:S02]  /*0b10*/  LDG.E R7, [R2.64] ;  /* 0x0000000602077981 */ /* 0x000ee4000c1e1900 */
[----:B--23--:R-:W-:-:S05]  /*0b20*/  IMAD R11, R7, R233, RZ ;  /* 0x000000e9070b7224 */ /* 0x00cfca00078e02ff */
        /* <DEDUP_REMOVED lines=10> */
[----:B----4-:R-:W-:Y:S01]  /*0bd0*/  IMAD R4, R2, R6, RZ ;  /* 0x0000000602047224 */ /* 0x010fe200078e02ff */
        /* <DEDUP_REMOVED lines=52> */
[----:B------:R-:W-:Y:S02]  /*0f20*/  IMAD R234, R0, R2, R3 ;  /* 0x0000000200ea7224 */ /* 0x000fe400078e0203 */
.L_x_565:
[----:B------:R-:W-:Y:S05]  /*0f30*/  BSYNC B0 ;  /* 0x0000000000007941 */ /* 0x000fea0003800000 */
.L_x_563:
[----:B------:R-:W-:-:S04]  /*0f40*/  LOP3.LUT R0, RZ, R0, RZ, 0x33, !PT ;  /* 0x00000000ff007212 */ /* 0x000fc800078e33ff */
[----:B------:R-:W-:Y:S01]  /*0f50*/  IADD3 R233, R0, R233, RZ ;  /* 0x000000e900e97210 */ /* 0x000fe20007ffe0ff */
[----:B------:R-:W-:Y:S05]  /*0f60*/  BRA `(.L_x_566) ;  /* 0x0000004000007947 */ /* 0x000fea0003800000 */
.L_x_554:
[----:B--2---:R-:W-:Y:S01]  /*0f70*/  IMAD.MOV.U32 R233, RZ, RZ, RZ ;  /* 0x000000ffffe97224 */ /* 0x004fe200078e00ff */
[----:B------:R-:W-:Y:S01]  /*0f80*/  MOV R234, RZ ;  /* 0x000000ff00ea7202 */ /* 0x000fe20000000f00 */
[----:B------:R-:W-:Y:S01]  /*0f90*/  IMAD.U32 R232, RZ, RZ, UR4 ;  /* 0x00000004ffe87e24 */ /* 0x000fe2000f8e00ff */
[----:B------:R-:W-:Y:S02]  /*0fa0*/  MOV R235, c[0x0][0x53c] ;  /* 0x00014f0000eb7a02 */ /* 0x000fe40000000f00 */
.L_x_566:
[----:B------:R-:W-:Y:S01]  /*0fb0*/  ISETP.NE.AND P0, PT, R13, RZ, PT ;  /* 0x000000ff0d00720c */ /* 0x000fe20003f05270 */
[----:B------:R-:W-:-:S12]  /*0fc0*/  WARPSYNC 0xffffffff ;  /* 0xffffffff00007948 */ /* 0x000fd80003800000 */
[----:B------:R1:W-:Y:S04]  /*0fd0*/  @!P0 STS.128 [0x20080], R232 ;  /* 0x020080e8ff008388 */ /* 0x0003e80000000c00 */
[----:B------:R-:W-:Y:S06]  /*0fe0*/  BAR.ARV 0x5, 0x100 ;  /* 0x0144000000007b1d */ /* 0x000fec0000002000 */
.L_x_552:
[----:B-12---:R-:W-:-:S13]  /*0ff0*/  ISETP.GE.AND P0, PT, R235, c[0x0][0x53c], PT ;  /* 0x00014f00eb007a0c */ /* 0x006fda0003f06270 */
[----:B------:R-:W-:Y:S05]  /*1000*/  @P0 EXIT ;  /* 0x000000000000094d */ /* 0x000fea0003800000 */
[----:B------:R-:W1:Y:S02]  /*1010*/  S2R R14, SR_TID.X ;  /* 0x00000000000e7919 */ /* 0x000e640000002100 */
[----:B-1----:R-:W-:-:S04]  /*1020*/  SHF.R.S32.HI R9, RZ, 0x1f, R14 ;  /* 0x0000001fff097819 */ /* 0x002fc8000001140e */
[CC--:B------:R-:W-:Y:S02]  /*1030*/  LEA.HI R2, R9.reuse, R14.reuse, RZ, 0x4 ;  /* 0x0000000e09027211 */ /* 0x0c0fe400078f20ff */
[CC--:B------:R-:W-:Y:S02]  /*1040*/  LEA.HI R8, R9.reuse, R14.reuse, RZ, 0x3 ;  /* 0x0000000e09087211 */ /* 0x0c0fe400078f18ff */
[----:B------:R-:W-:Y:S02]  /*1050*/  SHF.R.S32.HI R3, RZ, 0x4, R2 ;  /* 0x00000004ff037819 */ /* 0x000fe40000011402 */
[----:B------:R-:W-:Y:S02]  /*1060*/  LEA.HI R13, R9, R14, RZ, 0x2 ;  /* 0x0000000e090d7211 */ /* 0x000fe400078f10ff */
[----:B------:R-:W-:Y:S02]  /*1070*/  LEA.HI R0, R2, R3, RZ, 0x1 ;  /* 0x0000000302007211 */ /* 0x000fe400078f08ff */
[----:B------:R-:W-:-:S02]  /*1080*/  SHF.R.S32.HI R214, RZ, 0x3, R8 ;  /* 0x00000003ffd67819 */ /* 0x000fc40000011408 */
[----:B------:R-:W-:Y:S02]  /*1090*/  LOP3.LUT R0, R0, 0xfffffffe, RZ, 0xc0, !PT ;  /* 0xfffffffe00007812 */ /* 0x000fe400078ec0ff */
[--C-:B------:R-:W-:Y:S02]  /*10a0*/  SHF.R.S32.HI R6, RZ, 0x2, R13.reuse ;  /* 0x00000002ff067819 */ /* 0x100fe4000001140d */
[----:B------:R-:W-:Y:S01]  /*10b0*/  LOP3.LUT R4, R8, 0xfffffff8, RZ, 0xc0, !PT ;  /* 0xfffffff808047812 */ /* 0x000fe200078ec0ff */
[----:B------:R-:W-:Y:S01]  /*10c0*/  IMAD.IADD R11, R3, 0x1, -R0 ;  /* 0x00000001030b7824 */ /* 0x000fe200078e0a00 */
[----:B------:R-:W-:Y:S02]  /*10d0*/  SHF.R.S32.HI R3, RZ, 0x1f, R13 ;  /* 0x0000001fff037819 */ /* 0x000fe4000001140d */
[----:B------:R-:W-:Y:S01]  /*10e0*/  LOP3.LUT R0, R2, 0xfffffff0, RZ, 0xc0, !PT ;  /* 0xfffffff002007812 */ /* 0x000fe200078ec0ff */
[----:B------:R-:W-:Y:S01]  /*10f0*/  IMAD.SHL.U32 R2, R214, 0x40, RZ ;  /* 0x00000040d6027824 */ /* 0x000fe200078e00ff */
[----:B------:R-:W-:Y:S01]  /*1100*/  LEA.HI R3, R3, R6, RZ, 0x3 ;  /* 0x0000000603037211 */ /* 0x000fe200078f18ff */
[----:B------:R-:W-:-:S02]  /*1110*/  IMAD.IADD R237, R14, 0x1, -R4 ;  /* 0x000000010eed7824 */ /* 0x000fc400078e0a04 */
[----:B------:R-:W-:Y:S01]  /*1120*/  IMAD.IADD R0, R14, 0x1, -R0 ;  /* 0x000000010e007824 */ /* 0x000fe200078e0a00 */
[----:B------:R-:W-:Y:S01]  /*1130*/  LOP3.LUT R3, R3, 0xfffffff8, RZ, 0xc0, !PT ;  /* 0xfffffff803037812 */ /* 0x000fe200078ec0ff */
[C---:B------:R-:W-:Y:S01]  /*1140*/  IMAD.SHL.U32 R136, R237.reuse, 0x8, RZ ;  /* 0x00000008ed887824 */ /* 0x040fe200078e00ff */
[----:B------:R-:W-:Y:S01]  /*1150*/  LOP3.LUT R2, R2, 0x1c0, RZ, 0xc0, !PT ;  /* 0x000001c002027812 */ /* 0x000fe200078ec0ff */
[C---:B------:R-:W-:Y:S01]  /*1160*/  IMAD.SHL.U32 R7, R237.reuse, 0x40, RZ ;  /* 0x00000040ed077824 */ /* 0x040fe200078e00ff */
[----:B------:R-:W-:Y:S01]  /*1170*/  SHF.R.S32.HI R10, RZ, 0x1f, R0 ;  /* 0x0000001fff0a7819 */ /* 0x000fe20000011400 */
[----:B------:R-:W-:Y:S01]  /*1180*/  IMAD.IADD R6, R6, 0x1, -R3 ;  /* 0x0000000106067824 */ /* 0x000fe200078e0a03 */
[----:B------:R-:W-:Y:S01]  /*1190*/  SHF.R.U32.HI R5, RZ, 0x3, R2 ;  /* 0x00000003ff057819 */ /* 0x000fe20000011602 */
[----:B------:R-:W-:Y:S01]  /*11a0*/  IMAD.SHL.U32 R156, R237, 0x4, RZ ;  /* 0x00000004ed9c7824 */ /* 0x000fe200078e00ff */
[----:B------:R-:W-:Y:S02]  /*11b0*/  LOP3.LUT R4, R2, 0x38, R136, 0xf8, !PT ;  /* 0x0000003802047812 */ /* 0x000fe400078ef888 */
[----:B------:R-:W-:-:S02]  /*11c0*/  LEA.HI R3, R9, R14, RZ, 0x6 ;  /* 0x0000000e09037211 */ /* 0x000fc400078f30ff */
[----:B------:R-:W-:Y:S02]  /*11d0*/  LOP3.LUT R2, R7, 0x1c0, RZ, 0xc0, !PT ;  /* 0x000001c007027812 */ /* 0x000fe400078ec0ff */
[----:B------:R-:W-:Y:S01]  /*11e0*/  LEA.HI R10, R10, R0, RZ, 0x3 ;  /* 0x000000000a0a7211 */ /* 0x000fe200078f18ff */
[----:B------:R-:W-:Y:S01]  /*11f0*/  IMAD.SHL.U32 R3, R3, 0x8, RZ ;  /* 0x0000000803037824 */ /* 0x000fe200078e00ff */
[----:B------:R-:W-:Y:S02]  /*1200*/  LOP3.LUT R7, R4, R5, RZ, 0x3c, !PT ;  /* 0x0000000504077212 */ /* 0x000fe400078e3cff */
[----:B------:R-:W-:Y:S02]  /*1210*/  LOP3.LUT R4, R2, 0x8, R8, 0xf8, !PT ;  /* 0x0000000802047812 */ /* 0x000fe400078ef808 */
[----:B------:R-:W-:Y:S02]  /*1220*/  LOP3.LUT R5, R10, 0xfffffff8, RZ, 0xc0, !PT ;  /* 0xfffffff80a057812 */ /* 0x000fe400078ec0ff */
[----:B------:R-:W-:-:S02]  /*1230*/  SHF.R.U32.HI R2, RZ, 0x3, R2 ;  /* 0x00000003ff027819 */ /* 0x000fc40000011602 */
[----:B------:R-:W-:Y:S01]  /*1240*/  LEA.HI R9, R9, R14, RZ, 0x5 ;  /* 0x0000000e09097211 */ /* 0x000fe200078f28ff */
[----:B------:R-:W-:Y:S01]  /*1250*/  IMAD.IADD R8, R0, 0x1, -R5 ;  /* 0x0000000100087824 */ /* 0x000fe200078e0a05 */
[----:B------:R-:W-:Y:S02]  /*1260*/  LOP3.LUT R12, R4, R2, RZ, 0x3c, !PT ;  /* 0x00000002040c7212 */ /* 0x000fe400078e3cff */
[----:B------:R-:W-:Y:S02]  /*1270*/  LOP3.LUT R3, R3, 0xfffffe00, RZ, 0xc0, !PT ;  /* 0xfffffe0003037812 */ /* 0x000fe400078ec0ff */
[--C-:B------:R-:W-:Y:S02]  /*1280*/  SHF.R.S32.HI R2, RZ, 0x5, R9.reuse ;  /* 0x00000005ff027819 */ /* 0x100fe40000011409 */
[----:B------:R-:W-:Y:S02]  /*1290*/  SHF.R.S32.HI R0, RZ, 0x1f, R9 ;  /* 0x0000001fff007819 */ /* 0x000fe40000011409 */
[----:B------:R-:W-:-:S02]  /*12a0*/  LOP3.LUT R5, R13, 0xfffffffc, RZ, 0xc0, !PT ;  /* 0xfffffffc0d057812 */ /* 0x000fc400078ec0ff */
[----:B------:R-:W-:Y:S02]  /*12b0*/  LOP3.LUT R4, R9, 0xffffffe0, RZ, 0xc0, !PT ;  /* 0xffffffe009047812 */ /* 0x000fe400078ec0ff */
[----:B------:R-:W-:Y:S02]  /*12c0*/  LOP3.LUT R218, R7, R3, RZ, 0xfc, !PT ;  /* 0x0000000307da7212 */ /* 0x000fe400078efcff */
[----:B------:R-:W-:Y:S01]  /*12d0*/  LEA.HI R3, R0, R2, RZ, 0x3 ;  /* 0x0000000200037211 */ /* 0x000fe200078f18ff */
[----:B------:R-:W-:Y:S01]  /*12e0*/  IMAD.IADD R0, R14, 0x1, -R5 ;  /* 0x000000010e007824 */ /* 0x000fe200078e0a05 */
[----:B------:R-:W-:Y:S01]  /*12f0*/  LOP3.LUT R5, R6, 0x1, RZ, 0xc0, !PT ;  /* 0x0000000106057812 */ /* 0x000fe200078ec0ff */
[----:B------:R-:W-:Y:S01]  /*1300*/  IMAD.IADD R14, R14, 0x1, -R4 ;  /* 0x000000010e0e7824 */ /* 0x000fe200078e0a04 */
[----:B------:R-:W-:Y:S01]  /*1310*/  LOP3.LUT R4, R3, 0xffffff8, RZ, 0xc0, !PT ;  /* 0x0ffffff803047812 */ /* 0x000fe200078ec0ff */
[----:B------:R-:W-:Y:S01]  /*1320*/  IMAD.SHL.U32 R218, R218, 0x2, RZ ;  /* 0x00000002dada7824 */ /* 0x000fe200078e00ff */
[----:B------:R-:W-:Y:S01]  /*1330*/  ISETP.NE.U32.AND P0, PT, R5, 0x1, PT ;  /* 0x000000010500780c */ /* 0x000fe20003f05070 */
[----:B------:R-:W-:Y:S01]  /*1340*/  IMAD.SHL.U32 R5, R11, 0x8, RZ ;  /* 0x000000080b057824 */ /* 0x000fe200078e00ff */
[----:B------:R-:W-:Y:S01]  /*1350*/  LEA.HI R3, R0, R0, RZ, 0x1 ;  /* 0x0000000000037211 */ /* 0x000fe200078f08ff */
[----:B------:R-:W-:Y:S01]  /*1360*/  IMAD.IADD R9, R2, 0x1, -R4 ;  /* 0x0000000102097824 */ /* 0x000fe200078e0a04 */
[C---:B------:R-:W-:Y:S01]  /*1370*/  R2P PR, R6.reuse, 0x6 ;  /* 0x0000000606007804 */ /* 0x040fe20000000000 */
[----:B------:R-:W-:Y:S01]  /*1380*/  IMAD.SHL.U32 R4, R6, 0x40, RZ ;  /* 0x0000004006047824 */ /* 0x000fe200078e00ff */
[----:B------:R-:W-:Y:S01]  /*1390*/  LOP3.LUT R3, R3, 0x1ffffffe, RZ, 0xc0, !PT ;  /* 0x1ffffffe03037812 */ /* 0x000fe200078ec0ff */
[----:B------:R-:W-:Y:S01]  /*13a0*/  IMAD.SHL.U32 R6, R2, 0x400, RZ ;  /* 0x0000040002067824 */ /* 0x000fe200078e00ff */
[----:B------:R-:W-:-:S02]  /*13b0*/  SHF.R.S32.HI R7, RZ, 0x1f, R14 ;  /* 0x0000001fff077819 */ /* 0x000fc4000001140e */
[----:B------:R-:W-:Y:S01]  /*13c0*/  LOP3.LUT R2, R4, 0x1c0, RZ, 0xc0, !PT ;  /* 0x000001c004027812 */ /* 0x000fe200078ec0ff */
[C---:B------:R-:W-:Y:S01]  /*13d0*/  IMAD R4, R0.reuse, 0x2, R6 ;  /* 0x0000000200047824 */ /* 0x040fe200078e0206 */
[----:B------:R-:W-:Y:S01]  /*13e0*/  LEA.HI R7, R7, R14, RZ, 0x2 ;  /* 0x0000000e07077211 */ /* 0x000fe200078f10ff */
[----:B------:R-:W-:Y:S01]  /*13f0*/  IMAD.IADD R226, R0, 0x1, -R3 ;  /* 0x0000000100e27824 */ /* 0x000fe200078e0a03 */
[----:B------:R-:W-:Y:S01]  /*1400*/  LEA.HI R2, R2, R2, RZ, 0x1d ;  /* 0x0000000202027211 */ /* 0x000fe200078fe8ff */
[C---:B------:R-:W-:Y:S01]  /*1410*/  IMAD.SHL.U32 R0, R8.reuse, 0x40, RZ ;  /* 0x0000004008007824 */ /* 0x040fe200078e00ff */
[----:B------:R-:W-:Y:S02]  /*1420*/  SHF.R.S32.HI R3, RZ, 0x2, R7 ;  /* 0x00000002ff037819 */ /* 0x000fe40000011407 */
[----:B------:R-:W-:Y:S01]  /*1430*/  LOP3.LUT P4, RZ, R8, 0x2, RZ, 0xc0, !PT ;  /* 0x0000000208ff7812 */ /* 0x000fe2000788c0ff */
[----:B------:R-:W-:Y:S01]  /*1440*/  IMAD.IADD R2, R4, 0x1, R2 ;  /* 0x0000000104027824 */ /* 0x000fe200078e0202 */
[----:B------:R-:W-:Y:S01]  /*1450*/  LOP3.LUT R0, R0, 0x1c0, RZ, 0xc0, !PT ;  /* 0x000001c000007812 */ /* 0x000fe200078ec0ff */
[----:B------:R-:W-:Y:S01]  /*1460*/  IMAD R13, R9, 0x10, R3 ;  /* 0x00000010090d7824 */ /* 0x000fe200078e0203 */
[----:B------:R-:W-:Y:S01]  /*1470*/  LOP3.LUT P3, RZ, R8, 0x4, RZ, 0xc0, !PT ;  /* 0x0000000408ff7812 */ /* 0x000fe2000786c0ff */
[----:B------:R-:W-:Y:S01]  /*1480*/  IMAD.SHL.U32 R238, R2, 0x2, RZ ;  /* 0x0000000202ee7824 */ /* 0x000fe200078e00ff */
[----:B------:R-:W-:Y:S01]  /*1490*/  LOP3.LUT R3, R0, 0x8, R5, 0xf8, !PT ;  /* 0x0000000800037812 */ /* 0x000fe200078ef805 */
[----:B------:R-:W-:Y:S01]  /*14a0*/  IMAD.SHL.U32 R4, R10, 0x40, RZ ;  /* 0x000000400a047824 */ /* 0x000fe200078e00ff */
[----:B------:R-:W-:Y:S01]  /*14b0*/  SHF.R.U32.HI R0, RZ, 0x3, R0 ;  /* 0x00000003ff007819 */ /* 0x000fe20000011600 */
[----:B------:R1:W-:Y:S01]  /*14c0*/  STL [R1+0x4], R13 ;  /* 0x0000040d01007387 */ /* 0x0003e20000100800 */
[C---:B------:R-:W-:Y:S01]  /*14d0*/  IADD3 R5, R238.reuse, 0x80, RZ ;  /* 0x00000080ee057810 */ /* 0x040fe20007ffe0ff */
[----:B------:R-:W-:Y:S01]  /*14e0*/  IMAD R2, R11, 0x200, R12 ;  /* 0x000002000b027824 */ /* 0x000fe200078e020c */
[----:B------:R-:W-:Y:S01]  /*14f0*/  IADD3 R239, R238, 0x70, RZ ;  /* 0x00000070eeef7810 */ /* 0x000fe20007ffe0ff */
[----:B------:R-:W-:Y:S01]  /*1500*/  IMAD.MOV.U32 R8, RZ, RZ, 0x20 ;  /* 0x00000020ff087424 */ /* 0x000fe200078e00ff */
[----:B------:R-:W-:Y:S01]  /*1510*/  @P0 IADD3 R239, R5, 0x10, RZ ;  /* 0x0000001005ef0810 */ /* 0x000fe20007ffe0ff */
[----:B------:R-:W-:Y:S01]  /*1520*/  IMAD.MOV.U32 R9, RZ, RZ, 0x40 ;  /* 0x00000040ff097424 */ /* 0x000fe200078e00ff */
[----:B------:R-:W-:Y:S01]  /*1530*/  LOP3.LUT R5, R7, 0x7ffffffc, RZ, 0xc0, !PT ;  /* 0x7ffffffc07057812 */ /* 0x000fe200078ec0ff */
[----:B------:R-:W-:Y:S01]  /*1540*/  IMAD R226, R226, 0x8, R13 ;  /* 0x00000008e2e27824 */ /* 0x000fe200078e020d */
[----:B------:R-:W-:-:S02]  /*1550*/  LOP3.LUT R0, R3, R0, RZ, 0x3c, !PT ;  /* 0x0000000003007212 */ /* 0x000fc400078e3cff */
[----:B------:R-:W-:Y:S01]  /*1560*/  LOP3.LUT R4, R4, 0xfffffe00, RZ, 0xc0, !PT ;  /* 0xfffffe0004047812 */ /* 0x000fe200078ec0ff */
[----:B------:R-:W-:Y:S01]  /*1570*/  IMAD.IADD R210, R14, 0x1, -R5 ;  /* 0x000000010ed27824 */ /* 0x000fe200078e0a05 */
[----:B------:R-:W-:Y:S02]  /*1580*/  LEA R178, R2, 0xc080, 0x1 ;  /* 0x0000c08002b27811 */ /* 0x000fe400078e08ff */
[-C--:B------:R-:W-:Y:S01]  /*1590*/  IADD3 R3, R0, R4.reuse, R6 ;  /* 0x0000000400037210 */ /* 0x080fe20007ffe006 */
[----:B------:R-:W-:Y:S01]  /*15a0*/  IMAD.SHL.U32 R210, R210, 0x2, RZ ;  /* 0x00000002d2d27824 */ /* 0x000fe200078e00ff */
[----:B------:R-:W-:Y:S02]  /*15b0*/  LOP3.LUT R4, R0, R4, RZ, 0xfc, !PT ;  /* 0x0000000400047212 */ /* 0x000fe400078efcff */
[----:B------:R-:W-:Y:S02]  /*15c0*/  IADD3 R0, R156, 0x40, RZ ;  /* 0x000000409c007810 */ /* 0x000fe40007ffe0ff */
[----:B------:R-:W-:-:S02]  /*15d0*/  SEL R5, R8, 0xffffffe0, !P1 ;  /* 0xffffffe008057807 */ /* 0x000fc40004800000 */
[----:B------:R-:W-:Y:S01]  /*15e0*/  SEL R2, R8, 0xffffffe0, !P4 ;  /* 0xffffffe008027807 */ /* 0x000fe20006000000 */
[----:B------:R-:W-:Y:S01]  /*15f0*/  IMAD.IADD R138, R156, 0x1, R0 ;  /* 0x000000019c8a7824 */ /* 0x000fe200078e0200 */
[----:B------:R-:W-:Y:S01]  /*1600*/  LEA R183, R3, 0x10080, 0x1 ;  /* 0x0001008003b77811 */ /* 0x000fe200078e08ff */
[----:B------:R-:W-:Y:S01]  /*1610*/  IMAD.IADD R241, R238, 0x1, R5 ;  /* 0x00000001eef17824 */ /* 0x000fe200078e0205 */
[----:B------:R-:W-:Y:S01]  /*1620*/  LEA R179, R4, 0x8080, 0x1 ;  /* 0x0000808004b37811 */ /* 0x000fe200078e08ff */
[----:B------:R-:W-:Y:S01]  /*1630*/  IMAD.IADD R240, R5, 0x1, R239 ;  /* 0x0000000105f07824 */ /* 0x000fe200078e02ef */
[----:B------:R-:W-:Y:S01]  /*1640*/  SEL R6, R9, 0xffffffc0, !P2 ;  /* 0xffffffc009067807 */ /* 0x000fe20005000000 */
[----:B------:R-:W-:Y:S01]  /*1650*/  IMAD.IADD R184, R183, 0x1, R2 ;  /* 0x00000001b7b87824 */ /* 0x000fe200078e0202 */
[----:B------:R-:W-:Y:S01]  /*1660*/  SEL R0, R9, 0xffffffc0, !P3 ;  /* 0xffffffc009007807 */ /* 0x000fe20005800000 */
[----:B------:R-:W-:Y:S01]  /*1670*/  IMAD.IADD R180, R2, 0x1, R179 ;  /* 0x0000000102b47824 */ /* 0x000fe200078e02b3 */
[----:B------:R-:W-:Y:S01]  /*1680*/  SHF.R.S32.HI R7, RZ, 0x1f, R210 ;  /* 0x0000001fff077819 */ /* 0x000fe200000114d2 */
[--C-:B------:R-:W-:Y:S01]  /*1690*/  IMAD.IADD R245, R238, 0x1, R6.reuse ;  /* 0x00000001eef57824 */ /* 0x100fe200078e0206 */
[----:B------:R-:W-:Y:S01]  /*16a0*/  IADD3 R10, R210, 0x8, RZ ;  /* 0x00000008d20a7810 */ /* 0x000fe20007ffe0ff */
[----:B------:R-:W-:Y:S01]  /*16b0*/  IMAD.IADD R244, R6, 0x1, R241 ;  /* 0x0000000106f47824 */ /* 0x000fe200078e02f1 */
[----:B------:R-:W-:Y:S01]  /*16c0*/  IADD3 R9, R210, 0x10, RZ ;  /* 0x00000010d2097810 */ /* 0x000fe20007ffe0ff */
[----:B------:R-:W-:Y:S01]  /*16d0*/  IMAD.IADD R243, R6, 0x1, R239 ;  /* 0x0000000106f37824 */ /* 0x000fe200078e02ef */
[----:B------:R-:W-:Y:S01]  /*16e0*/  IADD3 R8, R210, 0x18, RZ ;  /* 0x00000018d2087810 */ /* 0x000fe20007ffe0ff */
[----:B------:R-:W-:Y:S01]  /*16f0*/  IMAD.IADD R242, R240, 0x1, R6 ;  /* 0x00000001f0f27824 */ /* 0x000fe200078e0206 */
[C---:B------:R-:W-:Y:S01]  /*1700*/  IADD3 R7, R210.reuse, 0x20, RZ ;  /* 0x00000020d2077810 */ /* 0x040fe20007ffe0ff */
[--C-:B------:R-:W-:Y:S01]  /*1710*/  IMAD.IADD R186, R183, 0x1, R0.reuse ;  /* 0x00000001b7ba7824 */ /* 0x100fe200078e0200 */
[----:B------:R-:W-:Y:S01]  /*1720*/  IADD3 R252, R210, 0x28, RZ ;  /* 0x00000028d2fc7810 */ /* 0x000fe20007ffe0ff */
[----:B------:R-:W-:Y:S01]  /*1730*/  IMAD.IADD R182, R0, 0x1, R179 ;  /* 0x0000000100b67824 */ /* 0x000fe200078e02b3 */
[----:B------:R-:W-:Y:S01]  /*1740*/  IADD3 R251, R210, 0x30, RZ ;  /* 0x00000030d2fb7810 */ /* 0x000fe20007ffe0ff */
[----:B------:R-:W-:Y:S01]  /*1750*/  IMAD.IADD R185, R184, 0x1, R0 ;  /* 0x00000001b8b97824 */ /* 0x000fe200078e0200 */
[----:B------:R-:W-:Y:S01]  /*1760*/  IADD3 R250, R210, 0x38, RZ ;  /* 0x00000038d2fa7810 */ /* 0x000fe20007ffe0ff */
[----:B------:R-:W-:Y:S01]  /*1770*/  IMAD.IADD R181, R0, 0x1, R180 ;  /* 0x0000000100b57824 */ /* 0x000fe200078e02b4 */
[----:B------:R-:W-:-:S02]  /*1780*/  IADD3 R249, R210, 0x40, RZ ;  /* 0x00000040d2f97810 */ /* 0x000fc40007ffe0ff */
[----:B------:R-:W-:Y:S02]  /*1790*/  SHF.R.S32.HI R12, RZ, 0x1f, R10 ;  /* 0x0000001fff0c7819 */ /* 0x000fe4000001140a */
[----:B------:R-:W-:Y:S02]  /*17a0*/  SHF.R.S32.HI R11, RZ, 0x1f, R9 ;  /* 0x0000001fff0b7819 */ /* 0x000fe40000011409 */
[----:B------:R-:W-:Y:S02]  /*17b0*/  SHF.R.S32.HI R10, RZ, 0x1f, R8 ;  /* 0x0000001fff0a7819 */ /* 0x000fe40000011408 */
[----:B------:R-:W-:Y:S02]  /*17c0*/  SHF.R.S32.HI R9, RZ, 0x1f, R7 ;  /* 0x0000001fff097819 */ /* 0x000fe40000011407 */
[----:B------:R-:W-:Y:S02]  /*17d0*/  SHF.R.S32.HI R8, RZ, 0x1f, R252 ;  /* 0x0000001fff087819 */ /* 0x000fe400000114fc */
[----:B------:R-:W-:-:S02]  /*17e0*/  SHF.R.S32.HI R7, RZ, 0x1f, R251 ;  /* 0x0000001fff077819 */ /* 0x000fc400000114fb */
[C---:B------:R-:W-:Y:S02]  /*17f0*/  IADD3 R159, R156.reuse, 0x20, RZ ;  /* 0x000000209c9f7810 */ /* 0x040fe40007ffe0ff */
[----:B------:R-:W-:Y:S02]  /*1800*/  IADD3 R158, R156, 0x60, RZ ;  /* 0x000000609c9e7810 */ /* 0x000fe40007ffe0ff */
[C---:B------:R-:W-:Y:S02]  /*1810*/  IADD3 R216, R136.reuse, 0x80, RZ ;  /* 0x0000008088d87810 */ /* 0x040fe40007ffe0ff */
[----:B------:R-:W-:Y:S02]  /*1820*/  IADD3 R217, R136, 0xc0, RZ ;  /* 0x000000c088d97810 */ /* 0x000fe40007ffe0ff */
[----:B------:R-:W-:Y:S02]  /*1830*/  IADD3 R246, R210, 0x48, RZ ;  /* 0x00000048d2f67810 */ /* 0x000fe40007ffe0ff */
[----:B------:R-:W-:-:S02]  /*1840*/  SHF.R.S32.HI R8, RZ, 0x1f, R250 ;  /* 0x0000001fff087819 */ /* 0x000fc400000114fa */
[----:B-1----:R-:W-:Y:S02]  /*1850*/  SHF.R.S32.HI R7, RZ, 0x1f, R249 ;  /* 0x0000001fff077819 */ /* 0x002fe400000114f9 */
.L_x_789:
[----:B------:R-:W-:Y:S01]  /*1860*/  ISETP.NE.U32.AND P0, PT, RZ, c[0x0][0x370], PT ;  /* 0x0000dc00ff007a0c */ /* 0x000fe20003f05070 */
[----:B------:R-:W-:Y:S01]  /*1870*/  IMAD.MOV.U32 R15, RZ, RZ, 0x4 ;  /* 0x00000004ff0f7424 */ /* 0x000fe200078e00ff */
[----:B------:R-:W-:Y:S01]  /*1880*/  ISETP.NE.U32.AND P1, PT, RZ, c[0x0][0x360], PT ;  /* 0x0000d800ff007a0c */ /* 0x000fe20003f25070 */
[----:B------:R-:W-:Y:S01]  /*1890*/  CS2R R112, SRZ ;  /* 0x0000000000707805 */ /* 0x000fe2000001ff00 */
[----:B------:R-:W-:Y:S01]  /*18a0*/  ISETP.NE.AND.EX P2, PT, RZ, c[0x0][0x374], PT, P0 ;  /* 0x0000dd00ff007a0c */ /* 0x000fe20003f45300 */
[----:B------:R-:W-:Y:S01]  /*18b0*/  IMAD.MOV.U32 R119, RZ, RZ, RZ ;  /* 0x000000ffff777224 */ /* 0x000fe200078e00ff */
[----:B------:R-:W-:Y:S01]  /*18c0*/  ISETP.NE.AND.EX P0, PT, RZ, c[0x0][0x364], PT, P1 ;  /* 0x0000d900ff007a0c */ /* 0x000fe20003f05310 */
[----:B------:R-:W-:Y:S01]  /*18d0*/  IMAD.MOV.U32 R13, RZ, RZ, RZ ;  /* 0x000000ffff0d7224 */ /* 0x000fe200078e00ff */
[----:B------:R-:W-:Y:S01]  /*18e0*/  ISETP.NE.U32.AND P3, PT, RZ, c[0x0][0x350], PT ;  /* 0x0000d400ff007a0c */ /* 0x000fe20003f65070 */
[----:B------:R-:W-:Y:S01]  /*18f0*/  IMAD.WIDE R6, R235, R15, c[0x0][0x348] ;  /* 0x0000d200eb067625 */ /* 0x000fe200078e020f */
[----:B------:R-:W-:-:S02]  /*1900*/  ISETP.NE.U32.AND P1, PT, RZ, c[0x0][0x348], PT ;  /* 0x0000d200ff007a0c */ /* 0x000fc40003f25070 */
[----:B------:R-:W-:Y:S01]  /*1910*/  ISETP.NE.U32.AND P4, PT, RZ, c[0x0][0x358], PT ;  /* 0x0000d600ff007a0c */ /* 0x000fe20003f85070 */
[CC--:B------:R-:W-:Y:S01]  /*1920*/  IMAD.WIDE R4, R235.reuse, R15.reuse, c[0x0][0x350] ;  /* 0x0000d400eb047625 */ /* 0x0c0fe200078e020f */
[----:B------:R-:W-:Y:S02]  /*1930*/  ISETP.NE.AND.EX P5, PT, RZ, c[0x0][0x354], PT, P3 ;  /* 0x0000d500ff007a0c */ /* 0x000fe40003fa5330 */
[----:B------:R-:W-:Y:S01]  /*1940*/  ISETP.NE.AND.EX P1, PT, RZ, c[0x0][0x34c], PT, P1 ;  /* 0x0000d300ff007a0c */ /* 0x000fe20003f25310 */
[CC--:B------:R-:W-:Y:S01]  /*1950*/  @P2 IMAD.WIDE R10, R235.reuse, R15.reuse, c[0x0][0x370] ;  /* 0x0000dc00eb0a2625 */ /* 0x0c0fe200078e020f */
[----:B------:R-:W-:Y:S01]  /*1960*/  ISETP.NE.AND.EX P3, PT, RZ, c[0x0][0x35c], PT, P4 ;  /* 0x0000d700ff007a0c */ /* 0x000fe20003f65340 */
[----:B------:R-:W-:Y:S01]  /*1970*/  YIELD ;  /* 0x0000000000007946 */ /* 0x000fe20003800000 */
[----:B------:R-:W-:Y:S01]  /*1980*/  P2R R14, PR, RZ, 0x20 ;  /* 0x00000020ff0e7803 */ /* 0x000fe20000000000 */
[CC--:B------:R-:W-:Y:S01]  /*1990*/  @P0 IMAD.WIDE R8, R235.reuse, R15.reuse, c[0x0][0x360] ;  /* 0x0000d800eb080625 */ /* 0x0c0fe200078e020f */
[----:B------:R1:W5:Y:S03]  /*19a0*/  @P2 LDG.E R113, [R10.64] ;  /* 0x000000060a712981 */ /* 0x000366000c1e1900 */
[----:B------:R-:W-:Y:S01]  /*19b0*/  IMAD.WIDE R2, R235, R15, c[0x0][0x358] ;  /* 0x0000d600eb027625 */ /* 0x000fe200078e020f */
[----:B------:R1:W5:Y:S04]  /*19c0*/  @P0 LDG.E R213, [R8.64] ;  /* 0x0000000608d50981 */ /* 0x000368000c1e1900 */
[----:B------:R1:W5:Y:S04]  /*19d0*/  @P1 LDG.E R119, [R6.64] ;  /* 0x0000000606771981 */ /* 0x000368000c1e1900 */
[----:B------:R1:W5:Y:S04]  /*19e0*/  @P5 LDG.E R112, [R4.64] ;  /* 0x0000000604705981 */ /* 0x000368000c1e1900 */
[----:B------:R1:W5:Y:S01]  /*19f0*/  @P3 LDG.E R13, [R2.64] ;  /* 0x00000006020d3981 */ /* 0x000362000c1e1900 */
[----:B------:R-:W-:Y:S01]  /*1a00*/  LOP3.LUT R227, R234, 0xffff, RZ, 0xc0, !PT ;  /* 0x0000ffffeae37812 */ /* 0x000fe200078ec0ff */
[----:B------:R-:W-:Y:S05]  /*1a10*/  @P0 BRA `(.L_x_567) ;  /* 0x0000005000000947 */ /* 0x000fea0003800000 */
[----:B-----5:R-:W-:Y:S01]  /*1a20*/  MOV R213, c[0x0][0x168] ;  /* 0x00005a0000d57a02 */ /* 0x020fe20000000f00 */
[----:B------:R-:W-:Y:S05]  /*1a30*/  @!P1 BRA `(.L_x_567) ;  /* 0x0000003000009947 */ /* 0x000fea0003800000 */
[----:B-1----:R-:W2:Y:S04]  /*1a40*/  LDG.E R8, [R6.64] ;  /* 0x0000000606087981 */ /* 0x002ea8000c1e1900 */
[----:B------:R-:W2:Y:S02]  /*1a50*/  LDG.E R0, [R6.64+0x4] ;  /* 0x0000040606007981 */ /* 0x000ea4000c1e1900 */
[----:B--2---:R-:W-:-:S02]  /*1a60*/  IADD3 R213, -R8, R0, RZ ;  /* 0x0000000008d57210 */ /* 0x004fc40007ffe1ff */
.L_x_567:
[----:B------:R-:W-:-:S04]  /*1a70*/  ISETP.NE.U32.AND P0, PT, RZ, c[0x0][0x368], PT ;  /* 0x0000da00ff007a0c */ /* 0x000fc80003f05070 */
[----:B------:R-:W-:-:S13]  /*1a80*/  ISETP.NE.AND.EX P0, PT, RZ, c[0x0][0x36c], PT, P0 ;  /* 0x0000db00ff007a0c */ /* 0x000fda0003f05300 */
[----:B------:R-:W-:Y:S05]  /*1a90*/  @!P0 BRA `(.L_x_568) ;  /* 0x0000003000008947 */ /* 0x000fea0003800000 */
[----:B-1----:R-:W-:-:S05]  /*1aa0*/  IMAD.WIDE R4, R235, R15, c[0x0][0x368] ;  /* 0x0000da00eb047625 */ /* 0x002fca00078e020f */
[----:B------:R1:W5:Y:S01]  /*1ab0*/  LDG.E R12, [R4.64] ;  /* 0x00000006040c7981 */ /* 0x000362000c1e1900 */
[----:B------:R-:W-:Y:S05]  /*1ac0*/  BRA `(.L_x_569) ;  /* 0x0000005000007947 */ /* 0x000fea0003800000 */
.L_x_568:
[----:B------:R-:W-:Y:S01]  /*1ad0*/  MOV R12, c[0x0][0x1d0] ;  /* 0x00007400000c7a02 */ /* 0x000fe20000000f00 */
[----:B------:R-:W-:Y:S05]  /*1ae0*/  @!P5 BRA `(.L_x_569) ;  /* 0x000000300000d947 */ /* 0x000fea0003800000 */
[----:B-1----:R-:W2:Y:S04]  /*1af0*/  LDG.E R6, [R4.64] ;  /* 0x0000000604067981 */ /* 0x002ea8000c1e1900 */
[----:B------:R-:W2:Y:S02]  /*1b00*/  LDG.E R0, [R4.64+0x4] ;  /* 0x0000040604007981 */ /* 0x000ea4000c1e1900 */
[----:B--2---:R-:W-:Y:S02]  /*1b10*/  IADD3 R12, -R6, R0, RZ ;  /* 0x00000000060c7210 */ /* 0x004fe40007ffe1ff */
.L_x_569:
[----:B-1----:R1:W2:Y:S04]  /*1b20*/  @P3 LDG.E R5, [R2.64] ;  /* 0x0000000602053981 */ /* 0x0022a8000c1e1900 */
[----:B------:R1:W2:Y:S01]  /*1b30*/  @P3 LDG.E R4, [R2.64+0x4] ;  /* 0x0000040602043981 */ /* 0x0002a2000c1e1900 */
[----:B------:R-:W-:Y:S01]  /*1b40*/  ISETP.NE.U32.AND P0, PT, RZ, c[0x0][0x378], PT ;  /* 0x0000de00ff007a0c */ /* 0x000fe20003f05070 */
[----:B------:R-:W-:-:S02]  /*1b50*/  IMAD.MOV.U32 R0, RZ, RZ, c[0x0][0x2c4] ;  /* 0x0000b100ff007624 */ /* 0x000fc400078e00ff */
[----:B-----5:R-:W-:Y:S01]  /*1b60*/  IMAD.MOV.U32 R110, RZ, RZ, R12 ;  /* 0x000000ffff6e7224 */ /* 0x020fe200078e000c */
[----:B------:R-:W-:Y:S02]  /*1b70*/  ISETP.NE.AND.EX P0, PT, RZ, c[0x0][0x37c], PT, P0 ;  /* 0x0000df00ff007a0c */ /* 0x000fe40003f05300 */
[----:B------:R-:W-:Y:S01]  /*1b80*/  ISETP.NE.AND P2, PT, R0, 0x1, PT ;  /* 0x000000010000780c */ /* 0x000fe20003f45270 */
[----:B------:R-:W-:Y:S02]  /*1b90*/  IMAD.SHL.U32 R225, R233, 0x80, RZ ;  /* 0x00000080e9e17824 */ /* 0x000fe400078e00ff */
[----:B------:R-:W-:Y:S02]  /*1ba0*/  IMAD.MOV.U32 R64, RZ, RZ, c[0x0][0x228] ;  /* 0x00008a00ff407624 */ /* 0x000fe400078e00ff */
[----:B------:R-:W-:Y:S01]  /*1bb0*/  IMAD.IADD R11, R12, 0x1, -R113 ;  /* 0x000000010c0b7824 */ /* 0x000fe200078e0a71 */
[----:B------:R-:W-:Y:S01]  /*1bc0*/  IADD3 R0, R225, 0x7f, RZ ;  /* 0x0000007fe1007810 */ /* 0x000fe20007ffe0ff */
[----:B------:R-:W-:Y:S01]  /*1bd0*/  IMAD.MOV.U32 R6, RZ, RZ, c[0x0][0x32c] ;  /* 0x0000cb00ff067624 */ /* 0x000fe200078e00ff */
[----:B------:R-:W-:-:S03]  /*1be0*/  LOP3.LUT R215, R215, 0xffffffdf, RZ, 0xc0, !PT ;  /* 0xffffffdfd7d77812 */ /* 0x000fc600078ec0ff */
[----:B-1----:R-:W-:Y:S01]  /*1bf0*/  @P0 IMAD.WIDE R2, R235, R15, c[0x0][0x378] ;  /* 0x0000de00eb020625 */ /* 0x002fe200078e020f */
[----:B------:R-:W-:-:S04]  /*1c00*/  ISETP.GE.AND P1, PT, R6, 0x1, PT ;  /* 0x000000010600780c */ /* 0x000fc80003f26270 */
[----:B------:R1:W5:Y:S01]  /*1c10*/  @P0 LDG.E R110, [R2.64] ;  /* 0x00000006026e0981 */ /* 0x000362000c1e1900 */
[----:B------:R-:W-:-:S04]  /*1c20*/  @P2 LOP3.LUT R215, R215, 0x20, RZ, 0xfc, !PT ;  /* 0x00000020d7d72812 */ /* 0x000fc800078efcff */
[----:B------:R-:W-:-:S04]  /*1c30*/  LOP3.LUT R215, R215, 0xffffffbf, RZ, 0xc0, !PT ;  /* 0xffffffbfd7d77812 */ /* 0x000fc800078ec0ff */
[----:B------:R-:W-:Y:S01]  /*1c40*/  @P1 LOP3.LUT R215, R215, 0x40, RZ, 0xfc, !PT ;  /* 0x00000040d7d71812 */ /* 0x000fe200078efcff */
[----:B-1----:R-:W-:-:S05]  /*1c50*/  @P2 IMAD.HI.U32 R3, R0, c[0x0][0x2c8], RZ ;  /* 0x0000b20000032a27 */ /* 0x002fca00078e00ff */
[----:B------:R-:W-:Y:S01]  /*1c60*/  @P2 SHF.R.U32.HI R0, RZ, c[0x0][0x2cc], R3 ;  /* 0x0000b300ff002a19 */ /* 0x000fe20000011603 */
[----:B--2---:R-:W-:-:S04]  /*1c70*/  @P3 IMAD.IADD R64, R4, 0x1, -R5 ;  /* 0x0000000104403824 */ /* 0x004fc800078e0a05 */
[----:B------:R-:W-:-:S05]  /*1c80*/  IMAD.IADD R212, R11, 0x1, R64 ;  /* 0x000000010bd47824 */ /* 0x000fca00078e0240 */
[C---:B------:R-:W-:Y:S02]  /*1c90*/  IADD3 R2, R212.reuse, 0x1f, RZ ;  /* 0x0000001fd4027810 */ /* 0x040fe40007ffe0ff */
[----:B------:R-:W-:Y:S02]  /*1ca0*/  IADD3 R3, R212, 0x1, -R213 ;  /* 0x00000001d4037810 */ /* 0x000fe40007ffe8d5 */
[----:B------:R-:W-:-:S03]  /*1cb0*/  SHF.R.S32.HI R4, RZ, 0x1f, R2 ;  /* 0x0000001fff047819 */ /* 0x000fc60000011402 */
[----:B------:R-:W-:Y:S01]  /*1cc0*/  IMAD.IADD R0, R3, 0x1, R0 ;  /* 0x0000000103007824 */ /* 0x000fe200078e0200 */
[----:B------:R-:W-:-:S04]  /*1cd0*/  LEA.HI R2, R4, R2, RZ, 0x5 ;  /* 0x0000000204027211 */ /* 0x000fc800078f28ff */
[----:B------:R-:W-:Y:S02]  /*1ce0*/  IADD3 R3, R0, c[0x0][0x328], RZ ;  /* 0x0000ca0000037a10 */ /* 0x000fe40007ffe0ff */
[----:B------:R-:W-:Y:S01]  /*1cf0*/  SHF.R.S32.HI R121, RZ, 0x5, R2 ;  /* 0x00000005ff797819 */ /* 0x000fe20000011402 */
        /* <DEDUP_REMOVED lines=11> */
.L_x_572:
[----:B------:R-:W-:-:S13]  /*1db0*/  ISETP.NE.AND P0, PT, R6, 0x1, PT ;  /* 0x000000010600780c */ /* 0x000fda0003f05270 */
[----:B------:R-:W-:-:S05]  /*1dc0*/  @P0 IMAD.HI.U32 R0, R2, c[0x0][0x330], RZ ;  /* 0x0000cc0002000a27 */ /* 0x000fca00078e00ff */
[----:B------:R-:W-:Y:S02]  /*1dd0*/  @P0 SHF.R.U32.HI R2, RZ, c[0x0][0x334], R0 ;  /* 0x0000cd00ff020a19 */ /* 0x000fe40000011600 */
.L_x_573:
[----:B------:R-:W-:Y:S05]  /*1de0*/  BSYNC B0 ;  /* 0x0000000000007941 */ /* 0x000fea0003800000 */
.L_x_571:
[----:B------:R-:W-:-:S05]  /*1df0*/  IMAD R2, R2, R6, c[0x0][0x32c] ;  /* 0x0000cb0002027624 */ /* 0x000fca00078e0206 */
[----:B------:R-:W-:-:S04]  /*1e00*/  IMNMX R3, R3, R2, PT ;  /* 0x0000000203037217 */ /* 0x000fc80003800200 */
.L_x_570:
[----:B------:R-:W-:Y:S01]  /*1e10*/  IADD3 R3, R3, 0x1f, RZ ;  /* 0x0000001f03037810 */ /* 0x000fe20007ffe0ff */
[----:B------:R-:W-:-:S03]  /*1e20*/  @P2 IMAD.HI.U32 R2, R225, c[0x0][0x2c8], RZ ;  /* 0x0000b200e1022a27 */ /* 0x000fc600078e00ff */
[----:B------:R-:W-:Y:S01]  /*1e30*/  SHF.R.S32.HI R4, RZ, 0x1f, R3 ;  /* 0x0000001fff047819 */ /* 0x000fe20000011403 */
[----:B------:R-:W-:Y:S01]  /*1e40*/  IMAD.MOV.U32 R0, RZ, RZ, R225 ;  /* 0x000000ffff007224 */ /* 0x000fe200078e00e1 */
[----:B------:R-:W-:Y:S01]  /*1e50*/  @P2 SHF.R.U32.HI R0, RZ, c[0x0][0x2cc], R2 ;  /* 0x0000b300ff002a19 */ /* 0x000fe20000011602 */
[----:B------:R-:W-:Y:S01]  /*1e60*/  IMAD.IADD R120, R212, 0x1, -R213 ;  /* 0x00000001d4787824 */ /* 0x000fe200078e0ad5 */
[----:B------:R-:W-:-:S03]  /*1e70*/  LEA.HI R3, R4, R3, RZ, 0x5 ;  /* 0x0000000304037211 */ /* 0x000fc600078f28ff */
[----:B------:R-:W-:Y:S01]  /*1e80*/  IMAD.IADD R0, R120, 0x1, R0 ;  /* 0x0000000178007824 */ /* 0x000fe200078e0200 */
[----:B------:R-:W-:-:S04]  /*1e90*/  SHF.R.S32.HI R3, RZ, 0x5, R3 ;  /* 0x00000005ff037819 */ /* 0x000fc80000011403 */
        /* <DEDUP_REMOVED lines=12> */
.L_x_576:
[----:B------:R-:W-:-:S13]  /*1f60*/  ISETP.NE.AND P0, PT, R6, 0x1, PT ;  /* 0x000000010600780c */ /* 0x000fda0003f05270 */
[----:B------:R-:W-:-:S05]  /*1f70*/  @P0 IMAD.HI.U32 R3, R0, c[0x0][0x330], RZ ;  /* 0x0000cc0000030a27 */ /* 0x000fca00078e00ff */
[----:B------:R-:W-:Y:S02]  /*1f80*/  @P0 SHF.R.U32.HI R0, RZ, c[0x0][0x334], R3 ;  /* 0x0000cd00ff000a19 */ /* 0x000fe40000011603 */
.L_x_577:
[----:B------:R-:W-:Y:S05]  /*1f90*/  BSYNC B0 ;  /* 0x0000000000007941 */ /* 0x000fea0003800000 */
.L_x_575:
[----:B------:R-:W-:-:S05]  /*1fa0*/  IMAD R0, R0, c[0x0][0x32c], RZ ;  /* 0x0000cb0000007a24 */ /* 0x000fca00078e02ff */
[----:B------:R-:W-:-:S04]  /*1fb0*/  IMNMX R2, R2, R0, !PT ;  /* 0x0000000002027217 */ /* 0x000fc80007800200 */
.L_x_574:
[----:B------:R-:W-:Y:S01]  /*1fc0*/  SHF.R.S32.HI R0, RZ, 0x1f, R2 ;  /* 0x0000001fff007819 */ /* 0x000fe20000011402 */
[----:B------:R-:W-:Y:S01]  /*1fd0*/  BSSY B0, `(.L_x_578) ;  /* 0x000002d000007945 */ /* 0x000fe20003800000 */
[----:B------:R-:W-:Y:S02]  /*1fe0*/  LOP3.LUT R3, R234, 0xff000000, RZ, 0xc0, !PT ;  /* 0xff000000ea037812 */ /* 0x000fe400078ec0ff */
[----:B------:R-:W-:Y:S02]  /*1ff0*/  LEA.HI R0, R0, R2, RZ, 0x5 ;  /* 0x0000000200007211 */ /* 0x000fe400078f28ff */
[----:B------:R-:W-:Y:S02]  /*2000*/  LOP3.LUT R4, R234, 0xff0000, RZ, 0xc0, !PT ;  /* 0x00ff0000ea047812 */ /* 0x000fe400078ec0ff */
[----:B------:R-:W-:Y:S02]  /*2010*/  SHF.R.S32.HI R0, RZ, 0x5, R0 ;  /* 0x00000005ff007819 */ /* 0x000fe40000011400 */
[----:B------:R-:W-:-:S02]  /*2020*/  SHF.R.U32.HI R2, RZ, 0x8, R3 ;  /* 0x00000008ff027819 */ /* 0x000fc40000011603 */
[----:B------:R-:W-:Y:S01]  /*2030*/  IMNMX R5, RZ, R0, !PT ;  /* 0x00000000ff057217 */ /* 0x000fe20007800200 */
[----:B------:R-:W-:Y:S01]  /*2040*/  IMAD.MOV.U32 R0, RZ, RZ, RZ ;  /* 0x000000ffff007224 */ /* 0x000fe200078e00ff */
[----:B------:R-:W-:Y:S02]  /*2050*/  LEA.HI R2, R4, R2, RZ, 0x10 ;  /* 0x0000000204027211 */ /* 0x000fe400078f80ff */
[----:B------:R-:W-:Y:S02]  /*2060*/  ISETP.GT.AND P0, PT, R8, R5, PT ;  /* 0x000000050800720c */ /* 0x000fe40003f04270 */
[----:B------:R-:W-:Y:S02]  /*2070*/  SHF.R.U32.HI R247, RZ, 0x10, R2 ;  /* 0x00000010fff77819 */ /* 0x000fe40000011602 */
[----:B------:R-:W-:Y:S02]  /*2080*/  LOP3.LUT R248, R2, 0xff, RZ, 0xc0, !PT ;  /* 0x000000ff02f87812 */ /* 0x000fe400078ec0ff */
[----:B------:R-:W-:-:S04]  /*2090*/  ISETP.NE.AND P1, PT, R247, RZ, PT ;  /* 0x000000fff700720c */ /* 0x000fc80003f25270 */
[----:B------:R-:W-:-:S03]  /*20a0*/  SEL R109, R247, c[0x0][0x338], P1 ;  /* 0x0000ce00f76d7a07 */ /* 0x000fc60000800000 */
[----:B------:R-:W-:Y:S05]  /*20b0*/  @!P0 BRA `(.L_x_579) ;  /* 0x000001e000008947 */ /* 0x000fea0003800000 */
[----:B------:R-:W-:-:S05]  /*20c0*/  IABS R0, R109 ;  /* 0x0000006d00007213 */ /* 0x000fca0000000000 */
[----:B------:R-:W-:-:S04]  /*20d0*/  IMAD.MOV.U32 R4, RZ, RZ, R0 ;  /* 0x000000ffff047224 */ /* 0x000fc800078e0000 */
[----:B------:R-:W1:Y:S08]  /*20e0*/  I2F.RP R2, R4 ;  /* 0x0000000400027306 */ /* 0x000e700000209400 */
[----:B-1----:R-:W1:Y:S02]  /*20f0*/  MUFU.RCP R2, R2 ;  /* 0x0000000200027308 */ /* 0x002e640000001000 */
[----:B-1----:R-:W-:-:S06]  /*2100*/  IADD3 R2, R2, 0xffffffe, RZ ;  /* 0x0ffffffe02027810 */ /* 0x002fcc0007ffe0ff */
[----:B------:R1:W2:Y:S02]  /*2110*/  F2I.FTZ.U32.TRUNC.NTZ R3, R2 ;  /* 0x0000000200037305 */ /* 0x0002a4000021f000 */
[----:B-1----:R-:W-:Y:S01]  /*2120*/  IADD3 R2, R109, -0x1, R8 ;  /* 0xffffffff6d027810 */ /* 0x002fe20007ffe008 */
[----:B--2---:R-:W-:-:S04]  /*2130*/  IMAD.MOV R0, RZ, RZ, -R3 ;  /* 0x000000ffff007224 */ /* 0x004fc800078e0a03 */
[----:B------:R-:W-:Y:S01]  /*2140*/  IMAD.MOV.U32 R7, RZ, RZ, R0 ;  /* 0x000000ffff077224 */ /* 0x000fe200078e0000 */
[----:B------:R-:W-:Y:S01]  /*2150*/  IABS R0, R109 ;  /* 0x0000006d00007213 */ /* 0x000fe20000000000 */
[----:B------:R-:W-:Y:S01]  /*2160*/  IMAD.IADD R6, R2, 0x1, -R5 ;  /* 0x0000000102067824 */ /* 0x000fe200078e0a05 */
[----:B------:R-:W-:Y:S01]  /*2170*/  MOV R2, RZ ;  /* 0x000000ff00027202 */ /* 0x000fe20000000f00 */
[----:B------:R-:W-:Y:S02]  /*2180*/  IMAD R7, R7, R4, RZ ;  /* 0x0000000407077224 */ /* 0x000fe400078e02ff */
[----:B------:R-:W-:Y:S01]  /*2190*/  IMAD.MOV R9, RZ, RZ, -R0 ;  /* 0x000000ffff097224 */ /* 0x000fe200078e0a00 */
[----:B------:R-:W-:Y:S01]  /*21a0*/  IABS R10, R6 ;  /* 0x00000006000a7213 */ /* 0x000fe20000000000 */
[----:B------:R-:W-:-:S04]  /*21b0*/  IMAD.HI.U32 R0, R3, R7, R2 ;  /* 0x0000000703007227 */ /* 0x000fc800078e0002 */
[----:B------:R-:W-:Y:S02]  /*21c0*/  IMAD.MOV.U32 R2, RZ, RZ, R10 ;  /* 0x000000ffff027224 */ /* 0x000fe400078e000a */
        /* <DEDUP_REMOVED lines=9> */
[----:B------:R-:W-:-:S07]  /*2260*/  ISETP.GE.AND P1, PT, R2, RZ, PT ;  /* 0x000000ff0200720c */ /* 0x000fce0003f26270 */
[----:B------:R-:W-:-:S06]  /*2270*/  @P2 IADD3 R0, R0, 0x1, RZ ;  /* 0x0000000100002810 */ /* 0x000fcc0007ffe0ff */
[----:B------:R-:W-:Y:S01]  /*2280*/  @!P1 IMAD.MOV R0, RZ, RZ, -R0 ;  /* 0x000000ffff009224 */ /* 0x000fe200078e0a00 */
[----:B------:R-:W-:Y:S02]  /*2290*/  @!P0 LOP3.LUT R0, RZ, R109, RZ, 0x33, !PT ;  /* 0x0000006dff008212 */ /* 0x000fe400078e33ff */
.L_x_579:
[----:B------:R-:W-:Y:S05]  /*22a0*/  BSYNC B0 ;  /* 0x0000000000007941 */ /* 0x000fea0003800000 */
.L_x_578:
[----:B------:R-:W-:Y:S01]  /*22b0*/  IMAD R2, R248, R0, R5 ;  /* 0x00000000f8027224 */ /* 0x000fe200078e0205 */
        /* <DEDUP_REMOVED lines=34> */
[----:B------:R-:W-:Y:S01]  /*24e0*/  IMAD.MOV.U32 R116, RZ, RZ, 0x5 ;  /* 0x00000005ff747424 */ /* 0x000fe200078e00ff */
[----:B------:R-:W-:Y:S01]  /*24f0*/  SHF.R.S32.HI R137, RZ, 0x1f, R136 ;  /* 0x0000001fff897819 */ /* 0x000fe20000011488 */
[----:B------:R-:W-:Y:S01]  /*2500*/  IMAD.MOV.U32 R128, RZ, RZ, c[0x0][0x27c] ;  /* 0x00009f00ff807624 */ /* 0x000fe200078e00ff */
[----:B------:R-:W-:Y:S01]  /*2510*/  LEA.HI.X.SX32 R104, R13, R19, 0x1, P0 ;  /* 0x000000130d687211 */ /* 0x000fe200000f0eff */
[----:B------:R-:W-:Y:S01]  /*2520*/  IMAD.WIDE.U32 R126, R214, c[0x0][0x1e0], RZ ;  /* 0x00007800d67e7a25 */ /* 0x000fe200078e00ff */
[----:B------:R-:W-:Y:S02]  /*2530*/  IADD3 R46, R0, -0x1, RZ ;  /* 0xffffffff002e7810 */ /* 0x000fe40007ffe0ff */
[----:B------:R-:W-:Y:S01]  /*2540*/  SHF.R.S32.HI R8, RZ, 0x1f, R235 ;  /* 0x0000001fff087819 */ /* 0x000fe200000114eb */
[----:B------:R-:W-:Y:S01]  /*2550*/  IMAD R4, R104, c[0x0][0x238], RZ ;  /* 0x00008e0068047a24 */ /* 0x000fe200078e02ff */
[----:B------:R-:W-:Y:S01]  /*2560*/  SEL R10, R235, RZ, !P3 ;  /* 0x000000ffeb0a7207 */ /* 0x000fe20005800000 */
[----:B------:R-:W-:Y:S01]  /*2570*/  IMAD R0, R46, -0x20, R100 ;  /* 0xffffffe02e007824 */ /* 0x000fe200078e0264 */
[----:B------:R-:W-:Y:S01]  /*2580*/  SEL R11, R8, RZ, !P3 ;  /* 0x000000ff080b7207 */ /* 0x000fe20005800000 */
[----:B------:R-:W-:Y:S01]  /*2590*/  IMAD R4, R101, c[0x0][0x23c], R4 ;  /* 0x00008f0065047a24 */ /* 0x000fe200078e0204 */
[----:B------:R-:W-:-:S02]  /*25a0*/  MOV R125, c[0x0][0x238] ;  /* 0x00008e00007d7a02 */ /* 0x000fc40000000f00 */
[----:B------:R-:W-:Y:S01]  /*25b0*/  ISETP.GT.AND P0, PT, R0, RZ, PT ;  /* 0x000000ff0000720c */ /* 0x000fe20003f04270 */
[----:B------:R-:W-:Y:S01]  /*25c0*/  IMAD R0, R11, c[0x0][0x248], RZ ;  /* 0x000092000b007a24 */ /* 0x000fe200078e02ff */
[C---:B------:R-:W-:Y:S02]  /*25d0*/  SHF.L.U64.HI R117, R125.reuse, R116, c[0x0][0x23c] ;  /* 0x00008f007d757619 */ /* 0x040fe40000010274 */
[----:B------:R-:W-:Y:S01]  /*25e0*/  SHF.L.U32 R125, R125, 0x5, RZ ;  /* 0x000000057d7d7819 */ /* 0x000fe200000006ff */
[----:B-1----:R-:W-:Y:S01]  /*25f0*/  IMAD.WIDE.U32 R2, R101, c[0x0][0x238], R136 ;  /* 0x00008e0065027a25 */ /* 0x002fe200078e0088 */
[----:B------:R-:W-:Y:S02]  /*2600*/  ISETP.GE.AND P6, PT, R136, c[0x0][0x1d4], PT ;  /* 0x0000750088007a0c */ /* 0x000fe40003fc6270 */
[----:B------:R-:W-:Y:S01]  /*2610*/  ISETP.GE.AND P5, PT, R138, c[0x0][0x1d4], PT ;  /* 0x000075008a007a0c */ /* 0x000fe20003fa6270 */
[----:B------:R-:W-:Y:S01]  /*2620*/  IMAD.IADD R3, R3, 0x1, R4 ;  /* 0x0000000103037824 */ /* 0x000fe200078e0204 */
[----:B------:R-:W-:Y:S01]  /*2630*/  ISETP.GE.AND P4, PT, R216, c[0x0][0x1d4], PT ;  /* 0x00007500d8007a0c */ /* 0x000fe20003f86270 */
[----:B------:R-:W-:Y:S01]  /*2640*/  IMAD R4, R10, c[0x0][0x24c], R0 ;  /* 0x000093000a047a24 */ /* 0x000fe200078e0200 */
[----:B------:R-:W-:Y:S01]  /*2650*/  ISETP.GE.AND P3, PT, R217, c[0x0][0x1d4], PT ;  /* 0x00007500d9007a0c */ /* 0x000fe20003f66270 */
[----:B------:R-:W-:Y:S01]  /*2660*/  IMAD.WIDE.U32 R2, R227, c[0x0][0x240], R2 ;  /* 0x00009000e3027a25 */ /* 0x000fe200078e0002 */
[----:B------:R-:W-:-:S02]  /*2670*/  SHF.R.S32.HI R157, RZ, 0x1f, R156 ;  /* 0x0000001fff9d7819 */ /* 0x000fc4000001149c */
[----:B-----5:R-:W-:Y:S01]  /*2680*/  SHF.R.S32.HI R20, RZ, 0x1f, R110 ;  /* 0x0000001fff147819 */ /* 0x020fe2000001146e */
[----:B------:R-:W-:Y:S02]  /*2690*/  IMAD R3, R227, c[0x0][0x244], R3 ;  /* 0x00009100e3037a24 */ /* 0x000fe400078e0203 */
[----:B------:R-:W-:Y:S02]  /*26a0*/  @P0 IMAD R0, R117, R46, RZ ;  /* 0x0000002e75000224 */ /* 0x000fe400078e02ff */
[----:B------:R-:W-:Y:S01]  /*26b0*/  IMAD.WIDE.U32 R78, R10, c[0x0][0x248], R2 ;  /* 0x000092000a4e7a25 */ /* 0x000fe200078e0002 */
[----:B------:R-:W-:-:S03]  /*26c0*/  @P0 SHF.R.S32.HI R2, RZ, 0x1f, R46 ;  /* 0x0000001fff020819 */ /* 0x000fc6000001142e */
[----:B------:R-:W-:Y:S01]  /*26d0*/  IMAD.IADD R69, R79, 0x1, R4 ;  /* 0x000000014f457824 */ /* 0x000fe200078e0204 */
[----:B------:R-:W-:Y:S01]  /*26e0*/  @P0 MOV R68, R78 ;  /* 0x0000004e00440202 */ /* 0x000fe20000000f00 */
[----:B------:R-:W-:-:S04]  /*26f0*/  @P0 IMAD R0, R2, R125, R0 ;  /* 0x0000007d02000224 */ /* 0x000fc800078e0200 */
[----:B------:R-:W-:-:S04]  /*2700*/  @P0 IMAD.WIDE.U32 R6, R46, R125, R68 ;  /* 0x0000007d2e060225 */ /* 0x000fc800078e0044 */
[----:B------:R-:W-:Y:S01]  /*2710*/  @P0 IMAD.IADD R0, R7, 0x1, R0 ;  /* 0x0000000107000824 */ /* 0x000fe200078e0200 */
[----:B------:R-:W-:-:S04]  /*2720*/  @P0 LEA R2, P1, R6, c[0x0][0x220], 0x1 ;  /* 0x0000880006020a11 */ /* 0x000fc800078208ff */
[----:B------:R-:W-:Y:S01]  /*2730*/  @P0 LEA.HI.X R3, R6, c[0x0][0x224], R0, 0x1, P1 ;  /* 0x0000890006030a11 */ /* 0x000fe200008f0c00 */
[----:B------:R-:W-:Y:S01]  /*2740*/  IMAD.IADD R0, R12, 0x1, R112 ;  /* 0x000000010c007824 */ /* 0x000fe200078e0270 */
[----:B------:R-:W-:-:S03]  /*2750*/  ISETP.GE.AND P1, PT, R136, c[0x0][0x27c], PT ;  /* 0x00009f0088007a0c */ /* 0x000fc60003f26270 */
[----:B------:R-:W-:Y:S01]  /*2760*/  @!PT LDS RZ, [RZ] ;  /* 0x00000000fffff984 */ /* 0x000fe20000000800 */
[----:B------:R-:W-:Y:S01]  /*2770*/  @!PT LDS RZ, [RZ] ;  /* 0x00000000fffff984 */ /* 0x000fe20000000800 */
[----:B------:R-:W-:Y:S01]  /*2780*/  @!PT LDS RZ, [RZ] ;  /* 0x00000000fffff984 */ /* 0x000fe20000000800 */
[----:B------:R1:W-:Y:S01]  /*2790*/  @P0 LDGSTS.E.BYPASS.LTC128B.128 [R196+0xc080], [R2.64], !P6 ;  /* 0x0c08000002c40fae */ /* 0x0003e2000f101d46 */
[----:B------:R-:W-:-:S03]  /*27a0*/  SHF.R.S32.HI R7, RZ, 0x1f, R0 ;  /* 0x0000001fff077819 */ /* 0x000fc60000011400 */
[----:B------:R1:W-:Y:S02]  /*27b0*/  @P0 LDGSTS.E.BYPASS.LTC128B.128 [R196+0xd080], [R2.64+0x80], !P5 ;  /* 0x0d08008002c40fae */ /* 0x0003e4000e901d46 */
[----:B------:R-:W-:Y:S02]  /*27c0*/  IMAD R6, R7, c[0x0][0x1e0], RZ ;  /* 0x0000780007067a24 */ /* 0x000fe400078e02ff */
[----:B------:R1:W-:Y:S02]  /*27d0*/  @P0 LDGSTS.E.BYPASS.LTC128B.128 [R196+0xe080], [R2.64+0x100], !P4 ;  /* 0x0e08010002c40fae */ /* 0x0003e4000e101d46 */
[C---:B------:R-:W-:Y:S02]  /*27e0*/  IMAD R6, R0.reuse, c[0x0][0x1e4], R6 ;  /* 0x0000790000067a24 */ /* 0x040fe400078e0206 */
[----:B------:R1:W-:Y:S04]  /*27f0*/  @P0 LDGSTS.E.BYPASS.LTC128B.128 [R196+0xf080], [R2.64+0x180], !P3 ;  /* 0x0f08018002c40fae */ /* 0x0003e8000d901d46 */
[----:B------:R-:W0:Y:S01]  /*2800*/  LDGDEPBAR ;  /* 0x00000000000079af */ /* 0x000e220000000000 */
[----:B------:R-:W-:Y:S01]  /*2810*/  WARPSYNC 0xffffffff ;  /* 0xffffffff00007948 */ /* 0x000fe20003800000 */
[----:B-1----:R-:W-:-:S05]  /*2820*/  IMAD.WIDE.U32 R2, R0, c[0x0][0x1e0], RZ ;  /* 0x0000780000027a25 */ /* 0x002fca00078e00ff */
[----:B------:R-:W-:-:S05]  /*2830*/  IADD3 R3, R3, R6, RZ ;  /* 0x0000000603037210 */ /* 0x000fca0007ffe0ff */
[----:B------:R-:W-:-:S04]  /*2840*/  IMAD.WIDE.U32 R2, R227, c[0x0][0x1e8], R2 ;  /* 0x00007a00e3027a25 */ /* 0x000fc800078e0002 */
[----:B------:R-:W-:Y:S01]  /*2850*/  IMAD R3, R227, c[0x0][0x1ec], R3 ;  /* 0x00007b00e3037a24 */ /* 0x000fe200078e0203 */
[----:B--2---:R-:W-:Y:S02]  /*2860*/  @P2 SHF.R.S32.HI R5, RZ, 0x1f, R9 ;  /* 0x0000001fff052819 */ /* 0x004fe40000011409 */
[----:B------:R-:W-:Y:S01]  /*2870*/  @P2 MOV R4, R9 ;  /* 0x0000000900042202 */ /* 0x000fe20000000f00 */
[----:B------:R-:W-:Y:S01]  /*2880*/  @!P2 IMAD.MOV.U32 R4, RZ, RZ, R235 ;  /* 0x000000ffff04a224 */ /* 0x000fe200078e00eb */
[----:B------:R-:W-:Y:S02]  /*2890*/  @!P2 MOV R5, R8 ;  /* 0x000000080005a202 */ /* 0x000fe40000000f00 */
[----:B------:R-:W-:-:S04]  /*28a0*/  ISETP.NE.AND P2, PT, R14, RZ, PT ;  /* 0x000000ff0e00720c */ /* 0x000fc80003f45270 */
[----:B------:R-:W-:Y:S02]  /*28b0*/  SEL R8, R5, RZ, !P2 ;  /* 0x000000ff05087207 */ /* 0x000fe40005000000 */
[----:B------:R-:W-:Y:S01]  /*28c0*/  SEL R14, R4, RZ, !P2 ;  /* 0x000000ff040e7207 */ /* 0x000fe20005000000 */
[----:B------:R-:W-:Y:S02]  /*28d0*/  IMAD R4, R19, c[0x0][0x1e0], RZ ;  /* 0x0000780013047a24 */ /* 0x000fe400078e02ff */
[----:B------:R-:W-:Y:S02]  /*28e0*/  IMAD R5, R8, c[0x0][0x1f0], RZ ;  /* 0x00007c0008057a24 */ /* 0x000fe400078e02ff */
[----:B------:R-:W-:-:S04]  /*28f0*/  IMAD.WIDE.U32 R62, R14, c[0x0][0x1f0], R2 ;  /* 0x00007c000e3e7a25 */ /* 0x000fc800078e0002 */
[----:B------:R-:W-:Y:S01]  /*2900*/  IMAD R2, R14, c[0x0][0x1f4], R5 ;  /* 0x00007d000e027a24 */ /* 0x000fe200078e0205 */
[----:B------:R-:W-:Y:S01]  /*2910*/  SHF.L.U32 R5, R128, 0x1, RZ ;  /* 0x0000000180057819 */ /* 0x000fe200000006ff */
[----:B------:R-:W-:-:S03]  /*2920*/  IMAD R4, R214, c[0x0][0x1e4], R4 ;  /* 0x00007900d6047a24 */ /* 0x000fc600078e0204 */
[----:B------:R-:W-:Y:S01]  /*2930*/  IADD3 R61, R63, R2, RZ ;  /* 0x000000023f3d7210 */ /* 0x000fe20007ffe0ff */
[----:B------:R-:W-:Y:S02]  /*2940*/  IMAD.IADD R102, R127, 0x1, R4 ;  /* 0x000000017f667824 */ /* 0x000fe400078e0204 */
[--C-:B------:R-:W-:Y:S01]  /*2950*/  IADD3 R108, P2, P0, R62, R126, R136.reuse ;  /* 0x0000007e3e6c7210 */ /* 0x100fe2000785e088 */
[----:B------:R-:W-:Y:S01]  /*2960*/  IMAD.WIDE.U32 R2, R227, c[0x0][0x260], R136 ;  /* 0x00009800e3027a25 */ /* 0x000fe200078e0088 */
[----:B------:R-:W-:Y:S01]  /*2970*/  IADD3 R17, -R5, c[0x0][0x1d4], RZ ;  /* 0x0000750005117a10 */ /* 0x000fe20007ffe1ff */
[----:B------:R-:W-:Y:S01]  /*2980*/  BAR.SYNC.DEFER_BLOCKING 0x0 ;  /* 0x0000000000007b1d */ /* 0x000fe20000010000 */
[----:B------:R-:W-:Y:S01]  /*2990*/  IADD3.X R107, R61, R102, R137, P2, P0 ;  /* 0x000000663d6b7210 */ /* 0x000fe200017e0489 */
[----:B------:R-:W-:Y:S01]  /*29a0*/  IMAD.MOV.U32 R4, RZ, RZ, R2 ;  /* 0x000000ffff047224 */ /* 0x000fe200078e0002 */
[----:B------:R-:W-:Y:S01]  /*29b0*/  IADD3 R106, P0, R214, R0, RZ ;  /* 0x00000000d66a7210 */ /* 0x000fe20007f1e0ff */
[----:B------:R-:W-:Y:S01]  /*29c0*/  IMAD R0, R11, c[0x0][0x268], RZ ;  /* 0x00009a000b007a24 */ /* 0x000fe200078e02ff */
[-C--:B------:R-:W-:Y:S01]  /*29d0*/  SEL R16, R5, R17.reuse, !P1 ;  /* 0x0000001105107207 */ /* 0x080fe20004800000 */
[----:B------:R-:W-:Y:S01]  /*29e0*/  IMAD R8, R8, c[0x0][0x218], RZ ;  /* 0x0000860008087a24 */ /* 0x000fe200078e02ff */
[----:B------:R-:W-:Y:S01]  /*29f0*/  SEL R15, RZ, c[0x0][0x27c], !P1 ;  /* 0x00009f00ff0f7a07 */ /* 0x000fe20004800000 */
[C---:B------:R-:W-:Y:S01]  /*2a00*/  IMAD.X R105, R19.reuse, 0x1, R7, P0 ;  /* 0x0000000113697824 */ /* 0x040fe200000e0607 */
[----:B------:R-:W-:Y:S01]  /*2a10*/  ISETP.GE.AND P0, PT, R138, c[0x0][0x27c], PT ;  /* 0x00009f008a007a0c */ /* 0x000fe20003f06270 */
[----:B------:R-:W-:Y:S01]  /*2a20*/  IMAD R22, R10, c[0x0][0x26c], R0 ;  /* 0x00009b000a167a24 */ /* 0x000fe200078e0200 */
[----:B------:R-:W-:Y:S01]  /*2a30*/  ULDC.U8 UR4, c[0x0][0x298] ;  /* 0x0000a60000047ab9 */ /* 0x000fe20000000000 */
[----:B------:R-:W-:Y:S01]  /*2a40*/  IMAD R0, R19, c[0x0][0x290], RZ ;  /* 0x0000a40013007a24 */ /* 0x000fe200078e02ff */
[----:B------:R-:W-:Y:S01]  /*2a50*/  SEL R17, R5, R17, !P0 ;  /* 0x0000001105117207 */ /* 0x000fe20004000000 */
[C---:B------:R-:W-:Y:S01]  /*2a60*/  IMAD R5, R227.reuse, c[0x0][0x264], R3 ;  /* 0x00009900e3057a24 */ /* 0x040fe200078e0203 */
[----:B------:R-:W-:Y:S01]  /*2a70*/  SEL R18, RZ, c[0x0][0x27c], !P0 ;  /* 0x00009f00ff127a07 */ /* 0x000fe20004000000 */
[----:B------:R-:W-:Y:S01]  /*2a80*/  IMAD.WIDE.U32 R6, R227, c[0x0][0x210], R136 ;  /* 0x00008400e3067a25 */ /* 0x000fe200078e0088 */
[----:B------:R-:W-:-:S02]  /*2a90*/  ISETP.GE.AND P0, PT, R128, 0x1, PT ;  /* 0x000000018000780c */ /* 0x000fc40003f06270 */
[----:B------:R-:W-:Y:S01]  /*2aa0*/  ISETP.NE.AND P0, PT, RZ, UR4, PT ;  /* 0x00000004ff007c0c */ /* 0x000fe2000bf05270 */
[----:B------:R-:W-:-:S03]  /*2ab0*/  IMAD.WIDE.U32 R82, R10, c[0x0][0x268], R4 ;  /* 0x00009a000a527a25 */ /* 0x000fc600078e0004 */
[----:B------:R-:W-:Y:S01]  /*2ac0*/  P2R R86, PR, RZ, 0x1 ;  /* 0x00000001ff567803 */ /* 0x000fe20000000000 */
[----:B------:R-:W-:Y:S02]  /*2ad0*/  IMAD R9, R19, c[0x0][0x280], RZ ;  /* 0x0000a00013097a24 */ /* 0x000fe400078e02ff */
[----:B------:R-:W-:-:S04]  /*2ae0*/  IMAD.WIDE.U32 R4, R214, c[0x0][0x290], R136 ;  /* 0x0000a400d6047a25 */ /* 0x000fc800078e0088 */
[C---:B------:R-:W-:Y:S02]  /*2af0*/  IMAD R0, R214.reuse, c[0x0][0x294], R0 ;  /* 0x0000a500d6007a24 */ /* 0x040fe400078e0200 */
[----:B------:R-:W-:-:S04]  /*2b00*/  IMAD.WIDE.U32 R10, R214, c[0x0][0x290], R156 ;  /* 0x0000a400d60a7a25 */ /* 0x000fc800078e009c */
[----:B------:R-:W-:Y:S02]  /*2b10*/  IMAD R3, R227, c[0x0][0x214], R7 ;  /* 0x00008500e3037a24 */ /* 0x000fe400078e0207 */
[----:B------:R-:W-:Y:S02]  /*2b20*/  IMAD.MOV.U32 R2, RZ, RZ, R6 ;  /* 0x000000ffff027224 */ /* 0x000fe400078e0006 */
[----:B------:R-:W-:Y:S02]  /*2b30*/  IMAD R21, R14, c[0x0][0x21c], R8 ;  /* 0x000087000e157a24 */ /* 0x000fe400078e0208 */
[----:B------:R-:W-:-:S04]  /*2b40*/  IMAD.WIDE.U32 R6, R214, c[0x0][0x280], R136 ;  /* 0x0000a000d6067a25 */ /* 0x000fc800078e0088 */
[C---:B------:R-:W-:Y:S02]  /*2b50*/  IMAD R8, R214.reuse, c[0x0][0x284], R9 ;  /* 0x0000a100d6087a24 */ /* 0x040fe400078e0209 */
[----:B------:R-:W-:-:S04]  /*2b60*/  IMAD.WIDE.U32 R12, R214, c[0x0][0x280], R156 ;  /* 0x0000a000d60c7a25 */ /* 0x000fc800078e009c */
[----:B------:R-:W-:Y:S02]  /*2b70*/  IMAD.IADD R9, R5, 0x1, R0 ;  /* 0x0000000105097824 */ /* 0x000fe400078e0200 */
[----:B------:R-:W-:Y:S01]  /*2b80*/  IMAD.IADD R5, R0, 0x1, R11 ;  /* 0x0000000100057824 */ /* 0x000fe200078e020b */
[----:B------:R-:W-:Y:S01]  /*2b90*/  IADD3 R11, R136, R15, RZ ;  /* 0x0000000f880b7210 */ /* 0x000fe20007ffe0ff */
[----:B------:R-:W-:Y:S01]  /*2ba0*/  IMAD.WIDE.U32 R80, R14, c[0x0][0x218], R2 ;  /* 0x000086000e507a25 */ /* 0x000fe200078e0002 */
[----:B------:R-:W-:Y:S02]  /*2bb0*/  SHF.R.S32.HI R14, RZ, 0x1f, R16 ;  /* 0x0000001fff0e7819 */ /* 0x000fe40000011410 */
[----:B------:R-:W-:Y:S01]  /*2bc0*/  SHF.R.S32.HI R15, RZ, 0x1f, R17 ;  /* 0x0000001fff0f7819 */ /* 0x000fe20000011411 */
[----:B------:R-:W-:Y:S02]  /*2bd0*/  IMAD.IADD R7, R7, 0x1, R8 ;  /* 0x0000000107077824 */ /* 0x000fe400078e0208 */
[----:B------:R-:W-:Y:S01]  /*2be0*/  IMAD.IADD R3, R8, 0x1, R13 ;  /* 0x0000000108037824 */ /* 0x000fe200078e020d */
[----:B------:R-:W-:Y:S01]  /*2bf0*/  LEA.HI R15, R15, R17, RZ, 0x4 ;  /* 0x000000110f0f7211 */ /* 0x000fe200078f20ff */
[----:B------:R-:W-:-:S02]  /*2c00*/  IMAD.MOV.U32 R8, RZ, RZ, R4 ;  /* 0x000000ffff087224 */ /* 0x000fc400078e0004 */
[----:B------:R-:W-:Y:S01]  /*2c10*/  IMAD.MOV.U32 R4, RZ, RZ, R10 ;  /* 0x000000ffff047224 */ /* 0x000fe200078e000a */
[----:B------:R-:W-:Y:S01]  /*2c20*/  SHF.R.S32.HI R10, RZ, 0x1f, R11 ;  /* 0x0000001fff0a7819 */ /* 0x000fe2000001140b */
[----:B------:R-:W-:Y:S02]  /*2c30*/  IMAD.IADD R0, R138, 0x1, R18 ;  /* 0x000000018a007824 */ /* 0x000fe400078e0212 */
[----:B------:R-:W-:Y:S01]  /*2c40*/  IMAD.MOV.U32 R2, RZ, RZ, R12 ;  /* 0x000000ffff027224 */ /* 0x000fe200078e000c */
[CC--:B------:R-:W-:Y:S01]  /*2c50*/  LEA.HI R12, R10.reuse, R11.reuse, RZ, 0x3 ;  /* 0x0000000b0a0c7211 */ /* 0x0c0fe200078f18ff */
[----:B------:R-:W-:Y:S01]  /*2c60*/  IMAD.MOV.U32 R122, RZ, RZ, c[0x0][0x290] ;  /* 0x0000a400ff7a7624 */ /* 0x000fe200078e00ff */
[----:B------:R-:W-:Y:S01]  /*2c70*/  SHF.R.S32.HI R13, RZ, 0x1f, R0 ;  /* 0x0000001fff0d7819 */ /* 0x000fe20000011400 */
[----:B------:R-:W-:Y:S01]  /*2c80*/  IMAD.MOV.U32 R123, RZ, RZ, c[0x0][0x280] ;  /* 0x0000a000ff7b7624 */ /* 0x000fe200078e00ff */
[----:B------:R-:W-:Y:S01]  /*2c90*/  LEA.HI R18, R10, R11, RZ, 0x6 ;  /* 0x0000000b0a127211 */ /* 0x000fe200078f30ff */
[----:B------:R-:W-:Y:S01]  /*2ca0*/  IMAD.MOV.U32 R124, RZ, RZ, c[0x0][0x1e0] ;  /* 0x00007800ff7c7624 */ /* 0x000fe200078e00ff */
[----:B------:R-:W-:Y:S01]  /*2cb0*/  LEA.HI R10, R14, R16, RZ, 0x4 ;  /* 0x000000100e0a7211 */ /* 0x000fe200078f20ff */
[----:B------:R-:W-:Y:S01]  /*2cc0*/  IMAD.WIDE.U32 R70, R110, c[0x0][0x280], R2 ;  /* 0x0000a0006e467a25 */ /* 0x000fe200078e0002 */
[----:B------:R-:W-:-:S02]  /*2cd0*/  LEA.HI R11, R13, R0, RZ, 0x3 ;  /* 0x000000000d0b7211 */ /* 0x000fc400078f18ff */
[----:B------:R-:W-:Y:S01]  /*2ce0*/  LEA.HI R16, R13, R0, RZ, 0x6 ;  /* 0x000000000d107211 */ /* 0x000fe200078f30ff */
[----:B------:R-:W-:Y:S01]  /*2cf0*/  IMAD.SHL.U32 R14, R18, 0x20, RZ ;  /* 0x00000020120e7824 */ /* 0x000fe200078e00ff */
[----:B------:R-:W-:Y:S01]  /*2d00*/  SHF.R.S32.HI R0, RZ, 0x4, R10 ;  /* 0x00000004ff007819 */ /* 0x000fe2000001140a */
[----:B------:R-:W-:Y:S01]  /*2d10*/  IMAD.WIDE.U32 R76, R110, c[0x0][0x290], R8 ;  /* 0x0000a4006e4c7a25 */ /* 0x000fe200078e0008 */
[----:B------:R-:W-:Y:S02]  /*2d20*/  SHF.R.S32.HI R13, RZ, 0x4, R15 ;  /* 0x00000004ff0d7819 */ /* 0x000fe4000001140f */
[----:B------:R-:W-:Y:S01]  /*2d30*/  LEA.HI.SX32 R10, R12, R0, 0x1d ;  /* 0x000000000c0a7211 */ /* 0x000fe200078feaff */
[----:B------:R-:W-:Y:S01]  /*2d40*/  IMAD.WIDE.U32 R74, R110, c[0x0][0x280], R6 ;  /* 0x0000a0006e4a7a25 */ /* 0x000fe200078e0006 */
[----:B------:R-:W-:Y:S02]  /*2d50*/  LEA.HI.SX32 R0, R11, R13, 0x1d ;  /* 0x0000000d0b007211 */ /* 0x000fe400078feaff */
[----:B------:R-:W-:Y:S01]  /*2d60*/  LOP3.LUT R19, R14, 0x7ffff800, RZ, 0xc0, !PT ;  /* 0x7ffff8000e137812 */ /* 0x000fe200078ec0ff */
[----:B------:R-:W-:Y:S01]  /*2d70*/  IMAD.SHL.U32 R65, R10, 0x8, RZ ;  /* 0x000000080a417824 */ /* 0x000fe200078e00ff */
[----:B------:R-:W-:Y:S01]  /*2d80*/  SHF.R.S32.HI R14, RZ, 0x1f, R0 ;  /* 0x0000001fff0e7819 */ /* 0x000fe20000011400 */
[----:B------:R-:W-:Y:S01]  /*2d90*/  IMAD.WIDE.U32 R72, R110, c[0x0][0x290], R4 ;  /* 0x0000a4006e487a25 */ /* 0x000fe200078e0004 */
[----:B------:R-:W-:-:S02]  /*2da0*/  SHF.R.S32.HI R13, RZ, 0x1f, R10 ;  /* 0x0000001fff0d7819 */ /* 0x000fc4000001140a */
[----:B------:R-:W-:Y:S01]  /*2db0*/  LOP3.LUT R15, R111, 0x38, R12, 0xf8, !PT ;  /* 0x000000386f0f7812 */ /* 0x000fe200078ef80c */
[----:B------:R-:W-:Y:S01]  /*2dc0*/  IMAD.IADD R99, R83, 0x1, R22 ;  /* 0x0000000153637824 */ /* 0x000fe200078e0216 */
[----:B------:R-:W-:Y:S01]  /*2dd0*/  LEA.HI R14, R14, R0, RZ, 0x3 ;  /* 0x000000000e0e7211 */ /* 0x000fe200078f18ff */
[----:B------:R-:W-:Y:S01]  /*2de0*/  IMAD.IADD R98, R81, 0x1, R21 ;  /* 0x0000000151627824 */ /* 0x000fe200078e0215 */
[----:B------:R-:W-:Y:S02]  /*2df0*/  LEA.HI R13, R13, R10, RZ, 0x3 ;  /* 0x0000000a0d0d7211 */ /* 0x000fe400078f18ff */
        /* <DEDUP_REMOVED lines=18> */
[----:B------:R-:W-:Y:S01]  /*2f20*/  IMAD R10, R110, c[0x0][0x294], R0 ;  /* 0x0000a5006e0a7a24 */ /* 0x000fe200078e0200 */
        /* <DEDUP_REMOVED lines=10> */
[CC--:B------:R-:W-:Y:S01]  /*2fd0*/  SHF.L.U64.HI R115, R123.reuse, R116.reuse, c[0x0][0x284] ;  /* 0x0000a1007b737619 */ /* 0x0c0fe20000010274 */
        /* <DEDUP_REMOVED lines=12> */
.L_x_599:
[-C--:B------:R-:W-:Y:S01]  /*30a0*/  IMAD R0, R116, R46.reuse, RZ ;  /* 0x0000002e74007224 */ /* 0x080fe200078e02ff */
[----:B------:R-:W-:Y:S01]  /*30b0*/  SHF.R.S32.HI R60, RZ, 0x1f, R46 ;  /* 0x0000001fff3c7819 */ /* 0x000fe2000001142e */
[----:B------:R-:W-:Y:S01]  /*30c0*/  IMAD.WIDE.U32 R10, R124, R46, RZ ;  /* 0x0000002e7c0a7225 */ /* 0x000fe200078e00ff */
[----:B------:R-:W-:Y:S04]  /*30d0*/  DEPBAR.LE SB0, 0x0 ;  /* 0x000080000000791a */ /* 0x000fe80000000000 */
[----:B------:R-:W-:Y:S01]  /*30e0*/  WARPSYNC 0xffffffff ;  /* 0xffffffff00007948 */ /* 0x000fe20003800000 */
[----:B------:R-:W-:Y:S01]  /*30f0*/  BAR.SYNC.DEFER_BLOCKING 0x0 ;  /* 0x0000000000007b1d */ /* 0x000fe20000010000 */
[----:B------:R-:W-:Y:S01]  /*3100*/  ISETP.GE.AND P1, PT, R128, 0x1, PT ;  /* 0x000000018000780c */ /* 0x000fe20003f26270 */
[----:B------:R-:W-:Y:S04]  /*3110*/  IMAD R0, R60, R124, R0 ;  /* 0x0000007c3c007224 */ /* 0x000fe800078e0200 */
[----:B------:R-:W-:Y:S01]  /*3120*/  IMAD.IADD R13, R11, 0x1, R0 ;  /* 0x000000010b0d7824 */ /* 0x000fe200078e0200 */
[----:B------:R-:W-:Y:S05]  /*3130*/  IADD3 R0, P0, R108, R10, RZ ;  /* 0x0000000a6c007210 */ /* 0x000fea0007f1e0ff */
[----:B------:R-:W-:Y:S01]  /*3140*/  IMAD.X R2, R13, 0x1, R107, P0 ;  /* 0x000000010d027824 */ /* 0x000fe200000e066b */
[C---:B------:R-:W-:Y:S04]  /*3150*/  LEA R36, P0, R0.reuse, c[0x0][0x1c8], 0x1 ;  /* 0x0000720000247a11 */ /* 0x040fe800078008ff */
[----:B------:R-:W-:Y:S01]  /*3160*/  LEA.HI.X R37, R0, c[0x0][0x1cc], R2, 0x1, P0 ;  /* 0x0000730000257a11 */ /* 0x000fe200000f0c02 */
[----:B------:R-:W-:Y:S01]  /*3170*/  BSSY B1, `(.L_x_581) ;  /* 0x0000267000017945 */ /* 0x000fe20003800000 */
[----:B-1----:R-:W-:-:S05]  /*3180*/  @!P1 BRA `(.L_x_582) ;  /* 0x0000250000009947 */ /* 0x002fca0003800000 */
[-C--:B------:R-:W-:Y:S01]  /*3190*/  IMAD R2, R115, R46.reuse, RZ ;  /* 0x0000002e73027224 */ /* 0x080fe200078e02ff */
[----:B------:R-:W-:Y:S01]  /*31a0*/  ISETP.NE.AND P1, PT, R86, RZ, PT ;  /* 0x000000ff5600720c */ /* 0x000fe20003f25270 */
[-C--:B------:R-:W-:Y:S02]  /*31b0*/  IMAD R0, R114, R46.reuse, RZ ;  /* 0x0000002e72007224 */ /* 0x080fe400078e02ff */
[----:B------:R-:W-:Y:S02]  /*31c0*/  IMAD R3, R46, -0x20, R64 ;  /* 0xffffffe02e037824 */ /* 0x000fe400078e0240 */
[-C--:B------:R-:W-:Y:S03]  /*31d0*/  IMAD.WIDE.U32 R8, R123, R46.reuse, RZ ;  /* 0x0000002e7b087225 */ /* 0x080fe600078e00ff */
[----:B------:R-:W-:Y:S01]  /*31e0*/  IMNMX R20, R3, 0x20, PT ;  /* 0x0000002003147817 */ /* 0x000fe20003800200 */
[----:B------:R-:W-:Y:S04]  /*31f0*/  IMAD.WIDE.U32 R14, R122, R46, RZ ;  /* 0x0000002e7a0e7225 */ /* 0x000fe800078e00ff */
[C---:B------:R-:W-:Y:S02]  /*3200*/  IMAD R2, R60.reuse, R123, R2 ;  /* 0x0000007b3c027224 */ /* 0x040fe400078e0202 */
[----:B------:R-:W-:Y:S03]  /*3210*/  IMAD R0, R60, R122, R0 ;  /* 0x0000007a3c007224 */ /* 0x000fe600078e0200 */
[----:B------:R-:W-:Y:S02]  /*3220*/  IADD3 R21, R9, R2, RZ ;  /* 0x0000000209157210 */ /* 0x000fe40007ffe0ff */
[----:B------:R-:W-:Y:S01]  /*3230*/  IADD3 R34, R15, R0, RZ ;  /* 0x000000000f227210 */ /* 0x000fe20007ffe0ff */
[----:B------:R-:W-:-:S05]  /*3240*/  @!P1 BRA `(.L_x_583) ;  /* 0x0000125000009947 */ /* 0x000fca0003800000 */
[----:B------:R-:W-:Y:S01]  /*3250*/  ISETP.GE.AND P1, PT, R214, R20, PT ;  /* 0x00000014d600720c */ /* 0x000fe20003f26270 */
[----:B------:R-:W-:Y:S01]  /*3260*/  BSSY B0, `(.L_x_584) ;  /* 0x000002b000007945 */ /* 0x000fe20003800000 */
[----:B------:R-:W-:Y:S01]  /*3270*/  IADD3 R18, R156, 0x40, RZ ;  /* 0x000000409c127810 */ /* 0x000fe20007ffe0ff */
[----:B------:R-:W-:Y:S01]  /*3280*/  CS2R R16, SRZ ;  /* 0x0000000000107805 */ /* 0x000fe2000001ff00 */
[----:B------:R-:W-:Y:S01]  /*3290*/  CS2R R12, SRZ ;  /* 0x00000000000c7805 */ /* 0x000fe2000001ff00 */
[----:B------:R-:W-:Y:S01]  /*32a0*/  CS2R R6, SRZ ;  /* 0x0000000000067805 */ /* 0x000fe2000001ff00 */
[----:B------:R-:W-:Y:S01]  /*32b0*/  CS2R R2, SRZ ;  /* 0x0000000000027805 */ /* 0x000fe2000001ff00 */
[----:B------:R-:W-:Y:S01]  /*32c0*/  CS2R R32, SRZ ;  /* 0x0000000000207805 */ /* 0x000fe2000001ff00 */
[----:B------:R-:W-:Y:S01]  /*32d0*/  CS2R R30, SRZ ;  /* 0x00000000001e7805 */ /* 0x000fe2000001ff00 */
[----:B------:R-:W-:Y:S01]  /*32e0*/  CS2R R28, SRZ ;  /* 0x00000000001c7805 */ /* 0x000fe2000001ff00 */
[----:B------:R-:W-:Y:S03]  /*32f0*/  CS2R R22, SRZ ;  /* 0x0000000000167805 */ /* 0x000fe6000001ff00 */
        /* <DEDUP_REMOVED lines=33> */
.L_x_585:
[----:B------:R-:W-:Y:S05]  /*3510*/  BSYNC B0 ;  /* 0x0000000000007941 */ /* 0x000fea0003800000 */
.L_x_584:
        /* <DEDUP_REMOVED lines=45> */
[-C--:B------:R-:W-:Y:S02]  /*37f0*/  @!P0 FMUL.FTZ R0, R0, R3.reuse ;  /* 0x0000000300008220 */ /* 0x080fe40000410000 */
        /* <DEDUP_REMOVED lines=31> */
.L_x_588:
[----:B------:R-:W-:Y:S05]  /*39f0*/  BSYNC B0 ;  /* 0x0000000000007941 */ /* 0x000fea0003800000 */
.L_x_587:
        /* <DEDUP_REMOVED lines=11> */
[----:B------:R-:W-:Y:S02]  /*3ab0*/  @!P0 PRMT R4, R27, 0x5410, R3 ;  /* 0x000054101b048816 */ /* 0x000fe40000000003 */
        /* <DEDUP_REMOVED lines=44> */
.L_x_590:
[----:B------:R-:W-:Y:S05]  /*3d80*/  BSYNC B0 ;  /* 0x0000000000007941 */ /* 0x000fea0003800000 */
.L_x_589:
        /* <DEDUP_REMOVED lines=56> */
.L_x_592:
[----:B------:R-:W-:Y:S05]  /*4110*/  BSYNC B0 ;  /* 0x0000000000007941 */ /* 0x000fea0003800000 */
.L_x_591:
        /* <DEDUP_REMOVED lines=56> */
.L_x_583:
        /* <DEDUP_REMOVED lines=31> */
.L_x_594:
[----:B------:R-:W-:Y:S05]  /*4690*/  BSYNC B0 ;  /* 0x0000000000007941 */ /* 0x000fea0003800000 */
.L_x_593:
        /* <DEDUP_REMOVED lines=137> */
.L_x_596:
[----:B------:R-:W-:Y:S05]  /*4f30*/  BSYNC B0 ;  /* 0x0000000000007941 */ /* 0x000fea0003800000 */
.L_x_595:
[----:B------:R-:W-:Y:S11]  /*4f40*/  ISETP.GE.AND P0, PT, R138, c[0x0][0x1d4], PT ;  /* 0x000075008a007a0c */ /* 0x000ff60003f06270 */
[----:B------:R-:W-:Y:S02]  /*4f50*/  @!UPT UIADD3 URZ, URZ, URZ, URZ ;  /* 0x0000003f3f3ff290 */ /* 0x000fe4000fffe03f */
[----:B------:R-:W-:-:S05]  /*4f60*/  @P0 BRA `(.L_x_586) ;  /* 0x0000087000000947 */ /* 0x000fca0003800000 */
[----:B------:R-:W-:Y:S01]  /*4f70*/  IADD3 R0, P1, P0, R62, R58, R67 ;  /* 0x0000003a3e007210 */ /* 0x000fe2000783e043 */
[----:B-1----:R-:W1:Y:S03]  /*4f80*/  LDS.128 R12, [R85+0xc080] ;  /* 0x00c08000550c7984 */ /* 0x002e660000000c00 */
[----:B------:R-:W-:Y:S02]  /*4f90*/  IADD3.X R2, R61, R57, R93, P1, P0 ;  /* 0x000000393d027210 */ /* 0x000fe40000fe045d */
[C---:B------:R-:W-:Y:S03]  /*4fa0*/  LEA R48, P0, R0.reuse, c[0x0][0x1c8], 0x1 ;  /* 0x0000720000307a11 */ /* 0x040fe600078008ff */
[----:B------:R-:W2:Y:S01]  /*4fb0*/  LDS.128 R32, [R88+0xc080] ;  /* 0x00c0800058207984 */ /* 0x000ea20000000c00 */
[----:B------:R-:W-:Y:S02]  /*4fc0*/  LEA.HI.X R49, R0, c[0x0][0x1cc], R2, 0x1, P0 ;  /* 0x0000730000317a11 */ /* 0x000fe400000f0c02 */
[----:B------:R-:W-:Y:S11]  /*4fd0*/  ISETP.GE.AND P0, PT, R138, c[0x0][0x27c], PT ;  /* 0x00009f008a007a0c */ /* 0x000ff60003f06270 */
[----:B------:R-:W-:Y:S02]  /*4fe0*/  @!UPT UIADD3 URZ, URZ, URZ, URZ ;  /* 0x0000003f3f3ff290 */ /* 0x000fe4000fffe03f */
[----:B------:R-:W-:Y:S02]  /*4ff0*/  @!P0 SHF.R.U64 R0, R18, 0x10, R19 ;  /* 0x0000001012008819 */ /* 0x000fe40000001213 */
[----:B------:R-:W-:Y:S02]  /*5000*/  @!P0 SHF.R.U32.HI R9, RZ, 0x10, R43 ;  /* 0x00000010ff098819 */ /* 0x000fe4000001162b */
[----:B------:R-:W-:Y:S02]  /*5010*/  @!P0 SHF.R.U32.HI R5, RZ, 0x10, R19 ;  /* 0x00000010ff058819 */ /* 0x000fe40000011613 */
[----:B------:R-:W-:Y:S02]  /*5020*/  @!P0 PRMT R10, R20, 0x5432, R0 ;  /* 0x00005432140a8816 */ /* 0x000fe40000000000 */
[----:B------:R-:W-:Y:S02]  /*5030*/  @!P0 SHF.R.U64 R4, R40, 0x10, R41 ;  /* 0x0000001028048819 */ /* 0x000fe40000001229 */
[--C-:B------:R-:W-:Y:S02]  /*5040*/  @!P0 SHF.R.U64 R3, R16, 0x10, R17.reuse ;  /* 0x0000001010038819 */ /* 0x100fe40000001211 */
[----:B------:R-:W-:Y:S02]  /*5050*/  @!P0 SHF.R.U32.HI R2, RZ, 0x10, R17 ;  /* 0x00000010ff028819 */ /* 0x000fe40000011611 */
[----:B------:R-:W-:Y:S01]  /*5060*/  @!P0 PRMT R17, R44, 0x5410, R4 ;  /* 0x000054102c118816 */ /* 0x000fe20000000004 */
[----:B-1----:R-:W-:Y:S01]  /*5070*/  @!P0 IMAD.U32 R0, R12, 0x10000, RZ ;  /* 0x000100000c008824 */ /* 0x002fe200078e00ff */
[----:B------:R-:W-:Y:S02]  /*5080*/  @!P0 SHF.R.U64 R7, R42, 0x10, R43 ;  /* 0x000000102a078819 */ /* 0x000fe4000000122b */
[----:B------:R-:W-:Y:S02]  /*5090*/  @!P0 PRMT R6, R11, 0x5432, R3 ;  /* 0x000054320b068816 */ /* 0x000fe40000000003 */
[----:B------:R-:W-:Y:S01]  /*50a0*/  @!P0 PRMT R24, R45, 0x5432, R7 ;  /* 0x000054322d188816 */ /* 0x000fe20000000007 */
[----:B------:R-:W-:Y:S01]  /*50b0*/  @!P0 IMAD.U32 R7, R17, 0x10000, RZ ;  /* 0x0001000011078824 */ /* 0x000fe200078e00ff */
[----:B------:R-:W-:Y:S01]  /*50c0*/  @!P0 PRMT R4, R11, 0x5410, R2 ;  /* 0x000054100b048816 */ /* 0x000fe20000000002 */
[----:B------:R-:W-:Y:S01]  /*50d0*/  @!P0 IMAD.U32 R2, R6, 0x10000, RZ ;  /* 0x0001000006028824 */ /* 0x000fe200078e00ff */
[----:B--2---:R-:W-:Y:S01]  /*50e0*/  @!P0 SHF.L.U32 R26, R35, 0x10, RZ ;  /* 0x00000010231a8819 */ /* 0x004fe200000006ff */
[----:B------:R-:W-:Y:S01]  /*50f0*/  @!P0 IMAD.U32 R19, R33, 0x10000, RZ ;  /* 0x0001000021138824 */ /* 0x000fe200078e00ff */
[----:B------:R-:W-:Y:S02]  /*5100*/  @!P0 LOP3.LUT R28, R35, 0xffff0000, RZ, 0xc0, !PT ;  /* 0xffff0000231c8812 */ /* 0x000fe400078ec0ff */
[----:B------:R-:W-:Y:S02]  /*5110*/  @!P0 SHF.L.U32 R23, R34, 0x10, RZ ;  /* 0x0000001022178819 */ /* 0x000fe400000006ff */
[----:B------:R-:W-:Y:S01]  /*5120*/  @!P0 PRMT R11, R45, 0x5410, R9 ;  /* 0x000054102d0b8816 */ /* 0x000fe20000000009 */
[----:B------:R-:W-:Y:S01]  /*5130*/  @!P0 IMAD.U32 R9, R32, 0x10000, RZ ;  /* 0x0001000020098824 */ /* 0x000fe200078e00ff */
[----:B------:R-:W-:Y:S02]  /*5140*/  @!P0 SHF.L.U32 R3, R13, 0x10, RZ ;  /* 0x000000100d038819 */ /* 0x000fe400000006ff */
[----:B------:R-:W-:Y:S01]  /*5150*/  @!P0 LOP3.LUT R6, R6, 0xffff0000, RZ, 0xc0, !PT ;  /* 0xffff000006068812 */ /* 0x000fe200078ec0ff */
[C---:B------:R-:W-:Y:S01]  /*5160*/  @!P0 IMAD.U32 R25, R11.reuse, 0x10000, RZ ;  /* 0x000100000b198824 */ /* 0x040fe200078e00ff */
[----:B------:R-:W-:Y:S02]  /*5170*/  @!P0 SHF.R.U32.HI R8, RZ, 0x10, R41 ;  /* 0x00000010ff088819 */ /* 0x000fe40000011629 */
[----:B------:R-:W-:Y:S02]  /*5180*/  @!P0 LOP3.LUT R27, R11, 0xffff0000, RZ, 0xc0, !PT ;  /* 0xffff00000b1b8812 */ /* 0x000fe400078ec0ff */
[----:B------:R-:W-:Y:S02]  /*5190*/  @!P0 PRMT R16, R44, 0x5432, R8 ;  /* 0x000054322c108816 */ /* 0x000fe40000000008 */
[----:B------:R-:W-:Y:S01]  /*51a0*/  @!P0 PRMT R8, R20, 0x5410, R5 ;  /* 0x0000541014088816 */ /* 0x000fe20000000005 */
[----:B------:R-:W-:Y:S02]  /*51b0*/  @!P0 FMUL.FTZ R20, R0, R7 ;  /* 0x0000000700148220 */ /* 0x000fe40000410000 */
[----:B------:R-:W-:Y:S02]  /*51c0*/  @!P0 IMAD.U32 R18, R16, 0x10000, RZ ;  /* 0x0001000010128824 */ /* 0x000fe400078e00ff */
[----:B------:R-:W-:Y:S02]  /*51d0*/  @!P0 IMAD.U32 R5, R4, 0x10000, RZ ;  /* 0x0001000004058824 */ /* 0x000fe400078e00ff */
[----:B------:R-:W-:Y:S02]  /*51e0*/  @!P0 FMUL.FTZ R0, R0, R2 ;  /* 0x0000000200008220 */ /* 0x000fe40000410000 */
[----:B------:R-:W-:Y:S02]  /*51f0*/  @!P0 FMUL.FTZ R21, R3, R18 ;  /* 0x0000001203158220 */ /* 0x000fe40000410000 */
[----:B------:R-:W-:Y:S01]  /*5200*/  @!P0 FFMA.FTZ R40, R9, R2, -R20 ;  /* 0x0000000209288223 */ /* 0x000fe20000010814 */
[----:B------:R-:W-:Y:S01]  /*5210*/  @!P0 LOP3.LUT R20, R16, 0xffff0000, RZ, 0xc0, !PT ;  /* 0xffff000010148812 */ /* 0x000fe200078ec0ff */
[----:B------:R-:W-:Y:S01]  /*5220*/  @!P0 FFMA.FTZ R0, R7, R9, R0 ;  /* 0x0000000907008223 */ /* 0x000fe20000010000 */
[----:B------:R-:W-:Y:S01]  /*5230*/  @!P0 LOP3.LUT R16, R17, 0xffff0000, RZ, 0xc0, !PT ;  /* 0xffff000011108812 */ /* 0x000fe200078ec0ff */
[-C--:B------:R-:W-:Y:S01]  /*5240*/  @!P0 FMUL.FTZ R3, R3, R5.reuse ;  /* 0x0000000503038220 */ /* 0x080fe20000410000 */
[----:B------:R-:W-:Y:S01]  /*5250*/  @!P0 LOP3.LUT R17, R32, 0xffff0000, RZ, 0xc0, !PT ;  /* 0xffff000020118812 */ /* 0x000fe200078ec0ff */
[----:B------:R-:W-:Y:S01]  /*5260*/  @!P0 FFMA.FTZ R39, R19, R5, -R21 ;  /* 0x0000000513278223 */ /* 0x000fe20000010815 */
[----:B------:R-:W-:Y:S02]  /*5270*/  @!P0 LOP3.LUT R21, R33, 0xffff0000, RZ, 0xc0, !PT ;  /* 0xffff000021158812 */ /* 0x000fe400078ec0ff */
[----:B------:R-:W-:Y:S02]  /*5280*/  @!P0 LOP3.LUT R5, R12, 0xffff0000, RZ, 0xc0, !PT ;  /* 0xffff00000c058812 */ /* 0x000fe400078ec0ff */
[----:B------:R-:W-:Y:S02]  /*5290*/  @!P0 LOP3.LUT R7, R4, 0xffff0000, RZ, 0xc0, !PT ;  /* 0xffff000004078812 */ /* 0x000fe400078ec0ff */
[----:B------:R-:W-:Y:S01]  /*52a0*/  @!P0 LOP3.LUT R2, R13, 0xffff0000, RZ, 0xc0, !PT ;  /* 0xffff00000d028812 */ /* 0x000fe200078ec0ff */
[C---:B------:R-:W-:Y:S04]  /*52b0*/  @!P0 FMUL.FTZ R22, R5.reuse, R16 ;  /* 0x0000001005168220 */ /* 0x040fe80000410000 */
[C---:B------:R-:W-:Y:S02]  /*52c0*/  @!P0 FMUL.FTZ R9, R2.reuse, R20 ;  /* 0x0000001402098220 */ /* 0x040fe40000410000 */
[-C--:B------:R-:W-:Y:S02]  /*52d0*/  @!P0 FMUL.FTZ R4, R2, R7.reuse ;  /* 0x0000000702048220 */ /* 0x080fe40000410000 */
[-C--:B------:R-:W-:Y:S01]  /*52e0*/  @!P0 FMUL.FTZ R2, R5, R6.reuse ;  /* 0x0000000605028220 */ /* 0x080fe20000410000 */
[----:B------:R-:W-:Y:S01]  /*52f0*/  @!P0 LOP3.LUT R5, R15, 0xffff0000, RZ, 0xc0, !PT ;  /* 0xffff00000f058812 */ /* 0x000fe200078ec0ff */
[----:B------:R-:W-:Y:S02]  /*5300*/  @!P0 FFMA.FTZ R38, R21, R7, -R9 ;  /* 0x0000000715268223 */ /* 0x000fe40000010809 */
[----:B------:R-:W-:Y:S02]  /*5310*/  @!P0 IMAD.U32 R7, R15, 0x10000, RZ ;  /* 0x000100000f078824 */ /* 0x000fe400078e00ff */
[----:B------:R-:W-:Y:S01]  /*5320*/  @!P0 FFMA.FTZ R37, R17, R6, -R22 ;  /* 0x0000000611258223 */ /* 0x000fe20000010816 */
[C---:B------:R-:W-:Y:S01]  /*5330*/  @!P0 LOP3.LUT R6, R8.reuse, 0xffff0000, RZ, 0xc0, !PT ;  /* 0xffff000008068812 */ /* 0x040fe200078ec0ff */
[----:B------:R-:W-:Y:S02]  /*5340*/  @!P0 IMAD.U32 R9, R8, 0x10000, RZ ;  /* 0x0001000008098824 */ /* 0x000fe400078e00ff */
[----:B------:R-:W-:Y:S02]  /*5350*/  @!P0 FMUL.FTZ R8, R7, R25 ;  /* 0x0000001907088220 */ /* 0x000fe40000410000 */
[C---:B------:R-:W-:Y:S02]  /*5360*/  @!P0 FMUL.FTZ R11, R5.reuse, R27 ;  /* 0x0000001b050b8220 */ /* 0x040fe40000410000 */
[-C--:B------:R-:W-:Y:S02]  /*5370*/  @!P0 FFMA.FTZ R36, R26, R9.reuse, -R8 ;  /* 0x000000091a248223 */ /* 0x080fe40000010808 */
[-C--:B------:R-:W-:Y:S02]  /*5380*/  @!P0 FMUL.FTZ R8, R5, R6.reuse ;  /* 0x0000000605088220 */ /* 0x080fe40000410000 */
[----:B------:R-:W-:Y:S01]  /*5390*/  @!P0 FFMA.FTZ R31, R28, R6, -R11 ;  /* 0x000000061c1f8223 */ /* 0x000fe2000001080b */
[----:B------:R-:W-:Y:S01]  /*53a0*/  @!P0 LOP3.LUT R6, R14, 0xffff0000, RZ, 0xc0, !PT ;  /* 0xffff00000e068812 */ /* 0x000fe200078ec0ff */
[C---:B------:R-:W-:Y:S01]  /*53b0*/  @!P0 IMAD.U32 R22, R24.reuse, 0x10000, RZ ;  /* 0x0001000018168824 */ /* 0x040fe200078e00ff */
[----:B------:R-:W-:Y:S01]  /*53c0*/  @!P0 LOP3.LUT R24, R24, 0xffff0000, RZ, 0xc0, !PT ;  /* 0xffff000018188812 */ /* 0x000fe200078ec0ff */
[----:B------:R-:W-:Y:S02]  /*53d0*/  @!P0 IMAD.U32 R5, R14, 0x10000, RZ ;  /* 0x000100000e058824 */ /* 0x000fe400078e00ff */
[----:B------:R-:W-:Y:S01]  /*53e0*/  @!P0 FMUL.FTZ R7, R7, R9 ;  /* 0x0000000907078220 */ /* 0x000fe20000410000 */
[C---:B------:R-:W-:Y:S01]  /*53f0*/  @!P0 LOP3.LUT R9, R10.reuse, 0xffff0000, RZ, 0xc0, !PT ;  /* 0xffff00000a098812 */ /* 0x040fe200078ec0ff */
[----:B------:R-:W-:Y:S01]  /*5400*/  @!P0 IMAD.U32 R11, R10, 0x10000, RZ ;  /* 0x000100000a0b8824 */ /* 0x000fe200078e00ff */
[----:B------:R-:W-:Y:S01]  /*5410*/  @!P0 LOP3.LUT R10, R34, 0xffff0000, RZ, 0xc0, !PT ;  /* 0xffff0000220a8812 */ /* 0x000fe200078ec0ff */
[C---:B------:R-:W-:Y:S02]  /*5420*/  @!P0 FMUL.FTZ R29, R5.reuse, R22 ;  /* 0x00000016051d8220 */ /* 0x040fe40000410000 */
[----:B------:R-:W-:Y:S02]  /*5430*/  @!P0 FMUL.FTZ R30, R6, R24 ;  /* 0x00000018061e8220 */ /* 0x000fe40000410000 */
[----:B------:R-:W-:Y:S01]  /*5440*/  @!P0 FFMA.FTZ R2, R16, R17, R2 ;  /* 0x0000001110028223 */ /* 0x000fe20000010002 */
[----:B------:R-:W-:Y:S01]  /*5450*/  @!P0 F2FP.BF16.PACK_AB R17, R38, R39 ;  /* 0x000000272611823e */ /* 0x000fe200000010ff */
[----:B------:R-:W-:Y:S01]  /*5460*/  @!P0 FMUL.FTZ R5, R5, R11 ;  /* 0x0000000b05058220 */ /* 0x000fe20000410000 */
[----:B------:R-:W-:Y:S01]  /*5470*/  @!P0 F2FP.BF16.PACK_AB R16, R37, R40 ;  /* 0x000000282510823e */ /* 0x000fe200000010ff */
[----:B------:R-:W-:Y:S02]  /*5480*/  @!P0 FFMA.FTZ R3, R18, R19, R3 ;  /* 0x0000001312038223 */ /* 0x000fe40000010003 */
[----:B------:R-:W-:Y:S01]  /*5490*/  @!P0 FFMA.FTZ R29, R23, R11, -R29 ;  /* 0x0000000b171d8223 */ /* 0x000fe2000001081d */
[----:B------:R-:W-:Y:S01]  /*54a0*/  @!P0 MOV R32, R16 ;  /* 0x0000001000208202 */ /* 0x000fe20000000f00 */
[-C--:B------:R-:W-:Y:S01]  /*54b0*/  @!P0 FFMA.FTZ R30, R10, R9.reuse, -R30 ;  /* 0x000000090a1e8223 */ /* 0x080fe2000001081e */
[----:B------:R-:W-:Y:S01]  /*54c0*/  @!P0 F2FP.BF16.PACK_AB R11, R31, R36 ;  /* 0x000000241f0b823e */ /* 0x000fe200000010ff */
[----:B------:R-:W-:Y:S01]  /*54d0*/  @!P0 FMUL.FTZ R6, R6, R9 ;  /* 0x0000000906068220 */ /* 0x000fe20000410000 */
[----:B------:R-:W-:Y:S01]  /*54e0*/  @!P0 F2FP.BF16.PACK_AB R9, R2, R0 ;  /* 0x000000000209823e */ /* 0x000fe200000010ff */
[----:B------:R-:W-:Y:S01]  /*54f0*/  @!P0 FFMA.FTZ R4, R20, R21, R4 ;  /* 0x0000001514048223 */ /* 0x000fe20000010004 */
[----:B------:R-:W-:Y:S01]  /*5500*/  @!P0 MOV R35, R11 ;  /* 0x0000000b00238202 */ /* 0x000fe20000000f00 */
[----:B------:R-:W-:Y:S02]  /*5510*/  @!P0 FFMA.FTZ R5, R22, R23, R5 ;  /* 0x0000001716058223 */ /* 0x000fe40000010005 */
[----:B------:R-:W-:Y:S01]  /*5520*/  @!P0 FFMA.FTZ R6, R24, R10, R6 ;  /* 0x0000000a18068223 */ /* 0x000fe20000010006 */
[----:B------:R-:W-:Y:S01]  /*5530*/  @!P0 F2FP.BF16.PACK_AB R10, R30, R29 ;  /* 0x0000001d1e0a823e */ /* 0x000fe200000010ff */
[----:B------:R-:W-:Y:S01]  /*5540*/  @!P0 FFMA.FTZ R7, R25, R26, R7 ;  /* 0x0000001a19078223 */ /* 0x000fe20000010007 */
[----:B------:R-:W-:Y:S01]  /*5550*/  @!P0 F2FP.BF16.PACK_AB R3, R4, R3 ;  /* 0x000000030403823e */ /* 0x000fe200000010ff */
        /* <DEDUP_REMOVED lines=19> */
.L_x_582:
        /* <DEDUP_REMOVED lines=21> */
.L_x_586:
[----:B------:R-:W-:Y:S05]  /*57e0*/  BSYNC B1 ;  /* 0x0000000000017941 */ /* 0x000fea0003800000 */
.L_x_581:
        /* <DEDUP_REMOVED lines=55> */
.L_x_598:
[----:B-1----:R-:W-:Y:S05]  /*5b60*/  BSYNC B0 ;  /* 0x0000000000007941 */ /* 0x002fea0003800000 */
.L_x_597:
        /* <DEDUP_REMOVED lines=22> */
.L_x_580:
[----:B------:R-:W-:Y:S01]  /*5cd0*/  IMAD.MOV.U32 R0, RZ, RZ, c[0x0][0x2c4] ;  /* 0x0000b100ff007624 */ /* 0x000fe200078e00ff */
[----:B------:R-:W-:Y:S01]  /*5ce0*/  IADD3 R2, R212, 0x1, -R213 ;  /* 0x00000001d4027810 */ /* 0x000fe20007ffe8d5 */
[----:B-1----:R-:W-:-:S02]  /*5cf0*/  IMAD.MOV.U32 R4, RZ, RZ, c[0x0][0x32c] ;  /* 0x0000cb00ff047624 */ /* 0x002fc400078e00ff */
[----:B------:R-:W-:Y:S01]  /*5d00*/  IMAD.IADD R11, R112, 0x1, R113 ;  /* 0x00000001700b7824 */ /* 0x000fe200078e0271 */
[----:B------:R-:W-:Y:S02]  /*5d10*/  ISETP.NE.AND P3, PT, R0, 0x1, PT ;  /* 0x000000010000780c */ /* 0x000fe40003f65270 */
[----:B------:R-:W-:Y:S02]  /*5d20*/  IADD3 R0, R225, 0x7f, RZ ;  /* 0x0000007fe1007810 */ /* 0x000fe40007ffe0ff */
[----:B------:R-:W-:-:S09]  /*5d30*/  ISETP.GE.AND P1, PT, R4, 0x1, PT ;  /* 0x000000010400780c */ /* 0x000fd20003f26270 */
[----:B------:R-:W-:-:S05]  /*5d40*/  @P3 IMAD.HI.U32 R3, R0, c[0x0][0x2c8], RZ ;  /* 0x0000b20000033a27 */ /* 0x000fca00078e00ff */
[----:B------:R-:W-:-:S05]  /*5d50*/  @P3 SHF.R.U32.HI R0, RZ, c[0x0][0x2cc], R3 ;  /* 0x0000b300ff003a19 */ /* 0x000fca0000011603 */
[----:B------:R-:W-:-:S05]  /*5d60*/  IMAD.IADD R0, R2, 0x1, R0 ;  /* 0x0000000102007824 */ /* 0x000fca00078e0200 */
[----:B------:R-:W-:Y:S01]  /*5d70*/  IADD3 R3, R0, c[0x0][0x328], RZ ;  /* 0x0000ca0000037a10 */ /* 0x000fe20007ffe0ff */
[----:B------:R-:W-:Y:S05]  /*5d80*/  @!P1 BRA `(.L_x_600) ;  /* 0x0000011000009947 */ /* 0x000fea0003800000 */
[C---:B------:R-:W-:Y:S01]  /*5d90*/  ISETP.GT.AND P0, PT, R0.reuse, RZ, PT ;  /* 0x000000ff0000720c */ /* 0x040fe20003f04270 */
[----:B------:R-:W-:Y:S01]  /*5da0*/  BSSY B0, `(.L_x_601) ;  /* 0x000000d000007945 */ /* 0x000fe20003800000 */
[----:B------:R-:W-:Y:S01]  /*5db0*/  IADD3 R2, R0, -0x1, RZ ;  /* 0xffffffff00027810 */ /* 0x000fe20007ffe0ff */
[----:B------:R-:W-:-:S10]  /*5dc0*/  IMAD.MOV.U32 R4, RZ, RZ, c[0x0][0x32c] ;  /* 0x0000cb00ff047624 */ /* 0x000fd400078e00ff */
[----:B------:R-:W-:Y:S05]  /*5dd0*/  @P0 BRA `(.L_x_602) ;  /* 0x0000006000000947 */ /* 0x000fea0003800000 */
[----:B------:R-:W-:Y:S01]  /*5de0*/  ISETP.NE.AND P0, PT, R4, 0x1, PT ;  /* 0x000000010400780c */ /* 0x000fe20003f05270 */
[----:B------:R-:W-:-:S12]  /*5df0*/  IMAD.MOV R0, RZ, RZ, -R0 ;  /* 0x000000ffff007224 */ /* 0x000fd800078e0a00 */
[----:B------:R-:W-:-:S05]  /*5e00*/  @P0 IMAD.HI.U32 R2, R0, c[0x0][0x330], RZ ;  /* 0x0000cc0000020a27 */ /* 0x000fca00078e00ff */
[----:B------:R-:W-:-:S04]  /*5e10*/  @P0 SHF.R.U32.HI R0, RZ, c[0x0][0x334], R2 ;  /* 0x0000cd00ff000a19 */ /* 0x000fc80000011602 */
[----:B------:R-:W-:Y:S01]  /*5e20*/  LOP3.LUT R2, RZ, R0, RZ, 0x33, !PT ;  /* 0x00000000ff027212 */ /* 0x000fe200078e33ff */
[----:B------:R-:W-:Y:S05]  /*5e30*/  BRA `(.L_x_603) ;  /* 0x0000003000007947 */ /* 0x000fea0003800000 */
.L_x_602:
[----:B------:R-:W-:-:S13]  /*5e40*/  ISETP.NE.AND P0, PT, R4, 0x1, PT ;  /* 0x000000010400780c */ /* 0x000fda0003f05270 */
[----:B------:R-:W-:-:S05]  /*5e50*/  @P0 IMAD.HI.U32 R0, R2, c[0x0][0x330], RZ ;  /* 0x0000cc0002000a27 */ /* 0x000fca00078e00ff */
[----:B------:R-:W-:Y:S02]  /*5e60*/  @P0 SHF.R.U32.HI R2, RZ, c[0x0][0x334], R0 ;  /* 0x0000cd00ff020a19 */ /* 0x000fe40000011600 */
.L_x_603:
[----:B------:R-:W-:Y:S05]  /*5e70*/  BSYNC B0 ;  /* 0x0000000000007941 */ /* 0x000fea0003800000 */
.L_x_601:
[----:B------:R-:W-:-:S05]  /*5e80*/  IMAD R2, R2, R4, c[0x0][0x32c] ;  /* 0x0000cb0002027624 */ /* 0x000fca00078e0204 */
[----:B------:R-:W-:-:S04]  /*5e90*/  IMNMX R3, R3, R2, PT ;  /* 0x0000000203037217 */ /* 0x000fc80003800200 */
.L_x_600:
[----:B------:R-:W-:Y:S01]  /*5ea0*/  IADD3 R3, R3, 0x1f, RZ ;  /* 0x0000001f03037810 */ /* 0x000fe20007ffe0ff */
[----:B------:R-:W-:-:S03]  /*5eb0*/  @P3 IMAD.HI.U32 R2, R225, c[0x0][0x2c8], RZ ;  /* 0x0000b200e1023a27 */ /* 0x000fc600078e00ff */
[----:B------:R-:W-:Y:S01]  /*5ec0*/  SHF.R.S32.HI R4, RZ, 0x1f, R3 ;  /* 0x0000001fff047819 */ /* 0x000fe20000011403 */
[----:B------:R-:W-:Y:S01]  /*5ed0*/  IMAD.MOV.U32 R0, RZ, RZ, R225 ;  /* 0x000000ffff007224 */ /* 0x000fe200078e00e1 */
[----:B------:R-:W-:Y:S02]  /*5ee0*/  @P3 SHF.R.U32.HI R0, RZ, c[0x0][0x2cc], R2 ;  /* 0x0000b300ff003a19 */ /* 0x000fe40000011602 */
        /* <DEDUP_REMOVED lines=16> */
.L_x_606:
[----:B------:R-:W-:-:S04]  /*5ff0*/  MOV R3, c[0x0][0x32c] ;  /* 0x0000cb0000037a02 */ /* 0x000fc80000000f00 */
[----:B------:R-:W-:-:S13]  /*6000*/  ISETP.NE.AND P0, PT, R3, 0x1, PT ;  /* 0x000000010300780c */ /* 0x000fda0003f05270 */
[----:B------:R-:W-:-:S05]  /*6010*/  @P0 IMAD.HI.U32 R3, R0, c[0x0][0x330], RZ ;  /* 0x0000cc0000030a27 */ /* 0x000fca00078e00ff */
[----:B------:R-:W-:Y:S02]  /*6020*/  @P0 SHF.R.U32.HI R0, RZ, c[0x0][0x334], R3 ;  /* 0x0000cd00ff000a19 */ /* 0x000fe40000011603 */
.L_x_607:
[----:B------:R-:W-:Y:S05]  /*6030*/  BSYNC B0 ;  /* 0x0000000000007941 */ /* 0x000fea0003800000 */
.L_x_605:
[----:B------:R-:W-:-:S05]  /*6040*/  IMAD R0, R0, c[0x0][0x32c], RZ ;  /* 0x0000cb0000007a24 */ /* 0x000fca00078e02ff */
[----:B------:R-:W-:-:S04]  /*6050*/  IMNMX R2, R2, R0, !PT ;  /* 0x0000000002027217 */ /* 0x000fc80007800200 */
.L_x_604:
[----:B------:R-:W-:Y:S01]  /*6060*/  SHF.R.S32.HI R0, RZ, 0x1f, R2 ;  /* 0x0000001fff007819 */ /* 0x000fe20000011402 */
[----:B------:R-:W-:Y:S03]  /*6070*/  BSSY B0, `(.L_x_608) ;  /* 0x0000025000007945 */ /* 0x000fe60003800000 */
[----:B------:R-:W-:-:S04]  /*6080*/  LEA.HI R0, R0, R2, RZ, 0x5 ;  /* 0x0000000200007211 */ /* 0x000fc800078f28ff */
[----:B------:R-:W-:-:S04]  /*6090*/  SHF.R.S32.HI R0, RZ, 0x5, R0 ;  /* 0x00000005ff007819 */ /* 0x000fc80000011400 */
[----:B------:R-:W-:Y:S01]  /*60a0*/  IMNMX R5, RZ, R0, !PT ;  /* 0x00000000ff057217 */ /* 0x000fe20007800200 */
[----:B------:R-:W-:-:S03]  /*60b0*/  IMAD.MOV.U32 R0, RZ, RZ, RZ ;  /* 0x000000ffff007224 */ /* 0x000fc600078e00ff */
[----:B------:R-:W-:-:S13]  /*60c0*/  ISETP.GT.AND P0, PT, R7, R5, PT ;  /* 0x000000050700720c */ /* 0x000fda0003f04270 */
        /* <DEDUP_REMOVED lines=31> */
.L_x_609:
[----:B------:R-:W-:Y:S05]  /*62c0*/  BSYNC B0 ;  /* 0x0000000000007941 */ /* 0x000fea0003800000 */
.L_x_608:
[----:B------:R-:W-:Y:S01]  /*62d0*/  IMAD R209, R248, R0, R5 ;  /* 0x00000000f8d17224 */ /* 0x000fe200078e0205 */
[----:B------:R-:W-:Y:S01]  /*62e0*/  MOV R20, RZ ;  /* 0x000000ff00147202 */ /* 0x000fe20000000f00 */
[----:B------:R-:W-:Y:S01]  /*62f0*/  IMAD.MOV.U32 R133, RZ, RZ, RZ ;  /* 0x000000ffff857224 */ /* 0x000fe200078e00ff */
[----:B------:R-:W-:Y:S01]  /*6300*/  CS2R R94, SRZ ;  /* 0x00000000005e7805 */ /* 0x000fe2000001ff00 */
[--C-:B------:R-:W-:Y:S01]  /*6310*/  IMAD.IADD R2, R209, 0x1, R0.reuse ;  /* 0x00000001d1027824 */ /* 0x100fe200078e0200 */
        /* <DEDUP_REMOVED lines=73> */
[----:B------:R-:W-:Y:S01]  /*67b0*/  IMAD R5, R237, 0x20, R214 ;  /* 0x00000020ed057824 */ /* 0x000fe200078e02d6 */
[----:B------:R-:W-:Y:S01]  /*67c0*/  ISETP.NE.U32.AND P0, PT, RZ, c[0x0][0x348], PT ;  /* 0x0000d200ff007a0c */ /* 0x000fe20003f05070 */
[----:B------:R-:W-:Y:S01]  /*67d0*/  IMAD.MOV.U32 R14, RZ, RZ, R136 ;  /* 0x000000ffff0e7224 */ /* 0x000fe200078e0088 */
[----:B------:R-:W-:Y:S01]  /*67e0*/  SHF.R.S32.HI R18, RZ, 0x1f, R235 ;  /* 0x0000001fff127819 */ /* 0x000fe200000114eb */
[----:B------:R-:W-:Y:S01]  /*67f0*/  IMAD R0, R0, c[0x0][0x178], RZ ;  /* 0x00005e0000007a24 */ /* 0x000fe200078e02ff */
[----:B------:R-:W-:Y:S01]  /*6800*/  ISETP.NE.AND.EX P0, PT, RZ, c[0x0][0x34c], PT, P0 ;  /* 0x0000d300ff007a0c */ /* 0x000fe20003f05300 */
[----:B------:R-:W-:Y:S01]  /*6810*/  IMAD.IADD R5, R225, 0x1, R5 ;  /* 0x00000001e1057824 */ /* 0x000fe200078e0205 */
[----:B------:R-:W-:Y:S01]  /*6820*/  SHF.R.S32.HI R9, RZ, 0x1f, R214 ;  /* 0x0000001fff097819 */ /* 0x000fe200000114d6 */
[----:B------:R-:W-:Y:S01]  /*6830*/  IMAD R0, R119, c[0x0][0x17c], R0 ;  /* 0x00005f0077007a24 */ /* 0x000fe200078e0200 */
[----:B------:R-:W-:Y:S01]  /*6840*/  SEL R6, R18, RZ, !P0 ;  /* 0x000000ff12067207 */ /* 0x000fe20004000000 */
[----:B------:R-:W-:Y:S01]  /*6850*/  @P3 IMAD.HI.U32 R7, R5, c[0x0][0x2c8], RZ ;  /* 0x0000b20005073a27 */ /* 0x000fe200078e00ff */
[----:B------:R-:W-:-:S02]  /*6860*/  SEL R4, R235, RZ, !P0 ;  /* 0x000000ffeb047207 */ /* 0x000fc40004000000 */
[----:B------:R-:W-:Y:S01]  /*6870*/  ISETP.GE.AND P6, PT, R138, c[0x0][0x1d4], PT ;  /* 0x000075008a007a0c */ /* 0x000fe20003fc6270 */
[----:B------:R-:W-:Y:S01]  /*6880*/  IMAD R6, R6, c[0x0][0x1c0], RZ ;  /* 0x0000700006067a24 */ /* 0x000fe200078e02ff */
[----:B------:R-:W-:Y:S02]  /*6890*/  SHF.R.S32.HI R15, RZ, 0x1f, R136 ;  /* 0x0000001fff0f7819 */ /* 0x000fe40000011488 */
[----:B------:R-:W-:Y:S01]  /*68a0*/  ISETP.GE.AND P2, PT, R136, c[0x0][0x1d4], PT ;  /* 0x0000750088007a0c */ /* 0x000fe20003f46270 */
[----:B------:R-:W-:Y:S01]  /*68b0*/  IMAD R6, R4, c[0x0][0x1c4], R6 ;  /* 0x0000710004067a24 */ /* 0x000fe200078e0206 */
[----:B------:R-:W-:Y:S02]  /*68c0*/  ISETP.GE.AND P5, PT, R216, c[0x0][0x1d4], PT ;  /* 0x00007500d8007a0c */ /* 0x000fe40003fa6270 */
[----:B------:R-:W-:Y:S01]  /*68d0*/  ISETP.GE.AND P4, PT, R217, c[0x0][0x1d4], PT ;  /* 0x00007500d9007a0c */ /* 0x000fe20003f86270 */
[----:B-1----:R-:W-:Y:S01]  /*68e0*/  IMAD.WIDE.U32 R2, R119, c[0x0][0x178], RZ ;  /* 0x00005e0077027a25 */ /* 0x002fe200078e00ff */
[----:B------:R-:W-:-:S02]  /*68f0*/  LOP3.LUT R215, R215, 0xfffffffe, RZ, 0xc0, !PT ;  /* 0xfffffffed7d77812 */ /* 0x000fc400078ec0ff */
[----:B------:R-:W-:Y:S02]  /*6900*/  IADD3 R106, R236, -0x1, RZ ;  /* 0xffffffffec6a7810 */ /* 0x000fe40007ffe0ff */
[----:B------:R-:W-:Y:S01]  /*6910*/  IADD3 R3, R3, R0, RZ ;  /* 0x0000000003037210 */ /* 0x000fe20007ffe0ff */
[----:B------:R-:W-:Y:S01]  /*6920*/  IMAD.MOV.U32 R0, RZ, RZ, R5 ;  /* 0x000000ffff007224 */ /* 0x000fe200078e0005 */
[----:B------:R-:W-:Y:S02]  /*6930*/  @P3 SHF.R.U32.HI R0, RZ, c[0x0][0x2cc], R7 ;  /* 0x0000b300ff003a19 */ /* 0x000fe40000011607 */
[----:B------:R-:W-:Y:S01]  /*6940*/  @P2 LOP3.LUT R215, R215, 0x1, RZ, 0xfc, !PT ;  /* 0x00000001d7d72812 */ /* 0x000fe200078efcff */
[C---:B------:R-:W-:Y:S01]  /*6950*/  IMAD.WIDE.U32 R2, R227.reuse, c[0x0][0x1b8], R2 ;  /* 0x00006e00e3027a25 */ /* 0x040fe200078e0002 */
[----:B------:R-:W-:Y:S02]  /*6960*/  SHF.R.S32.HI R8, RZ, 0x1f, R0 ;  /* 0x0000001fff087819 */ /* 0x000fe40000011400 */
[----:B------:R-:W-:Y:S01]  /*6970*/  IADD3 R7, -R0, RZ, RZ ;  /* 0x000000ff00077210 */ /* 0x000fe20007ffe1ff */
[----:B------:R-:W-:Y:S01]  /*6980*/  IMAD R3, R227, c[0x0][0x1bc], R3 ;  /* 0x00006f00e3037a24 */ /* 0x000fe200078e0203 */
[----:B------:R-:W-:Y:S01]  /*6990*/  LOP3.LUT R215, R215, 0xfffffffd, RZ, 0xc0, !PT ;  /* 0xfffffffdd7d77812 */ /* 0x000fe200078ec0ff */
[----:B------:R-:W-:Y:S01]  /*69a0*/  IMAD R8, R8, c[0x0][0x1b0], RZ ;  /* 0x00006c0008087a24 */ /* 0x000fe200078e02ff */
[----:B------:R-:W-:Y:S01]  /*69b0*/  ISETP.GE.AND P3, PT, R138, c[0x0][0x198], PT ;  /* 0x000066008a007a0c */ /* 0x000fe20003f66270 */
[----:B------:R-:W-:Y:S01]  /*69c0*/  IMAD.WIDE.U32 R2, R4, c[0x0][0x1c0], R2 ;  /* 0x0000700004027a25 */ /* 0x000fe200078e0002 */
[----:B------:R-:W-:-:S03]  /*69d0*/  IADD3 R4, P0, R214, R11, RZ ;  /* 0x0000000bd6047210 */ /* 0x000fc60007f1e0ff */
[----:B------:R-:W-:Y:S01]  /*69e0*/  IMAD.IADD R3, R3, 0x1, R6 ;  /* 0x0000000103037824 */ /* 0x000fe200078e0206 */
[----:B------:R-:W-:Y:S01]  /*69f0*/  LEA.HI.X.SX32 R6, R11, R9, 0x1, P0 ;  /* 0x000000090b067211 */ /* 0x000fe200000f0eff */
[----:B------:R-:W-:Y:S02]  /*6a00*/  IMAD R5, R7, c[0x0][0x2c4], R5 ;  /* 0x0000b10007057a24 */ /* 0x000fe400078e0205 */
[C---:B------:R-:W-:Y:S02]  /*6a10*/  IMAD R12, R0.reuse, c[0x0][0x1b4], R8 ;  /* 0x00006d00000c7a24 */ /* 0x040fe400078e0208 */
[----:B------:R-:W-:Y:S01]  /*6a20*/  IMAD.WIDE.U32 R2, R0, c[0x0][0x1b0], R2 ;  /* 0x00006c0000027a25 */ /* 0x000fe200078e0002 */
[----:B------:R-:W-:-:S03]  /*6a30*/  SHF.R.S32.HI R11, RZ, 0x1f, R5 ;  /* 0x0000001fff0b7819 */ /* 0x000fc60000011405 */
[C---:B------:R-:W-:Y:S01]  /*6a40*/  IMAD R0, R6.reuse, c[0x0][0x1e0], RZ ;  /* 0x0000780006007a24 */ /* 0x040fe200078e02ff */
[----:B------:R-:W-:Y:S01]  /*6a50*/  IADD3 R3, R3, R12, RZ ;  /* 0x0000000c03037210 */ /* 0x000fe20007ffe0ff */
[----:B------:R-:W-:Y:S02]  /*6a60*/  IMAD R10, R6, c[0x0][0x208], RZ ;  /* 0x00008200060a7a24 */ /* 0x000fe400078e02ff */
[C---:B------:R-:W-:Y:S01]  /*6a70*/  IMAD R13, R4.reuse, c[0x0][0x1e4], R0 ;  /* 0x00007900040d7a24 */ /* 0x040fe200078e0200 */
[----:B------:R-:W-:Y:S01]  /*6a80*/  SEL R0, RZ, 0xffffffff, P6 ;  /* 0xffffffffff007807 */ /* 0x000fe20003000000 */
[----:B------:R-:W-:-:S04]  /*6a90*/  IMAD.WIDE.U32 R6, R4, c[0x0][0x1e0], R14 ;  /* 0x0000780004067a25 */ /* 0x000fc800078e000e */
[----:B------:R-:W-:-:S04]  /*6aa0*/  IMAD.WIDE.U32 R8, R4, c[0x0][0x208], R14 ;  /* 0x0000820004087a25 */ /* 0x000fc800078e000e */
[----:B------:R-:W-:Y:S01]  /*6ab0*/  IMAD R12, R4, c[0x0][0x20c], R10 ;  /* 0x00008300040c7a24 */ /* 0x000fe200078e020a */
[----:B------:R-:W-:Y:S01]  /*6ac0*/  SEL R10, RZ, 0x1, P2 ;  /* 0x00000001ff0a7807 */ /* 0x000fe20001000000 */
[----:B------:R-:W-:Y:S01]  /*6ad0*/  IMAD R4, R11, c[0x0][0x1a8], RZ ;  /* 0x00006a000b047a24 */ /* 0x000fe200078e02ff */
[----:B------:R-:W-:Y:S01]  /*6ae0*/  ISETP.GE.AND P2, PT, R216, c[0x0][0x198], PT ;  /* 0x00006600d8007a0c */ /* 0x000fe20003f46270 */
[----:B------:R-:W-:Y:S02]  /*6af0*/  IMAD.SHL.U32 R0, R0, 0x2, RZ ;  /* 0x0000000200007824 */ /* 0x000fe400078e00ff */
[C---:B------:R-:W-:Y:S02]  /*6b00*/  IMAD R4, R5.reuse, c[0x0][0x1ac], R4 ;  /* 0x00006b0005047a24 */ /* 0x040fe400078e0204 */
[----:B------:R-:W-:Y:S01]  /*6b10*/  IMAD.WIDE.U32 R2, R5, c[0x0][0x1a8], R2 ;  /* 0x00006a0005027a25 */ /* 0x000fe200078e0002 */
[----:B------:R-:W-:Y:S02]  /*6b20*/  LOP3.LUT R10, R0, 0x2, R10, 0xe2, !PT ;  /* 0x00000002000a7812 */ /* 0x000fe400078ee20a */
[----:B------:R-:W-:Y:S01]  /*6b30*/  IADD3 R5, R9, R12, RZ ;  /* 0x0000000c09057210 */ /* 0x000fe20007ffe0ff */
[----:B------:R-:W-:Y:S01]  /*6b40*/  IMAD.IADD R0, R3, 0x1, R4 ;  /* 0x0000000103007824 */ /* 0x000fe200078e0204 */
[C---:B------:R-:W-:Y:S01]  /*6b50*/  LEA R17, P0, R2.reuse, c[0x0][0x160], 0x1 ;  /* 0x0000580002117a11 */ /* 0x040fe200078008ff */
[----:B------:R-:W-:Y:S01]  /*6b60*/  IMAD.IADD R7, R7, 0x1, R13 ;  /* 0x0000000107077824 */ /* 0x000fe200078e020d */
[----:B------:R-:W-:Y:S01]  /*6b70*/  SEL R9, RZ, 0x4, P5 ;  /* 0x00000004ff097807 */ /* 0x000fe20002800000 */
[----:B------:R-:W-:Y:S01]  /*6b80*/  IMAD.MOV.U32 R4, RZ, RZ, R8 ;  /* 0x000000ffff047224 */ /* 0x000fe200078e0008 */
[----:B------:R-:W-:Y:S01]  /*6b90*/  LEA.HI.X R16, R2, c[0x0][0x164], R0, 0x1, P0 ;  /* 0x0000590002107a11 */ /* 0x000fe200000f0c00 */
[----:B------:R-:W-:Y:S01]  /*6ba0*/  IMAD.WIDE.U32 R6, R227, c[0x0][0x1e8], R6 ;  /* 0x00007a00e3067a25 */ /* 0x000fe200078e0006 */
[----:B------:R-:W-:-:S02]  /*6bb0*/  ISETP.NE.U32.AND P0, PT, RZ, c[0x0][0x350], PT ;  /* 0x0000d400ff007a0c */ /* 0x000fc40003f05070 */
[----:B------:R-:W-:Y:S01]  /*6bc0*/  SEL R8, RZ, 0x8, P4 ;  /* 0x00000008ff087807 */ /* 0x000fe20002000000 */
[C---:B------:R-:W-:Y:S01]  /*6bd0*/  IMAD.WIDE.U32 R4, R227.reuse, c[0x0][0x210], R4 ;  /* 0x00008400e3047a25 */ /* 0x040fe200078e0004 */
[----:B------:R-:W-:Y:S02]  /*6be0*/  ISETP.NE.AND.EX P0, PT, RZ, c[0x0][0x354], PT, P0 ;  /* 0x0000d500ff007a0c */ /* 0x000fe40003f05300 */
[----:B------:R-:W-:Y:S01]  /*6bf0*/  LOP3.LUT R123, R8, R10, R9, 0xfe, !PT ;  /* 0x0000000a087b7212 */ /* 0x000fe200078efe09 */
[C---:B------:R-:W-:Y:S01]  /*6c00*/  IMAD R7, R227.reuse, c[0x0][0x1ec], R7 ;  /* 0x00007b00e3077a24 */ /* 0x040fe200078e0207 */
[----:B------:R-:W-:Y:S01]  /*6c10*/  IADD3 R13, R214, R225, RZ ;  /* 0x000000e1d60d7210 */ /* 0x000fe20007ffe0ff */
[----:B------:R-:W-:Y:S01]  /*6c20*/  IMAD R5, R227, c[0x0][0x214], R5 ;  /* 0x00008500e3057a24 */ /* 0x000fe200078e0205 */
[----:B--2---:R-:W-:Y:S01]  /*6c30*/  @P1 MOV R2, R19 ;  /* 0x0000001300021202 */ /* 0x004fe20000000f00 */
[----:B------:R-:W-:Y:S01]  /*6c40*/  @!P1 IMAD.MOV.U32 R2, RZ, RZ, R235 ;  /* 0x000000ffff029224 */ /* 0x000fe200078e00eb */
[----:B------:R-:W-:Y:S01]  /*6c50*/  @P1 SHF.R.S32.HI R3, RZ, 0x1f, R19 ;  /* 0x0000001fff031819 */ /* 0x000fe20000011413 */
[----:B------:R-:W-:Y:S01]  /*6c60*/  @!P1 IMAD.MOV.U32 R3, RZ, RZ, R18 ;  /* 0x000000ffff039224 */ /* 0x000fe200078e0012 */
[----:B------:R-:W-:-:S02]  /*6c70*/  ISETP.GE.AND P1, PT, R217, c[0x0][0x198], PT ;  /* 0x00006600d9007a0c */ /* 0x000fc40003f26270 */
[----:B------:R-:W-:Y:S02]  /*6c80*/  SEL R0, R2, RZ, !P0 ;  /* 0x000000ff02007207 */ /* 0x000fe40004000000 */
[----:B------:R-:W-:Y:S02]  /*6c90*/  SEL R2, R3, RZ, !P0 ;  /* 0x000000ff03027207 */ /* 0x000fe40004000000 */
[----:B------:R-:W-:Y:S01]  /*6ca0*/  ISETP.GE.AND P0, PT, R136, c[0x0][0x198], PT ;  /* 0x0000660088007a0c */ /* 0x000fe20003f06270 */
[----:B------:R-:W-:-:S04]  /*6cb0*/  IMAD.WIDE.U32 R220, R0, c[0x0][0x1f0], R6 ;  /* 0x00007c0000dc7a25 */ /* 0x000fc800078e0006 */
[C---:B------:R-:W-:Y:S02]  /*6cc0*/  IMAD R8, R2.reuse, c[0x0][0x1f0], RZ ;  /* 0x00007c0002087a24 */ /* 0x040fe400078e02ff */
[----:B------:R-:W-:Y:S02]  /*6cd0*/  IMAD R3, R2, c[0x0][0x218], RZ ;  /* 0x0000860002037a24 */ /* 0x000fe400078e02ff */
[----:B------:R-:W-:-:S04]  /*6ce0*/  IMAD.WIDE.U32 R222, R0, c[0x0][0x218], R4 ;  /* 0x0000860000de7a25 */ /* 0x000fc800078e0004 */
[C---:B------:R-:W-:Y:S01]  /*6cf0*/  IMAD R2, R0.reuse, c[0x0][0x1f4], R8 ;  /* 0x00007d0000027a24 */ /* 0x040fe200078e0208 */
[----:B------:R-:W-:Y:S01]  /*6d00*/  @P0 LOP3.LUT R215, R215, 0x2, RZ, 0xfc, !PT ;  /* 0x00000002d7d70812 */ /* 0x000fe200078efcff */
[----:B------:R-:W-:Y:S02]  /*6d10*/  IMAD R0, R0, c[0x0][0x21c], R3 ;  /* 0x0000870000007a24 */ /* 0x000fe400078e0203 */
[----:B------:R-:W-:-:S03]  /*6d20*/  IMAD.IADD R219, R221, 0x1, R2 ;  /* 0x00000001dddb7824 */ /* 0x000fc600078e0202 */
[----:B------:R-:W-:Y:S01]  /*6d30*/  IADD3 R224, R223, R0, RZ ;  /* 0x00000000dfe07210 */ /* 0x000fe20007ffe0ff */
[----:B------:R-:W-:Y:S05]  /*6d40*/  BRA.DIV ~URZ, `(.L_x_611) ;  /* 0x000190827f007947 */ /* 0x000fea000b800000 */
[----:B------:R1:W2:Y:S02]  /*6d50*/  SHFL.IDX PT, R10, R16, RZ, 0x181f ;  /* 0x00181fff100a7589 */ /* 0x0002a400000e0000 */
.L_x_794:
[----:B------:R-:W-:Y:S05]  /*6d60*/  BRA.DIV ~URZ, `(.L_x_612) ;  /* 0x000190d27f007947 */ /* 0x000fea000b800000 */
[----:B------:R3:W4:Y:S02]  /*6d70*/  SHFL.IDX PT, R2, R17, RZ, 0x181f ;  /* 0x00181fff11027589 */ /* 0x00072400000e0000 */
.L_x_795:
[----:B------:R-:W-:Y:S01]  /*6d80*/  IMAD R68, R213, c[0x0][0x2c4], RZ ;  /* 0x0000b100d5447a24 */ /* 0x000fe200078e02ff */
[----:B------:R-:W-:Y:S01]  /*6d90*/  SHF.R.S32.HI R71, RZ, 0x1f, R138 ;  /* 0x0000001fff477819 */ /* 0x000fe2000001148a */
[----:B------:R-:W-:Y:S01]  /*6da0*/  BSSY B0, `(.L_x_613) ;  /* 0x000001a000007945 */ /* 0x000fe20003800000 */
[----:B------:R-:W-:Y:S02]  /*6db0*/  LOP3.LUT R215, R215, 0xfffffff7, RZ, 0xc0, !PT ;  /* 0xfffffff7d7d77812 */ /* 0x000fe400078ec0ff */
[----:B------:R-:W-:Y:S02]  /*6dc0*/  ISETP.GE.AND P0, PT, R13, R68, PT ;  /* 0x000000440d00720c */ /* 0x000fe40003f06270 */
[----:B------:R-:W-:Y:S02]  /*6dd0*/  LEA.HI R69, R71, R138, RZ, 0x3 ;  /* 0x0000008a47457211 */ /* 0x000fe400078f18ff */
[----:B------:R-:W-:-:S02]  /*6de0*/  SHF.R.S32.HI R12, RZ, 0x1f, R217 ;  /* 0x0000001fff0c7819 */ /* 0x000fc400000114d9 */
[----:B------:R-:W-:Y:S02]  /*6df0*/  LOP3.LUT R0, R69, 0xfffffff8, RZ, 0xc0, !PT ;  /* 0xfffffff845007812 */ /* 0x000fe400078ec0ff */
[----:B------:R-:W-:Y:S02]  /*6e00*/  SHF.R.S32.HI R11, RZ, 0x1f, R216 ;  /* 0x0000001fff0b7819 */ /* 0x000fe400000114d8 */
[----:B------:R-:W-:-:S03]  /*6e10*/  SHF.R.S32.HI R24, RZ, 0x1f, R0 ;  /* 0x0000001fff187819 */ /* 0x000fc60000011400 */
[----:B------:R-:W-:Y:S01]  /*6e20*/  @P0 LOP3.LUT R215, R215, 0x8, RZ, 0xfc, !PT ;  /* 0x00000008d7d70812 */ /* 0x000fe200078efcff */
[----:B------:R-:W-:Y:S05]  /*6e30*/  @P0 BRA `(.L_x_614) ;  /* 0x0000010000000947 */ /* 0x000fea0003800000 */
[----:B----4-:R-:W-:-:S04]  /*6e40*/  LEA R8, P0, R136, R2, 0x1 ;  /* 0x0000000288087211 */ /* 0x010fc800078008ff */
[----:B--2---:R-:W-:Y:S02]  /*6e50*/  LEA.HI.X R9, R136, R10, R15, 0x1, P0 ;  /* 0x0000000a88097211 */ /* 0x004fe400000f0c0f */
[----:B------:R-:W-:-:S04]  /*6e60*/  LEA R6, P0, R0, R2, 0x1 ;  /* 0x0000000200067211 */ /* 0x000fc800078008ff */
[----:B------:R-:W-:Y:S02]  /*6e70*/  LEA.HI.X R7, R0, R10, R24, 0x1, P0 ;  /* 0x0000000a00077211 */ /* 0x000fe400000f0c18 */
[----:B------:R-:W-:-:S04]  /*6e80*/  LEA R4, P0, R216, R2, 0x1 ;  /* 0x00000002d8047211 */ /* 0x000fc800078008ff */
[----:B------:R-:W-:Y:S02]  /*6e90*/  LEA.HI.X R5, R216, R10, R11, 0x1, P0 ;  /* 0x0000000ad8057211 */ /* 0x000fe400000f0c0b */
[----:B------:R-:W-:-:S04]  /*6ea0*/  LEA R2, P0, R217, R2, 0x1 ;  /* 0x00000002d9027211 */ /* 0x000fc800078008ff */
[----:B------:R-:W-:Y:S02]  /*6eb0*/  LEA.HI.X R3, R217, R10, R12, 0x1, P0 ;  /* 0x0000000ad9037211 */ /* 0x000fe400000f0c0c */
[----:B------:R-:W-:-:S13]  /*6ec0*/  LOP3.LUT P0, RZ, R215, 0x2, RZ, 0xc0, !PT ;  /* 0x00000002d7ff7812 */ /* 0x000fda000780c0ff */
[----:B------:R-:W-:Y:S01]  /*6ed0*/  @!PT LDS RZ, [RZ] ;  /* 0x00000000fffff984 */ /* 0x000fe20000000800 */
[----:B------:R-:W-:Y:S01]  /*6ee0*/  @!PT LDS RZ, [RZ] ;  /* 0x00000000fffff984 */ /* 0x000fe20000000800 */
[----:B------:R-:W-:Y:S01]  /*6ef0*/  @!PT LDS RZ, [RZ] ;  /* 0x00000000fffff984 */ /* 0x000fe20000000800 */
[----:B------:R2:W-:Y:S04]  /*6f00*/  LDGSTS.E.BYPASS.LTC128B.128 [R196+0x10080], [R8.64], !P0 ;  /* 0x1008000008c47fae */ /* 0x0005e8000c101d46 */
[----:B------:R2:W-:Y:S04]  /*6f10*/  LDGSTS.E.BYPASS.LTC128B.128 [R196+0x14080], [R6.64], !P3 ;  /* 0x1408000006c47fae */ /* 0x0005e8000d901d46 */
[----:B------:R2:W-:Y:S04]  /*6f20*/  LDGSTS.E.BYPASS.LTC128B.128 [R196+0x18080], [R4.64], !P2 ;  /* 0x1808000004c47fae */ /* 0x0005e8000d101d46 */
[----:B------:R2:W-:Y:S02]  /*6f30*/  LDGSTS.E.BYPASS.LTC128B.128 [R196+0x1c080], [R2.64], !P1 ;  /* 0x1c08000002c47fae */ /* 0x0005e4000c901d46 */
.L_x_614:
[----:B------:R-:W-:Y:S05]  /*6f40*/  BSYNC B0 ;  /* 0x0000000000007941 */ /* 0x000fea0003800000 */
.L_x_613:
[----:B------:R-:W-:Y:S05]  /*6f50*/  BRA.DIV ~URZ, `(.L_x_615) ;  /* 0x00018f527f007947 */ /* 0x000fea000b800000 */
[----:B--2---:R2:W1:Y:S04]  /*6f60*/  SHFL.IDX PT, R10, R16, 0x1, 0x181f ;  /* 0x00381f00100a7f89 */ /* 0x00446800000e0000 */
[----:B----4-:R2:W4:Y:S02]  /*6f70*/  SHFL.IDX PT, R2, R17, 0x1, 0x181f ;  /* 0x00381f0011027f89 */ /* 0x01052400000e0000 */
.L_x_796:
[----:B------:R-:W-:Y:S01]  /*6f80*/  IADD3 R3, R13, 0x20, RZ ;  /* 0x000000200d037810 */ /* 0x000fe20007ffe0ff */
[----:B------:R-:W-:Y:S01]  /*6f90*/  BSSY B0, `(.L_x_616) ;  /* 0x0000015000007945 */ /* 0x000fe20003800000 */
[----:B------:R-:W-:-:S02]  /*6fa0*/  LOP3.LUT R215, R215, 0xffffffef, RZ, 0xc0, !PT ;  /* 0xffffffefd7d77812 */ /* 0x000fc400078ec0ff */
[----:B------:R-:W-:-:S13]  /*6fb0*/  ISETP.GE.AND P0, PT, R3, R68, PT ;  /* 0x000000440300720c */ /* 0x000fda0003f06270 */
[----:B------:R-:W-:Y:S01]  /*6fc0*/  @P0 LOP3.LUT R215, R215, 0x10, RZ, 0xfc, !PT ;  /* 0x00000010d7d70812 */ /* 0x000fe200078efcff */
[----:B------:R-:W-:Y:S05]  /*6fd0*/  @P0 BRA `(.L_x_617) ;  /* 0x0000010000000947 */ /* 0x000fea0003800000 */
[----:B----4-:R-:W-:-:S04]  /*6fe0*/  LEA R8, P0, R136, R2, 0x1 ;  /* 0x0000000288087211 */ /* 0x010fc800078008ff */
[----:B-1----:R-:W-:Y:S02]  /*6ff0*/  LEA.HI.X R9, R136, R10, R15, 0x1, P0 ;  /* 0x0000000a88097211 */ /* 0x002fe400000f0c0f */
        /* <DEDUP_REMOVED lines=14> */
.L_x_617:
[----:B------:R-:W-:Y:S05]  /*70e0*/  BSYNC B0 ;  /* 0x0000000000007941 */ /* 0x000fea0003800000 */
.L_x_616:
[----:B------:R-:W-:Y:S05]  /*70f0*/  BRA.DIV ~URZ, `(.L_x_618) ;  /* 0x00018e827f007947 */ /* 0x000fea000b800000 */
[----:B-1----:R1:W2:Y:S02]  /*7100*/  SHFL.IDX PT, R10, R16, 0x2, 0x181f ;  /* 0x00581f00100a7f89 */ /* 0x0022a400000e0000 */
.L_x_797:
[----:B------:R-:W-:Y:S05]  /*7110*/  BRA.DIV ~URZ, `(.L_x_619) ;  /* 0x00018ed27f007947 */ /* 0x000fea000b800000 */
[----:B----4-:R4:W1:Y:S02]  /*7120*/  SHFL.IDX PT, R2, R17, 0x2, 0x181f ;  /* 0x00581f0011027f89 */ /* 0x01086400000e0000 */
.L_x_798:
[----:B------:R-:W-:Y:S01]  /*7130*/  IADD3 R3, R13, 0x40, RZ ;  /* 0x000000400d037810 */ /* 0x000fe20007ffe0ff */
[----:B------:R-:W-:Y:S01]  /*7140*/  BSSY B0, `(.L_x_620) ;  /* 0x0000015000007945 */ /* 0x000fe20003800000 */
[----:B------:R-:W-:-:S02]  /*7150*/  LOP3.LUT R215, R215, 0xffffff7f, RZ, 0xc0, !PT ;  /* 0xffffff7fd7d77812 */ /* 0x000fc400078ec0ff */
[----:B------:R-:W-:-:S13]  /*7160*/  ISETP.GE.AND P0, PT, R3, R68, PT ;  /* 0x000000440300720c */ /* 0x000fda0003f06270 */
[----:B------:R-:W-:Y:S01]  /*7170*/  @P0 LOP3.LUT R215, R215, 0x80, RZ, 0xfc, !PT ;  /* 0x00000080d7d70812 */ /* 0x000fe200078efcff */
[----:B------:R-:W-:Y:S05]  /*7180*/  @P0 BRA `(.L_x_621) ;  /* 0x0000010000000947 */ /* 0x000fea0003800000 */
[----:B-1----:R-:W-:-:S04]  /*7190*/  LEA R8, P0, R136, R2, 0x1 ;  /* 0x0000000288087211 */ /* 0x002fc800078008ff */
        /* <DEDUP_REMOVED lines=15> */
.L_x_621:
[----:B------:R-:W-:Y:S05]  /*7290*/  BSYNC B0 ;  /* 0x0000000000007941 */ /* 0x000fea0003800000 */
.L_x_620:
[----:B------:R-:W-:Y:S05]  /*72a0*/  BRA.DIV ~URZ, `(.L_x_622) ;  /* 0x00018db27f007947 */ /* 0x000fea000b800000 */
[----:B--2---:R2:W3:Y:S04]  /*72b0*/  SHFL.IDX PT, R10, R16, 0x3, 0x181f ;  /* 0x00781f00100a7f89 */ /* 0x0044e800000e0000 */
[----:B-1----:R2:W1:Y:S02]  /*72c0*/  SHFL.IDX PT, R2, R17, 0x3, 0x181f ;  /* 0x00781f0011027f89 */ /* 0x00246400000e0000 */
.L_x_799:
[----:B------:R-:W-:Y:S01]  /*72d0*/  IADD3 R3, R13, 0x60, RZ ;  /* 0x000000600d037810 */ /* 0x000fe20007ffe0ff */
[----:B------:R-:W-:Y:S01]  /*72e0*/  IMAD.SHL.U32 R122, R106, 0x20, RZ ;  /* 0x000000206a7a7824 */ /* 0x000fe200078e00ff */
[----:B--2---:R-:W-:-:S02]  /*72f0*/  P2R R16, PR, RZ, 0x10 ;  /* 0x00000010ff107803 */ /* 0x004fc40000000000 */
[----:B------:R-:W-:Y:S02]  /*7300*/  ISETP.GE.AND P4, PT, R3, R68, PT ;  /* 0x000000440300720c */ /* 0x000fe40003f86270 */
[----:B------:R-:W-:Y:S02]  /*7310*/  SHF.R.S32.HI R129, RZ, 0x1f, R106 ;  /* 0x0000001fff817819 */ /* 0x000fe4000001146a */
[----:B------:R-:W-:-:S09]  /*7320*/  P2R R82, PR, RZ, 0x10 ;  /* 0x00000010ff527803 */ /* 0x000fd20000000000 */
[----:B-1----:R-:W-:-:S04]  /*7330*/  @!P4 LEA R4, P0, R216, R2, 0x1 ;  /* 0x00000002d804c211 */ /* 0x002fc800078008ff */
[----:B---3--:R-:W-:Y:S02]  /*7340*/  @!P4 LEA.HI.X R5, R216, R10, R11, 0x1, P0 ;  /* 0x0000000ad805c211 */ /* 0x008fe400000f0c0b */
[----:B------:R-:W-:-:S04]  /*7350*/  @!P4 LEA R8, P0, R136, R2, 0x1 ;  /* 0x000000028808c211 */ /* 0x000fc800078008ff */
[----:B------:R-:W-:Y:S02]  /*7360*/  @!P4 LEA.HI.X R9, R136, R10, R15, 0x1, P0 ;  /* 0x0000000a8809c211 */ /* 0x000fe400000f0c0f */
[----:B------:R-:W-:-:S04]  /*7370*/  @!P4 LEA R6, P0, R0, R2, 0x1 ;  /* 0x000000020006c211 */ /* 0x000fc800078008ff */
[----:B------:R-:W-:Y:S02]  /*7380*/  @!P4 LEA.HI.X R7, R0, R10, R24, 0x1, P0 ;  /* 0x0000000a0007c211 */ /* 0x000fe400000f0c18 */
[----:B------:R-:W-:-:S04]  /*7390*/  @!P4 LEA R2, P0, R217, R2, 0x1 ;  /* 0x00000002d902c211 */ /* 0x000fc800078008ff */
[----:B------:R-:W-:Y:S02]  /*73a0*/  @!P4 LEA.HI.X R3, R217, R10, R12, 0x1, P0 ;  /* 0x0000000ad903c211 */ /* 0x000fe400000f0c0c */
[----:B------:R-:W-:-:S13]  /*73b0*/  LOP3.LUT P0, RZ, R215, 0x2, RZ, 0xc0, !PT ;  /* 0x00000002d7ff7812 */ /* 0x000fda000780c0ff */
[----:B------:R-:W-:Y:S01]  /*73c0*/  @!PT LDS RZ, [RZ] ;  /* 0x00000000fffff984 */ /* 0x000fe20000000800 */
[----:B------:R-:W-:Y:S01]  /*73d0*/  @!PT LDS RZ, [RZ] ;  /* 0x00000000fffff984 */ /* 0x000fe20000000800 */
[----:B------:R-:W-:Y:S01]  /*73e0*/  @!PT LDS RZ, [RZ] ;  /* 0x00000000fffff984 */ /* 0x000fe20000000800 */
[----:B------:R1:W-:Y:S04]  /*73f0*/  @!P4 LDGSTS.E.BYPASS.LTC128B.128 [R218+0x13080], [R8.64], !P0 ;  /* 0x1308000008dacfae */ /* 0x0003e8000c101d46 */
[----:B------:R1:W-:Y:S04]  /*7400*/  @!P4 LDGSTS.E.BYPASS.LTC128B.128 [R218+0x17080], [R6.64], !P3 ;  /* 0x1708000006dacfae */ /* 0x0003e8000d901d46 */
[----:B------:R1:W-:Y:S04]  /*7410*/  @!P4 LDGSTS.E.BYPASS.LTC128B.128 [R218+0x1b080], [R4.64], !P2 ;  /* 0x1b08000004dacfae */ /* 0x0003e8000d101d46 */
[----:B------:R2:W-:Y:S01]  /*7420*/  @!P4 LDGSTS.E.BYPASS.LTC128B.128 [R218+0x1f080], [R2.64], !P1 ;  /* 0x1f08000002dacfae */ /* 0x0005e2000c901d46 */
[----:B------:R-:W-:-:S03]  /*7430*/  ISETP.NE.AND P4, PT, R16, RZ, PT ;  /* 0x000000ff1000720c */ /* 0x000fc60003f85270 */
[----:B------:R-:W0:Y:S01]  /*7440*/  LDGDEPBAR ;  /* 0x00000000000079af */ /* 0x000e220000000000 */
[----:B------:R-:W-:Y:S01]  /*7450*/  WARPSYNC 0xffffffff ;  /* 0xffffffff00007948 */ /* 0x000fe20003800000 */
[----:B------:R-:W-:Y:S01]  /*7460*/  BSSY B0, `(.L_x_623) ;  /* 0x0000015000007945 */ /* 0x000fe20003800000 */
[----:B--2---:R-:W-:Y:S01]  /*7470*/  IADD3 R2, -R122, R212, -R214 ;  /* 0x000000d47a027210 */ /* 0x004fe20007ffe9d6 */
[----:B------:R-:W-:Y:S03]  /*7480*/  BAR.SYNC.DEFER_BLOCKING 0x0 ;  /* 0x0000000000007b1d */ /* 0x000fe60000010000 */
[----:B------:R-:W-:-:S13]  /*7490*/  ISETP.GE.AND P0, PT, R2, 0x1, PT ;  /* 0x000000010200780c */ /* 0x000fda0003f06270 */
[----:B------:R-:W-:Y:S05]  /*74a0*/  @!P0 BRA `(.L_x_624) ;  /* 0x0000010000008947 */ /* 0x000fea0003800000 */
[----:B-1----:R-:W-:Y:S01]  /*74b0*/  IMAD R4, R129, c[0x0][0x1e0], RZ ;  /* 0x0000780081047a24 */ /* 0x002fe200078e02ff */
[----:B------:R-:W-:Y:S01]  /*74c0*/  LOP3.LUT P3, RZ, R215, 0x1, RZ, 0xc0, !PT ;  /* 0x00000001d7ff7812 */ /* 0x000fe2000786c0ff */
[----:B------:R-:W-:-:S04]  /*74d0*/  IMAD.WIDE.U32 R2, R106, c[0x0][0x1e0], RZ ;  /* 0x000078006a027a25 */ /* 0x000fc800078e00ff */
[----:B------:R-:W-:-:S04]  /*74e0*/  IMAD R4, R106, c[0x0][0x1e4], R4 ;  /* 0x000079006a047a24 */ /* 0x000fc800078e0204 */
[----:B------:R-:W-:Y:S01]  /*74f0*/  IMAD.IADD R4, R3, 0x1, R4 ;  /* 0x0000000103047824 */ /* 0x000fe200078e0204 */
[----:B------:R-:W-:-:S04]  /*7500*/  LEA R3, P0, R2, R220, 0x5 ;  /* 0x000000dc02037211 */ /* 0x000fc800078028ff */
[----:B------:R-:W-:Y:S02]  /*7510*/  LEA.HI.X R4, R2, R219, R4, 0x5, P0 ;  /* 0x000000db02047211 */ /* 0x000fe400000f2c04 */
[----:B------:R-:W-:-:S04]  /*7520*/  LEA R2, P0, R3, c[0x0][0x1c8], 0x1 ;  /* 0x0000720003027a11 */ /* 0x000fc800078008ff */
        /* <DEDUP_REMOVED lines=8> */
.L_x_624:
[----:B-1----:R-:W-:Y:S05]  /*75b0*/  BSYNC B0 ;  /* 0x0000000000007941 */ /* 0x002fea0003800000 */
.L_x_623:
[----:B------:R-:W-:Y:S01]  /*75c0*/  ISETP.LT.AND P0, PT, RZ, c[0x0][0x27c], PT ;  /* 0x00009f00ff007a0c */ /* 0x000fe20003f01270 */
[----:B------:R-:W0:Y:S01]  /*75d0*/  LDGDEPBAR ;  /* 0x00000000000079af */ /* 0x000e220000000000 */
[----:B------:R-:W-:-:S11]  /*75e0*/  MOV R131, c[0x0][0x2c4] ;  /* 0x0000b10000837a02 */ /* 0x000fd60000000f00 */
[----:B------:R-:W-:Y:S05]  /*75f0*/  @P0 BRA `(.L_x_625) ;  /* 0x0000002000000947 */ /* 0x000fea0003800000 */
[----:B------:R-:W-:-:S04]  /*7600*/  DEPBAR.LE SB0, 0x1 ;  /* 0x000080400000791a */ /* 0x000fc80000000000 */
[----:B------:R-:W-:Y:S05]  /*7610*/  BRA `(.L_x_626) ;  /* 0x000096a000007947 */ /* 0x000fea0003800000 */
.L_x_625:
[----:B------:R-:W-:Y:S01]  /*7620*/  ULDC.U8 UR4, c[0x0][0x298] ;  /* 0x0000a60000047ab9 */ /* 0x000fe20000000000 */
[----:B-----5:R-:W-:Y:S01]  /*7630*/  SHF.R.S32.HI R2, RZ, 0x1f, R110 ;  /* 0x0000001fff027819 */ /* 0x020fe2000001146e */
[----:B------:R-:W-:Y:S01]  /*7640*/  IMAD.WIDE.U32 R6, R110, c[0x0][0x280], RZ ;  /* 0x0000a0006e067a25 */ /* 0x000fe200078e00ff */
[----:B------:R-:W-:Y:S01]  /*7650*/  ISETP.NE.AND P0, PT, RZ, UR4, PT ;  /* 0x00000004ff007c0c */ /* 0x000fe2000bf05270 */
[----:B------:R-:W-:Y:S01]  /*7660*/  BSSY B2, `(.L_x_626) ;  /* 0x0000965000027945 */ /* 0x000fe20003800000 */
[----:B------:R-:W-:Y:S01]  /*7670*/  IADD3 R128, R214, 0x20, RZ ;  /* 0x00000020d6807810 */ /* 0x000fe20007ffe0ff */
[C---:B------:R-:W-:Y:S02]  /*7680*/  IMAD R3, R2.reuse, c[0x0][0x280], RZ ;  /* 0x0000a00002037a24 */ /* 0x040fe400078e02ff */
[----:B------:R-:W-:Y:S02]  /*7690*/  IMAD R2, R2, c[0x0][0x290], RZ ;  /* 0x0000a40002027a24 */ /* 0x000fe400078e02ff */
[----:B------:R-:W-:-:S02]  /*76a0*/  IMAD R3, R110, c[0x0][0x284], R3 ;  /* 0x0000a1006e037a24 */ /* 0x000fc400078e0203 */
[C---:B------:R-:W-:Y:S01]  /*76b0*/  IMAD R8, R110.reuse, c[0x0][0x294], R2 ;  /* 0x0000a5006e087a24 */ /* 0x040fe200078e0202 */
[----:B------:R-:W-:Y:S01]  /*76c0*/  LEA R2, R237, R13, 0x5 ;  /* 0x0000000ded027211 */ /* 0x000fe200078e28ff */
[----:B------:R-:W-:Y:S01]  /*76d0*/  IMAD.WIDE.U32 R4, R110, c[0x0][0x290], RZ ;  /* 0x0000a4006e047a25 */ /* 0x000fe200078e00ff */
[----:B------:R-:W-:-:S04]  /*76e0*/  IADD3 R3, R3, R7, RZ ;  /* 0x0000000703037210 */ /* 0x000fc80007ffe0ff */
[----:B------:R-:W-:Y:S01]  /*76f0*/  IADD3 R8, R8, R5, RZ ;  /* 0x0000000508087210 */ /* 0x000fe20007ffe0ff */
[----:B------:R-:W-:Y:S05]  /*7700*/  @!P0 BRA `(.L_x_627) ;  /* 0x000049e000008947 */ /* 0x000fea0003800000 */
[----:B------:R-:W-:Y:S01]  /*7710*/  ISETP.NE.AND P1, PT, R131, 0x1, PT ;  /* 0x000000018300780c */ /* 0x000fe20003f25270 */
[----:B------:R-:W-:Y:S01]  /*7720*/  IMAD.MOV.U32 R7, RZ, RZ, R3 ;  /* 0x000000ffff077224 */ /* 0x000fe200078e0003 */
[----:B------:R-:W-:Y:S01]  /*7730*/  IADD3 R46, R156, 0x40, RZ ;  /* 0x000000409c2e7810 */ /* 0x000fe20007ffe0ff */
[----:B------:R-:W-:Y:S01]  /*7740*/  BSSY B0, `(.L_x_628) ;  /* 0x0000052000007945 */ /* 0x000fe20003800000 */
[----:B------:R-:W-:Y:S01]  /*7750*/  SHF.R.S32.HI R41, RZ, 0x1f, R158 ;  /* 0x0000001fff297819 */ /* 0x000fe2000001149e */
[----:B------:R-:W-:Y:S01]  /*7760*/  CS2R R66, SRZ ;  /* 0x0000000000427805 */ /* 0x000fe2000001ff00 */
[----:B------:R-:W-:Y:S01]  /*7770*/  SHF.R.S32.HI R35, RZ, 0x1f, R156 ;  /* 0x0000001fff237819 */ /* 0x000fe2000001149c */
[----:B------:R-:W-:Y:S01]  /*7780*/  CS2R R42, SRZ ;  /* 0x00000000002a7805 */ /* 0x000fe2000001ff00 */
[----:B------:R-:W-:Y:S01]  /*7790*/  SHF.R.S32.HI R30, RZ, 0x1f, R159 ;  /* 0x0000001fff1e7819 */ /* 0x000fe2000001149f */
[----:B------:R-:W-:Y:S01]  /*77a0*/  CS2R R36, SRZ ;  /* 0x0000000000247805 */ /* 0x000fe2000001ff00 */
[----:B------:R-:W-:Y:S01]  /*77b0*/  CS2R R26, SRZ ;  /* 0x00000000001a7805 */ /* 0x000fe2000001ff00 */
[----:B------:R-:W-:Y:S01]  /*77c0*/  CS2R R22, SRZ ;  /* 0x0000000000167805 */ /* 0x000fe2000001ff00 */
[----:B------:R-:W-:Y:S01]  /*77d0*/  CS2R R44, SRZ ;  /* 0x00000000002c7805 */ /* 0x000fe2000001ff00 */
[----:B------:R-:W-:Y:S01]  /*77e0*/  @P1 IMAD.HI.U32 R0, R2, c[0x0][0x2c8], RZ ;  /* 0x0000b20002001a27 */ /* 0x000fe200078e00ff */
[----:B------:R-:W-:Y:S01]  /*77f0*/  CS2R R38, SRZ ;  /* 0x0000000000267805 */ /* 0x000fe2000001ff00 */
[----:B------:R-:W-:Y:S01]  /*7800*/  CS2R R28, SRZ ;  /* 0x00000000001c7805 */ /* 0x000fe2000001ff00 */
[----:B------:R-:W-:Y:S01]  /*7810*/  CS2R R24, SRZ ;  /* 0x0000000000187805 */ /* 0x000fe2000001ff00 */
[----:B------:R-:W-:-:S02]  /*7820*/  SHF.R.S32.HI R33, RZ, 0x1f, R46 ;  /* 0x0000001fff217819 */ /* 0x000fc4000001142e */
[----:B------:R-:W-:Y:S02]  /*7830*/  @P1 SHF.R.U32.HI R2, RZ, c[0x0][0x2cc], R0 ;  /* 0x0000b300ff021a19 */ /* 0x000fe40000011600 */
[----:B------:R-:W-:Y:S02]  /*7840*/  LOP3.LUT P1, RZ, R215, 0x8, RZ, 0xc0, !PT ;  /* 0x00000008d7ff7812 */ /* 0x000fe4000782c0ff */
[----:B------:R-:W-:Y:S01]  /*7850*/  SHF.R.S32.HI R0, RZ, 0x1f, R2 ;  /* 0x0000001fff007819 */ /* 0x000fe20000011402 */
[----:B------:R-:W-:-:S04]  /*7860*/  IMAD.WIDE.U32 R6, R2, c[0x0][0x280], R6 ;  /* 0x0000a00002067a25 */ /* 0x000fc800078e0006 */
[----:B------:R-:W-:Y:S01]  /*7870*/  IMAD R5, R0, c[0x0][0x280], RZ ;  /* 0x0000a00000057a24 */ /* 0x000fe200078e02ff */
[----:B------:R-:W-:Y:S01]  /*7880*/  LEA R40, P0, R6, c[0x0][0x270], 0x1 ;  /* 0x00009c0006287a11 */ /* 0x000fe200078008ff */
[----:B------:R-:W-:Y:S02]  /*7890*/  IMAD R0, R0, c[0x0][0x290], RZ ;  /* 0x0000a40000007a24 */ /* 0x000fe400078e02ff */
[C---:B------:R-:W-:Y:S02]  /*78a0*/  IMAD R3, R2.reuse, c[0x0][0x284], R5 ;  /* 0x0000a10002037a24 */ /* 0x040fe400078e0205 */
[----:B------:R-:W-:Y:S02]  /*78b0*/  IMAD.MOV.U32 R5, RZ, RZ, R8 ;  /* 0x000000ffff057224 */ /* 0x000fe400078e0008 */
[----:B------:R-:W-:Y:S02]  /*78c0*/  IMAD.IADD R3, R7, 0x1, R3 ;  /* 0x0000000107037824 */ /* 0x000fe400078e0203 */
[----:B------:R-:W-:-:S03]  /*78d0*/  IMAD.WIDE.U32 R4, R2, c[0x0][0x290], R4 ;  /* 0x0000a40002047a25 */ /* 0x000fc600078e0004 */
[----:B------:R-:W-:Y:S01]  /*78e0*/  LEA.HI.X R34, R6, c[0x0][0x274], R3, 0x1, P0 ;  /* 0x00009d0006227a11 */ /* 0x000fe200000f0c03 */
[----:B------:R-:W-:Y:S01]  /*78f0*/  IMAD R2, R2, c[0x0][0x294], R0 ;  /* 0x0000a50002027a24 */ /* 0x000fe200078e0200 */
[C---:B------:R-:W-:Y:S01]  /*7900*/  LEA R32, P0, R4.reuse, c[0x0][0x288], 0x1 ;  /* 0x0000a20004207a11 */ /* 0x040fe200078008ff */
[----:B------:R1:W2:Y:S02]  /*7910*/  SHFL.IDX PT, R3, R40, RZ, 0x181f ;  /* 0x00181fff28037589 */ /* 0x0002a400000e0000 */
[----:B------:R-:W-:Y:S02]  /*7920*/  IMAD.IADD R2, R5, 0x1, R2 ;  /* 0x0000000105027824 */ /* 0x000fe400078e0202 */
[----:B------:R1:W3:Y:S03]  /*7930*/  SHFL.IDX PT, R0, R32, RZ, 0x181f ;  /* 0x00181fff20007589 */ /* 0x0002e600000e0000 */
[----:B------:R-:W-:-:S02]  /*7940*/  LEA.HI.X R31, R4, c[0x0][0x28c], R2, 0x1, P0 ;  /* 0x0000a300041f7a11 */ /* 0x000fc400000f0c02 */
[----:B------:R1:W4:Y:S04]  /*7950*/  SHFL.IDX PT, R4, R34, RZ, 0x181f ;  /* 0x00181fff22047589 */ /* 0x00032800000e0000 */
[----:B------:R1:W1:Y:S01]  /*7960*/  SHFL.IDX PT, R2, R31, RZ, 0x181f ;  /* 0x00181fff1f027589 */ /* 0x00026200000e0000 */
[----:B------:R-:W-:Y:S05]  /*7970*/  @P1 BRA `(.L_x_629) ;  /* 0x000002e000001947 */ /* 0x000fea0003800000 */
[----:B------:R-:W-:Y:S01]  /*7980*/  ISETP.GE.AND P3, PT, R156, c[0x0][0x27c], PT ;  /* 0x00009f009c007a0c */ /* 0x000fe20003f66270 */
[----:B------:R-:W-:Y:S01]  /*7990*/  CS2R R22, SRZ ;  /* 0x0000000000167805 */ /* 0x000fe2000001ff00 */
[----:B------:R-:W-:Y:S01]  /*79a0*/  ISETP.GE.AND P2, PT, R159, c[0x0][0x27c], PT ;  /* 0x00009f009f007a0c */ /* 0x000fe20003f46270 */
[----:B------:R-:W-:Y:S01]  /*79b0*/  CS2R R24, SRZ ;  /* 0x0000000000187805 */ /* 0x000fe2000001ff00 */
[----:B------:R-:W-:Y:S02]  /*79c0*/  ISETP.GE.AND P1, PT, R46, c[0x0][0x27c], PT ;  /* 0x00009f002e007a0c */ /* 0x000fe40003f26270 */
[----:B------:R-:W-:-:S07]  /*79d0*/  P2R R21, PR, RZ, 0x10 ;  /* 0x00000010ff157803 */ /* 0x000fce0000000000 */
[C---:B------:R-:W-:Y:S01]  /*79e0*/  @!P3 IMAD.SHL.U32 R6, R156.reuse, 0x2, RZ ;  /* 0x000000029c06b824 */ /* 0x040fe200078e00ff */
[----:B------:R-:W-:-:S04]  /*79f0*/  @!P3 SHF.L.U64.HI R5, R156, 0x1, R35 ;  /* 0x000000019c05b819 */ /* 0x000fc80000010223 */
[----:B--2---:R-:W-:-:S05]  /*7a00*/  @!P3 IADD3 R18, P0, R3, R6, RZ ;  /* 0x000000060312b210 */ /* 0x004fca0007f1e0ff */
[--C-:B----4-:R-:W-:Y:S01]  /*7a10*/  @!P3 IMAD.X R19, R4, 0x1, R5.reuse, P0 ;  /* 0x000000010413b824 */ /* 0x110fe200000e0605 */
[----:B---3--:R-:W-:Y:S02]  /*7a20*/  @!P3 IADD3 R16, P0, R0, R6, RZ ;  /* 0x000000060010b210 */ /* 0x008fe40007f1e0ff */
[C---:B------:R-:W-:Y:S01]  /*7a30*/  @!P2 SHF.L.U64.HI R6, R159.reuse, 0x1, R30 ;  /* 0x000000019f06a819 */ /* 0x040fe2000001021e */
[----:B------:R-:W-:Y:S01]  /*7a40*/  CS2R R26, SRZ ;  /* 0x00000000001a7805 */ /* 0x000fe2000001ff00 */
[----:B------:R-:W-:Y:S01]  /*7a50*/  CS2R R28, SRZ ;  /* 0x00000000001c7805 */ /* 0x000fe2000001ff00 */
[----:B-1----:R-:W-:Y:S01]  /*7a60*/  @!P3 IMAD.X R17, R2, 0x1, R5, P0 ;  /* 0x000000010211b824 */ /* 0x002fe200000e0605 */
[----:B------:R-:W-:Y:S01]  /*7a70*/  CS2R R36, SRZ ;  /* 0x0000000000247805 */ /* 0x000fe2000001ff00 */
[----:B------:R-:W-:Y:S01]  /*7a80*/  @!P2 IMAD.SHL.U32 R5, R159, 0x2, RZ ;  /* 0x000000029f05a824 */ /* 0x000fe200078e00ff */
[----:B------:R-:W-:Y:S01]  /*7a90*/  CS2R R38, SRZ ;  /* 0x0000000000267805 */ /* 0x000fe2000001ff00 */
[----:B------:R-:W-:Y:S01]  /*7aa0*/  CS2R R42, SRZ ;  /* 0x00000000002a7805 */ /* 0x000fe2000001ff00 */
[----:B------:R-:W-:Y:S01]  /*7ab0*/  CS2R R44, SRZ ;  /* 0x00000000002c7805 */ /* 0x000fe2000001ff00 */
[----:B------:R1:W5:Y:S01]  /*7ac0*/  @!P3 LD.E.64 R22, [R18.64] ;  /* 0x000000061216b980 */ /* 0x000362000c101b00 */
[----:B------:R-:W-:-:S03]  /*7ad0*/  @!P2 IADD3 R14, P0, R3, R5, RZ ;  /* 0x00000005030ea210 */ /* 0x000fc60007f1e0ff */
[----:B------:R1:W5:Y:S02]  /*7ae0*/  @!P3 LD.E.64 R24, [R16.64] ;  /* 0x000000061018b980 */ /* 0x000364000c101b00 */
[----:B------:R-:W-:Y:S01]  /*7af0*/  @!P2 IMAD.X R15, R4, 0x1, R6, P0 ;  /* 0x00000001040fa824 */ /* 0x000fe200000e0606 */
[----:B------:R-:W-:Y:S01]  /*7b00*/  @!P2 IADD3 R12, P0, R0, R5, RZ ;  /* 0x00000005000ca210 */ /* 0x000fe20007f1e0ff */
[----:B------:R-:W-:-:S03]  /*7b10*/  @!P1 IMAD.SHL.U32 R5, R46, 0x2, RZ ;  /* 0x000000022e059824 */ /* 0x000fc600078e00ff */
[----:B------:R1:W5:Y:S01]  /*7b20*/  @!P2 LD.E.64 R26, [R14.64] ;  /* 0x000000060e1aa980 */ /* 0x000362000c101b00 */
[----:B------:R-:W-:Y:S01]  /*7b30*/  @!P2 IMAD.X R13, R2, 0x1, R6, P0 ;  /* 0x00000001020da824 */ /* 0x000fe200000e0606 */
[----:B------:R-:W-:Y:S02]  /*7b40*/  @!P1 SHF.L.U64.HI R6, R46, 0x1, R33 ;  /* 0x000000012e069819 */ /* 0x000fe40000010221 */
[-C--:B------:R-:W-:Y:S02]  /*7b50*/  @!P1 IADD3 R10, P0, R3, R5.reuse, RZ ;  /* 0x00000005030a9210 */ /* 0x080fe40007f1e0ff */
[----:B------:R1:W5:Y:S03]  /*7b60*/  @!P2 LD.E.64 R28, [R12.64] ;  /* 0x000000060c1ca980 */ /* 0x000366000c101b00 */
[----:B------:R-:W-:Y:S01]  /*7b70*/  @!P1 IMAD.X R11, R4, 0x1, R6, P0 ;  /* 0x00000001040b9824 */ /* 0x000fe200000e0606 */
[----:B------:R-:W-:-:S04]  /*7b80*/  @!P1 IADD3 R8, P0, R0, R5, RZ ;  /* 0x0000000500089210 */ /* 0x000fc80007f1e0ff */
[----:B------:R1:W5:Y:S01]  /*7b90*/  @!P1 LD.E.64 R36, [R10.64] ;  /* 0x000000060a249980 */ /* 0x000362000c101b00 */
[----:B------:R-:W-:Y:S01]  /*7ba0*/  @!P1 IMAD.X R9, R2, 0x1, R6, P0 ;  /* 0x0000000102099824 */ /* 0x000fe200000e0606 */
[----:B------:R-:W-:-:S04]  /*7bb0*/  ISETP.GE.AND P0, PT, R158, c[0x0][0x27c], PT ;  /* 0x00009f009e007a0c */ /* 0x000fc80003f06270 */
[----:B------:R1:W5:Y:S09]  /*7bc0*/  @!P1 LD.E.64 R38, [R8.64] ;  /* 0x0000000608269980 */ /* 0x000372000c101b00 */
[C---:B------:R-:W-:Y:S01]  /*7bd0*/  @!P0 IMAD.SHL.U32 R5, R158.reuse, 0x2, RZ ;  /* 0x000000029e058824 */ /* 0x040fe200078e00ff */
[----:B------:R-:W-:-:S04]  /*7be0*/  @!P0 SHF.L.U64.HI R20, R158, 0x1, R41 ;  /* 0x000000019e148819 */ /* 0x000fc80000010229 */
[----:B------:R-:W-:-:S05]  /*7bf0*/  @!P0 IADD3 R6, P4, R3, R5, RZ ;  /* 0x0000000503068210 */ /* 0x000fca0007f9e0ff */
[----:B------:R-:W-:Y:S01]  /*7c00*/  @!P0 IMAD.X R7, R4, 0x1, R20, P4 ;  /* 0x0000000104078824 */ /* 0x000fe200020e0614 */
[----:B------:R-:W-:-:S04]  /*7c10*/  @!P0 IADD3 R4, P4, R0, R5, RZ ;  /* 0x0000000500048210 */ /* 0x000fc80007f9e0ff */
[----:B------:R1:W5:Y:S01]  /*7c20*/  @!P0 LD.E.64 R42, [R6.64] ;  /* 0x00000006062a8980 */ /* 0x000362000c101b00 */
[----:B------:R-:W-:Y:S01]  /*7c30*/  @!P0 IMAD.X R5, R2, 0x1, R20, P4 ;  /* 0x0000000102058824 */ /* 0x000fe200020e0614 */
[----:B------:R-:W-:-:S04]  /*7c40*/  ISETP.NE.AND P4, PT, R21, RZ, PT ;  /* 0x000000ff1500720c */ /* 0x000fc80003f85270 */
[----:B------:R1:W5:Y:S04]  /*7c50*/  @!P0 LD.E.64 R44, [R4.64] ;  /* 0x00000006042c8980 */ /* 0x000368000c101b00 */
.L_x_629:
[----:B------:R-:W-:Y:S05]  /*7c60*/  BSYNC B0 ;  /* 0x0000000000007941 */ /* 0x000fea0003800000 */
.L_x_628:
[----:B-1---5:R-:W-:Y:S01]  /*7c70*/  IMAD.MOV.U32 R2, RZ, RZ, R42 ;  /* 0x000000ffff027224 */ /* 0x022fe200078e002a */
[----:B------:R-:W-:Y:S01]  /*7c80*/  LOP3.LUT P0, RZ, R215, 0x10, RZ, 0xc0, !PT ;  /* 0x00000010d7ff7812 */ /* 0x000fe2000780c0ff */
[----:B---3--:R-:W-:Y:S01]  /*7c90*/  IMAD.MOV.U32 R0, RZ, RZ, R43 ;  /* 0x000000ffff007224 */ /* 0x008fe200078e002b */
[----:B--2---:R-:W-:Y:S01]  /*7ca0*/  MOV R3, R37 ;  /* 0x0000002500037202 */ /* 0x004fe20000000f00 */
[----:B----4-:R-:W-:Y:S01]  /*7cb0*/  IMAD.MOV.U32 R4, RZ, RZ, R36 ;  /* 0x000000ffff047224 */ /* 0x010fe200078e0024 */
[----:B------:R-:W-:Y:S01]  /*7cc0*/  MOV R8, R28 ;  /* 0x0000001c00087202 */ /* 0x000fe20000000f00 */
[----:B------:R-:W-:Y:S01]  /*7cd0*/  IMAD.MOV.U32 R6, RZ, RZ, R38 ;  /* 0x000000ffff067224 */ /* 0x000fe200078e0026 */
[----:B------:R-:W-:Y:S01]  /*7ce0*/  PRMT R101, R0, 0x5410, R2 ;  /* 0x0000541000657816 */ /* 0x000fe20000000002 */
[----:B------:R-:W-:Y:S01]  /*7cf0*/  IMAD.MOV.U32 R2, RZ, RZ, R26 ;  /* 0x000000ffff027224 */ /* 0x000fe200078e001a */
[----:B------:R-:W-:Y:S01]  /*7d00*/  PRMT R97, R3, 0x5410, R4 ;  /* 0x0000541003617816 */ /* 0x000fe20000000004 */
[----:B------:R-:W-:Y:S01]  /*7d10*/  IMAD.MOV.U32 R0, RZ, RZ, R27 ;  /* 0x000000ffff007224 */ /* 0x000fe200078e001b */
[----:B------:R-:W-:Y:S01]  /*7d20*/  MOV R4, R22 ;  /* 0x0000001600047202 */ /* 0x000fe20000000f00 */
[----:B------:R-:W-:Y:S01]  /*7d30*/  IMAD.MOV.U32 R5, RZ, RZ, R39 ;  /* 0x000000ffff057224 */ /* 0x000fe200078e0027 */
[----:B------:R-:W-:Y:S01]  /*7d40*/  BSSY B0, `(.L_x_630) ;  /* 0x0000047000007945 */ /* 0x000fe20003800000 */
[----:B------:R-:W-:Y:S01]  /*7d50*/  IMAD.MOV.U32 R3, RZ, RZ, R23 ;  /* 0x000000ffff037224 */ /* 0x000fe200078e0017 */
[----:B------:R-:W-:Y:S01]  /*7d60*/  PRMT R95, R0, 0x5410, R2 ;  /* 0x00005410005f7816 */ /* 0x000fe20000000002 */
[----:B------:R-:W-:Y:S01]  /*7d70*/  IMAD.MOV.U32 R2, RZ, RZ, R44 ;  /* 0x000000ffff027224 */ /* 0x000fe200078e002c */
[----:B------:R-:W-:Y:S01]  /*7d80*/  MOV R0, R45 ;  /* 0x0000002d00007202 */ /* 0x000fe20000000f00 */
[----:B------:R-:W-:Y:S01]  /*7d90*/  IMAD.MOV.U32 R7, RZ, RZ, R29 ;  /* 0x000000ffff077224 */ /* 0x000fe200078e001d */
[----:B------:R-:W-:Y:S01]  /*7da0*/  PRMT R96, R5, 0x5410, R6 ;  /* 0x0000541005607816 */ /* 0x000fe20000000006 */
[----:B------:R-:W-:Y:S01]  /*7db0*/  IMAD.MOV.U32 R6, RZ, RZ, R24 ;  /* 0x000000ffff067224 */ /* 0x000fe200078e0018 */
[----:B------:R-:W-:Y:S01]  /*7dc0*/  PRMT R69, R3, 0x5410, R4 ;  /* 0x0000541003457816 */ /* 0x000fe20000000004 */
[----:B------:R-:W-:Y:S01]  /*7dd0*/  CS2R R56, SRZ ;  /* 0x0000000000387805 */ /* 0x000fe2000001ff00 */
[----:B------:R-:W-:Y:S01]  /*7de0*/  PRMT R99, R0, 0x5410, R2 ;  /* 0x0000541000637816 */ /* 0x000fe20000000002 */
[----:B------:R1:W2:Y:S01]  /*7df0*/  SHFL.IDX PT, R4, R34, 0x1, 0x181f ;  /* 0x00381f0022047f89 */ /* 0x0002a200000e0000 */
[----:B------:R-:W-:Y:S01]  /*7e00*/  MOV R5, R25 ;  /* 0x0000001900057202 */ /* 0x000fe20000000f00 */
[----:B------:R-:W-:Y:S01]  /*7e10*/  CS2R R52, SRZ ;  /* 0x0000000000347805 */ /* 0x000fe2000001ff00 */
[----:B------:R-:W-:Y:S01]  /*7e20*/  PRMT R94, R7, 0x5410, R8 ;  /* 0x00005410075e7816 */ /* 0x000fe20000000008 */
[----:B------:R1:W3:Y:S01]  /*7e30*/  SHFL.IDX PT, R3, R40, 0x1, 0x181f ;  /* 0x00381f0028037f89 */ /* 0x0002e200000e0000 */
[----:B------:R-:W-:Y:S01]  /*7e40*/  PRMT R47, R5, 0x5410, R6 ;  /* 0x00005410052f7816 */ /* 0x000fe20000000006 */
[----:B------:R-:W-:Y:S01]  /*7e50*/  CS2R R48, SRZ ;  /* 0x0000000000307805 */ /* 0x000fe2000001ff00 */
[----:B------:R-:W-:Y:S01]  /*7e60*/  CS2R R60, SRZ ;  /* 0x00000000003c7805 */ /* 0x000fe2000001ff00 */
[----:B------:R1:W4:Y:S01]  /*7e70*/  SHFL.IDX PT, R2, R31, 0x1, 0x181f ;  /* 0x00381f001f027f89 */ /* 0x00032200000e0000 */
[----:B------:R-:W-:Y:S01]  /*7e80*/  CS2R R58, SRZ ;  /* 0x00000000003a7805 */ /* 0x000fe2000001ff00 */
[----:B------:R-:W-:Y:S01]  /*7e90*/  CS2R R54, SRZ ;  /* 0x0000000000367805 */ /* 0x000fe2000001ff00 */
[----:B------:R-:W-:Y:S01]  /*7ea0*/  CS2R R50, SRZ ;  /* 0x0000000000327805 */ /* 0x000fe2000001ff00 */
[----:B------:R1:W1:Y:S01]  /*7eb0*/  SHFL.IDX PT, R0, R32, 0x1, 0x181f ;  /* 0x00381f0020007f89 */ /* 0x00026200000e0000 */
[----:B------:R-:W-:Y:S05]  /*7ec0*/  @P0 BRA `(.L_x_631) ;  /* 0x000002e000000947 */ /* 0x000fea0003800000 */
[----:B------:R-:W-:Y:S01]  /*7ed0*/  ISETP.GE.AND P3, PT, R156, c[0x0][0x27c], PT ;  /* 0x00009f009c007a0c */ /* 0x000fe20003f66270 */
[----:B------:R-:W-:Y:S01]  /*7ee0*/  CS2R R48, SRZ ;  /* 0x0000000000307805 */ /* 0x000fe2000001ff00 */
[----:B------:R-:W-:Y:S01]  /*7ef0*/  ISETP.GE.AND P2, PT, R159, c[0x0][0x27c], PT ;  /* 0x00009f009f007a0c */ /* 0x000fe20003f46270 */
[----:B------:R-:W-:Y:S01]  /*7f00*/  CS2R R50, SRZ ;  /* 0x0000000000327805 */ /* 0x000fe2000001ff00 */
[----:B------:R-:W-:-:S02]  /*7f10*/  ISETP.GE.AND P1, PT, R46, c[0x0][0x27c], PT ;  /* 0x00009f002e007a0c */ /* 0x000fc40003f26270 */
[----:B------:R-:W-:-:S07]  /*7f20*/  P2R R21, PR, RZ, 0x10 ;  /* 0x00000010ff157803 */ /* 0x000fce0000000000 */
[C---:B------:R-:W-:Y:S01]  /*7f30*/  @!P3 IMAD.SHL.U32 R5, R156.reuse, 0x2, RZ ;  /* 0x000000029c05b824 */ /* 0x040fe200078e00ff */
[----:B------:R-:W-:-:S04]  /*7f40*/  @!P3 SHF.L.U64.HI R6, R156, 0x1, R35 ;  /* 0x000000019c06b819 */ /* 0x000fc80000010223 */
[----:B---3--:R-:W-:-:S05]  /*7f50*/  @!P3 IADD3 R18, P0, R3, R5, RZ ;  /* 0x000000050312b210 */ /* 0x008fca0007f1e0ff */
[--C-:B--2---:R-:W-:Y:S01]  /*7f60*/  @!P3 IMAD.X R19, R4, 0x1, R6.reuse, P0 ;  /* 0x000000010413b824 */ /* 0x104fe200000e0606 */
[----:B-1----:R-:W-:Y:S01]  /*7f70*/  @!P3 IADD3 R16, P0, R0, R5, RZ ;  /* 0x000000050010b210 */ /* 0x002fe20007f1e0ff */
[C---:B------:R-:W-:Y:S01]  /*7f80*/  @!P2 IMAD.SHL.U32 R5, R159.reuse, 0x2, RZ ;  /* 0x000000029f05a824 */ /* 0x040fe200078e00ff */
[----:B------:R-:W-:Y:S01]  /*7f90*/  CS2R R52, SRZ ;  /* 0x0000000000347805 */ /* 0x000fe2000001ff00 */
[----:B------:R-:W-:Y:S01]  /*7fa0*/  CS2R R54, SRZ ;  /* 0x0000000000367805 */ /* 0x000fe2000001ff00 */
[----:B------:R-:W-:Y:S01]  /*7fb0*/  CS2R R56, SRZ ;  /* 0x0000000000387805 */ /* 0x000fe2000001ff00 */
[----:B----4-:R-:W-:Y:S01]  /*7fc0*/  @!P3 IMAD.X R17, R2, 0x1, R6, P0 ;  /* 0x000000010211b824 */ /* 0x010fe200000e0606 */
[----:B------:R-:W-:Y:S01]  /*7fd0*/  @!P2 SHF.L.U64.HI R6, R159, 0x1, R30 ;  /* 0x000000019f06a819 */ /* 0x000fe2000001021e */
[----:B------:R-:W-:Y:S01]  /*7fe0*/  CS2R R58, SRZ ;  /* 0x00000000003a7805 */ /* 0x000fe2000001ff00 */
[CC--:B------:R-:W-:Y:S01]  /*7ff0*/  @!P2 IADD3 R14, P0, R3.reuse, R5.reuse, RZ ;  /* 0x00000005030ea210 */ /* 0x0c0fe20007f1e0ff */
[----:B------:R-:W-:Y:S01]  /*8000*/  CS2R R66, SRZ ;  /* 0x0000000000427805 */ /* 0x000fe2000001ff00 */
[----:B------:R-:W-:Y:S01]  /*8010*/  CS2R R60, SRZ ;  /* 0x00000000003c7805 */ /* 0x000fe2000001ff00 */
[----:B------:R1:W5:Y:S02]  /*8020*/  @!P3 LD.E.64 R48, [R18.64] ;  /* 0x000000061230b980 */ /* 0x000364000c101b00 */
[--C-:B------:R-:W-:Y:S01]  /*8030*/  @!P2 IMAD.X R15, R4, 0x1, R6.reuse, P0 ;  /* 0x00000001040fa824 */ /* 0x100fe200000e0606 */
[----:B------:R-:W-:Y:S01]  /*8040*/  @!P2 IADD3 R12, P0, R0, R5, RZ ;  /* 0x00000005000ca210 */ /* 0x000fe20007f1e0ff */
[----:B------:R-:W-:Y:S01]  /*8050*/  @!P1 IMAD.SHL.U32 R5, R46, 0x2, RZ ;  /* 0x000000022e059824 */ /* 0x000fe200078e00ff */
[----:B------:R1:W5:Y:S03]  /*8060*/  @!P3 LD.E.64 R50, [R16.64] ;  /* 0x000000061032b980 */ /* 0x000366000c101b00 */
[----:B------:R-:W-:Y:S01]  /*8070*/  @!P2 IMAD.X R13, R2, 0x1, R6, P0 ;  /* 0x00000001020da824 */ /* 0x000fe200000e0606 */
[----:B------:R-:W-:Y:S01]  /*8080*/  @!P1 SHF.L.U64.HI R6, R46, 0x1, R33 ;  /* 0x000000012e069819 */ /* 0x000fe20000010221 */
[----:B------:R1:W5:Y:S01]  /*8090*/  @!P2 LD.E.64 R52, [R14.64] ;  /* 0x000000060e34a980 */ /* 0x000362000c101b00 */
[----:B------:R-:W-:-:S03]  /*80a0*/  @!P1 IADD3 R10, P0, R3, R5, RZ ;  /* 0x00000005030a9210 */ /* 0x000fc60007f1e0ff */
[----:B------:R1:W5:Y:S02]  /*80b0*/  @!P2 LD.E.64 R54, [R12.64] ;  /* 0x000000060c36a980 */ /* 0x000364000c101b00 */
        /* <DEDUP_REMOVED lines=15> */
.L_x_631:
[----:B------:R-:W-:Y:S05]  /*81b0*/  BSYNC B0 ;  /* 0x0000000000007941 */ /* 0x000fea0003800000 */
.L_x_630:
[----:B-12--5:R-:W-:Y:S01]  /*81c0*/  IMAD.MOV.U32 R4, RZ, RZ, R66 ;  /* 0x000000ffff047224 */ /* 0x026fe200078e0042 */
[----:B------:R-:W-:Y:S01]  /*81d0*/  MOV R0, R57 ;  /* 0x0000003900007202 */ /* 0x000fe20000000f00 */
[----:B---3--:R-:W-:Y:S01]  /*81e0*/  IMAD.MOV.U32 R3, RZ, RZ, R67 ;  /* 0x000000ffff037224 */ /* 0x008fe200078e0043 */
[----:B------:R-:W-:Y:S01]  /*81f0*/  LOP3.LUT P0, RZ, R215, 0x80, RZ, 0xc0, !PT ;  /* 0x00000080d7ff7812 */ /* 0x000fe2000780c0ff */
        /* <DEDUP_REMOVED lines=18> */
[----:B------:R-:W-:Y:S01]  /*8320*/  PRMT R102, R7, 0x5410, R8 ;  /* 0x0000541007667816 */ /* 0x000fe20000000008 */
[----:B------:R-:W-:Y:S01]  /*8330*/  CS2R R92, SRZ ;  /* 0x00000000005c7805 */ /* 0x000fe2000001ff00 */
[----:B------:R-:W-:Y:S01]  /*8340*/  PRMT R107, R3, 0x5410, R4 ;  /* 0x00005410036b7816 */ /* 0x000fe20000000004 */
[----:B------:R-:W-:Y:S01]  /*8350*/  CS2R R78, SRZ ;  /* 0x00000000004e7805 */ /* 0x000fe2000001ff00 */
[----:B------:R-:W-:Y:S01]  /*8360*/  PRMT R104, R0, 0x5410, R2 ;  /* 0x0000541000687816 */ /* 0x000fe20000000002 */
[----:B------:R1:W2:Y:S01]  /*8370*/  SHFL.IDX PT, R4, R34, 0x2, 0x181f ;  /* 0x00581f0022047f89 */ /* 0x0002a200000e0000 */
[----:B------:R-:W-:Y:S01]  /*8380*/  PRMT R98, R5, 0x5410, R6 ;  /* 0x0000541005627816 */ /* 0x000fe20000000006 */
[----:B------:R-:W-:Y:S01]  /*8390*/  CS2R R74, SRZ ;  /* 0x00000000004a7805 */ /* 0x000fe2000001ff00 */
[----:B------:R-:W-:Y:S01]  /*83a0*/  CS2R R70, SRZ ;  /* 0x0000000000467805 */ /* 0x000fe2000001ff00 */
[----:B------:R1:W3:Y:S01]  /*83b0*/  SHFL.IDX PT, R3, R40, 0x2, 0x181f ;  /* 0x00581f0028037f89 */ /* 0x0002e200000e0000 */
[----:B------:R-:W-:Y:S01]  /*83c0*/  CS2R R62, SRZ ;  /* 0x00000000003e7805 */ /* 0x000fe2000001ff00 */
[----:B------:R-:W-:Y:S01]  /*83d0*/  CS2R R80, SRZ ;  /* 0x0000000000507805 */ /* 0x000fe2000001ff00 */
[----:B------:R-:W-:Y:S01]  /*83e0*/  CS2R R76, SRZ ;  /* 0x00000000004c7805 */ /* 0x000fe2000001ff00 */
[----:B------:R1:W4:Y:S01]  /*83f0*/  SHFL.IDX PT, R2, R31, 0x2, 0x181f ;  /* 0x00581f001f027f89 */ /* 0x00032200000e0000 */
[----:B------:R-:W-:Y:S01]  /*8400*/  CS2R R72, SRZ ;  /* 0x0000000000487805 */ /* 0x000fe2000001ff00 */
[----:B------:R-:W-:-:S02]  /*8410*/  CS2R R64, SRZ ;  /* 0x0000000000407805 */ /* 0x000fc4000001ff00 */
[----:B------:R1:W1:Y:S01]  /*8420*/  SHFL.IDX PT, R0, R32, 0x2, 0x181f ;  /* 0x00581f0020007f89 */ /* 0x00026200000e0000 */
        /* <DEDUP_REMOVED lines=47> */
.L_x_633:
[----:B------:R-:W-:Y:S05]  /*8720*/  BSYNC B0 ;  /* 0x0000000000007941 */ /* 0x000fea0003800000 */
.L_x_632:
[----:B----45:R-:W-:Y:S01]  /*8730*/  IMAD.MOV.U32 R2, RZ, RZ, R78 ;  /* 0x000000ffff027224 */ /* 0x030fe200078e004e */
[----:B---3--:R-:W-:Y:S01]  /*8740*/  MOV R3, R75 ;  /* 0x0000004b00037202 */ /* 0x008fe20000000f00 */
[----:B-1----:R-:W-:Y:S01]  /*8750*/  IMAD.MOV.U32 R0, RZ, RZ, R79 ;  /* 0x000000ffff007224 */ /* 0x002fe200078e004f */
[----:B------:R-:W-:Y:S01]  /*8760*/  ISETP.NE.AND P0, PT, R82, RZ, PT ;  /* 0x000000ff5200720c */ /* 0x000fe20003f05270 */
[----:B--2---:R-:W-:Y:S01]  /*8770*/  IMAD.MOV.U32 R4, RZ, RZ, R74 ;  /* 0x000000ffff047224 */ /* 0x004fe200078e004a */
        /* <DEDUP_REMOVED lines=15> */
[----:B------:R-:W-:Y:S01]  /*8870*/  CS2R R86, SRZ ;  /* 0x0000000000567805 */ /* 0x000fe2000001ff00 */
[----:B------:R1:W2:Y:S01]  /*8880*/  SHFL.IDX PT, R4, R34, 0x3, 0x181f ;  /* 0x00781f0022047f89 */ /* 0x0002a200000e0000 */
[----:B------:R-:W-:Y:S01]  /*8890*/  PRMT R112, R0, 0x5410, R2 ;  /* 0x0000541000707816 */ /* 0x000fe20000000002 */
[----:B------:R-:W-:Y:S01]  /*88a0*/  CS2R R82, SRZ ;  /* 0x0000000000527805 */ /* 0x000fe2000001ff00 */
[----:B------:R-:W-:Y:S01]  /*88b0*/  CS2R R18, SRZ ;  /* 0x0000000000127805 */ /* 0x000fe2000001ff00 */
[----:B------:R-:W3:Y:S01]  /*88c0*/  SHFL.IDX PT, R3, R40, 0x3, 0x181f ;  /* 0x00781f0028037f89 */ /* 0x000ee200000e0000 */
[----:B------:R-:W-:Y:S01]  /*88d0*/  CS2R R90, SRZ ;  /* 0x00000000005a7805 */ /* 0x000fe2000001ff00 */
[----:B------:R-:W-:Y:S01]  /*88e0*/  CS2R R88, SRZ ;  /* 0x0000000000587805 */ /* 0x000fe2000001ff00 */
[----:B------:R-:W-:Y:S01]  /*88f0*/  CS2R R84, SRZ ;  /* 0x0000000000547805 */ /* 0x000fe2000001ff00 */
[----:B------:R4:W2:Y:S01]  /*8900*/  SHFL.IDX PT, R2, R31, 0x3, 0x181f ;  /* 0x00781f001f027f89 */ /* 0x0008a200000e0000 */
[----:B------:R-:W-:-:S03]  /*8910*/  CS2R R20, SRZ ;  /* 0x0000000000147805 */ /* 0x000fc6000001ff00 */
[----:B------:R2:W3:Y:S01]  /*8920*/  SHFL.IDX PT, R0, R32, 0x3, 0x181f ;  /* 0x00781f0020007f89 */ /* 0x0004e200000e0000 */
[----:B-1----:R-:W-:Y:S01]  /*8930*/  PRMT R34, R5, 0x5410, R6 ;  /* 0x0000541005227816 */ /* 0x002fe20000000006 */
[----:B------:R-:W-:Y:S01]  /*8940*/  IMAD.MOV.U32 R6, RZ, RZ, R64 ;  /* 0x000000ffff067224 */ /* 0x000fe200078e0040 */
[----:B------:R-:W-:-:S04]  /*8950*/  MOV R5, R65 ;  /* 0x0000004100057202 */ /* 0x000fc80000000f00 */
[----:B----4-:R-:W-:Y:S02]  /*8960*/  PRMT R31, R5, 0x5410, R6 ;  /* 0x00005410051f7816 */ /* 0x010fe40000000006 */
[----:B--2---:R-:W-:Y:S01]  /*8970*/  PRMT R32, R7, 0x5410, R8 ;  /* 0x0000541007207816 */ /* 0x004fe20000000008 */
[----:B------:R-:W-:Y:S05]  /*8980*/  @P0 BRA `(.L_x_635) ;  /* 0x000002e000000947 */ /* 0x000fea0003800000 */
[----:B---3--:R-:W-:Y:S01]  /*8990*/  ISETP.GE.AND P3, PT, R159, c[0x0][0x27c], PT ;  /* 0x00009f009f007a0c */ /* 0x008fe20003f66270 */
[----:B------:R-:W-:Y:S01]  /*89a0*/  CS2R R82, SRZ ;  /* 0x0000000000527805 */ /* 0x000fe2000001ff00 */
[----:B------:R-:W-:Y:S01]  /*89b0*/  ISETP.GE.AND P1, PT, R46, c[0x0][0x27c], PT ;  /* 0x00009f002e007a0c */ /* 0x000fe20003f26270 */
[----:B------:R-:W-:Y:S01]  /*89c0*/  CS2R R84, SRZ ;  /* 0x0000000000547805 */ /* 0x000fe2000001ff00 */
[----:B------:R-:W-:Y:S02]  /*89d0*/  ISETP.GE.AND P2, PT, R156, c[0x0][0x27c], PT ;  /* 0x00009f009c007a0c */ /* 0x000fe40003f46270 */
[----:B------:R-:W-:-:S07]  /*89e0*/  P2R R21, PR, RZ, 0x10 ;  /* 0x00000010ff157803 */ /* 0x000fce0000000000 */
[C---:B------:R-:W-:Y:S01]  /*89f0*/  @!P3 IMAD.SHL.U32 R5, R159.reuse, 0x2, RZ ;  /* 0x000000029f05b824 */ /* 0x040fe200078e00ff */
[----:B------:R-:W-:-:S04]  /*8a00*/  @!P3 SHF.L.U64.HI R6, R159, 0x1, R30 ;  /* 0x000000019f06b819 */ /* 0x000fc8000001021e */
[----:B------:R-:W-:-:S05]  /*8a10*/  @!P3 IADD3 R18, P0, R3, R5, RZ ;  /* 0x000000050312b210 */ /* 0x000fca0007f1e0ff */
[--C-:B------:R-:W-:Y:S01]  /*8a20*/  @!P3 IMAD.X R19, R4, 0x1, R6.reuse, P0 ;  /* 0x000000010413b824 */ /* 0x100fe200000e0606 */
[----:B------:R-:W-:Y:S01]  /*8a30*/  @!P3 IADD3 R16, P0, R0, R5, RZ ;  /* 0x000000050010b210 */ /* 0x000fe20007f1e0ff */
[----:B------:R-:W-:Y:S01]  /*8a40*/  @!P1 IMAD.SHL.U32 R5, R46, 0x2, RZ ;  /* 0x000000022e059824 */ /* 0x000fe200078e00ff */
[----:B------:R-:W-:Y:S01]  /*8a50*/  CS2R R86, SRZ ;  /* 0x0000000000567805 */ /* 0x000fe2000001ff00 */
[----:B------:R-:W-:Y:S01]  /*8a60*/  CS2R R88, SRZ ;  /* 0x0000000000587805 */ /* 0x000fe2000001ff00 */
[----:B------:R1:W5:Y:S01]  /*8a70*/  @!P3 LD.E.64 R82, [R18.64] ;  /* 0x000000061252b980 */ /* 0x000362000c101b00 */
[----:B------:R-:W-:Y:S01]  /*8a80*/  @!P3 IMAD.X R17, R2, 0x1, R6, P0 ;  /* 0x000000010211b824 */ /* 0x000fe200000e0606 */
[----:B------:R-:W-:Y:S02]  /*8a90*/  @!P1 SHF.L.U64.HI R6, R46, 0x1, R33 ;  /* 0x000000012e069819 */ /* 0x000fe40000010221 */
[-C--:B------:R-:W-:Y:S01]  /*8aa0*/  @!P1 IADD3 R14, P0, R3, R5.reuse, RZ ;  /* 0x00000005030e9210 */ /* 0x080fe20007f1e0ff */
[----:B------:R-:W-:Y:S01]  /*8ab0*/  CS2R R92, SRZ ;  /* 0x00000000005c7805 */ /* 0x000fe2000001ff00 */
[----:B------:R-:W-:Y:S01]  /*8ac0*/  CS2R R90, SRZ ;  /* 0x00000000005a7805 */ /* 0x000fe2000001ff00 */
        /* <DEDUP_REMOVED lines=10> */
[----:B------:R-:W-:-:S05]  /*8b70*/  @!P2 IADD3 R8, P0, R0, R5, RZ ;  /* 0x000000050008a210 */ /* 0x000fca0007f1e0ff */
[----:B------:R-:W-:Y:S01]  /*8b80*/  @!P2 IMAD.X R9, R2, 0x1, R6, P0 ;  /* 0x000000010209a824 */ /* 0x000fe200000e0606 */
[----:B------:R-:W-:-:S13]  /*8b90*/  ISETP.GE.AND P0, PT, R158, c[0x0][0x27c], PT ;  /* 0x00009f009e007a0c */ /* 0x000fda0003f06270 */
[C---:B------:R-:W-:Y:S01]  /*8ba0*/  @!P0 IMAD.SHL.U32 R5, R158.reuse, 0x2, RZ ;  /* 0x000000029e058824 */ /* 0x040fe200078e00ff */
[----:B------:R-:W-:-:S04]  /*8bb0*/  @!P0 SHF.L.U64.HI R20, R158, 0x1, R41 ;  /* 0x000000019e148819 */ /* 0x000fc80000010229 */
[----:B------:R-:W-:-:S05]  /*8bc0*/  @!P0 IADD3 R6, P4, R3, R5, RZ ;  /* 0x0000000503068210 */ /* 0x000fca0007f9e0ff */
[----:B------:R-:W-:Y:S01]  /*8bd0*/  @!P0 IMAD.X R7, R4, 0x1, R20, P4 ;  /* 0x0000000104078824 */ /* 0x000fe200020e0614 */
[----:B------:R-:W-:Y:S01]  /*8be0*/  @!P0 IADD3 R4, P4, R0, R5, RZ ;  /* 0x0000000500048210 */ /* 0x000fe20007f9e0ff */
[----:B-1----:R-:W-:-:S03]  /*8bf0*/  CS2R R18, SRZ ;  /* 0x0000000000127805 */ /* 0x002fc6000001ff00 */
[----:B------:R2:W5:Y:S01]  /*8c00*/  @!P0 LD.E.64 R92, [R6.64] ;  /* 0x00000006065c8980 */ /* 0x000562000c101b00 */
[----:B------:R-:W-:Y:S01]  /*8c10*/  @!P0 IMAD.X R5, R2, 0x1, R20, P4 ;  /* 0x0000000102058824 */ /* 0x000fe200020e0614 */
[----:B------:R-:W-:Y:S02]  /*8c20*/  ISETP.NE.AND P4, PT, R21, RZ, PT ;  /* 0x000000ff1500720c */ /* 0x000fe40003f85270 */
[----:B------:R-:W-:Y:S01]  /*8c30*/  CS2R R20, SRZ ;  /* 0x0000000000147805 */ /* 0x000fe2000001ff00 */
[----:B------:R2:W5:Y:S04]  /*8c40*/  @!P2 LD.E.64 R18, [R10.64] ;  /* 0x000000060a12a980 */ /* 0x000568000c101b00 */
[----:B------:R2:W5:Y:S04]  /*8c50*/  @!P0 LD.E.64 R90, [R4.64] ;  /* 0x00000006045a8980 */ /* 0x000568000c101b00 */
[----:B------:R2:W5:Y:S02]  /*8c60*/  @!P2 LD.E.64 R20, [R8.64] ;  /* 0x000000060814a980 */ /* 0x000564000c101b00 */
.L_x_635:
[----:B---3--:R-:W-:Y:S05]  /*8c70*/  BSYNC B0 ;  /* 0x0000000000007941 */ /* 0x008fea0003800000 */
.L_x_634:
[----:B-----5:R-:W-:Y:S01]  /*8c80*/  IMAD.MOV.U32 R0, RZ, RZ, R92 ;  /* 0x000000ffff007224 */ /* 0x020fe200078e005c */
[----:B------:R-:W-:-:S04]  /*8c90*/  DEPBAR.LE SB0, 0x1 ;  /* 0x000080400000791a */ /* 0x000fc80000000000 */
[----:B--2---:R-:W-:Y:S01]  /*8ca0*/  IMAD.MOV.U32 R4, RZ, RZ, R93 ;  /* 0x000000ffff047224 */ /* 0x004fe200078e005d */
[----:B------:R-:W-:Y:S01]  /*8cb0*/  BSSY B1, `(.L_x_636) ;  /* 0x00000e4000017945 */ /* 0x000fe20003800000 */
[----:B------:R-:W-:Y:S02]  /*8cc0*/  IMAD.MOV.U32 R3, RZ, RZ, R86 ;  /* 0x000000ffff037224 */ /* 0x000fe400078e0056 */
[----:B------:R-:W-:Y:S01]  /*8cd0*/  IMAD.MOV.U32 R2, RZ, RZ, R87 ;  /* 0x000000ffff027224 */ /* 0x000fe200078e0057 */
[----:B------:R-:W-:Y:S01]  /*8ce0*/  PRMT R116, R4, 0x5410, R0 ;  /* 0x0000541004747816 */ /* 0x000fe20000000000 */
[----:B------:R-:W-:Y:S01]  /*8cf0*/  IMAD.MOV.U32 R4, RZ, RZ, R83 ;  /* 0x000000ffff047224 */ /* 0x000fe200078e0053 */
[----:B------:R-:W-:Y:S02]  /*8d00*/  MOV R0, R82 ;  /* 0x0000005200007202 */ /* 0x000fe40000000f00 */
[----:B------:R-:W-:Y:S01]  /*8d10*/  PRMT R114, R2, 0x5410, R3 ;  /* 0x0000541002727816 */ /* 0x000fe20000000003 */
[----:B------:R-:W-:Y:S01]  /*8d20*/  IMAD.MOV.U32 R3, RZ, RZ, R18 ;  /* 0x000000ffff037224 */ /* 0x000fe200078e0012 */
[----:B------:R-:W-:Y:S01]  /*8d30*/  PRMT R41, R41, 0x5410, R0 ;  /* 0x0000541029297816 */ /* 0x000fe20000000000 */
[----:B------:R-:W-:Y:S01]  /*8d40*/  IMAD.MOV.U32 R2, RZ, RZ, R19 ;  /* 0x000000ffff027224 */ /* 0x000fe200078e0013 */
[----:B------:R-:W-:-:S02]  /*8d50*/  MOV R0, R90 ;  /* 0x0000005a00007202 */ /* 0x000fc40000000f00 */
[----:B------:R-:W-:Y:S01]  /*8d60*/  PRMT R41, R4, 0x7610, R41 ;  /* 0x0000761004297816 */ /* 0x000fe20000000029 */
[----:B------:R-:W-:Y:S01]  /*8d70*/  IMAD.IADD R4, R68, 0x1, -R225 ;  /* 0x0000000144047824 */ /* 0x000fe200078e0ae1 */
[----:B------:R-:W-:Y:S01]  /*8d80*/  PRMT R35, R2, 0x5410, R3 ;  /* 0x0000541002237816 */ /* 0x000fe20000000003 */
[----:B------:R-:W-:Y:S01]  /*8d90*/  IMAD.MOV.U32 R3, RZ, RZ, R91 ;  /* 0x000000ffff037224 */ /* 0x000fe200078e005b */
[----:B------:R-:W-:Y:S01]  /*8da0*/  PRMT R115, R115, 0x5410, R0 ;  /* 0x0000541073737816 */ /* 0x000fe20000000000 */
[----:B------:R-:W-:Y:S01]  /*8db0*/  IMAD.MOV.U32 R2, RZ, RZ, R88 ;  /* 0x000000ffff027224 */ /* 0x000fe200078e0058 */
[----:B------:R-:W-:Y:S01]  /*8dc0*/  IMNMX R30, R4, 0x80, PT ;  /* 0x00000080041e7817 */ /* 0x000fe20003800200 */
[----:B------:R-:W-:Y:S01]  /*8dd0*/  IMAD.MOV.U32 R4, RZ, RZ, R84 ;  /* 0x000000ffff047224 */ /* 0x000fe200078e0054 */
[----:B------:R-:W-:Y:S01]  /*8de0*/  MOV R0, R89 ;  /* 0x0000005900007202 */ /* 0x000fe20000000f00 */
[----:B------:R-:W-:Y:S01]  /*8df0*/  BAR.SYNC.DEFER_BLOCKING 0x0 ;  /* 0x0000000000007b1d */ /* 0x000fe20000010000 */
[----:B------:R-:W-:-:S02]  /*8e00*/  ISETP.GE.AND P0, PT, R214, R30, PT ;  /* 0x0000001ed600720c */ /* 0x000fc40003f06270 */
[----:B------:R-:W-:Y:S01]  /*8e10*/  PRMT R115, R3, 0x7610, R115 ;  /* 0x0000761003737816 */ /* 0x000fe20000000073 */
[----:B------:R-:W-:Y:S01]  /*8e20*/  IMAD.MOV.U32 R3, RZ, RZ, R85 ;  /* 0x000000ffff037224 */ /* 0x000fe200078e0055 */
[----:B------:R-:W-:Y:S01]  /*8e30*/  PRMT R68, R0, 0x5410, R2 ;  /* 0x0000541000447816 */ /* 0x000fe20000000002 */
[----:B------:R-:W-:Y:S01]  /*8e40*/  IMAD.MOV.U32 R0, RZ, RZ, R21 ;  /* 0x000000ffff007224 */ /* 0x000fe200078e0015 */
[----:B------:R-:W-:Y:S02]  /*8e50*/  MOV R2, R20 ;  /* 0x0000001400027202 */ /* 0x000fe40000000f00 */
[----:B------:R-:W-:Y:S02]  /*8e60*/  PRMT R40, R3, 0x5410, R4 ;  /* 0x0000541003287816 */ /* 0x000fe40000000004 */
[----:B------:R-:W-:-:S03]  /*8e70*/  PRMT R33, R0, 0x5410, R2 ;  /* 0x0000541000217816 */ /* 0x000fc60000000002 */
[----:B------:R-:W-:Y:S05]  /*8e80*/  @P0 BRA `(.L_x_637) ;  /* 0x00000c6000000947 */ /* 0x000fea0003800000 */
[----:B------:R-:W-:Y:S01]  /*8e90*/  ISETP.GE.AND P0, PT, R156, c[0x0][0x27c], PT ;  /* 0x00009f009c007a0c */ /* 0x000fe20003f06270 */
[----:B------:R-:W-:-:S12]  /*8ea0*/  BSSY B0, `(.L_x_638) ;  /* 0x0000030000007945 */ /* 0x000fd80003800000 */
[----:B------:R-:W-:Y:S05]  /*8eb0*/  @P0 BRA `(.L_x_639) ;  /* 0x000002e000000947 */ /* 0x000fea0003800000 */
[----:B------:R-:W1:Y:S01]  /*8ec0*/  LDS.128 R4, [R196+0x10080] ;  /* 0x01008000c4047984 */ /* 0x000e620000000c00 */
[----:B------:R-:W-:Y:S02]  /*8ed0*/  SHF.R.U64 R0, R22, 0x10, R23 ;  /* 0x0000001016007819 */ /* 0x000fe40000001217 */
[----:B------:R-:W-:Y:S02]  /*8ee0*/  SHF.R.U32.HI R11, RZ, 0x10, R25 ;  /* 0x00000010ff0b7819 */ /* 0x000fe40000011619 */
[----:B------:R-:W-:Y:S02]  /*8ef0*/  SHF.R.U32.HI R2, RZ, 0x10, R23 ;  /* 0x00000010ff027819 */ /* 0x000fe40000011617 */
[----:B------:R-:W-:Y:S02]  /*8f00*/  PRMT R10, R69, 0x5432, R0 ;  /* 0x00005432450a7816 */ /* 0x000fe40000000000 */
[----:B------:R-:W-:Y:S02]  /*8f10*/  PRMT R0, R47, 0x5410, R11 ;  /* 0x000054102f007816 */ /* 0x000fe4000000000b */
[----:B------:R-:W-:-:S02]  /*8f20*/  PRMT R8, R69, 0x5410, R2 ;  /* 0x0000541045087816 */ /* 0x000fc40000000002 */
[----:B------:R-:W-:Y:S01]  /*8f30*/  SHF.R.U64 R3, R24, 0x10, R25 ;  /* 0x0000001018037819 */ /* 0x000fe20000001219 */
[----:B------:R-:W-:Y:S01]  /*8f40*/  IMAD.U32 R15, R0, 0x10000, RZ ;  /* 0x00010000000f7824 */ /* 0x000fe200078e00ff */
[C---:B------:R-:W-:Y:S01]  /*8f50*/  LOP3.LUT R16, R8.reuse, 0xffff0000, RZ, 0xc0, !PT ;  /* 0xffff000008107812 */ /* 0x040fe200078ec0ff */
[----:B------:R-:W-:Y:S01]  /*8f60*/  IMAD.U32 R14, R8, 0x10000, RZ ;  /* 0x00010000080e7824 */ /* 0x000fe200078e00ff */
[----:B------:R-:W-:Y:S02]  /*8f70*/  PRMT R9, R47, 0x5432, R3 ;  /* 0x000054322f097816 */ /* 0x000fe40000000003 */
[----:B------:R-:W-:Y:S01]  /*8f80*/  LOP3.LUT R17, R0, 0xffff0000, RZ, 0xc0, !PT ;  /* 0xffff000000117812 */ /* 0x000fe200078ec0ff */
[C---:B-1----:R-:W-:Y:S01]  /*8f90*/  IMAD.U32 R12, R6.reuse, 0x10000, RZ ;  /* 0x00010000060c7824 */ /* 0x042fe200078e00ff */
[----:B------:R-:W-:Y:S01]  /*8fa0*/  LOP3.LUT R6, R6, 0xffff0000, RZ, 0xc0, !PT ;  /* 0xffff000006067812 */ /* 0x000fe200078ec0ff */
[C---:B------:R-:W-:Y:S01]  /*8fb0*/  IMAD.U32 R11, R7.reuse, 0x10000, RZ ;  /* 0x00010000070b7824 */ /* 0x040fe200078e00ff */
[----:B------:R-:W-:-:S02]  /*8fc0*/  LOP3.LUT R2, R7, 0xffff0000, RZ, 0xc0, !PT ;  /* 0xffff000007027812 */ /* 0x000fc400078ec0ff */
[----:B------:R-:W-:Y:S01]  /*8fd0*/  SHF.L.U32 R7, R4, 0x10, RZ ;  /* 0x0000001004077819 */ /* 0x000fe200000006ff */
[----:B------:R-:W-:Y:S01]  /*8fe0*/  FMUL.FTZ R8, R6, R15 ;  /* 0x0000000f06087220 */ /* 0x000fe20000410000 */
[----:B------:R-:W-:Y:S01]  /*8ff0*/  LOP3.LUT R3, R4, 0xffff0000, RZ, 0xc0, !PT ;  /* 0xffff000004037812 */ /* 0x000fe200078ec0ff */
[-C--:B------:R-:W-:Y:S01]  /*9000*/  FMUL.FTZ R6, R6, R14.reuse ;  /* 0x0000000e06067220 */ /* 0x080fe20000410000 */
[C---:B------:R-:W-:Y:S01]  /*9010*/  LOP3.LUT R0, R5.reuse, 0xffff0000, RZ, 0xc0, !PT ;  /* 0xffff000005007812 */ /* 0x040fe200078ec0ff */
[----:B------:R-:W-:Y:S01]  /*9020*/  FMUL.FTZ R4, R2, R17 ;  /* 0x0000001102047220 */ /* 0x000fe20000410000 */
[----:B------:R-:W-:Y:S01]  /*9030*/  SHF.L.U32 R13, R5, 0x10, RZ ;  /* 0x00000010050d7819 */ /* 0x000fe200000006ff */
[C---:B------:R-:W-:Y:S02]  /*9040*/  FFMA.FTZ R6, R12.reuse, R15, R6 ;  /* 0x0000000f0c067223 */ /* 0x040fe40000010006 */
[----:B------:R-:W-:Y:S01]  /*9050*/  FFMA.FTZ R14, R12, R14, -R8 ;  /* 0x0000000e0c0e7223 */ /* 0x000fe20000010808 */
[----:B------:R-:W-:Y:S01]  /*9060*/  SHF.L.U32 R12, R10, 0x10, RZ ;  /* 0x000000100a0c7819 */ /* 0x000fe200000006ff */
[C---:B------:R-:W-:Y:S01]  /*9070*/  IMAD.U32 R15, R9.reuse, 0x10000, RZ ;  /* 0x00010000090f7824 */ /* 0x040fe200078e00ff */
[----:B------:R-:W-:Y:S01]  /*9080*/  LOP3.LUT R9, R9, 0xffff0000, RZ, 0xc0, !PT ;  /* 0xffff000009097812 */ /* 0x000fe200078ec0ff */
[-C--:B------:R-:W-:Y:S01]  /*9090*/  FMUL.FTZ R2, R2, R16.reuse ;  /* 0x0000001002027220 */ /* 0x080fe20000410000 */
[----:B------:R-:W-:Y:S01]  /*90a0*/  LOP3.LUT R10, R10, 0xffff0000, RZ, 0xc0, !PT ;  /* 0xffff00000a0a7812 */ /* 0x000fe200078ec0ff */
[C---:B------:R-:W-:Y:S01]  /*90b0*/  FFMA.FTZ R8, R11.reuse, R16, -R4 ;  /* 0x000000100b087223 */ /* 0x040fe20000010804 */
[----:B------:R-:W-:Y:S01]  /*90c0*/  F2FP.BF16.PACK_AB R6, R6, R14 ;  /* 0x0000000e0606723e */ /* 0x000fe200000010ff */
[----:B------:R-:W-:-:S02]  /*90d0*/  FFMA.FTZ R5, R11, R17, R2 ;  /* 0x000000110b057223 */ /* 0x000fc40000010002 */
[C---:B------:R-:W-:Y:S02]  /*90e0*/  FMUL.FTZ R4, R3.reuse, R15 ;  /* 0x0000000f03047220 */ /* 0x040fe40000410000 */
[C---:B------:R-:W-:Y:S02]  /*90f0*/  FMUL.FTZ R2, R0.reuse, R9 ;  /* 0x0000000900027220 */ /* 0x040fe40000410000 */
[----:B------:R-:W-:Y:S02]  /*9100*/  FMUL.FTZ R3, R3, R12 ;  /* 0x0000000c03037220 */ /* 0x000fe40000410000 */
[----:B------:R-:W-:Y:S02]  /*9110*/  FMUL.FTZ R0, R0, R10 ;  /* 0x0000000a00007220 */ /* 0x000fe40000410000 */
[C---:B------:R-:W-:Y:S02]  /*9120*/  FFMA.FTZ R4, R7.reuse, R12, -R4 ;  /* 0x0000000c07047223 */ /* 0x040fe40000010804 */
[----:B------:R-:W-:Y:S01]  /*9130*/  FFMA.FTZ R3, R7, R15, R3 ;  /* 0x0000000f07037223 */ /* 0x000fe20000010003 */
[----:B------:R-:W-:Y:S01]  /*9140*/  F2FP.BF16.PACK_AB R7, R5, R8 ;  /* 0x000000080507723e */ /* 0x000fe200000010ff */
[----:B------:R-:W-:-:S02]  /*9150*/  FFMA.FTZ R2, R13, R10, -R2 ;  /* 0x0000000a0d027223 */ /* 0x000fc40000010802 */
[----:B------:R-:W-:Y:S01]  /*9160*/  FFMA.FTZ R0, R13, R9, R0 ;  /* 0x000000090d007223 */ /* 0x000fe20000010000 */
[----:B------:R-:W-:-:S04]  /*9170*/  F2FP.BF16.PACK_AB R4, R3, R4 ;  /* 0x000000040304723e */ /* 0x000fc800000010ff */
[----:B------:R-:W-:-:S05]  /*9180*/  F2FP.BF16.PACK_AB R5, R0, R2 ;  /* 0x000000020005723e */ /* 0x000fca00000010ff */
[----:B------:R1:W-:Y:S02]  /*9190*/  STS.128 [R196+0x10080], R4 ;  /* 0x01008004c4007388 */ /* 0x0003e40000000c00 */
.L_x_639:
[----:B------:R-:W-:Y:S05]  /*91a0*/  BSYNC B0 ;  /* 0x0000000000007941 */ /* 0x000fea0003800000 */
.L_x_638:
[----:B------:R-:W-:Y:S01]  /*91b0*/  ISETP.GE.AND P0, PT, R159, c[0x0][0x27c], PT ;  /* 0x00009f009f007a0c */ /* 0x000fe20003f06270 */
[----:B------:R-:W-:-:S12]  /*91c0*/  BSSY B0, `(.L_x_640) ;  /* 0x0000030000007945 */ /* 0x000fd80003800000 */
[----:B------:R-:W-:Y:S05]  /*91d0*/  @P0 BRA `(.L_x_641) ;  /* 0x000002e000000947 */ /* 0x000fea0003800000 */
[----:B-1----:R-:W1:Y:S01]  /*91e0*/  LDS.128 R4, [R196+0x14080] ;  /* 0x01408000c4047984 */ /* 0x002e620000000c00 */
[----:B------:R-:W-:Y:S02]  /*91f0*/  SHF.R.U64 R0, R26, 0x10, R27 ;  /* 0x000000101a007819 */ /* 0x000fe4000000121b */
[----:B------:R-:W-:Y:S02]  /*9200*/  SHF.R.U32.HI R11, RZ, 0x10, R29 ;  /* 0x00000010ff0b7819 */ /* 0x000fe4000001161d */
[----:B------:R-:W-:Y:S02]  /*9210*/  SHF.R.U32.HI R2, RZ, 0x10, R27 ;  /* 0x00000010ff027819 */ /* 0x000fe4000001161b */
[C---:B------:R-:W-:Y:S02]  /*9220*/  PRMT R10, R95.reuse, 0x5432, R0 ;  /* 0x000054325f0a7816 */ /* 0x040fe40000000000 */
        /* <DEDUP_REMOVED lines=41> */
.L_x_641:
[----:B------:R-:W-:Y:S05]  /*94c0*/  BSYNC B0 ;  /* 0x0000000000007941 */ /* 0x000fea0003800000 */
.L_x_640:
        /* <DEDUP_REMOVED lines=49> */
.L_x_643:
[----:B------:R-:W-:Y:S05]  /*97e0*/  BSYNC B0 ;  /* 0x0000000000007941 */ /* 0x000fea0003800000 */
.L_x_642:
[----:B------:R-:W-:-:S13]  /*97f0*/  ISETP.GE.AND P0, PT, R158, c[0x0][0x27c], PT ;  /* 0x00009f009e007a0c */ /* 0x000fda0003f06270 */
[----:B------:R-:W-:Y:S05]  /*9800*/  @P0 BRA `(.L_x_637) ;  /* 0x000002e000000947 */ /* 0x000fea0003800000 */
[----:B-1----:R-:W1:Y:S01]  /*9810*/  LDS.128 R4, [R196+0x1c080] ;  /* 0x01c08000c4047984 */ /* 0x002e620000000c00 */
        /* <DEDUP_REMOVED lines=45> */
.L_x_637:
[----:B------:R-:W-:Y:S05]  /*9af0*/  BSYNC B1 ;  /* 0x0000000000017941 */ /* 0x000fea0003800000 */
.L_x_636:
[----:B------:R-:W-:Y:S01]  /*9b00*/  ISETP.GE.AND P0, PT, R128, R30, PT ;  /* 0x0000001e8000720c */ /* 0x000fe20003f06270 */
[----:B------:R-:W-:-:S12]  /*9b10*/  BSSY B1, `(.L_x_644) ;  /* 0x00000c8000017945 */ /* 0x000fd80003800000 */
[----:B------:R-:W-:Y:S05]  /*9b20*/  @P0 BRA `(.L_x_645) ;  /* 0x00000c6000000947 */ /* 0x000fea0003800000 */
[----:B------:R-:W-:Y:S01]  /*9b30*/  ISETP.GE.AND P0, PT, R156, c[0x0][0x27c], PT ;  /* 0x00009f009c007a0c */ /* 0x000fe20003f06270 */
[----:B------:R-:W-:-:S12]  /*9b40*/  BSSY B0, `(.L_x_646) ;  /* 0x0000030000007945 */ /* 0x000fd80003800000 */
        /* <DEDUP_REMOVED lines=47> */
.L_x_647:
[----:B------:R-:W-:Y:S05]  /*9e40*/  BSYNC B0 ;  /* 0x0000000000007941 */ /* 0x000fea0003800000 */
.L_x_646:
        /* <DEDUP_REMOVED lines=49> */
.L_x_649:
[----:B------:R-:W-:Y:S05]  /*a160*/  BSYNC B0 ;  /* 0x0000000000007941 */ /* 0x000fea0003800000 */
.L_x_648:
        /* <DEDUP_REMOVED lines=49> */
.L_x_651:
[----:B------:R-:W-:Y:S05]  /*a480*/  BSYNC B0 ;  /* 0x0000000000007941 */ /* 0x000fea0003800000 */
.L_x_650:
        /* <DEDUP_REMOVED lines=48> */
.L_x_645:
[----:B------:R-:W-:Y:S05]  /*a790*/  BSYNC B1 ;  /* 0x0000000000017941 */ /* 0x000fea0003800000 */
.L_x_644:
        /* <DEDUP_REMOVED lines=53> */
.L_x_655:
[----:B------:R-:W-:Y:S05]  /*aaf0*/  BSYNC B0 ;  /* 0x0000000000007941 */ /* 0x000fea0003800000 */
.L_x_654:
        /* <DEDUP_REMOVED lines=49> */
.L_x_657:
[----:B------:R-:W-:Y:S05]  /*ae10*/  BSYNC B0 ;  /* 0x0000000000007941 */ /* 0x000fea0003800000 */
.L_x_656:
        /* <DEDUP_REMOVED lines=49> */
.L_x_659:
[----:B------:R-:W-:Y:S05]  /*b130*/  BSYNC B0 ;  /* 0x0000000000007941 */ /* 0x000fea0003800000 */
.L_x_658:
[----:B------:R-:W-:-:S13]  /*b140*/  ISETP.GE.AND P0, PT, R158, c[0x0][0x27c], PT ;  /* 0x00009f009e007a0c */ /* 0x000fda0003f06270 */
        /* <DEDUP_REMOVED lines=47> */
.L_x_653:
[----:B------:R-:W-:Y:S05]  /*b440*/  BSYNC B1 ;  /* 0x0000000000017941 */ /* 0x000fea0003800000 */
.L_x_652:
[----:B------:R-:W-:-:S04]  /*b450*/  IADD3 R0, R214, 0x60, RZ ;  /* 0x00000060d6007810 */ /* 0x000fc80007ffe0ff */
        /* <DEDUP_REMOVED lines=51> */
.L_x_662:
[----:B------:R-:W-:Y:S05]  /*b790*/  BSYNC B0 ;  /* 0x0000000000007941 */ /* 0x000fea0003800000 */
.L_x_661:
        /* <DEDUP_REMOVED lines=49> */
.L_x_664:
[----:B------:R-:W-:Y:S05]  /*bab0*/  BSYNC B0 ;  /* 0x0000000000007941 */ /* 0x000fea0003800000 */
.L_x_663:
        /* <DEDUP_REMOVED lines=49> */
.L_x_666:
[----:B------:R-:W-:Y:S05]  /*bdd0*/  BSYNC B0 ;  /* 0x0000000000007941 */ /* 0x000fea0003800000 */
.L_x_665:
        /* <DEDUP_REMOVED lines=49> */
.L_x_627:
[----:B------:R-:W-:Y:S01]  /*c0f0*/  ISETP.NE.AND P0, PT, R131, 0x1, PT ;  /* 0x000000018300780c */ /* 0x000fe20003f05270 */
[----:B------:R-:W-:Y:S01]  /*c100*/  IMAD.MOV.U32 R7, RZ, RZ, R3 ;  /* 0x000000ffff077224 */ /* 0x000fe200078e0003 */
[----:B------:R-:W-:Y:S01]  /*c110*/  LOP3.LUT P1, RZ, R215, 0x8, RZ, 0xc0, !PT ;  /* 0x00000008d7ff7812 */ /* 0x000fe2000782c0ff */
[----:B------:R-:W-:Y:S01]  /*c120*/  BSSY B0, `(.L_x_667) ;  /* 0x0000039000007945 */ /* 0x000fe20003800000 */
[----:B------:R-:W-:Y:S01]  /*c130*/  CS2R R58, SRZ ;  /* 0x00000000003a7805 */ /* 0x000fe2000001ff00 */
[----:B------:R-:W-:Y:S01]  /*c140*/  CS2R R30, SRZ ;  /* 0x00000000001e7805 */ /* 0x000fe2000001ff00 */
[----:B------:R-:W-:Y:S01]  /*c150*/  CS2R R28, SRZ ;  /* 0x00000000001c7805 */ /* 0x000fe2000001ff00 */
[----:B------:R-:W-:Y:S01]  /*c160*/  CS2R R18, SRZ ;  /* 0x0000000000127805 */ /* 0x000fe2000001ff00 */
[----:B----4-:R-:W-:Y:S01]  /*c170*/  CS2R R16, SRZ ;  /* 0x0000000000107805 */ /* 0x010fe2000001ff00 */
[----:B------:R-:W-:Y:S01]  /*c180*/  CS2R R34, SRZ ;  /* 0x0000000000227805 */ /* 0x000fe2000001ff00 */
[----:B------:R-:W-:Y:S01]  /*c190*/  CS2R R32, SRZ ;  /* 0x0000000000207805 */ /* 0x000fe2000001ff00 */
[----:B------:R-:W-:Y:S01]  /*c1a0*/  CS2R R22, SRZ ;  /* 0x0000000000167805 */ /* 0x000fe2000001ff00 */
[----:B------:R-:W-:Y:S01]  /*c1b0*/  CS2R R20, SRZ ;  /* 0x0000000000147805 */ /* 0x000fe2000001ff00 */
[----:B------:R-:W-:-:S05]  /*c1c0*/  @P0 IMAD.HI.U32 R5, R2, c[0x0][0x2c8], RZ ;  /* 0x0000b20002050a27 */ /* 0x000fca00078e00ff */
[----:B------:R-:W-:-:S04]  /*c1d0*/  @P0 SHF.R.U32.HI R2, RZ, c[0x0][0x2cc], R5 ;  /* 0x0000b300ff020a19 */ /* 0x000fc80000011605 */
[----:B------:R-:W-:Y:S01]  /*c1e0*/  SHF.R.S32.HI R5, RZ, 0x1f, R2 ;  /* 0x0000001fff057819 */ /* 0x000fe20000011402 */
[----:B------:R-:W-:-:S04]  /*c1f0*/  IMAD.WIDE.U32 R6, R2, c[0x0][0x280], R6 ;  /* 0x0000a00002067a25 */ /* 0x000fc800078e0006 */
[----:B------:R-:W-:Y:S01]  /*c200*/  IMAD R9, R5, c[0x0][0x280], RZ ;  /* 0x0000a00005097a24 */ /* 0x000fe200078e02ff */
[----:B------:R-:W-:-:S03]  /*c210*/  LEA R27, P0, R6, c[0x0][0x270], 0x1 ;  /* 0x00009c00061b7a11 */ /* 0x000fc600078008ff */
[----:B------:R-:W-:-:S04]  /*c220*/  IMAD R3, R2, c[0x0][0x284], R9 ;  /* 0x0000a10002037a24 */ /* 0x000fc800078e0209 */
[----:B------:R-:W-:-:S05]  /*c230*/  IMAD.IADD R3, R7, 0x1, R3 ;  /* 0x0000000107037824 */ /* 0x000fca00078e0203 */
[----:B------:R-:W-:Y:S01]  /*c240*/  LEA.HI.X R26, R6, c[0x0][0x274], R3, 0x1, P0 ;  /* 0x00009d00061a7a11 */ /* 0x000fe200000f0c03 */
[----:B------:R-:W-:Y:S01]  /*c250*/  IMAD R3, R5, c[0x0][0x290], RZ ;  /* 0x0000a40005037a24 */ /* 0x000fe200078e02ff */
[----:B------:R-:W-:-:S05]  /*c260*/  MOV R5, R8 ;  /* 0x0000000800057202 */ /* 0x000fca0000000f00 */
[----:B------:R-:W-:-:S04]  /*c270*/  IMAD.WIDE.U32 R4, R2, c[0x0][0x290], R4 ;  /* 0x0000a40002047a25 */ /* 0x000fc800078e0004 */
[----:B------:R-:W-:Y:S01]  /*c280*/  IMAD R2, R2, c[0x0][0x294], R3 ;  /* 0x0000a50002027a24 */ /* 0x000fe200078e0203 */
[C---:B------:R-:W-:Y:S01]  /*c290*/  LEA R25, P0, R4.reuse, c[0x0][0x288], 0x1 ;  /* 0x0000a20004197a11 */ /* 0x040fe200078008ff */
[----:B------:R1:W2:Y:S03]  /*c2a0*/  SHFL.IDX PT, R3, R27, RZ, 0x181f ;  /* 0x00181fff1b037589 */ /* 0x0002a600000e0000 */
[----:B------:R-:W-:Y:S01]  /*c2b0*/  IADD3 R2, R5, R2, RZ ;  /* 0x0000000205027210 */ /* 0x000fe20007ffe0ff */
[----:B------:R1:W3:Y:S03]  /*c2c0*/  SHFL.IDX PT, R10, R25, RZ, 0x181f ;  /* 0x00181fff190a7589 */ /* 0x0002e600000e0000 */
[----:B------:R-:W-:Y:S01]  /*c2d0*/  LEA.HI.X R13, R4, c[0x0][0x28c], R2, 0x1, P0 ;  /* 0x0000a300040d7a11 */ /* 0x000fe200000f0c02 */
[----:B------:R1:W4:Y:S04]  /*c2e0*/  SHFL.IDX PT, R5, R26, RZ, 0x181f ;  /* 0x00181fff1a057589 */ /* 0x00032800000e0000 */
[----:B------:R1:W1:Y:S01]  /*c2f0*/  SHFL.IDX PT, R12, R13, RZ, 0x181f ;  /* 0x00181fff0d0c7589 */ /* 0x00026200000e0000 */
[----:B------:R-:W-:Y:S05]  /*c300*/  @P1 BRA `(.L_x_668) ;  /* 0x000001a000001947 */ /* 0x000fea0003800000 */
[----:B------:R-:W-:Y:S01]  /*c310*/  ISETP.GE.AND P1, PT, R136, c[0x0][0x27c], PT ;  /* 0x00009f0088007a0c */ /* 0x000fe20003f26270 */
[----:B------:R-:W-:Y:S01]  /*c320*/  CS2R R18, SRZ ;  /* 0x0000000000127805 */ /* 0x000fe2000001ff00 */
[----:B------:R-:W-:Y:S01]  /*c330*/  CS2R R16, SRZ ;  /* 0x0000000000107805 */ /* 0x000fe2000001ff00 */
[----:B------:R-:W-:Y:S01]  /*c340*/  CS2R R22, SRZ ;  /* 0x0000000000167805 */ /* 0x000fe2000001ff00 */
[----:B------:R-:W-:-:S09]  /*c350*/  CS2R R20, SRZ ;  /* 0x0000000000147805 */ /* 0x000fd2000001ff00 */
[C---:B------:R-:W-:Y:S01]  /*c360*/  @!P1 IMAD.SHL.U32 R2, R136.reuse, 0x2, RZ ;  /* 0x0000000288029824 */ /* 0x040fe200078e00ff */
[----:B------:R-:W-:-:S04]  /*c370*/  @!P1 SHF.L.U64.HI R4, R136, 0x1, R15 ;  /* 0x0000000188049819 */ /* 0x000fc8000001020f */
[----:B--2---:R-:W-:-:S05]  /*c380*/  @!P1 IADD3 R8, P0, R3, R2, RZ ;  /* 0x0000000203089210 */ /* 0x004fca0007f1e0ff */
[--C-:B----4-:R-:W-:Y:S01]  /*c390*/  @!P1 IMAD.X R9, R5, 0x1, R4.reuse, P0 ;  /* 0x0000000105099824 */ /* 0x110fe200000e0604 */
[----:B---3--:R-:W-:Y:S01]  /*c3a0*/  @!P1 IADD3 R6, P0, R10, R2, RZ ;  /* 0x000000020a069210 */ /* 0x008fe20007f1e0ff */
[----:B------:R-:W-:Y:S01]  /*c3b0*/  CS2R R30, SRZ ;  /* 0x00000000001e7805 */ /* 0x000fe2000001ff00 */
[----:B------:R-:W-:Y:S01]  /*c3c0*/  CS2R R28, SRZ ;  /* 0x00000000001c7805 */ /* 0x000fe2000001ff00 */
[----:B------:R-:W-:Y:S01]  /*c3d0*/  CS2R R34, SRZ ;  /* 0x0000000000227805 */ /* 0x000fe2000001ff00 */
[----:B------:R-:W-:Y:S01]  /*c3e0*/  CS2R R32, SRZ ;  /* 0x0000000000207805 */ /* 0x000fe2000001ff00 */
[----:B-1----:R-:W-:Y:S01]  /*c3f0*/  @!P1 IMAD.X R7, R12, 0x1, R4, P0 ;  /* 0x000000010c079824 */ /* 0x002fe200000e0604 */
[----:B------:R-:W-:Y:S01]  /*c400*/  ISETP.GE.AND P0, PT, R138, c[0x0][0x27c], PT ;  /* 0x00009f008a007a0c */ /* 0x000fe20003f06270 */
[----:B------:R1:W5:Y:S04]  /*c410*/  @!P1 LD.E.128 R16, [R8.64] ;  /* 0x0000000608109980 */ /* 0x000368000c101d00 */
[----:B------:R1:W5:Y:S08]  /*c420*/  @!P1 LD.E.128 R20, [R6.64] ;  /* 0x0000000606149980 */ /* 0x000370000c101d00 */
[C---:B------:R-:W-:Y:S01]  /*c430*/  @!P0 IMAD.SHL.U32 R2, R0.reuse, 0x2, RZ ;  /* 0x0000000200028824 */ /* 0x040fe200078e00ff */
[----:B------:R-:W-:-:S04]  /*c440*/  @!P0 SHF.L.U64.HI R11, R0, 0x1, R24 ;  /* 0x00000001000b8819 */ /* 0x000fc80000010218 */
[----:B------:R-:W-:-:S05]  /*c450*/  @!P0 IADD3 R4, P2, R3, R2, RZ ;  /* 0x0000000203048210 */ /* 0x000fca0007f5e0ff */
[----:B------:R-:W-:Y:S01]  /*c460*/  @!P0 IMAD.X R5, R5, 0x1, R11, P2 ;  /* 0x0000000105058824 */ /* 0x000fe200010e060b */
[----:B------:R-:W-:-:S04]  /*c470*/  @!P0 IADD3 R2, P2, R10, R2, RZ ;  /* 0x000000020a028210 */ /* 0x000fc80007f5e0ff */
[----:B------:R1:W5:Y:S01]  /*c480*/  @!P0 LD.E.128 R28, [R4.64] ;  /* 0x00000006041c8980 */ /* 0x000362000c101d00 */
[----:B------:R-:W-:-:S05]  /*c490*/  @!P0 IMAD.X R3, R12, 0x1, R11, P2 ;  /* 0x000000010c038824 */ /* 0x000fca00010e060b */
[----:B------:R1:W5:Y:S03]  /*c4a0*/  @!P0 LD.E.128 R32, [R2.64] ;  /* 0x0000000602208980 */ /* 0x000366000c101d00 */
.L_x_668:
[----:B------:R-:W-:Y:S05]  /*c4b0*/  BSYNC B0 ;  /* 0x0000000000007941 */ /* 0x000fea0003800000 */
.L_x_667:
[----:B-12--5:R-:W-:Y:S01]  /*c4c0*/  IMAD.MOV.U32 R3, RZ, RZ, R30 ;  /* 0x000000ffff037224 */ /* 0x026fe200078e001e */
[----:B------:R-:W-:Y:S01]  /*c4d0*/  MOV R4, R29 ;  /* 0x0000001d00047202 */ /* 0x000fe20000000f00 */
[----:B------:R-:W-:Y:S01]  /*c4e0*/  IMAD.MOV.U32 R2, RZ, RZ, R31 ;  /* 0x000000ffff027224 */ /* 0x000fe200078e001f */
[----:B------:R-:W-:Y:S01]  /*c4f0*/  LOP3.LUT P0, RZ, R215, 0x10, RZ, 0xc0, !PT ;  /* 0x00000010d7ff7812 */ /* 0x000fe2000780c0ff */
[----:B----4-:R-:W-:Y:S01]  /*c500*/  IMAD.MOV.U32 R5, RZ, RZ, R28 ;  /* 0x000000ffff057224 */ /* 0x010fe200078e001c */
[----:B------:R-:W-:Y:S01]  /*c510*/  MOV R6, R22 ;  /* 0x0000001600067202 */ /* 0x000fe20000000f00 */
[----:B------:R1:W2:Y:S01]  /*c520*/  SHFL.IDX PT, R11, R26, 0x1, 0x181f ;  /* 0x00381f001a0b7f89 */ /* 0x0002a200000e0000 */
[----:B------:R-:W-:Y:S01]  /*c530*/  PRMT R98, R2, 0x5410, R3 ;  /* 0x0000541002627816 */ /* 0x000fe20000000003 */
[----:B------:R-:W-:Y:S01]  /*c540*/  IMAD.MOV.U32 R3, RZ, RZ, R18 ;  /* 0x000000ffff037224 */ /* 0x000fe200078e0012 */
[----:B------:R-:W-:Y:S01]  /*c550*/  PRMT R97, R4, 0x5410, R5 ;  /* 0x0000541004617816 */ /* 0x000fe20000000005 */
[----:B------:R-:W-:Y:S01]  /*c560*/  IMAD.MOV.U32 R2, RZ, RZ, R19 ;  /* 0x000000ffff027224 */ /* 0x000fe200078e0013 */
[----:B------:R-:W-:Y:S01]  /*c570*/  MOV R5, R16 ;  /* 0x0000001000057202 */ /* 0x000fe20000000f00 */
[----:B------:R-:W-:Y:S01]  /*c580*/  IMAD.MOV.U32 R4, RZ, RZ, R17 ;  /* 0x000000ffff047224 */ /* 0x000fe200078e0011 */
[----:B------:R1:W4:Y:S01]  /*c590*/  SHFL.IDX PT, R12, R13, 0x1, 0x181f ;  /* 0x00381f000d0c7f89 */ /* 0x00032200000e0000 */
[----:B------:R-:W-:Y:S01]  /*c5a0*/  BSSY B0, `(.L_x_669) ;  /* 0x0000032000007945 */ /* 0x000fe20003800000 */
[----:B------:R-:W-:Y:S01]  /*c5b0*/  PRMT R48, R2, 0x5410, R3 ;  /* 0x0000541002307816 */ /* 0x000fe20000000003 */
[----:B------:R-:W-:Y:S01]  /*c5c0*/  IMAD.MOV.U32 R3, RZ, RZ, R34 ;  /* 0x000000ffff037224 */ /* 0x000fe200078e0022 */
[----:B------:R-:W-:Y:S01]  /*c5d0*/  MOV R2, R35 ;  /* 0x0000002300027202 */ /* 0x000fe20000000f00 */
[----:B---3--:R1:W3:Y:S01]  /*c5e0*/  SHFL.IDX PT, R10, R25, 0x1, 0x181f ;  /* 0x00381f00190a7f89 */ /* 0x0082e200000e0000 */
[----:B------:R-:W-:Y:S01]  /*c5f0*/  PRMT R39, R4, 0x5410, R5 ;  /* 0x0000541004277816 */ /* 0x000fe20000000005 */
[----:B------:R-:W-:Y:S01]  /*c600*/  IMAD.MOV.U32 R5, RZ, RZ, R23 ;  /* 0x000000ffff057224 */ /* 0x000fe200078e0017 */
[----:B------:R-:W-:Y:S01]  /*c610*/  PRMT R96, R2, 0x5410, R3 ;  /* 0x0000541002607816 */ /* 0x000fe20000000003 */
[----:B------:R-:W-:Y:S01]  /*c620*/  IMAD.MOV.U32 R3, RZ, RZ, R32 ;  /* 0x000000ffff037224 */ /* 0x000fe200078e0020 */
[----:B------:R1:W1:Y:S01]  /*c630*/  SHFL.IDX PT, R4, R27, 0x1, 0x181f ;  /* 0x00381f001b047f89 */ /* 0x00026200000e0000 */
[----:B------:R-:W-:Y:S01]  /*c640*/  IMAD.MOV.U32 R2, RZ, RZ, R33 ;  /* 0x000000ffff027224 */ /* 0x000fe200078e0021 */
[----:B------:R-:W-:Y:S01]  /*c650*/  PRMT R38, R5, 0x5410, R6 ;  /* 0x0000541005267816 */ /* 0x000fe20000000006 */
[----:B------:R-:W-:Y:S01]  /*c660*/  CS2R R56, SRZ ;  /* 0x0000000000387805 */ /* 0x000fe2000001ff00 */
[----:B------:R-:W-:Y:S01]  /*c670*/  CS2R R42, SRZ ;  /* 0x00000000002a7805 */ /* 0x000fe2000001ff00 */
[----:B------:R-:W-:Y:S01]  /*c680*/  CS2R R40, SRZ ;  /* 0x0000000000287805 */ /* 0x000fe2000001ff00 */
[----:B------:R-:W-:Y:S01]  /*c690*/  PRMT R70, R2, 0x5410, R3 ;  /* 0x0000541002467816 */ /* 0x000fe20000000003 */
[----:B------:R-:W-:Y:S01]  /*c6a0*/  IMAD.MOV.U32 R3, RZ, RZ, R20 ;  /* 0x000000ffff037224 */ /* 0x000fe200078e0014 */
[----:B------:R-:W-:Y:S01]  /*c6b0*/  MOV R2, R21 ;  /* 0x0000001500027202 */ /* 0x000fe20000000f00 */
[----:B------:R-:W-:Y:S01]  /*c6c0*/  CS2R R54, SRZ ;  /* 0x0000000000367805 */ /* 0x000fe2000001ff00 */
[----:B------:R-:W-:Y:S01]  /*c6d0*/  CS2R R52, SRZ ;  /* 0x0000000000347805 */ /* 0x000fe2000001ff00 */
[----:B------:R-:W-:Y:S01]  /*c6e0*/  CS2R R46, SRZ ;  /* 0x00000000002e7805 */ /* 0x000fe2000001ff00 */
[----:B------:R-:W-:Y:S01]  /*c6f0*/  PRMT R37, R2, 0x5410, R3 ;  /* 0x0000541002257816 */ /* 0x000fe20000000003 */
[----:B------:R-:W-:Y:S01]  /*c700*/  CS2R R44, SRZ ;  /* 0x00000000002c7805 */ /* 0x000fe2000001ff00 */
[----:B------:R-:W-:Y:S05]  /*c710*/  @P0 BRA `(.L_x_670) ;  /* 0x000001a000000947 */ /* 0x000fea0003800000 */
[----:B--2-4-:R-:W-:Y:S01]  /*c720*/  ISETP.GE.AND P1, PT, R136, c[0x0][0x27c], PT ;  /* 0x00009f0088007a0c */ /* 0x014fe20003f26270 */
[----:B------:R-:W-:Y:S01]  /*c730*/  CS2R R42, SRZ ;  /* 0x00000000002a7805 */ /* 0x000fe2000001ff00 */
[----:B------:R-:W-:Y:S01]  /*c740*/  CS2R R40, SRZ ;  /* 0x0000000000287805 */ /* 0x000fe2000001ff00 */
[----:B------:R-:W-:Y:S01]  /*c750*/  CS2R R46, SRZ ;  /* 0x00000000002e7805 */ /* 0x000fe2000001ff00 */
[----:B------:R-:W-:-:S09]  /*c760*/  CS2R R44, SRZ ;  /* 0x00000000002c7805 */ /* 0x000fd2000001ff00 */
[C---:B------:R-:W-:Y:S01]  /*c770*/  @!P1 IMAD.SHL.U32 R2, R136.reuse, 0x2, RZ ;  /* 0x0000000288029824 */ /* 0x040fe200078e00ff */
[----:B------:R-:W-:-:S04]  /*c780*/  @!P1 SHF.L.U64.HI R3, R136, 0x1, R15 ;  /* 0x0000000188039819 */ /* 0x000fc8000001020f */
[----:B-1----:R-:W-:-:S05]  /*c790*/  @!P1 IADD3 R8, P0, R4, R2, RZ ;  /* 0x0000000204089210 */ /* 0x002fca0007f1e0ff */
[--C-:B------:R-:W-:Y:S01]  /*c7a0*/  @!P1 IMAD.X R9, R11, 0x1, R3.reuse, P0 ;  /* 0x000000010b099824 */ /* 0x100fe200000e0603 */
[----:B---3--:R-:W-:Y:S01]  /*c7b0*/  @!P1 IADD3 R6, P0, R10, R2, RZ ;  /* 0x000000020a069210 */ /* 0x008fe20007f1e0ff */
[----:B------:R-:W-:Y:S01]  /*c7c0*/  CS2R R58, SRZ ;  /* 0x00000000003a7805 */ /* 0x000fe2000001ff00 */
[----:B------:R-:W-:Y:S01]  /*c7d0*/  CS2R R56, SRZ ;  /* 0x0000000000387805 */ /* 0x000fe2000001ff00 */
[----:B------:R-:W-:Y:S01]  /*c7e0*/  CS2R R54, SRZ ;  /* 0x0000000000367805 */ /* 0x000fe2000001ff00 */
[----:B------:R-:W-:Y:S01]  /*c7f0*/  CS2R R52, SRZ ;  /* 0x0000000000347805 */ /* 0x000fe2000001ff00 */
[----:B------:R-:W-:Y:S01]  /*c800*/  @!P1 IMAD.X R7, R12, 0x1, R3, P0 ;  /* 0x000000010c079824 */ /* 0x000fe200000e0603 */
        /* <DEDUP_REMOVED lines=11> */
.L_x_670:
[----:B--2-4-:R-:W-:Y:S05]  /*c8c0*/  BSYNC B0 ;  /* 0x0000000000007941 */ /* 0x014fea0003800000 */
.L_x_669:
[----:B-1---5:R-:W-:Y:S01]  /*c8d0*/  IMAD.MOV.U32 R3, RZ, RZ, R56 ;  /* 0x000000ffff037224 */ /* 0x022fe200078e0038 */
[----:B------:R-:W-:Y:S01]  /*c8e0*/  MOV R2, R57 ;  /* 0x0000003900027202 */ /* 0x000fe20000000f00 */
[----:B------:R-:W-:Y:S01]  /*c8f0*/  IMAD.MOV.U32 R5, RZ, RZ, R58 ;  /* 0x000000ffff057224 */ /* 0x000fe200078e003a */
[----:B------:R-:W-:Y:S01]  /*c900*/  LOP3.LUT P0, RZ, R215, 0x80, RZ, 0xc0, !PT ;  /* 0x00000080d7ff7812 */ /* 0x000fe2000780c0ff */
        /* <DEDUP_REMOVED lines=11> */
[----:B------:R1:W2:Y:S01]  /*c9c0*/  SHFL.IDX PT, R11, R13, 0x2, 0x181f ;  /* 0x00581f000d0b7f89 */ /* 0x0002a200000e0000 */
[----:B------:R-:W-:Y:S01]  /*c9d0*/  IMAD.MOV.U32 R2, RZ, RZ, R53 ;  /* 0x000000ffff027224 */ /* 0x000fe200078e0035 */
[----:B------:R-:W-:Y:S01]  /*c9e0*/  PRMT R102, R4, 0x5410, R5 ;  /* 0x0000541004667816 */ /* 0x000fe20000000005 */
[----:B------:R-:W-:Y:S01]  /*c9f0*/  IMAD.MOV.U32 R5, RZ, RZ, R54 ;  /* 0x000000ffff057224 */ /* 0x000fe200078e0036 */
[----:B------:R-:W-:Y:S01]  /*ca00*/  MOV R4, R55 ;  /* 0x0000003700047202 */ /* 0x000fe20000000f00 */
[----:B---3--:R1:W3:Y:S01]  /*ca10*/  SHFL.IDX PT, R10, R25, 0x2, 0x181f ;  /* 0x00581f00190a7f89 */ /* 0x0082e200000e0000 */
[----:B------:R-:W-:Y:S01]  /*ca20*/  PRMT R103, R2, 0x5410, R3 ;  /* 0x0000541002677816 */ /* 0x000fe20000000003 */
[----:B------:R-:W-:Y:S01]  /*ca30*/  IMAD.MOV.U32 R3, RZ, RZ, R44 ;  /* 0x000000ffff037224 */ /* 0x000fe200078e002c */
[----:B------:R-:W-:Y:S01]  /*ca40*/  PRMT R104, R4, 0x5410, R5 ;  /* 0x0000541004687816 */ /* 0x000fe20000000005 */
[----:B------:R-:W-:Y:S01]  /*ca50*/  BSSY B0, `(.L_x_671) ;  /* 0x000002a000007945 */ /* 0x000fe20003800000 */
[----:B------:R-:W-:Y:S01]  /*ca60*/  MOV R2, R45 ;  /* 0x0000002d00027202 */ /* 0x000fe20000000f00 */
[----:B------:R1:W4:Y:S01]  /*ca70*/  SHFL.IDX PT, R5, R26, 0x2, 0x181f ;  /* 0x00581f001a057f89 */ /* 0x00032200000e0000 */
[----:B------:R-:W-:Y:S01]  /*ca80*/  PRMT R100, R6, 0x5410, R7 ;  /* 0x0000541006647816 */ /* 0x000fe20000000007 */
[----:B------:R-:W-:Y:S01]  /*ca90*/  CS2R R94, SRZ ;  /* 0x00000000005e7805 */ /* 0x000fe2000001ff00 */
[----:B------:R-:W-:Y:S01]  /*caa0*/  PRMT R99, R2, 0x5410, R3 ;  /* 0x0000541002637816 */ /* 0x000fe20000000003 */
[----:B------:R1:W1:Y:S01]  /*cab0*/  SHFL.IDX PT, R4, R27, 0x2, 0x181f ;  /* 0x00581f001b047f89 */ /* 0x00026200000e0000 */
        /* <DEDUP_REMOVED lines=8> */
[----:B------:R-:W-:Y:S05]  /*cb40*/  @P0 BRA `(.L_x_672) ;  /* 0x000001a000000947 */ /* 0x000fea0003800000 */
[----:B--2---:R-:W-:Y:S01]  /*cb50*/  ISETP.GE.AND P1, PT, R136, c[0x0][0x27c], PT ;  /* 0x00009f0088007a0c */ /* 0x004fe20003f26270 */
[----:B------:R-:W-:Y:S01]  /*cb60*/  CS2R R62, SRZ ;  /* 0x00000000003e7805 */ /* 0x000fe2000001ff00 */
[----:B------:R-:W-:Y:S01]  /*cb70*/  CS2R R60, SRZ ;  /* 0x00000000003c7805 */ /* 0x000fe2000001ff00 */
[----:B------:R-:W-:Y:S01]  /*cb80*/  CS2R R66, SRZ ;  /* 0x0000000000427805 */ /* 0x000fe2000001ff00 */
[----:B------:R-:W-:-:S09]  /*cb90*/  CS2R R64, SRZ ;  /* 0x0000000000407805 */ /* 0x000fd2000001ff00 */
[C---:B------:R-:W-:Y:S01]  /*cba0*/  @!P1 IMAD.SHL.U32 R2, R136.reuse, 0x2, RZ ;  /* 0x0000000288029824 */ /* 0x040fe200078e00ff */
[----:B------:R-:W-:-:S04]  /*cbb0*/  @!P1 SHF.L.U64.HI R3, R136, 0x1, R15 ;  /* 0x0000000188039819 */ /* 0x000fc8000001020f */
[----:B-1----:R-:W-:-:S05]  /*cbc0*/  @!P1 IADD3 R8, P0, R4, R2, RZ ;  /* 0x0000000204089210 */ /* 0x002fca0007f1e0ff */
[--C-:B----4-:R-:W-:Y:S01]  /*cbd0*/  @!P1 IMAD.X R9, R5, 0x1, R3.reuse, P0 ;  /* 0x0000000105099824 */ /* 0x110fe200000e0603 */
        /* <DEDUP_REMOVED lines=17> */
.L_x_672:
[----:B--2---:R-:W-:Y:S05]  /*ccf0*/  BSYNC B0 ;  /* 0x0000000000007941 */ /* 0x004fea0003800000 */
.L_x_671:
[----:B-1---5:R-:W-:Y:S01]  /*cd00*/  IMAD.MOV.U32 R3, RZ, RZ, R74 ;  /* 0x000000ffff037224 */ /* 0x022fe200078e004a */
[----:B------:R-:W-:Y:S01]  /*cd10*/  MOV R4, R73 ;  /* 0x0000004900047202 */ /* 0x000fe20000000f00 */
[----:B------:R-:W-:Y:S01]  /*cd20*/  IMAD.MOV.U32 R2, RZ, RZ, R75 ;  /* 0x000000ffff027224 */ /* 0x000fe200078e004b */
[----:B------:R-:W-:Y:S01]  /*cd30*/  ISETP.NE.AND P0, PT, R82, RZ, PT ;  /* 0x000000ff5200720c */ /* 0x000fe20003f05270 */
        /* <DEDUP_REMOVED lines=60> */
.L_x_674:
[----:B--2-4-:R-:W-:Y:S05]  /*d100*/  BSYNC B0 ;  /* 0x0000000000007941 */ /* 0x014fea0003800000 */
.L_x_673:
[----:B-----5:R-:W-:Y:S01]  /*d110*/  IMAD.MOV.U32 R0, RZ, RZ, R94 ;  /* 0x000000ffff007224 */ /* 0x020fe200078e005e */
[----:B------:R-:W-:-:S04]  /*d120*/  DEPBAR.LE SB0, 0x1 ;  /* 0x000080400000791a */ /* 0x000fc80000000000 */
[----:B-1----:R-:W-:Y:S01]  /*d130*/  IMAD.MOV.U32 R4, RZ, RZ, R95 ;  /* 0x000000ffff047224 */ /* 0x002fe200078e005f */
        /* <DEDUP_REMOVED lines=33> */
[----:B------:R-:W-:Y:S01]  /*d350*/  IMAD.MOV.U32 R0, RZ, RZ, c[0x0][0x27c] ;  /* 0x00009f00ff007624 */ /* 0x000fe200078e00ff */
[----:B---3--:R-:W1:Y:S01]  /*d360*/  LDS.128 R8, [R196+0x10080] ;  /* 0x01008000c4087984 */ /* 0x008e620000000c00 */
[----:B------:R-:W-:Y:S02]  /*d370*/  SHF.R.U64 R13, R20, 0x10, R21 ;  /* 0x00000010140d7819 */ /* 0x000fe40000001215 */
[----:B------:R-:W-:Y:S02]  /*d380*/  SHF.R.U32.HI R12, RZ, 0x10, R19 ;  /* 0x00000010ff0c7819 */ /* 0x000fe40000011613 */
[----:B------:R-:W-:Y:S02]  /*d390*/  LEA.HI R0, R0, R237, RZ, 0x1d ;  /* 0x000000ed00007211 */ /* 0x000fe400078fe8ff */
[----:B------:R-:W-:Y:S02]  /*d3a0*/  PRMT R13, R37, 0x5432, R13 ;  /* 0x00005432250d7816 */ /* 0x000fe4000000000d */
[----:B------:R-:W-:Y:S01]  /*d3b0*/  SHF.R.S32.HI R3, RZ, 0x1f, R0 ;  /* 0x0000001fff037819 */ /* 0x000fe20000011400 */
[----:B------:R-:W-:Y:S01]  /*d3c0*/  IMAD.SHL.U32 R2, R0, 0x8, RZ ;  /* 0x0000000800027824 */ /* 0x000fe200078e00ff */
[----:B------:R-:W-:-:S02]  /*d3d0*/  SHF.R.U32.HI R14, RZ, 0x10, R21 ;  /* 0x00000010ff0e7819 */ /* 0x000fc40000011615 */
[----:B------:R-:W-:Y:S02]  /*d3e0*/  LEA.HI R0, R3, R0, RZ, 0x3 ;  /* 0x0000000003007211 */ /* 0x000fe400078f18ff */
[----:B------:R-:W-:Y:S02]  /*d3f0*/  LOP3.LUT R2, R111, 0x38, R2, 0xf8, !PT ;  /* 0x000000386f027812 */ /* 0x000fe400078ef802 */
[----:B------:R-:W-:Y:S01]  /*d400*/  SHF.R.U64 R3, R18, 0x10, R19 ;  /* 0x0000001012037819 */ /* 0x000fe20000001213 */
[----:B------:R-:W-:Y:S01]  /*d410*/  IMAD.SHL.U32 R0, R0, 0x400, RZ ;  /* 0x0000040000007824 */ /* 0x000fe200078e00ff */
[----:B------:R-:W-:Y:S02]  /*d420*/  LOP3.LUT R2, R2, R130, RZ, 0x3c, !PT ;  /* 0x0000008202027212 */ /* 0x000fe400078e3cff */
[----:B------:R-:W-:Y:S02]  /*d430*/  SHF.R.U32.HI R19, RZ, 0x10, R23 ;  /* 0x00000010ff137819 */ /* 0x000fe40000011617 */
[----:B------:R-:W-:-:S02]  /*d440*/  LOP3.LUT R0, R0, 0x7fffe000, RZ, 0xc0, !PT ;  /* 0x7fffe00000007812 */ /* 0x000fc400078ec0ff */
[----:B------:R-:W-:Y:S02]  /*d450*/  PRMT R24, R48, 0x5410, R12 ;  /* 0x0000541030187816 */ /* 0x000fe4000000000c */
[----:B------:R-:W-:Y:S02]  /*d460*/  IADD3 R0, R2, R0, R118 ;  /* 0x0000000002007210 */ /* 0x000fe40007ffe076 */
[----:B------:R-:W-:Y:S02]  /*d470*/  SHF.R.U32.HI R2, RZ, 0x10, R17 ;  /* 0x00000010ff027819 */ /* 0x000fe40000011611 */
[----:B------:R-:W-:Y:S01]  /*d480*/  PRMT R27, R48, 0x5432, R3 ;  /* 0x00005432301b7816 */ /* 0x000fe20000000003 */
[----:B------:R-:W-:Y:S01]  /*d490*/  IMAD.SHL.U32 R36, R0, 0x2, RZ ;  /* 0x0000000200247824 */ /* 0x000fe200078e00ff */
[----:B------:R-:W-:Y:S02]  /*d4a0*/  SHF.R.U64 R0, R16, 0x10, R17 ;  /* 0x0000001010007819 */ /* 0x000fe40000001211 */
[----:B------:R-:W-:-:S02]  /*d4b0*/  SHF.R.U64 R16, R22, 0x10, R23 ;  /* 0x0000001016107819 */ /* 0x000fc40000001217 */
[----:B------:R-:W2:Y:S01]  /*d4c0*/  LDS.128 R4, [R36+0x10080] ;  /* 0x0100800024047984 */ /* 0x000ea20000000c00 */
[----:B------:R-:W-:Y:S02]  /*d4d0*/  PRMT R15, R39, 0x5432, R0 ;  /* 0x00005432270f7816 */ /* 0x000fe40000000000 */
[C---:B------:R-:W-:Y:S01]  /*d4e0*/  PRMT R23, R38.reuse, 0x5432, R16 ;  /* 0x0000543226177816 */ /* 0x040fe20000000010 */
[----:B-1----:R-:W-:Y:S01]  /*d4f0*/  IMAD.U32 R12, R11, 0x10000, RZ ;  /* 0x000100000b0c7824 */ /* 0x002fe200078e00ff */
[----:B------:R-:W-:Y:S01]  /*d500*/  PRMT R22, R38, 0x5410, R19 ;  /* 0x0000541026167816 */ /* 0x000fe20000000013 */
[----:B------:R-:W-:Y:S01]  /*d510*/  IMAD.U32 R38, R13, 0x10000, RZ ;  /* 0x000100000d267824 */ /* 0x000fe200078e00ff */
[C---:B------:R-:W-:Y:S01]  /*d520*/  SHF.L.U32 R16, R9.reuse, 0x10, RZ ;  /* 0x0000001009107819 */ /* 0x040fe200000006ff */
[----:B------:R-:W-:Y:S01]  /*d530*/  IMAD.U32 R20, R10, 0x10000, RZ ;  /* 0x000100000a147824 */ /* 0x000fe200078e00ff */
[----:B------:R-:W-:Y:S01]  /*d540*/  LOP3.LUT R19, R9, 0xffff0000, RZ, 0xc0, !PT ;  /* 0xffff000009137812 */ /* 0x000fe200078ec0ff */
[----:B------:R-:W-:Y:S01]  /*d550*/  IMAD.U32 R49, R22, 0x10000, RZ ;  /* 0x0001000016317824 */ /* 0x000fe200078e00ff */
[----:B------:R-:W-:Y:S01]  /*d560*/  PRMT R18, R39, 0x5410, R2 ;  /* 0x0000541027127816 */ /* 0x000fe20000000002 */
[----:B------:R-:W-:Y:S01]  /*d570*/  IMAD.U32 R39, R15, 0x10000, RZ ;  /* 0x000100000f277824 */ /* 0x000fe200078e00ff */
[----:B------:R-:W-:Y:S01]  /*d580*/  PRMT R17, R37, 0x5410, R14 ;  /* 0x0000541025117816 */ /* 0x000fe2000000000e */
[----:B------:R-:W-:Y:S01]  /*d590*/  IMAD.U32 R14, R8, 0x10000, RZ ;  /* 0x00010000080e7824 */ /* 0x000fe200078e00ff */
[----:B------:R-:W-:-:S02]  /*d5a0*/  LOP3.LUT R25, R11, 0xffff0000, RZ, 0xc0, !PT ;  /* 0xffff00000b197812 */ /* 0x000fc400078ec0ff */
[----:B------:R-:W-:Y:S01]  /*d5b0*/  LOP3.LUT R21, R8, 0xffff0000, RZ, 0xc0, !PT ;  /* 0xffff000008157812 */ /* 0x000fe200078ec0ff */
[----:B------:R-:W-:Y:S01]  /*d5c0*/  IMAD.U32 R50, R17, 0x10000, RZ ;  /* 0x0001000011327824 */ /* 0x000fe200078e00ff */
[----:B------:R-:W-:Y:S02]  /*d5d0*/  LOP3.LUT R26, R10, 0xffff0000, RZ, 0xc0, !PT ;  /* 0xffff00000a1a7812 */ /* 0x000fe400078ec0ff */
[----:B------:R-:W-:Y:S02]  /*d5e0*/  SHF.L.U32 R48, R24, 0x10, RZ ;  /* 0x0000001018307819 */ /* 0x000fe400000006ff */
[----:B------:R-:W-:Y:S01]  /*d5f0*/  LOP3.LUT R51, R13, 0xffff0000, RZ, 0xc0, !PT ;  /* 0xffff00000d337812 */ /* 0x000fe200078ec0ff */
[----:B--2---:R-:W-:Y:S01]  /*d600*/  IMAD.U32 R9, R4, 0x10000, RZ ;  /* 0x0001000004097824 */ /* 0x004fe200078e00ff */
[----:B------:R-:W-:Y:S01]  /*d610*/  SHF.L.U32 R8, R5, 0x10, RZ ;  /* 0x0000001005087819 */ /* 0x000fe200000006ff */
[----:B------:R-:W-:Y:S01]  /*d620*/  IMAD.U32 R0, R7, 0x10000, RZ ;  /* 0x0001000007007824 */ /* 0x000fe200078e00ff */
[----:B------:R-:W-:Y:S01]  /*d630*/  LOP3.LUT R3, R5, 0xffff0000, RZ, 0xc0, !PT ;  /* 0xffff000005037812 */ /* 0x000fe200078ec0ff */
[C---:B------:R-:W-:Y:S01]  /*d640*/  FMUL.FTZ R11, R9.reuse, R38 ;  /* 0x00000026090b7220 */ /* 0x040fe20000410000 */
[C---:B------:R-:W-:Y:S01]  /*d650*/  SHF.L.U32 R2, R6.reuse, 0x10, RZ ;  /* 0x0000001006027819 */ /* 0x040fe200000006ff */
[-C--:B------:R-:W-:Y:S01]  /*d660*/  FMUL.FTZ R5, R9, R39.reuse ;  /* 0x0000002709057220 */ /* 0x080fe20000410000 */
[----:B------:R-:W-:Y:S01]  /*d670*/  LOP3.LUT R10, R6, 0xffff0000, RZ, 0xc0, !PT ;  /* 0xffff0000060a7812 */ /* 0x000fe200078ec0ff */
[----:B------:R-:W-:Y:S01]  /*d680*/  FFMA.FTZ R39, R14, R39, -R11 ;  /* 0x000000270e277223 */ /* 0x000fe2000001080b */
[----:B------:R-:W-:Y:S01]  /*d690*/  LOP3.LUT R6, R7, 0xffff0000, RZ, 0xc0, !PT ;  /* 0xffff000007067812 */ /* 0x000fe200078ec0ff */
[----:B------:R-:W-:Y:S01]  /*d6a0*/  IMAD.U32 R11, R18, 0x10000, RZ ;  /* 0x00010000120b7824 */ /* 0x000fe200078e00ff */
[----:B------:R-:W-:Y:S01]  /*d6b0*/  LOP3.LUT R4, R4, 0xffff0000, RZ, 0xc0, !PT ;  /* 0xffff000004047812 */ /* 0x000fe200078ec0ff */
[----:B------:R-:W-:-:S02]  /*d6c0*/  FMUL.FTZ R9, R8, R50 ;  /* 0x0000003208097220 */ /* 0x000fc40000410000 */
[----:B------:R-:W-:Y:S02]  /*d6d0*/  FMUL.FTZ R7, R8, R11 ;  /* 0x0000000b08077220 */ /* 0x000fe40000410000 */
[----:B------:R-:W-:Y:S02]  /*d6e0*/  FFMA.FTZ R38, R14, R38, R5 ;  /* 0x000000260e267223 */ /* 0x000fe40000010005 */
[C---:B------:R-:W-:Y:S02]  /*d6f0*/  FMUL.FTZ R5, R0.reuse, R49 ;  /* 0x0000003100057220 */ /* 0x040fe40000410000 */
[----:B------:R-:W-:Y:S02]  /*d700*/  FMUL.FTZ R0, R0, R48 ;  /* 0x0000003000007220 */ /* 0x000fe40000410000 */
[C---:B------:R-:W-:Y:S01]  /*d710*/  FFMA.FTZ R14, R16.reuse, R50, R7 ;  /* 0x00000032100e7223 */ /* 0x040fe20000010007 */
[----:B------:R-:W-:Y:S01]  /*d720*/  LOP3.LUT R7, R15, 0xffff0000, RZ, 0xc0, !PT ;  /* 0xffff00000f077812 */ /* 0x000fe200078ec0ff */
[----:B------:R-:W-:Y:S01]  /*d730*/  FFMA.FTZ R37, R16, R11, -R9 ;  /* 0x0000000b10257223 */ /* 0x000fe20000010809 */
[----:B------:R-:W-:Y:S01]  /*d740*/  LOP3.LUT R11, R17, 0xffff0000, RZ, 0xc0, !PT ;  /* 0xffff0000110b7812 */ /* 0x000fe200078ec0ff */
[----:B------:R-:W-:Y:S01]  /*d750*/  FFMA.FTZ R13, R12, R49, R0 ;  /* 0x000000310c0d7223 */ /* 0x000fe20000010000 */
[----:B------:R-:W-:Y:S01]  /*d760*/  LOP3.LUT R9, R18, 0xffff0000, RZ, 0xc0, !PT ;  /* 0xffff000012097812 */ /* 0x000fe200078ec0ff */
[----:B------:R-:W-:Y:S01]  /*d770*/  FFMA.FTZ R16, R12, R48, -R5 ;  /* 0x000000300c107223 */ /* 0x000fe20000010805 */
[----:B------:R-:W-:Y:S01]  /*d780*/  LOP3.LUT R17, R27, 0xffff0000, RZ, 0xc0, !PT ;  /* 0xffff00001b117812 */ /* 0x000fe200078ec0ff */
[----:B------:R-:W-:Y:S01]  /*d790*/  FMUL.FTZ R0, R4, R51 ;  /* 0x0000003304007220 */ /* 0x000fe20000410000 */
[----:B------:R-:W-:Y:S01]  /*d7a0*/  LOP3.LUT R18, R22, 0xffff0000, RZ, 0xc0, !PT ;  /* 0xffff000016127812 */ /* 0x000fe200078ec0ff */
[----:B------:R-:W-:Y:S01]  /*d7b0*/  FMUL.FTZ R5, R4, R7 ;  /* 0x0000000704057220 */ /* 0x000fe20000410000 */
[----:B------:R-:W-:Y:S01]  /*d7c0*/  LOP3.LUT R15, R24, 0xffff0000, RZ, 0xc0, !PT ;  /* 0xffff0000180f7812 */ /* 0x000fe200078ec0ff */
[----:B------:R-:W-:-:S02]  /*d7d0*/  FMUL.FTZ R4, R3, R11 ;  /* 0x0000000b03047220 */ /* 0x000fc40000410000 */
[----:B------:R-:W-:Y:S02]  /*d7e0*/  FMUL.FTZ R3, R3, R9 ;  /* 0x0000000903037220 */ /* 0x000fe40000410000 */
[----:B------:R-:W-:Y:S02]  /*d7f0*/  FFMA.FTZ R8, R21, R7, -R0 ;  /* 0x0000000715087223 */ /* 0x000fe40000010800 */
[----:B------:R-:W-:Y:S02]  /*d800*/  IMAD.U32 R48, R23, 0x10000, RZ ;  /* 0x0001000017307824 */ /* 0x000fe400078e00ff */
[----:B------:R-:W-:Y:S01]  /*d810*/  IMAD.U32 R7, R27, 0x10000, RZ ;  /* 0x000100001b077824 */ /* 0x000fe200078e00ff */
[----:B------:R-:W-:Y:S01]  /*d820*/  F2FP.BF16.PACK_AB R8, R8, R39 ;  /* 0x000000270808723e */ /* 0x000fe200000010ff */
[----:B------:R-:W-:Y:S02]  /*d830*/  FFMA.FTZ R12, R21, R51, R5 ;  /* 0x00000033150c7223 */ /* 0x000fe40000010005 */
[----:B------:R-:W-:-:S02]  /*d840*/  FFMA.FTZ R9, R19, R9, -R4 ;  /* 0x0000000913097223 */ /* 0x000fc40000010804 */
[----:B------:R-:W-:Y:S01]  /*d850*/  FFMA.FTZ R5, R19, R11, R3 ;  /* 0x0000000b13057223 */ /* 0x000fe20000010003 */
[----:B------:R-:W-:Y:S01]  /*d860*/  LOP3.LUT R19, R23, 0xffff0000, RZ, 0xc0, !PT ;  /* 0xffff000017137812 */ /* 0x000fe200078ec0ff */
[C---:B------:R-:W-:Y:S01]  /*d870*/  FMUL.FTZ R0, R2.reuse, R48 ;  /* 0x0000003002007220 */ /* 0x040fe20000410000 */
[----:B------:R-:W-:Y:S01]  /*d880*/  F2FP.BF16.PACK_AB R9, R9, R37 ;  /* 0x000000250909723e */ /* 0x000fe200000010ff */
[-C--:B------:R-:W-:Y:S01]  /*d890*/  FMUL.FTZ R2, R2, R7.reuse ;  /* 0x0000000702027220 */ /* 0x080fe20000410000 */
[----:B------:R-:W-:Y:S01]  /*d8a0*/  F2FP.BF16.PACK_AB R5, R5, R14 ;  /* 0x0000000e0505723e */ /* 0x000fe200000010ff */
[C---:B------:R-:W-:Y:S02]  /*d8b0*/  FFMA.FTZ R11, R20.reuse, R7, -R0 ;  /* 0x00000007140b7223 */ /* 0x040fe40000010800 */
[----:B------:R-:W-:Y:S02]  /*d8c0*/  FFMA.FTZ R7, R20, R48, R2 ;  /* 0x0000003014077223 */ /* 0x000fe40000010002 */
[----:B------:R-:W-:-:S02]  /*d8d0*/  FMUL.FTZ R4, R10, R19 ;  /* 0x000000130a047220 */ /* 0x000fc40000410000 */
[----:B------:R-:W-:Y:S02]  /*d8e0*/  FMUL.FTZ R3, R10, R17 ;  /* 0x000000110a037220 */ /* 0x000fe40000410000 */
[C---:B------:R-:W-:Y:S02]  /*d8f0*/  FMUL.FTZ R2, R6.reuse, R18 ;  /* 0x0000001206027220 */ /* 0x040fe40000410000 */
[----:B------:R-:W-:Y:S02]  /*d900*/  FMUL.FTZ R0, R6, R15 ;  /* 0x0000000f06007220 */ /* 0x000fe40000410000 */
[----:B------:R-:W-:Y:S01]  /*d910*/  FFMA.FTZ R6, R26, R17, -R4 ;  /* 0x000000111a067223 */ /* 0x000fe20000010804 */
[----:B------:R-:W-:Y:S01]  /*d920*/  F2FP.BF16.PACK_AB R4, R12, R38 ;  /* 0x000000260c04723e */ /* 0x000fe200000010ff */
[----:B------:R-:W-:Y:S02]  /*d930*/  FFMA.FTZ R3, R26, R19, R3 ;  /* 0x000000131a037223 */ /* 0x000fe40000010003 */
[C---:B------:R-:W-:Y:S01]  /*d940*/  FFMA.FTZ R2, R25.reuse, R15, -R2 ;  /* 0x0000000f19027223 */ /* 0x040fe20000010802 */
[----:B------:R-:W-:Y:S01]  /*d950*/  F2FP.BF16.PACK_AB R10, R6, R11 ;  /* 0x0000000b060a723e */ /* 0x000fe200000010ff */
[----:B------:R-:W-:Y:S01]  /*d960*/  FFMA.FTZ R0, R25, R18, R0 ;  /* 0x0000001219007223 */ /* 0x000fe20000010000 */
[----:B------:R-:W-:-:S02]  /*d970*/  F2FP.BF16.PACK_AB R6, R3, R7 ;  /* 0x000000070306723e */ /* 0x000fc400000010ff */
[----:B------:R-:W-:Y:S02]  /*d980*/  F2FP.BF16.PACK_AB R11, R2, R16 ;  /* 0x00000010020b723e */ /* 0x000fe400000010ff */
[----:B------:R-:W-:-:S03]  /*d990*/  F2FP.BF16.PACK_AB R7, R0, R13 ;  /* 0x0000000d0007723e */ /* 0x000fc600000010ff */
[----:B------:R1:W-:Y:S04]  /*d9a0*/  STS.128 [R196+0x10080], R8 ;  /* 0x01008008c4007388 */ /* 0x0003e80000000c00 */
[----:B------:R1:W-:Y:S02]  /*d9b0*/  STS.128 [R36+0x10080], R4 ;  /* 0x0100800424007388 */ /* 0x0003e40000000c00 */
.L_x_678:
[----:B------:R-:W-:Y:S05]  /*d9c0*/  BSYNC B0 ;  /* 0x0000000000007941 */ /* 0x000fea0003800000 */
.L_x_677:
[----:B------:R-:W-:-:S13]  /*d9d0*/  ISETP.GE.AND P0, PT, R138, c[0x0][0x27c], PT ;  /* 0x00009f008a007a0c */ /* 0x000fda0003f06270 */
[----:B------:R-:W-:Y:S05]  /*d9e0*/  @P0 BRA `(.L_x_676) ;  /* 0x000006f000000947 */ /* 0x000fea0003800000 */
[----:B------:R-:W-:Y:S01]  /*d9f0*/  IMAD.MOV.U32 R3, RZ, RZ, c[0x0][0x27c] ;  /* 0x00009f00ff037624 */ /* 0x000fe200078e00ff */
[--C-:B------:R-:W-:Y:S02]  /*da00*/  SHF.R.S32.HI R0, RZ, 0x3, R69.reuse ;  /* 0x00000003ff007819 */ /* 0x100fe40000011445 */
[----:B------:R-:W-:Y:S02]  /*da10*/  LEA.HI R2, R71, R138, RZ, 0x6 ;  /* 0x0000008a47027211 */ /* 0x000fe400078f30ff */
[----:B------:R-:W-:Y:S02]  /*da20*/  LEA.HI R0, R3, R0, RZ, 0x1d ;  /* 0x0000000003007211 */ /* 0x000fe400078fe8ff */
[----:B------:R-:W-:Y:S01]  /*da30*/  LOP3.LUT R3, R111, 0x38, R69, 0xf8, !PT ;  /* 0x000000386f037812 */ /* 0x000fe200078ef845 */
[----:B------:R-:W-:Y:S01]  /*da40*/  IMAD.SHL.U32 R2, R2, 0x80, RZ ;  /* 0x0000008002027824 */ /* 0x000fe200078e00ff */
[----:B-1----:R-:W-:Y:S01]  /*da50*/  SHF.R.S32.HI R4, RZ, 0x1f, R0 ;  /* 0x0000001fff047819 */ /* 0x002fe20000011400 */
[----:B------:R-:W-:Y:S01]  /*da60*/  IMAD.SHL.U32 R5, R0, 0x8, RZ ;  /* 0x0000000800057824 */ /* 0x000fe200078e00ff */
[----:B------:R-:W-:-:S02]  /*da70*/  LOP3.LUT R6, R3, R130, RZ, 0x3c, !PT ;  /* 0x0000008203067212 */ /* 0x000fc400078e3cff */
[----:B------:R-:W-:Y:S02]  /*da80*/  LOP3.LUT R2, R2, 0xffffe000, RZ, 0xc0, !PT ;  /* 0xffffe00002027812 */ /* 0x000fe400078ec0ff */
[----:B------:R-:W-:Y:S02]  /*da90*/  LEA.HI R3, R4, R0, RZ, 0x3 ;  /* 0x0000000004037211 */ /* 0x000fe400078f18ff */
[----:B------:R-:W-:Y:S02]  /*daa0*/  IADD3 R0, R6, R2, R118 ;  /* 0x0000000206007210 */ /* 0x000fe40007ffe076 */
[----:B------:R-:W-:Y:S01]  /*dab0*/  LOP3.LUT R4, R111, 0x38, R5, 0xf8, !PT ;  /* 0x000000386f047812 */ /* 0x000fe200078ef805 */
[----:B------:R-:W-:Y:S01]  /*dac0*/  IMAD.SHL.U32 R2, R3, 0x400, RZ ;  /* 0x0000040003027824 */ /* 0x000fe200078e00ff */
[----:B------:R-:W-:Y:S02]  /*dad0*/  LEA R37, R0, 0x10080, 0x1 ;  /* 0x0001008000257811 */ /* 0x000fe400078e08ff */
[----:B------:R-:W-:-:S02]  /*dae0*/  LOP3.LUT R3, R4, R130, RZ, 0x3c, !PT ;  /* 0x0000008204037212 */ /* 0x000fc400078e3cff */
[----:B------:R-:W-:Y:S01]  /*daf0*/  LOP3.LUT R0, R2, 0x7fffe000, RZ, 0xc0, !PT ;  /* 0x7fffe00002007812 */ /* 0x000fe200078ec0ff */
[----:B---3--:R-:W1:Y:S01]  /*db00*/  LDS.128 R8, [R37] ;  /* 0x0000000025087984 */ /* 0x008e620000000c00 */
[----:B------:R-:W-:Y:S02]  /*db10*/  SHF.R.U32.HI R12, RZ, 0x10, R31 ;  /* 0x00000010ff0c7819 */ /* 0x000fe4000001161f */
[----:B------:R-:W-:Y:S02]  /*db20*/  IADD3 R0, R3, R0, R118 ;  /* 0x0000000003007210 */ /* 0x000fe40007ffe076 */
[----:B------:R-:W-:Y:S02]  /*db30*/  SHF.R.U64 R14, R32, 0x10, R33 ;  /* 0x00000010200e7819 */ /* 0x000fe40000001221 */
[----:B------:R-:W-:Y:S01]  /*db40*/  SHF.R.U64 R16, R34, 0x10, R35 ;  /* 0x0000001022107819 */ /* 0x000fe20000001223 */
[----:B------:R-:W-:Y:S01]  /*db50*/  IMAD.SHL.U32 R36, R0, 0x2, RZ ;  /* 0x0000000200247824 */ /* 0x000fe200078e00ff */
[----:B------:R-:W-:-:S02]  /*db60*/  PRMT R24, R98, 0x5410, R12 ;  /* 0x0000541062187816 */ /* 0x000fc4000000000c */
[----:B------:R-:W-:Y:S02]  /*db70*/  SHF.R.U64 R0, R28, 0x10, R29 ;  /* 0x000000101c007819 */ /* 0x000fe4000000121d */
[----:B------:R-:W2:Y:S01]  /*db80*/  LDS.128 R4, [R36+0x10080] ;  /* 0x0100800024047984 */ /* 0x000ea20000000c00 */
[----:B------:R-:W-:Y:S02]  /*db90*/  PRMT R12, R70, 0x5432, R14 ;  /* 0x00005432460c7816 */ /* 0x000fe4000000000e */
[----:B------:R-:W-:Y:S02]  /*dba0*/  SHF.R.U32.HI R18, RZ, 0x10, R35 ;  /* 0x00000010ff127819 */ /* 0x000fe40000011623 */
[----:B------:R-:W-:Y:S02]  /*dbb0*/  PRMT R23, R96, 0x5432, R16 ;  /* 0x0000543260177816 */ /* 0x000fe40000000010 */
[----:B------:R-:W-:Y:S01]  /*dbc0*/  SHF.R.U64 R3, R30, 0x10, R31 ;  /* 0x000000101e037819 */ /* 0x000fe2000000121f */
[----:B------:R-:W-:Y:S01]  /*dbd0*/  IMAD.U32 R30, R12, 0x10000, RZ ;  /* 0x000100000c1e7824 */ /* 0x000fe200078e00ff */
[----:B------:R-:W-:-:S02]  /*dbe0*/  PRMT R13, R97, 0x5432, R0 ;  /* 0x00005432610d7816 */ /* 0x000fc40000000000 */
[----:B------:R-:W-:Y:S02]  /*dbf0*/  SHF.R.U32.HI R2, RZ, 0x10, R29 ;  /* 0x00000010ff027819 */ /* 0x000fe4000001161d */
[----:B------:R-:W-:Y:S02]  /*dc00*/  SHF.R.U32.HI R15, RZ, 0x10, R33 ;  /* 0x00000010ff0f7819 */ /* 0x000fe40000011621 */
[----:B------:R-:W-:Y:S02]  /*dc10*/  PRMT R22, R96, 0x5410, R18 ;  /* 0x0000541060167816 */ /* 0x000fe40000000012 */
[----:B------:R-:W-:Y:S02]  /*dc20*/  PRMT R21, R97, 0x5410, R2 ;  /* 0x0000541061157816 */ /* 0x000fe40000000002 */
[----:B------:R-:W-:Y:S02]  /*dc30*/  PRMT R27, R98, 0x5432, R3 ;  /* 0x00005432621b7816 */ /* 0x000fe40000000003 */
[----:B------:R-:W-:-:S02]  /*dc40*/  PRMT R17, R70, 0x5410, R15 ;  /* 0x0000541046117816 */ /* 0x000fc4000000000f */
[----:B------:R-:W-:-:S03]  /*dc50*/  LOP3.LUT R28, R12, 0xffff0000, RZ, 0xc0, !PT ;  /* 0xffff00000c1c7812 */ /* 0x000fc600078ec0ff */
[----:B------:R-:W-:Y:S01]  /*dc60*/  IMAD.U32 R12, R17, 0x10000, RZ ;  /* 0x00010000110c7824 */ /* 0x000fe200078e00ff */
[C---:B-1----:R-:W-:Y:S01]  /*dc70*/  LOP3.LUT R16, R8.reuse, 0xffff0000, RZ, 0xc0, !PT ;  /* 0xffff000008107812 */ /* 0x042fe200078ec0ff */
[----:B------:R-:W-:Y:S01]  /*dc80*/  IMAD.U32 R14, R8, 0x10000, RZ ;  /* 0x00010000080e7824 */ /* 0x000fe200078e00ff */
[C---:B------:R-:W-:Y:S01]  /*dc90*/  LOP3.LUT R26, R10.reuse, 0xffff0000, RZ, 0xc0, !PT ;  /* 0xffff00000a1a7812 */ /* 0x040fe200078ec0ff */
[C---:B------:R-:W-:Y:S01]  /*dca0*/  IMAD.U32 R18, R11.reuse, 0x10000, RZ ;  /* 0x000100000b127824 */ /* 0x040fe200078e00ff */
[----:B------:R-:W-:Y:S01]  /*dcb0*/  LOP3.LUT R25, R11, 0xffff0000, RZ, 0xc0, !PT ;  /* 0xffff00000b197812 */ /* 0x000fe200078ec0ff */
[----:B------:R-:W-:Y:S01]  /*dcc0*/  IMAD.U32 R20, R10, 0x10000, RZ ;  /* 0x000100000a147824 */ /* 0x000fe200078e00ff */
[----:B------:R-:W-:Y:S01]  /*dcd0*/  LOP3.LUT R19, R9, 0xffff0000, RZ, 0xc0, !PT ;  /* 0xffff000009137812 */ /* 0x000fe200078ec0ff */
[----:B------:R-:W-:Y:S02]  /*dce0*/  IMAD.U32 R11, R13, 0x10000, RZ ;  /* 0x000100000d0b7824 */ /* 0x000fe400078e00ff */
[----:B------:R-:W-:-:S02]  /*dcf0*/  IMAD.U32 R15, R9, 0x10000, RZ ;  /* 0x00010000090f7824 */ /* 0x000fc400078e00ff */
[C---:B--2---:R-:W-:Y:S01]  /*dd00*/  IMAD.U32 R8, R4.reuse, 0x10000, RZ ;  /* 0x0001000004087824 */ /* 0x044fe200078e00ff */
[C---:B------:R-:W-:Y:S01]  /*dd10*/  LOP3.LUT R2, R5.reuse, 0xffff0000, RZ, 0xc0, !PT ;  /* 0xffff000005027812 */ /* 0x040fe200078ec0ff */
[----:B------:R-:W-:Y:S01]  /*dd20*/  IMAD.U32 R3, R5, 0x10000, RZ ;  /* 0x0001000005037824 */ /* 0x000fe200078e00ff */
[----:B------:R-:W-:Y:S01]  /*dd30*/  LOP3.LUT R4, R4, 0xffff0000, RZ, 0xc0, !PT ;  /* 0xffff000004047812 */ /* 0x000fe200078ec0ff */
[----:B------:R-:W-:Y:S01]  /*dd40*/  FMUL.FTZ R10, R8, R30 ;  /* 0x0000001e080a7220 */ /* 0x000fe20000410000 */
[C---:B------:R-:W-:Y:S01]  /*dd50*/  LOP3.LUT R9, R6.reuse, 0xffff0000, RZ, 0xc0, !PT ;  /* 0xffff000006097812 */ /* 0x040fe200078ec0ff */
[----:B------:R-:W-:Y:S01]  /*dd60*/  IMAD.U32 R5, R6, 0x10000, RZ ;  /* 0x0001000006057824 */ /* 0x000fe200078e00ff */
[C---:B------:R-:W-:Y:S01]  /*dd70*/  LOP3.LUT R6, R7.reuse, 0xffff0000, RZ, 0xc0, !PT ;  /* 0xffff000007067812 */ /* 0x040fe200078ec0ff */
[----:B------:R-:W-:Y:S02]  /*dd80*/  IMAD.U32 R0, R7, 0x10000, RZ ;  /* 0x0001000007007824 */ /* 0x000fe400078e00ff */
[-C--:B------:R-:W-:Y:S01]  /*dd90*/  FFMA.FTZ R31, R14, R11.reuse, -R10 ;  /* 0x0000000b0e1f7223 */ /* 0x080fe2000001080a */
[----:B------:R-:W-:Y:S01]  /*dda0*/  LOP3.LUT R10, R13, 0xffff0000, RZ, 0xc0, !PT ;  /* 0xffff00000d0a7812 */ /* 0x000fe200078ec0ff */
[----:B------:R-:W-:-:S02]  /*ddb0*/  FMUL.FTZ R7, R8, R11 ;  /* 0x0000000b08077220 */ /* 0x000fc40000410000 */
[----:B------:R-:W-:Y:S02]  /*ddc0*/  FMUL.FTZ R8, R4, R28 ;  /* 0x0000001c04087220 */ /* 0x000fe40000410000 */
[----:B------:R-:W-:Y:S02]  /*ddd0*/  IMAD.U32 R11, R21, 0x10000, RZ ;  /* 0x00010000150b7824 */ /* 0x000fe400078e00ff */
[----:B------:R-:W-:Y:S02]  /*dde0*/  FFMA.FTZ R30, R14, R30, R7 ;  /* 0x0000001e0e1e7223 */ /* 0x000fe40000010007 */
[----:B------:R-:W-:Y:S02]  /*ddf0*/  FMUL.FTZ R7, R4, R10 ;  /* 0x0000000a04077220 */ /* 0x000fe40000410000 */
[----:B------:R-:W-:Y:S02]  /*de00*/  FMUL.FTZ R4, R3, R12 ;  /* 0x0000000c03047220 */ /* 0x000fe40000410000 */
[----:B------:R-:W-:Y:S01]  /*de10*/  FFMA.FTZ R29, R16, R10, -R8 ;  /* 0x0000000a101d7223 */ /* 0x000fe20000010808 */
[----:B------:R-:W-:Y:S01]  /*de20*/  LOP3.LUT R8, R21, 0xffff0000, RZ, 0xc0, !PT ;  /* 0xffff000015087812 */ /* 0x000fe200078ec0ff */
[----:B------:R-:W-:-:S02]  /*de30*/  FMUL.FTZ R3, R3, R11 ;  /* 0x0000000b03037220 */ /* 0x000fc40000410000 */
[----:B------:R-:W-:Y:S02]  /*de40*/  IMAD.U32 R10, R22, 0x10000, RZ ;  /* 0x00010000160a7824 */ /* 0x000fe400078e00ff */
[----:B------:R-:W-:Y:S02]  /*de50*/  FFMA.FTZ R28, R16, R28, R7 ;  /* 0x0000001c101c7223 */ /* 0x000fe40000010007 */
[----:B------:R-:W-:Y:S01]  /*de60*/  FFMA.FTZ R16, R15, R11, -R4 ;  /* 0x0000000b0f107223 */ /* 0x000fe20000010804 */
[----:B------:R-:W-:Y:S01]  /*de70*/  LOP3.LUT R11, R17, 0xffff0000, RZ, 0xc0, !PT ;  /* 0xffff0000110b7812 */ /* 0x000fe200078ec0ff */
[----:B------:R-:W-:Y:S01]  /*de80*/  FFMA.FTZ R15, R15, R12, R3 ;  /* 0x0000000c0f0f7223 */ /* 0x000fe20000010003 */
[----:B------:R-:W-:Y:S01]  /*de90*/  LOP3.LUT R17, R22, 0xffff0000, RZ, 0xc0, !PT ;  /* 0xffff000016117812 */ /* 0x000fe200078ec0ff */
[----:B------:R-:W-:Y:S02]  /*dea0*/  IMAD.U32 R4, R24, 0x10000, RZ ;  /* 0x0001000018047824 */ /* 0x000fe400078e00ff */
[----:B------:R-:W-:-:S02]  /*deb0*/  FMUL.FTZ R3, R0, R10 ;  /* 0x0000000a00037220 */ /* 0x000fc40000410000 */
[-C--:B------:R-:W-:Y:S02]  /*dec0*/  FMUL.FTZ R0, R0, R4.reuse ;  /* 0x0000000400007220 */ /* 0x080fe40000410000 */
[----:B------:R-:W-:Y:S02]  /*ded0*/  FFMA.FTZ R14, R18, R4, -R3 ;  /* 0x00000004120e7223 */ /* 0x000fe40000010803 */
[----:B------:R-:W-:Y:S02]  /*dee0*/  FMUL.FTZ R4, R2, R11 ;  /* 0x0000000b02047220 */ /* 0x000fe40000410000 */
[----:B------:R-:W-:Y:S02]  /*def0*/  IMAD.U32 R21, R23, 0x10000, RZ ;  /* 0x0001000017157824 */ /* 0x000fe400078e00ff */
[----:B------:R-:W-:Y:S02]  /*df00*/  IMAD.U32 R7, R27, 0x10000, RZ ;  /* 0x000100001b077824 */ /* 0x000fe400078e00ff */
[----:B------:R-:W-:Y:S01]  /*df10*/  FFMA.FTZ R13, R18, R10, R0 ;  /* 0x0000000a120d7223 */ /* 0x000fe20000010000 */
[----:B------:R-:W-:Y:S01]  /*df20*/  LOP3.LUT R18, R23, 0xffff0000, RZ, 0xc0, !PT ;  /* 0xffff000017127812 */ /* 0x000fe200078ec0ff */
[----:B------:R-:W-:-:S02]  /*df30*/  FMUL.FTZ R3, R2, R8 ;  /* 0x0000000802037220 */ /* 0x000fc40000410000 */
[----:B------:R-:W-:Y:S01]  /*df40*/  FFMA.FTZ R12, R19, R8, -R4 ;  /* 0x00000008130c7223 */ /* 0x000fe20000010804 */
[----:B------:R-:W-:Y:S01]  /*df50*/  LOP3.LUT R8, R27, 0xffff0000, RZ, 0xc0, !PT ;  /* 0xffff00001b087812 */ /* 0x000fe200078ec0ff */
[C---:B------:R-:W-:Y:S02]  /*df60*/  FMUL.FTZ R2, R5.reuse, R21 ;  /* 0x0000001505027220 */ /* 0x040fe40000410000 */
[----:B------:R-:W-:Y:S01]  /*df70*/  FMUL.FTZ R0, R5, R7 ;  /* 0x0000000705007220 */ /* 0x000fe20000410000 */
[----:B------:R-:W-:Y:S01]  /*df80*/  LOP3.LUT R5, R24, 0xffff0000, RZ, 0xc0, !PT ;  /* 0xffff000018057812 */ /* 0x000fe200078ec0ff */
[----:B------:R-:W-:Y:S02]  /*df90*/  FFMA.FTZ R11, R19, R11, R3 ;  /* 0x0000000b130b7223 */ /* 0x000fe40000010003 */
[----:B------:R-:W-:Y:S02]  /*dfa0*/  FFMA.FTZ R10, R20, R7, -R2 ;  /* 0x00000007140a7223 */ /* 0x000fe40000010802 */
[----:B------:R-:W-:-:S02]  /*dfb0*/  FMUL.FTZ R4, R9, R18 ;  /* 0x0000001209047220 */ /* 0x000fc40000410000 */
[----:B------:R-:W-:Y:S02]  /*dfc0*/  FFMA.FTZ R7, R20, R21, R0 ;  /* 0x0000001514077223 */ /* 0x000fe40000010000 */
[----:B------:R-:W-:Y:S01]  /*dfd0*/  FMUL.FTZ R3, R9, R8 ;  /* 0x0000000809037220 */ /* 0x000fe20000410000 */
[----:B------:R-:W-:Y:S01]  /*dfe0*/  F2FP.BF16.PACK_AB R9, R12, R16 ;  /* 0x000000100c09723e */ /* 0x000fe200000010ff */
[C---:B------:R-:W-:Y:S02]  /*dff0*/  FMUL.FTZ R2, R6.reuse, R17 ;  /* 0x0000001106027220 */ /* 0x040fe40000410000 */
[----:B------:R-:W-:Y:S02]  /*e000*/  FMUL.FTZ R0, R6, R5 ;  /* 0x0000000506007220 */ /* 0x000fe40000410000 */
[C---:B------:R-:W-:Y:S01]  /*e010*/  FFMA.FTZ R6, R26.reuse, R8, -R4 ;  /* 0x000000081a067223 */ /* 0x040fe20000010804 */
[----:B------:R-:W-:Y:S01]  /*e020*/  F2FP.BF16.PACK_AB R8, R29, R31 ;  /* 0x0000001f1d08723e */ /* 0x000fe200000010ff */
        /* <DEDUP_REMOVED lines=8> */
[----:B------:R-:W-:-:S03]  /*e0b0*/  F2FP.BF16.PACK_AB R7, R0, R13 ;  /* 0x0000000d0007723e */ /* 0x000fc600000010ff */
[----:B------:R1:W-:Y:S04]  /*e0c0*/  STS.128 [R37], R8 ;  /* 0x0000000825007388 */ /* 0x0003e80000000c00 */
[----:B------:R1:W-:Y:S02]  /*e0d0*/  STS.128 [R36+0x10080], R4 ;  /* 0x0100800424007388 */ /* 0x0003e40000000c00 */
.L_x_676:
[----:B------:R-:W-:Y:S05]  /*e0e0*/  BSYNC B1 ;  /* 0x0000000000017941 */ /* 0x000fea0003800000 */
.L_x_675:
[----:B------:R-:W-:Y:S01]  /*e0f0*/  ISETP.GE.AND P0, PT, R128, R68, PT ;  /* 0x000000448000720c */ /* 0x000fe20003f06270 */
[----:B------:R-:W-:Y:S01]  /*e100*/  BSSY B1, `(.L_x_679) ;  /* 0x00000e8000017945 */ /* 0x000fe20003800000 */
[----:B------:R-:W-:-:S11]  /*e110*/  SHF.R.S32.HI R39, RZ, 0x3, R69 ;  /* 0x00000003ff277819 */ /* 0x000fd60000011445 */
        /* <DEDUP_REMOVED lines=12> */
[----:B------:R-:W-:Y:S02]  /*e1e0*/  LOP3.LUT R2, R0, 0x38, R136, 0xf8, !PT ;  /* 0x0000003800027812 */ /* 0x000fe400078ef888 */
[----:B------:R-:W-:Y:S02]  /*e1f0*/  SHF.R.U32.HI R13, RZ, 0x10, R43 ;  /* 0x00000010ff0d7819 */ /* 0x000fe4000001162b */
[----:B------:R-:W-:Y:S02]  /*e200*/  LEA.HI R4, R4, R237, RZ, 0x1d ;  /* 0x000000ed04047211 */ /* 0x000fe400078fe8ff */
[----:B------:R-:W-:Y:S02]  /*e210*/  LOP3.LUT R2, R26, R2, R38, 0xf6, !PT ;  /* 0x000000021a027212 */ /* 0x000fe400078ef626 */
[----:B------:R-:W-:Y:S01]  /*e220*/  SHF.R.S32.HI R5, RZ, 0x1f, R4 ;  /* 0x0000001fff057819 */ /* 0x000fe20000011404 */
[----:B------:R-:W-:Y:S01]  /*e230*/  IMAD.SHL.U32 R3, R4, 0x8, RZ ;  /* 0x0000000804037824 */ /* 0x000fe200078e00ff */
[----:B------:R-:W-:-:S02]  /*e240*/  LEA R31, R2, 0x10080, 0x1 ;  /* 0x00010080021f7811 */ /* 0x000fc400078e08ff */
[----:B------:R-:W-:Y:S02]  /*e250*/  LEA.HI R4, R5, R4, RZ, 0x3 ;  /* 0x0000000405047211 */ /* 0x000fe400078f18ff */
[----:B------:R-:W-:Y:S01]  /*e260*/  LOP3.LUT R3, R0, 0x38, R3, 0xf8, !PT ;  /* 0x0000003800037812 */ /* 0x000fe200078ef803 */
[----:B---3--:R-:W1:Y:S01]  /*e270*/  LDS.128 R8, [R31] ;  /* 0x000000001f087984 */ /* 0x008e620000000c00 */
[----:B------:R-:W-:Y:S01]  /*e280*/  SHF.R.U64 R15, R44, 0x10, R45 ;  /* 0x000000102c0f7819 */ /* 0x000fe2000000122d */
[----:B------:R-:W-:Y:S01]  /*e290*/  IMAD.SHL.U32 R4, R4, 0x400, RZ ;  /* 0x0000040004047824 */ /* 0x000fe200078e00ff */
[----:B------:R-:W-:Y:S02]  /*e2a0*/  LOP3.LUT R3, R3, R38, RZ, 0x3c, !PT ;  /* 0x0000002603037212 */ /* 0x000fe400078e3cff */
[----:B------:R-:W-:Y:S02]  /*e2b0*/  PRMT R24, R102, 0x5410, R13 ;  /* 0x0000541066187816 */ /* 0x000fe4000000000d */
[----:B------:R-:W-:-:S02]  /*e2c0*/  LOP3.LUT R2, R4, 0x7fffe000, RZ, 0xc0, !PT ;  /* 0x7fffe00004027812 */ /* 0x000fc400078ec0ff */
[----:B------:R-:W-:Y:S02]  /*e2d0*/  PRMT R13, R99, 0x5432, R15 ;  /* 0x00005432630d7816 */ /* 0x000fe4000000000f */
[----:B------:R-:W-:Y:S02]  /*e2e0*/  IADD3 R2, R3, R2, R26 ;  /* 0x0000000203027210 */ /* 0x000fe40007ffe01a */
[----:B------:R-:W-:Y:S02]  /*e2f0*/  SHF.R.U64 R12, R42, 0x10, R43 ;  /* 0x000000102a0c7819 */ /* 0x000fe4000000122b */
[--C-:B------:R-:W-:Y:S01]  /*e300*/  SHF.R.U32.HI R3, RZ, 0x10, R41.reuse ;  /* 0x00000010ff037819 */ /* 0x100fe20000011629 */
[----:B------:R-:W-:Y:S01]  /*e310*/  IMAD.SHL.U32 R29, R2, 0x2, RZ ;  /* 0x00000002021d7824 */ /* 0x000fe200078e00ff */
[----:B------:R-:W-:Y:S02]  /*e320*/  SHF.R.U64 R2, R40, 0x10, R41 ;  /* 0x0000001028027819 */ /* 0x000fe40000001229 */
[----:B------:R-:W-:-:S02]  /*e330*/  SHF.R.U32.HI R17, RZ, 0x10, R45 ;  /* 0x00000010ff117819 */ /* 0x000fc4000001162d */
[----:B------:R-:W2:Y:S01]  /*e340*/  LDS.128 R4, [R29+0x10080] ;  /* 0x010080001d047984 */ /* 0x000ea20000000c00 */
[----:B------:R-:W-:Y:S02]  /*e350*/  PRMT R14, R101, 0x5432, R2 ;  /* 0x00005432650e7816 */ /* 0x000fe40000000002 */
[--C-:B------:R-:W-:Y:S02]  /*e360*/  SHF.R.U64 R16, R46, 0x10, R47.reuse ;  /* 0x000000102e107819 */ /* 0x100fe4000000122f */
[----:B------:R-:W-:Y:S01]  /*e370*/  SHF.R.U32.HI R19, RZ, 0x10, R47 ;  /* 0x00000010ff137819 */ /* 0x000fe2000001162f */
[----:B------:R-:W-:Y:S01]  /*e380*/  IMAD.U32 R30, R14, 0x10000, RZ ;  /* 0x000100000e1e7824 */ /* 0x000fe200078e00ff */
[----:B------:R-:W-:Y:S02]  /*e390*/  SHF.L.U32 R34, R13, 0x10, RZ ;  /* 0x000000100d227819 */ /* 0x000fe400000006ff */
[----:B------:R-:W-:Y:S02]  /*e3a0*/  PRMT R28, R102, 0x5432, R12 ;  /* 0x00005432661c7816 */ /* 0x000fe4000000000c */
[----:B------:R-:W-:-:S02]  /*e3b0*/  PRMT R18, R101, 0x5410, R3 ;  /* 0x0000541065127816 */ /* 0x000fc40000000003 */
[----:B------:R-:W-:Y:S02]  /*e3c0*/  PRMT R17, R99, 0x5410, R17 ;  /* 0x0000541063117816 */ /* 0x000fe40000000011 */
[C---:B------:R-:W-:Y:S02]  /*e3d0*/  PRMT R23, R100.reuse, 0x5432, R16 ;  /* 0x0000543264177816 */ /* 0x040fe40000000010 */
[----:B------:R-:W-:Y:S01]  /*e3e0*/  PRMT R22, R100, 0x5410, R19 ;  /* 0x0000541064167816 */ /* 0x000fe20000000013 */
[----:B------:R-:W-:Y:S01]  /*e3f0*/  IMAD.U32 R32, R17, 0x10000, RZ ;  /* 0x0001000011207824 */ /* 0x000fe200078e00ff */
[C---:B-1----:R-:W-:Y:S01]  /*e400*/  LOP3.LUT R27, R10.reuse, 0xffff0000, RZ, 0xc0, !PT ;  /* 0xffff00000a1b7812 */ /* 0x042fe200078ec0ff */
[----:B------:R-:W-:Y:S01]  /*e410*/  IMAD.U32 R20, R10, 0x10000, RZ ;  /* 0x000100000a147824 */ /* 0x000fe200078e00ff */
[C---:B------:R-:W-:Y:S01]  /*e420*/  LOP3.LUT R25, R11.reuse, 0xffff0000, RZ, 0xc0, !PT ;  /* 0xffff00000b197812 */ /* 0x040fe200078ec0ff */
[----:B------:R-:W-:Y:S01]  /*e430*/  IMAD.U32 R12, R11, 0x10000, RZ ;  /* 0x000100000b0c7824 */ /* 0x000fe200078e00ff */
[C---:B------:R-:W-:Y:S01]  /*e440*/  LOP3.LUT R19, R9.reuse, 0xffff0000, RZ, 0xc0, !PT ;  /* 0xffff000009137812 */ /* 0x040fe200078ec0ff */
[C---:B------:R-:W-:Y:S01]  /*e450*/  IMAD.U32 R16, R8.reuse, 0x10000, RZ ;  /* 0x0001000008107824 */ /* 0x040fe200078e00ff */
[----:B------:R-:W-:Y:S01]  /*e460*/  LOP3.LUT R21, R8, 0xffff0000, RZ, 0xc0, !PT ;  /* 0xffff000008157812 */ /* 0x000fe200078ec0ff */
[----:B------:R-:W-:Y:S01]  /*e470*/  IMAD.U32 R15, R9, 0x10000, RZ ;  /* 0x00010000090f7824 */ /* 0x000fe200078e00ff */
[----:B------:R-:W-:-:S02]  /*e480*/  SHF.L.U32 R36, R22, 0x10, RZ ;  /* 0x0000001016247819 */ /* 0x000fc400000006ff */
[----:B------:R-:W-:Y:S02]  /*e490*/  LOP3.LUT R37, R13, 0xffff0000, RZ, 0xc0, !PT ;  /* 0xffff00000d257812 */ /* 0x000fe400078ec0ff */
[----:B------:R-:W-:Y:S02]  /*e4a0*/  LOP3.LUT R13, R17, 0xffff0000, RZ, 0xc0, !PT ;  /* 0xffff0000110d7812 */ /* 0x000fe400078ec0ff */
[----:B------:R-:W-:Y:S01]  /*e4b0*/  LOP3.LUT R17, R22, 0xffff0000, RZ, 0xc0, !PT ;  /* 0xffff000016117812 */ /* 0x000fe200078ec0ff */
[----:B--2---:R-:W-:Y:S01]  /*e4c0*/  IMAD.U32 R10, R4, 0x10000, RZ ;  /* 0x00010000040a7824 */ /* 0x004fe200078e00ff */
[C---:B------:R-:W-:Y:S01]  /*e4d0*/  LOP3.LUT R11, R6.reuse, 0xffff0000, RZ, 0xc0, !PT ;  /* 0xffff0000060b7812 */ /* 0x040fe200078ec0ff */
[----:B------:R-:W-:Y:S01]  /*e4e0*/  IMAD.U32 R3, R6, 0x10000, RZ ;  /* 0x0001000006037824 */ /* 0x000fe200078e00ff */
[----:B------:R-:W-:Y:S01]  /*e4f0*/  LOP3.LUT R9, R4, 0xffff0000, RZ, 0xc0, !PT ;  /* 0xffff000004097812 */ /* 0x000fe200078ec0ff */
[----:B------:R-:W-:Y:S01]  /*e500*/  FMUL.FTZ R6, R10, R34 ;  /* 0x000000220a067220 */ /* 0x000fe20000410000 */
[C---:B------:R-:W-:Y:S01]  /*e510*/  LOP3.LUT R4, R5.reuse, 0xffff0000, RZ, 0xc0, !PT ;  /* 0xffff000005047812 */ /* 0x040fe200078ec0ff */
[----:B------:R-:W-:-:S02]  /*e520*/  IMAD.U32 R8, R5, 0x10000, RZ ;  /* 0x0001000005087824 */ /* 0x000fc400078e00ff */
[-C--:B------:R-:W-:Y:S02]  /*e530*/  FMUL.FTZ R5, R10, R30.reuse ;  /* 0x0000001e0a057220 */ /* 0x080fe40000410000 */
[----:B------:R-:W-:Y:S02]  /*e540*/  FFMA.FTZ R35, R16, R30, -R6 ;  /* 0x0000001e10237223 */ /* 0x000fe40000010806 */
[----:B------:R-:W-:Y:S02]  /*e550*/  IMAD.U32 R30, R18, 0x10000, RZ ;  /* 0x00010000121e7824 */ /* 0x000fe400078e00ff */
[C---:B------:R-:W-:Y:S01]  /*e560*/  IMAD.U32 R2, R7.reuse, 0x10000, RZ ;  /* 0x0001000007027824 */ /* 0x040fe200078e00ff */
[----:B------:R-:W-:Y:S01]  /*e570*/  LOP3.LUT R7, R7, 0xffff0000, RZ, 0xc0, !PT ;  /* 0xffff000007077812 */ /* 0x000fe200078ec0ff */
[----:B------:R-:W-:Y:S02]  /*e580*/  FFMA.FTZ R34, R16, R34, R5 ;  /* 0x0000002210227223 */ /* 0x000fe40000010005 */
[----:B------:R-:W-:-:S02]  /*e590*/  FMUL.FTZ R10, R8, R32 ;  /* 0x00000020080a7220 */ /* 0x000fc40000410000 */
[----:B------:R-:W-:Y:S02]  /*e5a0*/  IMAD.U32 R16, R24, 0x10000, RZ ;  /* 0x0001000018107824 */ /* 0x000fe400078e00ff */
[----:B------:R-:W-:Y:S02]  /*e5b0*/  FMUL.FTZ R6, R8, R30 ;  /* 0x0000001e08067220 */ /* 0x000fe40000410000 */
[C---:B------:R-:W-:Y:S02]  /*e5c0*/  FMUL.FTZ R5, R2.reuse, R36 ;  /* 0x0000002402057220 */ /* 0x040fe40000410000 */
[C---:B------:R-:W-:Y:S02]  /*e5d0*/  FFMA.FTZ R33, R15.reuse, R30, -R10 ;  /* 0x0000001e0f217223 */ /* 0x040fe4000001080a */
[----:B------:R-:W-:Y:S02]  /*e5e0*/  FMUL.FTZ R2, R2, R16 ;  /* 0x0000001002027220 */ /* 0x000fe40000410000 */
[----:B------:R-:W-:Y:S01]  /*e5f0*/  FFMA.FTZ R30, R15, R32, R6 ;  /* 0x000000200f1e7223 */ /* 0x000fe20000010006 */
[----:B------:R-:W-:Y:S01]  /*e600*/  LOP3.LUT R15, R24, 0xffff0000, RZ, 0xc0, !PT ;  /* 0xffff0000180f7812 */ /* 0x000fe200078ec0ff */
[----:B------:R-:W-:Y:S01]  /*e610*/  FFMA.FTZ R32, R12, R16, -R5 ;  /* 0x000000100c207223 */ /* 0x000fe20000010805 */
[----:B------:R-:W-:Y:S01]  /*e620*/  LOP3.LUT R5, R14, 0xffff0000, RZ, 0xc0, !PT ;  /* 0xffff00000e057812 */ /* 0x000fe200078ec0ff */
[----:B------:R-:W-:Y:S01]  /*e630*/  FFMA.FTZ R16, R12, R36, R2 ;  /* 0x000000240c107223 */ /* 0x000fe20000010002 */
[----:B------:R-:W-:Y:S01]  /*e640*/  LOP3.LUT R12, R18, 0xffff0000, RZ, 0xc0, !PT ;  /* 0xffff0000120c7812 */ /* 0x000fe200078ec0ff */
[----:B------:R-:W-:Y:S01]  /*e650*/  FMUL.FTZ R2, R9, R37 ;  /* 0x0000002509027220 */ /* 0x000fe20000410000 */
[C---:B------:R-:W-:Y:S01]  /*e660*/  LOP3.LUT R18, R23.reuse, 0xffff0000, RZ, 0xc0, !PT ;  /* 0xffff000017127812 */ /* 0x040fe200078ec0ff */
[----:B------:R-:W-:-:S02]  /*e670*/  IMAD.U32 R36, R23, 0x10000, RZ ;  /* 0x0001000017247824 */ /* 0x000fc400078e00ff */
[-C--:B------:R-:W-:Y:S02]  /*e680*/  FMUL.FTZ R6, R9, R5.reuse ;  /* 0x0000000509067220 */ /* 0x080fe40000410000 */
[----:B------:R-:W-:Y:S02]  /*e690*/  IMAD.U32 R10, R28, 0x10000, RZ ;  /* 0x000100001c0a7824 */ /* 0x000fe400078e00ff */
[----:B------:R-:W-:Y:S02]  /*e6a0*/  FFMA.FTZ R8, R21, R5, -R2 ;  /* 0x0000000515087223 */ /* 0x000fe40000010802 */
[C---:B------:R-:W-:Y:S02]  /*e6b0*/  FMUL.FTZ R5, R4.reuse, R13 ;  /* 0x0000000d04057220 */ /* 0x040fe40000410000 */
[----:B------:R-:W-:Y:S01]  /*e6c0*/  FMUL.FTZ R2, R4, R12 ;  /* 0x0000000c04027220 */ /* 0x000fe20000410000 */
[----:B------:R-:W-:Y:S01]  /*e6d0*/  F2FP.BF16.PACK_AB R8, R8, R35 ;  /* 0x000000230808723e */ /* 0x000fe200000010ff */
[----:B------:R-:W-:-:S02]  /*e6e0*/  FMUL.FTZ R4, R3, R36 ;  /* 0x0000002403047220 */ /* 0x000fc40000410000 */
[----:B------:R-:W-:Y:S01]  /*e6f0*/  FFMA.FTZ R14, R21, R37, R6 ;  /* 0x00000025150e7223 */ /* 0x000fe20000010006 */
[----:B------:R-:W-:Y:S01]  /*e700*/  LOP3.LUT R6, R28, 0xffff0000, RZ, 0xc0, !PT ;  /* 0xffff00001c067812 */ /* 0x000fe200078ec0ff */
[----:B------:R-:W-:Y:S02]  /*e710*/  FMUL.FTZ R3, R3, R10 ;  /* 0x0000000a03037220 */ /* 0x000fe40000410000 */
[C---:B------:R-:W-:Y:S02]  /*e720*/  FFMA.FTZ R9, R19.reuse, R12, -R5 ;  /* 0x0000000c13097223 */ /* 0x040fe40000010805 */
[C---:B------:R-:W-:Y:S02]  /*e730*/  FFMA.FTZ R12, R20.reuse, R36, R3 ;  /* 0x00000024140c7223 */ /* 0x040fe40000010003 */
[----:B------:R-:W-:Y:S01]  /*e740*/  FFMA.FTZ R13, R19, R13, R2 ;  /* 0x0000000d130d7223 */ /* 0x000fe20000010002 */
[----:B------:R-:W-:Y:S01]  /*e750*/  F2FP.BF16.PACK_AB R9, R9, R33 ;  /* 0x000000210909723e */ /* 0x000fe200000010ff */
[----:B------:R-:W-:-:S02]  /*e760*/  FFMA.FTZ R10, R20, R10, -R4 ;  /* 0x0000000a140a7223 */ /* 0x000fc40000010804 */
[----:B------:R-:W-:Y:S02]  /*e770*/  FMUL.FTZ R5, R11, R18 ;  /* 0x000000120b057220 */ /* 0x000fe40000410000 */
[----:B------:R-:W-:Y:S02]  /*e780*/  FMUL.FTZ R3, R7, R17 ;  /* 0x0000001107037220 */ /* 0x000fe40000410000 */
[-C--:B------:R-:W-:Y:S02]  /*e790*/  FMUL.FTZ R4, R11, R6.reuse ;  /* 0x000000060b047220 */ /* 0x080fe40000410000 */
[-C--:B------:R-:W-:Y:S02]  /*e7a0*/  FMUL.FTZ R2, R7, R15.reuse ;  /* 0x0000000f07027220 */ /* 0x080fe40000410000 */
[----:B------:R-:W-:Y:S01]  /*e7b0*/  FFMA.FTZ R7, R27, R6, -R5 ;  /* 0x000000061b077223 */ /* 0x000fe20000010805 */
[----:B------:R-:W-:Y:S01]  /*e7c0*/  F2FP.BF16.PACK_AB R5, R13, R30 ;  /* 0x0000001e0d05723e */ /* 0x000fe200000010ff */
[----:B------:R-:W-:-:S02]  /*e7d0*/  FFMA.FTZ R3, R25, R15, -R3 ;  /* 0x0000000f19037223 */ /* 0x000fc40000010803 */
[----:B------:R-:W-:Y:S01]  /*e7e0*/  FFMA.FTZ R6, R27, R18, R4 ;  /* 0x000000121b067223 */ /* 0x000fe20000010004 */
[----:B------:R-:W-:Y:S01]  /*e7f0*/  F2FP.BF16.PACK_AB R10, R7, R10 ;  /* 0x0000000a070a723e */ /* 0x000fe200000010ff */
[----:B------:R-:W-:Y:S01]  /*e800*/  FFMA.FTZ R2, R25, R17, R2 ;  /* 0x0000001119027223 */ /* 0x000fe20000010002 */
[----:B------:R-:W-:Y:S02]  /*e810*/  F2FP.BF16.PACK_AB R11, R3, R32 ;  /* 0x00000020030b723e */ /* 0x000fe400000010ff */
[----:B------:R-:W-:Y:S02]  /*e820*/  F2FP.BF16.PACK_AB R4, R14, R34 ;  /* 0x000000220e04723e */ /* 0x000fe400000010ff */
[----:B------:R-:W-:Y:S01]  /*e830*/  F2FP.BF16.PACK_AB R6, R6, R12 ;  /* 0x0000000c0606723e */ /* 0x000fe200000010ff */
[----:B------:R1:W-:Y:S01]  /*e840*/  STS.128 [R31], R8 ;  /* 0x000000081f007388 */ /* 0x0003e20000000c00 */
[----:B------:R-:W-:-:S05]  /*e850*/  F2FP.BF16.PACK_AB R7, R2, R16 ;  /* 0x000000100207723e */ /* 0x000fca00000010ff */
[----:B------:R1:W-:Y:S02]  /*e860*/  STS.128 [R29+0x10080], R4 ;  /* 0x010080041d007388 */ /* 0x0003e40000000c00 */
.L_x_682:
[----:B------:R-:W-:Y:S05]  /*e870*/  BSYNC B0 ;  /* 0x0000000000007941 */ /* 0x000fea0003800000 */
.L_x_681:
[----:B------:R-:W-:-:S13]  /*e880*/  ISETP.GE.AND P0, PT, R138, c[0x0][0x27c], PT ;  /* 0x00009f008a007a0c */ /* 0x000fda0003f06270 */
[----:B------:R-:W-:Y:S05]  /*e890*/  @P0 BRA `(.L_x_680) ;  /* 0x000006e000000947 */ /* 0x000fea0003800000 */
[----:B------:R-:W-:Y:S01]  /*e8a0*/  IMAD.MOV.U32 R2, RZ, RZ, c[0x0][0x27c] ;  /* 0x00009f00ff027624 */ /* 0x000fe200078e00ff */
[----:B------:R-:W-:Y:S02]  /*e8b0*/  LEA.HI R3, R71, R138, RZ, 0x6 ;  /* 0x0000008a47037211 */ /* 0x000fe400078f30ff */
[----:B-1----:R-:W-:Y:S02]  /*e8c0*/  LOP3.LUT R4, R0, 0x38, R69, 0xf8, !PT ;  /* 0x0000003800047812 */ /* 0x002fe400078ef845 */
[----:B------:R-:W-:Y:S01]  /*e8d0*/  LEA.HI R2, R2, R39, RZ, 0x1d ;  /* 0x0000002702027211 */ /* 0x000fe200078fe8ff */
[----:B------:R-:W-:Y:S01]  /*e8e0*/  IMAD.SHL.U32 R3, R3, 0x80, RZ ;  /* 0x0000008003037824 */ /* 0x000fe200078e00ff */
[----:B------:R-:W-:Y:S02]  /*e8f0*/  LOP3.LUT R5, R4, R38, RZ, 0x3c, !PT ;  /* 0x0000002604057212 */ /* 0x000fe400078e3cff */
[----:B------:R-:W-:Y:S01]  /*e900*/  SHF.R.S32.HI R6, RZ, 0x1f, R2 ;  /* 0x0000001fff067819 */ /* 0x000fe20000011402 */
[----:B------:R-:W-:Y:S01]  /*e910*/  IMAD.SHL.U32 R4, R2, 0x8, RZ ;  /* 0x0000000802047824 */ /* 0x000fe200078e00ff */
[----:B------:R-:W-:-:S02]  /*e920*/  LOP3.LUT R3, R3, 0xffffe000, RZ, 0xc0, !PT ;  /* 0xffffe00003037812 */ /* 0x000fc400078ec0ff */
[----:B------:R-:W-:Y:S02]  /*e930*/  LEA.HI R2, R6, R2, RZ, 0x3 ;  /* 0x0000000206027211 */ /* 0x000fe400078f18ff */
[----:B------:R-:W-:Y:S02]  /*e940*/  LOP3.LUT R4, R0, 0x38, R4, 0xf8, !PT ;  /* 0x0000003800047812 */ /* 0x000fe400078ef804 */
[----:B------:R-:W-:Y:S01]  /*e950*/  IADD3 R0, R5, R3, R26 ;  /* 0x0000000305007210 */ /* 0x000fe20007ffe01a */
[----:B------:R-:W-:Y:S01]  /*e960*/  IMAD.SHL.U32 R2, R2, 0x400, RZ ;  /* 0x0000040002027824 */ /* 0x000fe200078e00ff */
[----:B------:R-:W-:Y:S02]  /*e970*/  LOP3.LUT R3, R4, R38, RZ, 0x3c, !PT ;  /* 0x0000002604037212 */ /* 0x000fe400078e3cff */
[----:B------:R-:W-:Y:S02]  /*e980*/  LEA R30, R0, 0x10080, 0x1 ;  /* 0x00010080001e7811 */ /* 0x000fe400078e08ff */
[----:B------:R-:W-:-:S02]  /*e990*/  LOP3.LUT R0, R2, 0x7fffe000, RZ, 0xc0, !PT ;  /* 0x7fffe00002007812 */ /* 0x000fc400078ec0ff */
[----:B------:R-:W-:Y:S01]  /*e9a0*/  SHF.R.U32.HI R12, RZ, 0x10, R59 ;  /* 0x00000010ff0c7819 */ /* 0x000fe2000001163b */
[----:B---3--:R-:W1:Y:S01]  /*e9b0*/  LDS.128 R8, [R30] ;  /* 0x000000001e087984 */ /* 0x008e620000000c00 */
[----:B------:R-:W-:Y:S02]  /*e9c0*/  IADD3 R0, R3, R0, R26 ;  /* 0x0000000003007210 */ /* 0x000fe40007ffe01a */
[----:B------:R-:W-:Y:S02]  /*e9d0*/  SHF.R.U64 R14, R52, 0x10, R53 ;  /* 0x00000010340e7819 */ /* 0x000fe40000001235 */
[----:B------:R-:W-:Y:S01]  /*e9e0*/  SHF.R.U64 R16, R54, 0x10, R55 ;  /* 0x0000001036107819 */ /* 0x000fe20000001237 */
[----:B------:R-:W-:Y:S01]  /*e9f0*/  IMAD.SHL.U32 R29, R0, 0x2, RZ ;  /* 0x00000002001d7824 */ /* 0x000fe200078e00ff */
[----:B------:R-:W-:Y:S02]  /*ea00*/  PRMT R24, R107, 0x5410, R12 ;  /* 0x000054106b187816 */ /* 0x000fe4000000000c */
[----:B------:R-:W-:-:S02]  /*ea10*/  SHF.R.U64 R0, R56, 0x10, R57 ;  /* 0x0000001038007819 */ /* 0x000fc40000001239 */
[----:B------:R-:W2:Y:S01]  /*ea20*/  LDS.128 R4, [R29+0x10080] ;  /* 0x010080001d047984 */ /* 0x000ea20000000c00 */
[----:B------:R-:W-:Y:S02]  /*ea30*/  PRMT R12, R103, 0x5432, R14 ;  /* 0x00005432670c7816 */ /* 0x000fe4000000000e */
[----:B------:R-:W-:Y:S02]  /*ea40*/  SHF.R.U32.HI R18, RZ, 0x10, R55 ;  /* 0x00000010ff127819 */ /* 0x000fe40000011637 */
[----:B------:R-:W-:Y:S01]  /*ea50*/  PRMT R23, R104, 0x5432, R16 ;  /* 0x0000543268177816 */ /* 0x000fe20000000010 */
[----:B------:R-:W-:Y:S01]  /*ea60*/  IMAD.U32 R31, R12, 0x10000, RZ ;  /* 0x000100000c1f7824 */ /* 0x000fe200078e00ff */
[----:B------:R-:W-:Y:S02]  /*ea70*/  PRMT R13, R105, 0x5432, R0 ;  /* 0x00005432690d7816 */ /* 0x000fe40000000000 */
[----:B------:R-:W-:Y:S02]  /*ea80*/  SHF.R.U32.HI R2, RZ, 0x10, R57 ;  /* 0x00000010ff027819 */ /* 0x000fe40000011639 */
[----:B------:R-:W-:-:S02]  /*ea90*/  SHF.R.U64 R3, R58, 0x10, R59 ;  /* 0x000000103a037819 */ /* 0x000fc4000000123b */
[----:B------:R-:W-:Y:S02]  /*eaa0*/  SHF.R.U32.HI R15, RZ, 0x10, R53 ;  /* 0x00000010ff0f7819 */ /* 0x000fe40000011635 */
[----:B------:R-:W-:Y:S02]  /*eab0*/  PRMT R22, R104, 0x5410, R18 ;  /* 0x0000541068167816 */ /* 0x000fe40000000012 */
[----:B------:R-:W-:Y:S02]  /*eac0*/  PRMT R21, R105, 0x5410, R2 ;  /* 0x0000541069157816 */ /* 0x000fe40000000002 */
[----:B------:R-:W-:Y:S02]  /*ead0*/  PRMT R27, R107, 0x5432, R3 ;  /* 0x000054326b1b7816 */ /* 0x000fe40000000003 */
[----:B------:R-:W-:Y:S02]  /*eae0*/  PRMT R17, R103, 0x5410, R15 ;  /* 0x0000541067117816 */ /* 0x000fe4000000000f */
[----:B------:R-:W-:-:S03]  /*eaf0*/  LOP3.LUT R28, R12, 0xffff0000, RZ, 0xc0, !PT ;  /* 0xffff00000c1c7812 */ /* 0x000fc600078ec0ff */
[----:B------:R-:W-:Y:S02]  /*eb00*/  IMAD.U32 R12, R17, 0x10000, RZ ;  /* 0x00010000110c7824 */ /* 0x000fe400078e00ff */
[C---:B-1----:R-:W-:Y:S01]  /*eb10*/  IMAD.U32 R14, R8.reuse, 0x10000, RZ ;  /* 0x00010000080e7824 */ /* 0x042fe200078e00ff */
[----:B------:R-:W-:Y:S01]  /*eb20*/  LOP3.LUT R16, R8, 0xffff0000, RZ, 0xc0, !PT ;  /* 0xffff000008107812 */ /* 0x000fe200078ec0ff */
[C---:B------:R-:W-:Y:S01]  /*eb30*/  IMAD.U32 R18, R11.reuse, 0x10000, RZ ;  /* 0x000100000b127824 */ /* 0x040fe200078e00ff */
[C---:B------:R-:W-:Y:S01]  /*eb40*/  LOP3.LUT R26, R10.reuse, 0xffff0000, RZ, 0xc0, !PT ;  /* 0xffff00000a1a7812 */ /* 0x040fe200078ec0ff */
[----:B------:R-:W-:Y:S01]  /*eb50*/  IMAD.U32 R20, R10, 0x10000, RZ ;  /* 0x000100000a147824 */ /* 0x000fe200078e00ff */
[----:B------:R-:W-:Y:S01]  /*eb60*/  LOP3.LUT R25, R11, 0xffff0000, RZ, 0xc0, !PT ;  /* 0xffff00000b197812 */ /* 0x000fe200078ec0ff */
[----:B------:R-:W-:Y:S01]  /*eb70*/  IMAD.U32 R11, R13, 0x10000, RZ ;  /* 0x000100000d0b7824 */ /* 0x000fe200078e00ff */
[C---:B------:R-:W-:Y:S01]  /*eb80*/  LOP3.LUT R19, R9.reuse, 0xffff0000, RZ, 0xc0, !PT ;  /* 0xffff000009137812 */ /* 0x040fe200078ec0ff */
[----:B------:R-:W-:-:S02]  /*eb90*/  IMAD.U32 R15, R9, 0x10000, RZ ;  /* 0x00010000090f7824 */ /* 0x000fc400078e00ff */
[----:B--2---:R-:W-:Y:S01]  /*eba0*/  IMAD.U32 R8, R4, 0x10000, RZ ;  /* 0x0001000004087824 */ /* 0x004fe200078e00ff */
[C---:B------:R-:W-:Y:S01]  /*ebb0*/  LOP3.LUT R2, R5.reuse, 0xffff0000, RZ, 0xc0, !PT ;  /* 0xffff000005027812 */ /* 0x040fe200078ec0ff */
[----:B------:R-:W-:Y:S01]  /*ebc0*/  IMAD.U32 R3, R5, 0x10000, RZ ;  /* 0x0001000005037824 */ /* 0x000fe200078e00ff */
[----:B------:R-:W-:Y:S01]  /*ebd0*/  LOP3.LUT R9, R6, 0xffff0000, RZ, 0xc0, !PT ;  /* 0xffff000006097812 */ /* 0x000fe200078ec0ff */
[----:B------:R-:W-:Y:S01]  /*ebe0*/  FMUL.FTZ R10, R8, R31 ;  /* 0x0000001f080a7220 */ /* 0x000fe20000410000 */
[----:B------:R-:W-:Y:S01]  /*ebf0*/  LOP3.LUT R4, R4, 0xffff0000, RZ, 0xc0, !PT ;  /* 0xffff000004047812 */ /* 0x000fe200078ec0ff */
[----:B------:R-:W-:Y:S01]  /*ec00*/  IMAD.U32 R5, R6, 0x10000, RZ ;  /* 0x0001000006057824 */ /* 0x000fe200078e00ff */
[C---:B------:R-:W-:Y:S01]  /*ec10*/  LOP3.LUT R6, R7.reuse, 0xffff0000, RZ, 0xc0, !PT ;  /* 0xffff000007067812 */ /* 0x040fe200078ec0ff */
[----:B------:R-:W-:Y:S02]  /*ec20*/  IMAD.U32 R0, R7, 0x10000, RZ ;  /* 0x0001000007007824 */ /* 0x000fe400078e00ff */
[-C--:B------:R-:W-:Y:S01]  /*ec30*/  FFMA.FTZ R32, R14, R11.reuse, -R10 ;  /* 0x0000000b0e207223 */ /* 0x080fe2000001080a */
[----:B------:R-:W-:Y:S01]  /*ec40*/  LOP3.LUT R10, R13, 0xffff0000, RZ, 0xc0, !PT ;  /* 0xffff00000d0a7812 */ /* 0x000fe200078ec0ff */
[----:B------:R-:W-:-:S02]  /*ec50*/  FMUL.FTZ R7, R8, R11 ;  /* 0x0000000b08077220 */ /* 0x000fc40000410000 */
[----:B------:R-:W-:Y:S02]  /*ec60*/  IMAD.U32 R11, R21, 0x10000, RZ ;  /* 0x00010000150b7824 */ /* 0x000fe400078e00ff */
[----:B------:R-:W-:Y:S02]  /*ec70*/  FFMA.FTZ R31, R14, R31, R7 ;  /* 0x0000001f0e1f7223 */ /* 0x000fe40000010007 */
[C---:B------:R-:W-:Y:S02]  /*ec80*/  FMUL.FTZ R8, R4.reuse, R28 ;  /* 0x0000001c04087220 */ /* 0x040fe40000410000 */
[----:B------:R-:W-:Y:S02]  /*ec90*/  FMUL.FTZ R7, R4, R10 ;  /* 0x0000000a04077220 */ /* 0x000fe40000410000 */
[C---:B------:R-:W-:Y:S02]  /*eca0*/  FMUL.FTZ R4, R3.reuse, R12 ;  /* 0x0000000c03047220 */ /* 0x040fe40000410000 */
[----:B------:R-:W-:-:S02]  /*ecb0*/  FMUL.FTZ R3, R3, R11 ;  /* 0x0000000b03037220 */ /* 0x000fc40000410000 */
[----:B------:R-:W-:Y:S02]  /*ecc0*/  IMAD.U32 R13, R22, 0x10000, RZ ;  /* 0x00010000160d7824 */ /* 0x000fe400078e00ff */
[C---:B------:R-:W-:Y:S01]  /*ecd0*/  FFMA.FTZ R8, R16.reuse, R10, -R8 ;  /* 0x0000000a10087223 */ /* 0x040fe20000010808 */
[----:B------:R-:W-:Y:S01]  /*ece0*/  LOP3.LUT R10, R21, 0xffff0000, RZ, 0xc0, !PT ;  /* 0xffff0000150a7812 */ /* 0x000fe200078ec0ff */
[----:B------:R-:W-:Y:S02]  /*ecf0*/  FFMA.FTZ R28, R16, R28, R7 ;  /* 0x0000001c101c7223 */ /* 0x000fe40000010007 */
[----:B------:R-:W-:Y:S01]  /*ed00*/  FFMA.FTZ R16, R15, R11, -R4 ;  /* 0x0000000b0f107223 */ /* 0x000fe20000010804 */
[----:B------:R-:W-:Y:S01]  /*ed10*/  LOP3.LUT R11, R17, 0xffff0000, RZ, 0xc0, !PT ;  /* 0xffff0000110b7812 */ /* 0x000fe200078ec0ff */
[----:B------:R-:W-:Y:S01]  /*ed20*/  FFMA.FTZ R15, R15, R12, R3 ;  /* 0x0000000c0f0f7223 */ /* 0x000fe20000010003 */
[----:B------:R-:W-:Y:S01]  /*ed30*/  LOP3.LUT R17, R27, 0xffff0000, RZ, 0xc0, !PT ;  /* 0xffff00001b117812 */ /* 0x000fe200078ec0ff */
[----:B------:R-:W-:Y:S01]  /*ed40*/  IMAD.U32 R4, R24, 0x10000, RZ ;  /* 0x0001000018047824 */ /* 0x000fe200078e00ff */
[----:B------:R-:W-:Y:S01]  /*ed50*/  F2FP.BF16.PACK_AB R8, R8, R32 ;  /* 0x000000200808723e */ /* 0x000fe200000010ff */
[----:B------:R-:W-:-:S02]  /*ed60*/  FMUL.FTZ R3, R0, R13 ;  /* 0x0000000d00037220 */ /* 0x000fc40000410000 */
[-C--:B------:R-:W-:Y:S02]  /*ed70*/  FMUL.FTZ R0, R0, R4.reuse ;  /* 0x0000000400007220 */ /* 0x080fe40000410000 */
[----:B------:R-:W-:Y:S02]  /*ed80*/  FFMA.FTZ R14, R18, R4, -R3 ;  /* 0x00000004120e7223 */ /* 0x000fe40000010803 */
[C---:B------:R-:W-:Y:S02]  /*ed90*/  FMUL.FTZ R4, R2.reuse, R11 ;  /* 0x0000000b02047220 */ /* 0x040fe40000410000 */
[----:B------:R-:W-:Y:S02]  /*eda0*/  FMUL.FTZ R3, R2, R10 ;  /* 0x0000000a02037220 */ /* 0x000fe40000410000 */
[----:B------:R-:W-:Y:S02]  /*edb0*/  IMAD.U32 R21, R23, 0x10000, RZ ;  /* 0x0001000017157824 */ /* 0x000fe400078e00ff */
[----:B------:R-:W-:-:S02]  /*edc0*/  IMAD.U32 R7, R27, 0x10000, RZ ;  /* 0x000100001b077824 */ /* 0x000fc400078e00ff */
[C---:B------:R-:W-:Y:S02]  /*edd0*/  FFMA.FTZ R12, R19.reuse, R10, -R4 ;  /* 0x0000000a130c7223 */ /* 0x040fe40000010804 */
[----:B------:R-:W-:Y:S01]  /*ede0*/  FFMA.FTZ R11, R19, R11, R3 ;  /* 0x0000000b130b7223 */ /* 0x000fe20000010003 */
[----:B------:R-:W-:Y:S01]  /*edf0*/  LOP3.LUT R19, R23, 0xffff0000, RZ, 0xc0, !PT ;  /* 0xffff000017137812 */ /* 0x000fe200078ec0ff */
[----:B------:R-:W-:Y:S01]  /*ee00*/  FFMA.FTZ R13, R18, R13, R0 ;  /* 0x0000000d120d7223 */ /* 0x000fe20000010000 */
[----:B------:R-:W-:Y:S01]  /*ee10*/  LOP3.LUT R18, R22, 0xffff0000, RZ, 0xc0, !PT ;  /* 0xffff000016127812 */ /* 0x000fe200078ec0ff */
[C---:B------:R-:W-:Y:S02]  /*ee20*/  FMUL.FTZ R2, R5.reuse, R21 ;  /* 0x0000001505027220 */ /* 0x040fe40000410000 */
[-C--:B------:R-:W-:Y:S01]  /*ee30*/  FMUL.FTZ R0, R5, R7.reuse ;  /* 0x0000000705007220 */ /* 0x080fe20000410000 */
[----:B------:R-:W-:Y:S01]  /*ee40*/  LOP3.LUT R5, R24, 0xffff0000, RZ, 0xc0, !PT ;  /* 0xffff000018057812 */ /* 0x000fe200078ec0ff */
[----:B------:R-:W-:-:S02]  /*ee50*/  FFMA.FTZ R10, R20, R7, -R2 ;  /* 0x00000007140a7223 */ /* 0x000fc40000010802 */
[C---:B------:R-:W-:Y:S02]  /*ee60*/  FMUL.FTZ R4, R9.reuse, R19 ;  /* 0x0000001309047220 */ /* 0x040fe40000410000 */
[----:B------:R-:W-:Y:S02]  /*ee70*/  FFMA.FTZ R7, R20, R21, R0 ;  /* 0x0000001514077223 */ /* 0x000fe40000010000 */
[----:B------:R-:W-:Y:S01]  /*ee80*/  FMUL.FTZ R3, R9, R17 ;  /* 0x0000001109037220 */ /* 0x000fe20000410000 */
[----:B------:R-:W-:Y:S01]  /*ee90*/  F2FP.BF16.PACK_AB R9, R12, R16 ;  /* 0x000000100c09723e */ /* 0x000fe200000010ff */
[C---:B------:R-:W-:Y:S02]  /*eea0*/  FMUL.FTZ R2, R6.reuse, R18 ;  /* 0x0000001206027220 */ /* 0x040fe40000410000 */
[----:B------:R-:W-:Y:S02]  /*eeb0*/  FMUL.FTZ R0, R6, R5 ;  /* 0x0000000506007220 */ /* 0x000fe40000410000 */
[----:B------:R-:W-:Y:S01]  /*eec0*/  FFMA.FTZ R6, R26, R17, -R4 ;  /* 0x000000111a067223 */ /* 0x000fe20000010804 */
[----:B------:R-:W-:Y:S01]  /*eed0*/  F2FP.BF16.PACK_AB R4, R28, R31 ;  /* 0x0000001f1c04723e */ /* 0x000fe200000010ff */
[----:B------:R-:W-:-:S02]  /*eee0*/  FFMA.FTZ R3, R26, R19, R3 ;  /* 0x000000131a037223 */ /* 0x000fc40000010003 */
[----:B------:R-:W-:Y:S01]  /*eef0*/  FFMA.FTZ R2, R25, R5, -R2 ;  /* 0x0000000519027223 */ /* 0x000fe20000010802 */
[----:B------:R-:W-:Y:S01]  /*ef00*/  F2FP.BF16.PACK_AB R5, R11, R15 ;  /* 0x0000000f0b05723e */ /* 0x000fe200000010ff */
[----:B------:R-:W-:Y:S01]  /*ef10*/  FFMA.FTZ R0, R25, R18, R0 ;  /* 0x0000001219007223 */ /* 0x000fe20000010000 */
[----:B------:R-:W-:Y:S02]  /*ef20*/  F2FP.BF16.PACK_AB R10, R6, R10 ;  /* 0x0000000a060a723e */ /* 0x000fe400000010ff */
[----:B------:R-:W-:Y:S02]  /*ef30*/  F2FP.BF16.PACK_AB R6, R3, R7 ;  /* 0x000000070306723e */ /* 0x000fe400000010ff */
[----:B------:R-:W-:Y:S02]  /*ef40*/  F2FP.BF16.PACK_AB R11, R2, R14 ;  /* 0x0000000e020b723e */ /* 0x000fe400000010ff */
[----:B------:R-:W-:-:S03]  /*ef50*/  F2FP.BF16.PACK_AB R7, R0, R13 ;  /* 0x0000000d0007723e */ /* 0x000fc600000010ff */
[----:B------:R1:W-:Y:S04]  /*ef60*/  STS.128 [R30], R8 ;  /* 0x000000081e007388 */ /* 0x0003e80000000c00 */
[----:B------:R1:W-:Y:S02]  /*ef70*/  STS.128 [R29+0x10080], R4 ;  /* 0x010080041d007388 */ /* 0x0003e40000000c00 */
.L_x_680:
[----:B------:R-:W-:Y:S05]  /*ef80*/  BSYNC B1 ;  /* 0x0000000000017941 */ /* 0x000fea0003800000 */
.L_x_679:
        /* <DEDUP_REMOVED lines=120> */
.L_x_686:
[----:B------:R-:W-:Y:S05]  /*f710*/  BSYNC B0 ;  /* 0x0000000000007941 */ /* 0x000fea0003800000 */
.L_x_685:
        /* <DEDUP_REMOVED lines=112> */
.L_x_684:
[----:B------:R-:W-:Y:S05]  /*fe20*/  BSYNC B1 ;  /* 0x0000000000017941 */ /* 0x000fea0003800000 */
.L_x_683:
[----:B------:R-:W-:-:S04]  /*fe30*/  IADD3 R2, R214, 0x60, RZ ;  /* 0x00000060d6027810 */ /* 0x000fc80007ffe0ff */
        /* <DEDUP_REMOVED lines=118> */
.L_x_688:
[----:B------:R-:W-:Y:S05]  /*105a0*/  BSYNC B0 ;  /* 0x0000000000007941 */ /* 0x000fea0003800000 */
.L_x_687:
        /* <DEDUP_REMOVED lines=18> */
[----:B------:R-:W-:Y:S01]  /*106d0*/  SHF.R.U64 R13, R88, 0x10, R89 ;  /* 0x00000010580d7819 */ /* 0x000fe20000001259 */
[----:B---3--:R-:W1:Y:S01]  /*106e0*/  LDS.128 R8, [R30] ;  /* 0x000000001e087984 */ /* 0x008e620000000c00 */
[----:B------:R-:W-:Y:S02]  /*106f0*/  IADD3 R0, R3, R0, R26 ;  /* 0x0000000003007210 */ /* 0x000fe40007ffe01a */
[--C-:B------:R-:W-:Y:S02]  /*10700*/  SHF.R.U64 R16, R90, 0x10, R91.reuse ;  /* 0x000000105a107819 */ /* 0x100fe4000000125b */
[----:B------:R-:W-:Y:S01]  /*10710*/  SHF.R.U32.HI R19, RZ, 0x10, R91 ;  /* 0x00000010ff137819 */ /* 0x000fe2000001165b */
[----:B------:R-:W-:Y:S01]  /*10720*/  IMAD.SHL.U32 R28, R0, 0x2, RZ ;  /* 0x00000002001c7824 */ /* 0x000fe200078e00ff */
[----:B------:R-:W-:Y:S02]  /*10730*/  SHF.R.U64 R0, R92, 0x10, R93 ;  /* 0x000000105c007819 */ /* 0x000fe4000000125d */
[----:B------:R-:W-:-:S02]  /*10740*/  PRMT R13, R124, 0x5432, R13 ;  /* 0x000054327c0d7816 */ /* 0x000fc4000000000d */
[----:B------:R-:W2:Y:S01]  /*10750*/  LDS.128 R4, [R28+0x10080] ;  /* 0x010080001c047984 */ /* 0x000ea20000000c00 */
[----:B------:R-:W-:Y:S02]  /*10760*/  PRMT R15, R126, 0x5432, R0 ;  /* 0x000054327e0f7816 */ /* 0x000fe40000000000 */
[----:B------:R-:W-:Y:S01]  /*10770*/  SHF.R.U32.HI R12, RZ, 0x10, R95 ;  /* 0x00000010ff0c7819 */ /* 0x000fe2000001165f */
[----:B------:R-:W-:Y:S01]  /*10780*/  IMAD.U32 R31, R13, 0x10000, RZ ;  /* 0x000100000d1f7824 */ /* 0x000fe200078e00ff */
[----:B------:R-:W-:Y:S01]  /*10790*/  SHF.R.U32.HI R14, RZ, 0x10, R89 ;  /* 0x00000010ff0e7819 */ /* 0x000fe20000011659 */
[----:B------:R-:W-:Y:S01]  /*107a0*/  IMAD.U32 R29, R15, 0x10000, RZ ;  /* 0x000100000f1d7824 */ /* 0x000fe200078e00ff */
[C---:B------:R-:W-:Y:S02]  /*107b0*/  PRMT R23, R125.reuse, 0x5432, R16 ;  /* 0x000054327d177816 */ /* 0x040fe40000000010 */
[----:B------:R-:W-:Y:S02]  /*107c0*/  PRMT R22, R125, 0x5410, R19 ;  /* 0x000054107d167816 */ /* 0x000fe40000000013 */
[----:B------:R-:W-:-:S02]  /*107d0*/  SHF.R.U64 R3, R94, 0x10, R95 ;  /* 0x000000105e037819 */ /* 0x000fc4000000125f */
[----:B------:R-:W-:Y:S01]  /*107e0*/  SHF.R.U32.HI R2, RZ, 0x10, R93 ;  /* 0x00000010ff027819 */ /* 0x000fe2000001165d */
[----:B------:R-:W-:Y:S01]  /*107f0*/  IMAD.U32 R35, R22, 0x10000, RZ ;  /* 0x0001000016237824 */ /* 0x000fe200078e00ff */
[C---:B------:R-:W-:Y:S02]  /*10800*/  PRMT R24, R127.reuse, 0x5410, R12 ;  /* 0x000054107f187816 */ /* 0x040fe4000000000c */
[----:B------:R-:W-:Y:S02]  /*10810*/  PRMT R17, R124, 0x5410, R14 ;  /* 0x000054107c117816 */ /* 0x000fe4000000000e */
[----:B------:R-:W-:Y:S02]  /*10820*/  PRMT R27, R127, 0x5432, R3 ;  /* 0x000054327f1b7816 */ /* 0x000fe40000000003 */
[----:B------:R-:W-:Y:S01]  /*10830*/  PRMT R18, R126, 0x5410, R2 ;  /* 0x000054107e127816 */ /* 0x000fe20000000002 */
[----:B------:R-:W-:Y:S01]  /*10840*/  IMAD.U32 R36, R17, 0x10000, RZ ;  /* 0x0001000011247824 */ /* 0x000fe200078e00ff */
[----:B------:R-:W-:Y:S01]  /*10850*/  LOP3.LUT R13, R13, 0xffff0000, RZ, 0xc0, !PT ;  /* 0xffff00000d0d7812 */ /* 0x000fe200078ec0ff */
[C---:B-1----:R-:W-:Y:S01]  /*10860*/  IMAD.U32 R16, R9.reuse, 0x10000, RZ ;  /* 0x0001000009107824 */ /* 0x042fe200078e00ff */
[----:B------:R-:W-:Y:S01]  /*10870*/  LOP3.LUT R19, R9, 0xffff0000, RZ, 0xc0, !PT ;  /* 0xffff000009137812 */ /* 0x000fe200078ec0ff */
[C---:B------:R-:W-:Y:S01]  /*10880*/  IMAD.U32 R14, R8.reuse, 0x10000, RZ ;  /* 0x00010000080e7824 */ /* 0x040fe200078e00ff */
[----:B------:R-:W-:Y:S01]  /*10890*/  LOP3.LUT R21, R8, 0xffff0000, RZ, 0xc0, !PT ;  /* 0xffff000008157812 */ /* 0x000fe200078ec0ff */
[C---:B------:R-:W-:Y:S01]  /*108a0*/  IMAD.U32 R12, R11.reuse, 0x10000, RZ ;  /* 0x000100000b0c7824 */ /* 0x040fe200078e00ff */
[----:B------:R-:W-:Y:S01]  /*108b0*/  LOP3.LUT R25, R11, 0xffff0000, RZ, 0xc0, !PT ;  /* 0xffff00000b197812 */ /* 0x000fe200078ec0ff */
[C---:B------:R-:W-:Y:S01]  /*108c0*/  IMAD.U32 R20, R10.reuse, 0x10000, RZ ;  /* 0x000100000a147824 */ /* 0x040fe200078e00ff */
[----:B------:R-:W-:Y:S01]  /*108d0*/  LOP3.LUT R26, R10, 0xffff0000, RZ, 0xc0, !PT ;  /* 0xffff00000a1a7812 */ /* 0x000fe200078ec0ff */
[----:B--2---:R-:W-:Y:S01]  /*108e0*/  IMAD.U32 R9, R4, 0x10000, RZ ;  /* 0x0001000004097824 */ /* 0x004fe200078e00ff */
[C---:B------:R-:W-:Y:S01]  /*108f0*/  LOP3.LUT R3, R5.reuse, 0xffff0000, RZ, 0xc0, !PT ;  /* 0xffff000005037812 */ /* 0x040fe200078ec0ff */
[----:B------:R-:W-:Y:S01]  /*10900*/  IMAD.U32 R8, R5, 0x10000, RZ ;  /* 0x0001000005087824 */ /* 0x000fe200078e00ff */
[----:B------:R-:W-:Y:S01]  /*10910*/  LOP3.LUT R10, R6, 0xffff0000, RZ, 0xc0, !PT ;  /* 0xffff0000060a7812 */ /* 0x000fe200078ec0ff */
[C---:B------:R-:W-:Y:S01]  /*10920*/  FMUL.FTZ R11, R9.reuse, R31 ;  /* 0x0000001f090b7220 */ /* 0x040fe20000410000 */
[----:B------:R-:W-:Y:S01]  /*10930*/  LOP3.LUT R4, R4, 0xffff0000, RZ, 0xc0, !PT ;  /* 0xffff000004047812 */ /* 0x000fe200078ec0ff */
[----:B------:R-:W-:-:S02]  /*10940*/  FMUL.FTZ R5, R9, R29 ;  /* 0x0000001d09057220 */ /* 0x000fc40000410000 */
[----:B------:R-:W-:Y:S02]  /*10950*/  FFMA.FTZ R34, R14, R29, -R11 ;  /* 0x0000001d0e227223 */ /* 0x000fe4000001080b */
[C---:B------:R-:W-:Y:S02]  /*10960*/  IMAD.U32 R0, R7.reuse, 0x10000, RZ ;  /* 0x0001000007007824 */ /* 0x040fe400078e00ff */
[----:B------:R-:W-:Y:S02]  /*10970*/  IMAD.U32 R11, R18, 0x10000, RZ ;  /* 0x00010000120b7824 */ /* 0x000fe400078e00ff */
[----:B------:R-:W-:Y:S02]  /*10980*/  FFMA.FTZ R33, R14, R31, R5 ;  /* 0x0000001f0e217223 */ /* 0x000fe40000010005 */
[----:B------:R-:W-:Y:S02]  /*10990*/  IMAD.U32 R14, R24, 0x10000, RZ ;  /* 0x00010000180e7824 */ /* 0x000fe400078e00ff */
[----:B------:R-:W-:Y:S01]  /*109a0*/  IMAD.U32 R2, R6, 0x10000, RZ ;  /* 0x0001000006027824 */ /* 0x000fe200078e00ff */
[----:B------:R-:W-:Y:S01]  /*109b0*/  LOP3.LUT R6, R7, 0xffff0000, RZ, 0xc0, !PT ;  /* 0xffff000007067812 */ /* 0x000fe200078ec0ff */
[----:B------:R-:W-:-:S02]  /*109c0*/  FMUL.FTZ R9, R8, R36 ;  /* 0x0000002408097220 */ /* 0x000fc40000410000 */
[----:B------:R-:W-:Y:S02]  /*109d0*/  FMUL.FTZ R7, R8, R11 ;  /* 0x0000000b08077220 */ /* 0x000fe40000410000 */
[C---:B------:R-:W-:Y:S02]  /*109e0*/  FMUL.FTZ R5, R0.reuse, R35 ;  /* 0x0000002300057220 */ /* 0x040fe40000410000 */
[----:B------:R-:W-:Y:S02]  /*109f0*/  FMUL.FTZ R0, R0, R14 ;  /* 0x0000000e00007220 */ /* 0x000fe40000410000 */
[C---:B------:R-:W-:Y:S01]  /*10a00*/  FFMA.FTZ R32, R16.reuse, R11, -R9 ;  /* 0x0000000b10207223 */ /* 0x040fe20000010809 */
[----:B------:R-:W-:Y:S01]  /*10a10*/  LOP3.LUT R11, R17, 0xffff0000, RZ, 0xc0, !PT ;  /* 0xffff0000110b7812 */ /* 0x000fe200078ec0ff */
[----:B------:R-:W-:Y:S01]  /*10a20*/  FFMA.FTZ R29, R16, R36, R7 ;  /* 0x00000024101d7223 */ /* 0x000fe20000010007 */
[----:B------:R-:W-:Y:S01]  /*10a30*/  LOP3.LUT R7, R15, 0xffff0000, RZ, 0xc0, !PT ;  /* 0xffff00000f077812 */ /* 0x000fe200078ec0ff */
[----:B------:R-:W-:Y:S01]  /*10a40*/  FFMA.FTZ R16, R12, R35, R0 ;  /* 0x000000230c107223 */ /* 0x000fe20000010000 */
[----:B------:R-:W-:Y:S01]  /*10a50*/  LOP3.LUT R9, R18, 0xffff0000, RZ, 0xc0, !PT ;  /* 0xffff000012097812 */ /* 0x000fe200078ec0ff */
[----:B------:R-:W-:Y:S01]  /*10a60*/  FMUL.FTZ R0, R4, R13 ;  /* 0x0000000d04007220 */ /* 0x000fe20000410000 */
[----:B------:R-:W-:Y:S01]  /*10a70*/  LOP3.LUT R17, R23, 0xffff0000, RZ, 0xc0, !PT ;  /* 0xffff000017117812 */ /* 0x000fe200078ec0ff */
[----:B------:R-:W-:Y:S01]  /*10a80*/  FFMA.FTZ R31, R12, R14, -R5 ;  /* 0x0000000e0c1f7223 */ /* 0x000fe20000010805 */
[----:B------:R-:W-:Y:S01]  /*10a90*/  LOP3.LUT R14, R27, 0xffff0000, RZ, 0xc0, !PT ;  /* 0xffff00001b0e7812 */ /* 0x000fe200078ec0ff */
[-C--:B------:R-:W-:Y:S01]  /*10aa0*/  FMUL.FTZ R5, R4, R7.reuse ;  /* 0x0000000704057220 */ /* 0x080fe20000410000 */
[----:B------:R-:W-:Y:S01]  /*10ab0*/  LOP3.LUT R15, R22, 0xffff0000, RZ, 0xc0, !PT ;  /* 0xffff0000160f7812 */ /* 0x000fe200078ec0ff */
[----:B------:R-:W-:-:S02]  /*10ac0*/  FFMA.FTZ R8, R21, R7, -R0 ;  /* 0x0000000715087223 */ /* 0x000fc40000010800 */
[----:B------:R-:W-:Y:S02]  /*10ad0*/  IMAD.U32 R18, R23, 0x10000, RZ ;  /* 0x0001000017127824 */ /* 0x000fe400078e00ff */
[----:B------:R-:W-:Y:S01]  /*10ae0*/  IMAD.U32 R7, R27, 0x10000, RZ ;  /* 0x000100001b077824 */ /* 0x000fe200078e00ff */
[----:B------:R-:W-:Y:S01]  /*10af0*/  F2FP.BF16.PACK_AB R8, R8, R34 ;  /* 0x000000220808723e */ /* 0x000fe200000010ff */
[C---:B------:R-:W-:Y:S02]  /*10b00*/  FMUL.FTZ R4, R3.reuse, R11 ;  /* 0x0000000b03047220 */ /* 0x040fe40000410000 */
[----:B------:R-:W-:Y:S02]  /*10b10*/  FMUL.FTZ R3, R3, R9 ;  /* 0x0000000903037220 */ /* 0x000fe40000410000 */
[----:B------:R-:W-:Y:S02]  /*10b20*/  FMUL.FTZ R0, R2, R18 ;  /* 0x0000001202007220 */ /* 0x000fe40000410000 */
[----:B------:R-:W-:Y:S01]  /*10b30*/  FFMA.FTZ R12, R21, R13, R5 ;  /* 0x0000000d150c7223 */ /* 0x000fe20000010005 */
[----:B------:R-:W-:Y:S01]  /*10b40*/  LOP3.LUT R13, R24, 0xffff0000, RZ, 0xc0, !PT ;  /* 0xffff0000180d7812 */ /* 0x000fe200078ec0ff */
[----:B------:R-:W-:-:S02]  /*10b50*/  FMUL.FTZ R2, R2, R7 ;  /* 0x0000000702027220 */ /* 0x000fc40000410000 */
[C---:B------:R-:W-:Y:S02]  /*10b60*/  FFMA.FTZ R5, R19.reuse, R11, R3 ;  /* 0x0000000b13057223 */ /* 0x040fe40000010003 */
[----:B------:R-:W-:Y:S02]  /*10b70*/  FFMA.FTZ R9, R19, R9, -R4 ;  /* 0x0000000913097223 */ /* 0x000fe40000010804 */
[C---:B------:R-:W-:Y:S01]  /*10b80*/  FFMA.FTZ R11, R20.reuse, R7, -R0 ;  /* 0x00000007140b7223 */ /* 0x040fe20000010800 */
[----:B------:R-:W-:Y:S01]  /*10b90*/  F2FP.BF16.PACK_AB R5, R5, R29 ;  /* 0x0000001d0505723e */ /* 0x000fe200000010ff */
[----:B------:R-:W-:Y:S01]  /*10ba0*/  FFMA.FTZ R7, R20, R18, R2 ;  /* 0x0000001214077223 */ /* 0x000fe20000010002 */
[----:B------:R-:W-:Y:S01]  /*10bb0*/  F2FP.BF16.PACK_AB R9, R9, R32 ;  /* 0x000000200909723e */ /* 0x000fe200000010ff */
[C---:B------:R-:W-:Y:S02]  /*10bc0*/  FMUL.FTZ R4, R10.reuse, R17 ;  /* 0x000000110a047220 */ /* 0x040fe40000410000 */
[----:B------:R-:W-:-:S02]  /*10bd0*/  FMUL.FTZ R3, R10, R14 ;  /* 0x0000000e0a037220 */ /* 0x000fc40000410000 */
        /* <DEDUP_REMOVED lines=11> */
[----:B------:R1:W-:Y:S04]  /*10c90*/  STS.128 [R30], R8 ;  /* 0x000000081e007388 */ /* 0x0003e80000000c00 */
[----:B------:R1:W-:Y:S02]  /*10ca0*/  STS.128 [R28+0x10080], R4 ;  /* 0x010080041c007388 */ /* 0x0003e40000000c00 */
.L_x_660:
[----:B------:R-:W-:Y:S05]  /*10cb0*/  BSYNC B2 ;  /* 0x0000000000027941 */ /* 0x000fea0003800000 */
.L_x_626:
[----:B------:R-:W-:Y:S01]  /*10cc0*/  R2P PR, R237, 0x6 ;  /* 0x00000006ed007804 */ /* 0x000fe20000000000 */
[----:B------:R-:W-:Y:S01]  /*10cd0*/  IMAD R0, R129, c[0x0][0x208], RZ ;  /* 0x0000820081007a24 */ /* 0x000fe200078e02ff */
[----:B------:R-:W-:Y:S01]  /*10ce0*/  IADD3 R187, R178, 0x20, RZ ;  /* 0x00000020b2bb7810 */ /* 0x000fe20007ffe0ff */
[----:B------:R-:W-:Y:S01]  /*10cf0*/  IMAD.WIDE.U32 R2, R106, c[0x0][0x208], RZ ;  /* 0x000082006a027a25 */ /* 0x000fe200078e00ff */
[----:B------:R-:W-:-:S04]  /*10d00*/  DEPBAR.LE SB0, 0x0 ;  /* 0x000080000000791a */ /* 0x000fc80000000000 */
[----:B------:R-:W-:Y:S01]  /*10d10*/  IMAD R0, R106, c[0x0][0x20c], R0 ;  /* 0x000083006a007a24 */ /* 0x000fe200078e0200 */
[----:B------:R-:W-:Y:S01]  /*10d20*/  BAR.SYNC.DEFER_BLOCKING 0x0 ;  /* 0x0000000000007b1d */ /* 0x000fe20000010000 */
[----:B------:R-:W-:Y:S01]  /*10d30*/  IMAD.IADD R66, R212, 0x1, -R122 ;  /* 0x00000001d4427824 */ /* 0x000fe200078e0a7a */
[----:B------:R-:W-:Y:S01]  /*10d40*/  ISETP.NE.AND P3, PT, R131, 0x1, PT ;  /* 0x000000018300780c */ /* 0x000fe20003f65270 */
[----:B------:R-:W-:Y:S01]  /*10d50*/  IMAD.IADD R3, R3, 0x1, R0 ;  /* 0x0000000103037824 */ /* 0x000fe200078e0200 */
[----:B------:R-:W-:Y:S02]  /*10d60*/  @P1 IADD3 R187, R178, -0x20, RZ ;  /* 0xffffffe0b2bb1810 */ /* 0x000fe40007ffe0ff */
[----:B------:R-:W-:Y:S01]  /*10d70*/  ISETP.GT.AND P1, PT, R106, R209, PT ;  /* 0x000000d16a00720c */ /* 0x000fe20003f24270 */
[----:B------:R-:W-:Y:S01]  /*10d80*/  ULDC UR4, c[0x0][0x324] ;  /* 0x0000c90000047ab9 */ /* 0x000fe20000000800 */
[----:B------:R-:W-:Y:S01]  /*10d90*/  LEA R0, P0, R2, R222, 0x5 ;  /* 0x000000de02007211 */ /* 0x000fe200078028ff */
[----:B------:R-:W-:Y:S01]  /*10da0*/  ULOP3.LUT UR4, URZ, UR4, URZ, 0x33, !UPT ;  /* 0x000000043f047292 */ /* 0x000fe2000f8e333f */
[----:B------:R-:W-:-:S02]  /*10db0*/  IADD3 R188, R187, 0x3000, RZ ;  /* 0x00003000bbbc7810 */ /* 0x000fc40007ffe0ff */
[----:B------:R-:W-:Y:S02]  /*10dc0*/  LEA.HI.X R3, R2, R224, R3, 0x5, P0 ;  /* 0x000000e002037211 */ /* 0x000fe400000f2c03 */
[C---:B------:R-:W-:Y:S02]  /*10dd0*/  LEA R2, P0, R0.reuse, c[0x0][0x1f8], 0x1 ;  /* 0x00007e0000027a11 */ /* 0x040fe400078008ff */
[C---:B------:R-:W-:Y:S02]  /*10de0*/  IADD3 R194, R187.reuse, 0x3800, RZ ;  /* 0x00003800bbc27810 */ /* 0x040fe40007ffe0ff */
[----:B------:R-:W-:Y:S02]  /*10df0*/  LEA.HI.X R3, R0, c[0x0][0x1fc], R3, 0x1, P0 ;  /* 0x00007f0000037a11 */ /* 0x000fe400000f0c03 */
[----:B------:R-:W-:Y:S02]  /*10e00*/  @P1 IADD3 R0, R236, -0x2, RZ ;  /* 0xfffffffeec001810 */ /* 0x000fe40007ffe0ff */
[----:B------:R-:W-:-:S02]  /*10e10*/  IADD3 R193, R187, 0x2000, RZ ;  /* 0x00002000bbc17810 */ /* 0x000fc40007ffe0ff */
[----:B-1----:R-:W-:Y:S01]  /*10e20*/  @P1 SHF.R.S32.HI R4, RZ, 0x1f, R0 ;  /* 0x0000001fff041819 */ /* 0x002fe20000011400 */
[----:B------:R-:W-:Y:S01]  /*10e30*/  LDSM.16.M88.4 R20, [R178] ;  /* 0x00000000b214783b */ /* 0x000fe20000000200 */
[C---:B------:R-:W-:Y:S02]  /*10e40*/  IADD3 R192, R187.reuse, 0x2800, RZ ;  /* 0x00002800bbc07810 */ /* 0x040fe40007ffe0ff */
[C---:B------:R-:W-:Y:S01]  /*10e50*/  IADD3 R191, R187.reuse, 0x1000, RZ ;  /* 0x00001000bbbf7810 */ /* 0x040fe20007ffe0ff */
[----:B------:R-:W-:Y:S01]  /*10e60*/  @P1 IMAD R4, R4, c[0x0][0x1e0], RZ ;  /* 0x0000780004041a24 */ /* 0x000fe200078e02ff */
[----:B------:R-:W-:Y:S01]  /*10e70*/  LDSM.16.M88.4 R36, [R178+0x800] ;  /* 0x00080000b224783b */ /* 0x000fe20000000200 */
[C---:B------:R-:W-:Y:S02]  /*10e80*/  IADD3 R190, R187.reuse, 0x1800, RZ ;  /* 0x00001800bbbe7810 */ /* 0x040fe40007ffe0ff */
[C---:B------:R-:W-:Y:S01]  /*10e90*/  @P1 IMAD R6, R0.reuse, c[0x0][0x1e4], R4 ;  /* 0x0000790000061a24 */ /* 0x040fe200078e0204 */
[----:B------:R-:W-:Y:S01]  /*10ea0*/  LDSM.16.M88.4 R12, [R184] ;  /* 0x00000000b80c783b */ /* 0x000fe20000000200 */
[----:B------:R-:W-:Y:S01]  /*10eb0*/  @P1 IMAD.WIDE.U32 R4, R0, c[0x0][0x1e0], RZ ;  /* 0x0000780000041a25 */ /* 0x000fe200078e00ff */
[----:B------:R-:W-:-:S02]  /*10ec0*/  IADD3 R189, R187, 0x800, RZ ;  /* 0x00000800bbbd7810 */ /* 0x000fc40007ffe0ff */
[----:B------:R-:W-:Y:S01]  /*10ed0*/  LDSM.16.M88.4 R28, [R187] ;  /* 0x00000000bb1c783b */ /* 0x000fe20000000200 */
[----:B------:R-:W-:Y:S01]  /*10ee0*/  @P1 IMAD.IADD R0, R5, 0x1, R6 ;  /* 0x0000000105001824 */ /* 0x000fe200078e0206 */
[C---:B------:R-:W-:Y:S02]  /*10ef0*/  @P1 LEA R8, P0, R4.reuse, R220, 0x5 ;  /* 0x000000dc04081211 */ /* 0x040fe400078028ff */
[----:B------:R-:W-:Y:S02]  /*10f00*/  LDSM.16.M88.4 R52, [R187+0x800] ;  /* 0x00080000bb34783b */ /* 0x000fe40000000200 */
[----:B------:R-:W-:Y:S01]  /*10f10*/  @P1 LEA.HI.X R9, R4, R219, R0, 0x5, P0 ;  /* 0x000000db04091211 */ /* 0x000fe200000f2c00 */
[----:B------:R-:W-:Y:S01]  /*10f20*/  IMAD.MOV.U32 R0, RZ, RZ, 0x40 ;  /* 0x00000040ff007424 */ /* 0x000fe200078e00ff */
[----:B------:R-:W-:Y:S02]  /*10f30*/  LOP3.LUT R4, R123, 0x1, RZ, 0xc0, !PT ;  /* 0x000000017b047812 */ /* 0x000fe400078ec0ff */
[----:B------:R-:W-:-:S02]  /*10f40*/  ISETP.GT.AND P0, PT, R66, R214, PT ;  /* 0x000000d64200720c */ /* 0x000fc40003f04270 */
[----:B------:R-:W-:Y:S02]  /*10f50*/  SEL R0, R0, 0xffffffc0, !P2 ;  /* 0xffffffc000007807 */ /* 0x000fe40005000000 */
[----:B------:R-:W-:Y:S02]  /*10f60*/  ISETP.NE.U32.OR P0, PT, R4, 0x1, !P0 ;  /* 0x000000010400780c */ /* 0x000fe40004705470 */
[----:B------:R-:W1:Y:S01]  /*10f70*/  LDSM.16.M88.4 R4, [R183] ;  /* 0x00000000b704783b */ /* 0x000e620000000200 */
[--C-:B------:R-:W-:Y:S01]  /*10f80*/  IMAD.IADD R177, R178, 0x1, R0.reuse ;  /* 0x00000001b2b17824 */ /* 0x100fe200078e0200 */
[----:B------:R-:W-:Y:S01]  /*10f90*/  LOP3.LUT P2, RZ, R215, 0x1, RZ, 0xc0, !PT ;  /* 0x00000001d7ff7812 */ /* 0x000fe2000784c0ff */
[----:B------:R-:W-:-:S08]  /*10fa0*/  IMAD.IADD R176, R188, 0x1, R0 ;  /* 0x00000001bcb07824 */ /* 0x000fd000078e0200 */
[----:B------:R-:W-:Y:S01]  /*10fb0*/  @!PT LDS RZ, [RZ] ;  /* 0x00000000fffff984 */ /* 0x000fe20000000800 */
[----:B------:R-:W-:Y:S01]  /*10fc0*/  @!PT LDS RZ, [RZ] ;  /* 0x00000000fffff984 */ /* 0x000fe20000000800 */
[----:B------:R-:W-:Y:S01]  /*10fd0*/  @!PT LDS RZ, [RZ] ;  /* 0x00000000fffff984 */ /* 0x000fe20000000800 */
[----:B------:R2:W-:Y:S01]  /*10fe0*/  LDGSTS.E.BYPASS.LTC128B.128 [R196+0x8080], [R2.64], !P0 ;  /* 0x0808000002c47fae */ /* 0x0005e2000c101d46 */
[----:B------:R-:W-:-:S04]  /*10ff0*/  @P1 LEA R64, P0, R8, c[0x0][0x1c8], 0x1 ;  /* 0x0000720008401a11 */ /* 0x000fc800078008ff */
[----:B------:R-:W-:Y:S02]  /*11000*/  @P1 LEA.HI.X R65, R8, c[0x0][0x1cc], R9, 0x1, P0 ;  /* 0x0000730008411a11 */ /* 0x000fe400000f0c09 */
[----:B------:R-:W-:-:S04]  /*11010*/  LOP3.LUT P0, RZ, R123, 0x2, RZ, 0xc0, !PT ;  /* 0x000000027bff7812 */ /* 0x000fc8000780c0ff */
[----:B------:R-:W-:-:S13]  /*11020*/  ISETP.LE.OR P0, PT, R66, R214, !P0 ;  /* 0x000000d64200720c */ /* 0x000fda0004703670 */
[----:B------:R2:W-:Y:S01]  /*11030*/  LDGSTS.E.BYPASS.LTC128B.128 [R196+0x9080], [R2.64+0x80], !P0 ;  /* 0x0908008002c47fae */ /* 0x0005e2000c101d46 */
[----:B------:R-:W-:-:S04]  /*11040*/  LOP3.LUT P0, RZ, R123, 0x4, RZ, 0xc0, !PT ;  /* 0x000000047bff7812 */ /* 0x000fc8000780c0ff */
[----:B------:R-:W-:Y:S01]  /*11050*/  ISETP.LE.OR P0, PT, R66, R214, !P0 ;  /* 0x000000d64200720c */ /* 0x000fe20004703670 */
[C---:B-1-3--:R-:W-:Y:S08]  /*11060*/  HMMA.16816.F32.BF16 R8, R4.reuse, R20, RZ ;  /* 0x000000140408723c */ /* 0x04aff000000418ff */
[----:B------:R-:W-:Y:S04]  /*11070*/  HMMA.16816.F32.BF16 R24, R4, R22, RZ ;  /* 0x000000160418723c */ /* 0x000fe800000418ff */
[----:B------:R2:W-:Y:S01]  /*11080*/  LDGSTS.E.BYPASS.LTC128B.128 [R196+0xa080], [R2.64+0x100], !P0 ;  /* 0x0a08010002c47fae */ /* 0x0005e2000c101d46 */
[----:B------:R-:W-:-:S03]  /*11090*/  LOP3.LUT P0, RZ, R123, 0x8, RZ, 0xc0, !PT ;  /* 0x000000087bff7812 */ /* 0x000fc6000780c0ff */
[----:B------:R-:W-:Y:S01]  /*110a0*/  HMMA.16816.F32.BF16 R32, R4, R36, RZ ;  /* 0x000000240420723c */ /* 0x000fe200000418ff */
[----:B------:R-:W-:-:S07]  /*110b0*/  ISETP.LE.OR P0, PT, R66, R214, !P0 ;  /* 0x000000d64200720c */ /* 0x000fce0004703670 */
[C---:B------:R-:W-:Y:S06]  /*110c0*/  HMMA.16816.F32.BF16 R8, R12.reuse, R28, R8 ;  /* 0x0000001c0c08723c */ /* 0x040fec0000041808 */
[----:B------:R2:W-:Y:S02]  /*110d0*/  LDGSTS.E.BYPASS.LTC128B.128 [R196+0xb080], [R2.64+0x180], !P0 ;  /* 0x0b08018002c47fae */ /* 0x0005e4000c101d46 */
[----:B------:R-:W-:Y:S02]  /*110e0*/  HMMA.16816.F32.BF16 R28, R12, R30, R24 ;  /* 0x0000001e0c1c723c */ /* 0x000fe40000041818 */
[----:B----4-:R-:W-:Y:S04]  /*110f0*/  LDSM.16.M88.4 R16, [R186] ;  /* 0x00000000ba10783b */ /* 0x010fe80000000200 */
[----:B------:R-:W1:Y:S02]  /*11100*/  LDSM.16.M88.4 R40, [R177] ;  /* 0x00000000b128783b */ /* 0x000e640000000200 */
[----:B------:R-:W-:Y:S02]  /*11110*/  HMMA.16816.F32.BF16 R4, R4, R38, RZ ;  /* 0x000000260404723c */ /* 0x000fe400000418ff */
[----:B------:R-:W-:Y:S04]  /*11120*/  LDSM.16.M88.4 R20, [R185] ;  /* 0x00000000b914783b */ /* 0x000fe80000000200 */
[----:B------:R-:W-:Y:S02]  /*11130*/  LDSM.16.M88.4 R48, [R176+-0x3000] ;  /* 0xffd00000b030783b */ /* 0x000fe40000000200 */
[C---:B------:R-:W-:Y:S02]  /*11140*/  HMMA.16816.F32.BF16 R32, R12.reuse, R52, R32 ;  /* 0x000000340c20723c */ /* 0x040fe40000041820 */
[----:B------:R-:W3:Y:S04]  /*11150*/  LDSM.16.M88.4 R44, [R177+0x800] ;  /* 0x00080000b12c783b */ /* 0x000ee80000000200 */
[----:B------:R-:W-:Y:S04]  /*11160*/  LDSM.16.M88.4 R60, [R178+0x1000] ;  /* 0x00100000b23c783b */ /* 0x000fe80000000200 */
[----:B------:R-:W-:Y:S04]  /*11170*/  LDSM.16.M88.4 R56, [R176+-0x2800] ;  /* 0xffd80000b038783b */ /* 0x000fe80000000200 */
[----:B------:R-:W0:Y:S02]  /*11180*/  LDGDEPBAR ;  /* 0x00000000000079af */ /* 0x000e240000000000 */
[----:B------:R-:W-:Y:S02]  /*11190*/  HMMA.16816.F32.BF16 R12, R12, R54, R4 ;  /* 0x000000360c0c723c */ /* 0x000fe40000041804 */
[----:B------:R-:W-:Y:S04]  /*111a0*/  LDSM.16.M88.4 R4, [R184+0x4000] ;  /* 0x00400000b804783b */ /* 0x000fe80000000200 */
[----:B------:R-:W-:Y:S02]  /*111b0*/  LDSM.16.M88.4 R52, [R187+0x1000] ;  /* 0x00100000bb34783b */ /* 0x000fe40000000200 */
[C---:B-1----:R-:W-:Y:S02]  /*111c0*/  HMMA.16816.F32.BF16 R24, R16.reuse, R40, R8 ;  /* 0x000000281018723c */ /* 0x042fe40000041808 */
[----:B------:R-:W1:Y:S06]  /*111d0*/  LDSM.16.M88.4 R8, [R183+0x4000] ;  /* 0x00400000b708783b */ /* 0x000e6c0000000200 */
[C---:B------:R-:W-:Y:S01]  /*111e0*/  HMMA.16816.F32.BF16 R28, R16.reuse, R42, R28 ;  /* 0x0000002a101c723c */ /* 0x040fe2000004181c */
[----:B------:R-:W-:Y:S07]  /*111f0*/  LDSM.16.M88.4 R40, [R177+0x1000] ;  /* 0x00100000b128783b */ /* 0x000fee0000000200 */
[----:B---3--:R-:W-:Y:S01]  /*11200*/  HMMA.16816.F32.BF16 R36, R16, R44, R32 ;  /* 0x0000002c1024723c */ /* 0x008fe20000041820 */
[----:B------:R-:W-:Y:S07]  /*11210*/  LDSM.16.M88.4 R32, [R187+0x1800] ;  /* 0x00180000bb20783b */ /* 0x000fee0000000200 */
[C---:B------:R-:W-:Y:S08]  /*11220*/  HMMA.16816.F32.BF16 R24, R20.reuse, R48, R24 ;  /* 0x000000301418723c */ /* 0x040ff00000041818 */
[----:B------:R-:W-:Y:S01]  /*11230*/  HMMA.16816.F32.BF16 R28, R20, R50, R28 ;  /* 0x00000032141c723c */ /* 0x000fe2000004181c */
[----:B------:R-:W3:Y:S07]  /*11240*/  LDSM.16.M88.4 R48, [R178+0x1800] ;  /* 0x00180000b230783b */ /* 0x000eee0000000200 */
[----:B------:R-:W-:Y:S01]  /*11250*/  HMMA.16816.F32.BF16 R12, R16, R46, R12 ;  /* 0x0000002e100c723c */ /* 0x000fe2000004180c */
[----:B------:R-:W4:Y:S04]  /*11260*/  LDSM.16.M88.4 R16, [R186+0x4000] ;  /* 0x00400000ba10783b */ /* 0x000f280000000200 */
[----:B------:R-:W-:Y:S03]  /*11270*/  LDSM.16.M88.4 R44, [R176+-0x1800] ;  /* 0xffe80000b02c783b */ /* 0x000fe60000000200 */
[----:B-1----:R-:W-:Y:S08]  /*11280*/  HMMA.16816.F32.BF16 R24, R8, R60, R24 ;  /* 0x0000003c0818723c */ /* 0x002ff00000041818 */
[----:B------:R-:W-:Y:S08]  /*11290*/  HMMA.16816.F32.BF16 R36, R20, R56, R36 ;  /* 0x000000381424723c */ /* 0x000ff00000041824 */
[----:B------:R-:W-:Y:S08]  /*112a0*/  HMMA.16816.F32.BF16 R28, R8, R62, R28 ;  /* 0x0000003e081c723c */ /* 0x000ff0000004181c */
[----:B------:R-:W-:Y:S08]  /*112b0*/  HMMA.16816.F32.BF16 R24, R4, R52, R24 ;  /* 0x000000340418723c */ /* 0x000ff00000041818 */
[----:B------:R-:W-:Y:S01]  /*112c0*/  HMMA.16816.F32.BF16 R12, R20, R58, R12 ;  /* 0x0000003a140c723c */ /* 0x000fe2000004180c */
[----:B------:R-:W-:Y:S04]  /*112d0*/  LDSM.16.M88.4 R20, [R185+0x4000] ;  /* 0x00400000b914783b */ /* 0x000fe80000000200 */
[----:B------:R-:W1:Y:S03]  /*112e0*/  LDSM.16.M88.4 R56, [R176+-0x2000] ;  /* 0xffe00000b038783b */ /* 0x000e660000000200 */
[----:B---3--:R-:W-:Y:S08]  /*112f0*/  HMMA.16816.F32.BF16 R36, R8, R48, R36 ;  /* 0x000000300824723c */ /* 0x008ff00000041824 */
[----:B------:R-:W-:Y:S01]  /*11300*/  HMMA.16816.F32.BF16 R28, R4, R54, R28 ;  /* 0x00000036041c723c */ /* 0x000fe2000004181c */
[----:B------:R-:W3:Y:S07]  /*11310*/  LDSM.16.M88.4 R52, [R177+0x1800] ;  /* 0x00180000b134783b */ /* 0x000eee0000000200 */
[----:B----4-:R-:W-:Y:S08]  /*11320*/  HMMA.16816.F32.BF16 R24, R16, R40, R24 ;  /* 0x000000281018723c */ /* 0x010ff00000041818 */
[----:B------:R-:W-:Y:S01]  /*11330*/  HMMA.16816.F32.BF16 R8, R8, R50, R12 ;  /* 0x000000320808723c */ /* 0x000fe2000004180c */
[----:B------:R-:W-:Y:S04]  /*11340*/  LDSM.16.M88.4 R12, [R183+0x8000] ;  /* 0x00800000b70c783b */ /* 0x000fe80000000200 */
[----:B------:R-:W4:Y:S03]  /*11350*/  LDSM.16.M88.4 R48, [R178+0x2000] ;  /* 0x00200000b230783b */ /* 0x000f260000000200 */
[----:B------:R-:W-:Y:S08]  /*11360*/  HMMA.16816.F32.BF16 R36, R4, R32, R36 ;  /* 0x000000200424723c */ /* 0x000ff00000041824 */
[----:B------:R-:W-:Y:S01]  /*11370*/  HMMA.16816.F32.BF16 R28, R16, R42, R28 ;  /* 0x0000002a101c723c */ /* 0x000fe2000004181c */
[----:B------:R-:W-:Y:S07]  /*11380*/  LDSM.16.M88.4 R40, [R187+0x2000] ;  /* 0x00200000bb28783b */ /* 0x000fee0000000200 */
[----:B-1----:R-:W-:Y:S08]  /*11390*/  HMMA.16816.F32.BF16 R24, R20, R56, R24 ;  /* 0x000000381418723c */ /* 0x002ff00000041818 */
[----:B------:R-:W-:Y:S01]  /*113a0*/  HMMA.16816.F32.BF16 R4, R4, R34, R8 ;  /* 0x000000220404723c */ /* 0x000fe20000041808 */
[----:B------:R-:W1:Y:S04]  /*113b0*/  LDSM.16.M88.4 R8, [R184+0x8000] ;  /* 0x00800000b808783b */ /* 0x000e680000000200 */
[----:B------:R-:W1:Y:S03]  /*113c0*/  LDSM.16.M88.4 R32, [R178+0x2800] ;  /* 0x00280000b220783b */ /* 0x000e660000000200 */
[----:B---3--:R-:W-:Y:S08]  /*113d0*/  HMMA.16816.F32.BF16 R36, R16, R52, R36 ;  /* 0x000000341024723c */ /* 0x008ff00000041824 */
[----:B------:R-:W-:Y:S01]  /*113e0*/  HMMA.16816.F32.BF16 R28, R20, R58, R28 ;  /* 0x0000003a141c723c */ /* 0x000fe2000004181c */
[----:B------:R-:W-:Y:S07]  /*113f0*/  LDSM.16.M88.4 R56, [R177+0x2000] ;  /* 0x00200000b138783b */ /* 0x000fee0000000200 */
[----:B----4-:R-:W-:Y:S08]  /*11400*/  HMMA.16816.F32.BF16 R24, R12, R48, R24 ;  /* 0x000000300c18723c */ /* 0x010ff00000041818 */
[----:B------:R-:W-:Y:S01]  /*11410*/  HMMA.16816.F32.BF16 R16, R16, R54, R4 ;  /* 0x000000361010723c */ /* 0x000fe20000041804 */
[----:B------:R-:W3:Y:S04]  /*11420*/  LDSM.16.M88.4 R4, [R186+0x8000] ;  /* 0x00800000ba04783b */ /* 0x000ee80000000200 */
[----:B------:R-:W4:Y:S03]  /*11430*/  LDSM.16.M88.4 R52, [R187+0x2800] ;  /* 0x00280000bb34783b */ /* 0x000f260000000200 */
[----:B------:R-:W-:Y:S08]  /*11440*/  HMMA.16816.F32.BF16 R36, R20, R44, R36 ;  /* 0x0000002c1424723c */ /* 0x000ff00000041824 */
[----:B------:R-:W-:Y:S01]  /*11450*/  HMMA.16816.F32.BF16 R28, R12, R50, R28 ;  /* 0x000000320c1c723c */ /* 0x000fe2000004181c */
[----:B------:R-:W-:Y:S07]  /*11460*/  LDSM.16.M88.4 R48, [R176+-0x1000] ;  /* 0xfff00000b030783b */ /* 0x000fee0000000200 */
[----:B-1----:R-:W-:Y:S08]  /*11470*/  HMMA.16816.F32.BF16 R24, R8, R40, R24 ;  /* 0x000000280818723c */ /* 0x002ff00000041818 */
[----:B------:R-:W-:Y:S01]  /*11480*/  HMMA.16816.F32.BF16 R16, R20, R46, R16 ;  /* 0x0000002e1410723c */ /* 0x000fe20000041810 */
[----:B------:R-:W1:Y:S04]  /*11490*/  LDSM.16.M88.4 R20, [R185+0x8000] ;  /* 0x00800000b914783b */ /* 0x000e680000000200 */
[----:B------:R-:W-:Y:S03]  /*114a0*/  LDSM.16.M88.4 R44, [R176+-0x800] ;  /* 0xfff80000b02c783b */ /* 0x000fe60000000200 */
[----:B------:R-:W-:Y:S08]  /*114b0*/  HMMA.16816.F32.BF16 R36, R12, R32, R36 ;  /* 0x000000200c24723c */ /* 0x000ff00000041824 */
[----:B------:R-:W-:Y:S01]  /*114c0*/  HMMA.16816.F32.BF16 R28, R8, R42, R28 ;  /* 0x0000002a081c723c */ /* 0x000fe2000004181c */
[----:B------:R-:W2:Y:S07]  /*114d0*/  LDSM.16.M88.4 R40, [R177+0x2800] ;  /* 0x00280000b128783b */ /* 0x000eae0000000200 */
[----:B---3--:R-:W-:Y:S08]  /*114e0*/  HMMA.16816.F32.BF16 R24, R4, R56, R24 ;  /* 0x000000380418723c */ /* 0x008ff00000041818 */
[----:B------:R-:W-:Y:S01]  /*114f0*/  HMMA.16816.F32.BF16 R12, R12, R34, R16 ;  /* 0x000000220c0c723c */ /* 0x000fe20000041810 */
[----:B------:R-:W-:Y:S04]  /*11500*/  LDSM.16.M88.4 R16, [R183+0xc000] ;  /* 0x00c00000b710783b */ /* 0x000fe80000000200 */
[----:B------:R-:W3:Y:S03]  /*11510*/  LDSM.16.M88.4 R32, [R178+0x3000] ;  /* 0x00300000b220783b */ /* 0x000ee60000000200 */
[----:B----4-:R-:W-:Y:S08]  /*11520*/  HMMA.16816.F32.BF16 R36, R8, R52, R36 ;  /* 0x000000340824723c */ /* 0x010ff00000041824 */
[----:B------:R-:W-:Y:S01]  /*11530*/  HMMA.16816.F32.BF16 R28, R4, R58, R28 ;  /* 0x0000003a041c723c */ /* 0x000fe2000004181c */
[----:B------:R-:W-:Y:S07]  /*11540*/  LDSM.16.M88.4 R56, [R187+0x3000] ;  /* 0x00300000bb38783b */ /* 0x000fee0000000200 */
[----:B-1----:R-:W-:Y:S08]  /*11550*/  HMMA.16816.F32.BF16 R24, R20, R48, R24 ;  /* 0x000000301418723c */ /* 0x002ff00000041818 */
[----:B------:R-:W-:Y:S01]  /*11560*/  HMMA.16816.F32.BF16 R8, R8, R54, R12 ;  /* 0x000000360808723c */ /* 0x000fe2000004180c */
[----:B------:R-:W1:Y:S04]  /*11570*/  LDSM.16.M88.4 R12, [R184+0xc000] ;  /* 0x00c00000b80c783b */ /* 0x000e680000000200 */
[----:B------:R-:W4:Y:S03]  /*11580*/  LDSM.16.M88.4 R52, [R178+0x3800] ;  /* 0x00380000b234783b */ /* 0x000f260000000200 */
[----:B--2---:R-:W-:Y:S08]  /*11590*/  HMMA.16816.F32.BF16 R36, R4, R40, R36 ;  /* 0x000000280424723c */ /* 0x004ff00000041824 */
[----:B------:R-:W-:Y:S01]  /*115a0*/  HMMA.16816.F32.BF16 R28, R20, R50, R28 ;  /* 0x00000032141c723c */ /* 0x000fe2000004181c */
[----:B------:R-:W-:Y:S07]  /*115b0*/  LDSM.16.M88.4 R48, [R177+0x3000] ;  /* 0x00300000b130783b */ /* 0x000fee0000000200 */
[----:B---3--:R-:W-:Y:S08]  /*115c0*/  HMMA.16816.F32.BF16 R24, R16, R32, R24 ;  /* 0x000000201018723c */ /* 0x008ff00000041818 */
[----:B------:R-:W-:Y:S01]  /*115d0*/  HMMA.16816.F32.BF16 R4, R4, R42, R8 ;  /* 0x0000002a0404723c */ /* 0x000fe20000041808 */
[----:B------:R-:W2:Y:S04]  /*115e0*/  LDSM.16.M88.4 R8, [R186+0xc000] ;  /* 0x00c00000ba08783b */ /* 0x000ea80000000200 */
[----:B------:R-:W3:Y:S03]  /*115f0*/  LDSM.16.M88.4 R40, [R187+0x3800] ;  /* 0x00380000bb28783b */ /* 0x000ee60000000200 */
[----:B------:R-:W-:Y:S08]  /*11600*/  HMMA.16816.F32.BF16 R36, R20, R44, R36 ;  /* 0x0000002c1424723c */ /* 0x000ff00000041824 */
[----:B------:R-:W-:Y:S08]  /*11610*/  HMMA.16816.F32.BF16 R32, R16, R34, R28 ;  /* 0x000000221020723c */ /* 0x000ff0000004181c */
[----:B-1----:R-:W-:Y:S08]  /*11620*/  HMMA.16816.F32.BF16 R28, R12, R56, R24 ;  /* 0x000000380c1c723c */ /* 0x002ff00000041818 */
[----:B------:R-:W-:Y:S01]  /*11630*/  HMMA.16816.F32.BF16 R20, R20, R46, R4 ;  /* 0x0000002e1414723c */ /* 0x000fe20000041804 */
[----:B------:R-:W-:Y:S04]  /*11640*/  LDSM.16.M88.4 R4, [R185+0xc000] ;  /* 0x00c00000b904783b */ /* 0x000fe80000000200 */
[----:B------:R-:W1:Y:S03]  /*11650*/  LDSM.16.M88.4 R44, [R176] ;  /* 0x00000000b02c783b */ /* 0x000e660000000200 */
[----:B----4-:R-:W-:Y:S01]  /*11660*/  HMMA.16816.F32.BF16 R24, R16, R52, R36 ;  /* 0x000000341018723c */ /* 0x010fe20000041824 */
[----:B------:R-:W4:Y:S07]  /*11670*/  LDSM.16.M88.4 R36, [R177+0x3800] ;  /* 0x00380000b124783b */ /* 0x000f2e0000000200 */
[----:B------:R-:W-:Y:S08]  /*11680*/  HMMA.16816.F32.BF16 R32, R12, R58, R32 ;  /* 0x0000003a0c20723c */ /* 0x000ff00000041820 */
[----:B--2---:R-:W-:Y:S08]  /*11690*/  HMMA.16816.F32.BF16 R28, R8, R48, R28 ;  /* 0x00000030081c723c */ /* 0x004ff0000004181c */
[----:B------:R-:W-:Y:S08]  /*116a0*/  HMMA.16816.F32.BF16 R20, R16, R54, R20 ;  /* 0x000000361014723c */ /* 0x000ff00000041814 */
[----:B---3--:R-:W-:Y:S08]  /*116b0*/  HMMA.16816.F32.BF16 R16, R12, R40, R24 ;  /* 0x000000280c10723c */ /* 0x008ff00000041818 */
[----:B------:R-:W-:Y:S01]  /*116c0*/  HMMA.16816.F32.BF16 R24, R8, R50, R32 ;  /* 0x000000320818723c */ /* 0x000fe20000041820 */
[----:B------:R-:W2:Y:S01]  /*116d0*/  LDSM.16.M88.4 R32, [R176+0x800] ;  /* 0x00080000b020783b */ /* 0x000ea20000000200 */
[----:B------:R-:W-:-:S04]  /*116e0*/  DEPBAR.LE SB0, 0x0 ;  /* 0x000080000000791a */ /* 0x000fc80000000000 */
[----:B------:R-:W-:Y:S02]  /*116f0*/  BAR.SYNC.DEFER_BLOCKING 0x0 ;  /* 0x0000000000007b1d */ /* 0x000fe40000010000 */
[----:B-1----:R-:W-:Y:S08]  /*11700*/  HMMA.16816.F32.BF16 R28, R4, R44, R28 ;  /* 0x0000002c041c723c */ /* 0x002ff0000004181c */
[----:B------:R-:W-:Y:S08]  /*11710*/  HMMA.16816.F32.BF16 R20, R12, R42, R20 ;  /* 0x0000002a0c14723c */ /* 0x000ff00000041814 */
[----:B----4-:R-:W-:Y:S01]  /*11720*/  HMMA.16816.F32.BF16 R12, R8, R36, R16 ;  /* 0x00000024080c723c */ /* 0x010fe20000041810 */
[----:B------:R-:W-:Y:S01]  /*11730*/  @!PT LDS RZ, [RZ] ;  /* 0x00000000fffff984 */ /* 0x000fe20000000800 */
[----:B------:R-:W-:Y:S01]  /*11740*/  @!PT LDS RZ, [RZ] ;  /* 0x00000000fffff984 */ /* 0x000fe20000000800 */
[----:B------:R-:W-:Y:S01]  /*11750*/  @!PT LDS RZ, [RZ] ;  /* 0x00000000fffff984 */ /* 0x000fe20000000800 */
[----:B------:R1:W-:Y:S07]  /*11760*/  @P1 LDGSTS.E.BYPASS.LTC128B.128 [R196+0xc080], [R64.64], !P2 ;  /* 0x0c08000040c41fae */ /* 0x0003ee000d101d46 */
[----:B------:R-:W-:Y:S01]  /*11770*/  HMMA.16816.F32.BF16 R16, R4, R46, R24 ;  /* 0x0000002e0410723c */ /* 0x000fe20000041818 */
[----:B------:R-:W-:Y:S01]  /*11780*/  FMUL.FTZ R0, R28, c[0x0][0x320] ;  /* 0x0000c8001c007a20 */ /* 0x000fe20000410000 */
[----:B------:R1:W-:Y:S03]  /*11790*/  @P1 LDGSTS.E.BYPASS.LTC128B.128 [R196+0xd080], [R64.64+0x80], !P6 ;  /* 0x0d08008040c41fae */ /* 0x0003e6000f101d46 */
[----:B------:R3:W4:Y:S01]  /*117a0*/  MUFU.TANH R27, R0 ;  /* 0x00000000001b7308 */ /* 0x0007220000002400 */
[----:B------:R1:W-:Y:S02]  /*117b0*/  @P1 LDGSTS.E.BYPASS.LTC128B.128 [R196+0xe080], [R64.64+0x100], !P5 ;  /* 0x0e08010040c41fae */ /* 0x0003e4000e901d46 */
[----:B------:R-:W-:Y:S02]  /*117c0*/  HMMA.16816.F32.BF16 R8, R8, R38, R20 ;  /* 0x000000260808723c */ /* 0x000fe40000041814 */
[----:B------:R1:W-:Y:S04]  /*117d0*/  @P1 LDGSTS.E.BYPASS.LTC128B.128 [R196+0xf080], [R64.64+0x180], !P4 ;  /* 0x0f08018040c41fae */ /* 0x0003e8000e101d46 */
[----:B------:R-:W0:Y:S02]  /*117e0*/  LDGDEPBAR ;  /* 0x00000000000079af */ /* 0x000e240000000000 */
[----:B--2---:R-:W-:Y:S01]  /*117f0*/  HMMA.16816.F32.BF16 R12, R4, R32, R12 ;  /* 0x00000020040c723c */ /* 0x004fe2000004180c */
[----:B---3--:R-:W-:-:S04]  /*11800*/  FMUL.FTZ R0, R29, c[0x0][0x320] ;  /* 0x0000c8001d007a20 */ /* 0x008fc80000410000 */
[----:B------:R2:W3:Y:S11]  /*11810*/  MUFU.TANH R26, R0 ;  /* 0x00000000001a7308 */ /* 0x0004f60000002400 */
[----:B------:R-:W-:Y:S07]  /*11820*/  HMMA.16816.F32.BF16 R8, R4, R34, R8 ;  /* 0x000000220408723c */ /* 0x000fee0000041808 */
[----:B------:R-:W-:-:S02]  /*11830*/  IMAD.IADD R7, R66, 0x1, -R210 ;  /* 0x0000000142077824 */ /* 0x000fc400078e0ad2 */
[----:B--2---:R-:W-:Y:S02]  /*11840*/  FMUL.FTZ R0, R30, c[0x0][0x320] ;  /* 0x0000c8001e007a20 */ /* 0x004fe40000410000 */
[----:B------:R-:W-:Y:S02]  /*11850*/  FMUL.FTZ R2, R14, c[0x0][0x320] ;  /* 0x0000c8000e027a20 */ /* 0x000fe40000410000 */
[----:B------:R2:W1:Y:S01]  /*11860*/  MUFU.TANH R29, R0 ;  /* 0x00000000001d7308 */ /* 0x0004620000002400 */
[----:B------:R-:W-:-:S07]  /*11870*/  FMUL.FTZ R3, R15, c[0x0][0x320] ;  /* 0x0000c8000f037a20 */ /* 0x000fce0000410000 */
[----:B------:R-:W1:Y:S01]  /*11880*/  MUFU.TANH R22, R2 ;  /* 0x0000000200167308 */ /* 0x000e620000002400 */
[----:B--2---:R-:W-:-:S07]  /*11890*/  FMUL.FTZ R0, R31, c[0x0][0x320] ;  /* 0x0000c8001f007a20 */ /* 0x004fce0000410000 */
[----:B------:R2:W1:Y:S02]  /*118a0*/  MUFU.TANH R28, R0 ;  /* 0x00000000001c7308 */ /* 0x0004640000002400 */
[----:B--2---:R-:W-:-:S06]  /*118b0*/  FMUL.FTZ R0, R16, c[0x0][0x320] ;  /* 0x0000c80010007a20 */ /* 0x004fcc0000410000 */
[----:B------:R2:W1:Y:S02]  /*118c0*/  MUFU.TANH R23, R0 ;  /* 0x0000000000177308 */ /* 0x0004640000002400 */
[----:B--2---:R-:W-:-:S06]  /*118d0*/  FMUL.FTZ R0, R17, c[0x0][0x320] ;  /* 0x0000c80011007a20 */ /* 0x004fcc0000410000 */
[----:B------:R-:W2:Y:S08]  /*118e0*/  MUFU.TANH R17, R3 ;  /* 0x0000000300117308 */ /* 0x000eb00000002400 */
[----:B------:R1:W1:Y:S02]  /*118f0*/  MUFU.TANH R21, R0 ;  /* 0x0000000000157308 */ /* 0x0002640000002400 */
[----:B-1----:R-:W-:-:S06]  /*11900*/  FMUL.FTZ R0, R18, c[0x0][0x320] ;  /* 0x0000c80012007a20 */ /* 0x002fcc0000410000 */
[----:B------:R1:W1:Y:S02]  /*11910*/  MUFU.TANH R25, R0 ;  /* 0x0000000000197308 */ /* 0x0002640000002400 */
[----:B-1----:R-:W-:-:S06]  /*11920*/  FMUL.FTZ R0, R19, c[0x0][0x320] ;  /* 0x0000c80013007a20 */ /* 0x002fcc0000410000 */
[----:B------:R1:W1:Y:S02]  /*11930*/  MUFU.TANH R24, R0 ;  /* 0x0000000000187308 */ /* 0x0002640000002400 */
[----:B-1----:R-:W-:Y:S02]  /*11940*/  FMUL.FTZ R0, R12, c[0x0][0x320] ;  /* 0x0000c8000c007a20 */ /* 0x002fe40000410000 */
[----:B------:R-:W-:-:S04]  /*11950*/  IMAD.MOV.U32 R12, RZ, RZ, c[0x0][0x32c] ;  /* 0x0000cb00ff0c7624 */ /* 0x000fc800078e00ff */
[----:B------:R1:W1:Y:S01]  /*11960*/  MUFU.TANH R16, R0 ;  /* 0x0000000000107308 */ /* 0x0002620000002400 */
[----:B------:R-:W-:Y:S01]  /*11970*/  ISETP.GE.AND P2, PT, R12, 0x1, PT ;  /* 0x000000010c00780c */ /* 0x000fe20003f46270 */
[----:B-1----:R-:W-:-:S06]  /*11980*/  FMUL.FTZ R0, R13, c[0x0][0x320] ;  /* 0x0000c8000d007a20 */ /* 0x002fcc0000410000 */
[----:B------:R1:W1:Y:S02]  /*11990*/  MUFU.TANH R18, R0 ;  /* 0x0000000000127308 */ /* 0x0002640000002400 */
[----:B-1----:R-:W-:-:S04]  /*119a0*/  IMAD.IADD R0, R226, 0x1, R225 ;  /* 0x00000001e2007824 */ /* 0x002fc800078e02e1 */
[----:B------:R-:W-:-:S04]  /*119b0*/  @P3 IMAD.HI.U32 R2, R0, c[0x0][0x2c8], RZ ;  /* 0x0000b20000023a27 */ /* 0x000fc800078e00ff */
[----:B------:R-:W-:Y:S01]  /*119c0*/  IMAD.MOV.U32 R4, RZ, RZ, R0 ;  /* 0x000000ffff047224 */ /* 0x000fe200078e0000 */
[----:B------:R-:W-:Y:S01]  /*119d0*/  @P3 SHF.R.U32.HI R4, RZ, c[0x0][0x2cc], R2 ;  /* 0x0000b300ff043a19 */ /* 0x000fe20000011602 */
[----:B------:R-:W-:Y:S02]  /*119e0*/  FMUL.FTZ R0, R8, c[0x0][0x320] ;  /* 0x0000c80008007a20 */ /* 0x000fe40000410000 */
[----:B------:R-:W-:Y:S02]  /*119f0*/  FMUL.FTZ R2, R10, c[0x0][0x320] ;  /* 0x0000c8000a027a20 */ /* 0x000fe40000410000 */
[----:B------:R-:W1:Y:S01]  /*11a00*/  SHFL.IDX PT, R3, R4, RZ, 0x1c1f ;  /* 0x001c1fff04037589 */ /* 0x000e6200000e0000 */
[----:B------:R2:W1:Y:S08]  /*11a10*/  MUFU.TANH R13, R0 ;  /* 0x00000000000d7308 */ /* 0x0004700000002400 */
[----:B------:R1:W1:Y:S01]  /*11a20*/  MUFU.TANH R20, R2 ;  /* 0x0000000200147308 */ /* 0x0002620000002400 */
[----:B--2---:R-:W-:-:S07]  /*11a30*/  FMUL.FTZ R0, R9, c[0x0][0x320] ;  /* 0x0000c80009007a20 */ /* 0x004fce0000410000 */
[----:B------:R2:W2:Y:S01]  /*11a40*/  MUFU.TANH R9, R0 ;  /* 0x0000000000097308 */ /* 0x0004a20000002400 */
[----:B-1----:R-:W-:-:S07]  /*11a50*/  FMUL.FTZ R2, R11, c[0x0][0x320] ;  /* 0x0000c8000b027a20 */ /* 0x002fce0000410000 */
[----:B------:R1:W1:Y:S01]  /*11a60*/  MUFU.TANH R11, R2 ;  /* 0x00000002000b7308 */ /* 0x0002620000002400 */
[----:B--2---:R-:W-:-:S04]  /*11a70*/  IADD3 R0, R212, 0x1, -R122 ;  /* 0x00000001d4007810 */ /* 0x004fc80007ffe87a */
[----:B------:R-:W-:-:S04]  /*11a80*/  IADD3 R0, -R213, R0, -R210 ;  /* 0x00000000d5007210 */ /* 0x000fc80007ffe9d2 */
[C---:B------:R-:W-:Y:S02]  /*11a90*/  IADD3 R5, R0.reuse, c[0x0][0x328], RZ ;  /* 0x0000ca0000057a10 */ /* 0x040fe40007ffe0ff */
[----:B------:R-:W-:-:S03]  /*11aa0*/  IADD3 R6, R0, UR4, RZ ;  /* 0x0000000400067c10 */ /* 0x000fc6000fffe0ff */
[--C-:B-1----:R-:W-:Y:S02]  /*11ab0*/  IMAD.IADD R2, R5, 0x1, R3.reuse ;  /* 0x0000000105027824 */ /* 0x102fe400078e0203 */
[----:B------:R-:W-:-:S03]  /*11ac0*/  IMAD.IADD R0, R6, 0x1, R3 ;  /* 0x0000000106007824 */ /* 0x000fc600078e0203 */
[----:B------:R-:W-:Y:S01]  /*11ad0*/  IMNMX R2, R7, R2, PT ;  /* 0x0000000207027217 */ /* 0x000fe20003800200 */
[----:B------:R-:W-:Y:S05]  /*11ae0*/  @!P2 BRA `(.L_x_689) ;  /* 0x000001500000a947 */ /* 0x000fea0003800000 */
[----:B---34-:R-:W-:Y:S01]  /*11af0*/  IADD3 R3, -R213, R212, R3 ;  /* 0x000000d4d5037210 */ /* 0x018fe20007ffe103 */
[----:B------:R-:W-:Y:S03]  /*11b00*/  BSSY B0, `(.L_x_690) ;  /* 0x000000e000007945 */ /* 0x000fe60003800000 */
        /* <DEDUP_REMOVED lines=9> */
.L_x_691:
[----:B------:R-:W-:-:S04]  /*11ba0*/  MOV R8, c[0x0][0x32c] ;  /* 0x0000cb0000087a02 */ /* 0x000fc80000000f00 */
[----:B------:R-:W-:-:S13]  /*11bb0*/  ISETP.NE.AND P0, PT, R8, 0x1, PT ;  /* 0x000000010800780c */ /* 0x000fda0003f05270 */
[----:B------:R-:W-:-:S05]  /*11bc0*/  @P0 IMAD.HI.U32 R8, R3, c[0x0][0x330], RZ ;  /* 0x0000cc0003080a27 */ /* 0x000fca00078e00ff */
[----:B------:R-:W-:Y:S02]  /*11bd0*/  @P0 SHF.R.U32.HI R3, RZ, c[0x0][0x334], R8 ;  /* 0x0000cd00ff030a19 */ /* 0x000fe40000011608 */
.L_x_692:
[----:B------:R-:W-:Y:S05]  /*11be0*/  BSYNC B0 ;  /* 0x0000000000007941 */ /* 0x000fea0003800000 */
.L_x_690:
[----:B------:R-:W-:-:S04]  /*11bf0*/  IMAD R3, R3, c[0x0][0x32c], -R122 ;  /* 0x0000cb0003037a24 */ /* 0x000fc800078e0a7a */
[----:B------:R-:W-:-:S05]  /*11c00*/  IMAD.IADD R3, R3, 0x1, -R210 ;  /* 0x0000000103037824 */ /* 0x000fca00078e0ad2 */
[----:B------:R-:W-:Y:S02]  /*11c10*/  IADD3 R8, R3, c[0x0][0x32c], RZ ;  /* 0x0000cb0003087a10 */ /* 0x000fe40007ffe0ff */
[----:B------:R-:W-:Y:S02]  /*11c20*/  IMNMX R0, R0, R3, !PT ;  /* 0x0000000300007217 */ /* 0x000fe40007800200 */
[----:B------:R-:W-:Y:S02]  /*11c30*/  IMNMX R2, R2, R8, PT ;  /* 0x0000000802027217 */ /* 0x000fe40003800200 */
.L_x_689:
[----:B---34-:R-:W-:Y:S01]  /*11c40*/  ISETP.GT.AND P1, PT, R236, RZ, PT ;  /* 0x000000ffec00720c */ /* 0x018fe20003f24270 */
[----:B------:R-:W1:Y:S03]  /*11c50*/  SHFL.IDX PT, R3, R4, 0x1, 0x1c1f ;  /* 0x003c1f0004037f89 */ /* 0x000e6600000e0000 */
[----:B------:R-:W-:-:S04]  /*11c60*/  ISETP.GT.AND P0, PT, R0, RZ, P1 ;  /* 0x000000ff0000720c */ /* 0x000fc80000f04270 */
[----:B------:R-:W-:-:S04]  /*11c70*/  ISETP.LT.OR P0, PT, R2, 0x1, P0 ;  /* 0x000000010200780c */ /* 0x000fc80000701670 */
[----:B------:R-:W-:Y:S02]  /*11c80*/  FSEL R8, R27, -INF , !P0 ;  /* 0xff8000001b087808 */ /* 0x000fe40004000000 */
[----:B------:R-:W-:-:S04]  /*11c90*/  ISETP.GT.AND P0, PT, R0, 0x1, P1 ;  /* 0x000000010000780c */ /* 0x000fc80000f04270 */
        /* <DEDUP_REMOVED lines=17> */
[----:B------:R-:W-:Y:S01]  /*11db0*/  ISETP.GT.AND P0, PT, R0, 0x19, P1 ;  /* 0x000000190000780c */ /* 0x000fe20000f04270 */
[----:B-1----:R-:W-:-:S03]  /*11dc0*/  IMAD.IADD R0, R6, 0x1, R3 ;  /* 0x0000000106007824 */ /* 0x002fc600078e0203 */
[----:B------:R-:W-:Y:S01]  /*11dd0*/  ISETP.LT.OR P0, PT, R2, 0x1a, P0 ;  /* 0x0000001a0200780c */ /* 0x000fe20000701670 */
[----:B------:R-:W-:-:S03]  /*11de0*/  IMAD.IADD R2, R5, 0x1, R3 ;  /* 0x0000000105027824 */ /* 0x000fc600078e0203 */
[----:B------:R-:W-:Y:S02]  /*11df0*/  FSEL R21, R9, -INF , !P0 ;  /* 0xff80000009157808 */ /* 0x000fe40004000000 */
[----:B------:R-:W-:Y:S01]  /*11e00*/  IMNMX R2, R7, R2, PT ;  /* 0x0000000207027217 */ /* 0x000fe20003800200 */
[----:B------:R-:W-:Y:S05]  /*11e10*/  @!P2 BRA `(.L_x_693) ;  /* 0x000001500000a947 */ /* 0x000fea0003800000 */
[----:B------:R-:W-:Y:S01]  /*11e20*/  IADD3 R3, -R213, R212, R3 ;  /* 0x000000d4d5037210 */ /* 0x000fe20007ffe103 */
        /* <DEDUP_REMOVED lines=10> */
.L_x_695:
[----:B------:R-:W-:-:S04]  /*11ed0*/  MOV R4, c[0x0][0x32c] ;  /* 0x0000cb0000047a02 */ /* 0x000fc80000000f00 */
[----:B------:R-:W-:-:S13]  /*11ee0*/  ISETP.NE.AND P0, PT, R4, 0x1, PT ;  /* 0x000000010400780c */ /* 0x000fda0003f05270 */
[----:B------:R-:W-:-:S05]  /*11ef0*/  @P0 IMAD.HI.U32 R4, R3, c[0x0][0x330], RZ ;  /* 0x0000cc0003040a27 */ /* 0x000fca00078e00ff */
[----:B------:R-:W-:Y:S02]  /*11f00*/  @P0 SHF.R.U32.HI R3, RZ, c[0x0][0x334], R4 ;  /* 0x0000cd00ff030a19 */ /* 0x000fe40000011604 */
.L_x_696:
[----:B------:R-:W-:Y:S05]  /*11f10*/  BSYNC B0 ;  /* 0x0000000000007941 */ /* 0x000fea0003800000 */
.L_x_694:
[----:B------:R-:W-:-:S04]  /*11f20*/  IMAD R3, R3, c[0x0][0x32c], -R122 ;  /* 0x0000cb0003037a24 */ /* 0x000fc800078e0a7a */
[----:B------:R-:W-:-:S05]  /*11f30*/  IMAD.IADD R3, R3, 0x1, -R210 ;  /* 0x0000000103037824 */ /* 0x000fca00078e0ad2 */
[----:B------:R-:W-:Y:S02]  /*11f40*/  IADD3 R4, R3, c[0x0][0x32c], RZ ;  /* 0x0000cb0003047a10 */ /* 0x000fe40007ffe0ff */
[----:B------:R-:W-:Y:S02]  /*11f50*/  IMNMX R0, R0, R3, !PT ;  /* 0x0000000300007217 */ /* 0x000fe40007800200 */
[----:B------:R-:W-:Y:S02]  /*11f60*/  IMNMX R2, R2, R4, PT ;  /* 0x0000000402027217 */ /* 0x000fe40003800200 */
.L_x_693:
[----:B------:R-:W-:Y:S01]  /*11f70*/  ISETP.GT.AND P0, PT, R0, RZ, P1 ;  /* 0x000000ff0000720c */ /* 0x000fe20000f04270 */
[----:B------:R-:W-:Y:S01]  /*11f80*/  LDSM.16.MT88.4 R144, [R179] ;  /* 0x00000000b390783b */ /* 0x000fe20000004200 */
[----:B------:R-:W-:Y:S02]  /*11f90*/  FMNMX.FTZ R3, R8, R12, !PT ;  /* 0x0000000c08037209 */ /* 0x000fe40007810000 */
[----:B------:R-:W-:Y:S01]  /*11fa0*/  ISETP.LT.OR P0, PT, R2, 0x1, P0 ;  /* 0x000000010200780c */ /* 0x000fe20000701670 */
[----:B------:R-:W-:Y:S01]  /*11fb0*/  LDSM.16.MT88.4 R40, [R179+0x1000] ;  /* 0x00100000b328783b */ /* 0x000fe20000004200 */
[----:B------:R-:W-:-:S02]  /*11fc0*/  FMNMX.FTZ R3, R14, R3, !PT ;  /* 0x000000030e037209 */ /* 0x000fc40007810000 */
[----:B------:R-:W-:Y:S01]  /*11fd0*/  FSEL R6, R29, -INF , !P0 ;  /* 0xff8000001d067808 */ /* 0x000fe20004000000 */
[----:B------:R-:W-:Y:S01]  /*11fe0*/  LDSM.16.MT88.4 R152, [R180] ;  /* 0x00000000b498783b */ /* 0x000fe20000004200 */
[----:B------:R-:W-:Y:S02]  /*11ff0*/  ISETP.GT.AND P0, PT, R0, 0x1, P1 ;  /* 0x000000010000780c */ /* 0x000fe40000f04270 */
[----:B------:R-:W-:Y:S01]  /*12000*/  FMNMX.FTZ R3, R15, R3, !PT ;  /* 0x000000030f037209 */ /* 0x000fe20007810000 */
[----:B------:R-:W-:Y:S01]  /*12010*/  LDSM.16.MT88.4 R44, [R180+0x1000] ;  /* 0x00100000b42c783b */ /* 0x000fe20000004200 */
[----:B------:R-:W-:Y:S02]  /*12020*/  ISETP.LT.OR P0, PT, R2, 0x2, P0 ;  /* 0x000000020200780c */ /* 0x000fe40000701670 */
[----:B------:R-:W-:Y:S01]  /*12030*/  FMNMX.FTZ R3, R16, R3, !PT ;  /* 0x0000000310037209 */ /* 0x000fe20007810000 */
[----:B------:R-:W-:Y:S01]  /*12040*/  LDSM.16.MT88.4 R64, [R179+0x1800] ;  /* 0x00180000b340783b */ /* 0x000fe20000004200 */
[----:B------:R-:W-:-:S02]  /*12050*/  FSEL R7, R28, -INF , !P0 ;  /* 0xff8000001c077808 */ /* 0x000fc40004000000 */
[----:B------:R-:W-:Y:S01]  /*12060*/  ISETP.GT.AND P0, PT, R0, 0x8, P1 ;  /* 0x000000080000780c */ /* 0x000fe20000f04270 */
[----:B------:R-:W-:Y:S01]  /*12070*/  LDSM.16.MT88.4 R52, [R180+0x800] ;  /* 0x00080000b434783b */ /* 0x000fe20000004200 */
[----:B------:R-:W-:Y:S02]  /*12080*/  FMNMX.FTZ R3, R18, R3, !PT ;  /* 0x0000000312037209 */ /* 0x000fe40007810000 */
[----:B------:R-:W-:Y:S01]  /*12090*/  ISETP.LT.OR P0, PT, R2, 0x9, P0 ;  /* 0x000000090200780c */ /* 0x000fe20000701670 */
[----:B------:R-:W-:Y:S01]  /*120a0*/  LDSM.16.MT88.4 R56, [R181+0x800] ;  /* 0x00080000b538783b */ /* 0x000fe20000004200 */
[----:B------:R-:W-:Y:S02]  /*120b0*/  FMNMX.FTZ R3, R19, R3, !PT ;  /* 0x0000000313037209 */ /* 0x000fe40007810000 */
[----:B------:R-:W-:Y:S01]  /*120c0*/  FSEL R9, R25, -INF , !P0 ;  /* 0xff80000019097808 */ /* 0x000fe20004000000 */
[----:B------:R-:W-:Y:S01]  /*120d0*/  LDSM.16.MT88.4 R72, [R182+0x1000] ;  /* 0x00100000b648783b */ /* 0x000fe20000004200 */
[----:B------:R-:W-:-:S02]  /*120e0*/  ISETP.GT.AND P0, PT, R0, 0x9, P1 ;  /* 0x000000090000780c */ /* 0x000fc40000f04270 */
[----:B------:R-:W-:Y:S01]  /*120f0*/  FMNMX.FTZ R3, R21, R3, !PT ;  /* 0x0000000315037209 */ /* 0x000fe20007810000 */
[----:B------:R-:W-:Y:S01]  /*12100*/  LDSM.16.MT88.4 R68, [R180+0x1800] ;  /* 0x00180000b444783b */ /* 0x000fe20000004200 */
[----:B------:R-:W-:Y:S02]  /*12110*/  ISETP.LT.OR P0, PT, R2, 0xa, P0 ;  /* 0x0000000a0200780c */ /* 0x000fe40000701670 */
[----:B------:R-:W-:Y:S01]  /*12120*/  FMNMX.FTZ R5, R6, R7, !PT ;  /* 0x0000000706057209 */ /* 0x000fe20007810000 */
[----:B------:R-:W1:Y:S01]  /*12130*/  SHFL.BFLY PT, R4, R3, 0x2, 0x1f ;  /* 0x0c401f0003047f89 */ /* 0x000e6200000e0000 */
[----:B------:R-:W-:Y:S02]  /*12140*/  FSEL R10, R24, -INF , !P0 ;  /* 0xff800000180a7808 */ /* 0x000fe40004000000 */
[----:B------:R-:W-:Y:S01]  /*12150*/  ISETP.GT.AND P0, PT, R0, 0x10, P1 ;  /* 0x000000100000780c */ /* 0x000fe20000f04270 */
[----:B------:R-:W-:Y:S01]  /*12160*/  LDSM.16.MT88.4 R24, [R181] ;  /* 0x00000000b518783b */ /* 0x000fe20000004200 */
[----:B------:R-:W-:-:S02]  /*12170*/  FMNMX.FTZ R5, R9, R5, !PT ;  /* 0x0000000509057209 */ /* 0x000fc40007810000 */
[----:B------:R-:W-:Y:S01]  /*12180*/  ISETP.LT.OR P0, PT, R2, 0x11, P0 ;  /* 0x000000110200780c */ /* 0x000fe20000701670 */
[----:B------:R-:W-:Y:S01]  /*12190*/  LDSM.16.MT88.4 R76, [R181+0x1000] ;  /* 0x00100000b54c783b */ /* 0x000fe20000004200 */
[----:B------:R-:W-:Y:S02]  /*121a0*/  FMNMX.FTZ R5, R10, R5, !PT ;  /* 0x000000050a057209 */ /* 0x000fe40007810000 */
[----:B------:R-:W-:Y:S01]  /*121b0*/  FSEL R13, R22, -INF , !P0 ;  /* 0xff800000160d7808 */ /* 0x000fe20004000000 */
[----:B------:R-:W-:Y:S01]  /*121c0*/  LDSM.16.MT88.4 R84, [R182+0x1800] ;  /* 0x00180000b654783b */ /* 0x000fe20000004200 */
[----:B------:R-:W-:Y:S02]  /*121d0*/  ISETP.GT.AND P0, PT, R0, 0x11, P1 ;  /* 0x000000110000780c */ /* 0x000fe40000f04270 */
[----:B------:R-:W-:Y:S01]  /*121e0*/  FMNMX.FTZ R5, R13, R5, !PT ;  /* 0x000000050d057209 */ /* 0x000fe20007810000 */
[----:B------:R-:W-:Y:S01]  /*121f0*/  LDSM.16.MT88.4 R88, [R182+0x2000] ;  /* 0x00200000b658783b */ /* 0x000fe20000004200 */
[----:B------:R-:W-:-:S03]  /*12200*/  ISETP.LT.OR P0, PT, R2, 0x12, P0 ;  /* 0x000000120200780c */ /* 0x000fc60000701670 */
[----:B------:R-:W-:Y:S01]  /*12210*/  LDSM.16.MT88.4 R92, [R179+0x2000] ;  /* 0x00200000b35c783b */ /* 0x000fe20000004200 */
[----:B------:R-:W-:Y:S02]  /*12220*/  FSEL R17, R17, -INF , !P0 ;  /* 0xff80000011117808 */ /* 0x000fe40004000000 */
[----:B------:R-:W-:Y:S01]  /*12230*/  ISETP.GT.AND P0, PT, R0, 0x18, P1 ;  /* 0x000000180000780c */ /* 0x000fe20000f04270 */
[----:B------:R-:W-:Y:S03]  /*12240*/  LDSM.16.MT88.4 R104, [R182+0x3000] ;  /* 0x00300000b668783b */ /* 0x000fe60000004200 */
[----:B------:R-:W-:Y:S01]  /*12250*/  ISETP.LT.OR P0, PT, R2, 0x19, P0 ;  /* 0x000000190200780c */ /* 0x000fe20000701670 */
[----:B------:R-:W-:Y:S03]  /*12260*/  LDSM.16.MT88.4 R80, [R180+0x2000] ;  /* 0x00200000b450783b */ /* 0x000fe60000004200 */
[----:B------:R-:W-:Y:S01]  /*12270*/  FSEL R20, R20, -INF , !P0 ;  /* 0xff80000014147808 */ /* 0x000fe20004000000 */
[----:B------:R-:W-:Y:S01]  /*12280*/  LDSM.16.MT88.4 R96, [R181+0x2000] ;  /* 0x00200000b560783b */ /* 0x000fe20000004200 */
[----:B------:R-:W-:-:S02]  /*12290*/  ISETP.GT.AND P0, PT, R0, 0x19, P1 ;  /* 0x000000190000780c */ /* 0x000fc40000f04270 */
[----:B-1----:R-:W-:Y:S01]  /*122a0*/  FMNMX.FTZ R0, R3, R4, !PT ;  /* 0x0000000403007209 */ /* 0x002fe20007810000 */
[----:B------:R-:W-:Y:S01]  /*122b0*/  LDSM.16.MT88.4 R112, [R179+0x3000] ;  /* 0x00300000b370783b */ /* 0x000fe20000004200 */
[----:B------:R-:W-:Y:S02]  /*122c0*/  ISETP.LT.OR P0, PT, R2, 0x1a, P0 ;  /* 0x0000001a0200780c */ /* 0x000fe40000701670 */
[----:B------:R-:W-:Y:S01]  /*122d0*/  FMNMX.FTZ R2, R17, R5, !PT ;  /* 0x0000000511027209 */ /* 0x000fe20007810000 */
[----:B------:R-:W1:Y:S01]  /*122e0*/  SHFL.BFLY PT, R3, R0, 0x1, 0x1f ;  /* 0x0c201f0000037f89 */ /* 0x000e6200000e0000 */
[----:B------:R-:W-:Y:S02]  /*122f0*/  FSEL R11, R11, -INF , !P0 ;  /* 0xff8000000b0b7808 */ /* 0x000fe40004000000 */
[----:B------:R-:W-:Y:S01]  /*12300*/  FMNMX.FTZ R2, R20, R2, !PT ;  /* 0x0000000214027209 */ /* 0x000fe20007810000 */
[----:B-----5:R-:W-:Y:S03]  /*12310*/  LDSM.16.MT88.4 R108, [R180+0x3000] ;  /* 0x00300000b46c783b */ /* 0x020fe60000004200 */
[----:B------:R-:W-:Y:S01]  /*12320*/  FMNMX.FTZ R2, R11, R2, !PT ;  /* 0x000000020b027209 */ /* 0x000fe20007810000 */
[----:B------:R-:W-:Y:S04]  /*12330*/  LDSM.16.MT88.4 R100, [R181+0x3000] ;  /* 0x00300000b564783b */ /* 0x000fe80000004200 */
[----:B------:R-:W2:Y:S04]  /*12340*/  SHFL.BFLY PT, R4, R2, 0x2, 0x1f ;  /* 0x0c401f0002047f89 */ /* 0x000ea800000e0000 */
[----:B------:R-:W-:Y:S04]  /*12350*/  LDSM.16.MT88.4 R120, [R182+0x2800] ;  /* 0x00280000b678783b */ /* 0x000fe80000004200 */
[----:B------:R-:W-:Y:S01]  /*12360*/  LDSM.16.MT88.4 R116, [R180+0x2800] ;  /* 0x00280000b474783b */ /* 0x000fe20000004200 */
[----:B-1----:R-:W-:-:S03]  /*12370*/  FMNMX.FTZ R132, R0, R3, !PT ;  /* 0x0000000300847209 */ /* 0x002fc60007810000 */
[----:B------:R-:W-:Y:S01]  /*12380*/  LDSM.16.MT88.4 R200, [R181+0x2800] ;  /* 0x00280000b5c8783b */ /* 0x000fe20000004200 */
[C---:B------:R-:W-:Y:S01]  /*12390*/  FSETP.NEU.FTZ.AND P0, PT, R132.reuse, -INF , PT ;  /* 0xff8000008400780b */ /* 0x040fe20003f1d000 */
[----:B------:R-:W-:-:S05]  /*123a0*/  FMUL.FTZ R0, R132, c[0x0][0x2d0] ;  /* 0x0000b40084007a20 */ /* 0x000fca0000410000 */
[----:B------:R-:W-:Y:S02]  /*123b0*/  FSEL R0, R0, RZ, P0 ;  /* 0x000000ff00007208 */ /* 0x000fe40000000000 */
[----:B--2---:R-:W-:-:S03]  /*123c0*/  FMNMX.FTZ R2, R2, R4, !PT ;  /* 0x0000000402027209 */ /* 0x004fc60007810000 */
[--C-:B------:R-:W-:Y:S02]  /*123d0*/  FFMA.FTZ R3, R8, c[0x0][0x2d0], -R0.reuse ;  /* 0x0000b40008037a23 */ /* 0x100fe40000010800 */
[----:B------:R-:W1:Y:S02]  /*123e0*/  SHFL.BFLY PT, R4, R2, 0x1, 0x1f ;  /* 0x0c201f0002047f89 */ /* 0x000e6400000e0000 */
        /* <DEDUP_REMOVED lines=10> */
[----:B-1----:R-:W-:-:S05]  /*12490*/  FMUL.FTZ R2, R8, c[0x0][0x2d0] ;  /* 0x0000b40008027a20 */ /* 0x002fca0000410000 */
[----:B------:R-:W-:Y:S01]  /*124a0*/  FSEL R2, R2, RZ, P0 ;  /* 0x000000ff02027208 */ /* 0x000fe20000000000 */
[----:B--2---:R-:W-:-:S04]  /*124b0*/  FFMA.FTZ R3, R15, c[0x0][0x2d0], -R0 ;  /* 0x0000b4000f037a23 */ /* 0x004fc80000010800 */
[----:B------:R1:W-:Y:S02]  /*124c0*/  MUFU.EX2 R198, R3 ;  /* 0x0000000300c67308 */ /* 0x0003e40000000800 */
[----:B-1----:R-:W-:-:S06]  /*124d0*/  FFMA.FTZ R3, R16, c[0x0][0x2d0], -R0 ;  /* 0x0000b40010037a23 */ /* 0x002fcc0000010800 */
[----:B------:R1:W2:Y:S02]  /*124e0*/  MUFU.EX2 R234, R3 ;  /* 0x0000000300ea7308 */ /* 0x0002a40000000800 */
[--C-:B-1----:R-:W-:Y:S01]  /*124f0*/  FFMA.FTZ R3, R19, c[0x0][0x2d0], -R0.reuse ;  /* 0x0000b40013037a23 */ /* 0x102fe20000010800 */
[----:B--2---:R-:W-:Y:S01]  /*12500*/  F2FP.BF16.PACK_AB R128, R233, R234 ;  /* 0x000000eae980723e */ /* 0x004fe200000010ff */
[----:B------:R-:W-:-:S04]  /*12510*/  FFMA.FTZ R0, R21, c[0x0][0x2d0], -R0 ;  /* 0x0000b40015007a23 */ /* 0x000fc80000010800 */
[----:B------:R1:W-:Y:S08]  /*12520*/  MUFU.EX2 R211, R3 ;  /* 0x0000000300d37308 */ /* 0x0003f00000000800 */
[----:B------:R2:W3:Y:S01]  /*12530*/  MUFU.EX2 R208, R0 ;  /* 0x0000000000d07308 */ /* 0x0004e20000000800 */
[----:B-1----:R-:W-:Y:S01]  /*12540*/  FFMA.FTZ R3, R6, c[0x0][0x2d0], -R2 ;  /* 0x0000b40006037a23 */ /* 0x002fe20000010802 */
[----:B------:R-:W-:-:S06]  /*12550*/  F2FP.BF16.PACK_AB R6, R198, R199 ;  /* 0x000000c7c606723e */ /* 0x000fcc00000010ff */
[----:B------:R1:W-:Y:S01]  /*12560*/  MUFU.EX2 R134, R3 ;  /* 0x0000000300867308 */ /* 0x0003e20000000800 */
[--C-:B--2---:R-:W-:Y:S01]  /*12570*/  FFMA.FTZ R0, R13, c[0x0][0x2d0], -R2.reuse ;  /* 0x0000b4000d007a23 */ /* 0x104fe20000010802 */
[----:B---3--:R-:W-:Y:S01]  /*12580*/  F2FP.BF16.PACK_AB R130, R208, R211 ;  /* 0x000000d3d082723e */ /* 0x008fe200000010ff */
[----:B------:R-:W2:Y:S01]  /*12590*/  LDSM.16.MT88.4 R12, [R179+0x800] ;  /* 0x00080000b30c783b */ /* 0x000ea20000004200 */
[----:B-1----:R-:W-:-:S04]  /*125a0*/  FFMA.FTZ R3, R7, c[0x0][0x2d0], -R2 ;  /* 0x0000b40007037a23 */ /* 0x002fc80000010802 */
[----:B------:R1:W3:Y:S02]  /*125b0*/  MUFU.EX2 R133, R3 ;  /* 0x0000000300857308 */ /* 0x0002e40000000800 */
[----:B-1----:R-:W-:Y:S01]  /*125c0*/  FFMA.FTZ R3, R9, c[0x0][0x2d0], -R2 ;  /* 0x0000b40009037a23 */ /* 0x002fe20000010802 */
[----:B---3--:R-:W-:-:S05]  /*125d0*/  F2FP.BF16.PACK_AB R5, R133, R134 ;  /* 0x000000868505723e */ /* 0x008fca00000010ff */
[----:B------:R1:W-:Y:S02]  /*125e0*/  MUFU.EX2 R9, R3 ;  /* 0x0000000300097308 */ /* 0x0003e40000000800 */
[----:B-1----:R-:W-:-:S06]  /*125f0*/  FFMA.FTZ R3, R10, c[0x0][0x2d0], -R2 ;  /* 0x0000b4000a037a23 */ /* 0x002fcc0000010802 */
[----:B------:R1:W-:Y:S08]  /*12600*/  MUFU.EX2 R10, R0 ;  /* 0x00000000000a7308 */ /* 0x0003f00000000800 */
[----:B------:R-:W3:Y:S01]  /*12610*/  MUFU.EX2 R3, R3 ;  /* 0x0000000300037308 */ /* 0x000ee20000000800 */
[----:B-1----:R-:W-:Y:S02]  /*12620*/  FFMA.FTZ R0, R17, c[0x0][0x2d0], -R2 ;  /* 0x0000b40011007a23 */ /* 0x002fe40000010802 */
[----:B------:R-:W1:Y:S05]  /*12630*/  LDSM.16.MT88.4 R16, [R182] ;  /* 0x00000000b610783b */ /* 0x000e6a0000004200 */
[----:B------:R4:W2:Y:S01]  /*12640*/  MUFU.EX2 R135, R0 ;  /* 0x0000000000877308 */ /* 0x0008a20000000800 */
[----:B---3--:R-:W-:-:S07]  /*12650*/  F2FP.BF16.PACK_AB R7, R3, R9 ;  /* 0x000000090307723e */ /* 0x008fce00000010ff */
[----:B------:R-:W-:Y:S01]  /*12660*/  HMMA.16816.F32.BF16 R140, R4, R144, RZ ;  /* 0x00000090048c723c */ /* 0x000fe200000418ff */
[--C-:B----4-:R-:W-:Y:S01]  /*12670*/  FFMA.FTZ R0, R20, c[0x0][0x2d0], -R2.reuse ;  /* 0x0000b40014007a23 */ /* 0x110fe20000010802 */
[----:B--2---:R-:W-:Y:S01]  /*12680*/  F2FP.BF16.PACK_AB R129, R135, R10 ;  /* 0x0000000a8781723e */ /* 0x004fe200000010ff */
[----:B------:R-:W-:-:S05]  /*12690*/  FFMA.FTZ R2, R11, c[0x0][0x2d0], -R2 ;  /* 0x0000b4000b027a23 */ /* 0x000fca0000010802 */
[C---:B------:R-:W-:Y:S01]  /*126a0*/  HMMA.16816.F32.BF16 R144, R4.reuse, R146, RZ ;  /* 0x000000920490723c */ /* 0x040fe200000418ff */
[----:B------:R2:W-:Y:S07]  /*126b0*/  MUFU.EX2 R139, R0 ;  /* 0x00000000008b7308 */ /* 0x0005ee0000000800 */
[C---:B------:R-:W-:Y:S01]  /*126c0*/  HMMA.16816.F32.BF16 R36, R4.reuse, R40, RZ ;  /* 0x000000280424723c */ /* 0x040fe200000418ff */
[----:B------:R-:W3:Y:S07]  /*126d0*/  MUFU.EX2 R11, R2 ;  /* 0x00000002000b7308 */ /* 0x000eee0000000800 */
[----:B------:R-:W-:Y:S01]  /*126e0*/  HMMA.16816.F32.BF16 R40, R4, R42, RZ ;  /* 0x0000002a0428723c */ /* 0x000fe200000418ff */
[----:B--2---:R-:W-:-:S04]  /*126f0*/  FADD.FTZ R0, R134, R133 ;  /* 0x0000008586007221 */ /* 0x004fc80000010000 */
[----:B------:R-:W-:-:S03]  /*12700*/  FADD.FTZ R0, R9, R0 ;  /* 0x0000000009007221 */ /* 0x000fc60000010000 */
[----:B------:R-:W-:Y:S01]  /*12710*/  HMMA.16816.F32.BF16 R148, R4, R152, RZ ;  /* 0x000000980494723c */ /* 0x000fe200000418ff */
[----:B---3--:R-:W-:Y:S01]  /*12720*/  F2FP.BF16.PACK_AB R131, R11, R139 ;  /* 0x0000008b0b83723e */ /* 0x008fe200000010ff */
[----:B------:R-:W-:Y:S01]  /*12730*/  FADD.FTZ R2, R197, R195 ;  /* 0x000000c3c5027221 */ /* 0x000fe20000010000 */
[----:B------:R-:W-:Y:S01]  /*12740*/  IADD3 R195, R236, -0x2, RZ ;  /* 0xfffffffeecc37810 */ /* 0x000fe20007ffe0ff */
[----:B------:R-:W-:Y:S02]  /*12750*/  FADD.FTZ R0, R3, R0 ;  /* 0x0000000003007221 */ /* 0x000fe40000010000 */
[----:B------:R-:W-:Y:S02]  /*12760*/  FADD.FTZ R2, R199, R2 ;  /* 0x00000002c7027221 */ /* 0x000fe40000010000 */
[----:B------:R-:W-:Y:S01]  /*12770*/  HMMA.16816.F32.BF16 R140, R128, R12, R140 ;  /* 0x0000000c808c723c */ /* 0x000fe2000004188c */
[----:B------:R-:W-:Y:S02]  /*12780*/  FADD.FTZ R3, R10, R0 ;  /* 0x000000000a037221 */ /* 0x000fe40000010000 */
[----:B------:R-:W-:-:S02]  /*12790*/  FADD.FTZ R2, R198, R2 ;  /* 0x00000002c6027221 */ /* 0x000fc40000010000 */
[----:B------:R-:W-:Y:S02]  /*127a0*/  IMAD.MOV.U32 R0, RZ, RZ, R225 ;  /* 0x000000ffff007224 */ /* 0x000fe400078e00e1 */
[----:B------:R-:W-:Y:S01]  /*127b0*/  FADD.FTZ R3, R135, R3 ;  /* 0x0000000387037221 */ /* 0x000fe20000010000 */
[----:B------:R-:W-:Y:S01]  /*127c0*/  HMMA.16816.F32.BF16 R144, R128, R14, R144 ;  /* 0x0000000e8090723c */ /* 0x000fe20000041890 */
[----:B------:R-:W2:Y:S02]  /*127d0*/  LDSM.16.MT88.4 R12, [R182+0x800] ;  /* 0x00080000b60c783b */ /* 0x000ea40000004200 */
[----:B------:R-:W-:-:S05]  /*127e0*/  FADD.FTZ R3, R139, R3 ;  /* 0x000000038b037221 */ /* 0x000fca0000010000 */
[C---:B------:R-:W-:Y:S08]  /*127f0*/  HMMA.16816.F32.BF16 R152, R4.reuse, R154, RZ ;  /* 0x0000009a0498723c */ /* 0x040ff000000418ff */
[C---:B------:R-:W-:Y:S08]  /*12800*/  HMMA.16816.F32.BF16 R28, R4.reuse, R24, RZ ;  /* 0x00000018041c723c */ /* 0x040ff000000418ff */
[C---:B------:R-:W-:Y:S08]  /*12810*/  HMMA.16816.F32.BF16 R32, R4.reuse, R26, RZ ;  /* 0x0000001a0420723c */ /* 0x040ff000000418ff */
[C---:B------:R-:W-:Y:S08]  /*12820*/  HMMA.16816.F32.BF16 R48, R4.reuse, R44, RZ ;  /* 0x0000002c0430723c */ /* 0x040ff000000418ff */
[C---:B-1----:R-:W-:Y:S08]  /*12830*/  HMMA.16816.F32.BF16 R20, R4.reuse, R16, RZ ;  /* 0x000000100414723c */ /* 0x042ff000000418ff */
[C---:B------:R-:W-:Y:S08]  /*12840*/  HMMA.16816.F32.BF16 R60, R4.reuse, R46, RZ ;  /* 0x0000002e043c723c */ /* 0x040ff000000418ff */
[----:B------:R-:W-:Y:S08]  /*12850*/  HMMA.16816.F32.BF16 R16, R4, R18, RZ ;  /* 0x000000120410723c */ /* 0x000ff000000418ff */
[C---:B------:R-:W-:Y:S08]  /*12860*/  HMMA.16816.F32.BF16 R36, R128.reuse, R64, R36 ;  /* 0x000000408024723c */ /* 0x040ff00000041824 */
[C---:B------:R-:W-:Y:S01]  /*12870*/  HMMA.16816.F32.BF16 R40, R128.reuse, R66, R40 ;  /* 0x000000428028723c */ /* 0x040fe20000041828 */
[----:B------:R-:W1:Y:S07]  /*12880*/  LDSM.16.MT88.4 R64, [R181+0x1800] ;  /* 0x00180000b540783b */ /* 0x000e6e0000004200 */
[C---:B------:R-:W-:Y:S08]  /*12890*/  HMMA.16816.F32.BF16 R148, R128.reuse, R52, R148 ;  /* 0x000000348094723c */ /* 0x040ff00000041894 */
[C---:B------:R-:W-:Y:S08]  /*128a0*/  HMMA.16816.F32.BF16 R152, R128.reuse, R54, R152 ;  /* 0x000000368098723c */ /* 0x040ff00000041898 */
[C---:B------:R-:W-:Y:S08]  /*128b0*/  HMMA.16816.F32.BF16 R28, R128.reuse, R56, R28 ;  /* 0x00000038801c723c */ /* 0x040ff0000004181c */
[----:B------:R-:W-:Y:S08]  /*128c0*/  HMMA.16816.F32.BF16 R32, R128, R58, R32 ;  /* 0x0000003a8020723c */ /* 0x000ff00000041820 */
[C---:B------:R-:W-:Y:S08]  /*128d0*/  HMMA.16816.F32.BF16 R52, R4.reuse, R72, RZ ;  /* 0x000000480434723c */ /* 0x040ff000000418ff */
[----:B------:R-:W-:Y:S08]  /*128e0*/  HMMA.16816.F32.BF16 R56, R4, R74, RZ ;  /* 0x0000004a0438723c */ /* 0x000ff000000418ff */
[C---:B------:R-:W-:Y:S08]  /*128f0*/  HMMA.16816.F32.BF16 R44, R128.reuse, R68, R48 ;  /* 0x00000044802c723c */ /* 0x040ff00000041830 */
[C---:B------:R-:W-:Y:S08]  /*12900*/  HMMA.16816.F32.BF16 R48, R128.reuse, R70, R60 ;  /* 0x000000468030723c */ /* 0x040ff0000004183c */
[C---:B--2---:R-:W-:Y:S08]  /*12910*/  HMMA.16816.F32.BF16 R20, R128.reuse, R12, R20 ;  /* 0x0000000c8014723c */ /* 0x044ff00000041814 */
[----:B------:R-:W-:Y:S01]  /*12920*/  HMMA.16816.F32.BF16 R24, R128, R14, R16 ;  /* 0x0000000e8018723c */ /* 0x000fe20000041810 */
[----:B------:R-:W-:Y:S07]  /*12930*/  LDSM.16.MT88.4 R16, [R179+0x2800] ;  /* 0x00280000b310783b */ /* 0x000fee0000004200 */
[C---:B------:R-:W-:Y:S08]  /*12940*/  HMMA.16816.F32.BF16 R60, R4.reuse, R76, RZ ;  /* 0x0000004c043c723c */ /* 0x040ff000000418ff */
[----:B------:R-:W-:Y:S08]  /*12950*/  HMMA.16816.F32.BF16 R12, R4, R78, RZ ;  /* 0x0000004e040c723c */ /* 0x000ff000000418ff */
[C---:B------:R-:W-:Y:S08]  /*12960*/  HMMA.16816.F32.BF16 R52, R128.reuse, R84, R52 ;  /* 0x000000548034723c */ /* 0x040ff00000041834 */
[----:B------:R-:W-:Y:S08]  /*12970*/  HMMA.16816.F32.BF16 R56, R128, R86, R56 ;  /* 0x000000568038723c */ /* 0x000ff00000041838 */
[C---:B------:R-:W-:Y:S08]  /*12980*/  HMMA.16816.F32.BF16 R84, R4.reuse, R88, RZ ;  /* 0x000000580454723c */ /* 0x040ff000000418ff */
[C---:B------:R-:W-:Y:S08]  /*12990*/  HMMA.16816.F32.BF16 R88, R4.reuse, R90, RZ ;  /* 0x0000005a0458723c */ /* 0x040ff000000418ff */
[----:B------:R-:W-:Y:S08]  /*129a0*/  HMMA.16816.F32.BF16 R68, R4, R92, RZ ;  /* 0x0000005c0444723c */ /* 0x000ff000000418ff */
[----:B-1----:R-:W-:Y:S08]  /*129b0*/  HMMA.16816.F32.BF16 R60, R128, R64, R60 ;  /* 0x00000040803c723c */ /* 0x002ff0000004183c */
[C---:B------:R-:W-:Y:S08]  /*129c0*/  HMMA.16816.F32.BF16 R72, R4.reuse, R94, RZ ;  /* 0x0000005e0448723c */ /* 0x040ff000000418ff */
[C---:B------:R-:W-:Y:S08]  /*129d0*/  HMMA.16816.F32.BF16 R168, R4.reuse, R104, RZ ;  /* 0x0000006804a8723c */ /* 0x040ff000000418ff */
[----:B------:R-:W-:Y:S01]  /*129e0*/  HMMA.16816.F32.BF16 R172, R4, R106, RZ ;  /* 0x0000006a04ac723c */ /* 0x000fe200000418ff */
[----:B------:R-:W1:Y:S07]  /*129f0*/  LDSM.16.MT88.4 R104, [R179+0x3800] ;  /* 0x00380000b368783b */ /* 0x000e6e0000004200 */
[----:B------:R-:W-:Y:S08]  /*12a00*/  HMMA.16816.F32.BF16 R64, R128, R66, R12 ;  /* 0x000000428040723c */ /* 0x000ff0000004180c */
[C---:B------:R-:W-:Y:S08]  /*12a10*/  HMMA.16816.F32.BF16 R76, R4.reuse, R80, RZ ;  /* 0x00000050044c723c */ /* 0x040ff000000418ff */
[C---:B------:R-:W-:Y:S08]  /*12a20*/  HMMA.16816.F32.BF16 R92, R4.reuse, R96, RZ ;  /* 0x00000060045c723c */ /* 0x040ff000000418ff */
[C---:B------:R-:W-:Y:S08]  /*12a30*/  HMMA.16816.F32.BF16 R80, R4.reuse, R82, RZ ;  /* 0x000000520450723c */ /* 0x040ff000000418ff */
[C---:B------:R-:W-:Y:S08]  /*12a40*/  HMMA.16816.F32.BF16 R96, R4.reuse, R98, RZ ;  /* 0x000000620460723c */ /* 0x040ff000000418ff */
[C---:B------:R-:W-:Y:S08]  /*12a50*/  HMMA.16816.F32.BF16 R12, R4.reuse, R112, RZ ;  /* 0x00000070040c723c */ /* 0x040ff000000418ff */
[C---:B------:R-:W-:Y:S01]  /*12a60*/  HMMA.16816.F32.BF16 R124, R4.reuse, R114, RZ ;  /* 0x00000072047c723c */ /* 0x040fe200000418ff */
[----:B------:R-:W-:Y:S07]  /*12a70*/  LDSM.16.MT88.4 R112, [R180+0x3800] ;  /* 0x00380000b470783b */ /* 0x000fee0000004200 */
[C---:B------:R-:W-:Y:S08]  /*12a80*/  HMMA.16816.F32.BF16 R160, R4.reuse, R108, RZ ;  /* 0x0000006c04a0723c */ /* 0x040ff000000418ff */
[C---:B------:R-:W-:Y:S08]  /*12a90*/  HMMA.16816.F32.BF16 R164, R4.reuse, R110, RZ ;  /* 0x0000006e04a4723c */ /* 0x040ff000000418ff */
[C---:B------:R-:W-:Y:S08]  /*12aa0*/  HMMA.16816.F32.BF16 R204, R4.reuse, R100, RZ ;  /* 0x0000006404cc723c */ /* 0x040ff000000418ff */
[----:B------:R-:W-:Y:S01]  /*12ab0*/  HMMA.16816.F32.BF16 R228, R4, R102, RZ ;  /* 0x0000006604e4723c */ /* 0x000fe200000418ff */
[----:B------:R-:W2:Y:S07]  /*12ac0*/  LDSM.16.MT88.4 R4, [R181+0x3800] ;  /* 0x00380000b504783b */ /* 0x000eae0000004200 */
[C---:B------:R-:W-:Y:S08]  /*12ad0*/  HMMA.16816.F32.BF16 R84, R128.reuse, R120, R84 ;  /* 0x000000788054723c */ /* 0x040ff00000041854 */
[C---:B------:R-:W-:Y:S01]  /*12ae0*/  HMMA.16816.F32.BF16 R88, R128.reuse, R122, R88 ;  /* 0x0000007a8058723c */ /* 0x040fe20000041858 */
[----:B------:R-:W3:Y:S07]  /*12af0*/  LDSM.16.MT88.4 R120, [R182+0x3800] ;  /* 0x00380000b678783b */ /* 0x000eee0000004200 */
[C---:B-1----:R-:W-:Y:S08]  /*12b00*/  HMMA.16816.F32.BF16 R100, R128.reuse, R104, R12 ;  /* 0x000000688064723c */ /* 0x042ff0000004180c */
[C---:B------:R-:W-:Y:S08]  /*12b10*/  HMMA.16816.F32.BF16 R104, R128.reuse, R106, R124 ;  /* 0x0000006a8068723c */ /* 0x040ff0000004187c */
[C---:B------:R-:W-:Y:S08]  /*12b20*/  HMMA.16816.F32.BF16 R76, R128.reuse, R116, R76 ;  /* 0x00000074804c723c */ /* 0x040ff0000004184c */
[C---:B--2---:R-:W-:Y:S07]  /*12b30*/  HMMA.16816.F32.BF16 R124, R128.reuse, R4, R204 ;  /* 0x00000004807c723c */ /* 0x044fee00000418cc */
[----:B------:R-:W-:Y:S01]  /*12b40*/  FADD.FTZ R4, R234, R2 ;  /* 0x00000002ea047221 */ /* 0x000fe20000010000 */
[----:B------:R-:W-:Y:S01]  /*12b50*/  HMMA.16816.F32.BF16 R80, R128, R118, R80 ;  /* 0x000000768050723c */ /* 0x000fe20000041850 */
[----:B------:R-:W-:-:S04]  /*12b60*/  @P3 IMAD.HI.U32 R2, R225, c[0x0][0x2c8], RZ ;  /* 0x0000b200e1023a27 */ /* 0x000fc800078e00ff */
[----:B------:R-:W-:Y:S01]  /*12b70*/  FADD.FTZ R4, R233, R4 ;  /* 0x00000004e9047221 */ /* 0x000fe20000010000 */
[----:B------:R-:W-:Y:S01]  /*12b80*/  @P3 SHF.R.U32.HI R0, RZ, c[0x0][0x2cc], R2 ;  /* 0x0000b300ff003a19 */ /* 0x000fe20000011602 */
[----:B------:R-:W-:Y:S01]  /*12b90*/  IMAD.IADD R2, R212, 0x1, -R213 ;  /* 0x00000001d4027824 */ /* 0x000fe200078e0ad5 */
[C---:B------:R-:W-:Y:S01]  /*12ba0*/  HMMA.16816.F32.BF16 R108, R128.reuse, R112, R160 ;  /* 0x00000070806c723c */ /* 0x040fe200000418a0 */
[----:B------:R-:W-:Y:S02]  /*12bb0*/  FADD.FTZ R4, R211, R4 ;  /* 0x00000004d3047221 */ /* 0x000fe40000010000 */
[----:B------:R-:W-:Y:S02]  /*12bc0*/  IMAD.IADD R2, R2, 0x1, R0 ;  /* 0x0000000102027824 */ /* 0x000fe400078e0200 */
[----:B------:R-:W-:Y:S02]  /*12bd0*/  FADD.FTZ R208, R208, R4 ;  /* 0x00000004d0d07221 */ /* 0x000fe40000010000 */
[----:B------:R-:W-:Y:S01]  /*12be0*/  FADD.FTZ R207, R11, R3 ;  /* 0x000000030bcf7221 */ /* 0x000fe20000010000 */
[----:B---3--:R-:W-:Y:S01]  /*12bf0*/  HMMA.16816.F32.BF16 R116, R128, R120, R168 ;  /* 0x000000788074723c */ /* 0x008fe200000418a8 */
[----:B------:R-:W-:-:S07]  /*12c00*/  IADD3 R0, R2, c[0x0][0x328], RZ ;  /* 0x0000ca0002007a10 */ /* 0x000fce0007ffe0ff */
[C---:B------:R-:W-:Y:S08]  /*12c10*/  HMMA.16816.F32.BF16 R68, R128.reuse, R16, R68 ;  /* 0x000000108044723c */ /* 0x040ff00000041844 */
[C---:B------:R-:W-:Y:S08]  /*12c20*/  HMMA.16816.F32.BF16 R72, R128.reuse, R18, R72 ;  /* 0x000000128048723c */ /* 0x040ff00000041848 */
[C---:B------:R-:W-:Y:S08]  /*12c30*/  HMMA.16816.F32.BF16 R92, R128.reuse, R200, R92 ;  /* 0x000000c8805c723c */ /* 0x040ff0000004185c */
[C---:B------:R-:W-:Y:S08]  /*12c40*/  HMMA.16816.F32.BF16 R96, R128.reuse, R202, R96 ;  /* 0x000000ca8060723c */ /* 0x040ff00000041860 */
[C---:B------:R-:W-:Y:S08]  /*12c50*/  HMMA.16816.F32.BF16 R112, R128.reuse, R114, R164 ;  /* 0x000000728070723c */ /* 0x040ff000000418a4 */
[C---:B------:R-:W-:Y:S08]  /*12c60*/  HMMA.16816.F32.BF16 R120, R128.reuse, R122, R172 ;  /* 0x0000007a8078723c */ /* 0x040ff000000418ac */
[----:B------:R-:W-:Y:S01]  /*12c70*/  HMMA.16816.F32.BF16 R128, R128, R6, R228 ;  /* 0x000000068080723c */ /* 0x000fe200000418e4 */
[----:B------:R-:W-:Y:S07]  /*12c80*/  @!P2 BRA `(.L_x_697) ;  /* 0x000001100000a947 */ /* 0x000fee0003800000 */
        /* <DEDUP_REMOVED lines=11> */
.L_x_699:
[----:B------:R-:W-:-:S13]  /*12d40*/  ISETP.NE.AND P0, PT, R4, 0x1, PT ;  /* 0x000000010400780c */ /* 0x000fda0003f05270 */
[----:B------:R-:W-:-:S05]  /*12d50*/  @P0 IMAD.HI.U32 R2, R3, c[0x0][0x330], RZ ;  /* 0x0000cc0003020a27 */ /* 0x000fca00078e00ff */
[----:B------:R-:W-:Y:S02]  /*12d60*/  @P0 SHF.R.U32.HI R3, RZ, c[0x0][0x334], R2 ;  /* 0x0000cd00ff030a19 */ /* 0x000fe40000011602 */
.L_x_700:
[----:B------:R-:W-:Y:S05]  /*12d70*/  BSYNC B0 ;  /* 0x0000000000007941 */ /* 0x000fea0003800000 */
.L_x_698:
[----:B------:R-:W-:-:S05]  /*12d80*/  IMAD R3, R3, R4, c[0x0][0x32c] ;  /* 0x0000cb0003037624 */ /* 0x000fca00078e0204 */
[----:B------:R-:W-:-:S04]  /*12d90*/  IMNMX R0, R0, R3, PT ;  /* 0x0000000300007217 */ /* 0x000fc80003800200 */
.L_x_697:
[----:B------:R-:W-:-:S04]  /*12da0*/  SHF.R.S32.HI R2, RZ, 0x1f, R0 ;  /* 0x0000001fff027819 */ /* 0x000fc80000011400 */
[----:B------:R-:W-:-:S04]  /*12db0*/  LEA.HI R0, R2, R0, RZ, 0x5 ;  /* 0x0000000002007211 */ /* 0x000fc800078f28ff */
[----:B------:R-:W-:-:S04]  /*12dc0*/  SHF.R.S32.HI R0, RZ, 0x5, R0 ;  /* 0x00000005ff007819 */ /* 0x000fc80000011400 */
[----:B------:R-:W-:-:S04]  /*12dd0*/  IMNMX R206, R209, R0, !PT ;  /* 0x00000000d1ce7217 */ /* 0x000fc80007800200 */
[----:B------:R-:W-:-:S13]  /*12de0*/  ISETP.GE.AND P0, PT, R195, R206, PT ;  /* 0x000000cec300720c */ /* 0x000fda0003f06270 */
[----:B------:R-:W-:Y:S05]  /*12df0*/  @!P0 BRA `(.L_x_701) ;  /* 0x000027a000008947 */ /* 0x000fea0003800000 */
[----:B------:R-:W-:Y:S02]  /*12e00*/  MOV R134, R8 ;  /* 0x0000000800867202 */ /* 0x000fe40000000f00 */
[----:B------:R-:W-:Y:S02]  /*12e10*/  MOV R133, R132 ;  /* 0x0000008400857202 */ /* 0x000fe40000000f00 */
[----:B------:R-:W-:-:S04]  /*12e20*/  MOV R197, R195 ;  /* 0x000000c300c57202 */ /* 0x000fc80000000f00 */
.L_x_710:
[----:B------:R-:W-:Y:S01]  /*12e30*/  ISETP.GT.AND P1, PT, R209, R197, PT ;  /* 0x000000c5d100720c */ /* 0x000fe20003f24270 */
[----:B------:R-:W-:Y:S04]  /*12e40*/  DEPBAR.LE SB0, 0x0 ;  /* 0x000080000000791a */ /* 0x000fe80000000000 */
[----:B------:R-:W-:Y:S01]  /*12e50*/  WARPSYNC 0xffffffff ;  /* 0xffffffff00007948 */ /* 0x000fe20003800000 */
[----:B------:R-:W-:Y:S01]  /*12e60*/  BAR.SYNC.DEFER_BLOCKING 0x0 ;  /* 0x0000000000007b1d */ /* 0x000fe20000010000 */
[----:B------:R-:W-:Y:S02]  /*12e70*/  LOP3.LUT P3, RZ, R215, 0x1, RZ, 0xc0, !PT ;  /* 0x00000001d7ff7812 */ /* 0x000fe4000786c0ff */
[----:B------:R-:W-:Y:S04]  /*12e80*/  MOV R195, c[0x0][0x2c4] ;  /* 0x0000b10000c37a02 */ /* 0x000fe80000000f00 */
[----:B------:R-:W-:Y:S01]  /*12e90*/  @!P1 SHF.R.S32.HI R0, RZ, 0x1f, R197 ;  /* 0x0000001fff009819 */ /* 0x000fe200000114c5 */
[C---:B------:R-:W-:Y:S04]  /*12ea0*/  @!P1 IMAD.WIDE.U32 R2, R197.reuse, c[0x0][0x208], RZ ;  /* 0x00008200c5029a25 */ /* 0x040fe800078e00ff */
[----:B------:R-:W-:Y:S01]  /*12eb0*/  @!P1 IMAD R0, R0, c[0x0][0x208], RZ ;  /* 0x0000820000009a24 */ /* 0x000fe200078e02ff */
[C---:B------:R-:W-:Y:S03]  /*12ec0*/  @!P1 LEA R4, P0, R2.reuse, R222, 0x5 ;  /* 0x000000de02049211 */ /* 0x040fe600078028ff */
[----:B------:R-:W-:Y:S05]  /*12ed0*/  @!P1 IMAD R0, R197, c[0x0][0x20c], R0 ;  /* 0x00008300c5009a24 */ /* 0x000fea00078e0200 */
[----:B------:R-:W-:Y:S01]  /*12ee0*/  @!P1 IADD3 R0, R3, R0, RZ ;  /* 0x0000000003009210 */ /* 0x000fe20007ffe0ff */
[----:B------:R-:W-:Y:S03]  /*12ef0*/  LDSM.16.M88.4 R16, [R183] ;  /* 0x00000000b710783b */ /* 0x000fe60000000200 */
[----:B------:R-:W-:Y:S01]  /*12f00*/  @!P1 LEA.HI.X R6, R2, R224, R0, 0x5, P0 ;  /* 0x000000e002069211 */ /* 0x000fe200000f2c00 */
[----:B------:R-:W-:Y:S01]  /*12f10*/  ULDC UR4, c[0x0][0x324] ;  /* 0x0000c90000047ab9 */ /* 0x000fe20000000800 */
[C---:B------:R-:W-:Y:S01]  /*12f20*/  ISETP.GT.AND P0, PT, R197.reuse, R209, PT ;  /* 0x000000d1c500720c */ /* 0x040fe20003f04270 */
[----:B------:R-:W-:Y:S01]  /*12f30*/  ULOP3.LUT UR4, URZ, UR4, URZ, 0x33, !UPT ;  /* 0x000000043f047292 */ /* 0x000fe2000f8e333f */
[----:B------:R-:W1:Y:S05]  /*12f40*/  LDSM.16.M88.4 R8, [R178] ;  /* 0x00000000b208783b */ /* 0x000e6a0000000200 */
[----:B------:R-:W2:Y:S05]  /*12f50*/  LDSM.16.M88.4 R160, [R178+0x800] ;  /* 0x00080000b2a0783b */ /* 0x000eaa0000000200 */
[----:B------:R-:W-:Y:S01]  /*12f60*/  LDSM.16.M88.4 R164, [R184] ;  /* 0x00000000b8a4783b */ /* 0x000fe20000000200 */
[----:B------:R-:W-:Y:S04]  /*12f70*/  @P0 IADD3 R0, R197, -0x1, RZ ;  /* 0xffffffffc5000810 */ /* 0x000fe80007ffe0ff */
[----:B------:R-:W-:Y:S01]  /*12f80*/  @P0 SHF.R.S32.HI R2, RZ, 0x1f, R0 ;  /* 0x0000001fff020819 */ /* 0x000fe20000011400 */
[----:B------:R-:W3:Y:S04]  /*12f90*/  LDSM.16.M88.4 R168, [R187] ;  /* 0x00000000bba8783b */ /* 0x000ee80000000200 */
[----:B------:R-:W-:Y:S01]  /*12fa0*/  @P0 IMAD R5, R2, c[0x0][0x1e0], RZ ;  /* 0x0000780002050a24 */ /* 0x000fe200078e02ff */
[----:B------:R-:W4:Y:S01]  /*12fb0*/  LDSM.16.M88.4 R172, [R189] ;  /* 0x00000000bdac783b */ /* 0x000f220000000200 */
[C---:B------:R-:W-:Y:S04]  /*12fc0*/  @P0 IMAD.WIDE.U32 R2, R0.reuse, c[0x0][0x1e0], RZ ;  /* 0x0000780000020a25 */ /* 0x040fe800078e00ff */
[----:B------:R-:W-:Y:S04]  /*12fd0*/  @P0 IMAD R0, R0, c[0x0][0x1e4], R5 ;  /* 0x0000790000000a24 */ /* 0x000fe800078e0205 */
[----:B------:R-:W-:Y:S01]  /*12fe0*/  @P0 IMAD.IADD R3, R3, 0x1, R0 ;  /* 0x0000000103030824 */ /* 0x000fe200078e0200 */
[C---:B------:R-:W-:Y:S04]  /*12ff0*/  @P0 LEA R0, P2, R2.reuse, R220, 0x5 ;  /* 0x000000dc02000211 */ /* 0x040fe800078428ff */
[----:B------:R-:W-:Y:S02]  /*13000*/  @P0 LEA.HI.X R5, R2, R219, R3, 0x5, P2 ;  /* 0x000000db02050211 */ /* 0x000fe400010f2c03 */
[C---:B------:R-:W-:Y:S04]  /*13010*/  @!P1 LEA R2, P2, R4.reuse, c[0x0][0x1f8], 0x1 ;  /* 0x00007e0004029a11 */ /* 0x040fe800078408ff */
[----:B------:R-:W-:Y:S02]  /*13020*/  @!P1 LEA.HI.X R3, R4, c[0x0][0x1fc], R6, 0x1, P2 ;  /* 0x00007f0004039a11 */ /* 0x000fe400010f0c06 */
[C---:B------:R-:W-:Y:S03]  /*13030*/  @P0 LEA R198, P2, R0.reuse, c[0x0][0x1c8], 0x1 ;  /* 0x0000720000c60a11 */ /* 0x040fe600078408ff */
[----:B------:R-:W-:Y:S01]  /*13040*/  @!PT LDS RZ, [RZ] ;  /* 0x00000000fffff984 */ /* 0x000fe20000000800 */
[----:B------:R-:W-:Y:S01]  /*13050*/  @!PT LDS RZ, [RZ] ;  /* 0x00000000fffff984 */ /* 0x000fe20000000800 */
[----:B------:R-:W-:Y:S01]  /*13060*/  @!PT LDS RZ, [RZ] ;  /* 0x00000000fffff984 */ /* 0x000fe20000000800 */
[----:B------:R5:W-:Y:S01]  /*13070*/  @!P1 LDGSTS.E.BYPASS.LTC128B.128 [R196+0x8080], [R2.64], !P3 ;  /* 0x0808000002c49fae */ /* 0x000be2000d901d46 */
[----:B------:R-:W-:Y:S02]  /*13080*/  @P0 LEA.HI.X R199, R0, c[0x0][0x1cc], R5, 0x1, P2 ;  /* 0x0000730000c70a11 */ /* 0x000fe400010f0c05 */
[C---:B-1----:R-:W-:Y:S02]  /*13090*/  HMMA.16816.F32.BF16 R4, R16.reuse, R8, RZ ;  /* 0x000000081004723c */ /* 0x042fe400000418ff */
[----:B------:R5:W-:Y:S01]  /*130a0*/  @!P1 LDGSTS.E.BYPASS.LTC128B.128 [R196+0x9080], [R2.64+0x80], !P6 ;  /* 0x0908008002c49fae */ /* 0x000be2000f101d46 */
[----:B------:R-:W-:Y:S01]  /*130b0*/  ISETP.NE.AND P2, PT, R195, 0x1, PT ;  /* 0x00000001c300780c */ /* 0x000fe20003f45270 */
[----:B------:R-:W-:Y:S03]  /*130c0*/  IMAD.MOV.U32 R195, RZ, RZ, c[0x0][0x32c] ;  /* 0x0000cb00ffc37624 */ /* 0x000fe600078e00ff */
[----:B------:R5:W-:Y:S01]  /*130d0*/  @!P1 LDGSTS.E.BYPASS.LTC128B.128 [R196+0xa080], [R2.64+0x100], !P5 ;  /* 0x0a08010002c49fae */ /* 0x000be2000e901d46 */
[C---:B------:R-:W-:Y:S04]  /*130e0*/  HMMA.16816.F32.BF16 R8, R16.reuse, R10, RZ ;  /* 0x0000000a1008723c */ /* 0x040fe800000418ff */
[----:B------:R5:W-:Y:S04]  /*130f0*/  @!P1 LDGSTS.E.BYPASS.LTC128B.128 [R196+0xb080], [R2.64+0x180], !P4 ;  /* 0x0b08018002c49fae */ /* 0x000be8000e101d46 */
[C---:B--2---:R-:W-:Y:S01]  /*13100*/  HMMA.16816.F32.BF16 R12, R16.reuse, R160, RZ ;  /* 0x000000a0100c723c */ /* 0x044fe200000418ff */
[----:B------:R-:W0:Y:S07]  /*13110*/  LDGDEPBAR ;  /* 0x00000000000079af */ /* 0x000e2e0000000000 */
[----:B------:R-:W-:Y:S01]  /*13120*/  HMMA.16816.F32.BF16 R16, R16, R162, RZ ;  /* 0x000000a21010723c */ /* 0x000fe200000418ff */
[----:B------:R-:W-:Y:S07]  /*13130*/  LDSM.16.M88.4 R160, [R186] ;  /* 0x00000000baa0783b */ /* 0x000fee0000000200 */
[C---:B---3--:R-:W-:Y:S08]  /*13140*/  HMMA.16816.F32.BF16 R4, R164.reuse, R168, R4 ;  /* 0x000000a8a404723c */ /* 0x048ff00000041804 */
[C---:B------:R-:W-:Y:S01]  /*13150*/  HMMA.16816.F32.BF16 R8, R164.reuse, R170, R8 ;  /* 0x000000aaa408723c */ /* 0x040fe20000041808 */
[----:B------:R-:W1:Y:S07]  /*13160*/  LDSM.16.M88.4 R168, [R177] ;  /* 0x00000000b1a8783b */ /* 0x000e6e0000000200 */
[C---:B----4-:R-:W-:Y:S08]  /*13170*/  HMMA.16816.F32.BF16 R12, R164.reuse, R172, R12 ;  /* 0x000000aca40c723c */ /* 0x050ff0000004180c */
[----:B------:R-:W-:Y:S01]  /*13180*/  HMMA.16816.F32.BF16 R16, R164, R174, R16 ;  /* 0x000000aea410723c */ /* 0x000fe20000041810 */
[----:B------:R-:W2:Y:S05]  /*13190*/  LDSM.16.M88.4 R164, [R177+0x800] ;  /* 0x00080000b1a4783b */ /* 0x000eaa0000000200 */
[----:B------:R-:W-:Y:S02]  /*131a0*/  LDSM.16.M88.4 R172, [R176+-0x3000] ;  /* 0xffd00000b0ac783b */ /* 0x000fe40000000200 */
[C---:B-1----:R-:W-:Y:S08]  /*131b0*/  HMMA.16816.F32.BF16 R4, R160.reuse, R168, R4 ;  /* 0x000000a8a004723c */ /* 0x042ff00000041804 */
[C---:B------:R-:W-:Y:S01]  /*131c0*/  HMMA.16816.F32.BF16 R8, R160.reuse, R170, R8 ;  /* 0x000000aaa008723c */ /* 0x040fe20000041808 */
[----:B------:R-:W1:Y:S07]  /*131d0*/  LDSM.16.M88.4 R168, [R185] ;  /* 0x00000000b9a8783b */ /* 0x000e6e0000000200 */
[C---:B--2---:R-:W-:Y:S08]  /*131e0*/  HMMA.16816.F32.BF16 R12, R160.reuse, R164, R12 ;  /* 0x000000a4a00c723c */ /* 0x044ff0000004180c */
[----:B------:R-:W-:Y:S01]  /*131f0*/  HMMA.16816.F32.BF16 R16, R160, R166, R16 ;  /* 0x000000a6a010723c */ /* 0x000fe20000041810 */
[----:B------:R-:W2:Y:S05]  /*13200*/  LDSM.16.M88.4 R160, [R176+-0x2800] ;  /* 0xffd80000b0a0783b */ /* 0x000eaa0000000200 */
[----:B------:R-:W-:Y:S02]  /*13210*/  LDSM.16.M88.4 R164, [R183+0x4000] ;  /* 0x00400000b7a4783b */ /* 0x000fe40000000200 */
[C---:B-1----:R-:W-:Y:S08]  /*13220*/  HMMA.16816.F32.BF16 R4, R168.reuse, R172, R4 ;  /* 0x000000aca804723c */ /* 0x042ff00000041804 */
[C---:B------:R-:W-:Y:S01]  /*13230*/  HMMA.16816.F32.BF16 R8, R168.reuse, R174, R8 ;  /* 0x000000aea808723c */ /* 0x040fe20000041808 */
[----:B------:R-:W1:Y:S07]  /*13240*/  LDSM.16.M88.4 R172, [R178+0x1000] ;  /* 0x00100000b2ac783b */ /* 0x000e6e0000000200 */
[C---:B--2---:R-:W-:Y:S08]  /*13250*/  HMMA.16816.F32.BF16 R12, R168.reuse, R160, R12 ;  /* 0x000000a0a80c723c */ /* 0x044ff0000004180c */
[----:B------:R-:W-:Y:S01]  /*13260*/  HMMA.16816.F32.BF16 R16, R168, R162, R16 ;  /* 0x000000a2a810723c */ /* 0x000fe20000041810 */
[----:B------:R-:W2:Y:S05]  /*13270*/  LDSM.16.M88.4 R160, [R178+0x1800] ;  /* 0x00180000b2a0783b */ /* 0x000eaa0000000200 */
[----:B------:R-:W-:Y:S02]  /*13280*/  LDSM.16.M88.4 R168, [R184+0x4000] ;  /* 0x00400000b8a8783b */ /* 0x000fe40000000200 */
[C---:B-1----:R-:W-:Y:S08]  /*13290*/  HMMA.16816.F32.BF16 R4, R164.reuse, R172, R4 ;  /* 0x000000aca404723c */ /* 0x042ff00000041804 */
[C---:B------:R-:W-:Y:S01]  /*132a0*/  HMMA.16816.F32.BF16 R8, R164.reuse, R174, R8 ;  /* 0x000000aea408723c */ /* 0x040fe20000041808 */
[----:B------:R-:W1:Y:S07]  /*132b0*/  LDSM.16.M88.4 R172, [R191] ;  /* 0x00000000bfac783b */ /* 0x000e6e0000000200 */
[C---:B--2---:R-:W-:Y:S08]  /*132c0*/  HMMA.16816.F32.BF16 R12, R164.reuse, R160, R12 ;  /* 0x000000a0a40c723c */ /* 0x044ff0000004180c */
[----:B------:R-:W-:Y:S01]  /*132d0*/  HMMA.16816.F32.BF16 R16, R164, R162, R16 ;  /* 0x000000a2a410723c */ /* 0x000fe20000041810 */
[----:B------:R-:W2:Y:S05]  /*132e0*/  LDSM.16.M88.4 R160, [R190] ;  /* 0x00000000bea0783b */ /* 0x000eaa0000000200 */
        /* <DEDUP_REMOVED lines=10> */
[----:B------:R-:W1:Y:S07]  /*13390*/  LDSM.16.M88.4 R172, [R176+-0x2000] ;  /* 0xffe00000b0ac783b */ /* 0x000e6e0000000200 */
        /* <DEDUP_REMOVED lines=58> */
[----:B------:R-:W2:Y:S01]  /*13740*/  LDSM.16.M88.4 R160, [R176+0x800] ;  /* 0x00080000b0a0783b */ /* 0x000ea20000000200 */
[----:B------:R-:W-:Y:S04]  /*13750*/  DEPBAR.LE SB0, 0x0 ;  /* 0x000080000000791a */ /* 0x000fe80000000000 */
[----:B------:R-:W-:Y:S02]  /*13760*/  BAR.SYNC.DEFER_BLOCKING 0x0 ;  /* 0x0000000000007b1d */ /* 0x000fe40000010000 */
[C---:B-1----:R-:W-:Y:S08]  /*13770*/  HMMA.16816.F32.BF16 R4, R168.reuse, R172, R4 ;  /* 0x000000aca804723c */ /* 0x042ff00000041804 */
[C---:B------:R-:W-:Y:S08]  /*13780*/  HMMA.16816.F32.BF16 R8, R168.reuse, R174, R8 ;  /* 0x000000aea808723c */ /* 0x040ff00000041808 */
[C---:B--2---:R-:W-:Y:S08]  /*13790*/  HMMA.16816.F32.BF16 R12, R168.reuse, R160, R12 ;  /* 0x000000a0a80c723c */ /* 0x044ff0000004180c */
[----:B------:R-:W-:Y:S01]  /*137a0*/  FMUL.FTZ R0, R4, c[0x0][0x320] ;  /* 0x0000c80004007a20 */ /* 0x000fe20000410000 */
[----:B------:R-:W-:Y:S03]  /*137b0*/  HMMA.16816.F32.BF16 R16, R168, R162, R16 ;  /* 0x000000a2a810723c */ /* 0x000fe60000041810 */
[----:B------:R1:W2:Y:S01]  /*137c0*/  MUFU.TANH R165, R0 ;  /* 0x0000000000a57308 */ /* 0x0002a20000002400 */
[----:B------:R-:W-:Y:S01]  /*137d0*/  @!PT LDS RZ, [RZ] ;  /* 0x00000000fffff984 */ /* 0x000fe20000000800 */
[----:B------:R-:W-:Y:S01]  /*137e0*/  @!PT LDS RZ, [RZ] ;  /* 0x00000000fffff984 */ /* 0x000fe20000000800 */
[----:B------:R-:W-:Y:S01]  /*137f0*/  @!PT LDS RZ, [RZ] ;  /* 0x00000000fffff984 */ /* 0x000fe20000000800 */
[----:B------:R3:W-:Y:S01]  /*13800*/  @P0 LDGSTS.E.BYPASS.LTC128B.128 [R196+0xc080], [R198.64], !P3 ;  /* 0x0c080000c6c40fae */ /* 0x0007e2000d901d46 */
[----:B------:R-:W-:Y:S04]  /*13810*/  IMAD.IADD R4, R226, 0x1, R225 ;  /* 0x00000001e2047824 */ /* 0x000fe800078e02e1 */
[----:B------:R3:W-:Y:S05]  /*13820*/  @P0 LDGSTS.E.BYPASS.LTC128B.128 [R196+0xd080], [R198.64+0x80], !P6 ;  /* 0x0d080080c6c40fae */ /* 0x0007ea000f101d46 */
[----:B------:R3:W-:Y:S05]  /*13830*/  @P0 LDGSTS.E.BYPASS.LTC128B.128 [R196+0xe080], [R198.64+0x100], !P5 ;  /* 0x0e080100c6c40fae */ /* 0x0007ea000e901d46 */
[----:B------:R3:W-:Y:S05]  /*13840*/  @P0 LDGSTS.E.BYPASS.LTC128B.128 [R196+0xf080], [R198.64+0x180], !P4 ;  /* 0x0f080180c6c40fae */ /* 0x0007ea000e101d46 */
[----:B------:R-:W0:Y:S01]  /*13850*/  LDGDEPBAR ;  /* 0x00000000000079af */ /* 0x000e220000000000 */
[----:B-----5:R-:W-:Y:S02]  /*13860*/  FMUL.FTZ R2, R17, c[0x0][0x320] ;  /* 0x0000c80011027a20 */ /* 0x020fe40000410000 */
[----:B-1----:R-:W-:Y:S01]  /*13870*/  FMUL.FTZ R0, R5, c[0x0][0x320] ;  /* 0x0000c80005007a20 */ /* 0x002fe20000410000 */
[----:B------:R-:W-:Y:S03]  /*13880*/  SHF.L.U32 R5, R197, 0x5, RZ ;  /* 0x00000005c5057819 */ /* 0x000fe600000006ff */
[----:B------:R1:W4:Y:S02]  /*13890*/  MUFU.TANH R164, R0 ;  /* 0x0000000000a47308 */ /* 0x0003240000002400 */
        /* <DEDUP_REMOVED lines=13> */
[----:B------:R1:W1:Y:S10]  /*13970*/  MUFU.TANH R12, R2 ;  /* 0x00000002000c7308 */ /* 0x0002740000002400 */
[----:B------:R5:W2:Y:S01]  /*13980*/  MUFU.TANH R135, R0 ;  /* 0x0000000000877308 */ /* 0x000aa20000002400 */
[----:B-1----:R-:W-:Y:S02]  /*13990*/  FMUL.FTZ R2, R19, c[0x0][0x320] ;  /* 0x0000c80013027a20 */ /* 0x002fe40000410000 */
[----:B-----5:R-:W-:Y:S07]  /*139a0*/  FMUL.FTZ R0, R13, c[0x0][0x320] ;  /* 0x0000c8000d007a20 */ /* 0x020fee0000410000 */
[----:B------:R1:W1:Y:S02]  /*139b0*/  MUFU.TANH R132, R0 ;  /* 0x0000000000847308 */ /* 0x0002640000002400 */
[----:B-1----:R-:W-:Y:S08]  /*139c0*/  FMUL.FTZ R0, R14, c[0x0][0x320] ;  /* 0x0000c8000e007a20 */ /* 0x002ff00000410000 */
[----:B------:R1:W1:Y:S02]  /*139d0*/  MUFU.TANH R139, R0 ;  /* 0x00000000008b7308 */ /* 0x0002640000002400 */
[----:B-1----:R-:W-:Y:S08]  /*139e0*/  FMUL.FTZ R0, R15, c[0x0][0x320] ;  /* 0x0000c8000f007a20 */ /* 0x002ff00000410000 */
[----:B------:R1:W1:Y:S02]  /*139f0*/  MUFU.TANH R15, R0 ;  /* 0x00000000000f7308 */ /* 0x0002640000002400 */
[----:B-1----:R-:W-:Y:S08]  /*13a00*/  FMUL.FTZ R0, R16, c[0x0][0x320] ;  /* 0x0000c80010007a20 */ /* 0x002ff00000410000 */
[----:B------:R-:W1:Y:S10]  /*13a10*/  MUFU.TANH R16, R2 ;  /* 0x0000000200107308 */ /* 0x000e740000002400 */
[----:B------:R5:W1:Y:S02]  /*13a20*/  MUFU.TANH R13, R0 ;  /* 0x00000000000d7308 */ /* 0x000a640000002400 */
[----:B-----5:R-:W-:Y:S05]  /*13a30*/  @P2 IMAD.HI.U32 R0, R4, c[0x0][0x2c8], RZ ;  /* 0x0000b20004002a27 */ /* 0x020fea00078e00ff */
[----:B------:R-:W-:Y:S01]  /*13a40*/  @P2 SHF.R.U32.HI R4, RZ, c[0x0][0x2cc], R0 ;  /* 0x0000b300ff042a19 */ /* 0x000fe20000011600 */
[----:B------:R-:W-:Y:S01]  /*13a50*/  FMUL.FTZ R0, R18, c[0x0][0x320] ;  /* 0x0000c80012007a20 */ /* 0x000fe20000410000 */
[----:B------:R-:W-:Y:S03]  /*13a60*/  ISETP.GE.AND P2, PT, R195, 0x1, PT ;  /* 0x00000001c300780c */ /* 0x000fe60003f46270 */
[----:B------:R5:W1:Y:S01]  /*13a70*/  MUFU.TANH R14, R0 ;  /* 0x00000000000e7308 */ /* 0x000a620000002400 */
[----:B------:R-:W1:Y:S01]  /*13a80*/  SHFL.IDX PT, R3, R4, RZ, 0x1c1f ;  /* 0x001c1fff04037589 */ /* 0x000e6200000e0000 */
[----:B-----5:R-:W-:Y:S04]  /*13a90*/  IADD3 R0, -R210, 0x1, -R5 ;  /* 0x00000001d2007810 */ /* 0x020fe80007ffe905 */
[----:B------:R-:W-:Y:S04]  /*13aa0*/  IADD3 R0, -R213, R0, R212 ;  /* 0x00000000d5007210 */ /* 0x000fe80007ffe1d4 */
[C---:B------:R-:W-:Y:S02]  /*13ab0*/  IADD3 R7, R0.reuse, c[0x0][0x328], RZ ;  /* 0x0000ca0000077a10 */ /* 0x040fe40007ffe0ff */
[----:B------:R-:W-:Y:S02]  /*13ac0*/  IADD3 R6, R0, UR4, RZ ;  /* 0x0000000400067c10 */ /* 0x000fe4000fffe0ff */
[-C--:B-1----:R-:W-:Y:S02]  /*13ad0*/  IADD3 R2, R7, R3.reuse, RZ ;  /* 0x0000000307027210 */ /* 0x082fe40007ffe0ff */
[----:B------:R-:W-:Y:S01]  /*13ae0*/  IADD3 R0, R6, R3, RZ ;  /* 0x0000000306007210 */ /* 0x000fe20007ffe0ff */
[----:B------:R-:W-:-:S05]  /*13af0*/  @!P2 BRA `(.L_x_702) ;  /* 0x000001800000a947 */ /* 0x000fca0003800000 */
[----:B--234-:R-:W-:Y:S01]  /*13b00*/  IADD3 R3, -R213, R212, R3 ;  /* 0x000000d4d5037210 */ /* 0x01cfe20007ffe103 */
        /* <DEDUP_REMOVED lines=12> */
.L_x_704:
[----:B------:R-:W-:Y:S04]  /*13bd0*/  MOV R8, c[0x0][0x32c] ;  /* 0x0000cb0000087a02 */ /* 0x000fe80000000f00 */
[----:B------:R-:W-:Y:S11]  /*13be0*/  ISETP.NE.AND P0, PT, R8, 0x1, PT ;  /* 0x000000010800780c */ /* 0x000ff60003f05270 */
[----:B------:R-:W-:Y:S02]  /*13bf0*/  @!UPT UIADD3 URZ, URZ, URZ, URZ ;  /* 0x0000003f3f3ff290 */ /* 0x000fe4000fffe03f */
[----:B------:R-:W-:Y:S05]  /*13c00*/  @P0 IMAD.HI.U32 R8, R3, c[0x0][0x330], RZ ;  /* 0x0000cc0003080a27 */ /* 0x000fea00078e00ff */
[----:B------:R-:W-:Y:S02]  /*13c10*/  @P0 SHF.R.U32.HI R3, RZ, c[0x0][0x334], R8 ;  /* 0x0000cd00ff030a19 */ /* 0x000fe40000011608 */
.L_x_705:
[----:B------:R-:W-:Y:S05]  /*13c20*/  BSYNC B0 ;  /* 0x0000000000007941 */ /* 0x000fea0003800000 */
.L_x_703:
[----:B------:R-:W-:Y:S04]  /*13c30*/  IMAD R3, R3, c[0x0][0x32c], -R5 ;  /* 0x0000cb0003037a24 */ /* 0x000fe800078e0a05 */
[----:B------:R-:W-:Y:S05]  /*13c40*/  IMAD.IADD R3, R3, 0x1, -R210 ;  /* 0x0000000103037824 */ /* 0x000fea00078e0ad2 */
[----:B------:R-:W-:Y:S02]  /*13c50*/  IADD3 R8, R3, c[0x0][0x32c], RZ ;  /* 0x0000cb0003087a10 */ /* 0x000fe40007ffe0ff */
[----:B------:R-:W-:Y:S02]  /*13c60*/  IMNMX R0, R0, R3, !PT ;  /* 0x0000000300007217 */ /* 0x000fe40007800200 */
[----:B------:R-:W-:Y:S02]  /*13c70*/  IMNMX R2, R2, R8, PT ;  /* 0x0000000802027217 */ /* 0x000fe40003800200 */
.L_x_702:
[----:B--234-:R-:W-:Y:S01]  /*13c80*/  ISETP.GT.AND P1, PT, R197, -0x1, PT ;  /* 0xffffffffc500780c */ /* 0x01cfe20003f24270 */
[----:B------:R-:W1:Y:S03]  /*13c90*/  SHFL.IDX PT, R3, R4, 0x1, 0x1c1f ;  /* 0x003c1f0004037f89 */ /* 0x000e6600000e0000 */
[----:B------:R-:W-:Y:S04]  /*13ca0*/  ISETP.GT.AND P0, PT, R0, RZ, P1 ;  /* 0x000000ff0000720c */ /* 0x000fe80000f04270 */
[----:B------:R-:W-:Y:S04]  /*13cb0*/  ISETP.LT.OR P0, PT, R2, 0x1, P0 ;  /* 0x000000010200780c */ /* 0x000fe80000701670 */
[----:B------:R-:W-:Y:S02]  /*13cc0*/  FSEL R8, R165, -INF , !P0 ;  /* 0xff800000a5087808 */ /* 0x000fe40004000000 */
[----:B------:R-:W-:Y:S04]  /*13cd0*/  ISETP.GT.AND P0, PT, R0, 0x1, P1 ;  /* 0x000000010000780c */ /* 0x000fe80000f04270 */
        /* <DEDUP_REMOVED lines=17> */
[----:B------:R-:W-:Y:S01]  /*13df0*/  ISETP.GT.AND P0, PT, R0, 0x19, P1 ;  /* 0x000000190000780c */ /* 0x000fe20000f04270 */
[--C-:B-1----:R-:W-:Y:S03]  /*13e00*/  IMAD.IADD R0, R6, 0x1, R3.reuse ;  /* 0x0000000106007824 */ /* 0x102fe600078e0203 */
[----:B------:R-:W-:Y:S01]  /*13e10*/  ISETP.LT.OR P0, PT, R2, 0x1a, P0 ;  /* 0x0000001a0200780c */ /* 0x000fe20000701670 */
[----:B------:R-:W-:Y:S03]  /*13e20*/  IMAD.IADD R2, R7, 0x1, R3 ;  /* 0x0000000107027824 */ /* 0x000fe600078e0203 */
[----:B------:R-:W-:Y:S01]  /*13e30*/  FSEL R174, R12, -INF , !P0 ;  /* 0xff8000000cae7808 */ /* 0x000fe20004000000 */
        /* <DEDUP_REMOVED lines=14> */
.L_x_708:
[----:B------:R-:W-:Y:S04]  /*13f20*/  MOV R4, c[0x0][0x32c] ;  /* 0x0000cb0000047a02 */ /* 0x000fe80000000f00 */
[----:B------:R-:W-:Y:S11]  /*13f30*/  ISETP.NE.AND P0, PT, R4, 0x1, PT ;  /* 0x000000010400780c */ /* 0x000ff60003f05270 */
[----:B------:R-:W-:Y:S02]  /*13f40*/  @!UPT UIADD3 URZ, URZ, URZ, URZ ;  /* 0x0000003f3f3ff290 */ /* 0x000fe4000fffe03f */
[----:B------:R-:W-:Y:S05]  /*13f50*/  @P0 IMAD.HI.U32 R4, R3, c[0x0][0x330], RZ ;  /* 0x0000cc0003040a27 */ /* 0x000fea00078e00ff */
[----:B------:R-:W-:Y:S02]  /*13f60*/  @P0 SHF.R.U32.HI R3, RZ, c[0x0][0x334], R4 ;  /* 0x0000cd00ff030a19 */ /* 0x000fe40000011604 */
.L_x_709:
[----:B------:R-:W-:Y:S05]  /*13f70*/  BSYNC B0 ;  /* 0x0000000000007941 */ /* 0x000fea0003800000 */
.L_x_707:
[----:B------:R-:W-:Y:S04]  /*13f80*/  IMAD R5, R3, c[0x0][0x32c], -R5 ;  /* 0x0000cb0003057a24 */ /* 0x000fe800078e0a05 */
[----:B------:R-:W-:Y:S05]  /*13f90*/  IMAD.IADD R3, R5, 0x1, -R210 ;  /* 0x0000000105037824 */ /* 0x000fea00078e0ad2 */
[----:B------:R-:W-:Y:S02]  /*13fa0*/  IADD3 R4, R3, c[0x0][0x32c], RZ ;  /* 0x0000cb0003047a10 */ /* 0x000fe40007ffe0ff */
[----:B------:R-:W-:Y:S02]  /*13fb0*/  IMNMX R0, R0, R3, !PT ;  /* 0x0000000300007217 */ /* 0x000fe40007800200 */
[----:B------:R-:W-:Y:S02]  /*13fc0*/  IMNMX R2, R2, R4, PT ;  /* 0x0000000402027217 */ /* 0x000fe40003800200 */
.L_x_706:
[----:B------:R-:W-:Y:S02]  /*13fd0*/  FMNMX.FTZ R3, R8, R133, !PT ;  /* 0x0000008508037209 */ /* 0x000fe40007810000 */
[----:B------:R-:W-:Y:S02]  /*13fe0*/  ISETP.GT.AND P0, PT, R0, RZ, P1 ;  /* 0x000000ff0000720c */ /* 0x000fe40000f04270 */
[----:B------:R-:W-:Y:S02]  /*13ff0*/  FMNMX.FTZ R3, R10, R3, !PT ;  /* 0x000000030a037209 */ /* 0x000fe40007810000 */
[----:B------:R-:W-:Y:S02]  /*14000*/  ISETP.LT.OR P0, PT, R2, 0x1, P0 ;  /* 0x000000010200780c */ /* 0x000fe40000701670 */
[----:B------:R-:W-:Y:S02]  /*14010*/  FMNMX.FTZ R3, R9, R3, !PT ;  /* 0x0000000309037209 */ /* 0x000fe40007810000 */
[----:B------:R-:W-:Y:S02]  /*14020*/  FSEL R4, R173, -INF , !P0 ;  /* 0xff800000ad047808 */ /* 0x000fe40004000000 */
[----:B------:R-:W-:Y:S02]  /*14030*/  ISETP.GT.AND P0, PT, R0, 0x1, P1 ;  /* 0x000000010000780c */ /* 0x000fe40000f04270 */
        /* <DEDUP_REMOVED lines=9> */
[----:B------:R-:W-:Y:S02]  /*140d0*/  FMNMX.FTZ R3, R174, R3, !PT ;  /* 0x00000003ae037209 */ /* 0x000fe40007810000 */
[----:B------:R-:W-:Y:S02]  /*140e0*/  ISETP.GT.AND P0, PT, R0, 0x9, P1 ;  /* 0x000000090000780c */ /* 0x000fe40000f04270 */
[----:B------:R-:W-:Y:S01]  /*140f0*/  FMNMX.FTZ R12, R4, R134, !PT ;  /* 0x00000086040c7209 */ /* 0x000fe20007810000 */
[----:B------:R-:W1:Y:S01]  /*14100*/  SHFL.BFLY PT, R13, R3, 0x2, 0x1f ;  /* 0x0c401f00030d7f89 */ /* 0x000e6200000e0000 */
[----:B------:R-:W-:Y:S02]  /*14110*/  ISETP.LT.OR P0, PT, R2, 0xa, P0 ;  /* 0x0000000a0200780c */ /* 0x000fe40000701670 */
[----:B------:R-:W-:Y:S02]  /*14120*/  FMNMX.FTZ R12, R6, R12, !PT ;  /* 0x0000000c060c7209 */ /* 0x000fe40007810000 */
[----:B------:R-:W-:Y:S02]  /*14130*/  FSEL R7, R166, -INF , !P0 ;  /* 0xff800000a6077808 */ /* 0x000fe40004000000 */
[----:B------:R-:W-:Y:S01]  /*14140*/  ISETP.GT.AND P0, PT, R0, 0x10, P1 ;  /* 0x000000100000780c */ /* 0x000fe20000f04270 */
[----:B------:R-:W-:Y:S01]  /*14150*/  LDSM.16.MT88.4 R164, [R180] ;  /* 0x00000000b4a4783b */ /* 0x000fe20000004200 */
[----:B------:R-:W-:Y:S02]  /*14160*/  FMNMX.FTZ R12, R5, R12, !PT ;  /* 0x0000000c050c7209 */ /* 0x000fe40007810000 */
[----:B------:R-:W-:Y:S02]  /*14170*/  ISETP.LT.OR P0, PT, R2, 0x11, P0 ;  /* 0x000000110200780c */ /* 0x000fe40000701670 */
[----:B------:R-:W-:Y:S02]  /*14180*/  FMNMX.FTZ R12, R7, R12, !PT ;  /* 0x0000000c070c7209 */ /* 0x000fe40007810000 */
[----:B------:R-:W-:Y:S02]  /*14190*/  FSEL R171, R139, -INF , !P0 ;  /* 0xff8000008bab7808 */ /* 0x000fe40004000000 */
[----:B------:R-:W-:Y:S04]  /*141a0*/  ISETP.GT.AND P0, PT, R0, 0x11, P1 ;  /* 0x000000110000780c */ /* 0x000fe80000f04270 */
[----:B------:R-:W-:Y:S04]  /*141b0*/  ISETP.LT.OR P0, PT, R2, 0x12, P0 ;  /* 0x000000120200780c */ /* 0x000fe80000701670 */
[----:B------:R-:W-:Y:S02]  /*141c0*/  FSEL R172, R15, -INF , !P0 ;  /* 0xff8000000fac7808 */ /* 0x000fe40004000000 */
[----:B------:R-:W-:Y:S04]  /*141d0*/  ISETP.GT.AND P0, PT, R0, 0x18, P1 ;  /* 0x000000180000780c */ /* 0x000fe80000f04270 */
[----:B------:R-:W-:Y:S04]  /*141e0*/  ISETP.LT.OR P0, PT, R2, 0x19, P0 ;  /* 0x000000190200780c */ /* 0x000fe80000701670 */
[----:B------:R-:W-:Y:S02]  /*141f0*/  FSEL R173, R14, -INF , !P0 ;  /* 0xff8000000ead7808 */ /* 0x000fe40004000000 */
[----:B------:R-:W-:Y:S02]  /*14200*/  ISETP.GT.AND P0, PT, R0, 0x19, P1 ;  /* 0x000000190000780c */ /* 0x000fe40000f04270 */
[----:B------:R-:W-:Y:S02]  /*14210*/  FMNMX.FTZ R0, R171, R12, !PT ;  /* 0x0000000cab007209 */ /* 0x000fe40007810000 */
[----:B------:R-:W-:Y:S02]  /*14220*/  ISETP.LT.OR P0, PT, R2, 0x1a, P0 ;  /* 0x0000001a0200780c */ /* 0x000fe40000701670 */
[----:B------:R-:W-:Y:S02]  /*14230*/  FMNMX.FTZ R0, R172, R0, !PT ;  /* 0x00000000ac007209 */ /* 0x000fe40007810000 */
[----:B------:R-:W-:Y:S02]  /*14240*/  FSEL R135, R16, -INF , !P0 ;  /* 0xff80000010877808 */ /* 0x000fe40004000000 */
[----:B------:R-:W-:Y:S02]  /*14250*/  FMNMX.FTZ R0, R173, R0, !PT ;  /* 0x00000000ad007209 */ /* 0x000fe40007810000 */
[----:B-1----:R-:W-:Y:S02]  /*14260*/  FMNMX.FTZ R3, R3, R13, !PT ;  /* 0x0000000d03037209 */ /* 0x002fe40007810000 */
[----:B------:R-:W-:Y:S03]  /*14270*/  FMNMX.FTZ R0, R135, R0, !PT ;  /* 0x0000000087007209 */ /* 0x000fe60007810000 */
[----:B------:R-:W1:Y:S08]  /*14280*/  SHFL.BFLY PT, R12, R3, 0x1, 0x1f ;  /* 0x0c201f00030c7f89 */ /* 0x000e7000000e0000 */
[----:B------:R-:W2:Y:S01]  /*14290*/  SHFL.BFLY PT, R2, R0, 0x2, 0x1f ;  /* 0x0c401f0000027f89 */ /* 0x000ea200000e0000 */
[----:B-1----:R-:W-:Y:S07]  /*142a0*/  FMNMX.FTZ R132, R3, R12, !PT ;  /* 0x0000000c03847209 */ /* 0x002fee0007810000 */
[----:B------:R-:W-:Y:S01]  /*142b0*/  LDSM.16.MT88.4 R12, [R179] ;  /* 0x00000000b30c783b */ /* 0x000fe20000004200 */
[C---:B------:R-:W-:Y:S01]  /*142c0*/  FSETP.NEU.FTZ.AND P0, PT, R132.reuse, -INF , PT ;  /* 0xff8000008400780b */ /* 0x040fe20003f1d000 */
[----:B------:R-:W-:Y:S01]  /*142d0*/  FMUL.FTZ R3, R132, c[0x0][0x2d0] ;  /* 0x0000b40084037a20 */ /* 0x000fe20000410000 */
[----:B--2---:R-:W-:Y:S04]  /*142e0*/  FMNMX.FTZ R2, R0, R2, !PT ;  /* 0x0000000200027209 */ /* 0x004fe80007810000 */
[----:B------:R-:W-:Y:S02]  /*142f0*/  FSEL R139, R3, RZ, P0 ;  /* 0x000000ff038b7208 */ /* 0x000fe40000000000 */
[----:B------:R-:W1:Y:S03]  /*14300*/  SHFL.BFLY PT, R3, R2, 0x1, 0x1f ;  /* 0x0c201f0002037f89 */ /* 0x000e6600000e0000 */
[--C-:B------:R-:W-:Y:S02]  /*14310*/  FFMA.FTZ R0, R8, c[0x0][0x2d0], -R139.reuse ;  /* 0x0000b40008007a23 */ /* 0x100fe4000001088b */
[--C-:B------:R-:W-:Y:S02]  /*14320*/  FFMA.FTZ R11, R11, c[0x0][0x2d0], -R139.reuse ;  /* 0x0000b4000b0b7a23 */ /* 0x100fe4000001088b */
[----:B------:R2:W-:Y:S10]  /*14330*/  MUFU.EX2 R205, R0 ;  /* 0x0000000000cd7308 */ /* 0x0005f40000000800 */
[----:B------:R-:W-:Y:S01]  /*14340*/  MUFU.EX2 R202, R11 ;  /* 0x0000000b00ca7308 */ /* 0x000fe20000000800 */
[----:B-1----:R-:W-:Y:S05]  /*14350*/  FMNMX.FTZ R3, R2, R3, !PT ;  /* 0x0000000302037209 */ /* 0x002fea0007810000 */
[----:B------:R-:W-:Y:S02]  /*14360*/  FMUL.FTZ R8, R3, c[0x0][0x2d0] ;  /* 0x0000b40003087a20 */ /* 0x000fe40000410000 */
[--C-:B--2---:R-:W-:Y:S04]  /*14370*/  FFMA.FTZ R0, R10, c[0x0][0x2d0], -R139.reuse ;  /* 0x0000b4000a007a23 */ /* 0x104fe8000001088b */
[----:B------:R1:W2:Y:S02]  /*14380*/  MUFU.EX2 R204, R0 ;  /* 0x0000000000cc7308 */ /* 0x0002a40000000800 */
[----:B-1----:R-:W-:Y:S01]  /*14390*/  FFMA.FTZ R0, R9, c[0x0][0x2d0], -R139 ;  /* 0x0000b40009007a23 */ /* 0x002fe2000001088b */
[----:B--2---:R-:W-:Y:S07]  /*143a0*/  F2FP.BF16.PACK_AB R160, R204, R205 ;  /* 0x000000cdcca0723e */ /* 0x004fee00000010ff */
[----:B------:R1:W2:Y:S02]  /*143b0*/  MUFU.EX2 R203, R0 ;  /* 0x0000000000cb7308 */ /* 0x0002a40000000800 */
[----:B-1----:R-:W-:Y:S02]  /*143c0*/  FSEL R0, R132, RZ, P0 ;  /* 0x000000ff84007208 */ /* 0x002fe40000000000 */
[----:B------:R-:W-:Y:S02]  /*143d0*/  FSETP.NEU.FTZ.AND P0, PT, R3, -INF , PT ;  /* 0xff8000000300780b */ /* 0x000fe40003f1d000 */
[----:B--2---:R-:W-:Y:S01]  /*143e0*/  F2FP.BF16.PACK_AB R162, R202, R203 ;  /* 0x000000cbcaa2723e */ /* 0x004fe200000010ff */
[----:B------:R-:W-:Y:S01]  /*143f0*/  FADD.FTZ R0, -R0, R133 ;  /* 0x0000008500007221 */ /* 0x000fe20000010100 */
[----:B------:R-:W-:Y:S03]  /*14400*/  FSEL R133, R8, RZ, P0 ;  /* 0x000000ff08857208 */ /* 0x000fe60000000000 */
[----:B------:R-:W-:Y:S02]  /*14410*/  FMUL.FTZ R0, R0, c[0x0][0x2d0] ;  /* 0x0000b40000007a20 */ /* 0x000fe40000410000 */
[--C-:B------:R-:W-:Y:S02]  /*14420*/  FFMA.FTZ R4, R4, c[0x0][0x2d0], -R133.reuse ;  /* 0x0000b40004047a23 */ /* 0x100fe40000010885 */
[----:B------:R1:W2:Y:S01]  /*14430*/  MUFU.EX2 R2, R0 ;  /* 0x0000000000027308 */ /* 0x0002a20000000800 */
[--C-:B------:R-:W-:Y:S09]  /*14440*/  FFMA.FTZ R7, R7, c[0x0][0x2d0], -R133.reuse ;  /* 0x0000b40007077a23 */ /* 0x100ff20000010885 */
[----:B------:R3:W-:Y:S10]  /*14450*/  MUFU.EX2 R199, R4 ;  /* 0x0000000400c77308 */ /* 0x0007f40000000800 */
[----:B------:R-:W-:Y:S01]  /*14460*/  MUFU.EX2 R175, R7 ;  /* 0x0000000700af7308 */ /* 0x000fe20000000800 */
[--C-:B-1----:R-:W-:Y:S02]  /*14470*/  FFMA.FTZ R0, R6, c[0x0][0x2d0], -R133.reuse ;  /* 0x0000b40006007a23 */ /* 0x102fe40000010885 */
[C---:B--2---:R-:W-:Y:S02]  /*14480*/  FMUL.FTZ R8, R2.reuse, R144 ;  /* 0x0000009002087220 */ /* 0x044fe40000410000 */
[C---:B------:R-:W-:Y:S05]  /*14490*/  FMUL.FTZ R9, R2.reuse, R145 ;  /* 0x0000009102097220 */ /* 0x040fea0000410000 */
[----:B------:R-:W1:Y:S01]  /*144a0*/  MUFU.EX2 R198, R0 ;  /* 0x0000000000c67308 */ /* 0x000e620000000800 */
[C---:B------:R-:W-:Y:S02]  /*144b0*/  FMUL.FTZ R16, R2.reuse, R152 ;  /* 0x0000009802107220 */ /* 0x040fe40000410000 */
[C---:B------:R-:W-:Y:S02]  /*144c0*/  FMUL.FTZ R17, R2.reuse, R153 ;  /* 0x0000009902117220 */ /* 0x040fe40000410000 */
[C---:B---3--:R-:W-:Y:S02]  /*144d0*/  FMUL.FTZ R4, R2.reuse, R140 ;  /* 0x0000008c02047220 */ /* 0x048fe40000410000 */
        /* <DEDUP_REMOVED lines=10> */
[----:B------:R-:W-:Y:S02]  /*14580*/  FFMA.FTZ R0, R5, c[0x0][0x2d0], -R133 ;  /* 0x0000b40005007a23 */ /* 0x000fe40000010885 */
[C---:B------:R-:W-:Y:S02]  /*14590*/  FMUL.FTZ R5, R2.reuse, R141 ;  /* 0x0000008d02057220 */ /* 0x040fe40000410000 */
[----:B------:R1:W2:Y:S01]  /*145a0*/  MUFU.EX2 R195, R0 ;  /* 0x0000000000c37308 */ /* 0x0002a20000000800 */
        /* <DEDUP_REMOVED lines=12> */
[----:B-1----:R-:W-:Y:S01]  /*14670*/  FSEL R0, R3, RZ, P0 ;  /* 0x000000ff03007208 */ /* 0x002fe20000000000 */
[C---:B------:R-:W-:Y:S01]  /*14680*/  FMUL.FTZ R61, R2.reuse, R61 ;  /* 0x0000003d023d7220 */ /* 0x040fe20000410000 */
[----:B--2---:R-:W-:Y:S01]  /*14690*/  F2FP.BF16.PACK_AB R163, R175, R195 ;  /* 0x000000c3afa3723e */ /* 0x004fe200000010ff */
[----:B------:R-:W-:Y:S01]  /*146a0*/  FMUL.FTZ R64, R2, R64 ;  /* 0x0000004002407220 */ /* 0x000fe20000410000 */
[----:B------:R-:W-:Y:S01]  /*146b0*/  ISETP.GT.AND P0, PT, R197, R206, PT ;  /* 0x000000cec500720c */ /* 0x000fe20003f04270 */
[----:B------:R-:W-:Y:S02]  /*146c0*/  FADD.FTZ R0, -R0, R134 ;  /* 0x0000008600007221 */ /* 0x000fe40000010100 */
[----:B------:R-:W-:Y:S02]  /*146d0*/  FMUL.FTZ R65, R2, R65 ;  /* 0x0000004102417220 */ /* 0x000fe40000410000 */
[----:B------:R-:W-:Y:S02]  /*146e0*/  FMUL.FTZ R0, R0, c[0x0][0x2d0] ;  /* 0x0000b40000007a20 */ /* 0x000fe40000410000 */
[C---:B------:R-:W-:Y:S02]  /*146f0*/  FMUL.FTZ R68, R2.reuse, R68 ;  /* 0x0000004402447220 */ /* 0x040fe40000410000 */
[C---:B------:R-:W-:Y:S02]  /*14700*/  FMUL.FTZ R69, R2.reuse, R69 ;  /* 0x0000004502457220 */ /* 0x040fe40000410000 */
        /* <DEDUP_REMOVED lines=13> */
[C---:B-1----:R-:W-:Y:S02]  /*147e0*/  FMUL.FTZ R6, R0.reuse, R142 ;  /* 0x0000008e00067220 */ /* 0x042fe40000410000 */
[C---:B------:R-:W-:Y:S02]  /*147f0*/  FMUL.FTZ R7, R0.reuse, R143 ;  /* 0x0000008f00077220 */ /* 0x040fe40000410000 */
[----:B------:R-:W1:Y:S01]  /*14800*/  LDSM.16.MT88.4 R140, [R182] ;  /* 0x00000000b68c783b */ /* 0x000e620000004200 */
[C---:B------:R-:W-:Y:S02]  /*14810*/  FMUL.FTZ R10, R0.reuse, R146 ;  /* 0x00000092000a7220 */ /* 0x040fe40000410000 */
[C---:B------:R-:W-:Y:S02]  /*14820*/  FMUL.FTZ R11, R0.reuse, R147 ;  /* 0x00000093000b7220 */ /* 0x040fe40000410000 */
[C---:B------:R-:W-:Y:S03]  /*14830*/  HMMA.16816.F32.BF16 R4, R160.reuse, R12, R4 ;  /* 0x0000000ca004723c */ /* 0x040fe60000041804 */
[----:B------:R-:W2:Y:S02]  /*14840*/  LDSM.16.MT88.4 R144, [R181] ;  /* 0x00000000b590783b */ /* 0x000ea40000004200 */
[----:B------:R-:W-:Y:S02]  /*14850*/  FMUL.FTZ R18, R0, R154 ;  /* 0x0000009a00127220 */ /* 0x000fe40000410000 */
[C---:B------:R-:W-:Y:S01]  /*14860*/  FMUL.FTZ R12, R2.reuse, R148 ;  /* 0x00000094020c7220 */ /* 0x040fe20000410000 */
[C---:B------:R-:W-:Y:S04]  /*14870*/  HMMA.16816.F32.BF16 R8, R160.reuse, R14, R8 ;  /* 0x0000000ea008723c */ /* 0x040fe80000041808 */
[----:B------:R-:W-:Y:S02]  /*14880*/  FMUL.FTZ R13, R2, R149 ;  /* 0x00000095020d7220 */ /* 0x000fe40000410000 */
[C---:B------:R-:W-:Y:S02]  /*14890*/  FMUL.FTZ R19, R0.reuse, R155 ;  /* 0x0000009b00137220 */ /* 0x040fe40000410000 */
[C---:B------:R-:W-:Y:S01]  /*148a0*/  FMUL.FTZ R14, R0.reuse, R150 ;  /* 0x00000096000e7220 */ /* 0x040fe20000410000 */
[----:B------:R-:W-:Y:S03]  /*148b0*/  LDSM.16.MT88.4 R152, [R180+0x800] ;  /* 0x00080000b498783b */ /* 0x000fe60000004200 */
[C---:B------:R-:W-:Y:S02]  /*148c0*/  FMUL.FTZ R15, R0.reuse, R151 ;  /* 0x00000097000f7220 */ /* 0x040fe40000410000 */
[C---:B------:R-:W-:Y:S02]  /*148d0*/  FMUL.FTZ R22, R0.reuse, R22 ;  /* 0x0000001600167220 */ /* 0x040fe40000410000 */
[C---:B------:R-:W-:Y:S01]  /*148e0*/  FMUL.FTZ R23, R0.reuse, R23 ;  /* 0x0000001700177220 */ /* 0x040fe20000410000 */
[----:B------:R-:W3:Y:S01]  /*148f0*/  LDSM.16.MT88.4 R148, [R179+0x1000] ;  /* 0x00100000b394783b */ /* 0x000ee20000004200 */
[C---:B------:R-:W-:Y:S01]  /*14900*/  FMUL.FTZ R26, R0.reuse, R26 ;  /* 0x0000001a001a7220 */ /* 0x040fe20000410000 */
[C---:B------:R-:W-:Y:S03]  /*14910*/  HMMA.16816.F32.BF16 R12, R160.reuse, R164, R12 ;  /* 0x000000a4a00c723c */ /* 0x040fe6000004180c */
[C---:B------:R-:W-:Y:S02]  /*14920*/  FMUL.FTZ R27, R0.reuse, R27 ;  /* 0x0000001b001b7220 */ /* 0x040fe40000410000 */
[C---:B------:R-:W-:Y:S02]  /*14930*/  FMUL.FTZ R30, R0.reuse, R30 ;  /* 0x0000001e001e7220 */ /* 0x040fe40000410000 */
[C---:B------:R-:W-:Y:S01]  /*14940*/  FMUL.FTZ R31, R0.reuse, R31 ;  /* 0x0000001f001f7220 */ /* 0x040fe20000410000 */
[C---:B------:R-:W-:Y:S01]  /*14950*/  HMMA.16816.F32.BF16 R16, R160.reuse, R166, R16 ;  /* 0x000000a6a010723c */ /* 0x040fe20000041810 */
[----:B------:R-:W-:Y:S03]  /*14960*/  LDSM.16.MT88.4 R164, [R182+0x800] ;  /* 0x00080000b6a4783b */ /* 0x000fe60000004200 */
[C---:B------:R-:W-:Y:S02]  /*14970*/  FMUL.FTZ R34, R0.reuse, R34 ;  /* 0x0000002200227220 */ /* 0x040fe40000410000 */
[C---:B------:R-:W-:Y:S02]  /*14980*/  FMUL.FTZ R35, R0.reuse, R35 ;  /* 0x0000002300237220 */ /* 0x040fe40000410000 */
[C---:B-1----:R-:W-:Y:S04]  /*14990*/  HMMA.16816.F32.BF16 R20, R160.reuse, R140, R20 ;  /* 0x0000008ca014723c */ /* 0x042fe80000041814 */
[C---:B------:R-:W-:Y:S02]  /*149a0*/  FMUL.FTZ R38, R0.reuse, R38 ;  /* 0x0000002600267220 */ /* 0x040fe40000410000 */
[C---:B------:R-:W-:Y:S02]  /*149b0*/  FMUL.FTZ R39, R0.reuse, R39 ;  /* 0x0000002700277220 */ /* 0x040fe40000410000 */
[C---:B------:R-:W-:Y:S01]  /*149c0*/  HMMA.16816.F32.BF16 R24, R160.reuse, R142, R24 ;  /* 0x0000008ea018723c */ /* 0x040fe20000041818 */
[----:B------:R-:W1:Y:S03]  /*149d0*/  LDSM.16.MT88.4 R140, [R180+0x1000] ;  /* 0x00100000b48c783b */ /* 0x000e660000004200 */
[C---:B------:R-:W-:Y:S02]  /*149e0*/  FMUL.FTZ R42, R0.reuse, R42 ;  /* 0x0000002a002a7220 */ /* 0x040fe40000410000 */
[C---:B------:R-:W-:Y:S02]  /*149f0*/  FMUL.FTZ R43, R0.reuse, R43 ;  /* 0x0000002b002b7220 */ /* 0x040fe40000410000 */
[C---:B--2---:R-:W-:Y:S04]  /*14a00*/  HMMA.16816.F32.BF16 R28, R160.reuse, R144, R28 ;  /* 0x00000090a01c723c */ /* 0x044fe8000004181c */
[C---:B------:R-:W-:Y:S02]  /*14a10*/  FMUL.FTZ R46, R0.reuse, R46 ;  /* 0x0000002e002e7220 */ /* 0x040fe40000410000 */
[C---:B------:R-:W-:Y:S02]  /*14a20*/  FMUL.FTZ R47, R0.reuse, R47 ;  /* 0x0000002f002f7220 */ /* 0x040fe40000410000 */
[C---:B------:R-:W-:Y:S01]  /*14a30*/  HMMA.16816.F32.BF16 R32, R160.reuse, R146, R32 ;  /* 0x00000092a020723c */ /* 0x040fe20000041820 */
[----:B------:R-:W2:Y:S03]  /*14a40*/  LDSM.16.MT88.4 R144, [R182+0x1000] ;  /* 0x00100000b690783b */ /* 0x000ea60000004200 */
[C---:B------:R-:W-:Y:S02]  /*14a50*/  FMUL.FTZ R50, R0.reuse, R50 ;  /* 0x0000003200327220 */ /* 0x040fe40000410000 */
[C---:B------:R-:W-:Y:S02]  /*14a60*/  FMUL.FTZ R51, R0.reuse, R51 ;  /* 0x0000003300337220 */ /* 0x040fe40000410000 */
[C---:B---3--:R-:W-:Y:S04]  /*14a70*/  HMMA.16816.F32.BF16 R36, R160.reuse, R148, R36 ;  /* 0x00000094a024723c */ /* 0x048fe80000041824 */
[C---:B------:R-:W-:Y:S02]  /*14a80*/  FMUL.FTZ R54, R0.reuse, R54 ;  /* 0x0000003600367220 */ /* 0x040fe40000410000 */
[C---:B------:R-:W-:Y:S02]  /*14a90*/  FMUL.FTZ R55, R0.reuse, R55 ;  /* 0x0000003700377220 */ /* 0x040fe40000410000 */
[C---:B------:R-:W-:Y:S01]  /*14aa0*/  HMMA.16816.F32.BF16 R40, R160.reuse, R150, R40 ;  /* 0x00000096a028723c */ /* 0x040fe20000041828 */
[----:B------:R-:W3:Y:S03]  /*14ab0*/  LDSM.16.MT88.4 R148, [R181+0x1000] ;  /* 0x00100000b594783b */ /* 0x000ee60000004200 */
[C---:B------:R-:W-:Y:S02]  /*14ac0*/  FMUL.FTZ R58, R0.reuse, R58 ;  /* 0x0000003a003a7220 */ /* 0x040fe40000410000 */
[C---:B------:R-:W-:Y:S02]  /*14ad0*/  FMUL.FTZ R59, R0.reuse, R59 ;  /* 0x0000003b003b7220 */ /* 0x040fe40000410000 */
[----:B------:R-:W-:Y:S01]  /*14ae0*/  FMUL.FTZ R62, R0, R62 ;  /* 0x0000003e003e7220 */ /* 0x000fe20000410000 */
[C---:B-1----:R-:W-:Y:S03]  /*14af0*/  HMMA.16816.F32.BF16 R44, R160.reuse, R140, R44 ;  /* 0x0000008ca02c723c */ /* 0x042fe6000004182c */
[--C-:B------:R-:W-:Y:S02]  /*14b00*/  FFMA.FTZ R134, R168, c[0x0][0x2d0], -R139.reuse ;  /* 0x0000b400a8867a23 */ /* 0x100fe4000001088b */
[C---:B------:R-:W-:Y:S02]  /*14b10*/  FMUL.FTZ R63, R0.reuse, R63 ;  /* 0x0000003f003f7220 */ /* 0x040fe40000410000 */
[C---:B------:R-:W-:Y:S01]  /*14b20*/  FMUL.FTZ R66, R0.reuse, R66 ;  /* 0x0000004200427220 */ /* 0x040fe20000410000 */
[C---:B------:R-:W-:Y:S01]  /*14b30*/  HMMA.16816.F32.BF16 R48, R160.reuse, R142, R48 ;  /* 0x0000008ea030723c */ /* 0x040fe20000041830 */
[----:B------:R-:W1:Y:S01]  /*14b40*/  LDSM.16.MT88.4 R140, [R179+0x2000] ;  /* 0x00200000b38c783b */ /* 0x000e620000004200 */
[----:B------:R4:W-:Y:S02]  /*14b50*/  MUFU.EX2 R201, R134 ;  /* 0x0000008600c97308 */ /* 0x0009e40000000800 */
        /* <DEDUP_REMOVED lines=10> */
[--C-:B----4-:R-:W-:Y:S02]  /*14c00*/  FFMA.FTZ R134, R169, c[0x0][0x2d0], -R139.reuse ;  /* 0x0000b400a9867a23 */ /* 0x110fe4000001088b */
[C---:B------:R-:W-:Y:S02]  /*14c10*/  FMUL.FTZ R79, R0.reuse, R79 ;  /* 0x0000004f004f7220 */ /* 0x040fe40000410000 */
[C---:B------:R-:W-:Y:S01]  /*14c20*/  HMMA.16816.F32.BF16 R64, R160.reuse, R150, R64 ;  /* 0x00000096a040723c */ /* 0x040fe20000041840 */
[----:B------:R3:W4:Y:S01]  /*14c30*/  MUFU.EX2 R200, R134 ;  /* 0x0000008600c87308 */ /* 0x0007220000000800 */
[----:B------:R-:W5:Y:S02]  /*14c40*/  LDSM.16.MT88.4 R148, [R182+0x2000] ;  /* 0x00200000b694783b */ /* 0x000f640000004200 */
[C---:B------:R-:W-:Y:S02]  /*14c50*/  FMUL.FTZ R82, R0.reuse, R82 ;  /* 0x0000005200527220 */ /* 0x040fe40000410000 */
[C---:B------:R-:W-:Y:S02]  /*14c60*/  FMUL.FTZ R83, R0.reuse, R83 ;  /* 0x0000005300537220 */ /* 0x040fe40000410000 */
[C---:B------:R-:W-:Y:S01]  /*14c70*/  FMUL.FTZ R86, R0.reuse, R86 ;  /* 0x0000005600567220 */ /* 0x040fe20000410000 */
[C---:B-1----:R-:W-:Y:S03]  /*14c80*/  HMMA.16816.F32.BF16 R68, R160.reuse, R140, R68 ;  /* 0x0000008ca044723c */ /* 0x042fe60000041844 */
[C---:B------:R-:W-:Y:S02]  /*14c90*/  FMUL.FTZ R87, R0.reuse, R87 ;  /* 0x0000005700577220 */ /* 0x040fe40000410000 */
[C---:B------:R-:W-:Y:S02]  /*14ca0*/  FMUL.FTZ R90, R0.reuse, R90 ;  /* 0x0000005a005a7220 */ /* 0x040fe40000410000 */
[C---:B------:R-:W-:Y:S01]  /*14cb0*/  FMUL.FTZ R91, R0.reuse, R91 ;  /* 0x0000005b005b7220 */ /* 0x040fe20000410000 */
[C---:B------:R-:W-:Y:S01]  /*14cc0*/  HMMA.16816.F32.BF16 R72, R160.reuse, R142, R72 ;  /* 0x0000008ea048723c */ /* 0x040fe20000041848 */
[----:B------:R-:W1:Y:S03]  /*14cd0*/  LDSM.16.MT88.4 R140, [R181+0x2000] ;  /* 0x00200000b58c783b */ /* 0x000e660000004200 */
[C---:B------:R-:W-:Y:S02]  /*14ce0*/  FMUL.FTZ R94, R0.reuse, R94 ;  /* 0x0000005e005e7220 */ /* 0x040fe40000410000 */
[----:B------:R-:W-:Y:S02]  /*14cf0*/  FMUL.FTZ R95, R0, R95 ;  /* 0x0000005f005f7220 */ /* 0x000fe40000410000 */
[C---:B--2---:R-:W-:Y:S04]  /*14d00*/  HMMA.16816.F32.BF16 R76, R160.reuse, R144, R76 ;  /* 0x00000090a04c723c */ /* 0x044fe8000004184c */
[----:B---3--:R-:W-:Y:S02]  /*14d10*/  FFMA.FTZ R134, R170, c[0x0][0x2d0], -R139 ;  /* 0x0000b400aa867a23 */ /* 0x008fe4000001088b */
[C---:B------:R-:W-:Y:S02]  /*14d20*/  FMUL.FTZ R96, R2.reuse, R96 ;  /* 0x0000006002607220 */ /* 0x040fe40000410000 */
[C---:B------:R-:W-:Y:S01]  /*14d30*/  HMMA.16816.F32.BF16 R80, R160.reuse, R146, R80 ;  /* 0x00000092a050723c */ /* 0x040fe20000041850 */
[----:B------:R2:W-:Y:S01]  /*14d40*/  MUFU.EX2 R170, R134 ;  /* 0x0000008600aa7308 */ /* 0x0005e20000000800 */
[----:B------:R-:W3:Y:S02]  /*14d50*/  LDSM.16.MT88.4 R144, [R179+0x3000] ;  /* 0x00300000b390783b */ /* 0x000ee40000004200 */
[----:B------:R-:W-:Y:S02]  /*14d60*/  FMUL.FTZ R97, R2, R97 ;  /* 0x0000006102617220 */ /* 0x000fe40000410000 */
[C---:B------:R-:W-:Y:S02]  /*14d70*/  FMUL.FTZ R98, R0.reuse, R98 ;  /* 0x0000006200627220 */ /* 0x040fe40000410000 */
[----:B------:R-:W-:Y:S01]  /*14d80*/  FMUL.FTZ R99, R0, R99 ;  /* 0x0000006300637220 */ /* 0x000fe20000410000 */
[C---:B-----5:R-:W-:Y:S03]  /*14d90*/  HMMA.16816.F32.BF16 R84, R160.reuse, R148, R84 ;  /* 0x00000094a054723c */ /* 0x060fe60000041854 */
[C---:B------:R-:W-:Y:S02]  /*14da0*/  FMUL.FTZ R100, R2.reuse, R100 ;  /* 0x0000006402647220 */ /* 0x040fe40000410000 */
[----:B------:R-:W-:Y:S02]  /*14db0*/  FMUL.FTZ R101, R2, R101 ;  /* 0x0000006502657220 */ /* 0x000fe40000410000 */
[C---:B------:R-:W-:Y:S01]  /*14dc0*/  FMUL.FTZ R102, R0.reuse, R102 ;  /* 0x0000006600667220 */ /* 0x040fe20000410000 */
[C---:B------:R-:W-:Y:S01]  /*14dd0*/  HMMA.16816.F32.BF16 R88, R160.reuse, R150, R88 ;  /* 0x00000096a058723c */ /* 0x040fe20000041858 */
[----:B------:R-:W5:Y:S03]  /*14de0*/  LDSM.16.MT88.4 R148, [R180+0x3000] ;  /* 0x00300000b494783b */ /* 0x000f660000004200 */
[----:B------:R-:W-:Y:S02]  /*14df0*/  FMUL.FTZ R103, R0, R103 ;  /* 0x0000006700677220 */ /* 0x000fe40000410000 */
[C---:B------:R-:W-:Y:S02]  /*14e00*/  FMUL.FTZ R104, R2.reuse, R104 ;  /* 0x0000006802687220 */ /* 0x040fe40000410000 */
[C---:B-1----:R-:W-:Y:S04]  /*14e10*/  HMMA.16816.F32.BF16 R92, R160.reuse, R140, R92 ;  /* 0x0000008ca05c723c */ /* 0x042fe8000004185c */
[----:B--2---:R-:W-:Y:S02]  /*14e20*/  FFMA.FTZ R134, R171, c[0x0][0x2d0], -R133 ;  /* 0x0000b400ab867a23 */ /* 0x004fe40000010885 */
[----:B------:R-:W-:Y:S02]  /*14e30*/  FMUL.FTZ R105, R2, R105 ;  /* 0x0000006902697220 */ /* 0x000fe40000410000 */
[C---:B------:R-:W-:Y:S01]  /*14e40*/  HMMA.16816.F32.BF16 R96, R160.reuse, R142, R96 ;  /* 0x0000008ea060723c */ /* 0x040fe20000041860 */
[----:B------:R1:W-:Y:S01]  /*14e50*/  MUFU.EX2 R168, R134 ;  /* 0x0000008600a87308 */ /* 0x0003e20000000800 */
[----:B------:R-:W2:Y:S02]  /*14e60*/  LDSM.16.MT88.4 R140, [R182+0x3000] ;  /* 0x00300000b68c783b */ /* 0x000ea40000004200 */
[C---:B------:R-:W-:Y:S02]  /*14e70*/  FMUL.FTZ R106, R0.reuse, R106 ;  /* 0x0000006a006a7220 */ /* 0x040fe40000410000 */
[----:B------:R-:W-:Y:S02]  /*14e80*/  FMUL.FTZ R107, R0, R107 ;  /* 0x0000006b006b7220 */ /* 0x000fe40000410000 */
[----:B------:R-:W-:Y:S01]  /*14e90*/  FMUL.FTZ R108, R2, R108 ;  /* 0x0000006c026c7220 */ /* 0x000fe20000410000 */
[C---:B---3--:R-:W-:Y:S03]  /*14ea0*/  HMMA.16816.F32.BF16 R100, R160.reuse, R144, R100 ;  /* 0x00000090a064723c */ /* 0x048fe60000041864 */
[----:B------:R-:W-:Y:S02]  /*14eb0*/  FFMA.FTZ R139, R174, c[0x0][0x2d0], -R139 ;  /* 0x0000b400ae8b7a23 */ /* 0x000fe4000001088b */
[----:B------:R-:W-:Y:S02]  /*14ec0*/  FMUL.FTZ R109, R2, R109 ;  /* 0x0000006d026d7220 */ /* 0x000fe40000410000 */
[C---:B------:R-:W-:Y:S01]  /*14ed0*/  FMUL.FTZ R110, R0.reuse, R110 ;  /* 0x0000006e006e7220 */ /* 0x040fe20000410000 */
[C---:B------:R-:W-:Y:S01]  /*14ee0*/  HMMA.16816.F32.BF16 R104, R160.reuse, R146, R104 ;  /* 0x00000092a068723c */ /* 0x040fe20000041868 */
[----:B------:R-:W3:Y:S01]  /*14ef0*/  LDSM.16.MT88.4 R144, [R181+0x3000] ;  /* 0x00300000b590783b */ /* 0x000ee20000004200 */
[----:B------:R-:W2:Y:S02]  /*14f00*/  MUFU.EX2 R169, R139 ;  /* 0x0000008b00a97308 */ /* 0x000ea40000000800 */
[----:B------:R-:W-:Y:S02]  /*14f10*/  FMUL.FTZ R111, R0, R111 ;  /* 0x0000006f006f7220 */ /* 0x000fe40000410000 */
[----:B------:R-:W-:Y:S02]  /*14f20*/  FMUL.FTZ R112, R2, R112 ;  /* 0x0000007002707220 */ /* 0x000fe40000410000 */
[--C-:B-1----:R-:W-:Y:S03]  /*14f30*/  FFMA.FTZ R134, R172, c[0x0][0x2d0], -R133.reuse ;  /* 0x0000b400ac867a23 */ /* 0x102fe60000010885 */
[C---:B-----5:R-:W-:Y:S01]  /*14f40*/  HMMA.16816.F32.BF16 R108, R160.reuse, R148, R108 ;  /* 0x00000094a06c723c */ /* 0x060fe2000004186c */
[----:B------:R1:W5:Y:S02]  /*14f50*/  MUFU.EX2 R139, R134 ;  /* 0x00000086008b7308 */ /* 0x0003640000000800 */
[----:B------:R-:W-:Y:S02]  /*14f60*/  FMUL.FTZ R113, R2, R113 ;  /* 0x0000007102717220 */ /* 0x000fe40000410000 */
[C---:B------:R-:W-:Y:S02]  /*14f70*/  FMUL.FTZ R114, R0.reuse, R114 ;  /* 0x0000007200727220 */ /* 0x040fe40000410000 */
[----:B------:R-:W-:Y:S02]  /*14f80*/  FMUL.FTZ R115, R0, R115 ;  /* 0x0000007300737220 */ /* 0x000fe40000410000 */
[C---:B------:R-:W-:Y:S03]  /*14f90*/  FMUL.FTZ R116, R2.reuse, R116 ;  /* 0x0000007402747220 */ /* 0x040fe60000410000 */
[----:B------:R-:W-:Y:S02]  /*14fa0*/  FMUL.FTZ R117, R2, R117 ;  /* 0x0000007502757220 */ /* 0x000fe40000410000 */
[C---:B------:R-:W-:Y:S01]  /*14fb0*/  HMMA.16816.F32.BF16 R112, R160.reuse, R150, R112 ;  /* 0x00000096a070723c */ /* 0x040fe20000041870 */
[----:B------:R-:W4:Y:S02]  /*14fc0*/  LDSM.16.MT88.4 R148, [R179+0x800] ;  /* 0x00080000b394783b */ /* 0x000f240000004200 */
[C---:B------:R-:W-:Y:S02]  /*14fd0*/  FMUL.FTZ R118, R0.reuse, R118 ;  /* 0x0000007600767220 */ /* 0x040fe40000410000 */
[----:B------:R-:W-:Y:S02]  /*14fe0*/  FMUL.FTZ R119, R0, R119 ;  /* 0x0000007700777220 */ /* 0x000fe40000410000 */
[C---:B------:R-:W-:Y:S02]  /*14ff0*/  FMUL.FTZ R120, R2.reuse, R120 ;  /* 0x0000007802787220 */ /* 0x040fe40000410000 */
[----:B------:R-:W-:Y:S03]  /*15000*/  FMUL.FTZ R121, R2, R121 ;  /* 0x0000007902797220 */ /* 0x000fe60000410000 */
[C---:B--2---:R-:W-:Y:S03]  /*15010*/  HMMA.16816.F32.BF16 R116, R160.reuse, R140, R116 ;  /* 0x0000008ca074723c */ /* 0x044fe60000041874 */
[C---:B------:R-:W-:Y:S02]  /*15020*/  FMUL.FTZ R122, R0.reuse, R122 ;  /* 0x0000007a007a7220 */ /* 0x040fe40000410000 */
[----:B------:R-:W-:Y:S02]  /*15030*/  FMUL.FTZ R123, R0, R123 ;  /* 0x0000007b007b7220 */ /* 0x000fe40000410000 */
[--C-:B-1----:R-:W-:Y:S02]  /*15040*/  FFMA.FTZ R134, R173, c[0x0][0x2d0], -R133.reuse ;  /* 0x0000b400ad867a23 */ /* 0x102fe40000010885 */
[----:B------:R-:W-:Y:S03]  /*15050*/  FFMA.FTZ R133, R135, c[0x0][0x2d0], -R133 ;  /* 0x0000b40087857a23 */ /* 0x000fe60000010885 */
[C---:B------:R-:W-:Y:S01]  /*15060*/  HMMA.16816.F32.BF16 R120, R160.reuse, R142, R120 ;  /* 0x0000008ea078723c */ /* 0x040fe20000041878 */
[----:B------:R-:W-:Y:S02]  /*15070*/  MUFU.EX2 R134, R134 ;  /* 0x0000008600867308 */ /* 0x000fe40000000800 */
[C---:B------:R-:W-:Y:S02]  /*15080*/  FMUL.FTZ R124, R2.reuse, R124 ;  /* 0x0000007c027c7220 */ /* 0x040fe40000410000 */
[----:B------:R-:W-:Y:S02]  /*15090*/  FMUL.FTZ R125, R2, R125 ;  /* 0x0000007d027d7220 */ /* 0x000fe40000410000 */
[C---:B------:R-:W-:Y:S02]  /*150a0*/  FMUL.FTZ R126, R0.reuse, R126 ;  /* 0x0000007e007e7220 */ /* 0x040fe40000410000 */
[----:B------:R-:W-:Y:S02]  /*150b0*/  FMUL.FTZ R127, R0, R127 ;  /* 0x0000007f007f7220 */ /* 0x000fe40000410000 */
[----:B------:R-:W1:Y:S01]  /*150c0*/  MUFU.EX2 R133, R133 ;  /* 0x0000008500857308 */ /* 0x000e620000000800 */
[C---:B------:R-:W-:Y:S02]  /*150d0*/  FMUL.FTZ R128, R2.reuse, R128 ;  /* 0x0000008002807220 */ /* 0x040fe40000410000 */
[----:B------:R-:W-:Y:S02]  /*150e0*/  FMUL.FTZ R129, R2, R129 ;  /* 0x0000008102817220 */ /* 0x000fe40000410000 */
[C---:B---3--:R-:W-:Y:S03]  /*150f0*/  HMMA.16816.F32.BF16 R124, R160.reuse, R144, R124 ;  /* 0x00000090a07c723c */ /* 0x048fe6000004187c */
[C---:B------:R-:W-:Y:S02]  /*15100*/  FMUL.FTZ R130, R0.reuse, R130 ;  /* 0x0000008200827220 */ /* 0x040fe40000410000 */
[----:B------:R-:W-:Y:S07]  /*15110*/  FMUL.FTZ R131, R0, R131 ;  /* 0x0000008300837220 */ /* 0x000fee0000410000 */
[----:B------:R-:W-:Y:S07]  /*15120*/  HMMA.16816.F32.BF16 R128, R160, R146, R128 ;  /* 0x00000092a080723c */ /* 0x000fee0000041880 */
[----:B----4-:R-:W-:Y:S02]  /*15130*/  F2FP.BF16.PACK_AB R160, R200, R201 ;  /* 0x000000c9c8a0723e */ /* 0x010fe400000010ff */
[----:B------:R-:W-:Y:S03]  /*15140*/  F2FP.BF16.PACK_AB R162, R169, R170 ;  /* 0x000000aaa9a2723e */ /* 0x000fe600000010ff */
[----:B-----5:R-:W-:Y:S02]  /*15150*/  F2FP.BF16.PACK_AB R161, R139, R168 ;  /* 0x000000a88ba1723e */ /* 0x020fe400000010ff */
[----:B-1----:R-:W-:Y:S07]  /*15160*/  F2FP.BF16.PACK_AB R163, R133, R134 ;  /* 0x0000008685a3723e */ /* 0x002fee00000010ff */
[C---:B------:R-:W-:Y:S01]  /*15170*/  HMMA.16816.F32.BF16 R140, R160.reuse, R148, R4 ;  /* 0x00000094a08c723c */ /* 0x040fe20000041804 */
[----:B------:R-:W1:Y:S07]  /*15180*/  LDSM.16.MT88.4 R4, [R181+0x800] ;  /* 0x00080000b504783b */ /* 0x000e6e0000004200 */
[C---:B------:R-:W-:Y:S01]  /*15190*/  HMMA.16816.F32.BF16 R144, R160.reuse, R150, R8 ;  /* 0x00000096a090723c */ /* 0x040fe20000041808 */
[----:B------:R-:W2:Y:S07]  /*151a0*/  LDSM.16.MT88.4 R8, [R179+0x1800] ;  /* 0x00180000b308783b */ /* 0x000eae0000004200 */
[C---:B------:R-:W-:Y:S01]  /*151b0*/  HMMA.16816.F32.BF16 R148, R160.reuse, R152, R12 ;  /* 0x00000098a094723c */ /* 0x040fe2000004180c */
[----:B------:R-:W3:Y:S07]  /*151c0*/  LDSM.16.MT88.4 R12, [R180+0x1800] ;  /* 0x00180000b40c783b */ /* 0x000eee0000004200 */
[C---:B------:R-:W-:Y:S08]  /*151d0*/  HMMA.16816.F32.BF16 R152, R160.reuse, R154, R16 ;  /* 0x0000009aa098723c */ /* 0x040ff00000041810 */
[C---:B------:R-:W-:Y:S08]  /*151e0*/  HMMA.16816.F32.BF16 R20, R160.reuse, R164, R20 ;  /* 0x000000a4a014723c */ /* 0x040ff00000041814 */
        /* <DEDUP_REMOVED lines=31> */
[C---:B--2---:R-:W-:Y:S07]  /*153e0*/  HMMA.16816.F32.BF16 R108, R160.reuse, R8, R108 ;  /* 0x00000008a06c723c */ /* 0x044fee000004186c */
[----:B------:R-:W-:Y:S01]  /*153f0*/  FFMA.FTZ R8, R2, R208, R205 ;  /* 0x000000d002087223 */ /* 0x000fe200000100cd */
[C---:B------:R-:W-:Y:S04]  /*15400*/  HMMA.16816.F32.BF16 R112, R160.reuse, R10, R112 ;  /* 0x0000000aa070723c */ /* 0x040fe80000041870 */
[----:B------:R-:W-:Y:S02]  /*15410*/  FFMA.FTZ R2, R0, R207, R199 ;  /* 0x000000cf00027223 */ /* 0x000fe400000100c7 */
[----:B------:R-:W-:Y:S01]  /*15420*/  FADD.FTZ R0, R204, R8 ;  /* 0x00000008cc007221 */ /* 0x000fe20000010000 */
[----:B------:R-:W-:Y:S01]  /*15430*/  MOV R8, R3 ;  /* 0x0000000300087202 */ /* 0x000fe20000000f00 */
[C---:B---3--:R-:W-:Y:S04]  /*15440*/  HMMA.16816.F32.BF16 R116, R160.reuse, R12, R116 ;  /* 0x0000000ca074723c */ /* 0x048fe80000041874 */
[----:B------:R-:W-:Y:S02]  /*15450*/  FADD.FTZ R2, R198, R2 ;  /* 0x00000002c6027221 */ /* 0x000fe40000010000 */
[----:B------:R-:W-:Y:S02]  /*15460*/  FADD.FTZ R0, R203, R0 ;  /* 0x00000000cb007221 */ /* 0x000fe40000010000 */
[C---:B------:R-:W-:Y:S04]  /*15470*/  HMMA.16816.F32.BF16 R120, R160.reuse, R14, R120 ;  /* 0x0000000ea078723c */ /* 0x040fe80000041878 */
[----:B------:R-:W-:Y:S01]  /*15480*/  FADD.FTZ R2, R195, R2 ;  /* 0x00000002c3027221 */ /* 0x000fe20000010000 */
[----:B------:R-:W-:Y:S01]  /*15490*/  IADD3 R195, R197, -0x1, RZ ;  /* 0xffffffffc5c37810 */ /* 0x000fe20007ffe0ff */
[----:B------:R-:W-:Y:S02]  /*154a0*/  FADD.FTZ R0, R202, R0 ;  /* 0x00000000ca007221 */ /* 0x000fe40000010000 */
[C---:B-1----:R-:W-:Y:S04]  /*154b0*/  HMMA.16816.F32.BF16 R124, R160.reuse, R4, R124 ;  /* 0x00000004a07c723c */ /* 0x042fe8000004187c */
[----:B------:R-:W-:Y:S03]  /*154c0*/  MOV R197, R195 ;  /* 0x000000c300c57202 */ /* 0x000fe60000000f00 */
[----:B------:R-:W-:Y:S01]  /*154d0*/  FADD.FTZ R4, R175, R2 ;  /* 0x00000002af047221 */ /* 0x000fe20000010000 */
[----:B------:R-:W-:Y:S04]  /*154e0*/  HMMA.16816.F32.BF16 R128, R160, R6, R128 ;  /* 0x00000006a080723c */ /* 0x000fe80000041880 */
[----:B------:R-:W-:Y:S02]  /*154f0*/  FADD.FTZ R2, R201, R0 ;  /* 0x00000000c9027221 */ /* 0x000fe40000010000 */
[----:B------:R-:W-:Y:S02]  /*15500*/  FADD.FTZ R0, R168, R4 ;  /* 0x00000004a8007221 */ /* 0x000fe40000010000 */
[----:B------:R-:W-:Y:S04]  /*15510*/  FADD.FTZ R2, R200, R2 ;  /* 0x00000002c8027221 */ /* 0x000fe80000010000 */
[----:B------:R-:W-:Y:S02]  /*15520*/  FADD.FTZ R0, R139, R0 ;  /* 0x000000008b007221 */ /* 0x000fe40000010000 */
[----:B------:R-:W-:Y:S02]  /*15530*/  FADD.FTZ R2, R170, R2 ;  /* 0x00000002aa027221 */ /* 0x000fe40000010000 */
[----:B------:R-:W-:Y:S01]  /*15540*/  FADD.FTZ R0, R134, R0 ;  /* 0x0000000086007221 */ /* 0x000fe20000010000 */
[----:B------:R-:W-:Y:S01]  /*15550*/  MOV R134, R3 ;  /* 0x0000000300867202 */ /* 0x000fe20000000f00 */
[----:B------:R-:W-:Y:S02]  /*15560*/  FADD.FTZ R208, R169, R2 ;  /* 0x00000002a9d07221 */ /* 0x000fe40000010000 */
[----:B------:R-:W-:Y:S01]  /*15570*/  FADD.FTZ R207, R133, R0 ;  /* 0x0000000085cf7221 */ /* 0x000fe20000010000 */
[----:B------:R-:W-:Y:S01]  /*15580*/  MOV R133, R132 ;  /* 0x0000008400857202 */ /* 0x000fe20000000f00 */
[----:B------:R-:W-:-:S05]  /*15590*/  @P0 BRA `(.L_x_710) ;  /* 0xffffd89000000947 */ /* 0x000fca000383ffff */
.L_x_701:
[----:B------:R-:W-:Y:S01]  /*155a0*/  IMAD.MOV.U32 R0, RZ, RZ, c[0x0][0x2c4] ;  /* 0x0000b100ff007624 */ /* 0x000fe200078e00ff */
[----:B------:R-:W-:Y:S01]  /*155b0*/  IADD3 R2, R212, 0x1, -R213 ;  /* 0x00000001d4027810 */ /* 0x000fe20007ffe8d5 */
[----:B------:R-:W-:-:S03]  /*155c0*/  IMAD.MOV.U32 R4, RZ, RZ, c[0x0][0x32c] ;  /* 0x0000cb00ff047624 */ /* 0x000fc600078e00ff */
[----:B------:R-:W-:Y:S02]  /*155d0*/  ISETP.NE.AND P1, PT, R0, 0x1, PT ;  /* 0x000000010000780c */ /* 0x000fe40003f25270 */
[----:B------:R-:W-:Y:S02]  /*155e0*/  IADD3 R0, R225, 0x7f, RZ ;  /* 0x0000007fe1007810 */ /* 0x000fe40007ffe0ff */
[----:B------:R-:W-:-:S09]  /*155f0*/  ISETP.GE.AND P0, PT, R4, 0x1, PT ;  /* 0x000000010400780c */ /* 0x000fd20003f06270 */
[----:B------:R-:W-:-:S05]  /*15600*/  @P1 IMAD.HI.U32 R3, R0, c[0x0][0x2c8], RZ ;  /* 0x0000b20000031a27 */ /* 0x000fca00078e00ff */
[----:B------:R-:W-:-:S05]  /*15610*/  @P1 SHF.R.U32.HI R0, RZ, c[0x0][0x2cc], R3 ;  /* 0x0000b300ff001a19 */ /* 0x000fca0000011603 */
        /* <DEDUP_REMOVED lines=13> */
.L_x_713:
[----:B------:R-:W-:-:S04]  /*156f0*/  MOV R3, c[0x0][0x32c] ;  /* 0x0000cb0000037a02 */ /* 0x000fc80000000f00 */
[----:B------:R-:W-:-:S13]  /*15700*/  ISETP.NE.AND P0, PT, R3, 0x1, PT ;  /* 0x000000010300780c */ /* 0x000fda0003f05270 */
[----:B------:R-:W-:-:S05]  /*15710*/  @P0 IMAD.HI.U32 R3, R0, c[0x0][0x330], RZ ;  /* 0x0000cc0000030a27 */ /* 0x000fca00078e00ff */
[----:B------:R-:W-:Y:S02]  /*15720*/  @P0 SHF.R.U32.HI R0, RZ, c[0x0][0x334], R3 ;  /* 0x0000cd00ff000a19 */ /* 0x000fe40000011603 */
.L_x_714:
[----:B------:R-:W-:Y:S05]  /*15730*/  BSYNC B0 ;  /* 0x0000000000007941 */ /* 0x000fea0003800000 */
.L_x_712:
[----:B------:R-:W-:-:S05]  /*15740*/  IMAD R0, R0, c[0x0][0x32c], RZ ;  /* 0x0000cb0000007a24 */ /* 0x000fca00078e02ff */
[----:B------:R-:W-:-:S04]  /*15750*/  IMNMX R2, R2, R0, !PT ;  /* 0x0000000002027217 */ /* 0x000fc80007800200 */
.L_x_711:
[----:B------:R-:W-:-:S04]  /*15760*/  IADD3 R2, R2, 0x1f, RZ ;  /* 0x0000001f02027810 */ /* 0x000fc80007ffe0ff */
        /* <DEDUP_REMOVED lines=9> */
.L_x_716:
[----:B------:R-:W-:Y:S01]  /*15800*/  ISETP.GT.AND P1, PT, R209, R197, PT ;  /* 0x000000c5d100720c */ /* 0x000fe20003f24270 */
[----:B------:R-:W-:Y:S04]  /*15810*/  DEPBAR.LE SB0, 0x0 ;  /* 0x000080000000791a */ /* 0x000fe80000000000 */
[----:B------:R-:W-:Y:S01]  /*15820*/  WARPSYNC 0xffffffff ;  /* 0xffffffff00007948 */ /* 0x000fe20003800000 */
[----:B------:R-:W-:Y:S01]  /*15830*/  BAR.SYNC.DEFER_BLOCKING 0x0 ;  /* 0x0000000000007b1d */ /* 0x000fe20000010000 */
[----:B------:R-:W-:Y:S02]  /*15840*/  IADD3 R195, R197, -0x1, RZ ;  /* 0xffffffffc5c37810 */ /* 0x000fe40007ffe0ff */
[----:B------:R-:W-:Y:S04]  /*15850*/  LOP3.LUT P3, RZ, R215, 0x1, RZ, 0xc0, !PT ;  /* 0x00000001d7ff7812 */ /* 0x000fe8000786c0ff */
[----:B------:R-:W-:Y:S01]  /*15860*/  @!P1 SHF.R.S32.HI R0, RZ, 0x1f, R197 ;  /* 0x0000001fff009819 */ /* 0x000fe200000114c5 */
[C---:B------:R-:W-:Y:S04]  /*15870*/  @!P1 IMAD.WIDE.U32 R2, R197.reuse, c[0x0][0x208], RZ ;  /* 0x00008200c5029a25 */ /* 0x040fe800078e00ff */
[----:B------:R-:W-:Y:S04]  /*15880*/  @!P1 IMAD R0, R0, c[0x0][0x208], RZ ;  /* 0x0000820000009a24 */ /* 0x000fe800078e02ff */
[----:B------:R-:W-:Y:S05]  /*15890*/  @!P1 IMAD R0, R197, c[0x0][0x20c], R0 ;  /* 0x00008300c5009a24 */ /* 0x000fea00078e0200 */
[----:B------:R-:W-:Y:S02]  /*158a0*/  @!P1 IADD3 R0, R3, R0, RZ ;  /* 0x0000000003009210 */ /* 0x000fe40007ffe0ff */
[C---:B------:R-:W-:Y:S01]  /*158b0*/  @!P1 LEA R3, P0, R2.reuse, R222, 0x5 ;  /* 0x000000de02039211 */ /* 0x040fe200078028ff */
[----:B------:R-:W-:Y:S03]  /*158c0*/  LDSM.16.M88.4 R16, [R183] ;  /* 0x00000000b710783b */ /* 0x000fe60000000200 */
[----:B------:R-:W-:Y:S02]  /*158d0*/  @!P1 LEA.HI.X R6, R2, R224, R0, 0x5, P0 ;  /* 0x000000e002069211 */ /* 0x000fe400000f2c00 */
[----:B------:R-:W-:Y:S03]  /*158e0*/  ISETP.GT.AND P0, PT, R197, R209, PT ;  /* 0x000000d1c500720c */ /* 0x000fe60003f04270 */
[----:B------:R-:W1:Y:S08]  /*158f0*/  LDSM.16.M88.4 R8, [R178] ;  /* 0x00000000b208783b */ /* 0x000e700000000200 */
[----:B------:R-:W2:Y:S02]  /*15900*/  LDSM.16.M88.4 R160, [R178+0x800] ;  /* 0x00080000b2a0783b */ /* 0x000ea40000000200 */
[----:B------:R-:W-:Y:S01]  /*15910*/  @P0 SHF.R.S32.HI R0, RZ, 0x1f, R195 ;  /* 0x0000001fff000819 */ /* 0x000fe200000114c3 */
[C---:B------:R-:W-:Y:S04]  /*15920*/  @P0 IMAD.WIDE.U32 R4, R195.reuse, c[0x0][0x1e0], RZ ;  /* 0x00007800c3040a25 */ /* 0x040fe800078e00ff */
[----:B------:R-:W-:Y:S01]  /*15930*/  @P0 IMAD R0, R0, c[0x0][0x1e0], RZ ;  /* 0x0000780000000a24 */ /* 0x000fe200078e02ff */
[----:B------:R-:W-:Y:S03]  /*15940*/  LDSM.16.M88.4 R164, [R184] ;  /* 0x00000000b8a4783b */ /* 0x000fe60000000200 */
[----:B------:R-:W-:Y:S05]  /*15950*/  @P0 IMAD R0, R195, c[0x0][0x1e4], R0 ;  /* 0x00007900c3000a24 */ /* 0x000fea00078e0200 */
[----:B------:R-:W-:Y:S01]  /*15960*/  @P0 IADD3 R2, R5, R0, RZ ;  /* 0x0000000005020210 */ /* 0x000fe20007ffe0ff */
[----:B------:R-:W3:Y:S01]  /*15970*/  LDSM.16.M88.4 R168, [R187] ;  /* 0x00000000bba8783b */ /* 0x000ee20000000200 */
[C---:B------:R-:W-:Y:S04]  /*15980*/  @P0 LEA R0, P2, R4.reuse, R220, 0x5 ;  /* 0x000000dc04000211 */ /* 0x040fe800078428ff */
[----:B------:R-:W-:Y:S02]  /*15990*/  @P0 LEA.HI.X R4, R4, R219, R2, 0x5, P2 ;  /* 0x000000db04040211 */ /* 0x000fe400010f2c02 */
[C---:B------:R-:W-:Y:S01]  /*159a0*/  @!P1 LEA R2, P2, R3.reuse, c[0x0][0x1f8], 0x1 ;  /* 0x00007e0003029a11 */ /* 0x040fe200078408ff */
[----:B------:R-:W4:Y:S03]  /*159b0*/  LDSM.16.M88.4 R172, [R189] ;  /* 0x00000000bdac783b */ /* 0x000f260000000200 */
[----:B------:R-:W-:Y:S02]  /*159c0*/  @!P1 LEA.HI.X R3, R3, c[0x0][0x1fc], R6, 0x1, P2 ;  /* 0x00007f0003039a11 */ /* 0x000fe400010f0c06 */
[C---:B------:R-:W-:Y:S03]  /*159d0*/  @P0 LEA R198, P2, R0.reuse, c[0x0][0x1c8], 0x1 ;  /* 0x0000720000c60a11 */ /* 0x040fe600078408ff */
[----:B------:R-:W-:Y:S01]  /*159e0*/  @!PT LDS RZ, [RZ] ;  /* 0x00000000fffff984 */ /* 0x000fe20000000800 */
[----:B------:R-:W-:Y:S01]  /*159f0*/  @!PT LDS RZ, [RZ] ;  /* 0x00000000fffff984 */ /* 0x000fe20000000800 */
[----:B------:R-:W-:Y:S01]  /*15a00*/  @!PT LDS RZ, [RZ] ;  /* 0x00000000fffff984 */ /* 0x000fe20000000800 */
[----:B------:R5:W-:Y:S01]  /*15a10*/  @!P1 LDGSTS.E.BYPASS.LTC128B.128 [R196+0x8080], [R2.64], !P3 ;  /* 0x0808000002c49fae */ /* 0x000be2000d901d46 */
[----:B------:R-:W-:Y:S02]  /*15a20*/  @P0 LEA.HI.X R199, R0, c[0x0][0x1cc], R4, 0x1, P2 ;  /* 0x0000730000c70a11 */ /* 0x000fe400010f0c04 */
[C---:B-1----:R-:W-:Y:S05]  /*15a30*/  HMMA.16816.F32.BF16 R4, R16.reuse, R8, RZ ;  /* 0x000000081004723c */ /* 0x042fea00000418ff */
[----:B------:R5:W-:Y:S03]  /*15a40*/  @!P1 LDGSTS.E.BYPASS.LTC128B.128 [R196+0x9080], [R2.64+0x80], !P6 ;  /* 0x0908008002c49fae */ /* 0x000be6000f101d46 */
[C---:B------:R-:W-:Y:S05]  /*15a50*/  HMMA.16816.F32.BF16 R8, R16.reuse, R10, RZ ;  /* 0x0000000a1008723c */ /* 0x040fea00000418ff */
[----:B------:R5:W-:Y:S03]  /*15a60*/  @!P1 LDGSTS.E.BYPASS.LTC128B.128 [R196+0xa080], [R2.64+0x100], !P5 ;  /* 0x0a08010002c49fae */ /* 0x000be6000e901d46 */
[C---:B--2---:R-:W-:Y:S05]  /*15a70*/  HMMA.16816.F32.BF16 R12, R16.reuse, R160, RZ ;  /* 0x000000a0100c723c */ /* 0x044fea00000418ff */
[----:B------:R5:W-:Y:S03]  /*15a80*/  @!P1 LDGSTS.E.BYPASS.LTC128B.128 [R196+0xb080], [R2.64+0x180], !P4 ;  /* 0x0b08018002c49fae */ /* 0x000be6000e101d46 */
[----:B------:R-:W-:Y:S05]  /*15a90*/  HMMA.16816.F32.BF16 R16, R16, R162, RZ ;  /* 0x000000a21010723c */ /* 0x000fea00000418ff */
[----:B------:R-:W-:Y:S03]  /*15aa0*/  LDSM.16.M88.4 R160, [R186] ;  /* 0x00000000baa0783b */ /* 0x000fe60000000200 */
[C---:B---3--:R-:W-:Y:S05]  /*15ab0*/  HMMA.16816.F32.BF16 R4, R164.reuse, R168, R4 ;  /* 0x000000a8a404723c */ /* 0x048fea0000041804 */
[----:B------:R-:W0:Y:S03]  /*15ac0*/  LDGDEPBAR ;  /* 0x00000000000079af */ /* 0x000e260000000000 */
[C---:B------:R-:W-:Y:S05]  /*15ad0*/  HMMA.16816.F32.BF16 R8, R164.reuse, R170, R8 ;  /* 0x000000aaa408723c */ /* 0x040fea0000041808 */
[----:B------:R-:W1:Y:S03]  /*15ae0*/  LDSM.16.M88.4 R168, [R177] ;  /* 0x00000000b1a8783b */ /* 0x000e660000000200 */
[C---:B----4-:R-:W-:Y:S08]  /*15af0*/  HMMA.16816.F32.BF16 R12, R164.reuse, R172, R12 ;  /* 0x000000aca40c723c */ /* 0x050ff0000004180c */
[----:B------:R-:W-:Y:S01]  /*15b00*/  HMMA.16816.F32.BF16 R16, R164, R174, R16 ;  /* 0x000000aea410723c */ /* 0x000fe20000041810 */
[----:B------:R-:W2:Y:S08]  /*15b10*/  LDSM.16.M88.4 R164, [R177+0x800] ;  /* 0x00080000b1a4783b */ /* 0x000eb00000000200 */
[----:B------:R-:W-:Y:S01]  /*15b20*/  LDSM.16.M88.4 R172, [R176+-0x3000] ;  /* 0xffd00000b0ac783b */ /* 0x000fe20000000200 */
[C---:B-1----:R-:W-:Y:S08]  /*15b30*/  HMMA.16816.F32.BF16 R4, R160.reuse, R168, R4 ;  /* 0x000000a8a004723c */ /* 0x042ff00000041804 */
[C---:B------:R-:W-:Y:S01]  /*15b40*/  HMMA.16816.F32.BF16 R8, R160.reuse, R170, R8 ;  /* 0x000000aaa008723c */ /* 0x040fe20000041808 */
[----:B------:R-:W1:Y:S07]  /*15b50*/  LDSM.16.M88.4 R168, [R185] ;  /* 0x00000000b9a8783b */ /* 0x000e6e0000000200 */
[C---:B--2---:R-:W-:Y:S08]  /*15b60*/  HMMA.16816.F32.BF16 R12, R160.reuse, R164, R12 ;  /* 0x000000a4a00c723c */ /* 0x044ff0000004180c */
[----:B------:R-:W-:Y:S01]  /*15b70*/  HMMA.16816.F32.BF16 R16, R160, R166, R16 ;  /* 0x000000a6a010723c */ /* 0x000fe20000041810 */
[----:B------:R-:W2:Y:S08]  /*15b80*/  LDSM.16.M88.4 R160, [R176+-0x2800] ;  /* 0xffd80000b0a0783b */ /* 0x000eb00000000200 */
[----:B------:R-:W-:Y:S01]  /*15b90*/  LDSM.16.M88.4 R164, [R183+0x4000] ;  /* 0x00400000b7a4783b */ /* 0x000fe20000000200 */
[C---:B-1----:R-:W-:Y:S08]  /*15ba0*/  HMMA.16816.F32.BF16 R4, R168.reuse, R172, R4 ;  /* 0x000000aca804723c */ /* 0x042ff00000041804 */
[C---:B------:R-:W-:Y:S01]  /*15bb0*/  HMMA.16816.F32.BF16 R8, R168.reuse, R174, R8 ;  /* 0x000000aea808723c */ /* 0x040fe20000041808 */
[----:B------:R-:W1:Y:S07]  /*15bc0*/  LDSM.16.M88.4 R172, [R178+0x1000] ;  /* 0x00100000b2ac783b */ /* 0x000e6e0000000200 */
[C---:B--2---:R-:W-:Y:S08]  /*15bd0*/  HMMA.16816.F32.BF16 R12, R168.reuse, R160, R12 ;  /* 0x000000a0a80c723c */ /* 0x044ff0000004180c */
[----:B------:R-:W-:Y:S01]  /*15be0*/  HMMA.16816.F32.BF16 R16, R168, R162, R16 ;  /* 0x000000a2a810723c */ /* 0x000fe20000041810 */
[----:B------:R-:W2:Y:S08]  /*15bf0*/  LDSM.16.M88.4 R160, [R178+0x1800] ;  /* 0x00180000b2a0783b */ /* 0x000eb00000000200 */
[----:B------:R-:W-:Y:S01]  /*15c00*/  LDSM.16.M88.4 R168, [R184+0x4000] ;  /* 0x00400000b8a8783b */ /* 0x000fe20000000200 */
[C---:B-1----:R-:W-:Y:S08]  /*15c10*/  HMMA.16816.F32.BF16 R4, R164.reuse, R172, R4 ;  /* 0x000000aca404723c */ /* 0x042ff00000041804 */
[C---:B------:R-:W-:Y:S01]  /*15c20*/  HMMA.16816.F32.BF16 R8, R164.reuse, R174, R8 ;  /* 0x000000aea408723c */ /* 0x040fe20000041808 */
[----:B------:R-:W1:Y:S07]  /*15c30*/  LDSM.16.M88.4 R172, [R191] ;  /* 0x00000000bfac783b */ /* 0x000e6e0000000200 */
[C---:B--2---:R-:W-:Y:S08]  /*15c40*/  HMMA.16816.F32.BF16 R12, R164.reuse, R160, R12 ;  /* 0x000000a0a40c723c */ /* 0x044ff0000004180c */
[----:B------:R-:W-:Y:S01]  /*15c50*/  HMMA.16816.F32.BF16 R16, R164, R162, R16 ;  /* 0x000000a2a410723c */ /* 0x000fe20000041810 */
[----:B------:R-:W2:Y:S08]  /*15c60*/  LDSM.16.M88.4 R160, [R190] ;  /* 0x00000000bea0783b */ /* 0x000eb00000000200 */
        /* <DEDUP_REMOVED lines=10> */
[----:B------:R-:W1:Y:S07]  /*15d10*/  LDSM.16.M88.4 R172, [R176+-0x2000] ;  /* 0xffe00000b0ac783b */ /* 0x000e6e0000000200 */
        /* <DEDUP_REMOVED lines=58> */
[----:B------:R-:W2:Y:S01]  /*160c0*/  LDSM.16.M88.4 R160, [R176+0x800] ;  /* 0x00080000b0a0783b */ /* 0x000ea20000000200 */
[----:B------:R-:W-:Y:S07]  /*160d0*/  DEPBAR.LE SB0, 0x0 ;  /* 0x000080000000791a */ /* 0x000fee0000000000 */
[----:B------:R-:W-:Y:S01]  /*160e0*/  BAR.SYNC.DEFER_BLOCKING 0x0 ;  /* 0x0000000000007b1d */ /* 0x000fe20000010000 */
[C---:B-1----:R-:W-:Y:S08]  /*160f0*/  HMMA.16816.F32.BF16 R4, R168.reuse, R172, R4 ;  /* 0x000000aca804723c */ /* 0x042ff00000041804 */
[C---:B------:R-:W-:Y:S08]  /*16100*/  HMMA.16816.F32.BF16 R8, R168.reuse, R174, R8 ;  /* 0x000000aea808723c */ /* 0x040ff00000041808 */
[C---:B--2---:R-:W-:Y:S08]  /*16110*/  HMMA.16816.F32.BF16 R12, R168.reuse, R160, R12 ;  /* 0x000000a0a80c723c */ /* 0x044ff0000004180c */
[----:B------:R-:W-:Y:S01]  /*16120*/  HMMA.16816.F32.BF16 R16, R168, R162, R16 ;  /* 0x000000a2a810723c */ /* 0x000fe20000041810 */
[----:B------:R-:W-:Y:S01]  /*16130*/  @!PT LDS RZ, [RZ] ;  /* 0x00000000fffff984 */ /* 0x000fe20000000800 */
[----:B------:R-:W-:Y:S01]  /*16140*/  @!PT LDS RZ, [RZ] ;  /* 0x00000000fffff984 */ /* 0x000fe20000000800 */
[----:B------:R-:W-:Y:S01]  /*16150*/  @!PT LDS RZ, [RZ] ;  /* 0x00000000fffff984 */ /* 0x000fe20000000800 */
[----:B------:R1:W-:Y:S03]  /*16160*/  @P0 LDGSTS.E.BYPASS.LTC128B.128 [R196+0xc080], [R198.64], !P3 ;  /* 0x0c080000c6c40fae */ /* 0x0003e6000d901d46 */
[----:B------:R-:W-:Y:S04]  /*16170*/  FMUL.FTZ R0, R4, c[0x0][0x320] ;  /* 0x0000c80004007a20 */ /* 0x000fe80000410000 */
[----:B------:R2:W-:Y:S01]  /*16180*/  MUFU.TANH R167, R0 ;  /* 0x0000000000a77308 */ /* 0x0005e20000002400 */
[----:B------:R1:W-:Y:S08]  /*16190*/  @P0 LDGSTS.E.BYPASS.LTC128B.128 [R196+0xd080], [R198.64+0x80], !P6 ;  /* 0x0d080080c6c40fae */ /* 0x0003f0000f101d46 */
[----:B------:R1:W-:Y:S07]  /*161a0*/  @P0 LDGSTS.E.BYPASS.LTC128B.128 [R196+0xe080], [R198.64+0x100], !P5 ;  /* 0x0e080100c6c40fae */ /* 0x0003ee000e901d46 */
[----:B-----5:R-:W-:Y:S01]  /*161b0*/  FMUL.FTZ R2, R18, c[0x0][0x320] ;  /* 0x0000c80012027a20 */ /* 0x020fe20000410000 */
[----:B------:R1:W-:Y:S01]  /*161c0*/  @P0 LDGSTS.E.BYPASS.LTC128B.128 [R196+0xf080], [R198.64+0x180], !P4 ;  /* 0x0f080180c6c40fae */ /* 0x0003e2000e101d46 */
[----:B------:R-:W-:Y:S02]  /*161d0*/  ISETP.GT.AND P0, PT, R197, R211, PT ;  /* 0x000000d3c500720c */ /* 0x000fe40003f04270 */
[----:B------:R-:W-:Y:S01]  /*161e0*/  MUFU.TANH R135, R2 ;  /* 0x0000000200877308 */ /* 0x000fe20000002400 */
[----:B------:R-:W-:Y:S01]  /*161f0*/  MOV R197, R195 ;  /* 0x000000c300c57202 */ /* 0x000fe20000000f00 */
[----:B--2---:R-:W-:Y:S03]  /*16200*/  FMUL.FTZ R0, R5, c[0x0][0x320] ;  /* 0x0000c80005007a20 */ /* 0x004fe60000410000 */
[----:B------:R-:W-:Y:S05]  /*16210*/  LDSM.16.MT88.4 R160, [R180] ;  /* 0x00000000b4a0783b */ /* 0x000fea0000004200 */
[----:B------:R2:W-:Y:S03]  /*16220*/  MUFU.TANH R165, R0 ;  /* 0x0000000000a57308 */ /* 0x0005e60000002400 */
[----:B------:R-:W0:Y:S01]  /*16230*/  LDGDEPBAR ;  /* 0x00000000000079af */ /* 0x000e220000000000 */
[----:B--2---:R-:W-:Y:S06]  /*16240*/  FMUL.FTZ R0, R6, c[0x0][0x320] ;  /* 0x0000c80006007a20 */ /* 0x004fec0000410000 */
        /* <DEDUP_REMOVED lines=19> */
[----:B--2---:R-:W-:Y:S02]  /*16380*/  FMUL.FTZ R0, R15, c[0x0][0x320] ;  /* 0x0000c8000f007a20 */ /* 0x004fe40000410000 */
[----:B------:R-:W-:Y:S06]  /*16390*/  LDSM.16.MT88.4 R12, [R179] ;  /* 0x00000000b30c783b */ /* 0x000fec0000004200 */
        /* <DEDUP_REMOVED lines=32> */
[----:B------:R-:W-:Y:S02]  /*165a0*/  FMUL.FTZ R0, R2, c[0x0][0x2d0] ;  /* 0x0000b40002007a20 */ /* 0x000fe40000410000 */
[----:B------:R1:W-:Y:S01]  /*165b0*/  MUFU.EX2 R203, R4 ;  /* 0x0000000400cb7308 */ /* 0x0003e20000000800 */
[----:B------:R-:W-:Y:S04]  /*165c0*/  FMUL.FTZ R133, R3, c[0x0][0x2d0] ;  /* 0x0000b40003857a20 */ /* 0x000fe80000410000 */
[--C-:B------:R-:W-:Y:S05]  /*165d0*/  FFMA.FTZ R135, R135, c[0x0][0x2d0], -R133.reuse ;  /* 0x0000b40087877a23 */ /* 0x100fea0000010885 */
[----:B------:R2:W3:Y:S10]  /*165e0*/  MUFU.EX2 R2, R0 ;  /* 0x0000000000027308 */ /* 0x0004f40000000800 */
[----:B------:R-:W-:Y:S01]  /*165f0*/  MUFU.EX2 R135, R135 ;  /* 0x0000008700877308 */ /* 0x000fe20000000800 */
[----:B-1----:R-:W-:Y:S09]  /*16600*/  FFMA.FTZ R4, R165, c[0x0][0x2d0], -R170 ;  /* 0x0000b400a5047a23 */ /* 0x002ff200000108aa */
[----:B------:R1:W-:Y:S01]  /*16610*/  MUFU.EX2 R202, R4 ;  /* 0x0000000400ca7308 */ /* 0x0003e20000000800 */
[----:B--2---:R-:W-:Y:S02]  /*16620*/  FADD.FTZ R0, -R3, R134 ;  /* 0x0000008603007221 */ /* 0x004fe40000010100 */
[----:B---3--:R-:W-:Y:S02]  /*16630*/  FMUL.FTZ R5, R2, R141 ;  /* 0x0000008d02057220 */ /* 0x008fe40000410000 */
[----:B------:R-:W-:Y:S02]  /*16640*/  FMUL.FTZ R0, R0, c[0x0][0x2d0] ;  /* 0x0000b40000007a20 */ /* 0x000fe40000410000 */
[C---:B------:R-:W-:Y:S02]  /*16650*/  FMUL.FTZ R9, R2.reuse, R145 ;  /* 0x0000009102097220 */ /* 0x040fe40000410000 */
[C---:B------:R-:W-:Y:S02]  /*16660*/  FMUL.FTZ R16, R2.reuse, R152 ;  /* 0x0000009802107220 */ /* 0x040fe40000410000 */
[----:B------:R-:W2:Y:S01]  /*16670*/  MUFU.EX2 R0, R0 ;  /* 0x0000000000007308 */ /* 0x000ea20000000800 */
[C---:B------:R-:W-:Y:S02]  /*16680*/  FMUL.FTZ R17, R2.reuse, R153 ;  /* 0x0000009902117220 */ /* 0x040fe40000410000 */
[C---:B------:R-:W-:Y:S02]  /*16690*/  FMUL.FTZ R20, R2.reuse, R20 ;  /* 0x0000001402147220 */ /* 0x040fe40000410000 */
[C---:B------:R-:W-:Y:S02]  /*166a0*/  FMUL.FTZ R21, R2.reuse, R21 ;  /* 0x0000001502157220 */ /* 0x040fe40000410000 */
[C---:B------:R-:W-:Y:S02]  /*166b0*/  FMUL.FTZ R24, R2.reuse, R24 ;  /* 0x0000001802187220 */ /* 0x040fe40000410000 */
[----:B------:R-:W-:Y:S02]  /*166c0*/  FMUL.FTZ R25, R2, R25 ;  /* 0x0000001902197220 */ /* 0x000fe40000410000 */
[--C-:B-1----:R-:W-:Y:S02]  /*166d0*/  FFMA.FTZ R4, R164, c[0x0][0x2d0], -R170.reuse ;  /* 0x0000b400a4047a23 */ /* 0x102fe400000108aa */
[C---:B------:R-:W-:Y:S02]  /*166e0*/  FMUL.FTZ R28, R2.reuse, R28 ;  /* 0x0000001c021c7220 */ /* 0x040fe40000410000 */
[----:B------:R1:W-:Y:S01]  /*166f0*/  MUFU.EX2 R201, R4 ;  /* 0x0000000400c97308 */ /* 0x0003e20000000800 */
[C---:B------:R-:W-:Y:S02]  /*16700*/  FMUL.FTZ R29, R2.reuse, R29 ;  /* 0x0000001d021d7220 */ /* 0x040fe40000410000 */
[C---:B------:R-:W-:Y:S02]  /*16710*/  FMUL.FTZ R32, R2.reuse, R32 ;  /* 0x0000002002207220 */ /* 0x040fe40000410000 */
[C---:B------:R-:W-:Y:S02]  /*16720*/  FMUL.FTZ R33, R2.reuse, R33 ;  /* 0x0000002102217220 */ /* 0x040fe40000410000 */
[----:B------:R-:W-:Y:S02]  /*16730*/  FMUL.FTZ R36, R2, R36 ;  /* 0x0000002402247220 */ /* 0x000fe40000410000 */
[C---:B--2---:R-:W-:Y:S02]  /*16740*/  FMUL.FTZ R10, R0.reuse, R146 ;  /* 0x00000092000a7220 */ /* 0x044fe40000410000 */
[C---:B------:R-:W-:Y:S02]  /*16750*/  FMUL.FTZ R11, R0.reuse, R147 ;  /* 0x00000093000b7220 */ /* 0x040fe40000410000 */
[C---:B------:R-:W-:Y:S02]  /*16760*/  FMUL.FTZ R18, R0.reuse, R154 ;  /* 0x0000009a00127220 */ /* 0x040fe40000410000 */
[C---:B------:R-:W-:Y:S02]  /*16770*/  FMUL.FTZ R19, R0.reuse, R155 ;  /* 0x0000009b00137220 */ /* 0x040fe40000410000 */
[C---:B------:R-:W-:Y:S01]  /*16780*/  FMUL.FTZ R22, R0.reuse, R22 ;  /* 0x0000001600167220 */ /* 0x040fe20000410000 */
[----:B------:R-:W-:Y:S01]  /*16790*/  LDSM.16.MT88.4 R152, [R180+0x800] ;  /* 0x00080000b498783b */ /* 0x000fe20000004200 */
[C---:B------:R-:W-:Y:S02]  /*167a0*/  FMUL.FTZ R23, R0.reuse, R23 ;  /* 0x0000001700177220 */ /* 0x040fe40000410000 */
[C---:B------:R-:W-:Y:S02]  /*167b0*/  FMUL.FTZ R26, R0.reuse, R26 ;  /* 0x0000001a001a7220 */ /* 0x040fe40000410000 */
[----:B------:R-:W-:Y:S02]  /*167c0*/  FMUL.FTZ R27, R0, R27 ;  /* 0x0000001b001b7220 */ /* 0x000fe40000410000 */
[--C-:B-1----:R-:W-:Y:S02]  /*167d0*/  FFMA.FTZ R4, R6, c[0x0][0x2d0], -R170.reuse ;  /* 0x0000b40006047a23 */ /* 0x102fe400000108aa */
[C---:B------:R-:W-:Y:S02]  /*167e0*/  FMUL.FTZ R6, R0.reuse, R142 ;  /* 0x0000008e00067220 */ /* 0x040fe40000410000 */
[----:B------:R-:W1:Y:S01]  /*167f0*/  MUFU.EX2 R200, R4 ;  /* 0x0000000400c87308 */ /* 0x000e620000000800 */
[C---:B------:R-:W-:Y:S02]  /*16800*/  FMUL.FTZ R30, R0.reuse, R30 ;  /* 0x0000001e001e7220 */ /* 0x040fe40000410000 */
[C---:B------:R-:W-:Y:S02]  /*16810*/  FMUL.FTZ R31, R0.reuse, R31 ;  /* 0x0000001f001f7220 */ /* 0x040fe40000410000 */
[C---:B------:R-:W-:Y:S02]  /*16820*/  FMUL.FTZ R34, R0.reuse, R34 ;  /* 0x0000002200227220 */ /* 0x040fe40000410000 */
[----:B------:R-:W-:Y:S02]  /*16830*/  FMUL.FTZ R35, R0, R35 ;  /* 0x0000002300237220 */ /* 0x000fe40000410000 */
[----:B------:R-:W-:Y:S02]  /*16840*/  FMUL.FTZ R37, R2, R37 ;  /* 0x0000002502257220 */ /* 0x000fe40000410000 */
[C---:B------:R-:W-:Y:S02]  /*16850*/  FMUL.FTZ R38, R0.reuse, R38 ;  /* 0x0000002600267220 */ /* 0x040fe40000410000 */
[----:B------:R-:W-:Y:S02]  /*16860*/  FMUL.FTZ R39, R0, R39 ;  /* 0x0000002700277220 */ /* 0x000fe40000410000 */
[C---:B------:R-:W-:Y:S02]  /*16870*/  FMUL.FTZ R40, R2.reuse, R40 ;  /* 0x0000002802287220 */ /* 0x040fe40000410000 */
[----:B------:R-:W-:Y:S02]  /*16880*/  FMUL.FTZ R41, R2, R41 ;  /* 0x0000002902297220 */ /* 0x000fe40000410000 */
[C---:B------:R-:W-:Y:S02]  /*16890*/  FMUL.FTZ R42, R0.reuse, R42 ;  /* 0x0000002a002a7220 */ /* 0x040fe40000410000 */
[----:B------:R-:W-:Y:S02]  /*168a0*/  FMUL.FTZ R43, R0, R43 ;  /* 0x0000002b002b7220 */ /* 0x000fe40000410000 */
[----:B------:R-:W-:Y:S01]  /*168b0*/  FMUL.FTZ R44, R2, R44 ;  /* 0x0000002c022c7220 */ /* 0x000fe20000410000 */
[----:B-1----:R-:W-:Y:S01]  /*168c0*/  F2FP.BF16.PACK_AB R142, R200, R201 ;  /* 0x000000c9c88e723e */ /* 0x002fe200000010ff */
[--C-:B------:R-:W-:Y:S02]  /*168d0*/  FFMA.FTZ R4, R172, c[0x0][0x2d0], -R133.reuse ;  /* 0x0000b400ac047a23 */ /* 0x100fe40000010885 */
[----:B------:R-:W-:Y:S02]  /*168e0*/  FMUL.FTZ R45, R2, R45 ;  /* 0x0000002d022d7220 */ /* 0x000fe40000410000 */
[----:B------:R1:W-:Y:S01]  /*168f0*/  MUFU.EX2 R174, R4 ;  /* 0x0000000400ae7308 */ /* 0x0003e20000000800 */
[C---:B------:R-:W-:Y:S02]  /*16900*/  FMUL.FTZ R46, R0.reuse, R46 ;  /* 0x0000002e002e7220 */ /* 0x040fe40000410000 */
[----:B------:R-:W-:Y:S02]  /*16910*/  FMUL.FTZ R47, R0, R47 ;  /* 0x0000002f002f7220 */ /* 0x000fe40000410000 */
        /* <DEDUP_REMOVED lines=10> */
[--C-:B-1----:R-:W-:Y:S02]  /*169c0*/  FFMA.FTZ R4, R166, c[0x0][0x2d0], -R133.reuse ;  /* 0x0000b400a6047a23 */ /* 0x102fe40000010885 */
[----:B------:R-:W-:Y:S01]  /*169d0*/  LDSM.16.MT88.4 R164, [R182+0x800] ;  /* 0x00080000b6a4783b */ /* 0x000fe20000004200 */
[C---:B------:R-:W-:Y:S01]  /*169e0*/  FMUL.FTZ R58, R0.reuse, R58 ;  /* 0x0000003a003a7220 */ /* 0x040fe20000410000 */
[----:B------:R-:W1:Y:S01]  /*169f0*/  MUFU.EX2 R173, R4 ;  /* 0x0000000400ad7308 */ /* 0x000e620000000800 */
        /* <DEDUP_REMOVED lines=11> */
[C---:B------:R-:W-:Y:S01]  /*16ab0*/  FMUL.FTZ R70, R0.reuse, R70 ;  /* 0x0000004600467220 */ /* 0x040fe20000410000 */
[----:B-1----:R-:W-:Y:S01]  /*16ac0*/  F2FP.BF16.PACK_AB R141, R173, R174 ;  /* 0x000000aead8d723e */ /* 0x002fe200000010ff */
[--C-:B------:R-:W-:Y:S02]  /*16ad0*/  FFMA.FTZ R4, R7, c[0x0][0x2d0], -R133.reuse ;  /* 0x0000b40007047a23 */ /* 0x100fe40000010885 */
[C---:B------:R-:W-:Y:S02]  /*16ae0*/  FMUL.FTZ R7, R0.reuse, R143 ;  /* 0x0000008f00077220 */ /* 0x040fe40000410000 */
[----:B------:R1:W-:Y:S01]  /*16af0*/  MUFU.EX2 R172, R4 ;  /* 0x0000000400ac7308 */ /* 0x0003e20000000800 */
        /* <DEDUP_REMOVED lines=11> */
[----:B------:R-:W-:Y:S02]  /*16bb0*/  FMUL.FTZ R82, R0, R82 ;  /* 0x0000005200527220 */ /* 0x000fe40000410000 */
[----:B-1----:R-:W-:Y:S02]  /*16bc0*/  FFMA.FTZ R4, R8, c[0x0][0x2d0], -R133 ;  /* 0x0000b40008047a23 */ /* 0x002fe40000010885 */
[----:B------:R-:W-:Y:S02]  /*16bd0*/  FMUL.FTZ R8, R2, R144 ;  /* 0x0000009002087220 */ /* 0x000fe40000410000 */
[----:B------:R1:W2:Y:S01]  /*16be0*/  MUFU.EX2 R171, R4 ;  /* 0x0000000400ab7308 */ /* 0x0002a20000000800 */
[----:B------:R-:W3:Y:S01]  /*16bf0*/  LDSM.16.MT88.4 R144, [R182] ;  /* 0x00000000b690783b */ /* 0x000ee20000004200 */
        /* <DEDUP_REMOVED lines=10> */
[C---:B------:R-:W-:Y:S02]  /*16ca0*/  FMUL.FTZ R93, R2.reuse, R93 ;  /* 0x0000005d025d7220 */ /* 0x040fe40000410000 */
[----:B-1----:R-:W-:Y:S01]  /*16cb0*/  FMUL.FTZ R4, R2, R140 ;  /* 0x0000008c02047220 */ /* 0x002fe20000410000 */
[----:B------:R-:W-:Y:S01]  /*16cc0*/  F2FP.BF16.PACK_AB R140, R202, R203 ;  /* 0x000000cbca8c723e */ /* 0x000fe200000010ff */
[C---:B------:R-:W-:Y:S01]  /*16cd0*/  FMUL.FTZ R94, R0.reuse, R94 ;  /* 0x0000005e005e7220 */ /* 0x040fe20000410000 */
[----:B--2---:R-:W-:Y:S01]  /*16ce0*/  F2FP.BF16.PACK_AB R143, R171, R172 ;  /* 0x000000acab8f723e */ /* 0x004fe200000010ff */
[----:B------:R-:W-:Y:S02]  /*16cf0*/  FMUL.FTZ R95, R0, R95 ;  /* 0x0000005f005f7220 */ /* 0x000fe40000410000 */
[C---:B------:R-:W-:Y:S02]  /*16d00*/  FMUL.FTZ R96, R2.reuse, R96 ;  /* 0x0000006002607220 */ /* 0x040fe40000410000 */
[----:B------:R-:W-:Y:S02]  /*16d10*/  FMUL.FTZ R97, R2, R97 ;  /* 0x0000006102617220 */ /* 0x000fe40000410000 */
[C---:B------:R-:W-:Y:S05]  /*16d20*/  HMMA.16816.F32.BF16 R4, R140.reuse, R12, R4 ;  /* 0x0000000c8c04723c */ /* 0x040fea0000041804 */
[----:B------:R-:W-:Y:S02]  /*16d30*/  FMUL.FTZ R98, R0, R98 ;  /* 0x0000006200627220 */ /* 0x000fe40000410000 */
[C---:B------:R-:W-:Y:S01]  /*16d40*/  FMUL.FTZ R12, R2.reuse, R148 ;  /* 0x00000094020c7220 */ /* 0x040fe20000410000 */
[C---:B------:R-:W-:Y:S04]  /*16d50*/  HMMA.16816.F32.BF16 R8, R140.reuse, R14, R8 ;  /* 0x0000000e8c08723c */ /* 0x040fe80000041808 */
[----:B------:R-:W-:Y:S02]  /*16d60*/  FMUL.FTZ R13, R2, R149 ;  /* 0x00000095020d7220 */ /* 0x000fe40000410000 */
[C---:B------:R-:W-:Y:S02]  /*16d70*/  FMUL.FTZ R99, R0.reuse, R99 ;  /* 0x0000006300637220 */ /* 0x040fe40000410000 */
[C---:B------:R-:W-:Y:S04]  /*16d80*/  FMUL.FTZ R14, R0.reuse, R150 ;  /* 0x00000096000e7220 */ /* 0x040fe80000410000 */
[----:B------:R-:W-:Y:S02]  /*16d90*/  FMUL.FTZ R15, R0, R151 ;  /* 0x00000097000f7220 */ /* 0x000fe40000410000 */
[----:B------:R-:W1:Y:S01]  /*16da0*/  LDSM.16.MT88.4 R148, [R181] ;  /* 0x00000000b594783b */ /* 0x000e620000004200 */
[C---:B------:R-:W-:Y:S02]  /*16db0*/  FMUL.FTZ R100, R2.reuse, R100 ;  /* 0x0000006402647220 */ /* 0x040fe40000410000 */
[----:B------:R-:W-:Y:S02]  /*16dc0*/  FMUL.FTZ R101, R2, R101 ;  /* 0x0000006502657220 */ /* 0x000fe40000410000 */
[C---:B------:R-:W-:Y:S03]  /*16dd0*/  HMMA.16816.F32.BF16 R12, R140.reuse, R160, R12 ;  /* 0x000000a08c0c723c */ /* 0x040fe6000004180c */
[C---:B------:R-:W-:Y:S02]  /*16de0*/  FMUL.FTZ R102, R0.reuse, R102 ;  /* 0x0000006600667220 */ /* 0x040fe40000410000 */
[----:B------:R-:W-:Y:S02]  /*16df0*/  FMUL.FTZ R103, R0, R103 ;  /* 0x0000006700677220 */ /* 0x000fe40000410000 */
[C---:B------:R-:W-:Y:S01]  /*16e00*/  FMUL.FTZ R104, R2.reuse, R104 ;  /* 0x0000006802687220 */ /* 0x040fe20000410000 */
[C---:B------:R-:W-:Y:S04]  /*16e10*/  HMMA.16816.F32.BF16 R16, R140.reuse, R162, R16 ;  /* 0x000000a28c10723c */ /* 0x040fe80000041810 */
[----:B------:R-:W-:Y:S02]  /*16e20*/  FMUL.FTZ R105, R2, R105 ;  /* 0x0000006902697220 */ /* 0x000fe40000410000 */
[C---:B------:R-:W-:Y:S02]  /*16e30*/  FMUL.FTZ R106, R0.reuse, R106 ;  /* 0x0000006a006a7220 */ /* 0x040fe40000410000 */
[C---:B---3--:R-:W-:Y:S04]  /*16e40*/  HMMA.16816.F32.BF16 R20, R140.reuse, R144, R20 ;  /* 0x000000908c14723c */ /* 0x048fe80000041814 */
[----:B------:R-:W-:Y:S02]  /*16e50*/  FMUL.FTZ R107, R0, R107 ;  /* 0x0000006b006b7220 */ /* 0x000fe40000410000 */
[C---:B------:R-:W-:Y:S02]  /*16e60*/  FMUL.FTZ R108, R2.reuse, R108 ;  /* 0x0000006c026c7220 */ /* 0x040fe40000410000 */
        /* <DEDUP_REMOVED lines=34> */
[----:B------:R-:W-:Y:S02]  /*17090*/  FFMA.FTZ R134, R168, c[0x0][0x2d0], -R170 ;  /* 0x0000b400a8867a23 */ /* 0x000fe400000108aa */
[----:B------:R-:W-:Y:S02]  /*170a0*/  FFMA.FTZ R2, R2, R208, R203 ;  /* 0x000000d002027223 */ /* 0x000fe400000100cb */
[----:B------:R3:W-:Y:S01]  /*170b0*/  MUFU.EX2 R199, R134 ;  /* 0x0000008600c77308 */ /* 0x0007e20000000800 */
[----:B------:R-:W-:Y:S03]  /*170c0*/  FFMA.FTZ R0, R0, R207, R174 ;  /* 0x000000cf00007223 */ /* 0x000fe600000100ae */
[----:B------:R-:W-:Y:S02]  /*170d0*/  FADD.FTZ R2, R202, R2 ;  /* 0x00000002ca027221 */ /* 0x000fe40000010000 */
[----:B------:R-:W-:Y:S02]  /*170e0*/  FADD.FTZ R0, R173, R0 ;  /* 0x00000000ad007221 */ /* 0x000fe40000010000 */
[----:B------:R-:W-:Y:S02]  /*170f0*/  FADD.FTZ R2, R201, R2 ;  /* 0x00000002c9027221 */ /* 0x000fe40000010000 */
[----:B------:R-:W-:Y:S02]  /*17100*/  FADD.FTZ R0, R172, R0 ;  /* 0x00000000ac007221 */ /* 0x000fe40000010000 */
[----:B------:R-:W-:Y:S01]  /*17110*/  FADD.FTZ R2, R200, R2 ;  /* 0x00000002c8027221 */ /* 0x000fe20000010000 */
[C---:B--2---:R-:W-:Y:S03]  /*17120*/  HMMA.16816.F32.BF16 R52, R140.reuse, R144, R52 ;  /* 0x000000908c34723c */ /* 0x044fe60000041834 */
[----:B------:R-:W-:Y:S05]  /*17130*/  FADD.FTZ R0, R171, R0 ;  /* 0x00000000ab007221 */ /* 0x000fea0000010000 */
[C---:B------:R-:W-:Y:S01]  /*17140*/  HMMA.16816.F32.BF16 R56, R140.reuse, R146, R56 ;  /* 0x000000928c38723c */ /* 0x040fe20000041838 */
[----:B------:R-:W2:Y:S03]  /*17150*/  LDSM.16.MT88.4 R144, [R179+0x2000] ;  /* 0x00200000b390783b */ /* 0x000ea60000004200 */
[--C-:B---3--:R-:W-:Y:S04]  /*17160*/  FFMA.FTZ R134, R169, c[0x0][0x2d0], -R170.reuse ;  /* 0x0000b400a9867a23 */ /* 0x108fe800000108aa */
[----:B------:R-:W3:Y:S01]  /*17170*/  MUFU.EX2 R198, R134 ;  /* 0x0000008600c67308 */ /* 0x000ee20000000800 */
[C---:B-1----:R-:W-:Y:S08]  /*17180*/  HMMA.16816.F32.BF16 R60, R140.reuse, R148, R60 ;  /* 0x000000948c3c723c */ /* 0x042ff0000004183c */
[C---:B------:R-:W-:Y:S01]  /*17190*/  HMMA.16816.F32.BF16 R64, R140.reuse, R150, R64 ;  /* 0x000000968c40723c */ /* 0x040fe20000041840 */
[----:B------:R-:W1:Y:S03]  /*171a0*/  LDSM.16.MT88.4 R148, [R180+0x2000] ;  /* 0x00200000b494783b */ /* 0x000e660000004200 */
[----:B---3--:R-:W-:Y:S01]  /*171b0*/  F2FP.BF16.PACK_AB R160, R198, R199 ;  /* 0x000000c7c6a0723e */ /* 0x008fe200000010ff */
[--C-:B------:R-:W-:Y:S04]  /*171c0*/  FFMA.FTZ R134, R175, c[0x0][0x2d0], -R133.reuse ;  /* 0x0000b400af867a23 */ /* 0x100fe80000010885 */
[----:B------:R3:W-:Y:S01]  /*171d0*/  MUFU.EX2 R169, R134 ;  /* 0x0000008600a97308 */ /* 0x0007e20000000800 */
[C---:B--2---:R-:W-:Y:S08]  /*171e0*/  HMMA.16816.F32.BF16 R68, R140.reuse, R144, R68 ;  /* 0x000000908c44723c */ /* 0x044ff00000041844 */
[C---:B------:R-:W-:Y:S01]  /*171f0*/  HMMA.16816.F32.BF16 R72, R140.reuse, R146, R72 ;  /* 0x000000928c48723c */ /* 0x040fe20000041848 */
[----:B------:R-:W2:Y:S07]  /*17200*/  LDSM.16.MT88.4 R144, [R182+0x2000] ;  /* 0x00200000b690783b */ /* 0x000eae0000004200 */
[C---:B-1----:R-:W-:Y:S04]  /*17210*/  HMMA.16816.F32.BF16 R76, R140.reuse, R148, R76 ;  /* 0x000000948c4c723c */ /* 0x042fe8000004184c */
[--C-:B---3--:R-:W-:Y:S02]  /*17220*/  FFMA.FTZ R134, R204, c[0x0][0x2d0], -R133.reuse ;  /* 0x0000b400cc867a23 */ /* 0x108fe40000010885 */
[----:B------:R-:W-:Y:S02]  /*17230*/  FFMA.FTZ R133, R139, c[0x0][0x2d0], -R133 ;  /* 0x0000b4008b857a23 */ /* 0x000fe40000010885 */
[----:B------:R-:W1:Y:S01]  /*17240*/  MUFU.EX2 R168, R134 ;  /* 0x0000008600a87308 */ /* 0x000e620000000800 */
[C---:B------:R-:W-:Y:S01]  /*17250*/  HMMA.16816.F32.BF16 R80, R140.reuse, R150, R80 ;  /* 0x000000968c50723c */ /* 0x040fe20000041850 */
[----:B------:R-:W3:Y:S08]  /*17260*/  LDSM.16.MT88.4 R148, [R181+0x2000] ;  /* 0x00200000b594783b */ /* 0x000ef00000004200 */
[----:B------:R-:W4:Y:S01]  /*17270*/  MUFU.EX2 R133, R133 ;  /* 0x0000008500857308 */ /* 0x000f220000000800 */
[C---:B--2---:R-:W-:Y:S03]  /*17280*/  HMMA.16816.F32.BF16 R84, R140.reuse, R144, R84 ;  /* 0x000000908c54723c */ /* 0x044fe60000041854 */
[----:B-1----:R-:W-:Y:S01]  /*17290*/  F2FP.BF16.PACK_AB R161, R168, R169 ;  /* 0x000000a9a8a1723e */ /* 0x002fe200000010ff */
[--C-:B------:R-:W-:Y:S04]  /*172a0*/  FFMA.FTZ R134, R205, c[0x0][0x2d0], -R170.reuse ;  /* 0x0000b400cd867a23 */ /* 0x100fe800000108aa */
[C---:B------:R-:W-:Y:S01]  /*172b0*/  HMMA.16816.F32.BF16 R88, R140.reuse, R146, R88 ;  /* 0x000000928c58723c */ /* 0x040fe20000041858 */
[----:B------:R-:W1:Y:S01]  /*172c0*/  LDSM.16.MT88.4 R144, [R179+0x3000] ;  /* 0x00300000b390783b */ /* 0x000e620000004200 */
[----:B------:R2:W-:Y:S02]  /*172d0*/  MUFU.EX2 R175, R134 ;  /* 0x0000008600af7308 */ /* 0x0005e40000000800 */
[----:B----4-:R-:W-:Y:S04]  /*172e0*/  F2FP.BF16.PACK_AB R163, R133, R135 ;  /* 0x0000008785a3723e */ /* 0x010fe800000010ff */
[C---:B---3--:R-:W-:Y:S08]  /*172f0*/  HMMA.16816.F32.BF16 R92, R140.reuse, R148, R92 ;  /* 0x000000948c5c723c */ /* 0x048ff0000004185c */
[C---:B------:R-:W-:Y:S01]  /*17300*/  HMMA.16816.F32.BF16 R96, R140.reuse, R150, R96 ;  /* 0x000000968c60723c */ /* 0x040fe20000041860 */
[----:B------:R-:W3:Y:S03]  /*17310*/  LDSM.16.MT88.4 R148, [R180+0x3000] ;  /* 0x00300000b494783b */ /* 0x000ee60000004200 */
[----:B--2---:R-:W-:Y:S06]  /*17320*/  FFMA.FTZ R134, R206, c[0x0][0x2d0], -R170 ;  /* 0x0000b400ce867a23 */ /* 0x004fec00000108aa */
[----:B------:R-:W2:Y:S01]  /*17330*/  MUFU.EX2 R134, R134 ;  /* 0x0000008600867308 */ /* 0x000ea20000000800 */
[C---:B-1----:R-:W-:Y:S08]  /*17340*/  HMMA.16816.F32.BF16 R100, R140.reuse, R144, R100 ;  /* 0x000000908c64723c */ /* 0x042ff00000041864 */
[C---:B------:R-:W-:Y:S01]  /*17350*/  HMMA.16816.F32.BF16 R104, R140.reuse, R146, R104 ;  /* 0x000000928c68723c */ /* 0x040fe20000041868 */
[----:B------:R-:W1:Y:S03]  /*17360*/  LDSM.16.MT88.4 R144, [R182+0x3000] ;  /* 0x00300000b690783b */ /* 0x000e660000004200 */
[----:B--2---:R-:W-:Y:S04]  /*17370*/  F2FP.BF16.PACK_AB R162, R134, R175 ;  /* 0x000000af86a2723e */ /* 0x004fe800000010ff */
[C---:B---3--:R-:W-:Y:S08]  /*17380*/  HMMA.16816.F32.BF16 R108, R140.reuse, R148, R108 ;  /* 0x000000948c6c723c */ /* 0x048ff0000004186c */
[C---:B------:R-:W-:Y:S01]  /*17390*/  HMMA.16816.F32.BF16 R112, R140.reuse, R150, R112 ;  /* 0x000000968c70723c */ /* 0x040fe20000041870 */
[----:B------:R-:W2:Y:S07]  /*173a0*/  LDSM.16.MT88.4 R148, [R181+0x3000] ;  /* 0x00300000b594783b */ /* 0x000eae0000004200 */
[C---:B-1----:R-:W-:Y:S08]  /*173b0*/  HMMA.16816.F32.BF16 R116, R140.reuse, R144, R116 ;  /* 0x000000908c74723c */ /* 0x042ff00000041874 */
[C---:B------:R-:W-:Y:S01]  /*173c0*/  HMMA.16816.F32.BF16 R120, R140.reuse, R146, R120 ;  /* 0x000000928c78723c */ /* 0x040fe20000041878 */
[----:B------:R-:W1:Y:S07]  /*173d0*/  LDSM.16.MT88.4 R144, [R179+0x800] ;  /* 0x00080000b390783b */ /* 0x000e6e0000004200 */
[C---:B--2---:R-:W-:Y:S08]  /*173e0*/  HMMA.16816.F32.BF16 R124, R140.reuse, R148, R124 ;  /* 0x000000948c7c723c */ /* 0x044ff0000004187c */
[----:B------:R-:W-:Y:S08]  /*173f0*/  HMMA.16816.F32.BF16 R128, R140, R150, R128 ;  /* 0x000000968c80723c */ /* 0x000ff00000041880 */
[C---:B-1----:R-:W-:Y:S01]  /*17400*/  HMMA.16816.F32.BF16 R140, R160.reuse, R144, R4 ;  /* 0x00000090a08c723c */ /* 0x042fe20000041804 */
        /* <DEDUP_REMOVED lines=39> */
[-C--:B------:R-:W-:Y:S01]  /*17680*/  MOV R8, R3.reuse ;  /* 0x0000000300087202 */ /* 0x080fe20000000f00 */
[C---:B------:R-:W-:Y:S08]  /*17690*/  HMMA.16816.F32.BF16 R112, R160.reuse, R10, R112 ;  /* 0x0000000aa070723c */ /* 0x040ff00000041870 */
[C---:B---3--:R-:W-:Y:S08]  /*176a0*/  HMMA.16816.F32.BF16 R116, R160.reuse, R12, R116 ;  /* 0x0000000ca074723c */ /* 0x048ff00000041874 */
[C---:B------:R-:W-:Y:S08]  /*176b0*/  HMMA.16816.F32.BF16 R120, R160.reuse, R14, R120 ;  /* 0x0000000ea078723c */ /* 0x040ff00000041878 */
[C---:B-1----:R-:W-:Y:S07]  /*176c0*/  HMMA.16816.F32.BF16 R124, R160.reuse, R4, R124 ;  /* 0x00000004a07c723c */ /* 0x042fee000004187c */
        /* <DEDUP_REMOVED lines=9> */
[----:B------:R-:W-:Y:S01]  /*17760*/  FADD.FTZ R207, R133, R0 ;  /* 0x0000000085cf7221 */ /* 0x000fe20000010000 */
[----:B------:R-:W-:Y:S01]  /*17770*/  MOV R133, R132 ;  /* 0x0000008400857202 */ /* 0x000fe20000000f00 */
[----:B------:R-:W-:-:S05]  /*17780*/  @P0 BRA `(.L_x_716) ;  /* 0xffffe07000000947 */ /* 0x000fca000383ffff */
.L_x_715:
[----:B------:R-:W-:-:S13]  /*17790*/  ISETP.GE.AND P0, PT, R195, R209, PT ;  /* 0x000000d1c300720c */ /* 0x000fda0003f06270 */
[----:B------:R-:W-:Y:S05]  /*177a0*/  @!P0 BRA `(.L_x_717) ;  /* 0x0000278000008947 */ /* 0x000fea0003800000 */
[----:B------:R-:W-:Y:S02]  /*177b0*/  MOV R134, R8 ;  /* 0x0000000800867202 */ /* 0x000fe40000000f00 */
[----:B------:R-:W-:Y:S02]  /*177c0*/  MOV R133, R132 ;  /* 0x0000008400857202 */ /* 0x000fe40000000f00 */
.L_x_726:
[----:B------:R-:W-:Y:S04]  /*177d0*/  DEPBAR.LE SB0, 0x0 ;  /* 0x000080000000791a */ /* 0x000fe80000000000 */
[----:B------:R-:W-:Y:S01]  /*177e0*/  WARPSYNC 0xffffffff ;  /* 0xffffffff00007948 */ /* 0x000fe20003800000 */
[----:B------:R-:W-:Y:S01]  /*177f0*/  BAR.SYNC.DEFER_BLOCKING 0x0 ;  /* 0x0000000000007b1d */ /* 0x000fe20000010000 */
[----:B------:R-:W-:Y:S01]  /*17800*/  SHF.R.S32.HI R0, RZ, 0x1f, R195 ;  /* 0x0000001fff007819 */ /* 0x000fe200000114c3 */
[----:B------:R-:W-:Y:S01]  /*17810*/  IMAD.WIDE.U32 R2, R195, c[0x0][0x208], RZ ;  /* 0x00008200c3027a25 */ /* 0x000fe200078e00ff */
[----:B------:R-:W-:Y:S02]  /*17820*/  LOP3.LUT P2, RZ, R215, 0x1, RZ, 0xc0, !PT ;  /* 0x00000001d7ff7812 */ /* 0x000fe4000784c0ff */
[----:B------:R-:W-:Y:S01]  /*17830*/  MOV R197, c[0x0][0x2c4] ;  /* 0x0000b10000c57a02 */ /* 0x000fe20000000f00 */
[----:B------:R-:W-:Y:S03]  /*17840*/  IMAD R0, R0, c[0x0][0x208], RZ ;  /* 0x0000820000007a24 */ /* 0x000fe600078e02ff */
[----:B------:R-:W-:Y:S01]  /*17850*/  ISETP.NE.AND P3, PT, R197, 0x1, PT ;  /* 0x00000001c500780c */ /* 0x000fe20003f65270 */
[----:B------:R-:W-:Y:S01]  /*17860*/  IMAD R4, R195, c[0x0][0x20c], R0 ;  /* 0x00008300c3047a24 */ /* 0x000fe200078e0200 */
[C---:B------:R-:W-:Y:S01]  /*17870*/  LEA R0, P0, R2.reuse, R222, 0x5 ;  /* 0x000000de02007211 */ /* 0x040fe200078028ff */
[----:B------:R-:W-:Y:S03]  /*17880*/  IMAD.MOV.U32 R197, RZ, RZ, c[0x0][0x32c] ;  /* 0x0000cb00ffc57624 */ /* 0x000fe600078e00ff */
[----:B------:R-:W-:Y:S04]  /*17890*/  IADD3 R3, R3, R4, RZ ;  /* 0x0000000403037210 */ /* 0x000fe80007ffe0ff */
[----:B------:R-:W-:Y:S02]  /*178a0*/  LEA.HI.X R3, R2, R224, R3, 0x5, P0 ;  /* 0x000000e002037211 */ /* 0x000fe400000f2c03 */
[C---:B------:R-:W-:Y:S01]  /*178b0*/  LEA R2, P0, R0.reuse, c[0x0][0x1f8], 0x1 ;  /* 0x00007e0000027a11 */ /* 0x040fe200078008ff */
[----:B------:R-:W-:Y:S03]  /*178c0*/  LDSM.16.M88.4 R16, [R183] ;  /* 0x00000000b710783b */ /* 0x000fe60000000200 */
[----:B------:R-:W-:Y:S01]  /*178d0*/  LEA.HI.X R3, R0, c[0x0][0x1fc], R3, 0x1, P0 ;  /* 0x00007f0000037a11 */ /* 0x000fe200000f0c03 */
        /* <DEDUP_REMOVED lines=9> */
[----:B------:R-:W-:Y:S02]  /*17970*/  @P0 IMAD R6, R4, c[0x0][0x1e0], RZ ;  /* 0x0000780004060a24 */ /* 0x000fe400078e02ff */
[C---:B------:R-:W-:Y:S04]  /*17980*/  @P0 IMAD.WIDE.U32 R4, R0.reuse, c[0x0][0x1e0], RZ ;  /* 0x0000780000040a25 */ /* 0x040fe800078e00ff */
[----:B------:R-:W-:Y:S05]  /*17990*/  @P0 IMAD R0, R0, c[0x0][0x1e4], R6 ;  /* 0x0000790000000a24 */ /* 0x000fea00078e0206 */
[----:B------:R-:W-:Y:S02]  /*179a0*/  @P0 IADD3 R5, R5, R0, RZ ;  /* 0x0000000005050210 */ /* 0x000fe40007ffe0ff */
[C---:B------:R-:W-:Y:S04]  /*179b0*/  @P0 LEA R0, P1, R4.reuse, R220, 0x5 ;  /* 0x000000dc04000211 */ /* 0x040fe800078228ff */
[----:B------:R-:W-:Y:S02]  /*179c0*/  @P0 LEA.HI.X R4, R4, R219, R5, 0x5, P1 ;  /* 0x000000db04040211 */ /* 0x000fe400008f2c05 */
[C---:B------:R-:W-:Y:S04]  /*179d0*/  @P0 LEA R198, P1, R0.reuse, c[0x0][0x1c8], 0x1 ;  /* 0x0000720000c60a11 */ /* 0x040fe800078208ff */
[----:B------:R-:W-:Y:S02]  /*179e0*/  @P0 LEA.HI.X R199, R0, c[0x0][0x1cc], R4, 0x1, P1 ;  /* 0x0000730000c70a11 */ /* 0x000fe400008f0c04 */
[C---:B-1----:R-:W-:Y:S08]  /*179f0*/  HMMA.16816.F32.BF16 R4, R16.reuse, R8, RZ ;  /* 0x000000081004723c */ /* 0x042ff000000418ff */
[C---:B------:R-:W-:Y:S08]  /*17a00*/  HMMA.16816.F32.BF16 R8, R16.reuse, R10, RZ ;  /* 0x0000000a1008723c */ /* 0x040ff000000418ff */
[C---:B--2---:R-:W-:Y:S08]  /*17a10*/  HMMA.16816.F32.BF16 R12, R16.reuse, R160, RZ ;  /* 0x000000a0100c723c */ /* 0x044ff000000418ff */
[----:B------:R-:W-:Y:S01]  /*17a20*/  HMMA.16816.F32.BF16 R16, R16, R162, RZ ;  /* 0x000000a21010723c */ /* 0x000fe200000418ff */
[----:B------:R-:W1:Y:S05]  /*17a30*/  LDSM.16.M88.4 R160, [R189] ;  /* 0x00000000bda0783b */ /* 0x000e6a0000000200 */
[----:B------:R-:W-:Y:S01]  /*17a40*/  @!PT LDS RZ, [RZ] ;  /* 0x00000000fffff984 */ /* 0x000fe20000000800 */
[----:B------:R-:W-:Y:S01]  /*17a50*/  @!PT LDS RZ, [RZ] ;  /* 0x00000000fffff984 */ /* 0x000fe20000000800 */
[----:B------:R-:W-:Y:S01]  /*17a60*/  @!PT LDS RZ, [RZ] ;  /* 0x00000000fffff984 */ /* 0x000fe20000000800 */
[----:B------:R2:W-:Y:S02]  /*17a70*/  LDGSTS.E.BYPASS.LTC128B.128 [R218+0x8080], [R2.64], !P2 ;  /* 0x0808000002da7fae */ /* 0x0005e4000d101d46 */
[C---:B---3--:R-:W-:Y:S03]  /*17a80*/  HMMA.16816.F32.BF16 R4, R164.reuse, R168, R4 ;  /* 0x000000a8a404723c */ /* 0x048fe60000041804 */
[----:B------:R2:W-:Y:S05]  /*17a90*/  LDGSTS.E.BYPASS.LTC128B.128 [R218+0x9080], [R2.64+0x80], !P6 ;  /* 0x0908008002da7fae */ /* 0x0005ea000f101d46 */
[C---:B------:R-:W-:Y:S01]  /*17aa0*/  HMMA.16816.F32.BF16 R8, R164.reuse, R170, R8 ;  /* 0x000000aaa408723c */ /* 0x040fe20000041808 */
[----:B------:R2:W-:Y:S05]  /*17ab0*/  LDGSTS.E.BYPASS.LTC128B.128 [R218+0xa080], [R2.64+0x100], !P5 ;  /* 0x0a08010002da7fae */ /* 0x0005ea000e901d46 */
[----:B------:R2:W-:Y:S05]  /*17ac0*/  LDGSTS.E.BYPASS.LTC128B.128 [R218+0xb080], [R2.64+0x180], !P4 ;  /* 0x0b08018002da7fae */ /* 0x0005ea000e101d46 */
[----:B------:R-:W-:Y:S05]  /*17ad0*/  LDSM.16.M88.4 R168, [R186] ;  /* 0x00000000baa8783b */ /* 0x000fea0000000200 */
[----:B------:R-:W3:Y:S05]  /*17ae0*/  LDSM.16.M88.4 R172, [R177] ;  /* 0x00000000b1ac783b */ /* 0x000eea0000000200 */
[----:B------:R-:W0:Y:S01]  /*17af0*/  LDGDEPBAR ;  /* 0x00000000000079af */ /* 0x000e220000000000 */
[C---:B-1----:R-:W-:Y:S08]  /*17b00*/  HMMA.16816.F32.BF16 R12, R164.reuse, R160, R12 ;  /* 0x000000a0a40c723c */ /* 0x042ff0000004180c */
[----:B------:R-:W-:Y:S01]  /*17b10*/  HMMA.16816.F32.BF16 R16, R164, R162, R16 ;  /* 0x000000a2a410723c */ /* 0x000fe20000041810 */
[----:B------:R-:W1:Y:S05]  /*17b20*/  LDSM.16.M88.4 R160, [R177+0x800] ;  /* 0x00080000b1a0783b */ /* 0x000e6a0000000200 */
[----:B------:R-:W-:Y:S02]  /*17b30*/  LDSM.16.M88.4 R164, [R185] ;  /* 0x00000000b9a4783b */ /* 0x000fe40000000200 */
[C---:B---3--:R-:W-:Y:S08]  /*17b40*/  HMMA.16816.F32.BF16 R4, R168.reuse, R172, R4 ;  /* 0x000000aca804723c */ /* 0x048ff00000041804 */
[C---:B------:R-:W-:Y:S01]  /*17b50*/  HMMA.16816.F32.BF16 R8, R168.reuse, R174, R8 ;  /* 0x000000aea808723c */ /* 0x040fe20000041808 */
[----:B------:R-:W3:Y:S07]  /*17b60*/  LDSM.16.M88.4 R172, [R176+-0x3000] ;  /* 0xffd00000b0ac783b */ /* 0x000eee0000000200 */
[C---:B-1----:R-:W-:Y:S08]  /*17b70*/  HMMA.16816.F32.BF16 R12, R168.reuse, R160, R12 ;  /* 0x000000a0a80c723c */ /* 0x042ff0000004180c */
[----:B------:R-:W-:Y:S01]  /*17b80*/  HMMA.16816.F32.BF16 R16, R168, R162, R16 ;  /* 0x000000a2a810723c */ /* 0x000fe20000041810 */
[----:B------:R-:W1:Y:S05]  /*17b90*/  LDSM.16.M88.4 R160, [R176+-0x2800] ;  /* 0xffd80000b0a0783b */ /* 0x000e6a0000000200 */
[----:B------:R-:W-:Y:S02]  /*17ba0*/  LDSM.16.M88.4 R168, [R183+0x4000] ;  /* 0x00400000b7a8783b */ /* 0x000fe40000000200 */
[C---:B---3--:R-:W-:Y:S08]  /*17bb0*/  HMMA.16816.F32.BF16 R4, R164.reuse, R172, R4 ;  /* 0x000000aca404723c */ /* 0x048ff00000041804 */
[C---:B------:R-:W-:Y:S01]  /*17bc0*/  HMMA.16816.F32.BF16 R8, R164.reuse, R174, R8 ;  /* 0x000000aea408723c */ /* 0x040fe20000041808 */
[----:B------:R-:W3:Y:S07]  /*17bd0*/  LDSM.16.M88.4 R172, [R178+0x1000] ;  /* 0x00100000b2ac783b */ /* 0x000eee0000000200 */
[C---:B-1----:R-:W-:Y:S08]  /*17be0*/  HMMA.16816.F32.BF16 R12, R164.reuse, R160, R12 ;  /* 0x000000a0a40c723c */ /* 0x042ff0000004180c */
[----:B------:R-:W-:Y:S01]  /*17bf0*/  HMMA.16816.F32.BF16 R16, R164, R162, R16 ;  /* 0x000000a2a410723c */ /* 0x000fe20000041810 */
[----:B------:R-:W1:Y:S05]  /*17c00*/  LDSM.16.M88.4 R160, [R178+0x1800] ;  /* 0x00180000b2a0783b */ /* 0x000e6a0000000200 */
[----:B------:R-:W-:Y:S02]  /*17c10*/  LDSM.16.M88.4 R164, [R184+0x4000] ;  /* 0x00400000b8a4783b */ /* 0x000fe40000000200 */
[C---:B---3--:R-:W-:Y:S08]  /*17c20*/  HMMA.16816.F32.BF16 R4, R168.reuse, R172, R4 ;  /* 0x000000aca804723c */ /* 0x048ff00000041804 */
[C---:B------:R-:W-:Y:S01]  /*17c30*/  HMMA.16816.F32.BF16 R8, R168.reuse, R174, R8 ;  /* 0x000000aea808723c */ /* 0x040fe20000041808 */
[----:B------:R-:W3:Y:S07]  /*17c40*/  LDSM.16.M88.4 R172, [R191] ;  /* 0x00000000bfac783b */ /* 0x000eee0000000200 */
[C---:B-1----:R-:W-:Y:S08]  /*17c50*/  HMMA.16816.F32.BF16 R12, R168.reuse, R160, R12 ;  /* 0x000000a0a80c723c */ /* 0x042ff0000004180c */
[----:B------:R-:W-:Y:S01]  /*17c60*/  HMMA.16816.F32.BF16 R16, R168, R162, R16 ;  /* 0x000000a2a810723c */ /* 0x000fe20000041810 */
[----:B------:R-:W1:Y:S05]  /*17c70*/  LDSM.16.M88.4 R160, [R190] ;  /* 0x00000000bea0783b */ /* 0x000e6a0000000200 */
        /* <DEDUP_REMOVED lines=69> */
[----:B------:R-:W1:Y:S01]  /*180d0*/  LDSM.16.M88.4 R160, [R176+0x800] ;  /* 0x00080000b0a0783b */ /* 0x000e620000000200 */
[----:B------:R-:W-:Y:S04]  /*180e0*/  DEPBAR.LE SB0, 0x0 ;  /* 0x000080000000791a */ /* 0x000fe80000000000 */
[----:B------:R-:W-:Y:S02]  /*180f0*/  BAR.SYNC.DEFER_BLOCKING 0x0 ;  /* 0x0000000000007b1d */ /* 0x000fe40000010000 */
[C---:B---3--:R-:W-:Y:S08]  /*18100*/  HMMA.16816.F32.BF16 R4, R164.reuse, R172, R4 ;  /* 0x000000aca404723c */ /* 0x048ff00000041804 */
[C---:B------:R-:W-:Y:S08]  /*18110*/  HMMA.16816.F32.BF16 R8, R164.reuse, R174, R8 ;  /* 0x000000aea408723c */ /* 0x040ff00000041808 */
[C---:B-1----:R-:W-:Y:S08]  /*18120*/  HMMA.16816.F32.BF16 R12, R164.reuse, R160, R12 ;  /* 0x000000a0a40c723c */ /* 0x042ff0000004180c */
[----:B------:R-:W-:Y:S01]  /*18130*/  FMUL.FTZ R0, R4, c[0x0][0x320] ;  /* 0x0000c80004007a20 */ /* 0x000fe20000410000 */
[----:B------:R-:W-:Y:S03]  /*18140*/  HMMA.16816.F32.BF16 R16, R164, R162, R16 ;  /* 0x000000a2a410723c */ /* 0x000fe60000041810 */
[----:B------:R1:W3:Y:S01]  /*18150*/  MUFU.TANH R169, R0 ;  /* 0x0000000000a97308 */ /* 0x0002e20000002400 */
[----:B------:R-:W-:Y:S01]  /*18160*/  @!PT LDS RZ, [RZ] ;  /* 0x00000000fffff984 */ /* 0x000fe20000000800 */
[----:B------:R-:W-:Y:S01]  /*18170*/  @!PT LDS RZ, [RZ] ;  /* 0x00000000fffff984 */ /* 0x000fe20000000800 */
[----:B------:R-:W-:Y:S01]  /*18180*/  @!PT LDS RZ, [RZ] ;  /* 0x00000000fffff984 */ /* 0x000fe20000000800 */
[----:B------:R4:W-:Y:S01]  /*18190*/  @P0 LDGSTS.E.BYPASS.LTC128B.128 [R196+0xc080], [R198.64], !P2 ;  /* 0x0c080000c6c40fae */ /* 0x0009e2000d101d46 */
[----:B------:R-:W-:Y:S01]  /*181a0*/  IMAD.IADD R4, R226, 0x1, R225 ;  /* 0x00000001e2047824 */ /* 0x000fe200078e02e1 */
[----:B------:R-:W-:Y:S03]  /*181b0*/  ISETP.GE.AND P2, PT, R197, 0x1, PT ;  /* 0x00000001c500780c */ /* 0x000fe60003f46270 */
[----:B------:R4:W-:Y:S05]  /*181c0*/  @P0 LDGSTS.E.BYPASS.LTC128B.128 [R196+0xd080], [R198.64+0x80], !P6 ;  /* 0x0d080080c6c40fae */ /* 0x0009ea000f101d46 */
[----:B------:R4:W-:Y:S05]  /*181d0*/  @P0 LDGSTS.E.BYPASS.LTC128B.128 [R196+0xe080], [R198.64+0x100], !P5 ;  /* 0x0e080100c6c40fae */ /* 0x0009ea000e901d46 */
[----:B------:R4:W-:Y:S05]  /*181e0*/  @P0 LDGSTS.E.BYPASS.LTC128B.128 [R196+0xf080], [R198.64+0x180], !P4 ;  /* 0x0f080180c6c40fae */ /* 0x0009ea000e101d46 */
[----:B------:R-:W0:Y:S01]  /*181f0*/  LDGDEPBAR ;  /* 0x00000000000079af */ /* 0x000e220000000000 */
[----:B--2---:R-:W-:Y:S02]  /*18200*/  FMUL.FTZ R2, R17, c[0x0][0x320] ;  /* 0x0000c80011027a20 */ /* 0x004fe40000410000 */
[----:B-1----:R-:W-:Y:S01]  /*18210*/  FMUL.FTZ R0, R5, c[0x0][0x320] ;  /* 0x0000c80005007a20 */ /* 0x002fe20000410000 */
[----:B------:R-:W-:Y:S03]  /*18220*/  SHF.L.U32 R5, R195, 0x5, RZ ;  /* 0x00000005c3057819 */ /* 0x000fe600000006ff */
[----:B------:R1:W2:Y:S02]  /*18230*/  MUFU.TANH R168, R0 ;  /* 0x0000000000a87308 */ /* 0x0002a40000002400 */
        /* <DEDUP_REMOVED lines=27> */
[----:B------:R-:W-:Y:S04]  /*183f0*/  FMUL.FTZ R0, R18, c[0x0][0x320] ;  /* 0x0000c80012007a20 */ /* 0x000fe80000410000 */
[----:B------:R5:W1:Y:S01]  /*18400*/  MUFU.TANH R14, R0 ;  /* 0x00000000000e7308 */ /* 0x000a620000002400 */
[----:B------:R-:W1:Y:S01]  /*18410*/  SHFL.IDX PT, R3, R4, RZ, 0x1c1f ;  /* 0x001c1fff04037589 */ /* 0x000e6200000e0000 */
[----:B-----5:R-:W-:Y:S04]  /*18420*/  IADD3 R0, -R210, 0x1, -R5 ;  /* 0x00000001d2007810 */ /* 0x020fe80007ffe905 */
[----:B------:R-:W-:Y:S04]  /*18430*/  IADD3 R0, -R213, R0, R212 ;  /* 0x00000000d5007210 */ /* 0x000fe80007ffe1d4 */
[C---:B------:R-:W-:Y:S02]  /*18440*/  IADD3 R7, R0.reuse, c[0x0][0x328], RZ ;  /* 0x0000ca0000077a10 */ /* 0x040fe40007ffe0ff */
[----:B------:R-:W-:Y:S02]  /*18450*/  IADD3 R6, R0, UR4, RZ ;  /* 0x0000000400067c10 */ /* 0x000fe4000fffe0ff */
[----:B-1----:R-:W-:Y:S02]  /*18460*/  IADD3 R2, R7, R3, RZ ;  /* 0x0000000307027210 */ /* 0x002fe40007ffe0ff */
        /* <DEDUP_REMOVED lines=15> */
.L_x_720:
[----:B------:R-:W-:Y:S04]  /*18560*/  MOV R8, c[0x0][0x32c] ;  /* 0x0000cb0000087a02 */ /* 0x000fe80000000f00 */
[----:B------:R-:W-:Y:S11]  /*18570*/  ISETP.NE.AND P0, PT, R8, 0x1, PT ;  /* 0x000000010800780c */ /* 0x000ff60003f05270 */
[----:B------:R-:W-:Y:S02]  /*18580*/  @!UPT UIADD3 URZ, URZ, URZ, URZ ;  /* 0x0000003f3f3ff290 */ /* 0x000fe4000fffe03f */
[----:B------:R-:W-:Y:S05]  /*18590*/  @P0 IMAD.HI.U32 R8, R3, c[0x0][0x330], RZ ;  /* 0x0000cc0003080a27 */ /* 0x000fea00078e00ff */
[----:B------:R-:W-:Y:S02]  /*185a0*/  @P0 SHF.R.U32.HI R3, RZ, c[0x0][0x334], R8 ;  /* 0x0000cd00ff030a19 */ /* 0x000fe40000011608 */
.L_x_721:
[----:B------:R-:W-:Y:S05]  /*185b0*/  BSYNC B0 ;  /* 0x0000000000007941 */ /* 0x000fea0003800000 */
.L_x_719:
[----:B------:R-:W-:Y:S04]  /*185c0*/  IMAD R3, R3, c[0x0][0x32c], -R5 ;  /* 0x0000cb0003037a24 */ /* 0x000fe800078e0a05 */
[----:B------:R-:W-:Y:S05]  /*185d0*/  IMAD.IADD R3, R3, 0x1, -R210 ;  /* 0x0000000103037824 */ /* 0x000fea00078e0ad2 */
[----:B------:R-:W-:Y:S02]  /*185e0*/  IADD3 R8, R3, c[0x0][0x32c], RZ ;  /* 0x0000cb0003087a10 */ /* 0x000fe40007ffe0ff */
[----:B------:R-:W-:Y:S02]  /*185f0*/  IMNMX R0, R0, R3, !PT ;  /* 0x0000000300007217 */ /* 0x000fe40007800200 */
[----:B------:R-:W-:Y:S02]  /*18600*/  IMNMX R2, R2, R8, PT ;  /* 0x0000000802027217 */ /* 0x000fe40003800200 */
.L_x_718:
        /* <DEDUP_REMOVED lines=42> */
.L_x_724:
[----:B------:R-:W-:Y:S04]  /*188b0*/  MOV R4, c[0x0][0x32c] ;  /* 0x0000cb0000047a02 */ /* 0x000fe80000000f00 */
[----:B------:R-:W-:Y:S11]  /*188c0*/  ISETP.NE.AND P0, PT, R4, 0x1, PT ;  /* 0x000000010400780c */ /* 0x000ff60003f05270 */
[----:B------:R-:W-:Y:S02]  /*188d0*/  @!UPT UIADD3 URZ, URZ, URZ, URZ ;  /* 0x0000003f3f3ff290 */ /* 0x000fe4000fffe03f */
[----:B------:R-:W-:Y:S05]  /*188e0*/  @P0 IMAD.HI.U32 R4, R3, c[0x0][0x330], RZ ;  /* 0x0000cc0003040a27 */ /* 0x000fea00078e00ff */
[----:B------:R-:W-:Y:S02]  /*188f0*/  @P0 SHF.R.U32.HI R3, RZ, c[0x0][0x334], R4 ;  /* 0x0000cd00ff030a19 */ /* 0x000fe40000011604 */
.L_x_725:
[----:B------:R-:W-:Y:S05]  /*18900*/  BSYNC B0 ;  /* 0x0000000000007941 */ /* 0x000fea0003800000 */
.L_x_723:
[----:B------:R-:W-:Y:S04]  /*18910*/  IMAD R5, R3, c[0x0][0x32c], -R5 ;  /* 0x0000cb0003057a24 */ /* 0x000fe800078e0a05 */
[----:B------:R-:W-:Y:S05]  /*18920*/  IMAD.IADD R3, R5, 0x1, -R210 ;  /* 0x0000000105037824 */ /* 0x000fea00078e0ad2 */
[----:B------:R-:W-:Y:S02]  /*18930*/  IADD3 R4, R3, c[0x0][0x32c], RZ ;  /* 0x0000cb0003047a10 */ /* 0x000fe40007ffe0ff */
[----:B------:R-:W-:Y:S02]  /*18940*/  IMNMX R0, R0, R3, !PT ;  /* 0x0000000300007217 */ /* 0x000fe40007800200 */
[----:B------:R-:W-:Y:S02]  /*18950*/  IMNMX R2, R2, R4, PT ;  /* 0x0000000402027217 */ /* 0x000fe40003800200 */
.L_x_722:
[----:B------:R-:W-:Y:S01]  /*18960*/  FMNMX.FTZ R3, R8, R133, !PT ;  /* 0x0000008508037209 */ /* 0x000fe20007810000 */
[----:B------:R-:W-:Y:S01]  /*18970*/  LDSM.16.MT88.4 R164, [R180] ;  /* 0x00000000b4a4783b */ /* 0x000fe20000004200 */
        /* <DEDUP_REMOVED lines=27> */
[----:B------:R-:W-:Y:S04]  /*18b30*/  ISETP.GT.AND P0, PT, R0, 0x11, P1 ;  /* 0x000000110000780c */ /* 0x000fe80000f04270 */
[----:B------:R-:W-:Y:S02]  /*18b40*/  ISETP.LT.OR P0, PT, R2, 0x12, P0 ;  /* 0x000000120200780c */ /* 0x000fe40000701670 */
[----:B-1----:R-:W-:Y:S02]  /*18b50*/  FMNMX.FTZ R3, R3, R13, !PT ;  /* 0x0000000d03037209 */ /* 0x002fe40007810000 */
[----:B------:R-:W-:Y:S02]  /*18b60*/  FSEL R171, R15, -INF , !P0 ;  /* 0xff8000000fab7808 */ /* 0x000fe40004000000 */
[----:B------:R-:W-:Y:S04]  /*18b70*/  ISETP.GT.AND P0, PT, R0, 0x18, P1 ;  /* 0x000000180000780c */ /* 0x000fe80000f04270 */
[----:B------:R-:W-:Y:S04]  /*18b80*/  ISETP.LT.OR P0, PT, R2, 0x19, P0 ;  /* 0x000000190200780c */ /* 0x000fe80000701670 */
[----:B------:R-:W-:Y:S02]  /*18b90*/  FSEL R172, R14, -INF , !P0 ;  /* 0xff8000000eac7808 */ /* 0x000fe40004000000 */
[----:B------:R-:W-:Y:S02]  /*18ba0*/  ISETP.GT.AND P0, PT, R0, 0x19, P1 ;  /* 0x000000190000780c */ /* 0x000fe40000f04270 */
[----:B------:R-:W-:Y:S02]  /*18bb0*/  FMNMX.FTZ R0, R170, R12, !PT ;  /* 0x0000000caa007209 */ /* 0x000fe40007810000 */
[----:B------:R-:W1:Y:S01]  /*18bc0*/  SHFL.BFLY PT, R12, R3, 0x1, 0x1f ;  /* 0x0c201f00030c7f89 */ /* 0x000e6200000e0000 */
[----:B------:R-:W-:Y:S02]  /*18bd0*/  ISETP.LT.OR P0, PT, R2, 0x1a, P0 ;  /* 0x0000001a0200780c */ /* 0x000fe40000701670 */
[----:B------:R-:W-:Y:S02]  /*18be0*/  FMNMX.FTZ R0, R171, R0, !PT ;  /* 0x00000000ab007209 */ /* 0x000fe40007810000 */
[----:B------:R-:W-:Y:S02]  /*18bf0*/  FSEL R135, R16, -INF , !P0 ;  /* 0xff80000010877808 */ /* 0x000fe40004000000 */
[----:B------:R-:W-:Y:S04]  /*18c00*/  FMNMX.FTZ R0, R172, R0, !PT ;  /* 0x00000000ac007209 */ /* 0x000fe80007810000 */
[----:B------:R-:W-:Y:S05]  /*18c10*/  FMNMX.FTZ R0, R135, R0, !PT ;  /* 0x0000000087007209 */ /* 0x000fea0007810000 */
[----:B------:R-:W2:Y:S01]  /*18c20*/  SHFL.BFLY PT, R2, R0, 0x2, 0x1f ;  /* 0x0c401f0000027f89 */ /* 0x000ea200000e0000 */
[----:B-1----:R-:W-:Y:S07]  /*18c30*/  FMNMX.FTZ R132, R3, R12, !PT ;  /* 0x0000000c03847209 */ /* 0x002fee0007810000 */
[----:B------:R-:W-:Y:S01]  /*18c40*/  LDSM.16.MT88.4 R12, [R179] ;  /* 0x00000000b30c783b */ /* 0x000fe20000004200 */
[C---:B------:R-:W-:Y:S01]  /*18c50*/  FSETP.NEU.FTZ.AND P0, PT, R132.reuse, -INF , PT ;  /* 0xff8000008400780b */ /* 0x040fe20003f1d000 */
[----:B------:R-:W-:Y:S05]  /*18c60*/  FMUL.FTZ R3, R132, c[0x0][0x2d0] ;  /* 0x0000b40084037a20 */ /* 0x000fea0000410000 */
[----:B------:R-:W-:Y:S05]  /*18c70*/  FSEL R139, R3, RZ, P0 ;  /* 0x000000ff038b7208 */ /* 0x000fea0000000000 */
[--C-:B------:R-:W-:Y:S01]  /*18c80*/  FFMA.FTZ R11, R11, c[0x0][0x2d0], -R139.reuse ;  /* 0x0000b4000b0b7a23 */ /* 0x100fe2000001088b */
[----:B--2---:R-:W-:Y:S01]  /*18c90*/  FMNMX.FTZ R2, R0, R2, !PT ;  /* 0x0000000200027209 */ /* 0x004fe20007810000 */
[--C-:B------:R-:W-:Y:S02]  /*18ca0*/  FFMA.FTZ R0, R8, c[0x0][0x2d0], -R139.reuse ;  /* 0x0000b40008007a23 */ /* 0x100fe4000001088b */
[----:B------:R-:W-:Y:S02]  /*18cb0*/  MUFU.EX2 R202, R11 ;  /* 0x0000000b00ca7308 */ /* 0x000fe40000000800 */
[----:B------:R-:W1:Y:S08]  /*18cc0*/  SHFL.BFLY PT, R3, R2, 0x1, 0x1f ;  /* 0x0c201f0002037f89 */ /* 0x000e7000000e0000 */
[----:B------:R2:W-:Y:S01]  /*18cd0*/  MUFU.EX2 R205, R0 ;  /* 0x0000000000cd7308 */ /* 0x0005e20000000800 */
        /* <DEDUP_REMOVED lines=171> */
[----:B------:R-:W-:Y:S02]  /*19790*/  FMUL.FTZ R104, R2, R104 ;  /* 0x0000006802687220 */ /* 0x000fe40000410000 */
        /* <DEDUP_REMOVED lines=8> */
[C---:B------:R-:W-:Y:S01]  /*19820*/  FMUL.FTZ R108, R2.reuse, R108 ;  /* 0x0000006c026c7220 */ /* 0x040fe20000410000 */
        /* <DEDUP_REMOVED lines=8> */
[C---:B------:R-:W-:Y:S02]  /*198b0*/  FMUL.FTZ R112, R2.reuse, R112 ;  /* 0x0000007002707220 */ /* 0x040fe40000410000 */
        /* <DEDUP_REMOVED lines=80> */
[-C--:B------:R-:W-:Y:S01]  /*19dc0*/  MOV R8, R3.reuse ;  /* 0x0000000300087202 */ /* 0x080fe20000000f00 */
[C---:B---3--:R-:W-:Y:S04]  /*19dd0*/  HMMA.16816.F32.BF16 R116, R160.reuse, R12, R116 ;  /* 0x0000000ca074723c */ /* 0x048fe80000041874 */
[----:B------:R-:W-:Y:S02]  /*19de0*/  FADD.FTZ R2, R198, R2 ;  /* 0x00000002c6027221 */ /* 0x000fe40000010000 */
[----:B------:R-:W-:Y:S02]  /*19df0*/  FADD.FTZ R0, R203, R0 ;  /* 0x00000000cb007221 */ /* 0x000fe40000010000 */
[C---:B------:R-:W-:Y:S04]  /*19e00*/  HMMA.16816.F32.BF16 R120, R160.reuse, R14, R120 ;  /* 0x0000000ea078723c */ /* 0x040fe80000041878 */
[----:B------:R-:W-:Y:S02]  /*19e10*/  FADD.FTZ R2, R197, R2 ;  /* 0x00000002c5027221 */ /* 0x000fe40000010000 */
[----:B------:R-:W-:Y:S02]  /*19e20*/  FADD.FTZ R0, R202, R0 ;  /* 0x00000000ca007221 */ /* 0x000fe40000010000 */
        /* <DEDUP_REMOVED lines=9> */
[----:B------:R-:W-:Y:S01]  /*19ec0*/  IADD3 R0, R195, -0x1, RZ ;  /* 0xffffffffc3007810 */ /* 0x000fe20007ffe0ff */
[----:B------:R-:W-:Y:S01]  /*19ed0*/  FADD.FTZ R208, R169, R4 ;  /* 0x00000004a9d07221 */ /* 0x000fe20000010000 */
[----:B------:R-:W-:Y:S01]  /*19ee0*/  MOV R134, R3 ;  /* 0x0000000300867202 */ /* 0x000fe20000000f00 */
[----:B------:R-:W-:Y:S01]  /*19ef0*/  FADD.FTZ R207, R133, R2 ;  /* 0x0000000285cf7221 */ /* 0x000fe20000010000 */
[----:B------:R-:W-:Y:S02]  /*19f00*/  MOV R195, R0 ;  /* 0x0000000000c37202 */ /* 0x000fe40000000f00 */
[----:B------:R-:W-:Y:S01]  /*19f10*/  MOV R133, R132 ;  /* 0x0000008400857202 */ /* 0x000fe20000000f00 */
[----:B------:R-:W-:-:S05]  /*19f20*/  @P0 BRA `(.L_x_726) ;  /* 0xffffd8a000000947 */ /* 0x000fca000383ffff */
.L_x_717:
[----:B------:R-:W-:Y:S02]  /*19f30*/  MOV R7, 0x1f ;  /* 0x0000001f00077802 */ /* 0x000fe40000000f00 */
[----:B------:R-:W-:Y:S01]  /*19f40*/  MOV R6, 0xffffffff ;  /* 0xffffffff00067802 */ /* 0x000fe20000000f00 */
[----:B------:R-:W-:Y:S05]  /*19f50*/  BRA.DIV ~URZ, `(.L_x_727) ;  /* 0x000061d27f007947 */ /* 0x000fea000b800000 */
[----:B------:R1:W2:Y:S02]  /*19f60*/  SHFL.BFLY PT, R0, R208, 0x2, 0x1f ;  /* 0x0c401f00d0007f89 */ /* 0x0002a400000e0000 */
.L_x_800:
[----:B--2---:R-:W-:Y:S01]  /*19f70*/  FADD.FTZ R0, R0, R208 ;  /* 0x000000d000007221 */ /* 0x004fe20000010000 */
[----:B------:R-:W-:Y:S05]  /*19f80*/  BRA.DIV ~URZ, `(.L_x_728) ;  /* 0x000062027f007947 */ /* 0x000fea000b800000 */
[----:B------:R-:W2:Y:S04]  /*19f90*/  SHFL.BFLY PT, R2, R207, 0x2, 0x1f ;  /* 0x0c401f00cf027f89 */ /* 0x000ea800000e0000 */
[----:B------:R-:W3:Y:S01]  /*19fa0*/  SHFL.BFLY PT, R5, R0, 0x1, 0x1f ;  /* 0x0c201f0000057f89 */ /* 0x000ee200000e0000 */
[----:B--2---:R-:W-:-:S02]  /*19fb0*/  FADD.FTZ R4, R2, R207 ;  /* 0x000000cf02047221 */ /* 0x004fc40000010000 */
[----:B---3--:R-:W-:-:S03]  /*19fc0*/  FADD.FTZ R0, R0, R5 ;  /* 0x0000000500007221 */ /* 0x008fc60000010000 */
[----:B------:R2:W3:Y:S04]  /*19fd0*/  SHFL.BFLY PT, R3, R4, 0x1, 0x1f ;  /* 0x0c201f0004037f89 */ /* 0x0004e800000e0000 */
.L_x_801:
[----:B------:R-:W-:Y:S01]  /*19fe0*/  FSETP.NE.FTZ.AND P1, PT, R0, RZ, PT ;  /* 0x000000ff0000720b */ /* 0x000fe20003f35000 */
[----:B---3--:R-:W-:Y:S01]  /*19ff0*/  FADD.FTZ R3, R3, R4 ;  /* 0x0000000403037221 */ /* 0x008fe20000010000 */
[----:B------:R-:W-:Y:S02]  /*1a000*/  MOV R2, RZ ;  /* 0x000000ff00027202 */ /* 0x000fe40000000f00 */
[----:B------:R-:W-:Y:S02]  /*1a010*/  MOV R133, 0xff800000 ;  /* 0xff80000000857802 */ /* 0x000fe40000000f00 */
[----:B------:R-:W-:-:S07]  /*1a020*/  FSETP.NE.FTZ.AND P0, PT, R3, RZ, PT ;  /* 0x000000ff0300720b */ /* 0x000fce0003f15000 */
[----:B------:R-:W3:Y:S01]  /*1a030*/  @P1 MUFU.RCP R2, R0 ;  /* 0x0000000000021308 */ /* 0x000ee20000001000 */
[----:B--2---:R-:W-:-:S05]  /*1a040*/  @P1 MOV R4, 0x3f317218 ;  /* 0x3f31721800041802 */ /* 0x004fca0000000f00 */
[----:B------:R-:W-:Y:S02]  /*1a050*/  @P1 FMUL.FTZ R4, R4, c[0x0][0x2d0] ;  /* 0x0000b40004041a20 */ /* 0x000fe40000410000 */
[----:B------:R2:W-:Y:S01]  /*1a060*/  @P1 MUFU.LG2 R5, R0 ;  /* 0x0000000000051308 */ /* 0x0005e20000000c00 */
[C---:B---3--:R-:W-:Y:S02]  /*1a070*/  FMUL.FTZ R134, R2.reuse, R144 ;  /* 0x0000009002867220 */ /* 0x048fe40000410000 */
[C---:B------:R-:W-:Y:S02]  /*1a080*/  FMUL.FTZ R135, R2.reuse, R145 ;  /* 0x0000009102877220 */ /* 0x040fe40000410000 */
[C---:B------:R-:W-:Y:S02]  /*1a090*/  FMUL.FTZ R144, R2.reuse, R152 ;  /* 0x0000009802907220 */ /* 0x040fe40000410000 */
[C---:B------:R-:W-:Y:S01]  /*1a0a0*/  FMUL.FTZ R145, R2.reuse, R153 ;  /* 0x0000009902917220 */ /* 0x040fe20000410000 */
[----:B--2---:R-:W-:Y:S01]  /*1a0b0*/  MOV R0, RZ ;  /* 0x000000ff00007202 */ /* 0x004fe20000000f00 */
[----:B------:R-:W-:-:S02]  /*1a0c0*/  FMUL.FTZ R152, R2, R24 ;  /* 0x0000001802987220 */ /* 0x000fc40000410000 */
[C---:B------:R-:W-:Y:S02]  /*1a0d0*/  FMUL.FTZ R153, R2.reuse, R25 ;  /* 0x0000001902997220 */ /* 0x040fe40000410000 */
[C---:B------:R-:W-:Y:S01]  /*1a0e0*/  FMUL.FTZ R24, R2.reuse, R32 ;  /* 0x0000002002187220 */ /* 0x040fe20000410000 */
[----:B------:R-:W2:Y:S01]  /*1a0f0*/  @P0 MUFU.RCP R0, R3 ;  /* 0x0000000300000308 */ /* 0x000ea20000001000 */
        /* <DEDUP_REMOVED lines=59> */
[----:B--2---:R-:W-:-:S02]  /*1a4b0*/  FMUL.FTZ R128, R0, R30 ;  /* 0x0000001e00807220 */ /* 0x004fc40000410000 */
[C---:B------:R-:W-:Y:S02]  /*1a4c0*/  FMUL.FTZ R129, R0.reuse, R31 ;  /* 0x0000001f00817220 */ /* 0x040fe40000410000 */
[C---:B------:R-:W-:Y:S02]  /*1a4d0*/  FMUL.FTZ R30, R0.reuse, R34 ;  /* 0x00000022001e7220 */ /* 0x040fe40000410000 */
[C---:B------:R-:W-:Y:S02]  /*1a4e0*/  FMUL.FTZ R31, R0.reuse, R35 ;  /* 0x00000023001f7220 */ /* 0x040fe40000410000 */
[----:B------:R-:W-:Y:S02]  /*1a4f0*/  @P1 FMUL.FTZ R5, R5, 0.69314718246459960938 ;  /* 0x3f31721805051820 */ /* 0x000fe40000410000 */
[C---:B------:R-:W-:Y:S02]  /*1a500*/  FMUL.FTZ R34, R0.reuse, R42 ;  /* 0x0000002a00227220 */ /* 0x040fe40000410000 */
[----:B------:R-:W-:-:S02]  /*1a510*/  FMUL.FTZ R35, R0, R43 ;  /* 0x0000002b00237220 */ /* 0x000fc40000410000 */
[C---:B------:R-:W-:Y:S01]  /*1a520*/  FMUL.FTZ R42, R0.reuse, R50 ;  /* 0x00000032002a7220 */ /* 0x040fe20000410000 */
[----:B---3--:R-:W-:Y:S01]  /*1a530*/  @P0 MOV R3, 0x3f317218 ;  /* 0x3f31721800030802 */ /* 0x008fe20000000f00 */
[C---:B------:R-:W-:Y:S02]  /*1a540*/  FMUL.FTZ R43, R0.reuse, R51 ;  /* 0x00000033002b7220 */ /* 0x040fe40000410000 */
[C---:B------:R-:W-:Y:S02]  /*1a550*/  FMUL.FTZ R50, R0.reuse, R58 ;  /* 0x0000003a00327220 */ /* 0x040fe40000410000 */
[C---:B------:R-:W-:Y:S02]  /*1a560*/  FMUL.FTZ R51, R0.reuse, R59 ;  /* 0x0000003b00337220 */ /* 0x040fe40000410000 */
[C---:B------:R-:W-:Y:S02]  /*1a570*/  FMUL.FTZ R58, R0.reuse, R66 ;  /* 0x00000042003a7220 */ /* 0x040fe40000410000 */
[----:B------:R-:W-:-:S02]  /*1a580*/  FMUL.FTZ R59, R0, R67 ;  /* 0x00000043003b7220 */ /* 0x000fc40000410000 */
[----:B------:R-:W-:Y:S01]  /*1a590*/  @P1 FFMA.FTZ R133, R4, R132, R5 ;  /* 0x0000008404851223 */ /* 0x000fe20000010005 */
[----:B------:R-:W-:Y:S01]  /*1a5a0*/  MOV R4, 0x1 ;  /* 0x0000000100047802 */ /* 0x000fe20000000f00 */
[C---:B------:R-:W-:Y:S02]  /*1a5b0*/  FMUL.FTZ R66, R0.reuse, R74 ;  /* 0x0000004a00427220 */ /* 0x040fe40000410000 */
[C---:B------:R-:W-:Y:S02]  /*1a5c0*/  FMUL.FTZ R67, R0.reuse, R75 ;  /* 0x0000004b00437220 */ /* 0x040fe40000410000 */
[C---:B------:R-:W-:Y:S02]  /*1a5d0*/  FMUL.FTZ R74, R0.reuse, R82 ;  /* 0x00000052004a7220 */ /* 0x040fe40000410000 */
[----:B------:R-:W-:Y:S02]  /*1a5e0*/  FMUL.FTZ R75, R0, R83 ;  /* 0x00000053004b7220 */ /* 0x000fe40000410000 */
[----:B----4-:R-:W-:-:S02]  /*1a5f0*/  @P0 FMUL.FTZ R2, R2, 0.69314718246459960938 ;  /* 0x3f31721802020820 */ /* 0x010fc40000410000 */
        /* <DEDUP_REMOVED lines=51> */
.L_x_610:
[----:B------:R-:W2:Y:S01]  /*1a930*/  S2R R118, SR_TID.X ;  /* 0x0000000000767919 */ /* 0x000ea20000002100 */
[----:B------:R-:W-:Y:S01]  /*1a940*/  BSSY B0, `(.L_x_729) ;  /* 0x0000010000007945 */ /* 0x000fe20003800000 */
[----:B--2---:R-:W-:-:S13]  /*1a950*/  LOP3.LUT P0, RZ, R118, 0xff, RZ, 0xc0, !PT ;  /* 0x000000ff76ff7812 */ /* 0x004fda000780c0ff */
[----:B------:R-:W-:Y:S05]  /*1a960*/  @P0 BRA `(.L_x_730) ;  /* 0x000000d000000947 */ /* 0x000fea0003800000 */
[----:B------:R-:W2:Y:S01]  /*1a970*/  S2R R4, SR_LANEID ;  /* 0x0000000000047919 */ /* 0x000ea20000000000 */
[----:B------:R-:W-:Y:S01]  /*1a980*/  VOTEU.ANY UR4, UPT, PT ;  /* 0x0000000000047886 */ /* 0x000fe200038e0100 */
[----:B------:R-:W-:Y:S01]  /*1a990*/  IMAD.MOV.U32 R5, RZ, RZ, c[0x0][0x564] ;  /* 0x00015900ff057624 */ /* 0x000fe200078e00ff */
[----:B------:R-:W2:Y:S08]  /*1a9a0*/  FLO.U32 R3, UR4 ;  /* 0x0000000400037d00 */ /* 0x000eb000080e0000 */
[----:B------:R-:W3:Y:S01]  /*1a9b0*/  POPC R2, UR4 ;  /* 0x0000000400027d09 */ /* 0x000ee20008000000 */
[----:B--2---:R-:W-:Y:S01]  /*1a9c0*/  ISETP.EQ.U32.AND P0, PT, R3, R4, PT ;  /* 0x000000040300720c */ /* 0x004fe20003f02070 */
[----:B------:R-:W-:-:S12]  /*1a9d0*/  IMAD.MOV.U32 R4, RZ, RZ, c[0x0][0x560] ;  /* 0x00015800ff047624 */ /* 0x000fd800078e00ff */
[----:B---3--:R2:W3:Y:S04]  /*1a9e0*/  @P0 ATOMG.E.ADD.STRONG.GPU PT, R2, [R4.64], R2 ;  /* 0x00000002040209a8 */ /* 0x0084e800081ee1c6 */
[----:B--2---:R-:W2:Y:S04]  /*1a9f0*/  S2R R4, SR_LTMASK ;  /* 0x0000000000047919 */ /* 0x004ea80000003900 */
[----:B---3--:R2:W3:Y:S02]  /*1aa00*/  SHFL.IDX PT, R3, R2, R3, 0x1f ;  /* 0x00001f0302037589 */ /* 0x0084e400000e0000 */
[----:B--2---:R-:W-:-:S06]  /*1aa10*/  LOP3.LUT R2, R4, UR4, RZ, 0xc0, !PT ;  /* 0x0000000404027c12 */ /* 0x004fcc000f8ec0ff */
[----:B------:R-:W3:Y:S02]  /*1aa20*/  POPC R2, R2 ;  /* 0x0000000200027309 */ /* 0x000ee40000000000 */
[----:B---3--:R-:W-:-:S06]  /*1aa30*/  IADD3 R232, R3, c[0x0][0xc], R2 ;  /* 0x0000030003e87a10 */ /* 0x008fcc0007ffe002 */
.L_x_730:
[----:B------:R-:W-:Y:S05]  /*1aa40*/  BSYNC B0 ;  /* 0x0000000000007941 */ /* 0x000fea0003800000 */
.L_x_729:
[----:B------:R-:W-:Y:S01]  /*1aa50*/  PRMT R0, R0, 0x9910, RZ ;  /* 0x0000991000007816 */ /* 0x000fe200000000ff */
[----:B------:R-:W-:Y:S01]  /*1aa60*/  BSSY B1, `(.L_x_731) ;  /* 0x00003f8000017945 */ /* 0x000fe20003800000 */
[----:B-----5:R-:W-:Y:S02]  /*1aa70*/  IMAD.MOV.U32 R110, RZ, RZ, R232 ;  /* 0x000000ffff6e7224 */ /* 0x020fe400078e00e8 */
[----:B------:R-:W-:-:S13]  /*1aa80*/  ISETP.NE.AND P0, PT, R0, RZ, PT ;  /* 0x000000ff0000720c */ /* 0x000fda0003f05270 */
[----:B------:R-:W-:Y:S05]  /*1aa90*/  @!P0 BRA `(.L_x_732) ;  /* 0x0000321000008947 */ /* 0x000fea0003800000 */
[----:B------:R-:W-:Y:S01]  /*1aaa0*/  WARPSYNC 0xffffffff ;  /* 0xffffffff00007948 */ /* 0x000fe20003800000 */
[----:B------:R-:W-:Y:S01]  /*1aab0*/  BAR.SYNC.DEFER_BLOCKING 0x1, 0x100 ;  /* 0x0044000000007b1d */ /* 0x000fe20000010000 */
[----:B------:R-:W-:Y:S01]  /*1aac0*/  F2FP.BF16.PACK_AB R0, R161, R160 ;  /* 0x000000a0a100723e */ /* 0x000fe200000010ff */
[----:B------:R-:W-:Y:S01]  /*1aad0*/  IMAD.MOV.U32 R12, RZ, RZ, c[0x0][0x388] ;  /* 0x0000e200ff0c7624 */ /* 0x000fe200078e00ff */
[----:B------:R-:W-:Y:S02]  /*1aae0*/  F2FP.BF16.PACK_AB R2, R109, R108 ;  /* 0x0000006c6d02723e */ /* 0x000fe400000010ff */
[----:B------:R-:W-:Y:S02]  /*1aaf0*/  F2FP.BF16.PACK_AB R3, R135, R134 ;  /* 0x000000868703723e */ /* 0x000fe400000010ff */
        /* <DEDUP_REMOVED lines=8> */
[----:B--2---:R-:W-:-:S02]  /*1ab80*/  F2FP.BF16.PACK_AB R0, R117, R116 ;  /* 0x000000747500723e */ /* 0x004fc400000010ff */
[----:B---3--:R-:W-:-:S03]  /*1ab90*/  F2FP.BF16.PACK_AB R2, R141, R140 ;  /* 0x0000008c8d02723e */ /* 0x008fc600000010ff */
[----:B------:R2:W-:Y:S01]  /*1aba0*/  STS [R239+0x400], R0 ;  /* 0x00040000ef007388 */ /* 0x0005e20000000800 */
[----:B----4-:R-:W-:-:S03]  /*1abb0*/  F2FP.BF16.PACK_AB R3, R121, R120 ;  /* 0x000000787903723e */ /* 0x010fc600000010ff */
[----:B------:R3:W-:Y:S04]  /*1abc0*/  STS [R241+0x80], R2 ;  /* 0x00008002f1007388 */ /* 0x0007e80000000800 */
[----:B------:R4:W-:Y:S01]  /*1abd0*/  STS [R241+0x480], R3 ;  /* 0x00048003f1007388 */ /* 0x0009e20000000800 */
[----:B--2---:R-:W-:Y:S02]  /*1abe0*/  F2FP.BF16.PACK_AB R0, R145, R144 ;  /* 0x000000909100723e */ /* 0x004fe400000010ff */
[----:B---3--:R-:W-:-:S03]  /*1abf0*/  F2FP.BF16.PACK_AB R2, R125, R124 ;  /* 0x0000007c7d02723e */ /* 0x008fc600000010ff */
[----:B------:R2:W-:Y:S01]  /*1ac00*/  STS [R240], R0 ;  /* 0x00000000f0007388 */ /* 0x0005e20000000800 */
[----:B----4-:R-:W-:-:S03]  /*1ac10*/  F2FP.BF16.PACK_AB R3, R149, R148 ;  /* 0x000000949503723e */ /* 0x010fc600000010ff */
[----:B------:R3:W-:Y:S04]  /*1ac20*/  STS [R240+0x400], R2 ;  /* 0x00040002f0007388 */ /* 0x0007e80000000800 */
[----:B------:R4:W-:Y:S01]  /*1ac30*/  STS [R245+0x80], R3 ;  /* 0x00008003f5007388 */ /* 0x0009e20000000800 */
[----:B--2---:R-:W-:Y:S02]  /*1ac40*/  F2FP.BF16.PACK_AB R0, R23, R22 ;  /* 0x000000161700723e */ /* 0x004fe400000010ff */
[----:B---3--:R-:W-:-:S03]  /*1ac50*/  F2FP.BF16.PACK_AB R2, R153, R152 ;  /* 0x000000989902723e */ /* 0x008fc600000010ff */
[----:B------:R2:W-:Y:S01]  /*1ac60*/  STS [R245+0x480], R0 ;  /* 0x00048000f5007388 */ /* 0x0005e20000000800 */
[----:B----4-:R-:W-:-:S03]  /*1ac70*/  F2FP.BF16.PACK_AB R3, R27, R26 ;  /* 0x0000001a1b03723e */ /* 0x010fc600000010ff */
[----:B------:R3:W-:Y:S04]  /*1ac80*/  STS [R243], R2 ;  /* 0x00000002f3007388 */ /* 0x0007e80000000800 */
[----:B------:R4:W-:Y:S01]  /*1ac90*/  STS [R243+0x400], R3 ;  /* 0x00040003f3007388 */ /* 0x0009e20000000800 */
[----:B--2---:R-:W-:Y:S02]  /*1aca0*/  F2FP.BF16.PACK_AB R0, R29, R28 ;  /* 0x0000001c1d00723e */ /* 0x004fe400000010ff */
[----:B---3--:R-:W-:-:S03]  /*1acb0*/  F2FP.BF16.PACK_AB R2, R129, R128 ;  /* 0x000000808102723e */ /* 0x008fc600000010ff */
[----:B------:R2:W-:Y:S01]  /*1acc0*/  STS [R244+0x80], R0 ;  /* 0x00008000f4007388 */ /* 0x0005e20000000800 */
[----:B----4-:R-:W-:-:S03]  /*1acd0*/  F2FP.BF16.PACK_AB R3, R25, R24 ;  /* 0x000000181903723e */ /* 0x010fc600000010ff */
[----:B------:R3:W-:Y:S04]  /*1ace0*/  STS [R244+0x480], R2 ;  /* 0x00048002f4007388 */ /* 0x0007e80000000800 */
[----:B------:R4:W-:Y:S01]  /*1acf0*/  STS [R242], R3 ;  /* 0x00000003f2007388 */ /* 0x0009e20000000800 */
[----:B--2---:R-:W-:Y:S02]  /*1ad00*/  F2FP.BF16.PACK_AB R0, R31, R30 ;  /* 0x0000001e1f00723e */ /* 0x004fe400000010ff */
[----:B---3--:R-:W-:-:S03]  /*1ad10*/  F2FP.BF16.PACK_AB R2, R37, R36 ;  /* 0x000000242502723e */ /* 0x008fc600000010ff */
[----:B------:R2:W-:Y:S01]  /*1ad20*/  STS [R242+0x400], R0 ;  /* 0x00040000f2007388 */ /* 0x0005e20000000800 */
[----:B----4-:R-:W-:-:S03]  /*1ad30*/  F2FP.BF16.PACK_AB R3, R39, R38 ;  /* 0x000000262703723e */ /* 0x010fc600000010ff */
[----:B------:R3:W-:Y:S04]  /*1ad40*/  STS [R238+0x4080], R2 ;  /* 0x00408002ee007388 */ /* 0x0007e80000000800 */
[----:B------:R4:W-:Y:S01]  /*1ad50*/  STS [R238+0x4480], R3 ;  /* 0x00448003ee007388 */ /* 0x0009e20000000800 */
        /* <DEDUP_REMOVED lines=59> */
[----:B------:R4:W-:Y:S04]  /*1b110*/  STS [R242+0x8400], R4 ;  /* 0x00840004f2007388 */ /* 0x0009e80000000800 */
[----:B------:R1:W-:Y:S01]  /*1b120*/  STS [R238+0xc080], R2 ;  /* 0x00c08002ee007388 */ /* 0x0003e20000000800 */
[----:B--2---:R-:W-:Y:S02]  /*1b130*/  F2FP.BF16.PACK_AB R0, R147, R146 ;  /* 0x000000929300723e */ /* 0x004fe400000010ff */
[----:B---3--:R-:W-:-:S03]  /*1b140*/  F2FP.BF16.PACK_AB R3, R155, R154 ;  /* 0x0000009a9b03723e */ /* 0x008fc600000010ff */
[----:B------:R2:W-:Y:S01]  /*1b150*/  STS [R238+0xc480], R0 ;  /* 0x00c48000ee007388 */ /* 0x0005e20000000800 */
[----:B----4-:R-:W-:-:S03]  /*1b160*/  F2FP.BF16.PACK_AB R4, R97, R96 ;  /* 0x000000606104723e */ /* 0x010fc600000010ff */
[----:B------:R3:W-:Y:S01]  /*1b170*/  STS [R239+0xc400], R3 ;  /* 0x00c40003ef007388 */ /* 0x0007e20000000800 */
[----:B-1----:R-:W-:-:S03]  /*1b180*/  F2FP.BF16.PACK_AB R2, R163, R162 ;  /* 0x000000a2a302723e */ /* 0x002fc600000010ff */
[----:B------:R1:W-:Y:S04]  /*1b190*/  STS [R239+0xc000], R4 ;  /* 0x00c00004ef007388 */ /* 0x0003e80000000800 */
[----:B------:R4:W-:Y:S01]  /*1b1a0*/  STS [R241+0xc080], R2 ;  /* 0x00c08002f1007388 */ /* 0x0009e20000000800 */
[----:B--2---:R-:W-:Y:S02]  /*1b1b0*/  F2FP.BF16.PACK_AB R0, R151, R150 ;  /* 0x000000969700723e */ /* 0x004fe400000010ff */
[----:B---3--:R-:W-:-:S03]  /*1b1c0*/  F2FP.BF16.PACK_AB R3, R115, R114 ;  /* 0x000000727303723e */ /* 0x008fc600000010ff */
[----:B------:R2:W-:Y:S01]  /*1b1d0*/  STS [R241+0xc480], R0 ;  /* 0x00c48000f1007388 */ /* 0x0005e20000000800 */
[----:B-1----:R-:W-:-:S03]  /*1b1e0*/  F2FP.BF16.PACK_AB R4, R169, R168 ;  /* 0x000000a8a904723e */ /* 0x002fc600000010ff */
[----:B------:R1:W-:Y:S01]  /*1b1f0*/  STS [R240+0xc400], R3 ;  /* 0x00c40003f0007388 */ /* 0x0003e20000000800 */
[----:B----4-:R-:W-:-:S03]  /*1b200*/  F2FP.BF16.PACK_AB R2, R167, R166 ;  /* 0x000000a6a702723e */ /* 0x010fc600000010ff */
[----:B------:R3:W-:Y:S04]  /*1b210*/  STS [R240+0xc000], R4 ;  /* 0x00c00004f0007388 */ /* 0x0007e80000000800 */
[----:B------:R4:W-:Y:S01]  /*1b220*/  STS [R245+0xc080], R2 ;  /* 0x00c08002f5007388 */ /* 0x0009e20000000800 */
[----:B--2---:R-:W-:Y:S02]  /*1b230*/  F2FP.BF16.PACK_AB R0, R107, R106 ;  /* 0x0000006a6b00723e */ /* 0x004fe400000010ff */
[----:B-1----:R-:W-:-:S03]  /*1b240*/  F2FP.BF16.PACK_AB R3, R103, R102 ;  /* 0x000000666703723e */ /* 0x002fc600000010ff */
[----:B------:R1:W-:Y:S01]  /*1b250*/  STS [R245+0xc480], R0 ;  /* 0x00c48000f5007388 */ /* 0x0003e20000000800 */
[----:B---3--:R-:W-:-:S03]  /*1b260*/  F2FP.BF16.PACK_AB R4, R165, R164 ;  /* 0x000000a4a504723e */ /* 0x008fc600000010ff */
[----:B------:R2:W-:Y:S01]  /*1b270*/  STS [R243+0xc400], R3 ;  /* 0x00c40003f3007388 */ /* 0x0005e20000000800 */
[----:B----4-:R-:W-:-:S03]  /*1b280*/  F2FP.BF16.PACK_AB R2, R113, R112 ;  /* 0x000000707102723e */ /* 0x010fc600000010ff */
[----:B------:R3:W-:Y:S04]  /*1b290*/  STS [R243+0xc000], R4 ;  /* 0x00c00004f3007388 */ /* 0x0007e80000000800 */
[----:B------:R4:W-:Y:S01]  /*1b2a0*/  STS [R244+0xc080], R2 ;  /* 0x00c08002f4007388 */ /* 0x0009e20000000800 */
[----:B-1----:R-:W-:Y:S02]  /*1b2b0*/  F2FP.BF16.PACK_AB R0, R99, R98 ;  /* 0x000000626300723e */ /* 0x002fe400000010ff */
[----:B--2---:R-:W-:-:S03]  /*1b2c0*/  F2FP.BF16.PACK_AB R3, R105, R104 ;  /* 0x000000686903723e */ /* 0x004fc600000010ff */
[----:B------:R1:W-:Y:S01]  /*1b2d0*/  STS [R244+0xc480], R0 ;  /* 0x00c48000f4007388 */ /* 0x0003e20000000800 */
[----:B---3--:R-:W-:-:S03]  /*1b2e0*/  IMAD.MOV.U32 R4, RZ, RZ, 0x4 ;  /* 0x00000004ff047424 */ /* 0x008fc600078e00ff */
[----:B------:R2:W-:Y:S01]  /*1b2f0*/  STS [R242+0xc000], R3 ;  /* 0x00c00003f2007388 */ /* 0x0005e20000000800 */
[----:B----4-:R-:W-:Y:S02]  /*1b300*/  IMAD.MOV.U32 R2, RZ, RZ, RZ ;  /* 0x000000ffff027224 */ /* 0x010fe400078e00ff */
[----:B------:R-:W-:-:S04]  /*1b310*/  @P1 IMAD.WIDE R6, R235, R4, c[0x0][0x508] ;  /* 0x00014200eb061625 */ /* 0x000fc800078e0204 */
[----:B------:R-:W-:Y:S01]  /*1b320*/  IMAD.WIDE R4, R235, R4, c[0x0][0x500] ;  /* 0x00014000eb047625 */ /* 0x000fe200078e0204 */
        /* <DEDUP_REMOVED lines=12> */
.L_x_733:
[----:B------:R-:W2:Y:S01]  /*1b3f0*/  LDL R111, [R1+0x4] ;  /* 0x00000400016f7983 */ /* 0x000ea20000100800 */
[----:B------:R-:W-:Y:S01]  /*1b400*/  IMAD.MOV.U32 R10, RZ, RZ, 0x368 ;  /* 0x00000368ff0a7424 */ /* 0x000fe200078e00ff */
[----:B------:R-:W-:Y:S01]  /*1b410*/  ISETP.GT.AND P2, PT, R3, 0x1, PT ;  /* 0x000000010300780c */ /* 0x000fe20003f44270 */
[----:B-1----:R-:W-:Y:S01]  /*1b420*/  IMAD.MOV.U32 R0, RZ, RZ, c[0x0][0x4e8] ;  /* 0x00013a00ff007624 */ /* 0x002fe200078e00ff */
[----:B------:R-:W-:Y:S01]  /*1b430*/  ISETP.NE.U32.AND P0, PT, RZ, c[0x0][0x500], PT ;  /* 0x00014000ff007a0c */ /* 0x000fe20003f05070 */
[----:B------:R-:W-:Y:S01]  /*1b440*/  IMAD.IADD R8, R226, 0x1, R225 ;  /* 0x00000001e2087824 */ /* 0x000fe200078e02e1 */
[----:B------:R-:W-:-:S02]  /*1b450*/  SEL R10, R10, 0x328, P2 ;  /* 0x000003280a0a7807 */ /* 0x000fc40001000000 */
[----:B------:R-:W-:Y:S02]  /*1b460*/  ISETP.NE.AND P3, PT, R0, 0x1, PT ;  /* 0x000000010000780c */ /* 0x000fe40003f65270 */
[----:B------:R-:W1:Y:S01]  /*1b470*/  LDC.64 R6, c[0x0][R10+0x170] ;  /* 0x00005c000a067b82 */ /* 0x000e620000000a00 */
[----:B------:R-:W-:Y:S02]  /*1b480*/  ISETP.NE.AND.EX P0, PT, RZ, c[0x0][0x504], PT, P0 ;  /* 0x00014100ff007a0c */ /* 0x000fe40003f05300 */
[----:B------:R-:W-:Y:S02]  /*1b490*/  SHF.R.S32.HI R3, RZ, 0x1f, R235 ;  /* 0x0000001fff037819 */ /* 0x000fe400000114eb */
[----:B------:R-:W-:Y:S02]  /*1b4a0*/  SEL R0, R235, RZ, !P0 ;  /* 0x000000ffeb007207 */ /* 0x000fe40004000000 */
[----:B------:R-:W-:Y:S01]  /*1b4b0*/  SEL R4, R3, RZ, !P0 ;  /* 0x000000ff03047207 */ /* 0x000fe20004000000 */
[----:B------:R-:W3:Y:S01]  /*1b4c0*/  LDC.64 R14, c[0x0][R10+0x168] ;  /* 0x00005a000a0e7b82 */ /* 0x000ee20000000a00 */
[----:B------:R-:W-:-:S02]  /*1b4d0*/  SHF.R.S32.HI R21, RZ, 0x1f, R118 ;  /* 0x0000001fff157819 */ /* 0x000fc40000011476 */
[----:B------:R-:W-:Y:S01]  /*1b4e0*/  @P3 IMAD.HI.U32 R9, R8, c[0x0][0x4ec], RZ ;  /* 0x00013b0008093a27 */ /* 0x000fe200078e00ff */
[----:B------:R-:W-:Y:S02]  /*1b4f0*/  LOP3.LUT R215, R215, 0xfffffffd, RZ, 0xc0, !PT ;  /* 0xfffffffdd7d77812 */ /* 0x000fe400078ec0ff */
[----:B------:R-:W-:Y:S02]  /*1b500*/  LEA.HI R21, R21, R118, RZ, 0x5 ;  /* 0x0000007615157211 */ /* 0x000fe400078f28ff */
[----:B------:R4:W4:Y:S02]  /*1b510*/  LDC.64 R16, c[0x0][R10+0x178] ;  /* 0x00005e000a107b82 */ /* 0x0009240000000a00 */
[----:B------:R-:W-:-:S05]  /*1b520*/  LOP3.LUT R21, R21, 0xffffffe0, RZ, 0xc0, !PT ;  /* 0xffffffe015157812 */ /* 0x000fca00078ec0ff */
[----:B------:R-:W-:Y:S01]  /*1b530*/  IMAD.IADD R21, R118, 0x1, -R21 ;  /* 0x0000000176157824 */ /* 0x000fe200078e0a15 */
[----:B------:R4:W4:Y:S01]  /*1b540*/  LDC.64 R18, c[0x0][R10+0x160] ;  /* 0x000058000a127b82 */ /* 0x0009220000000a00 */
[----:B-1----:R-:W-:-:S04]  /*1b550*/  IMAD R3, R7, R0, RZ ;  /* 0x0000000007037224 */ /* 0x002fc800078e02ff */
[C---:B------:R-:W-:Y:S02]  /*1b560*/  IMAD R11, R6.reuse, R4, R3 ;  /* 0x00000004060b7224 */ /* 0x040fe400078e0203 */
[----:B------:R-:W-:-:S04]  /*1b570*/  IMAD.WIDE.U32 R4, R6, R0, RZ ;  /* 0x0000000006047225 */ /* 0x000fc800078e00ff */
[----:B---3--:R-:W-:-:S04]  /*1b580*/  IMAD.WIDE.U32 R6, R14, R227, RZ ;  /* 0x000000e30e067225 */ /* 0x008fc800078e00ff */
[----:B------:R-:W-:Y:S01]  /*1b590*/  IMAD.MOV.U32 R3, RZ, RZ, R8 ;  /* 0x000000ffff037224 */ /* 0x000fe200078e0008 */
[----:B------:R-:W-:Y:S01]  /*1b5a0*/  @P3 SHF.R.U32.HI R3, RZ, c[0x0][0x4f0], R9 ;  /* 0x00013c00ff033a19 */ /* 0x000fe20000011609 */
[----:B----4-:R-:W-:Y:S01]  /*1b5b0*/  IMAD R10, R15, R227, RZ ;  /* 0x000000e30f0a7224 */ /* 0x010fe200078e02ff */
[----:B------:R-:W-:Y:S01]  /*1b5c0*/  SEL R9, R248, RZ, P2 ;  /* 0x000000fff8097207 */ /* 0x000fe20001000000 */
[----:B------:R-:W-:Y:S01]  /*1b5d0*/  IMAD.IADD R13, R5, 0x1, R11 ;  /* 0x00000001050d7824 */ /* 0x000fe200078e020b */
[----:B-----5:R-:W-:Y:S01]  /*1b5e0*/  IADD3 R14, P1, P0, R4, R6, R2 ;  /* 0x00000006040e7210 */ /* 0x020fe2000783e002 */
[----:B------:R-:W-:Y:S01]  /*1b5f0*/  IMAD.IADD R4, R7, 0x1, R10 ;  /* 0x0000000107047824 */ /* 0x000fe200078e020a */
[----:B------:R-:W-:Y:S01]  /*1b600*/  SHF.R.S32.HI R10, RZ, 0x1f, R2 ;  /* 0x0000001fff0a7819 */ /* 0x000fe20000011402 */
[-C--:B------:R-:W-:Y:S02]  /*1b610*/  IMAD R11, R17, R9.reuse, RZ ;  /* 0x00000009110b7224 */ /* 0x080fe400078e02ff */
[----:B------:R-:W-:Y:S01]  /*1b620*/  IMAD.MOV R5, RZ, RZ, -R3 ;  /* 0x000000ffff057224 */ /* 0x000fe200078e0a03 */
[----:B------:R-:W-:Y:S01]  /*1b630*/  IADD3.X R13, R13, R4, R10, P1, P0 ;  /* 0x000000040d0d7210 */ /* 0x000fe20000fe040a */
[----:B------:R-:W-:-:S04]  /*1b640*/  IMAD.WIDE.U32 R6, R16, R9, RZ ;  /* 0x0000000910067225 */ /* 0x000fc800078e00ff */
        /* <DEDUP_REMOVED lines=13> */
[----:B------:R-:W-:Y:S01]  /*1b720*/  LEA R3, P0, R4, R6, 0x2 ;  /* 0x0000000604037211 */ /* 0x000fe200078010ff */
[----:B------:R-:W-:Y:S01]  /*1b730*/  IMAD R11, R12, c[0x0][0x4e8], RZ ;  /* 0x00013a000c0b7a24 */ /* 0x000fe200078e02ff */
[----:B------:R-:W-:-:S03]  /*1b740*/  SEL R7, R7, c[0x0][0x454], P2 ;  /* 0x0001150007077a07 */ /* 0x000fc60001000000 */
[----:B------:R-:W-:Y:S01]  /*1b750*/  SHFL.IDX PT, R6, R3, RZ, 0x1c1f ;  /* 0x001c1fff03067589 */ /* 0x000fe200000e0000 */
[----:B------:R-:W-:Y:S02]  /*1b760*/  LEA.HI.X R5, R4, R7, R5, 0x2, P0 ;  /* 0x0000000704057211 */ /* 0x000fe400000f1405 */
[----:B------:R-:W-:Y:S01]  /*1b770*/  LOP3.LUT P0, RZ, R21, 0x3, RZ, 0xc0, !PT ;  /* 0x0000000315ff7812 */ /* 0x000fe2000780c0ff */
[----:B------:R2:W-:Y:S04]  /*1b780*/  SHFL.IDX PT, R4, R3, 0x1, 0x1c1f ;  /* 0x003c1f0003047f89 */ /* 0x0005e800000e0000 */
[----:B------:R-:W1:Y:S04]  /*1b790*/  SHFL.IDX PT, R7, R5, RZ, 0x1c1f ;  /* 0x001c1fff05077589 */ /* 0x000e6800000e0000 */
[----:B------:R-:W3:Y:S01]  /*1b7a0*/  SHFL.IDX PT, R5, R5, 0x1, 0x1c1f ;  /* 0x003c1f0005057f89 */ /* 0x000ee200000e0000 */
[----:B--2---:R-:W-:-:S05]  /*1b7b0*/  IMAD.IADD R3, R111, 0x1, R225 ;  /* 0x000000016f037824 */ /* 0x004fca00078e02e1 */
[C---:B------:R-:W-:Y:S02]  /*1b7c0*/  ISETP.GE.OR P1, PT, R3.reuse, R11, P0 ;  /* 0x0000000b0300720c */ /* 0x040fe40000726670 */
[----:B------:R-:W-:-:S04]  /*1b7d0*/  IADD3 R9, R3, 0x8, RZ ;  /* 0x0000000803097810 */ /* 0x000fc80007ffe0ff */
[----:B------:R-:W-:-:S07]  /*1b7e0*/  ISETP.GE.OR P0, PT, R9, R11, P0 ;  /* 0x0000000b0900720c */ /* 0x000fce0000706670 */
[----:B-1----:R1:W-:Y:S01]  /*1b7f0*/  @!P1 ST.E [R6.64], R133 ;  /* 0x0000008506009985 */ /* 0x0023e2000c101906 */
[----:B------:R-:W-:-:S05]  /*1b800*/  ISETP.GE.AND P1, PT, R9, R11, PT ;  /* 0x0000000b0900720c */ /* 0x000fca0003f26270 */
[----:B---3--:R1:W-:Y:S01]  /*1b810*/  @!P0 ST.E [R4.64], R20 ;  /* 0x0000001404008985 */ /* 0x0083e2000c101906 */
        /* <DEDUP_REMOVED lines=8> */
[----:B------:R-:W-:Y:S01]  /*1b8a0*/  IADD3 R6, R225, R6, RZ ;  /* 0x00000006e1067210 */ /* 0x000fe20007ffe0ff */
[----:B------:R-:W-:Y:S01]  /*1b8b0*/  IMAD R2, R2, c[0x0][0x3a4], R10 ;  /* 0x0000e90002027a24 */ /* 0x000fe200078e020a */
[----:B------:R-:W-:Y:S01]  /*1b8c0*/  IADD3 R12, R214, R225, RZ ;  /* 0x000000e1d60c7210 */ /* 0x000fe20007ffe0ff */
        /* <DEDUP_REMOVED lines=42> */
.L_x_802:
[----:B------:R-:W-:Y:S05]  /*1bb70*/  BRA.DIV ~URZ, `(.L_x_736) ;  /* 0x000047827f007947 */ /* 0x000fea000b800000 */
[----:B------:R4:W2:Y:S02]  /*1bb80*/  SHFL.IDX PT, R2, R14, RZ, 0x181f ;  /* 0x00181fff0e027589 */ /* 0x0008a400000e0000 */
.L_x_803:
        /* <DEDUP_REMOVED lines=26> */
.L_x_738:
[----:B------:R-:W-:Y:S05]  /*1bd30*/  BSYNC B0 ;  /* 0x0000000000007941 */ /* 0x000fea0003800000 */
.L_x_737:
[----:B------:R-:W-:Y:S05]  /*1bd40*/  BRA.DIV ~URZ, `(.L_x_739) ;  /* 0x000046227f007947 */ /* 0x000fea000b800000 */
[----:B---3--:R3:W4:Y:S04]  /*1bd50*/  SHFL.IDX PT, R10, R13, 0x1, 0x181f ;  /* 0x00381f000d0a7f89 */ /* 0x00872800000e0000 */
[----:B--2---:R3:W2:Y:S02]  /*1bd60*/  SHFL.IDX PT, R2, R14, 0x1, 0x181f ;  /* 0x00381f000e027f89 */ /* 0x0046a400000e0000 */
.L_x_804:
        /* <DEDUP_REMOVED lines=20> */
.L_x_741:
[----:B------:R-:W-:Y:S05]  /*1beb0*/  BSYNC B0 ;  /* 0x0000000000007941 */ /* 0x000fea0003800000 */
.L_x_740:
[----:B------:R-:W-:Y:S05]  /*1bec0*/  BRA.DIV ~URZ, `(.L_x_742) ;  /* 0x000045727f007947 */ /* 0x000fea000b800000 */
[----:B----4-:R4:W3:Y:S02]  /*1bed0*/  SHFL.IDX PT, R10, R13, 0x2, 0x181f ;  /* 0x00581f000d0a7f89 */ /* 0x0108e400000e0000 */
.L_x_805:
[----:B------:R-:W-:Y:S05]  /*1bee0*/  BRA.DIV ~URZ, `(.L_x_743) ;  /* 0x000045c27f007947 */ /* 0x000fea000b800000 */
[----:B--2---:R2:W4:Y:S02]  /*1bef0*/  SHFL.IDX PT, R2, R14, 0x2, 0x181f ;  /* 0x00581f000e027f89 */ /* 0x00452400000e0000 */
.L_x_806:
        /* <DEDUP_REMOVED lines=20> */
.L_x_745:
[----:B------:R-:W-:Y:S05]  /*1c040*/  BSYNC B0 ;  /* 0x0000000000007941 */ /* 0x000fea0003800000 */
.L_x_744:
[----:B------:R-:W-:Y:S05]  /*1c050*/  BRA.DIV ~URZ, `(.L_x_746) ;  /* 0x000044c27f007947 */ /* 0x000fea000b800000 */
[----:B---3--:R3:W2:Y:S04]  /*1c060*/  SHFL.IDX PT, R10, R13, 0x3, 0x181f ;  /* 0x00781f000d0a7f89 */ /* 0x0086a800000e0000 */
[----:B----4-:R3:W4:Y:S02]  /*1c070*/  SHFL.IDX PT, R2, R14, 0x3, 0x181f ;  /* 0x00781f000e027f89 */ /* 0x01072400000e0000 */
.L_x_807:
        /* <DEDUP_REMOVED lines=17> */
[----:B------:R-:W-:-:S04]  /*1c190*/  LEA R2, P0, R217, R2, 0x1 ;  /* 0x00000002d9027211 */ /* 0x000fc800078008ff */
[----:B------:R-:W-:-:S05]  /*1c1a0*/  LEA.HI.X R3, R217, R10, R18, 0x1, P0 ;  /* 0x0000000ad9037211 */ /* 0x000fca00000f0c12 */
[----:B------:R2:W-:Y:S01]  /*1c1b0*/  ST.E.128 [R2.64], R68 ;  /* 0x0000004402007985 */ /* 0x0005e2000c101d06 */
[----:B------:R-:W-:Y:S05]  /*1c1c0*/  BRA `(.L_x_747) ;  /* 0x0000281000007947 */ /* 0x000fea0003800000 */
.L_x_734:
        /* <DEDUP_REMOVED lines=33> */
.L_x_808:
[----:B------:R-:W-:Y:S05]  /*1c3e0*/  BRA.DIV ~URZ, `(.L_x_749) ;  /* 0x000042727f007947 */ /* 0x000fea000b800000 */
[----:B------:R3:W4:Y:S02]  /*1c3f0*/  SHFL.IDX PT, R0, R17, RZ, 0x1c1f ;  /* 0x001c1fff11007589 */ /* 0x00072400000e0000 */
.L_x_809:
[----:B------:R-:W-:Y:S01]  /*1c400*/  BSSY B0, `(.L_x_750) ;  /* 0x00000c0000007945 */ /* 0x000fe20003800000 */
[----:B------:R-:W-:Y:S05]  /*1c410*/  @P0 BRA `(.L_x_751) ;  /* 0x00000be000000947 */ /* 0x000fea0003800000 */
[C---:B------:R-:W-:Y:S02]  /*1c420*/  ISETP.GE.AND P2, PT, R210.reuse, c[0x0][0x3c8], PT ;  /* 0x0000f200d2007a0c */ /* 0x040fe40003f46270 */
[C---:B------:R-:W-:Y:S02]  /*1c430*/  IADD3 R11, R210.reuse, 0x8, RZ ;  /* 0x00000008d20b7810 */ /* 0x040fe40007ffe0ff */
[----:B------:R-:W-:Y:S02]  /*1c440*/  IADD3 R8, R210, 0x10, RZ ;  /* 0x00000010d2087810 */ /* 0x000fe40007ffe0ff */
[----:B------:R-:W-:Y:S02]  /*1c450*/  ISETP.GE.AND P1, PT, R11, c[0x0][0x3c8], PT ;  /* 0x0000f2000b007a0c */ /* 0x000fe40003f26270 */
[----:B------:R-:W-:-:S02]  /*1c460*/  ISETP.GE.AND P0, PT, R8, c[0x0][0x3c8], PT ;  /* 0x0000f20008007a0c */ /* 0x000fc40003f06270 */
[----:B------:R-:W-:Y:S02]  /*1c470*/  SHF.R.S32.HI R5, RZ, 0x1f, R210 ;  /* 0x0000001fff057819 */ /* 0x000fe400000114d2 */
[C---:B------:R-:W-:Y:S02]  /*1c480*/  IADD3 R9, R210.reuse, 0x18, RZ ;  /* 0x00000018d2097810 */ /* 0x040fe40007ffe0ff */
[C---:B----4-:R-:W-:Y:S02]  /*1c490*/  @!P2 LEA R2, P3, R210.reuse, R0, 0x2 ;  /* 0x00000000d202a211 */ /* 0x050fe400078610ff */
[C---:B------:R-:W-:Y:S02]  /*1c4a0*/  IADD3 R12, R210.reuse, 0x8, RZ ;  /* 0x00000008d20c7810 */ /* 0x040fe40007ffe0ff */
[C---:B--2---:R-:W-:Y:S02]  /*1c4b0*/  @!P2 LEA.HI.X R3, R210.reuse, R4, R5, 0x2, P3 ;  /* 0x00000004d203a211 */ /* 0x044fe400018f1405 */
[----:B------:R-:W-:-:S02]  /*1c4c0*/  IADD3 R5, R210, 0x20, RZ ;  /* 0x00000020d2057810 */ /* 0x000fc40007ffe0ff */
[----:B------:R-:W-:Y:S01]  /*1c4d0*/  IADD3 R10, R210, 0x10, RZ ;  /* 0x00000010d20a7810 */ /* 0x000fe20007ffe0ff */
[----:B------:R2:W-:Y:S01]  /*1c4e0*/  @!P2 ST.E.64 [R2.64], R160 ;  /* 0x000000a00200a985 */ /* 0x0005e2000c101b06 */
[----:B------:R-:W-:Y:S02]  /*1c4f0*/  ISETP.GE.AND P5, PT, R9, c[0x0][0x3c8], PT ;  /* 0x0000f20009007a0c */ /* 0x000fe40003fa6270 */
[----:B------:R-:W-:Y:S02]  /*1c500*/  ISETP.GE.AND P4, PT, R5, c[0x0][0x3c8], PT ;  /* 0x0000f20005007a0c */ /* 0x000fe40003f86270 */
[----:B------:R-:W-:Y:S02]  /*1c510*/  @!P1 LEA R6, P3, R11, R0, 0x2 ;  /* 0x000000000b069211 */ /* 0x000fe400078610ff */
[----:B------:R-:W-:Y:S02]  /*1c520*/  SHF.R.S32.HI R12, RZ, 0x1f, R12 ;  /* 0x0000001fff0c7819 */ /* 0x000fe4000001140c */
[----:B------:R-:W-:-:S02]  /*1c530*/  SHF.R.S32.HI R10, RZ, 0x1f, R10 ;  /* 0x0000001fff0a7819 */ /* 0x000fc4000001140a */
[----:B------:R-:W-:Y:S02]  /*1c540*/  ISETP.GE.AND P6, PT, R252, c[0x0][0x3c8], PT ;  /* 0x0000f200fc007a0c */ /* 0x000fe40003fc6270 */
[----:B------:R-:W-:Y:S02]  /*1c550*/  @!P1 LEA.HI.X R7, R11, R4, R12, 0x2, P3 ;  /* 0x000000040b079211 */ /* 0x000fe400018f140c */
[----:B------:R-:W-:Y:S02]  /*1c560*/  ISETP.GE.AND P3, PT, R251, c[0x0][0x3c8], PT ;  /* 0x0000f200fb007a0c */ /* 0x000fe40003f66270 */
[----:B------:R-:W-:Y:S01]  /*1c570*/  SHF.R.S32.HI R12, RZ, 0x1f, R251 ;  /* 0x0000001fff0c7819 */ /* 0x000fe200000114fb */
[----:B------:R4:W-:Y:S01]  /*1c580*/  @!P1 ST.E.64 [R6.64], R134 ;  /* 0x0000008606009985 */ /* 0x0009e2000c101b06 */
[----:B--2---:R-:W-:-:S04]  /*1c590*/  @!P0 LEA R2, P2, R8, R0, 0x2 ;  /* 0x0000000008028211 */ /* 0x004fc800078410ff */
[----:B------:R-:W-:Y:S02]  /*1c5a0*/  @!P0 LEA.HI.X R3, R8, R4, R10, 0x2, P2 ;  /* 0x0000000408038211 */ /* 0x000fe400010f140a */
[C---:B------:R-:W-:Y:S02]  /*1c5b0*/  IADD3 R10, R210.reuse, 0x18, RZ ;  /* 0x00000018d20a7810 */ /* 0x040fe40007ffe0ff */
[----:B------:R-:W-:Y:S01]  /*1c5c0*/  IADD3 R8, R210, 0x20, RZ ;  /* 0x00000020d2087810 */ /* 0x000fe20007ffe0ff */
[----:B------:R2:W-:Y:S01]  /*1c5d0*/  @!P0 ST.E.64 [R2.64], R140 ;  /* 0x0000008c02008985 */ /* 0x0005e2000c101b06 */
[----:B------:R-:W-:Y:S02]  /*1c5e0*/  SHF.R.S32.HI R10, RZ, 0x1f, R10 ;  /* 0x0000001fff0a7819 */ /* 0x000fe4000001140a */
[----:B------:R-:W-:Y:S02]  /*1c5f0*/  SHF.R.S32.HI R8, RZ, 0x1f, R8 ;  /* 0x0000001fff087819 */ /* 0x000fe40000011408 */
[----:B------:R-:W-:-:S02]  /*1c600*/  ISETP.GE.AND P2, PT, R250, c[0x0][0x3c8], PT ;  /* 0x0000f200fa007a0c */ /* 0x000fc40003f46270 */
[----:B----4-:R-:W-:-:S04]  /*1c610*/  @!P5 LEA R6, P1, R9, R0, 0x2 ;  /* 0x000000000906d211 */ /* 0x010fc800078210ff */
[----:B------:R-:W-:Y:S02]  /*1c620*/  @!P5 LEA.HI.X R7, R9, R4, R10, 0x2, P1 ;  /* 0x000000040907d211 */ /* 0x000fe400008f140a */
[----:B------:R-:W-:-:S03]  /*1c630*/  @!P6 LEA R10, P1, R252, R0, 0x2 ;  /* 0x00000000fc0ae211 */ /* 0x000fc600078210ff */
[----:B------:R4:W-:Y:S01]  /*1c640*/  @!P5 ST.E.64 [R6.64], R144 ;  /* 0x000000900600d985 */ /* 0x0009e2000c101b06 */
[----:B--2---:R-:W-:-:S04]  /*1c650*/  @!P4 LEA R2, P0, R5, R0, 0x2 ;  /* 0x000000000502c211 */ /* 0x004fc800078010ff */
[----:B------:R-:W-:Y:S02]  /*1c660*/  @!P4 LEA.HI.X R3, R5, R4, R8, 0x2, P0 ;  /* 0x000000040503c211 */ /* 0x000fe400000f1408 */
[----:B------:R-:W-:Y:S02]  /*1c670*/  SHF.R.S32.HI R5, RZ, 0x1f, R252 ;  /* 0x0000001fff057819 */ /* 0x000fe400000114fc */
[----:B------:R-:W-:Y:S01]  /*1c680*/  @!P3 LEA R8, P0, R251, R0, 0x2 ;  /* 0x00000000fb08b211 */ /* 0x000fe200078010ff */
[----:B------:R2:W-:Y:S01]  /*1c690*/  @!P4 ST.E.64 [R2.64], R148 ;  /* 0x000000940200c985 */ /* 0x0005e2000c101b06 */
[----:B------:R-:W-:Y:S02]  /*1c6a0*/  @!P6 LEA.HI.X R11, R252, R4, R5, 0x2, P1 ;  /* 0x00000004fc0be211 */ /* 0x000fe400008f1405 */
[----:B------:R-:W-:Y:S02]  /*1c6b0*/  ISETP.GE.AND P1, PT, R246, c[0x0][0x3c8], PT ;  /* 0x0000f200f6007a0c */ /* 0x000fe40003f26270 */
[----:B------:R-:W-:Y:S01]  /*1c6c0*/  SHF.R.S32.HI R5, RZ, 0x1f, R250 ;  /* 0x0000001fff057819 */ /* 0x000fe200000114fa */
[----:B------:R5:W-:Y:S01]  /*1c6d0*/  @!P6 ST.E.64 [R10.64], R152 ;  /* 0x000000980a00e985 */ /* 0x000be2000c101b06 */
[----:B------:R-:W-:-:S02]  /*1c6e0*/  ISETP.GE.AND P6, PT, R249, c[0x0][0x3c8], PT ;  /* 0x0000f200f9007a0c */ /* 0x000fc40003fc6270 */
[C---:B----4-:R-:W-:Y:S02]  /*1c6f0*/  @!P2 LEA R6, P4, R250.reuse, R0, 0x2 ;  /* 0x00000000fa06a211 */ /* 0x050fe400078810ff */
[-C--:B------:R-:W-:Y:S02]  /*1c700*/  @!P3 LEA.HI.X R9, R251, R4.reuse, R12, 0x2, P0 ;  /* 0x00000004fb09b211 */ /* 0x080fe400000f140c */
[----:B------:R-:W-:Y:S02]  /*1c710*/  @!P2 LEA.HI.X R7, R250, R4, R5, 0x2, P4 ;  /* 0x00000004fa07a211 */ /* 0x000fe400020f1405 */
[C---:B------:R-:W-:Y:S01]  /*1c720*/  IADD3 R5, R210.reuse, 0x58, RZ ;  /* 0x00000058d2057810 */ /* 0x040fe20007ffe0ff */
[----:B------:R4:W-:Y:S01]  /*1c730*/  @!P3 ST.E.64 [R8.64], R28 ;  /* 0x0000001c0800b985 */ /* 0x0009e2000c101b06 */
[----:B------:R-:W-:Y:S02]  /*1c740*/  SHF.R.S32.HI R12, RZ, 0x1f, R249 ;  /* 0x0000001fff0c7819 */ /* 0x000fe400000114f9 */
[----:B------:R-:W-:Y:S01]  /*1c750*/  ISETP.GE.AND P3, PT, R5, c[0x0][0x3c8], PT ;  /* 0x0000f20005007a0c */ /* 0x000fe20003f66270 */
[----:B------:R1:W-:Y:S01]  /*1c760*/  @!P2 ST.E.64 [R6.64], R24 ;  /* 0x000000180600a985 */ /* 0x0003e2000c101b06 */
[----:B--2---:R-:W-:-:S02]  /*1c770*/  IADD3 R2, R210, 0x50, RZ ;  /* 0x00000050d2027810 */ /* 0x004fc40007ffe0ff */
[----:B------:R-:W-:Y:S02]  /*1c780*/  IADD3 R3, R210, 0x60, RZ ;  /* 0x00000060d2037810 */ /* 0x000fe40007ffe0ff */
[----:B------:R-:W-:Y:S02]  /*1c790*/  ISETP.GE.AND P5, PT, R2, c[0x0][0x3c8], PT ;  /* 0x0000f20002007a0c */ /* 0x000fe40003fa6270 */
[----:B------:R-:W-:Y:S02]  /*1c7a0*/  ISETP.GE.AND P4, PT, R3, c[0x0][0x3c8], PT ;  /* 0x0000f20003007a0c */ /* 0x000fe40003f86270 */
[----:B-----5:R-:W-:Y:S02]  /*1c7b0*/  SHF.R.S32.HI R11, RZ, 0x1f, R2 ;  /* 0x0000001fff0b7819 */ /* 0x020fe40000011402 */
[----:B----4-:R-:W-:Y:S02]  /*1c7c0*/  @!P6 LEA R8, P0, R249, R0, 0x2 ;  /* 0x00000000f908e211 */ /* 0x010fe400078010ff */
[----:B-1----:R-:W-:-:S02]  /*1c7d0*/  SHF.R.S32.HI R7, RZ, 0x1f, R246 ;  /* 0x0000001fff077819 */ /* 0x002fc400000114f6 */
[C---:B------:R-:W-:Y:S02]  /*1c7e0*/  @!P1 LEA R6, P2, R246.reuse, R0, 0x2 ;  /* 0x00000000f6069211 */ /* 0x040fe400078410ff */
[-C--:B------:R-:W-:Y:S02]  /*1c7f0*/  @!P6 LEA.HI.X R9, R249, R4.reuse, R12, 0x2, P0 ;  /* 0x00000004f909e211 */ /* 0x080fe400000f140c */
[----:B------:R-:W-:Y:S02]  /*1c800*/  @!P1 LEA.HI.X R7, R246, R4, R7, 0x2, P2 ;  /* 0x00000004f6079211 */ /* 0x000fe400010f1407 */
[C---:B------:R-:W-:Y:S01]  /*1c810*/  @!P5 LEA R10, P0, R2.reuse, R0, 0x2 ;  /* 0x00000000020ad211 */ /* 0x040fe200078010ff */
[----:B------:R1:W-:Y:S03]  /*1c820*/  @!P6 ST.E.64 [R8.64], R36 ;  /* 0x000000240800e985 */ /* 0x0003e6000c101b06 */
[----:B------:R-:W-:Y:S01]  /*1c830*/  @!P5 LEA.HI.X R11, R2, R4, R11, 0x2, P0 ;  /* 0x00000004020bd211 */ /* 0x000fe200000f140b */
[----:B------:R2:W-:Y:S01]  /*1c840*/  @!P1 ST.E.64 [R6.64], R32 ;  /* 0x0000002006009985 */ /* 0x0005e2000c101b06 */
[----:B------:R-:W-:-:S02]  /*1c850*/  @!P4 LEA R12, P0, R3, R0, 0x2 ;  /* 0x00000000030cc211 */ /* 0x000fc400078010ff */
[----:B------:R-:W-:Y:S01]  /*1c860*/  IADD3 R2, R210, 0x70, RZ ;  /* 0x00000070d2027810 */ /* 0x000fe20007ffe0ff */
[----:B------:R4:W-:Y:S03]  /*1c870*/  @!P5 ST.E.64 [R10.64], R44 ;  /* 0x0000002c0a00d985 */ /* 0x0009e6000c101b06 */
[----:B------:R-:W-:Y:S02]  /*1c880*/  ISETP.GE.AND P6, PT, R2, c[0x0][0x3c8], PT ;  /* 0x0000f20002007a0c */ /* 0x000fe40003fc6270 */
[----:B-1----:R-:W-:Y:S02]  /*1c890*/  SHF.R.S32.HI R9, RZ, 0x1f, R5 ;  /* 0x0000001fff097819 */ /* 0x002fe40000011405 */
[----:B------:R-:W-:Y:S02]  /*1c8a0*/  @!P3 LEA R8, P1, R5, R0, 0x2 ;  /* 0x000000000508b211 */ /* 0x000fe400078210ff */
[----:B--2---:R-:W-:-:S02]  /*1c8b0*/  IADD3 R6, R210, 0x68, RZ ;  /* 0x00000068d2067810 */ /* 0x004fc40007ffe0ff */
[----:B------:R-:W-:Y:S02]  /*1c8c0*/  SHF.R.S32.HI R7, RZ, 0x1f, R3 ;  /* 0x0000001fff077819 */ /* 0x000fe40000011403 */
[----:B------:R-:W-:Y:S02]  /*1c8d0*/  ISETP.GE.AND P2, PT, R6, c[0x0][0x3c8], PT ;  /* 0x0000f20006007a0c */ /* 0x000fe40003f46270 */
[-C--:B------:R-:W-:Y:S02]  /*1c8e0*/  @!P3 LEA.HI.X R9, R5, R4.reuse, R9, 0x2, P1 ;  /* 0x000000040509b211 */ /* 0x080fe400008f1409 */
[----:B------:R-:W-:Y:S02]  /*1c8f0*/  @!P4 LEA.HI.X R13, R3, R4, R7, 0x2, P0 ;  /* 0x00000004030dc211 */ /* 0x000fe400000f1407 */
[C---:B------:R-:W-:Y:S01]  /*1c900*/  IADD3 R7, R210.reuse, 0x78, RZ ;  /* 0x00000078d2077810 */ /* 0x040fe20007ffe0ff */
[----:B------:R1:W-:Y:S01]  /*1c910*/  @!P3 ST.E.64 [R8.64], R40 ;  /* 0x000000280800b985 */ /* 0x0003e2000c101b06 */
[----:B------:R-:W-:-:S02]  /*1c920*/  IADD3 R5, R210, 0x80, RZ ;  /* 0x00000080d2057810 */ /* 0x000fc40007ffe0ff */
[----:B------:R-:W-:Y:S01]  /*1c930*/  ISETP.GE.AND P3, PT, R7, c[0x0][0x3c8], PT ;  /* 0x0000f20007007a0c */ /* 0x000fe20003f66270 */
[----:B------:R2:W-:Y:S01]  /*1c940*/  @!P4 ST.E.64 [R12.64], R52 ;  /* 0x000000340c00c985 */ /* 0x0005e2000c101b06 */
[----:B------:R-:W-:Y:S02]  /*1c950*/  SHF.R.S32.HI R3, RZ, 0x1f, R6 ;  /* 0x0000001fff037819 */ /* 0x000fe40000011406 */
[----:B------:R-:W-:Y:S02]  /*1c960*/  ISETP.GE.AND P5, PT, R5, c[0x0][0x3c8], PT ;  /* 0x0000f20005007a0c */ /* 0x000fe40003fa6270 */
[----:B----4-:R-:W-:Y:S02]  /*1c970*/  SHF.R.S32.HI R11, RZ, 0x1f, R2 ;  /* 0x0000001fff0b7819 */ /* 0x010fe40000011402 */
[----:B------:R-:W-:-:S04]  /*1c980*/  @!P6 LEA R10, P0, R2, R0, 0x2 ;  /* 0x00000000020ae211 */ /* 0x000fc800078010ff */
[----:B------:R-:W-:Y:S02]  /*1c990*/  @!P6 LEA.HI.X R11, R2, R4, R11, 0x2, P0 ;  /* 0x00000004020be211 */ /* 0x000fe400000f140b */
[----:B------:R-:W-:-:S04]  /*1c9a0*/  IADD3 R2, R210, 0x90, RZ ;  /* 0x00000090d2027810 */ /* 0x000fc80007ffe0ff */
[----:B------:R-:W-:Y:S02]  /*1c9b0*/  ISETP.GE.AND P4, PT, R2, c[0x0][0x3c8], PT ;  /* 0x0000f20002007a0c */ /* 0x000fe40003f86270 */
[----:B-1----:R-:W-:-:S04]  /*1c9c0*/  @!P2 LEA R8, P1, R6, R0, 0x2 ;  /* 0x000000000608a211 */ /* 0x002fc800078210ff */
[----:B------:R-:W-:Y:S02]  /*1c9d0*/  @!P2 LEA.HI.X R9, R6, R4, R3, 0x2, P1 ;  /* 0x000000040609a211 */ /* 0x000fe400008f1403 */
[----:B------:R-:W-:Y:S02]  /*1c9e0*/  IADD3 R3, R210, 0x88, RZ ;  /* 0x00000088d2037810 */ /* 0x000fe40007ffe0ff */
[-C--:B------:R-:W-:Y:S01]  /*1c9f0*/  @!P3 LEA R6, P1, R7, R0.reuse, 0x2 ;  /* 0x000000000706b211 */ /* 0x080fe200078210ff */
[----:B------:R1:W-:Y:S01]  /*1ca00*/  @!P2 ST.E.64 [R8.64], R48 ;  /* 0x000000300800a985 */ /* 0x0003e2000c101b06 */
[----:B------:R-:W-:Y:S02]  /*1ca10*/  ISETP.GE.AND P2, PT, R3, c[0x0][0x3c8], PT ;  /* 0x0000f20003007a0c */ /* 0x000fe40003f46270 */
[----:B--2---:R-:W-:Y:S01]  /*1ca20*/  @!P5 LEA R12, P0, R5, R0, 0x2 ;  /* 0x00000000050cd211 */ /* 0x004fe200078010ff */
[----:B------:R2:W-:Y:S01]  /*1ca30*/  @!P6 ST.E.64 [R10.64], R60 ;  /* 0x0000003c0a00e985 */ /* 0x0005e2000c101b06 */
[----:B-1----:R-:W-:-:S02]  /*1ca40*/  SHF.R.S32.HI R9, RZ, 0x1f, R7 ;  /* 0x0000001fff097819 */ /* 0x002fc40000011407 */
[----:B------:R-:W-:Y:S02]  /*1ca50*/  SHF.R.S32.HI R8, RZ, 0x1f, R5 ;  /* 0x0000001fff087819 */ /* 0x000fe40000011405 */
[-C--:B------:R-:W-:Y:S02]  /*1ca60*/  @!P3 LEA.HI.X R7, R7, R4.reuse, R9, 0x2, P1 ;  /* 0x000000040707b211 */ /* 0x080fe400008f1409 */
[----:B------:R-:W-:Y:S02]  /*1ca70*/  @!P5 LEA.HI.X R13, R5, R4, R8, 0x2, P0 ;  /* 0x00000004050dd211 */ /* 0x000fe400000f1408 */
[----:B------:R-:W-:Y:S01]  /*1ca80*/  IADD3 R5, R210, 0xa0, RZ ;  /* 0x000000a0d2057810 */ /* 0x000fe20007ffe0ff */
[----:B------:R1:W-:Y:S01]  /*1ca90*/  @!P3 ST.E.64 [R6.64], R56 ;  /* 0x000000380600b985 */ /* 0x0003e2000c101b06 */
[----:B------:R-:W-:Y:S02]  /*1caa0*/  SHF.R.S32.HI R9, RZ, 0x1f, R3 ;  /* 0x0000001fff097819 */ /* 0x000fe40000011403 */
[----:B------:R-:W-:Y:S01]  /*1cab0*/  @!P2 LEA R8, P1, R3, R0, 0x2 ;  /* 0x000000000308a211 */ /* 0x000fe200078210ff */
[----:B------:R4:W-:Y:S01]  /*1cac0*/  @!P5 ST.E.64 [R12.64], R68 ;  /* 0x000000440c00d985 */ /* 0x0009e2000c101b06 */
[----:B------:R-:W-:-:S02]  /*1cad0*/  ISETP.GE.AND P5, PT, R5, c[0x0][0x3c8], PT ;  /* 0x0000f20005007a0c */ /* 0x000fc40003fa6270 */
[----:B--2---:R-:W-:Y:S02]  /*1cae0*/  @!P4 LEA R10, P0, R2, R0, 0x2 ;  /* 0x00000000020ac211 */ /* 0x004fe400078010ff */
[----:B------:R-:W-:Y:S02]  /*1caf0*/  @!P2 LEA.HI.X R9, R3, R4, R9, 0x2, P1 ;  /* 0x000000040309a211 */ /* 0x000fe400008f1409 */
[----:B------:R-:W-:-:S03]  /*1cb00*/  IADD3 R3, R210, 0xa8, RZ ;  /* 0x000000a8d2037810 */ /* 0x000fc60007ffe0ff */
[----:B------:R2:W-:Y:S01]  /*1cb10*/  @!P2 ST.E.64 [R8.64], R64 ;  /* 0x000000400800a985 */ /* 0x0005e2000c101b06 */
[----:B------:R-:W-:Y:S02]  /*1cb20*/  ISETP.GE.AND P2, PT, R3, c[0x0][0x3c8], PT ;  /* 0x0000f20003007a0c */ /* 0x000fe40003f46270 */
[----:B-1----:R-:W-:Y:S02]  /*1cb30*/  IADD3 R6, R210, 0x98, RZ ;  /* 0x00000098d2067810 */ /* 0x002fe40007ffe0ff */
[----:B------:R-:W-:Y:S02]  /*1cb40*/  SHF.R.S32.HI R7, RZ, 0x1f, R2 ;  /* 0x0000001fff077819 */ /* 0x000fe40000011402 */
[----:B------:R-:W-:Y:S02]  /*1cb50*/  ISETP.GE.AND P3, PT, R6, c[0x0][0x3c8], PT ;  /* 0x0000f20006007a0c */ /* 0x000fe40003f66270 */
[----:B------:R-:W-:Y:S02]  /*1cb60*/  @!P4 LEA.HI.X R11, R2, R4, R7, 0x2, P0 ;  /* 0x00000004020bc211 */ /* 0x000fe400000f1407 */
[----:B------:R-:W-:-:S02]  /*1cb70*/  IADD3 R2, R210, 0xb0, RZ ;  /* 0x000000b0d2027810 */ /* 0x000fc40007ffe0ff */
[----:B------:R-:W-:Y:S01]  /*1cb80*/  SHF.R.S32.HI R7, RZ, 0x1f, R5 ;  /* 0x0000001fff077819 */ /* 0x000fe20000011405 */
[----:B------:R1:W-:Y:S01]  /*1cb90*/  @!P4 ST.E.64 [R10.64], R76 ;  /* 0x0000004c0a00c985 */ /* 0x0003e2000c101b06 */
[CC--:B----4-:R-:W-:Y:S02]  /*1cba0*/  @!P5 LEA R12, P0, R5.reuse, R0.reuse, 0x2 ;  /* 0x00000000050cd211 */ /* 0x0d0fe400078010ff */
[----:B--2---:R-:W-:Y:S02]  /*1cbb0*/  SHF.R.S32.HI R9, RZ, 0x1f, R6 ;  /* 0x0000001fff097819 */ /* 0x004fe40000011406 */
[----:B------:R-:W-:Y:S02]  /*1cbc0*/  ISETP.GE.AND P6, PT, R2, c[0x0][0x3c8], PT ;  /* 0x0000f20002007a0c */ /* 0x000fe40003fc6270 */
[----:B------:R-:W-:Y:S02]  /*1cbd0*/  @!P3 LEA R8, P1, R6, R0, 0x2 ;  /* 0x000000000608b211 */ /* 0x000fe400078210ff */
[----:B------:R-:W-:-:S02]  /*1cbe0*/  @!P5 LEA.HI.X R13, R5, R4, R7, 0x2, P0 ;  /* 0x00000004050dd211 */ /* 0x000fc400000f1407 */
[----:B------:R-:W-:Y:S02]  /*1cbf0*/  @!P3 LEA.HI.X R9, R6, R4, R9, 0x2, P1 ;  /* 0x000000040609b211 */ /* 0x000fe400008f1409 */
[C---:B------:R-:W-:Y:S02]  /*1cc00*/  IADD3 R6, R210.reuse, 0xb8, RZ ;  /* 0x000000b8d2067810 */ /* 0x040fe40007ffe0ff */
[----:B------:R-:W-:Y:S01]  /*1cc10*/  IADD3 R5, R210, 0xc0, RZ ;  /* 0x000000c0d2057810 */ /* 0x000fe20007ffe0ff */
[----:B------:R2:W-:Y:S01]  /*1cc20*/  @!P3 ST.E.64 [R8.64], R72 ;  /* 0x000000480800b985 */ /* 0x0005e2000c101b06 */
[----:B------:R-:W-:Y:S02]  /*1cc30*/  ISETP.GE.AND P3, PT, R6, c[0x0][0x3c8], PT ;  /* 0x0000f20006007a0c */ /* 0x000fe40003f66270 */
[----:B------:R-:W-:Y:S01]  /*1cc40*/  ISETP.GE.AND P4, PT, R5, c[0x0][0x3c8], PT ;  /* 0x0000f20005007a0c */ /* 0x000fe20003f86270 */
[----:B------:R4:W-:Y:S01]  /*1cc50*/  @!P5 ST.E.64 [R12.64], R84 ;  /* 0x000000540c00d985 */ /* 0x0009e2000c101b06 */
[----:B------:R-:W-:-:S02]  /*1cc60*/  SHF.R.S32.HI R7, RZ, 0x1f, R2 ;  /* 0x0000001fff077819 */ /* 0x000fc40000011402 */
[----:B-1----:R-:W-:-:S04]  /*1cc70*/  @!P6 LEA R10, P0, R2, R0, 0x2 ;  /* 0x00000000020ae211 */ /* 0x002fc800078010ff */
[----:B------:R-:W-:Y:S02]  /*1cc80*/  @!P6 LEA.HI.X R11, R2, R4, R7, 0x2, P0 ;  /* 0x00000004020be211 */ /* 0x000fe400000f1407 */
[----:B------:R-:W-:Y:S02]  /*1cc90*/  IADD3 R2, R210, 0xd0, RZ ;  /* 0x000000d0d2027810 */ /* 0x000fe40007ffe0ff */
[----:B------:R-:W-:Y:S02]  /*1cca0*/  SHF.R.S32.HI R7, RZ, 0x1f, R5 ;  /* 0x0000001fff077819 */ /* 0x000fe40000011405 */
[----:B------:R-:W-:Y:S02]  /*1ccb0*/  ISETP.GE.AND P5, PT, R2, c[0x0][0x3c8], PT ;  /* 0x0000f20002007a0c */ /* 0x000fe40003fa6270 */
[----:B--2---:R-:W-:Y:S02]  /*1ccc0*/  SHF.R.S32.HI R9, RZ, 0x1f, R3 ;  /* 0x0000001fff097819 */ /* 0x004fe40000011403 */
[----:B------:R-:W-:-:S02]  /*1ccd0*/  @!P2 LEA R8, P1, R3, R0, 0x2 ;  /* 0x000000000308a211 */ /* 0x000fc400078210ff */
[----:B----4-:R-:W-:Y:S02]  /*1cce0*/  @!P4 LEA R12, P0, R5, R0, 0x2 ;  /* 0x00000000050cc211 */ /* 0x010fe400078010ff */
[-C--:B------:R-:W-:Y:S02]  /*1ccf0*/  @!P2 LEA.HI.X R9, R3, R4.reuse, R9, 0x2, P1 ;  /* 0x000000040309a211 */ /* 0x080fe400008f1409 */
[C---:B------:R-:W-:Y:S02]  /*1cd00*/  IADD3 R3, R210.reuse, 0xc8, RZ ;  /* 0x000000c8d2037810 */ /* 0x040fe40007ffe0ff */
[----:B------:R-:W-:Y:S01]  /*1cd10*/  @!P4 LEA.HI.X R13, R5, R4, R7, 0x2, P0 ;  /* 0x00000004050dc211 */ /* 0x000fe200000f1407 */
[----:B------:R1:W-:Y:S01]  /*1cd20*/  @!P2 ST.E.64 [R8.64], R80 ;  /* 0x000000500800a985 */ /* 0x0003e2000c101b06 */
[----:B------:R-:W-:Y:S02]  /*1cd30*/  ISETP.GE.AND P2, PT, R3, c[0x0][0x3c8], PT ;  /* 0x0000f20003007a0c */ /* 0x000fe40003f46270 */
[----:B------:R-:W-:Y:S01]  /*1cd40*/  IADD3 R7, R210, 0xe0, RZ ;  /* 0x000000e0d2077810 */ /* 0x000fe20007ffe0ff */
[----:B------:R2:W-:Y:S01]  /*1cd50*/  @!P6 ST.E.64 [R10.64], R92 ;  /* 0x0000005c0a00e985 */ /* 0x0005e2000c101b06 */
[----:B------:R-:W-:-:S02]  /*1cd60*/  SHF.R.S32.HI R5, RZ, 0x1f, R2 ;  /* 0x0000001fff057819 */ /* 0x000fc40000011402 */
[----:B------:R-:W-:Y:S02]  /*1cd70*/  ISETP.GE.AND P6, PT, R7, c[0x0][0x3c8], PT ;  /* 0x0000f20007007a0c */ /* 0x000fe40003fc6270 */
[----:B-1----:R-:W-:Y:S02]  /*1cd80*/  SHF.R.S32.HI R9, RZ, 0x1f, R6 ;  /* 0x0000001fff097819 */ /* 0x002fe40000011406 */
[-C--:B------:R-:W-:Y:S02]  /*1cd90*/  @!P3 LEA R8, P1, R6, R0.reuse, 0x2 ;  /* 0x000000000608b211 */ /* 0x080fe400078210ff */
[----:B--2---:R-:W-:Y:S02]  /*1cda0*/  @!P5 LEA R10, P0, R2, R0, 0x2 ;  /* 0x00000000020ad211 */ /* 0x004fe400078010ff */
[----:B------:R-:W-:Y:S02]  /*1cdb0*/  @!P3 LEA.HI.X R9, R6, R4, R9, 0x2, P1 ;  /* 0x000000040609b211 */ /* 0x000fe400008f1409 */
[----:B------:R-:W-:-:S02]  /*1cdc0*/  IADD3 R6, R210, 0xd8, RZ ;  /* 0x000000d8d2067810 */ /* 0x000fc40007ffe0ff */
[----:B------:R-:W-:Y:S01]  /*1cdd0*/  @!P5 LEA.HI.X R11, R2, R4, R5, 0x2, P0 ;  /* 0x00000004020bd211 */ /* 0x000fe200000f1405 */
[----:B------:R1:W-:Y:S01]  /*1cde0*/  @!P3 ST.E.64 [R8.64], R88 ;  /* 0x000000580800b985 */ /* 0x0003e2000c101b06 */
[----:B------:R-:W-:Y:S02]  /*1cdf0*/  IADD3 R5, R210, 0xe8, RZ ;  /* 0x000000e8d2057810 */ /* 0x000fe40007ffe0ff */
[----:B------:R-:W-:Y:S01]  /*1ce00*/  SHF.R.S32.HI R2, RZ, 0x1f, R6 ;  /* 0x0000001fff027819 */ /* 0x000fe20000011406 */
[----:B------:R2:W-:Y:S01]  /*1ce10*/  @!P4 ST.E.64 [R12.64], R100 ;  /* 0x000000640c00c985 */ /* 0x0005e2000c101b06 */
[----:B------:R-:W-:Y:S02]  /*1ce20*/  ISETP.GE.AND P4, PT, R6, c[0x0][0x3c8], PT ;  /* 0x0000f20006007a0c */ /* 0x000fe40003f86270 */
[----:B------:R-:W-:Y:S02]  /*1ce30*/  ISETP.GE.AND P3, PT, R5, c[0x0][0x3c8], PT ;  /* 0x0000f20005007a0c */ /* 0x000fe40003f66270 */
[----:B-1----:R-:W-:-:S02]  /*1ce40*/  SHF.R.S32.HI R9, RZ, 0x1f, R3 ;  /* 0x0000001fff097819 */ /* 0x002fc40000011403 */
[-C--:B------:R-:W-:Y:S02]  /*1ce50*/  @!P2 LEA R8, P1, R3, R0.reuse, 0x2 ;  /* 0x000000000308a211 */ /* 0x080fe400078210ff */
[----:B--2---:R-:W-:Y:S02]  /*1ce60*/  @!P6 LEA R12, P0, R7, R0, 0x2 ;  /* 0x00000000070ce211 */ /* 0x004fe400078010ff */
[----:B------:R-:W-:-:S03]  /*1ce70*/  @!P2 LEA.HI.X R9, R3, R4, R9, 0x2, P1 ;  /* 0x000000040309a211 */ /* 0x000fc600008f1409 */
[----:B------:R-:W-:Y:S02]  /*1ce80*/  @!P4 LEA R14, P1, R6, R0, 0x2 ;  /* 0x00000000060ec211 */ /* 0x000fe400078210ff */
[----:B------:R-:W-:Y:S01]  /*1ce90*/  IADD3 R3, R210, 0xf0, RZ ;  /* 0x000000f0d2037810 */ /* 0x000fe20007ffe0ff */
[----:B------:R1:W-:Y:S01]  /*1cea0*/  @!P2 ST.E.64 [R8.64], R96 ;  /* 0x000000600800a985 */ /* 0x0003e2000c101b06 */
[----:B------:R-:W-:Y:S02]  /*1ceb0*/  @!P4 LEA.HI.X R15, R6, R4, R2, 0x2, P1 ;  /* 0x00000004060fc211 */ /* 0x000fe400008f1402 */
[----:B------:R-:W-:Y:S01]  /*1cec0*/  ISETP.GE.AND P2, PT, R3, c[0x0][0x3c8], PT ;  /* 0x0000f20003007a0c */ /* 0x000fe20003f46270 */
[----:B------:R2:W-:Y:S01]  /*1ced0*/  @!P5 ST.E.64 [R10.64], R162 ;  /* 0x000000a20a00d985 */ /* 0x0005e2000c101b06 */
        /* <DEDUP_REMOVED lines=18> */
.L_x_751:
[----:B------:R-:W-:Y:S05]  /*1d000*/  BSYNC B0 ;  /* 0x0000000000007941 */ /* 0x000fea0003800000 */
.L_x_750:
[----:B------:R-:W-:Y:S05]  /*1d010*/  BRA.DIV ~URZ, `(.L_x_752) ;  /* 0x000036b27f007947 */ /* 0x000fea000b800000 */
[----:B--2---:R2:W1:Y:S04]  /*1d020*/  SHFL.IDX PT, R4, R16, 0x1, 0x1c1f ;  /* 0x003c1f0010047f89 */ /* 0x00446800000e0000 */
[----:B----4-:R2:W4:Y:S02]  /*1d030*/  SHFL.IDX PT, R0, R17, 0x1, 0x1c1f ;  /* 0x003c1f0011007f89 */ /* 0x01052400000e0000 */
.L_x_810:
[----:B------:R-:W-:-:S13]  /*1d040*/  LOP3.LUT P0, RZ, R215, 0x2, RZ, 0xc0, !PT ;  /* 0x00000002d7ff7812 */ /* 0x000fda000780c0ff */
[----:B------:R-:W-:Y:S05]  /*1d050*/  @P0 BRA `(.L_x_747) ;  /* 0x0000198000000947 */ /* 0x000fea0003800000 */
[C---:B------:R-:W-:Y:S02]  /*1d060*/  ISETP.GE.AND P0, PT, R210.reuse, c[0x0][0x3c8], PT ;  /* 0x0000f200d2007a0c */ /* 0x040fe40003f06270 */
[C---:B------:R-:W-:Y:S02]  /*1d070*/  IADD3 R9, R210.reuse, 0x8, RZ ;  /* 0x00000008d2097810 */ /* 0x040fe40007ffe0ff */
[C---:B------:R-:W-:Y:S02]  /*1d080*/  IADD3 R5, R210.reuse, 0x10, RZ ;  /* 0x00000010d2057810 */ /* 0x040fe40007ffe0ff */
[----:B------:R-:W-:Y:S02]  /*1d090*/  ISETP.GE.AND P3, PT, R9, c[0x0][0x3c8], PT ;  /* 0x0000f20009007a0c */ /* 0x000fe40003f66270 */
[----:B------:R-:W-:Y:S02]  /*1d0a0*/  ISETP.GE.AND P5, PT, R5, c[0x0][0x3c8], PT ;  /* 0x0000f20005007a0c */ /* 0x000fe40003fa6270 */
[----:B------:R-:W-:-:S02]  /*1d0b0*/  IADD3 R12, R210, 0x18, RZ ;  /* 0x00000018d20c7810 */ /* 0x000fc40007ffe0ff */
[----:B------:R-:W-:Y:S02]  /*1d0c0*/  SHF.R.S32.HI R6, RZ, 0x1f, R210 ;  /* 0x0000001fff067819 */ /* 0x000fe400000114d2 */
[C---:B----4-:R-:W-:Y:S02]  /*1d0d0*/  @!P0 LEA R2, P1, R210.reuse, R0, 0x2 ;  /* 0x00000000d2028211 */ /* 0x050fe400078210ff */
[----:B------:R-:W-:Y:S02]  /*1d0e0*/  IADD3 R11, R210, 0x8, RZ ;  /* 0x00000008d20b7810 */ /* 0x000fe40007ffe0ff */
[----:B------:R-:W-:Y:S02]  /*1d0f0*/  ISETP.GE.AND P2, PT, R12, c[0x0][0x3c8], PT ;  /* 0x0000f2000c007a0c */ /* 0x000fe40003f46270 */
[C---:B------:R-:W-:Y:S02]  /*1d100*/  IADD3 R10, R210.reuse, 0x20, RZ ;  /* 0x00000020d20a7810 */ /* 0x040fe40007ffe0ff */
[----:B-1----:R-:W-:-:S02]  /*1d110*/  @!P0 LEA.HI.X R3, R210, R4, R6, 0x2, P1 ;  /* 0x00000004d2038211 */ /* 0x002fc400008f1406 */
[C---:B------:R-:W-:Y:S02]  /*1d120*/  @!P3 LEA R6, P6, R9.reuse, R0, 0x2 ;  /* 0x000000000906b211 */ /* 0x040fe400078c10ff */
[----:B------:R-:W-:Y:S01]  /*1d130*/  SHF.R.S32.HI R11, RZ, 0x1f, R11 ;  /* 0x0000001fff0b7819 */ /* 0x000fe2000001140b */
[----:B------:R1:W-:Y:S01]  /*1d140*/  @!P0 ST.E.64 [R2.64], R108 ;  /* 0x0000006c02008985 */ /* 0x0003e2000c101b06 */
[----:B------:R-:W-:Y:S02]  /*1d150*/  IADD3 R8, R210, 0x10, RZ ;  /* 0x00000010d2087810 */ /* 0x000fe40007ffe0ff */
[----:B------:R-:W-:Y:S02]  /*1d160*/  ISETP.GE.AND P1, PT, R10, c[0x0][0x3c8], PT ;  /* 0x0000f2000a007a0c */ /* 0x000fe40003f26270 */
[----:B------:R-:W-:Y:S02]  /*1d170*/  @!P3 LEA.HI.X R7, R9, R4, R11, 0x2, P6 ;  /* 0x000000040907b211 */ /* 0x000fe400030f140b */
[----:B------:R-:W-:-:S02]  /*1d180*/  SHF.R.S32.HI R8, RZ, 0x1f, R8 ;  /* 0x0000001fff087819 */ /* 0x000fc40000011408 */
[----:B------:R-:W-:Y:S01]  /*1d190*/  ISETP.GE.AND P0, PT, R252, c[0x0][0x3c8], PT ;  /* 0x0000f200fc007a0c */ /* 0x000fe20003f06270 */
[----:B------:R4:W-:Y:S01]  /*1d1a0*/  @!P3 ST.E.64 [R6.64], R116 ;  /* 0x000000740600b985 */ /* 0x0009e2000c101b06 */
[C---:B------:R-:W-:Y:S02]  /*1d1b0*/  IADD3 R13, R210.reuse, 0x18, RZ ;  /* 0x00000018d20d7810 */ /* 0x040fe40007ffe0ff */
[----:B------:R-:W-:Y:S02]  /*1d1c0*/  IADD3 R11, R210, 0x20, RZ ;  /* 0x00000020d20b7810 */ /* 0x000fe40007ffe0ff */
[----:B------:R-:W-:Y:S02]  /*1d1d0*/  SHF.R.S32.HI R13, RZ, 0x1f, R13 ;  /* 0x0000001fff0d7819 */ /* 0x000fe4000001140d */
[----:B------:R-:W-:Y:S02]  /*1d1e0*/  SHF.R.S32.HI R11, RZ, 0x1f, R11 ;  /* 0x0000001fff0b7819 */ /* 0x000fe4000001140b */
[----:B-1----:R-:W-:-:S04]  /*1d1f0*/  @!P5 LEA R2, P4, R5, R0, 0x2 ;  /* 0x000000000502d211 */ /* 0x002fc800078810ff */
[----:B------:R-:W-:Y:S02]  /*1d200*/  @!P5 LEA.HI.X R3, R5, R4, R8, 0x2, P4 ;  /* 0x000000040503d211 */ /* 0x000fe400020f1408 */
[C---:B------:R-:W-:Y:S02]  /*1d210*/  @!P2 LEA R8, P3, R12.reuse, R0, 0x2 ;  /* 0x000000000c08a211 */ /* 0x040fe400078610ff */
[----:B------:R-:W-:Y:S01]  /*1d220*/  ISETP.GE.AND P4, PT, R251, c[0x0][0x3c8], PT ;  /* 0x0000f200fb007a0c */ /* 0x000fe20003f86270 */
[----:B------:R1:W-:Y:S01]  /*1d230*/  @!P5 ST.E.64 [R2.64], R120 ;  /* 0x000000780200d985 */ /* 0x0003e2000c101b06 */
[----:B------:R-:W-:Y:S02]  /*1d240*/  @!P2 LEA.HI.X R9, R12, R4, R13, 0x2, P3 ;  /* 0x000000040c09a211 */ /* 0x000fe400018f140d */
[----:B----4-:R-:W-:Y:S02]  /*1d250*/  @!P1 LEA R6, P6, R10, R0, 0x2 ;  /* 0x000000000a069211 */ /* 0x010fe400078c10ff */
[----:B------:R-:W-:Y:S01]  /*1d260*/  ISETP.GE.AND P3, PT, R250, c[0x0][0x3c8], PT ;  /* 0x0000f200fa007a0c */ /* 0x000fe20003f66270 */
[----:B------:R4:W-:Y:S01]  /*1d270*/  @!P2 ST.E.64 [R8.64], R124 ;  /* 0x0000007c0800a985 */ /* 0x0009e2000c101b06 */
[----:B------:R-:W-:-:S02]  /*1d280*/  SHF.R.S32.HI R5, RZ, 0x1f, R252 ;  /* 0x0000001fff057819 */ /* 0x000fc400000114fc */
[----:B------:R-:W-:Y:S02]  /*1d290*/  @!P1 LEA.HI.X R7, R10, R4, R11, 0x2, P6 ;  /* 0x000000040a079211 */ /* 0x000fe400030f140b */
[----:B------:R-:W-:Y:S02]  /*1d2a0*/  ISETP.GE.AND P6, PT, R249, c[0x0][0x3c8], PT ;  /* 0x0000f200f9007a0c */ /* 0x000fe40003fc6270 */
[----:B------:R-:W-:Y:S01]  /*1d2b0*/  SHF.R.S32.HI R12, RZ, 0x1f, R251 ;  /* 0x0000001fff0c7819 */ /* 0x000fe200000114fb */
[----:B------:R5:W-:Y:S01]  /*1d2c0*/  @!P1 ST.E.64 [R6.64], R22 ;  /* 0x0000001606009985 */ /* 0x000be2000c101b06 */
[----:B------:R-:W-:-:S04]  /*1d2d0*/  @!P4 LEA R10, P1, R251, R0, 0x2 ;  /* 0x00000000fb0ac211 */ /* 0x000fc800078210ff */
[----:B------:R-:W-:Y:S02]  /*1d2e0*/  @!P4 LEA.HI.X R11, R251, R4, R12, 0x2, P1 ;  /* 0x00000004fb0bc211 */ /* 0x000fe400008f140c */
[----:B------:R-:W-:Y:S02]  /*1d2f0*/  SHF.R.S32.HI R12, RZ, 0x1f, R249 ;  /* 0x0000001fff0c7819 */ /* 0x000fe400000114f9 */
[----:B-1----:R-:W-:-:S04]  /*1d300*/  @!P0 LEA R2, P5, R252, R0, 0x2 ;  /* 0x00000000fc028211 */ /* 0x002fc800078a10ff */
[----:B------:R-:W-:Y:S02]  /*1d310*/  @!P0 LEA.HI.X R3, R252, R4, R5, 0x2, P5 ;  /* 0x00000004fc038211 */ /* 0x000fe400028f1405 */
[----:B------:R-:W-:Y:S02]  /*1d320*/  ISETP.GE.AND P5, PT, R246, c[0x0][0x3c8], PT ;  /* 0x0000f200f6007a0c */ /* 0x000fe40003fa6270 */
[----:B------:R-:W-:Y:S01]  /*1d330*/  SHF.R.S32.HI R5, RZ, 0x1f, R250 ;  /* 0x0000001fff057819 */ /* 0x000fe200000114fa */
[----:B------:R1:W-:Y:S01]  /*1d340*/  @!P0 ST.E.64 [R2.64], R26 ;  /* 0x0000001a02008985 */ /* 0x0003e2000c101b06 */
[----:B----4-:R-:W-:-:S03]  /*1d350*/  @!P3 LEA R8, P0, R250, R0, 0x2 ;  /* 0x00000000fa08b211 */ /* 0x010fc600078010ff */
[----:B------:R4:W-:Y:S01]  /*1d360*/  @!P4 ST.E.64 [R10.64], R128 ;  /* 0x000000800a00c985 */ /* 0x0009e2000c101b06 */
[----:B-----5:R-:W-:Y:S02]  /*1d370*/  IADD3 R6, R210, 0x58, RZ ;  /* 0x00000058d2067810 */ /* 0x020fe40007ffe0ff */
[----:B------:R-:W-:Y:S02]  /*1d380*/  @!P3 LEA.HI.X R9, R250, R4, R5, 0x2, P0 ;  /* 0x00000004fa09b211 */ /* 0x000fe400000f1405 */
[----:B------:R-:W-:Y:S02]  /*1d390*/  ISETP.GE.AND P4, PT, R6, c[0x0][0x3c8], PT ;  /* 0x0000f20006007a0c */ /* 0x000fe40003f86270 */
[----:B------:R-:W-:Y:S01]  /*1d3a0*/  SHF.R.S32.HI R7, RZ, 0x1f, R246 ;  /* 0x0000001fff077819 */ /* 0x000fe200000114f6 */
[----:B------:R5:W-:Y:S01]  /*1d3b0*/  @!P3 ST.E.64 [R8.64], R30 ;  /* 0x0000001e0800b985 */ /* 0x000be2000c101b06 */
[----:B------:R-:W-:Y:S02]  /*1d3c0*/  IADD3 R5, R210, 0x68, RZ ;  /* 0x00000068d2057810 */ /* 0x000fe40007ffe0ff */
[----:B--2---:R-:W-:-:S02]  /*1d3d0*/  SHF.R.S32.HI R16, RZ, 0x1f, R6 ;  /* 0x0000001fff107819 */ /* 0x004fc40000011406 */
[C---:B-1----:R-:W-:Y:S02]  /*1d3e0*/  IADD3 R2, R210.reuse, 0x50, RZ ;  /* 0x00000050d2027810 */ /* 0x042fe40007ffe0ff */
[----:B------:R-:W-:Y:S02]  /*1d3f0*/  IADD3 R3, R210, 0x60, RZ ;  /* 0x00000060d2037810 */ /* 0x000fe40007ffe0ff */
[----:B------:R-:W-:Y:S02]  /*1d400*/  ISETP.GE.AND P2, PT, R2, c[0x0][0x3c8], PT ;  /* 0x0000f20002007a0c */ /* 0x000fe40003f46270 */
[C---:B----4-:R-:W-:Y:S02]  /*1d410*/  @!P6 LEA R10, P0, R249.reuse, R0, 0x2 ;  /* 0x00000000f90ae211 */ /* 0x050fe400078010ff */
[----:B------:R-:W-:Y:S02]  /*1d420*/  SHF.R.S32.HI R13, RZ, 0x1f, R2 ;  /* 0x0000001fff0d7819 */ /* 0x000fe40000011402 */
[----:B------:R-:W-:-:S02]  /*1d430*/  @!P6 LEA.HI.X R11, R249, R4, R12, 0x2, P0 ;  /* 0x00000004f90be211 */ /* 0x000fc400000f140c */
[----:B-----5:R-:W-:-:S03]  /*1d440*/  @!P5 LEA R8, P1, R246, R0, 0x2 ;  /* 0x00000000f608d211 */ /* 0x020fc600078210ff */
[----:B------:R-:W-:Y:S01]  /*1d450*/  @!P6 ST.E.64 [R10.64], R38 ;  /* 0x000000260a00e985 */ /* 0x000fe2000c101b06 */
[----:B------:R-:W-:Y:S02]  /*1d460*/  @!P5 LEA.HI.X R9, R246, R4, R7, 0x2, P1 ;  /* 0x00000004f609d211 */ /* 0x000fe400008f1407 */
[-C--:B------:R-:W-:Y:S02]  /*1d470*/  @!P2 LEA R14, P0, R2, R0.reuse, 0x2 ;  /* 0x00000000020ea211 */ /* 0x080fe400078010ff */
[----:B------:R-:W-:Y:S01]  /*1d480*/  @!P4 LEA R12, P1, R6, R0, 0x2 ;  /* 0x00000000060cc211 */ /* 0x000fe200078210ff */
[----:B------:R1:W-:Y:S01]  /*1d490*/  @!P5 ST.E.64 [R8.64], R34 ;  /* 0x000000220800d985 */ /* 0x0003e2000c101b06 */
[----:B------:R-:W-:Y:S02]  /*1d4a0*/  ISETP.GE.AND P5, PT, R3, c[0x0][0x3c8], PT ;  /* 0x0000f20003007a0c */ /* 0x000fe40003fa6270 */
[----:B------:R-:W-:Y:S02]  /*1d4b0*/  IADD3 R7, R210, 0x70, RZ ;  /* 0x00000070d2077810 */ /* 0x000fe40007ffe0ff */
[----:B------:R-:W-:-:S02]  /*1d4c0*/  @!P2 LEA.HI.X R15, R2, R4, R13, 0x2, P0 ;  /* 0x00000004020fa211 */ /* 0x000fc400000f140d */
[----:B------:R-:W-:Y:S02]  /*1d4d0*/  ISETP.GE.AND P2, PT, R5, c[0x0][0x3c8], PT ;  /* 0x0000f20005007a0c */ /* 0x000fe40003f46270 */
[----:B------:R-:W-:Y:S02]  /*1d4e0*/  ISETP.GE.AND P6, PT, R2, c[0x0][0x3c8], PT ;  /* 0x0000f20002007a0c */ /* 0x000fe40003fc6270 */
[----:B------:R-:W-:Y:S02]  /*1d4f0*/  @!P4 LEA.HI.X R13, R6, R4, R16, 0x2, P1 ;  /* 0x00000004060dc211 */ /* 0x000fe400008f1410 */
[----:B------:R-:W-:Y:S02]  /*1d500*/  ISETP.GE.AND P1, PT, R7, c[0x0][0x3c8], PT ;  /* 0x0000f20007007a0c */ /* 0x000fe40003f26270 */
[----:B------:R-:W-:Y:S02]  /*1d510*/  @!P5 LEA R18, P0, R3, R0, 0x2 ;  /* 0x000000000312d211 */ /* 0x000fe400078010ff */
[----:B------:R-:W-:-:S03]  /*1d520*/  IADD3 R6, R210, 0x78, RZ ;  /* 0x00000078d2067810 */ /* 0x000fc60007ffe0ff */
[----:B------:R-:W-:Y:S02]  /*1d530*/  @!P2 LEA R16, P3, R5, R0, 0x2 ;  /* 0x000000000510a211 */ /* 0x000fe400078610ff */
[----:B------:R-:W-:Y:S01]  /*1d540*/  @!P6 ST.E.64 [R14.64], R46 ;  /* 0x0000002e0e00e985 */ /* 0x000fe2000c101b06 */
[----:B------:R-:W-:-:S03]  /*1d550*/  SHF.R.S32.HI R2, RZ, 0x1f, R6 ;  /* 0x0000001fff027819 */ /* 0x000fc60000011406 */
[----:B------:R2:W-:Y:S01]  /*1d560*/  @!P4 ST.E.64 [R12.64], R42 ;  /* 0x0000002a0c00c985 */ /* 0x0005e2000c101b06 */
[----:B-1----:R-:W-:Y:S02]  /*1d570*/  SHF.R.S32.HI R9, RZ, 0x1f, R3 ;  /* 0x0000001fff097819 */ /* 0x002fe40000011403 */
[----:B------:R-:W-:Y:S02]  /*1d580*/  SHF.R.S32.HI R8, RZ, 0x1f, R5 ;  /* 0x0000001fff087819 */ /* 0x000fe40000011405 */
[-C--:B------:R-:W-:Y:S02]  /*1d590*/  @!P5 LEA.HI.X R19, R3, R4.reuse, R9, 0x2, P0 ;  /* 0x000000040313d211 */ /* 0x080fe400000f1409 */
[----:B------:R-:W-:Y:S02]  /*1d5a0*/  SHF.R.S32.HI R9, RZ, 0x1f, R7 ;  /* 0x0000001fff097819 */ /* 0x000fe40000011407 */
[----:B---3--:R-:W-:Y:S02]  /*1d5b0*/  @!P2 LEA.HI.X R17, R5, R4, R8, 0x2, P3 ;  /* 0x000000040511a211 */ /* 0x008fe400018f1408 */
[----:B------:R-:W-:-:S02]  /*1d5c0*/  ISETP.GE.AND P0, PT, R6, c[0x0][0x3c8], PT ;  /* 0x0000f20006007a0c */ /* 0x000fc40003f06270 */
[C---:B------:R-:W-:Y:S02]  /*1d5d0*/  IADD3 R5, R210.reuse, 0x88, RZ ;  /* 0x00000088d2057810 */ /* 0x040fe40007ffe0ff */
[----:B------:R-:W-:Y:S02]  /*1d5e0*/  IADD3 R8, R210, 0x80, RZ ;  /* 0x00000080d2087810 */ /* 0x000fe40007ffe0ff */
[----:B------:R-:W-:Y:S02]  /*1d5f0*/  ISETP.GE.AND P5, PT, R5, c[0x0][0x3c8], PT ;  /* 0x0000f20005007a0c */ /* 0x000fe40003fa6270 */
[----:B------:R-:W-:-:S05]  /*1d600*/  ISETP.GE.AND P6, PT, R8, c[0x0][0x3c8], PT ;  /* 0x0000f20008007a0c */ /* 0x000fca0003fc6270 */
[CC--:B------:R-:W-:Y:S02]  /*1d610*/  @!P0 LEA R10, P3, R6.reuse, R0.reuse, 0x2 ;  /* 0x00000000060a8211 */ /* 0x0c0fe400078610ff */
[C---:B--2---:R-:W-:Y:S02]  /*1d620*/  @!P1 LEA R12, P4, R7.reuse, R0, 0x2 ;  /* 0x00000000070c9211 */ /* 0x044fe400078810ff */
[-C--:B------:R-:W-:Y:S02]  /*1d630*/  @!P0 LEA.HI.X R11, R6, R4.reuse, R2, 0x2, P3 ;  /* 0x00000004060b8211 */ /* 0x080fe400018f1402 */
[----:B------:R-:W-:Y:S02]  /*1d640*/  @!P1 LEA.HI.X R13, R7, R4, R9, 0x2, P4 ;  /* 0x00000004070d9211 */ /* 0x000fe400020f1409 */
[----:B------:R-:W-:Y:S02]  /*1d650*/  ISETP.GE.AND P4, PT, R3, c[0x0][0x3c8], PT ;  /* 0x0000f20003007a0c */ /* 0x000fe40003f86270 */
[----:B------:R-:W-:-:S02]  /*1d660*/  SHF.R.S32.HI R3, RZ, 0x1f, R5 ;  /* 0x0000001fff037819 */ /* 0x000fc40000011405 */
[C---:B------:R-:W-:Y:S02]  /*1d670*/  IADD3 R2, R210.reuse, 0x90, RZ ;  /* 0x00000090d2027810 */ /* 0x040fe40007ffe0ff */
[----:B------:R-:W-:Y:S02]  /*1d680*/  IADD3 R6, R210, 0x98, RZ ;  /* 0x00000098d2067810 */ /* 0x000fe40007ffe0ff */
[----:B------:R-:W-:Y:S02]  /*1d690*/  SHF.R.S32.HI R7, RZ, 0x1f, R8 ;  /* 0x0000001fff077819 */ /* 0x000fe40000011408 */
[----:B------:R-:W-:-:S03]  /*1d6a0*/  SHF.R.S32.HI R9, RZ, 0x1f, R6 ;  /* 0x0000001fff097819 */ /* 0x000fc60000011406 */
[----:B------:R-:W-:Y:S01]  /*1d6b0*/  @!P4 ST.E.64 [R18.64], R54 ;  /* 0x000000361200c985 */ /* 0x000fe2000c101b06 */
[----:B------:R-:W-:-:S03]  /*1d6c0*/  ISETP.GE.AND P4, PT, R6, c[0x0][0x3c8], PT ;  /* 0x0000f20006007a0c */ /* 0x000fc60003f86270 */
[----:B------:R1:W-:Y:S01]  /*1d6d0*/  @!P2 ST.E.64 [R16.64], R50 ;  /* 0x000000321000a985 */ /* 0x0003e2000c101b06 */
[----:B------:R-:W-:-:S03]  /*1d6e0*/  @!P5 LEA R14, P2, R5, R0, 0x2 ;  /* 0x00000000050ed211 */ /* 0x000fc600078410ff */
[----:B------:R-:W-:Y:S01]  /*1d6f0*/  @!P1 ST.E.64 [R12.64], R62 ;  /* 0x0000003e0c009985 */ /* 0x000fe2000c101b06 */
[----:B------:R-:W-:Y:S02]  /*1d700*/  @!P5 LEA.HI.X R15, R5, R4, R3, 0x2, P2 ;  /* 0x00000004050fd211 */ /* 0x000fe400010f1403 */
[----:B------:R-:W-:Y:S01]  /*1d710*/  ISETP.GE.AND P2, PT, R2, c[0x0][0x3c8], PT ;  /* 0x0000f20002007a0c */ /* 0x000fe20003f46270 */
[----:B------:R2:W-:Y:S01]  /*1d720*/  @!P0 ST.E.64 [R10.64], R58 ;  /* 0x0000003a0a008985 */ /* 0x0005e2000c101b06 */
[C---:B------:R-:W-:Y:S02]  /*1d730*/  IADD3 R5, R210.reuse, 0xa0, RZ ;  /* 0x000000a0d2057810 */ /* 0x040fe40007ffe0ff */
[----:B------:R-:W-:Y:S02]  /*1d740*/  IADD3 R3, R210, 0xa8, RZ ;  /* 0x000000a8d2037810 */ /* 0x000fe40007ffe0ff */
[----:B-1----:R-:W-:-:S04]  /*1d750*/  @!P6 LEA R16, P3, R8, R0, 0x2 ;  /* 0x000000000810e211 */ /* 0x002fc800078610ff */
[----:B------:R-:W-:Y:S02]  /*1d760*/  @!P6 LEA.HI.X R17, R8, R4, R7, 0x2, P3 ;  /* 0x000000040811e211 */ /* 0x000fe400018f1407 */
[----:B------:R-:W-:Y:S02]  /*1d770*/  ISETP.GE.AND P3, PT, R5, c[0x0][0x3c8], PT ;  /* 0x0000f20005007a0c */ /* 0x000fe40003f66270 */
[----:B------:R-:W-:Y:S01]  /*1d780*/  SHF.R.S32.HI R7, RZ, 0x1f, R2 ;  /* 0x0000001fff077819 */ /* 0x000fe20000011402 */
[----:B------:R1:W-:Y:S01]  /*1d790*/  @!P6 ST.E.64 [R16.64], R70 ;  /* 0x000000461000e985 */ /* 0x0003e2000c101b06 */
[-C--:B--2---:R-:W-:Y:S02]  /*1d7a0*/  @!P2 LEA R10, P0, R2, R0.reuse, 0x2 ;  /* 0x00000000020aa211 */ /* 0x084fe400078010ff */
[----:B------:R-:W-:Y:S01]  /*1d7b0*/  @!P4 LEA R8, P1, R6, R0, 0x2 ;  /* 0x000000000608c211 */ /* 0x000fe200078210ff */
[----:B------:R2:W-:Y:S01]  /*1d7c0*/  @!P5 ST.E.64 [R14.64], R66 ;  /* 0x000000420e00d985 */ /* 0x0005e2000c101b06 */
[----:B------:R-:W-:-:S02]  /*1d7d0*/  @!P2 LEA.HI.X R11, R2, R4, R7, 0x2, P0 ;  /* 0x00000004020ba211 */ /* 0x000fc400000f1407 */
[----:B------:R-:W-:Y:S02]  /*1d7e0*/  ISETP.GE.AND P2, PT, R3, c[0x0][0x3c8], PT ;  /* 0x0000f20003007a0c */ /* 0x000fe40003f46270 */
[----:B------:R-:W-:Y:S02]  /*1d7f0*/  @!P4 LEA.HI.X R9, R6, R4, R9, 0x2, P1 ;  /* 0x000000040609c211 */ /* 0x000fe400008f1409 */
[----:B------:R-:W-:Y:S02]  /*1d800*/  SHF.R.S32.HI R13, RZ, 0x1f, R5 ;  /* 0x0000001fff0d7819 */ /* 0x000fe40000011405 */
[----:B------:R-:W-:Y:S02]  /*1d810*/  IADD3 R6, R210, 0xb8, RZ ;  /* 0x000000b8d2067810 */ /* 0x000fe40007ffe0ff */
[----:B------:R-:W-:Y:S02]  /*1d820*/  ISETP.GE.AND P6, PT, R2, c[0x0][0x3c8], PT ;  /* 0x0000f20002007a0c */ /* 0x000fe40003fc6270 */
[----:B------:R-:W-:-:S02]  /*1d830*/  SHF.R.S32.HI R12, RZ, 0x1f, R3 ;  /* 0x0000001fff0c7819 */ /* 0x000fc40000011403 */
[C---:B------:R-:W-:Y:S02]  /*1d840*/  IADD3 R7, R210.reuse, 0xb0, RZ ;  /* 0x000000b0d2077810 */ /* 0x040fe40007ffe0ff */
[----:B------:R-:W-:Y:S02]  /*1d850*/  IADD3 R2, R210, 0xc8, RZ ;  /* 0x000000c8d2027810 */ /* 0x000fe40007ffe0ff */
[----:B------:R-:W-:-:S05]  /*1d860*/  ISETP.GE.AND P1, PT, R7, c[0x0][0x3c8], PT ;  /* 0x0000f20007007a0c */ /* 0x000fca0003f26270 */
[----:B------:R3:W-:Y:S01]  /*1d870*/  @!P6 ST.E.64 [R10.64], R78 ;  /* 0x0000004e0a00e985 */ /* 0x0007e2000c101b06 */
[----:B-1----:R-:W-:-:S03]  /*1d880*/  @!P3 LEA R16, P0, R5, R0, 0x2 ;  /* 0x000000000510b211 */ /* 0x002fc600078010ff */
[----:B------:R1:W-:Y:S01]  /*1d890*/  @!P4 ST.E.64 [R8.64], R74 ;  /* 0x0000004a0800c985 */ /* 0x0003e2000c101b06 */
[----:B------:R-:W-:Y:S02]  /*1d8a0*/  @!P3 LEA.HI.X R17, R5, R4, R13, 0x2, P0 ;  /* 0x000000040511b211 */ /* 0x000fe400000f140d */
[----:B------:R-:W-:Y:S02]  /*1d8b0*/  ISETP.GE.AND P0, PT, R6, c[0x0][0x3c8], PT ;  /* 0x0000f20006007a0c */ /* 0x000fe40003f06270 */
[C---:B--2---:R-:W-:Y:S01]  /*1d8c0*/  @!P2 LEA R14, P5, R3.reuse, R0, 0x2 ;  /* 0x00000000030ea211 */ /* 0x044fe200078a10ff */
[----:B------:R-:W-:Y:S01]  /*1d8d0*/  @!P3 ST.E.64 [R16.64], R86 ;  /* 0x000000561000b985 */ /* 0x000fe2000c101b06 */
[----:B------:R-:W-:Y:S02]  /*1d8e0*/  SHF.R.S32.HI R5, RZ, 0x1f, R6 ;  /* 0x0000001fff057819 */ /* 0x000fe40000011406 */
[----:B------:R-:W-:Y:S02]  /*1d8f0*/  @!P2 LEA.HI.X R15, R3, R4, R12, 0x2, P5 ;  /* 0x00000004030fa211 */ /* 0x000fe400028f140c */
[----:B------:R-:W-:-:S02]  /*1d900*/  IADD3 R3, R210, 0xc0, RZ ;  /* 0x000000c0d2037810 */ /* 0x000fc40007ffe0ff */
[-C--:B------:R-:W-:Y:S01]  /*1d910*/  @!P1 LEA R12, P5, R7, R0.reuse, 0x2 ;  /* 0x00000000070c9211 */ /* 0x080fe200078a10ff */
[----:B------:R2:W-:Y:S01]  /*1d920*/  @!P2 ST.E.64 [R14.64], R82 ;  /* 0x000000520e00a985 */ /* 0x0005e2000c101b06 */
[----:B------:R-:W-:Y:S02]  /*1d930*/  ISETP.GE.AND P6, PT, R3, c[0x0][0x3c8], PT ;  /* 0x0000f20003007a0c */ /* 0x000fe40003fc6270 */
[----:B---3--:R-:W-:-:S04]  /*1d940*/  @!P0 LEA R10, P4, R6, R0, 0x2 ;  /* 0x00000000060a8211 */ /* 0x008fc800078810ff */
[-C--:B------:R-:W-:Y:S02]  /*1d950*/  @!P0 LEA.HI.X R11, R6, R4.reuse, R5, 0x2, P4 ;  /* 0x00000004060b8211 */ /* 0x080fe400020f1405 */
[----:B------:R-:W-:Y:S02]  /*1d960*/  ISETP.GE.AND P4, PT, R2, c[0x0][0x3c8], PT ;  /* 0x0000f20002007a0c */ /* 0x000fe40003f86270 */
[----:B------:R-:W-:Y:S02]  /*1d970*/  SHF.R.S32.HI R5, RZ, 0x1f, R3 ;  /* 0x0000001fff057819 */ /* 0x000fe40000011403 */
[----:B-1----:R-:W-:Y:S02]  /*1d980*/  SHF.R.S32.HI R8, RZ, 0x1f, R7 ;  /* 0x0000001fff087819 */ /* 0x002fe40000011407 */
[----:B------:R-:W-:Y:S02]  /*1d990*/  SHF.R.S32.HI R6, RZ, 0x1f, R2 ;  /* 0x0000001fff067819 */ /* 0x000fe40000011402 */
[----:B------:R-:W-:-:S02]  /*1d9a0*/  @!P1 LEA.HI.X R13, R7, R4, R8, 0x2, P5 ;  /* 0x00000004070d9211 */ /* 0x000fc400028f1408 */
[----:B------:R-:W-:Y:S02]  /*1d9b0*/  IADD3 R7, R210, 0xd0, RZ ;  /* 0x000000d0d2077810 */ /* 0x000fe40007ffe0ff */
[CC--:B--2---:R-:W-:Y:S01]  /*1d9c0*/  @!P6 LEA R14, P3, R3.reuse, R0.reuse, 0x2 ;  /* 0x00000000030ee211 */ /* 0x0c4fe200078610ff */
[----:B------:R1:W-:Y:S01]  /*1d9d0*/  @!P1 ST.E.64 [R12.64], R142 ;  /* 0x0000008e0c009985 */ /* 0x0003e2000c101b06 */
[C---:B------:R-:W-:Y:S02]  /*1d9e0*/  @!P4 LEA R16, P2, R2.reuse, R0, 0x2 ;  /* 0x000000000210c211 */ /* 0x040fe400078410ff */
[----:B------:R-:W-:Y:S01]  /*1d9f0*/  @!P6 LEA.HI.X R15, R3, R4, R5, 0x2, P3 ;  /* 0x00000004030fe211 */ /* 0x000fe200018f1405 */
[----:B------:R2:W-:Y:S01]  /*1da00*/  @!P0 ST.E.64 [R10.64], R90 ;  /* 0x0000005a0a008985 */ /* 0x0005e2000c101b06 */
[----:B------:R-:W-:Y:S02]  /*1da10*/  ISETP.GE.AND P3, PT, R2, c[0x0][0x3c8], PT ;  /* 0x0000f20002007a0c */ /* 0x000fe40003f66270 */
[----:B------:R-:W-:Y:S01]  /*1da20*/  ISETP.GE.AND P5, PT, R7, c[0x0][0x3c8], PT ;  /* 0x0000f20007007a0c */ /* 0x000fe20003fa6270 */
[----:B------:R-:W-:Y:S01]  /*1da30*/  @!P6 ST.E.64 [R14.64], R146 ;  /* 0x000000920e00e985 */ /* 0x000fe2000c101b06 */
[----:B------:R-:W-:-:S02]  /*1da40*/  IADD3 R8, R210, 0xd8, RZ ;  /* 0x000000d8d2087810 */ /* 0x000fc40007ffe0ff */
[----:B------:R-:W-:Y:S02]  /*1da50*/  SHF.R.S32.HI R3, RZ, 0x1f, R7 ;  /* 0x0000001fff037819 */ /* 0x000fe40000011407 */
[----:B------:R-:W-:Y:S02]  /*1da60*/  ISETP.GE.AND P4, PT, R8, c[0x0][0x3c8], PT ;  /* 0x0000f20008007a0c */ /* 0x000fe40003f86270 */
[----:B------:R-:W-:Y:S02]  /*1da70*/  IADD3 R5, R210, 0xe8, RZ ;  /* 0x000000e8d2057810 */ /* 0x000fe40007ffe0ff */
[----:B------:R-:W-:Y:S02]  /*1da80*/  SHF.R.S32.HI R9, RZ, 0x1f, R8 ;  /* 0x0000001fff097819 */ /* 0x000fe40000011408 */
[----:B------:R-:W-:Y:S02]  /*1da90*/  @!P3 LEA.HI.X R17, R2, R4, R6, 0x2, P2 ;  /* 0x000000040211b211 */ /* 0x000fe400010f1406 */
[----:B------:R-:W-:-:S02]  /*1daa0*/  IADD3 R6, R210, 0xe0, RZ ;  /* 0x000000e0d2067810 */ /* 0x000fc40007ffe0ff */
[----:B------:R-:W-:Y:S02]  /*1dab0*/  ISETP.GE.AND P2, PT, R5, c[0x0][0x3c8], PT ;  /* 0x0000f20005007a0c */ /* 0x000fe40003f46270 */
[----:B------:R-:W-:Y:S02]  /*1dac0*/  ISETP.GE.AND P3, PT, R6, c[0x0][0x3c8], PT ;  /* 0x0000f20006007a0c */ /* 0x000fe40003f66270 */
[----:B------:R-:W-:Y:S02]  /*1dad0*/  ISETP.GE.AND P6, PT, R2, c[0x0][0x3c8], PT ;  /* 0x0000f20002007a0c */ /* 0x000fe40003fc6270 */
[----:B-1----:R-:W-:-:S04]  /*1dae0*/  @!P5 LEA R12, P1, R7, R0, 0x2 ;  /* 0x00000000070cd211 */ /* 0x002fc800078210ff */
[----:B------:R-:W-:Y:S02]  /*1daf0*/  @!P5 LEA.HI.X R13, R7, R4, R3, 0x2, P1 ;  /* 0x00000004070dd211 */ /* 0x000fe400008f1403 */
[----:B------:R-:W-:Y:S02]  /*1db00*/  IADD3 R3, R210, 0xf0, RZ ;  /* 0x000000f0d2037810 */ /* 0x000fe40007ffe0ff */
[C---:B--2---:R-:W-:Y:S02]  /*1db10*/  @!P4 LEA R10, P0, R8.reuse, R0, 0x2 ;  /* 0x00000000080ac211 */ /* 0x044fe400078010ff */
[----:B------:R-:W-:Y:S01]  /*1db20*/  ISETP.GE.AND P1, PT, R3, c[0x0][0x3c8], PT ;  /* 0x0000f20003007a0c */ /* 0x000fe20003f26270 */
[----:B------:R-:W-:Y:S01]  /*1db30*/  @!P6 ST.E.64 [R16.64], R154 ;  /* 0x0000009a1000e985 */ /* 0x000fe2000c101b06 */
[----:B------:R-:W-:Y:S02]  /*1db40*/  @!P4 LEA.HI.X R11, R8, R4, R9, 0x2, P0 ;  /* 0x00000004080bc211 */ /* 0x000fe400000f1409 */
[----:B------:R-:W-:Y:S01]  /*1db50*/  SHF.R.S32.HI R7, RZ, 0x1f, R6 ;  /* 0x0000001fff077819 */ /* 0x000fe20000011406 */
[----:B------:R-:W-:Y:S01]  /*1db60*/  @!P5 ST.E.64 [R12.64], R150 ;  /* 0x000000960c00d985 */ /* 0x000fe2000c101b06 */
[----:B------:R-:W-:-:S03]  /*1db70*/  @!P3 LEA R8, P0, R6, R0, 0x2 ;  /* 0x000000000608b211 */ /* 0x000fc600078010ff */
[----:B------:R-:W-:Y:S01]  /*1db80*/  @!P4 ST.E.64 [R10.64], R114 ;  /* 0x000000720a00c985 */ /* 0x000fe2000c101b06 */
[----:B------:R-:W-:Y:S02]  /*1db90*/  @!P3 LEA.HI.X R9, R6, R4, R7, 0x2, P0 ;  /* 0x000000040609b211 */ /* 0x000fe400000f1407 */
[----:B------:R-:W-:Y:S02]  /*1dba0*/  SHF.R.S32.HI R7, RZ, 0x1f, R5 ;  /* 0x0000001fff077819 */ /* 0x000fe40000011405 */
[C---:B------:R-:W-:Y:S01]  /*1dbb0*/  @!P2 LEA R6, P0, R5.reuse, R0, 0x2 ;  /* 0x000000000506a211 */ /* 0x040fe200078010ff */
[----:B------:R-:W-:Y:S03]  /*1dbc0*/  @!P3 ST.E.64 [R8.64], R106 ;  /* 0x0000006a0800b985 */ /* 0x000fe6000c101b06 */
[----:B------:R-:W-:Y:S02]  /*1dbd0*/  @!P2 LEA.HI.X R7, R5, R4, R7, 0x2, P0 ;  /* 0x000000040507a211 */ /* 0x000fe400000f1407 */
[----:B------:R-:W-:-:S02]  /*1dbe0*/  SHF.R.S32.HI R5, RZ, 0x1f, R3 ;  /* 0x0000001fff057819 */ /* 0x000fc40000011403 */
        /* <DEDUP_REMOVED lines=12> */
.L_x_732:
[----:B------:R-:W-:Y:S01]  /*1dcb0*/  ISETP.NE.U32.AND P0, PT, RZ, c[0x0][0x508], PT ;  /* 0x00014200ff007a0c */ /* 0x000fe20003f05070 */
[----:B------:R-:W-:Y:S01]  /*1dcc0*/  IMAD.MOV.U32 R4, RZ, RZ, 0x4 ;  /* 0x00000004ff047424 */ /* 0x000fe200078e00ff */
[----:B------:R-:W-:Y:S01]  /*1dcd0*/  ISETP.NE.U32.AND P2, PT, RZ, c[0x0][0x500], PT ;  /* 0x00014000ff007a0c */ /* 0x000fe20003f45070 */
[----:B------:R-:W-:Y:S01]  /*1dce0*/  IMAD.MOV.U32 R19, RZ, RZ, c[0x0][0x388] ;  /* 0x0000e200ff137624 */ /* 0x000fe200078e00ff */
[----:B------:R-:W-:Y:S01]  /*1dcf0*/  ISETP.NE.AND.EX P0, PT, RZ, c[0x0][0x50c], PT, P0 ;  /* 0x00014300ff007a0c */ /* 0x000fe20003f05300 */
[----:B------:R-:W-:Y:S01]  /*1dd00*/  IMAD.MOV.U32 R6, RZ, RZ, RZ ;  /* 0x000000ffff067224 */ /* 0x000fe200078e00ff */
[----:B------:R-:W-:Y:S01]  /*1dd10*/  ISETP.NE.AND.EX P2, PT, RZ, c[0x0][0x504], PT, P2 ;  /* 0x00014100ff007a0c */ /* 0x000fe20003f45320 */
[----:B------:R-:W-:-:S10]  /*1dd20*/  IMAD.WIDE R2, R235, R4, c[0x0][0x500] ;  /* 0x00014000eb027625 */ /* 0x000fd400078e0204 */
[----:B------:R-:W-:Y:S02]  /*1dd30*/  @P0 IMAD.WIDE R4, R235, R4, c[0x0][0x508] ;  /* 0x00014200eb040625 */ /* 0x000fe400078e0204 */
[----:B------:R2:W5:Y:S04]  /*1dd40*/  @P2 LDG.E R6, [R2.64] ;  /* 0x0000000602062981 */ /* 0x000568000c1e1900 */
[----:B------:R2:W5:Y:S01]  /*1dd50*/  @P0 LDG.E R19, [R4.64] ;  /* 0x0000000604130981 */ /* 0x000562000c1e1900 */
[----:B------:R-:W-:-:S04]  /*1dd60*/  ISETP.NE.AND P1, PT, R247, RZ, PT ;  /* 0x000000fff700720c */ /* 0x000fc80003f25270 */
[----:B------:R-:W-:Y:S01]  /*1dd70*/  SEL R18, R247, c[0x0][0x3d4], P1 ;  /* 0x0000f500f7127a07 */ /* 0x000fe20000800000 */
[----:B------:R-:W-:Y:S05]  /*1dd80*/  @P0 BRA `(.L_x_753) ;  /* 0x0000004000000947 */ /* 0x000fea0003800000 */
[----:B------:R-:W-:Y:S05]  /*1dd90*/  @!P2 BRA `(.L_x_753) ;  /* 0x000000300000a947 */ /* 0x000fea0003800000 */
[----:B------:R3:W4:Y:S04]  /*1dda0*/  LDG.E R0, [R2.64] ;  /* 0x0000000602007981 */ /* 0x000728000c1e1900 */
[----:B--23--:R-:W4:Y:S02]  /*1ddb0*/  LDG.E R2, [R2.64+0x4] ;  /* 0x0000040602027981 */ /* 0x00cf24000c1e1900 */
[----:B----45:R-:W-:Y:S02]  /*1ddc0*/  IADD3 R19, -R0, R2, RZ ;  /* 0x0000000200137210 */ /* 0x030fe40007ffe1ff */
.L_x_753:
        /* <DEDUP_REMOVED lines=8> */
[----:B------:R-:W-:Y:S01]  /*1de50*/  IMAD R0, R19, c[0x0][0x4e8], RZ ;  /* 0x00013a0013007a24 */ /* 0x000fe200078e02ff */
[----:B------:R-:W-:-:S04]  /*1de60*/  IADD3 R13, R225, R2, RZ ;  /* 0x00000002e10d7210 */ /* 0x000fc80007ffe0ff */
[----:B------:R-:W-:-:S13]  /*1de70*/  ISETP.GE.AND P0, PT, R13, R0, PT ;  /* 0x000000000d00720c */ /* 0x000fda0003f06270 */
[----:B------:R-:W-:Y:S05]  /*1de80*/  @P0 BRA `(.L_x_755) ;  /* 0x000002b000000947 */ /* 0x000fea0003800000 */
[----:B------:R-:W-:Y:S01]  /*1de90*/  IMAD.MOV.U32 R0, RZ, RZ, 0x368 ;  /* 0x00000368ff007424 */ /* 0x000fe200078e00ff */
[----:B------:R-:W-:-:S04]  /*1dea0*/  ISETP.GT.AND P2, PT, R18, 0x1, PT ;  /* 0x000000011200780c */ /* 0x000fc80003f44270 */
[----:B------:R-:W-:-:S04]  /*1deb0*/  SEL R0, R0, 0x328, P2 ;  /* 0x0000032800007807 */ /* 0x000fc80001000000 */
[----:B------:R2:W3:Y:S08]  /*1dec0*/  LDC.64 R8, c[0x0][R0+0x170] ;  /* 0x00005c0000087b82 */ /* 0x0004f00000000a00 */
[----:B------:R2:W4:Y:S08]  /*1ded0*/  LDC.64 R4, c[0x0][R0+0x168] ;  /* 0x00005a0000047b82 */ /* 0x0005300000000a00 */
[----:B------:R2:W5:Y:S08]  /*1dee0*/  LDC.64 R14, c[0x0][R0+0x178] ;  /* 0x00005e00000e7b82 */ /* 0x0005700000000a00 */
[----:B------:R2:W1:Y:S02]  /*1def0*/  LDC.64 R10, c[0x0][R0+0x160] ;  /* 0x00005800000a7b82 */ /* 0x0004640000000a00 */
[----:B--2---:R-:W-:-:S02]  /*1df00*/  IMAD.MOV.U32 R0, RZ, RZ, c[0x0][0x4e8] ;  /* 0x00013a00ff007624 */ /* 0x004fc400078e00ff */
[-C--:B---3--:R-:W-:Y:S02]  /*1df10*/  IMAD R7, R9, R12.reuse, RZ ;  /* 0x0000000c09077224 */ /* 0x088fe400078e02ff */
[----:B------:R-:W-:Y:S01]  /*1df20*/  IMAD.WIDE.U32 R2, R8, R12, RZ ;  /* 0x0000000c08027225 */ /* 0x000fe200078e00ff */
[----:B------:R-:W-:Y:S02]  /*1df30*/  ISETP.NE.AND P0, PT, R0, 0x1, PT ;  /* 0x000000010000780c */ /* 0x000fe40003f05270 */
[----:B------:R-:W-:Y:S01]  /*1df40*/  MOV R0, R13 ;  /* 0x0000000d00007202 */ /* 0x000fe20000000f00 */
[----:B------:R-:W-:Y:S01]  /*1df50*/  IMAD R8, R8, R20, R7 ;  /* 0x0000001408087224 */ /* 0x000fe200078e0207 */
[----:B------:R-:W-:Y:S01]  /*1df60*/  SEL R7, R248, RZ, P2 ;  /* 0x000000fff8077207 */ /* 0x000fe20001000000 */
[-C--:B----4-:R-:W-:Y:S02]  /*1df70*/  IMAD R9, R5, R227.reuse, RZ ;  /* 0x000000e305097224 */ /* 0x090fe400078e02ff */
[----:B------:R-:W-:Y:S01]  /*1df80*/  IMAD.WIDE.U32 R4, R4, R227, RZ ;  /* 0x000000e304047225 */ /* 0x000fe200078e00ff */
[----:B------:R-:W-:-:S03]  /*1df90*/  IADD3 R3, R3, R8, RZ ;  /* 0x0000000803037210 */ /* 0x000fc60007ffe0ff */
[----:B------:R-:W-:Y:S02]  /*1dfa0*/  IMAD.IADD R9, R5, 0x1, R9 ;  /* 0x0000000105097824 */ /* 0x000fe400078e0209 */
[----:B------:R-:W-:-:S04]  /*1dfb0*/  @P0 IMAD.HI.U32 R16, R13, c[0x0][0x4ec], RZ ;  /* 0x00013b000d100a27 */ /* 0x000fc800078e00ff */
[-C--:B-----5:R-:W-:Y:S01]  /*1dfc0*/  IMAD R8, R15, R7.reuse, RZ ;  /* 0x000000070f087224 */ /* 0x0a0fe200078e02ff */
        /* <DEDUP_REMOVED lines=10> */
[----:B-1----:R-:W-:Y:S01]  /*1e070*/  IMAD R0, R11, R2, RZ ;  /* 0x000000020b007224 */ /* 0x002fe200078e02ff */
        /* <DEDUP_REMOVED lines=12> */
.L_x_755:
[----:B------:R-:W-:Y:S05]  /*1e140*/  BSYNC B0 ;  /* 0x0000000000007941 */ /* 0x000fea0003800000 */
.L_x_754:
[----:B------:R-:W-:-:S13]  /*1e150*/  ISETP.GT.AND P0, PT, R18, 0x1, PT ;  /* 0x000000011200780c */ /* 0x000fda0003f04270 */
[----:B------:R-:W-:Y:S05]  /*1e160*/  @P0 BRA `(.L_x_747) ;  /* 0x0000087000000947 */ /* 0x000fea0003800000 */
[----:B------:R-:W-:Y:S01]  /*1e170*/  MOV R2, c[0x0][0x4e8] ;  /* 0x00013a0000027a02 */ /* 0x000fe20000000f00 */
[----:B-1----:R-:W-:Y:S01]  /*1e180*/  IMAD R0, R17, c[0x0][0x3a0], RZ ;  /* 0x0000e80011007a24 */ /* 0x002fe200078e02ff */
[----:B------:R-:W-:Y:S01]  /*1e190*/  LEA R4, R237, R214, 0x5 ;  /* 0x000000d6ed047211 */ /* 0x000fe200078e28ff */
[----:B------:R-:W-:Y:S01]  /*1e1a0*/  IMAD R5, R20, c[0x0][0x3f0], RZ ;  /* 0x0000fc0014057a24 */ /* 0x000fe200078e02ff */
[----:B------:R-:W-:Y:S01]  /*1e1b0*/  ISETP.NE.AND P0, PT, R2, 0x1, PT ;  /* 0x000000010200780c */ /* 0x000fe20003f05270 */
[----:B------:R-:W-:Y:S01]  /*1e1c0*/  IMAD.WIDE.U32 R2, R6, c[0x0][0x3a0], RZ ;  /* 0x0000e80006027a25 */ /* 0x000fe200078e00ff */
[----:B------:R-:W-:Y:S02]  /*1e1d0*/  IADD3 R4, R225, R4, RZ ;  /* 0x00000004e1047210 */ /* 0x000fe40007ffe0ff */
[----:B------:R-:W-:Y:S01]  /*1e1e0*/  IADD3 R13, R214, R225, RZ ;  /* 0x000000e1d60d7210 */ /* 0x000fe20007ffe0ff */
        /* <DEDUP_REMOVED lines=26> */
.L_x_811:
[----:B------:R-:W-:Y:S05]  /*1e390*/  BRA.DIV ~URZ, `(.L_x_757) ;  /* 0x000024727f007947 */ /* 0x000fea000b800000 */
[----:B------:R3:W4:Y:S02]  /*1e3a0*/  SHFL.IDX PT, R2, R14, RZ, 0x181f ;  /* 0x00181fff0e027589 */ /* 0x00072400000e0000 */
.L_x_812:
        /* <DEDUP_REMOVED lines=27> */
.L_x_759:
[----:B------:R-:W-:Y:S05]  /*1e560*/  BSYNC B0 ;  /* 0x0000000000007941 */ /* 0x000fea0003800000 */
.L_x_758:
[----:B------:R-:W-:Y:S05]  /*1e570*/  BRA.DIV ~URZ, `(.L_x_760) ;  /* 0x000023027f007947 */ /* 0x000fea000b800000 */
[----:B--2---:R2:W1:Y:S04]  /*1e580*/  SHFL.IDX PT, R10, R11, 0x1, 0x181f ;  /* 0x00381f000b0a7f89 */ /* 0x00446800000e0000 */
[----:B----4-:R2:W4:Y:S02]  /*1e590*/  SHFL.IDX PT, R2, R14, 0x1, 0x181f ;  /* 0x00381f000e027f89 */ /* 0x01052400000e0000 */
.L_x_813:
        /* <DEDUP_REMOVED lines=20> */
.L_x_762:
[----:B------:R-:W-:Y:S05]  /*1e6e0*/  BSYNC B0 ;  /* 0x0000000000007941 */ /* 0x000fea0003800000 */
.L_x_761:
[----:B------:R-:W-:Y:S05]  /*1e6f0*/  BRA.DIV ~URZ, `(.L_x_763) ;  /* 0x000022527f007947 */ /* 0x000fea000b800000 */
[----:B-1----:R1:W2:Y:S02]  /*1e700*/  SHFL.IDX PT, R10, R11, 0x2, 0x181f ;  /* 0x00581f000b0a7f89 */ /* 0x0022a400000e0000 */
.L_x_814:
[----:B------:R-:W-:Y:S05]  /*1e710*/  BRA.DIV ~URZ, `(.L_x_764) ;  /* 0x000022a27f007947 */ /* 0x000fea000b800000 */
[----:B----4-:R4:W1:Y:S02]  /*1e720*/  SHFL.IDX PT, R2, R14, 0x2, 0x181f ;  /* 0x00581f000e027f89 */ /* 0x01086400000e0000 */
.L_x_815:
        /* <DEDUP_REMOVED lines=20> */
.L_x_766:
[----:B------:R-:W-:Y:S05]  /*1e870*/  BSYNC B0 ;  /* 0x0000000000007941 */ /* 0x000fea0003800000 */
.L_x_765:
[----:B------:R-:W-:Y:S05]  /*1e880*/  BRA.DIV ~URZ, `(.L_x_767) ;  /* 0x000021a27f007947 */ /* 0x000fea000b800000 */
[----:B--2---:R2:W3:Y:S04]  /*1e890*/  SHFL.IDX PT, R10, R11, 0x3, 0x181f ;  /* 0x00781f000b0a7f89 */ /* 0x0044e800000e0000 */
[----:B-1----:R2:W1:Y:S02]  /*1e8a0*/  SHFL.IDX PT, R2, R14, 0x3, 0x181f ;  /* 0x00781f000e027f89 */ /* 0x00246400000e0000 */
.L_x_816:
        /* <DEDUP_REMOVED lines=19> */
.L_x_747:
[----:B------:R-:W-:Y:S05]  /*1e9e0*/  BSYNC B1 ;  /* 0x0000000000017941 */ /* 0x000fea0003800000 */
.L_x_731:
        /* <DEDUP_REMOVED lines=9> */
[----:B--234-:R-:W-:-:S04]  /*1ea80*/  LOP3.LUT R14, R0, 0x1f, RZ, 0xc0, !PT ;  /* 0x0000001f000e7812 */ /* 0x01cfc800078ec0ff */
[----:B------:R-:W-:Y:S01]  /*1ea90*/  ISETP.NE.AND P6, PT, R14, 0x1f, PT ;  /* 0x0000001f0e00780c */ /* 0x000fe20003fc5270 */
[----:B------:R-:W-:Y:S10]  /*1eaa0*/  BRA.DIV ~URZ, `(.L_x_769) ;  /* 0x000020527f007947 */ /* 0x000ff4000b800000 */
[----:B------:R2:W3:Y:S02]  /*1eab0*/  SHFL.IDX PT, R10, R110, RZ, 0x1f ;  /* 0x00001fff6e0a7589 */ /* 0x0004e400000e0000 */
.L_x_817:
[----:B------:R-:W-:Y:S05]  /*1eac0*/  BRA.DIV ~URZ, `(.L_x_770) ;  /* 0x000020a27f007947 */ /* 0x000fea000b800000 */
[----:B------:R4:W2:Y:S02]  /*1ead0*/  SHFL.IDX PT, R8, R110, 0x1, 0x1f ;  /* 0x00201f006e087f89 */ /* 0x0008a400000e0000 */
.L_x_818:
        /* <DEDUP_REMOVED lines=18> */
.L_x_819:
[----:B----4-:R-:W-:-:S04]  /*1ec00*/  SEL R4, R4, RZ, P5 ;  /* 0x000000ff04047207 */ /* 0x010fc80002800000 */
        /* <DEDUP_REMOVED lines=14> */
[----:B------:R1:W4:Y:S02]  /*1ecf0*/  SHFL.IDX PT, R0, R4, 0x1f, 0x1f ;  /* 0x03e01f0004007f89 */ /* 0x00032400000e0000 */
.L_x_820:
[----:B----4-:R-:W-:Y:S01]  /*1ed00*/  IMAD R0, R0, c[0x0][0x538], RZ ;  /* 0x00014e0000007a24 */ /* 0x010fe200078e02ff */
[----:B------:R-:W-:Y:S04]  /*1ed10*/  BSSY B1, `(.L_x_773) ;  /* 0x00000c7000017945 */ /* 0x000fe80003800000 */
[----:B--2---:R-:W-:-:S04]  /*1ed20*/  IADD3 R8, R0, R8, RZ ;  /* 0x0000000800087210 */ /* 0x004fc80007ffe0ff */
[----:B---3--:R-:W-:-:S13]  /*1ed30*/  ISETP.GT.AND P0, PT, R8, R10, PT ;  /* 0x0000000a0800720c */ /* 0x008fda0003f04270 */
[----:B------:R-:W-:Y:S05]  /*1ed40*/  @P0 BRA `(.L_x_774) ;  /* 0x0000024000000947 */ /* 0x000fea0003800000 */
.L_x_778:
        /* <DEDUP_REMOVED lines=16> */
.L_x_821:
        /* <DEDUP_REMOVED lines=16> */
.L_x_822:
[----:B--2---:R-:W-:-:S05]  /*1ef50*/  IMAD R0, R0, c[0x0][0x538], RZ ;  /* 0x00014e0000007a24 */ /* 0x004fca00078e02ff */
[----:B------:R-:W-:-:S04]  /*1ef60*/  IADD3 R8, R0, R8, RZ ;  /* 0x0000000800087210 */ /* 0x000fc80007ffe0ff */
[----:B------:R-:W-:-:S13]  /*1ef70*/  ISETP.GT.AND P0, PT, R8, R10, PT ;  /* 0x0000000a0800720c */ /* 0x000fda0003f04270 */
[----:B-1----:R-:W-:Y:S05]  /*1ef80*/  @!P0 BRA `(.L_x_778) ;  /* 0xfffffdc000008947 */ /* 0x002fea000383ffff */
.L_x_774:
[----:B------:R-:W-:-:S05]  /*1ef90*/  IADD3 R12, -R0, R8, RZ ;  /* 0x00000008000c7210 */ /* 0x000fca0007ffe1ff */
[----:B------:R-:W-:-:S05]  /*1efa0*/  IMAD R0, R4, c[0x0][0x538], R12 ;  /* 0x00014e0004007a24 */ /* 0x000fca00078e020c */
[----:B------:R-:W-:Y:S01]  /*1efb0*/  ISETP.GT.AND P0, PT, R0, R10, PT ;  /* 0x0000000a0000720c */ /* 0x000fe20003f04270 */
[----:B------:R-:W-:-:S12]  /*1efc0*/  BRA.DIV ~URZ, `(.L_x_779) ;  /* 0x000020027f007947 */ /* 0x000fd8000b800000 */
[----:B------:R-:W-:-:S04]  /*1efd0*/  VOTE.ANY R11, PT, !P0 ;  /* 0x00000000000b7806 */ /* 0x000fc800040e0100 */
.L_x_823:
[----:B------:R-:W2:Y:S02]  /*1efe0*/  POPC R0, R11 ;  /* 0x0000000b00007309 */ /* 0x000ea40000000000 */
[----:B--2---:R-:W-:Y:S01]  /*1eff0*/  IADD3 R235, R0, R235, RZ ;  /* 0x000000eb00eb7210 */ /* 0x004fe20007ffe0ff */
[----:B------:R-:W-:Y:S05]  /*1f000*/  BRA.DIV ~URZ, `(.L_x_780) ;  /* 0x000020127f007947 */ /* 0x000fea000b800000 */
[----:B------:R2:W3:Y:S04]  /*1f010*/  SHFL.IDX PT, R8, R6, R0, 0x1f ;  /* 0x00001f0006087589 */ /* 0x0004e800000e0000 */
[----:B------:R2:W4:Y:S02]  /*1f020*/  SHFL.IDX PT, R7, R7, R0, 0x1f ;  /* 0x00001f0007077589 */ /* 0x00052400000e0000 */
.L_x_824:
[----:B------:R-:W-:Y:S01]  /*1f030*/  ISETP.NE.AND P0, PT, R11, RZ, PT ;  /* 0x000000ff0b00720c */ /* 0x000fe20003f05270 */
[----:B------:R-:W-:-:S12]  /*1f040*/  BSSY B0, `(.L_x_781) ;  /* 0x0000005000007945 */ /* 0x000fd80003800000 */
[----:B------:R-:W-:Y:S05]  /*1f050*/  @!P0 BRA `(.L_x_782) ;  /* 0x0000003000008947 */ /* 0x000fea0003800000 */
[----:B--2---:R-:W-:Y:S01]  /*1f060*/  IADD3 R0, R0, -0x1, RZ ;  /* 0xffffffff00007810 */ /* 0x004fe20007ffe0ff */
[----:B------:R-:W-:Y:S05]  /*1f070*/  BRA.DIV ~URZ, `(.L_x_783) ;  /* 0x000020727f007947 */ /* 0x000fea000b800000 */
[----:B------:R2:W1:Y:S02]  /*1f080*/  SHFL.IDX PT, R13, R4, R0, 0x1f ;  /* 0x00001f00040d7589 */ /* 0x00046400000e0000 */
.L_x_782:
[----:B------:R-:W-:Y:S05]  /*1f090*/  BSYNC B0 ;  /* 0x0000000000007941 */ /* 0x000fea0003800000 */
.L_x_781:
[----:B----4-:R-:W-:Y:S01]  /*1f0a0*/  ISETP.NE.AND P0, PT, R7, 0x1, PT ;  /* 0x000000010700780c */ /* 0x010fe20003f05270 */
[----:B-1----:R-:W-:Y:S01]  /*1f0b0*/  IMAD R232, R13, c[0x0][0x538], R12 ;  /* 0x00014e000de87a24 */ /* 0x002fe200078e020c */
[----:B------:R-:W-:Y:S04]  /*1f0c0*/  BSSY B0, `(.L_x_784) ;  /* 0x0000084000007945 */ /* 0x000fe80003800000 */
[----:B--2---:R-:W-:-:S07]  /*1f0d0*/  IADD3 R6, -R232, R10, RZ ;  /* 0x0000000ae8067210 */ /* 0x004fce0007ffe1ff */
[----:B------:R-:W-:Y:S05]  /*1f0e0*/  @!P0 BRA `(.L_x_785) ;  /* 0x000003e000008947 */ /* 0x000fea0003800000 */
[-C--:B---3--:R-:W-:Y:S02]  /*1f0f0*/  IABS R0, R8.reuse ;  /* 0x0000000800007213 */ /* 0x088fe40000000000 */
        /* <DEDUP_REMOVED lines=15> */
[----:B------:R-:W-:-:S04]  /*1f1f0*/  IMAD.MOV R0, RZ, RZ, -R10 ;  /* 0x000000ffff007224 */ /* 0x000fc800078e0a0a */
[----:B------:R-:W-:Y:S02]  /*1f200*/  IMAD.MOV.U32 R3, RZ, RZ, R0 ;  /* 0x000000ffff037224 */ /* 0x000fe400078e0000 */
        /* <DEDUP_REMOVED lines=13> */
[----:B-1----:R-:W-:-:S04]  /*1f2e0*/  IADD3 R2, RZ, -R3, RZ ;  /* 0x80000003ff027210 */ /* 0x002fc80007ffe0ff */
[----:B------:R-:W-:Y:S01]  /*1f2f0*/  @!P1 IMAD.MOV R0, RZ, RZ, -R0 ;  /* 0x000000ffff009224 */ /* 0x000fe200078e0a00 */
[----:B------:R-:W-:Y:S01]  /*1f300*/  @!P0 LOP3.LUT R0, RZ, R8, RZ, 0x33, !PT ;  /* 0x00000008ff008212 */ /* 0x000fe200078e33ff */
[----:B------:R-:W-:Y:S01]  /*1f310*/  IMAD.MOV.U32 R4, RZ, RZ, R2 ;  /* 0x000000ffff047224 */ /* 0x000fe200078e0002 */
[----:B------:R-:W-:Y:S02]  /*1f320*/  IABS R2, R7 ;  /* 0x0000000700027213 */ /* 0x000fe40000000000 */
[----:B------:R-:W-:Y:S01]  /*1f330*/  IABS R10, R0 ;  /* 0x00000000000a7213 */ /* 0x000fe20000000000 */
[----:B------:R-:W-:Y:S02]  /*1f340*/  IMAD R4, R4, R5, RZ ;  /* 0x0000000504047224 */ /* 0x000fe400078e02ff */
[----:B------:R-:W-:Y:S01]  /*1f350*/  IMAD.MOV R9, RZ, RZ, -R2 ;  /* 0x000000ffff097224 */ /* 0x000fe200078e0a02 */
[----:B------:R-:W-:-:S05]  /*1f360*/  MOV R2, RZ ;  /* 0x000000ff00027202 */ /* 0x000fca0000000f00 */
        /* <DEDUP_REMOVED lines=22> */
.L_x_785:
[----:B------:R-:W-:-:S04]  /*1f4d0*/  IMAD.MOV.U32 R2, RZ, RZ, 0x4 ;  /* 0x00000004ff027424 */ /* 0x000fc800078e00ff */
[----:B------:R-:W-:-:S05]  /*1f4e0*/  IMAD.WIDE R2, R235, R2, c[0x0][0x590] ;  /* 0x00016400eb027625 */ /* 0x000fca00078e0202 */
[----:B------:R-:W2:Y:S02]  /*1f4f0*/  LDG.E R4, [R2.64] ;  /* 0x0000000602047981 */ /* 0x000ea4000c1e1900 */
        /* <DEDUP_REMOVED lines=63> */
[----:B------:R-:W-:Y:S02]  /*1f8f0*/  IMAD R234, R2, R3, R6 ;  /* 0x0000000302ea7224 */ /* 0x000fe400078e0206 */
.L_x_786:
[----:B------:R-:W-:Y:S05]  /*1f900*/  BSYNC B0 ;  /* 0x0000000000007941 */ /* 0x000fea0003800000 */
.L_x_784:
[----:B------:R-:W-:-:S04]  /*1f910*/  LOP3.LUT R2, RZ, R2, RZ, 0x33, !PT ;  /* 0x00000002ff027212 */ /* 0x000fc800078e33ff */
[----:B------:R-:W-:Y:S01]  /*1f920*/  IADD3 R233, R2, R8, RZ ;  /* 0x0000000802e97210 */ /* 0x000fe20007ffe0ff */
[----:B------:R-:W-:Y:S05]  /*1f930*/  BRA `(.L_x_787) ;  /* 0x0000004000007947 */ /* 0x000fea0003800000 */
.L_x_775:
[----:B------:R-:W-:Y:S01]  /*1f940*/  IMAD.MOV.U32 R232, RZ, RZ, R10 ;  /* 0x000000ffffe87224 */ /* 0x000fe200078e000a */
[----:B------:R-:W-:Y:S01]  /*1f950*/  MOV R234, RZ ;  /* 0x000000ff00ea7202 */ /* 0x000fe20000000f00 */
[----:B------:R-:W-:Y:S01]  /*1f960*/  IMAD.MOV.U32 R233, RZ, RZ, RZ ;  /* 0x000000ffffe97224 */ /* 0x000fe200078e00ff */
[----:B------:R-:W-:Y:S02]  /*1f970*/  MOV R235, c[0x0][0x53c] ;  /* 0x00014f0000eb7a02 */ /* 0x000fe40000000f00 */
.L_x_787:
[----:B------:R-:W-:Y:S05]  /*1f980*/  BSYNC B1 ;  /* 0x0000000000017941 */ /* 0x000fea0003800000 */
.L_x_773:
[----:B------:R-:W-:Y:S01]  /*1f990*/  WARPSYNC 0xffffffff ;  /* 0xffffffff00007948 */ /* 0x000fe20003800000 */
[----:B------:R-:W-:Y:S01]  /*1f9a0*/  BAR.SYNC.DEFER_BLOCKING 0x4, 0x100 ;  /* 0x0104000000007b1d */ /* 0x000fe20000010000 */
[----:B------:R-:W-:-:S13]  /*1f9b0*/  ISETP.NE.AND P0, PT, R14, RZ, PT ;  /* 0x000000ff0e00720c */ /* 0x000fda0003f05270 */
[----:B------:R2:W-:Y:S04]  /*1f9c0*/  @!P0 STS.128 [0x20080], R232 ;  /* 0x020080e8ff008388 */ /* 0x0005e80000000c00 */
[----:B------:R-:W-:Y:S06]  /*1f9d0*/  BAR.ARV 0x5, 0x100 ;  /* 0x0144000000007b1d */ /* 0x000fec0000002000 */
.L_x_768:
[----:B-1----:R-:W-:-:S13]  /*1f9e0*/  ISETP.GE.AND P0, PT, R235, c[0x0][0x53c], PT ;  /* 0x00014f00eb007a0c */ /* 0x002fda0003f06270 */
[----:B--23--:R-:W-:Y:S01]  /*1f9f0*/  @P0 CALL.REL.NOINC `(.L_x_788) ;  /* 0x0000001000000944 */ /* 0x00cfe20003c00000 */
[----:B------:R-:W-:Y:S05]  /*1fa00*/  BRA `(.L_x_789) ;  /* 0xfffe1e5000007947 */ /* 0x000fea000383ffff */
.L_x_788:
[----:B------:R-:W-:Y:S05]  /*1fa10*/  EXIT ;  /* 0x000000000000794d */ /* 0x000fea0003800000 */
.L_x_555:
[----:B------:R-:W-:Y:S01]  /*1fa20*/  IMAD.MOV.U32 R0, RZ, RZ, R5 ;  /* 0x000000ffff007224 */ /* 0x000fe200078e0005 */
[----:B------:R-:W-:Y:S02]  /*1fa30*/  MOV R2, 0x1 ;  /* 0x0000000100027802 */ /* 0x000fe40000000f00 */
[----:B------:R-:W-:Y:S02]  /*1fa40*/  MOV R3, 0x1fa60 ;  /* 0x0001fa6000037802 */ /* 0x000fe40000000f00 */
[----:B--2---:R-:W-:Y:S05]  /*1fa50*/  CALL.REL.NOINC `($__internal_14_$__cuda_sm70_shflsync_up_p) ;  /* 0x000017a000007944 */ /* 0x004fea0003c00000 */
[----:B------:R-:W-:Y:S01]  /*1fa60*/  MOV R0, R4 ;  /* 0x0000000400007202 */ /* 0x000fe20000000f00 */
[----:B------:R-:W-:Y:S05]  /*1fa70*/  BRA `(.L_x_790) ;  /* 0xfffe09e000007947 */ /* 0x000fea000383ffff */
.L_x_556:
[----:B------:R-:W-:Y:S01]  /*1fa80*/  IMAD.MOV.U32 R0, RZ, RZ, R5 ;  /* 0x000000ffff007224 */ /* 0x000fe200078e0005 */
[----:B------:R-:W-:Y:S02]  /*1fa90*/  MOV R2, 0x2 ;  /* 0x0000000200027802 */ /* 0x000fe40000000f00 */
[----:B------:R-:W-:Y:S02]  /*1faa0*/  MOV R3, 0x1fac0 ;  /* 0x0001fac000037802 */ /* 0x000fe40000000f00 */
[----:B--2---:R-:W-:Y:S05]  /*1fab0*/  CALL.REL.NOINC `($__internal_14_$__cuda_sm70_shflsync_up_p) ;  /* 0x0000174000007944 */ /* 0x004fea0003c00000 */
[----:B------:R-:W-:Y:S01]  /*1fac0*/  SEL R0, R4, RZ, P4 ;  /* 0x000000ff04007207 */ /* 0x000fe20002000000 */
[----:B------:R-:W-:Y:S01]  /*1fad0*/  IMAD.MOV.U32 R2, RZ, RZ, 0x4 ;  /* 0x00000004ff027424 */ /* 0x000fe200078e00ff */
[----:B------:R-:W-:-:S03]  /*1fae0*/  MOV R3, 0x1fb10 ;  /* 0x0001fb1000037802 */ /* 0x000fc60000000f00 */
[----:B------:R-:W-:Y:S02]  /*1faf0*/  IMAD.IADD R0, R5, 0x1, R0 ;  /* 0x0000000105007824 */ /* 0x000fe400078e0200 */
[----:B------:R-:W-:Y:S05]  /*1fb00*/  CALL.REL.NOINC `($__internal_14_$__cuda_sm70_shflsync_up_p) ;  /* 0x000016f000007944 */ /* 0x000fea0003c00000 */
        /* <DEDUP_REMOVED lines=12> */
[----:B------:R-:W-:Y:S02]  /*1fbd0*/  MOV R3, 0x1f ;  /* 0x0000001f00037802 */ /* 0x000fe40000000f00 */
[----:B------:R-:W-:Y:S01]  /*1fbe0*/  MOV R2, 0x1fc20 ;  /* 0x0001fc2000027802 */ /* 0x000fe20000000f00 */
[----:B------:R-:W-:-:S04]  /*1fbf0*/  IMAD.IADD R4, R0, 0x1, R4 ;  /* 0x0000000100047824 */ /* 0x000fc800078e0204 */
[----:B------:R-:W-:Y:S02]  /*1fc00*/  IMAD.MOV.U32 R9, RZ, RZ, R4 ;  /* 0x000000ffff097224 */ /* 0x000fe400078e0004 */
[----:B------:R-:W-:Y:S05]  /*1fc10*/  CALL.REL.NOINC `($__internal_13_$__cuda_sm70_shflsync_idx_p) ;  /* 0x0000159000007944 */ /* 0x000fea0003c00000 */
[----:B------:R-:W-:Y:S01]  /*1fc20*/  MOV R0, R5 ;  /* 0x0000000500007202 */ /* 0x000fe20000000f00 */
[----:B------:R-:W-:Y:S05]  /*1fc30*/  BRA `(.L_x_791) ;  /* 0xfffe092000007947 */ /* 0x000fea000383ffff */
.L_x_558:
[----:B------:R-:W-:Y:S02]  /*1fc40*/  SEL R0, RZ, 0x1, P0 ;  /* 0x00000001ff007807 */ /* 0x000fe40000000000 */
[----:B------:R-:W-:Y:S02]  /*1fc50*/  MOV R2, 0x1fc70 ;  /* 0x0001fc7000027802 */ /* 0x000fe40000000f00 */
[----:B--2---:R-:W-:Y:S05]  /*1fc60*/  CALL.REL.NOINC `($__internal_15_$__cuda_sm70_votesync_ballot) ;  /* 0x0000160000007944 */ /* 0x004fea0003c00000 */
[----:B------:R-:W-:Y:S01]  /*1fc70*/  MOV R11, R0 ;  /* 0x00000000000b7202 */ /* 0x000fe20000000f00 */
[----:B------:R-:W-:Y:S05]  /*1fc80*/  BRA `(.L_x_792) ;  /* 0xfffe096000007947 */ /* 0x000fea000383ffff */
.L_x_559:
[----:B------:R-:W-:Y:S01]  /*1fc90*/  IMAD.MOV.U32 R9, RZ, RZ, R10 ;  /* 0x000000ffff097224 */ /* 0x000fe200078e000a */
[----:B------:R-:W-:Y:S01]  /*1fca0*/  MOV R5, R0 ;  /* 0x0000000000057202 */ /* 0x000fe20000000f00 */
[----:B------:R-:W-:Y:S01]  /*1fcb0*/  IMAD.MOV.U32 R3, RZ, RZ, 0x1f ;  /* 0x0000001fff037424 */ /* 0x000fe200078e00ff */
[----:B------:R-:W-:Y:S02]  /*1fcc0*/  MOV R2, 0x1fce0 ;  /* 0x0001fce000027802 */ /* 0x000fe40000000f00 */
[----:B------:R-:W-:Y:S05]  /*1fcd0*/  CALL.REL.NOINC `($__internal_13_$__cuda_sm70_shflsync_idx_p) ;  /* 0x000014d000007944 */ /* 0x000fea0003c00000 */
[----:B------:R-:W-:Y:S01]  /*1fce0*/  IMAD.MOV.U32 R233, RZ, RZ, R5 ;  /* 0x000000ffffe97224 */ /* 0x000fe200078e0005 */
[----:B------:R-:W-:Y:S01]  /*1fcf0*/  MOV R9, R8 ;  /* 0x0000000800097202 */ /* 0x000fe20000000f00 */
[----:B------:R-:W-:Y:S01]  /*1fd00*/  IMAD.MOV.U32 R6, RZ, RZ, RZ ;  /* 0x000000ffff067224 */ /* 0x000fe200078e00ff */
[----:B------:R-:W-:Y:S01]  /*1fd10*/  MOV R5, R0 ;  /* 0x0000000000057202 */ /* 0x000fe20000000f00 */
[----:B------:R-:W-:Y:S01]  /*1fd20*/  IMAD.MOV.U32 R3, RZ, RZ, 0x1f ;  /* 0x0000001fff037424 */ /* 0x000fe200078e00ff */
[----:B------:R-:W-:-:S02]  /*1fd30*/  MOV R2, 0x1fd50 ;  /* 0x0001fd5000027802 */ /* 0x000fc40000000f00 */
[----:B------:R-:W-:Y:S05]  /*1fd40*/  CALL.REL.NOINC `($__internal_13_$__cuda_sm70_shflsync_idx_p) ;  /* 0x0000146000007944 */ /* 0x000fea0003c00000 */
[----:B------:R-:W-:Y:S01]  /*1fd50*/  MOV R10, R5 ;  /* 0x00000005000a7202 */ /* 0x000fe20000000f00 */
[----:B------:R-:W-:Y:S05]  /*1fd60*/  BRA `(.L_x_793) ;  /* 0xfffe08e000007947 */ /* 0x000fea000383ffff */
.L_x_562:
[----:B------:R-:W-:Y:S01]  /*1fd70*/  IMAD.MOV.U32 R9, RZ, RZ, R4 ;  /* 0x000000ffff097224 */ /* 0x000fe200078e0004 */
[----:B------:R-:W-:-:S02]  /*1fd80*/  MOV R3, 0x1f ;  /* 0x0000001f00037802 */ /* 0x000fc40000000f00 */
[----:B------:R-:W-:Y:S02]  /*1fd90*/  MOV R2, 0x1fdb0 ;  /* 0x0001fdb000027802 */ /* 0x000fe40000000f00 */
[----:B-123--:R-:W-:Y:S05]  /*1fda0*/  CALL.REL.NOINC `($__internal_13_$__cuda_sm70_shflsync_idx_p) ;  /* 0x0000140000007944 */ /* 0x00efea0003c00000 */
[----:B------:R-:W-:Y:S01]  /*1fdb0*/  MOV R6, R5 ;  /* 0x0000000500067202 */ /* 0x000fe20000000f00 */
[----:B------:R-:W-:Y:S05]  /*1fdc0*/  BRA `(.L_x_561) ;  /* 0xfffe08e000007947 */ /* 0x000fea000383ffff */
.L_x_611:
[----:B------:R-:W-:Y:S01]  /*1fdd0*/  IMAD.MOV.U32 R9, RZ, RZ, R16 ;  /* 0x000000ffff097224 */ /* 0x000fe200078e0010 */
[----:B------:R-:W-:Y:S01]  /*1fde0*/  MOV R5, RZ ;  /* 0x000000ff00057202 */ /* 0x000fe20000000f00 */
[----:B------:R-:W-:Y:S01]  /*1fdf0*/  IMAD.MOV.U32 R3, RZ, RZ, 0x181f ;  /* 0x0000181fff037424 */ /* 0x000fe200078e00ff */
[----:B------:R-:W-:Y:S02]  /*1fe00*/  MOV R2, 0x1fe20 ;  /* 0x0001fe2000027802 */ /* 0x000fe40000000f00 */
[----:B-----5:R-:W-:Y:S05]  /*1fe10*/  CALL.REL.NOINC `($__internal_13_$__cuda_sm70_shflsync_idx_p) ;  /* 0x0000139000007944 */ /* 0x020fea0003c00000 */
[----:B------:R-:W-:Y:S01]  /*1fe20*/  MOV R10, R5 ;  /* 0x00000005000a7202 */ /* 0x000fe20000000f00 */
[----:B------:R-:W-:Y:S05]  /*1fe30*/  BRA `(.L_x_794) ;  /* 0xfffe6f2000007947 */ /* 0x000fea000383ffff */
.L_x_612:
[----:B------:R-:W-:Y:S01]  /*1fe40*/  IMAD.MOV.U32 R9, RZ, RZ, R17 ;  /* 0x000000ffff097224 */ /* 0x000fe200078e0011 */
[----:B------:R-:W-:Y:S01]  /*1fe50*/  MOV R5, RZ ;  /* 0x000000ff00057202 */ /* 0x000fe20000000f00 */
[----:B------:R-:W-:Y:S01]  /*1fe60*/  IMAD.MOV.U32 R3, RZ, RZ, 0x181f ;  /* 0x0000181fff037424 */ /* 0x000fe200078e00ff */
[----:B------:R-:W-:Y:S02]  /*1fe70*/  MOV R2, 0x1fe90 ;  /* 0x0001fe9000027802 */ /* 0x000fe40000000f00 */
[----:B-12--5:R-:W-:Y:S05]  /*1fe80*/  CALL.REL.NOINC `($__internal_13_$__cuda_sm70_shflsync_idx_p) ;  /* 0x0000132000007944 */ /* 0x026fea0003c00000 */
[----:B------:R-:W-:Y:S01]  /*1fe90*/  MOV R2, R5 ;  /* 0x0000000500027202 */ /* 0x000fe20000000f00 */
[----:B------:R-:W-:Y:S05]  /*1fea0*/  BRA `(.L_x_795) ;  /* 0xfffe6ed000007947 */ /* 0x000fea000383ffff */
.L_x_615:
[----:B--2---:R-:W-:Y:S01]  /*1feb0*/  IMAD.MOV.U32 R9, RZ, RZ, R16 ;  /* 0x000000ffff097224 */ /* 0x004fe200078e0010 */
[----:B------:R-:W-:Y:S01]  /*1fec0*/  MOV R5, 0x1 ;  /* 0x0000000100057802 */ /* 0x000fe20000000f00 */
[----:B------:R-:W-:Y:S01]  /*1fed0*/  IMAD.MOV.U32 R3, RZ, RZ, 0x181f ;  /* 0x0000181fff037424 */ /* 0x000fe200078e00ff */
[----:B----4-:R-:W-:-:S02]  /*1fee0*/  MOV R2, 0x1ff00 ;  /* 0x0001ff0000027802 */ /* 0x010fc40000000f00 */
[----:B-1-3-5:R-:W-:Y:S05]  /*1fef0*/  CALL.REL.NOINC `($__internal_13_$__cuda_sm70_shflsync_idx_p) ;  /* 0x000012b000007944 */ /* 0x02afea0003c00000 */
[----:B------:R-:W-:Y:S01]  /*1ff00*/  IMAD.MOV.U32 R10, RZ, RZ, R5 ;  /* 0x000000ffff0a7224 */ /* 0x000fe200078e0005 */
[----:B------:R-:W-:Y:S01]  /*1ff10*/  MOV R5, 0x1 ;  /* 0x0000000100057802 */ /* 0x000fe20000000f00 */
[----:B------:R-:W-:Y:S01]  /*1ff20*/  IMAD.MOV.U32 R9, RZ, RZ, R17 ;  /* 0x000000ffff097224 */ /* 0x000fe200078e0011 */
[----:B------:R-:W-:-:S02]  /*1ff30*/  MOV R3, 0x181f ;  /* 0x0000181f00037802 */ /* 0x000fc40000000f00 */
[----:B------:R-:W-:Y:S02]  /*1ff40*/  MOV R2, 0x1ff60 ;  /* 0x0001ff6000027802 */ /* 0x000fe40000000f00 */
[----:B------:R-:W-:Y:S05]  /*1ff50*/  CALL.REL.NOINC `($__internal_13_$__cuda_sm70_shflsync_idx_p) ;  /* 0x0000125000007944 */ /* 0x000fea0003c00000 */
[----:B------:R-:W-:Y:S01]  /*1ff60*/  MOV R2, R5 ;  /* 0x0000000500027202 */ /* 0x000fe20000000f00 */
[----:B------:R-:W-:Y:S05]  /*1ff70*/  BRA `(.L_x_796) ;  /* 0xfffe700000007947 */ /* 0x000fea000383ffff */
.L_x_618:
[----:B-1----:R-:W-:Y:S01]  /*1ff80*/  IMAD.MOV.U32 R9, RZ, RZ, R16 ;  /* 0x000000ffff097224 */ /* 0x002fe200078e0010 */
[----:B------:R-:W-:Y:S01]  /*1ff90*/  MOV R5, 0x2 ;  /* 0x0000000200057802 */ /* 0x000fe20000000f00 */
[----:B------:R-:W-:Y:S01]  /*1ffa0*/  IMAD.MOV.U32 R3, RZ, RZ, 0x181f ;  /* 0x0000181fff037424 */ /* 0x000fe200078e00ff */
[----:B----4-:R-:W-:Y:S02]  /*1ffb0*/  MOV R2, 0x1ffd0 ;  /* 0x0001ffd000027802 */ /* 0x010fe40000000f00 */
[----:B--23-5:R-:W-:Y:S05]  /*1ffc0*/  CALL.REL.NOINC `($__internal_13_$__cuda_sm70_shflsync_idx_p) ;  /* 0x000011e000007944 */ /* 0x02cfea0003c00000 */
[----:B------:R-:W-:Y:S01]  /*1ffd0*/  MOV R10, R5 ;  /* 0x00000005000a7202 */ /* 0x000fe20000000f00 */
[----:B------:R-:W-:Y:S05]  /*1ffe0*/  BRA `(.L_x_797) ;  /* 0xfffe712000007947 */ /* 0x000fea000383ffff */
.L_x_619:
[----:B------:R-:W-:Y:S01]  /*1fff0*/  IMAD.MOV.U32 R9, RZ, RZ, R17 ;  /* 0x000000ffff097224 */ /* 0x000fe200078e0011 */
[----:B------:R-:W-:Y:S01]  /*20000*/  MOV R5, 0x2 ;  /* 0x0000000200057802 */ /* 0x000fe20000000f00 */
[----:B------:R-:W-:Y:S01]  /*20010*/  IMAD.MOV.U32 R3, RZ, RZ, 0x181f ;  /* 0x0000181fff037424 */ /* 0x000fe200078e00ff */
[----:B----4-:R-:W-:Y:S02]  /*20020*/  MOV R2, 0x20040 ;  /* 0x0002004000027802 */ /* 0x010fe40000000f00 */
[----:B-123-5:R-:W-:Y:S05]  /*20030*/  CALL.REL.NOINC `($__internal_13_$__cuda_sm70_shflsync_idx_p) ;  /* 0x0000117000007944 */ /* 0x02efea0003c00000 */
[----:B------:R-:W-:Y:S01]  /*20040*/  MOV R2, R5 ;  /* 0x0000000500027202 */ /* 0x000fe20000000f00 */
[----:B------:R-:W-:Y:S05]  /*20050*/  BRA `(.L_x_798) ;  /* 0xfffe70d000007947 */ /* 0x000fea000383ffff */
.L_x_622:
[----:B-1----:R-:W-:Y:S01]  /*20060*/  IMAD.MOV.U32 R9, RZ, RZ, R16 ;  /* 0x000000ffff097224 */ /* 0x002fe200078e0010 */
[----:B------:R-:W-:Y:S01]  /*20070*/  MOV R5, 0x3 ;  /* 0x0000000300057802 */ /* 0x000fe20000000f00 */
[----:B------:R-:W-:Y:S01]  /*20080*/  IMAD.MOV.U32 R3, RZ, RZ, 0x181f ;  /* 0x0000181fff037424 */ /* 0x000fe200078e00ff */
[----:B------:R-:W-:-:S02]  /*20090*/  MOV R2, 0x200b0 ;  /* 0x000200b000027802 */ /* 0x000fc40000000f00 */
[----:B--2345:R-:W-:Y:S05]  /*200a0*/  CALL.REL.NOINC `($__internal_13_$__cuda_sm70_shflsync_idx_p) ;  /* 0x0000110000007944 */ /* 0x03cfea0003c00000 */
        /* <DEDUP_REMOVED lines=8> */
.L_x_727:
[----:B------:R-:W-:Y:S01]  /*20130*/  IMAD.MOV.U32 R2, RZ, RZ, R208 ;  /* 0x000000ffff027224 */ /* 0x000fe200078e00d0 */
[----:B------:R-:W-:Y:S02]  /*20140*/  MOV R5, 0x2 ;  /* 0x0000000200057802 */ /* 0x000fe40000000f00 */
[----:B------:R-:W-:Y:S02]  /*20150*/  MOV R3, 0x20170 ;  /* 0x0002017000037802 */ /* 0x000fe40000000f00 */
[----:B------:R-:W-:Y:S05]  /*20160*/  CALL.REL.NOINC `($__internal_12_$__cuda_sm70_shflsync_bfly_p) ;  /* 0x00000ff000007944 */ /* 0x000fea0003c00000 */
[----:B------:R-:W-:Y:S01]  /*20170*/  MOV R0, R5 ;  /* 0x0000000500007202 */ /* 0x000fe20000000f00 */
[----:B------:R-:W-:Y:S05]  /*20180*/  BRA `(.L_x_800) ;  /* 0xffff9de000007947 */ /* 0x000fea000383ffff */
.L_x_728:
[----:B------:R-:W-:Y:S01]  /*20190*/  IMAD.MOV.U32 R2, RZ, RZ, R0 ;  /* 0x000000ffff027224 */ /* 0x000fe200078e0000 */
[----:B------:R-:W-:Y:S02]  /*201a0*/  MOV R5, 0x1 ;  /* 0x0000000100057802 */ /* 0x000fe40000000f00 */
[----:B------:R-:W-:Y:S02]  /*201b0*/  MOV R3, 0x201d0 ;  /* 0x000201d000037802 */ /* 0x000fe40000000f00 */
[----:B-1----:R-:W-:Y:S05]  /*201c0*/  CALL.REL.NOINC `($__internal_12_$__cuda_sm70_shflsync_bfly_p) ;  /* 0x00000f9000007944 */ /* 0x002fea0003c00000 */
[----:B------:R-:W-:Y:S01]  /*201d0*/  FADD.FTZ R0, R0, R5 ;  /* 0x0000000500007221 */ /* 0x000fe20000010000 */
[----:B------:R-:W-:Y:S02]  /*201e0*/  MOV R2, R207 ;  /* 0x000000cf00027202 */ /* 0x000fe40000000f00 */
[----:B------:R-:W-:-:S02]  /*201f0*/  MOV R5, 0x2 ;  /* 0x0000000200057802 */ /* 0x000fc40000000f00 */
[----:B------:R-:W-:Y:S02]  /*20200*/  MOV R3, 0x20220 ;  /* 0x0002022000037802 */ /* 0x000fe40000000f00 */
[----:B------:R-:W-:Y:S05]  /*20210*/  CALL.REL.NOINC `($__internal_12_$__cuda_sm70_shflsync_bfly_p) ;  /* 0x00000f4000007944 */ /* 0x000fea0003c00000 */
[----:B------:R-:W-:Y:S01]  /*20220*/  FADD.FTZ R4, R207, R5 ;  /* 0x00000005cf047221 */ /* 0x000fe20000010000 */
[----:B------:R-:W-:Y:S02]  /*20230*/  MOV R5, 0x1 ;  /* 0x0000000100057802 */ /* 0x000fe40000000f00 */
[----:B------:R-:W-:Y:S02]  /*20240*/  MOV R3, 0x20270 ;  /* 0x0002027000037802 */ /* 0x000fe40000000f00 */
[----:B------:R-:W-:Y:S02]  /*20250*/  MOV R2, R4 ;  /* 0x0000000400027202 */ /* 0x000fe40000000f00 */
[----:B------:R-:W-:Y:S05]  /*20260*/  CALL.REL.NOINC `($__internal_12_$__cuda_sm70_shflsync_bfly_p) ;  /* 0x00000ef000007944 */ /* 0x000fea0003c00000 */
[----:B------:R-:W-:Y:S01]  /*20270*/  MOV R3, R5 ;  /* 0x0000000500037202 */ /* 0x000fe20000000f00 */
[----:B------:R-:W-:Y:S05]  /*20280*/  BRA `(.L_x_801) ;  /* 0xffff9d5000007947 */ /* 0x000fea000383ffff */
.L_x_735:
[----:B--234-:R-:W-:Y:S01]  /*20290*/  IMAD.MOV.U32 R9, RZ, RZ, R13 ;  /* 0x000000ffff097224 */ /* 0x01cfe200078e000d */
[----:B------:R-:W-:Y:S01]  /*202a0*/  MOV R5, RZ ;  /* 0x000000ff00057202 */ /* 0x000fe20000000f00 */
[----:B------:R-:W-:Y:S01]  /*202b0*/  IMAD.MOV.U32 R3, RZ, RZ, 0x181f ;  /* 0x0000181fff037424 */ /* 0x000fe200078e00ff */
[----:B------:R-:W-:Y:S02]  /*202c0*/  MOV R2, 0x202e0 ;  /* 0x000202e000027802 */ /* 0x000fe40000000f00 */
[----:B-1----:R-:W-:Y:S05]  /*202d0*/  CALL.REL.NOINC `($__internal_13_$__cuda_sm70_shflsync_idx_p) ;  /* 0x00000ed000007944 */ /* 0x002fea0003c00000 */
[----:B------:R-:W-:Y:S01]  /*202e0*/  MOV R10, R5 ;  /* 0x00000005000a7202 */ /* 0x000fe20000000f00 */
[----:B------:R-:W-:Y:S05]  /*202f0*/  BRA `(.L_x_802) ;  /* 0xffffb87000007947 */ /* 0x000fea000383ffff */
.L_x_736:
[----:B------:R-:W-:Y:S01]  /*20300*/  IMAD.MOV.U32 R9, RZ, RZ, R14 ;  /* 0x000000ffff097224 */ /* 0x000fe200078e000e */
[----:B------:R-:W-:Y:S01]  /*20310*/  MOV R5, RZ ;  /* 0x000000ff00057202 */ /* 0x000fe20000000f00 */
[----:B------:R-:W-:Y:S01]  /*20320*/  IMAD.MOV.U32 R3, RZ, RZ, 0x181f ;  /* 0x0000181fff037424 */ /* 0x000fe200078e00ff */
[----:B------:R-:W-:-:S02]  /*20330*/  MOV R2, 0x20350 ;  /* 0x0002035000027802 */ /* 0x000fc40000000f00 */
[----:B-123--:R-:W-:Y:S05]  /*20340*/  CALL.REL.NOINC `($__internal_13_$__cuda_sm70_shflsync_idx_p) ;  /* 0x00000e6000007944 */ /* 0x00efea0003c00000 */
[----:B------:R-:W-:Y:S01]  /*20350*/  MOV R2, R5 ;  /* 0x0000000500027202 */ /* 0x000fe20000000f00 */
[----:B------:R-:W-:Y:S05]  /*20360*/  BRA `(.L_x_803) ;  /* 0xffffb82000007947 */ /* 0x000fea000383ffff */
.L_x_739:
[----:B--2---:R-:W-:Y:S01]  /*20370*/  IMAD.MOV.U32 R9, RZ, RZ, R13 ;  /* 0x000000ffff097224 */ /* 0x004fe200078e000d */
[----:B------:R-:W-:Y:S01]  /*20380*/  MOV R5, 0x1 ;  /* 0x0000000100057802 */ /* 0x000fe20000000f00 */
[----:B------:R-:W-:Y:S01]  /*20390*/  IMAD.MOV.U32 R3, RZ, RZ, 0x181f ;  /* 0x0000181fff037424 */ /* 0x000fe200078e00ff */
[----:B------:R-:W-:-:S02]  /*203a0*/  MOV R2, 0x203c0 ;  /* 0x000203c000027802 */ /* 0x000fc40000000f00 */
[----:B-1-34-:R-:W-:Y:S05]  /*203b0*/  CALL.REL.NOINC `($__internal_13_$__cuda_sm70_shflsync_idx_p) ;  /* 0x00000df000007944 */ /* 0x01afea0003c00000 */
        /* <DEDUP_REMOVED lines=8> */
.L_x_742:
[----:B--2---:R-:W-:Y:S01]  /*20440*/  IMAD.MOV.U32 R9, RZ, RZ, R13 ;  /* 0x000000ffff097224 */ /* 0x004fe200078e000d */
[----:B------:R-:W-:Y:S01]  /*20450*/  MOV R5, 0x2 ;  /* 0x0000000200057802 */ /* 0x000fe20000000f00 */
[----:B------:R-:W-:Y:S01]  /*20460*/  IMAD.MOV.U32 R3, RZ, RZ, 0x181f ;  /* 0x0000181fff037424 */ /* 0x000fe200078e00ff */
[----:B------:R-:W-:Y:S02]  /*20470*/  MOV R2, 0x20490 ;  /* 0x0002049000027802 */ /* 0x000fe40000000f00 */
[----:B-1-34-:R-:W-:Y:S05]  /*20480*/  CALL.REL.NOINC `($__internal_13_$__cuda_sm70_shflsync_idx_p) ;  /* 0x00000d2000007944 */ /* 0x01afea0003c00000 */
[----:B------:R-:W-:Y:S01]  /*20490*/  MOV R10, R5 ;  /* 0x00000005000a7202 */ /* 0x000fe20000000f00 */
[----:B------:R-:W-:Y:S05]  /*204a0*/  BRA `(.L_x_805) ;  /* 0xffffba3000007947 */ /* 0x000fea000383ffff */
.L_x_743:
[----:B--2---:R-:W-:Y:S01]  /*204b0*/  IMAD.MOV.U32 R9, RZ, RZ, R14 ;  /* 0x000000ffff097224 */ /* 0x004fe200078e000e */
[----:B------:R-:W-:Y:S01]  /*204c0*/  MOV R5, 0x2 ;  /* 0x0000000200057802 */ /* 0x000fe20000000f00 */
[----:B------:R-:W-:Y:S01]  /*204d0*/  IMAD.MOV.U32 R3, RZ, RZ, 0x181f ;  /* 0x0000181fff037424 */ /* 0x000fe200078e00ff */
[----:B------:R-:W-:Y:S02]  /*204e0*/  MOV R2, 0x20500 ;  /* 0x0002050000027802 */ /* 0x000fe40000000f00 */
[----:B-1-34-:R-:W-:Y:S05]  /*204f0*/  CALL.REL.NOINC `($__internal_13_$__cuda_sm70_shflsync_idx_p) ;  /* 0x00000cb000007944 */ /* 0x01afea0003c00000 */
[----:B------:R-:W-:Y:S01]  /*20500*/  MOV R2, R5 ;  /* 0x0000000500027202 */ /* 0x000fe20000000f00 */
[----:B------:R-:W-:Y:S05]  /*20510*/  BRA `(.L_x_806) ;  /* 0xffffb9e000007947 */ /* 0x000fea000383ffff */
.L_x_746:
[----:B---3--:R-:W-:Y:S01]  /*20520*/  IMAD.MOV.U32 R9, RZ, RZ, R13 ;  /* 0x000000ffff097224 */ /* 0x008fe200078e000d */
[----:B------:R-:W-:Y:S01]  /*20530*/  MOV R5, 0x3 ;  /* 0x0000000300057802 */ /* 0x000fe20000000f00 */
[----:B------:R-:W-:Y:S01]  /*20540*/  IMAD.MOV.U32 R3, RZ, RZ, 0x181f ;  /* 0x0000181fff037424 */ /* 0x000fe200078e00ff */
[----:B----4-:R-:W-:-:S02]  /*20550*/  MOV R2, 0x20570 ;  /* 0x0002057000027802 */ /* 0x010fc40000000f00 */
[----:B-12---:R-:W-:Y:S05]  /*20560*/  CALL.REL.NOINC `($__internal_13_$__cuda_sm70_shflsync_idx_p) ;  /* 0x00000c4000007944 */ /* 0x006fea0003c00000 */
        /* <DEDUP_REMOVED lines=8> */
.L_x_748:
[----:B------:R-:W-:Y:S01]  /*205f0*/  IMAD.MOV.U32 R9, RZ, RZ, R16 ;  /* 0x000000ffff097224 */ /* 0x000fe200078e0010 */
[----:B------:R-:W-:Y:S01]  /*20600*/  MOV R5, RZ ;  /* 0x000000ff00057202 */ /* 0x000fe20000000f00 */
[----:B------:R-:W-:Y:S01]  /*20610*/  IMAD.MOV.U32 R3, RZ, RZ, 0x1c1f ;  /* 0x00001c1fff037424 */ /* 0x000fe200078e00ff */
[----:B------:R-:W-:Y:S02]  /*20620*/  MOV R2, 0x20640 ;  /* 0x0002064000027802 */ /* 0x000fe40000000f00 */
[----:B------:R-:W-:Y:S05]  /*20630*/  CALL.REL.NOINC `($__internal_13_$__cuda_sm70_shflsync_idx_p) ;  /* 0x00000b7000007944 */ /* 0x000fea0003c00000 */
[----:B------:R-:W-:Y:S01]  /*20640*/  MOV R4, R5 ;  /* 0x0000000500047202 */ /* 0x000fe20000000f00 */
[----:B------:R-:W-:Y:S05]  /*20650*/  BRA `(.L_x_808) ;  /* 0xffffbd8000007947 */ /* 0x000fea000383ffff */
.L_x_749:
[----:B------:R-:W-:Y:S01]  /*20660*/  IMAD.MOV.U32 R9, RZ, RZ, R17 ;  /* 0x000000ffff097224 */ /* 0x000fe200078e0011 */
[----:B------:R-:W-:Y:S01]  /*20670*/  MOV R5, RZ ;  /* 0x000000ff00057202 */ /* 0x000fe20000000f00 */
[----:B------:R-:W-:Y:S01]  /*20680*/  IMAD.MOV.U32 R3, RZ, RZ, 0x1c1f ;  /* 0x00001c1fff037424 */ /* 0x000fe200078e00ff */
[----:B------:R-:W-:Y:S02]  /*20690*/  MOV R2, 0x206b0 ;  /* 0x000206b000027802 */ /* 0x000fe40000000f00 */
[----:B-12---:R-:W-:Y:S05]  /*206a0*/  CALL.REL.NOINC `($__internal_13_$__cuda_sm70_shflsync_idx_p) ;  /* 0x00000b0000007944 */ /* 0x006fea0003c00000 */
[----:B------:R-:W-:Y:S01]  /*206b0*/  MOV R0, R5 ;  /* 0x0000000500007202 */ /* 0x000fe20000000f00 */
[----:B------:R-:W-:Y:S05]  /*206c0*/  BRA `(.L_x_809) ;  /* 0xffffbd3000007947 */ /* 0x000fea000383ffff */
.L_x_752:
[----:B----4-:R-:W-:Y:S01]  /*206d0*/  IMAD.MOV.U32 R9, RZ, RZ, R16 ;  /* 0x000000ffff097224 */ /* 0x010fe200078e0010 */
[----:B------:R-:W-:Y:S01]  /*206e0*/  MOV R5, 0x1 ;  /* 0x0000000100057802 */ /* 0x000fe20000000f00 */
[----:B------:R-:W-:Y:S01]  /*206f0*/  IMAD.MOV.U32 R3, RZ, RZ, 0x1c1f ;  /* 0x00001c1fff037424 */ /* 0x000fe200078e00ff */
[----:B------:R-:W-:-:S02]  /*20700*/  MOV R2, 0x20720 ;  /* 0x0002072000027802 */ /* 0x000fc40000000f00 */
[----:B-123--:R-:W-:Y:S05]  /*20710*/  CALL.REL.NOINC `($__internal_13_$__cuda_sm70_shflsync_idx_p) ;  /* 0x00000a9000007944 */ /* 0x00efea0003c00000 */
        /* <DEDUP_REMOVED lines=8> */
.L_x_756:
[----:B------:R-:W-:Y:S01]  /*207a0*/  IMAD.MOV.U32 R9, RZ, RZ, R11 ;  /* 0x000000ffff097224 */ /* 0x000fe200078e000b */
[----:B------:R-:W-:Y:S01]  /*207b0*/  MOV R5, RZ ;  /* 0x000000ff00057202 */ /* 0x000fe20000000f00 */
[----:B------:R-:W-:Y:S01]  /*207c0*/  IMAD.MOV.U32 R3, RZ, RZ, 0x181f ;  /* 0x0000181fff037424 */ /* 0x000fe200078e00ff */
[----:B------:R-:W-:Y:S02]  /*207d0*/  MOV R2, 0x207f0 ;  /* 0x000207f000027802 */ /* 0x000fe40000000f00 */
[----:B------:R-:W-:Y:S05]  /*207e0*/  CALL.REL.NOINC `($__internal_13_$__cuda_sm70_shflsync_idx_p) ;  /* 0x000009c000007944 */ /* 0x000fea0003c00000 */
[----:B------:R-:W-:Y:S01]  /*207f0*/  MOV R10, R5 ;  /* 0x00000005000a7202 */ /* 0x000fe20000000f00 */
[----:B------:R-:W-:Y:S05]  /*20800*/  BRA `(.L_x_811) ;  /* 0xffffdb8000007947 */ /* 0x000fea000383ffff */
.L_x_757:
[----:B------:R-:W-:Y:S01]  /*20810*/  IMAD.MOV.U32 R9, RZ, RZ, R14 ;  /* 0x000000ffff097224 */ /* 0x000fe200078e000e */
[----:B------:R-:W-:Y:S01]  /*20820*/  MOV R5, RZ ;  /* 0x000000ff00057202 */ /* 0x000fe20000000f00 */
[----:B------:R-:W-:Y:S01]  /*20830*/  IMAD.MOV.U32 R3, RZ, RZ, 0x181f ;  /* 0x0000181fff037424 */ /* 0x000fe200078e00ff */
[----:B------:R-:W-:Y:S02]  /*20840*/  MOV R2, 0x20860 ;  /* 0x0002086000027802 */ /* 0x000fe40000000f00 */
[----:B-12---:R-:W-:Y:S05]  /*20850*/  CALL.REL.NOINC `($__internal_13_$__cuda_sm70_shflsync_idx_p) ;  /* 0x0000095000007944 */ /* 0x006fea0003c00000 */
[----:B------:R-:W-:Y:S01]  /*20860*/  MOV R2, R5 ;  /* 0x0000000500027202 */ /* 0x000fe20000000f00 */
[----:B------:R-:W-:Y:S05]  /*20870*/  BRA `(.L_x_812) ;  /* 0xffffdb3000007947 */ /* 0x000fea000383ffff */
.L_x_760:
[----:B--2---:R-:W-:Y:S01]  /*20880*/  IMAD.MOV.U32 R9, RZ, RZ, R11 ;  /* 0x000000ffff097224 */ /* 0x004fe200078e000b */
[----:B------:R-:W-:Y:S01]  /*20890*/  MOV R5, 0x1 ;  /* 0x0000000100057802 */ /* 0x000fe20000000f00 */
[----:B------:R-:W-:Y:S01]  /*208a0*/  IMAD.MOV.U32 R3, RZ, RZ, 0x181f ;  /* 0x0000181fff037424 */ /* 0x000fe200078e00ff */
[----:B----4-:R-:W-:-:S02]  /*208b0*/  MOV R2, 0x208d0 ;  /* 0x000208d000027802 */ /* 0x010fc40000000f00 */
[----:B-1-3--:R-:W-:Y:S05]  /*208c0*/  CALL.REL.NOINC `($__internal_13_$__cuda_sm70_shflsync_idx_p) ;  /* 0x000008e000007944 */ /* 0x00afea0003c00000 */
        /* <DEDUP_REMOVED lines=8> */
.L_x_763:
[----:B-1----:R-:W-:Y:S01]  /*20950*/  IMAD.MOV.U32 R9, RZ, RZ, R11 ;  /* 0x000000ffff097224 */ /* 0x002fe200078e000b */
[----:B------:R-:W-:Y:S01]  /*20960*/  MOV R5, 0x2 ;  /* 0x0000000200057802 */ /* 0x000fe20000000f00 */
[----:B------:R-:W-:Y:S01]  /*20970*/  IMAD.MOV.U32 R3, RZ, RZ, 0x181f ;  /* 0x0000181fff037424 */ /* 0x000fe200078e00ff */
[----:B----4-:R-:W-:Y:S02]  /*20980*/  MOV R2, 0x209a0 ;  /* 0x000209a000027802 */ /* 0x010fe40000000f00 */
[----:B--23--:R-:W-:Y:S05]  /*20990*/  CALL.REL.NOINC `($__internal_13_$__cuda_sm70_shflsync_idx_p) ;  /* 0x0000081000007944 */ /* 0x00cfea0003c00000 */
[----:B------:R-:W-:Y:S01]  /*209a0*/  MOV R10, R5 ;  /* 0x00000005000a7202 */ /* 0x000fe20000000f00 */
[----:B------:R-:W-:Y:S05]  /*209b0*/  BRA `(.L_x_814) ;  /* 0xffffdd5000007947 */ /* 0x000fea000383ffff */
.L_x_764:
[----:B------:R-:W-:Y:S01]  /*209c0*/  IMAD.MOV.U32 R9, RZ, RZ, R14 ;  /* 0x000000ffff097224 */ /* 0x000fe200078e000e */
[----:B------:R-:W-:Y:S01]  /*209d0*/  MOV R5, 0x2 ;  /* 0x0000000200057802 */ /* 0x000fe20000000f00 */
[----:B------:R-:W-:Y:S01]  /*209e0*/  IMAD.MOV.U32 R3, RZ, RZ, 0x181f ;  /* 0x0000181fff037424 */ /* 0x000fe200078e00ff */
[----:B----4-:R-:W-:Y:S02]  /*209f0*/  MOV R2, 0x20a10 ;  /* 0x00020a1000027802 */ /* 0x010fe40000000f00 */
[----:B-123--:R-:W-:Y:S05]  /*20a00*/  CALL.REL.NOINC `($__internal_13_$__cuda_sm70_shflsync_idx_p) ;  /* 0x000007a000007944 */ /* 0x00efea0003c00000 */
[----:B------:R-:W-:Y:S01]  /*20a10*/  MOV R2, R5 ;  /* 0x0000000500027202 */ /* 0x000fe20000000f00 */
[----:B------:R-:W-:Y:S05]  /*20a20*/  BRA `(.L_x_815) ;  /* 0xffffdd0000007947 */ /* 0x000fea000383ffff */
.L_x_767:
[----:B-1----:R-:W-:Y:S01]  /*20a30*/  IMAD.MOV.U32 R9, RZ, RZ, R11 ;  /* 0x000000ffff097224 */ /* 0x002fe200078e000b */
[----:B------:R-:W-:Y:S01]  /*20a40*/  MOV R5, 0x3 ;  /* 0x0000000300057802 */ /* 0x000fe20000000f00 */
[----:B------:R-:W-:Y:S01]  /*20a50*/  IMAD.MOV.U32 R3, RZ, RZ, 0x181f ;  /* 0x0000181fff037424 */ /* 0x000fe200078e00ff */
[----:B------:R-:W-:-:S02]  /*20a60*/  MOV R2, 0x20a80 ;  /* 0x00020a8000027802 */ /* 0x000fc40000000f00 */
[----:B--234-:R-:W-:Y:S05]  /*20a70*/  CALL.REL.NOINC `($__internal_13_$__cuda_sm70_shflsync_idx_p) ;  /* 0x0000073000007944 */ /* 0x01cfea0003c00000 */
        /* <DEDUP_REMOVED lines=8> */
.L_x_769:
[----:B------:R-:W-:Y:S01]  /*20b00*/  IMAD.MOV.U32 R9, RZ, RZ, R110 ;  /* 0x000000ffff097224 */ /* 0x000fe200078e006e */
[----:B------:R-:W-:Y:S01]  /*20b10*/  MOV R5, RZ ;  /* 0x000000ff00057202 */ /* 0x000fe20000000f00 */
[----:B------:R-:W-:Y:S01]  /*20b20*/  IMAD.MOV.U32 R3, RZ, RZ, 0x1f ;  /* 0x0000001fff037424 */ /* 0x000fe200078e00ff */
[----:B------:R-:W-:Y:S02]  /*20b30*/  MOV R2, 0x20b50 ;  /* 0x00020b5000027802 */ /* 0x000fe40000000f00 */
[----:B-1----:R-:W-:Y:S05]  /*20b40*/  CALL.REL.NOINC `($__internal_13_$__cuda_sm70_shflsync_idx_p) ;  /* 0x0000066000007944 */ /* 0x002fea0003c00000 */
[----:B------:R-:W-:Y:S01]  /*20b50*/  MOV R10, R5 ;  /* 0x00000005000a7202 */ /* 0x000fe20000000f00 */
[----:B------:R-:W-:Y:S05]  /*20b60*/  BRA `(.L_x_817) ;  /* 0xffffdf5000007947 */ /* 0x000fea000383ffff */
.L_x_770:
[----:B------:R-:W-:Y:S01]  /*20b70*/  IMAD.MOV.U32 R9, RZ, RZ, R110 ;  /* 0x000000ffff097224 */ /* 0x000fe200078e006e */
[----:B------:R-:W-:Y:S01]  /*20b80*/  MOV R5, 0x1 ;  /* 0x0000000100057802 */ /* 0x000fe20000000f00 */
[----:B------:R-:W-:Y:S01]  /*20b90*/  IMAD.MOV.U32 R3, RZ, RZ, 0x1f ;  /* 0x0000001fff037424 */ /* 0x000fe200078e00ff */
[----:B------:R-:W-:Y:S02]  /*20ba0*/  MOV R2, 0x20bc0 ;  /* 0x00020bc000027802 */ /* 0x000fe40000000f00 */
[----:B-123--:R-:W-:Y:S05]  /*20bb0*/  CALL.REL.NOINC `($__internal_13_$__cuda_sm70_shflsync_idx_p) ;  /* 0x000005f000007944 */ /* 0x00efea0003c00000 */
[----:B------:R-:W-:Y:S01]  /*20bc0*/  MOV R8, R5 ;  /* 0x0000000500087202 */ /* 0x000fe20000000f00 */
[----:B------:R-:W-:Y:S05]  /*20bd0*/  BRA `(.L_x_818) ;  /* 0xffffdf0000007947 */ /* 0x000fea000383ffff */
.L_x_771:
[----:B------:R-:W-:Y:S02]  /*20be0*/  MOV R2, 0x1 ;  /* 0x0000000100027802 */ /* 0x000fe40000000f00 */
[----:B------:R-:W-:-:S02]  /*20bf0*/  MOV R3, 0x20c10 ;  /* 0x00020c1000037802 */ /* 0x000fc40000000f00 */
[----:B--234-:R-:W-:Y:S05]  /*20c00*/  CALL.REL.NOINC `($__internal_14_$__cuda_sm70_shflsync_up_p) ;  /* 0x000005f000007944 */ /* 0x01cfea0003c00000 */
[----:B------:R-:W-:Y:S05]  /*20c10*/  BRA `(.L_x_819) ;  /* 0xffffdfe000007947 */ /* 0x000fea000383ffff */
.L_x_772:
[----:B------:R-:W-:Y:S02]  /*20c20*/  MOV R2, 0x2 ;  /* 0x0000000200027802 */ /* 0x000fe40000000f00 */
[----:B------:R-:W-:-:S02]  /*20c30*/  MOV R3, 0x20c50 ;  /* 0x00020c5000037802 */ /* 0x000fc40000000f00 */
[----:B--23--:R-:W-:Y:S05]  /*20c40*/  CALL.REL.NOINC `($__internal_14_$__cuda_sm70_shflsync_up_p) ;  /* 0x000005b000007944 */ /* 0x00cfea0003c00000 */
[----:B------:R-:W-:Y:S01]  /*20c50*/  SEL R3, R4, RZ, P1 ;  /* 0x000000ff04037207 */ /* 0x000fe20000800000 */
[----:B------:R-:W-:-:S04]  /*20c60*/  IMAD.MOV.U32 R2, RZ, RZ, 0x4 ;  /* 0x00000004ff027424 */ /* 0x000fc800078e00ff */
[----:B------:R-:W-:Y:S01]  /*20c70*/  IMAD.IADD R0, R0, 0x1, R3 ;  /* 0x0000000100007824 */ /* 0x000fe200078e0203 */
[----:B------:R-:W-:Y:S02]  /*20c80*/  MOV R3, 0x20ca0 ;  /* 0x00020ca000037802 */ /* 0x000fe40000000f00 */
        /* <DEDUP_REMOVED lines=20> */
.L_x_776:
[----:B------:R-:W-:Y:S02]  /*20dd0*/  MOV R2, 0x1 ;  /* 0x0000000100027802 */ /* 0x000fe40000000f00 */
[----:B------:R-:W-:Y:S02]  /*20de0*/  MOV R3, 0x20e00 ;  /* 0x00020e0000037802 */ /* 0x000fe40000000f00 */
[----:B------:R-:W-:Y:S05]  /*20df0*/  CALL.REL.NOINC `($__internal_14_$__cuda_sm70_shflsync_up_p) ;  /* 0x0000040000007944 */ /* 0x000fea0003c00000 */
[----:B------:R-:W-:Y:S01]  /*20e00*/  MOV R2, R4 ;  /* 0x0000000400027202 */ /* 0x000fe20000000f00 */
[----:B------:R-:W-:Y:S05]  /*20e10*/  BRA `(.L_x_821) ;  /* 0xffffe03000007947 */ /* 0x000fea000383ffff */
.L_x_777:
[----:B------:R-:W-:Y:S02]  /*20e20*/  MOV R2, 0x2 ;  /* 0x0000000200027802 */ /* 0x000fe40000000f00 */
        /* <DEDUP_REMOVED lines=26> */
.L_x_779:
[----:B------:R-:W-:Y:S02]  /*20fd0*/  SEL R0, RZ, 0x1, P0 ;  /* 0x00000001ff007807 */ /* 0x000fe40000000000 */
[----:B------:R-:W-:Y:S02]  /*20fe0*/  MOV R2, 0x21000 ;  /* 0x0002100000027802 */ /* 0x000fe40000000f00 */
[----:B-1----:R-:W-:Y:S05]  /*20ff0*/  CALL.REL.NOINC `($__internal_15_$__cuda_sm70_votesync_ballot) ;  /* 0x0000027000007944 */ /* 0x002fea0003c00000 */
[----:B------:R-:W-:Y:S01]  /*21000*/  MOV R11, R0 ;  /* 0x00000000000b7202 */ /* 0x000fe20000000f00 */
[----:B------:R-:W-:Y:S05]  /*21010*/  BRA `(.L_x_823) ;  /* 0xffffdfc000007947 */ /* 0x000fea000383ffff */
.L_x_780:
[----:B------:R-:W-:Y:S01]  /*21020*/  IMAD.MOV.U32 R9, RZ, RZ, R6 ;  /* 0x000000ffff097224 */ /* 0x000fe200078e0006 */
[----:B------:R-:W-:Y:S01]  /*21030*/  MOV R5, R0 ;  /* 0x0000000000057202 */ /* 0x000fe20000000f00 */
[----:B------:R-:W-:Y:S01]  /*21040*/  IMAD.MOV.U32 R3, RZ, RZ, 0x1f ;  /* 0x0000001fff037424 */ /* 0x000fe200078e00ff */
[----:B------:R-:W-:Y:S02]  /*21050*/  MOV R2, 0x21070 ;  /* 0x0002107000027802 */ /* 0x000fe40000000f00 */
[----:B-1----:R-:W-:Y:S05]  /*21060*/  CALL.REL.NOINC `($__internal_13_$__cuda_sm70_shflsync_idx_p) ;  /* 0x0000014000007944 */ /* 0x002fea0003c00000 */
[----:B------:R-:W-:Y:S01]  /*21070*/  IMAD.MOV.U32 R8, RZ, RZ, R5 ;  /* 0x000000ffff087224 */ /* 0x000fe200078e0005 */
[----:B------:R-:W-:Y:S01]  /*21080*/  MOV R5, R0 ;  /* 0x0000000000057202 */ /* 0x000fe20000000f00 */
[----:B------:R-:W-:Y:S01]  /*21090*/  IMAD.MOV.U32 R9, RZ, RZ, R7 ;  /* 0x000000ffff097224 */ /* 0x000fe200078e0007 */
[----:B------:R-:W-:-:S02]  /*210a0*/  MOV R3, 0x1f ;  /* 0x0000001f00037802 */ /* 0x000fc40000000f00 */
[----:B------:R-:W-:Y:S02]  /*210b0*/  MOV R2, 0x210d0 ;  /* 0x000210d000027802 */ /* 0x000fe40000000f00 */
[----:B------:R-:W-:Y:S05]  /*210c0*/  CALL.REL.NOINC `($__internal_13_$__cuda_sm70_shflsync_idx_p) ;  /* 0x000000e000007944 */ /* 0x000fea0003c00000 */
[----:B------:R-:W-:Y:S01]  /*210d0*/  MOV R7, R5 ;  /* 0x0000000500077202 */ /* 0x000fe20000000f00 */
[----:B------:R-:W-:Y:S05]  /*210e0*/  BRA `(.L_x_824) ;  /* 0xffffdf4000007947 */ /* 0x000fea000383ffff */
.L_x_783:
[----:B------:R-:W-:Y:S01]  /*210f0*/  IMAD.MOV.U32 R9, RZ, RZ, R4 ;  /* 0x000000ffff097224 */ /* 0x000fe200078e0004 */
[----:B------:R-:W-:Y:S01]  /*21100*/  MOV R5, R0 ;  /* 0x0000000000057202 */ /* 0x000fe20000000f00 */
[----:B------:R-:W-:Y:S01]  /*21110*/  IMAD.MOV.U32 R3, RZ, RZ, 0x1f ;  /* 0x0000001fff037424 */ /* 0x000fe200078e00ff */
[----:B------:R-:W-:Y:S02]  /*21120*/  MOV R2, 0x21140 ;  /* 0x0002114000027802 */ /* 0x000fe40000000f00 */
[----:B-1-34-:R-:W-:Y:S05]  /*21130*/  CALL.REL.NOINC `($__internal_13_$__cuda_sm70_shflsync_idx_p) ;  /* 0x0000007000007944 */ /* 0x01afea0003c00000 */
[----:B------:R-:W-:Y:S01]  /*21140*/  MOV R13, R5 ;  /* 0x00000005000d7202 */ /* 0x000fe20000000f00 */
[----:B------:R-:W-:Y:S05]  /*21150*/  BRA `(.L_x_782) ;  /* 0xffffdf3000007947 */ /* 0x000fea000383ffff */
        .weak           $__internal_12_$__cuda_sm70_shflsync_bfly_p
        .type           $__internal_12_$__cuda_sm70_shflsync_bfly_p,@function
        .size           $__internal_12_$__cuda_sm70_shflsync_bfly_p,($__internal_13_$__cuda_sm70_shflsync_idx_p - $__internal_12_$__cuda_sm70_shflsync_bfly_p)
$__internal_12_$__cuda_sm70_shflsync_bfly_p:
[----:B------:R-:W-:Y:S04]  /*21160*/  WARPSYNC R6 ;  /* 0x0000000600007348 */ /* 0x000fe80003800000 */
[----:B------:R1:W2:Y:S02]  /*21170*/  SHFL.BFLY PT, R5, R2, R5, R7 ;  /* 0x0c00000502057389 */ /* 0x0002a400000e0007 */
[----:B-1----:R-:W-:-:S02]  /*21180*/  MOV R2, R3 ;  /* 0x0000000300027202 */ /* 0x002fc40000000f00 */
[----:B------:R-:W-:-:S04]  /*21190*/  MOV R3, 0x0 ;  /* 0x0000000000037802 */ /* 0x000fc80000000f00 */
[----:B--2---:R-:W-:Y:S05]  /*211a0*/  RET.REL.NODEC R2 `(_ZN7cutlass13device_kernelIN5flash19enable_sm80_to_sm89INS1_16FlashAttnFwdSm80INS1_25CollectiveMainloopFwdSm80ILi8ELi1ELb0EN4cute5tupleIJNS5_1CILi128EEENS7_ILi32EEENS7_ILi256EEEEEELi256ENS_10bfloat16_tEfNS_4arch4Sm80ELb0ELb1ELb1ELb1ELb0ELb1ELb1ELb1EEENS1_21CollectiveEpilogueFwdINS6_IJS8_SA_S9_EEENS6_IJNS7_ILi1EEESI_SI_EEESC_SE_Li256ELb1ELb1ELb1ELb0EEENS1_36VarlenDynamicPersistentTileSchedulerILi128ELi32ELi256ELi256ELb1ELb1ELb0ELb1ELb0ELb1EEEEEEEEEvNT_6ParamsE) ;  /* 0xfffdee5002007950 */ /* 0x004fea0003c3ffff */
        .weak           $__internal_13_$__cuda_sm70_shflsync_idx_p
        .type           $__internal_13_$__cuda_sm70_shflsync_idx_p,@function
        .size           $__internal_13_$__cuda_sm70_shflsync_idx_p,($__internal_14_$__cuda_sm70_shflsync_up_p - $__internal_13_$__cuda_sm70_shflsync_idx_p)
$__internal_13_$__cuda_sm70_shflsync_idx_p:
[----:B------:R-:W-:-:S04]  /*211b0*/  MOV R119, 0xffffffff ;  /* 0xffffffff00777802 */ /* 0x000fc80000000f00 */
[----:B------:R-:W-:Y:S04]  /*211c0*/  WARPSYNC R119 ;  /* 0x0000007700007348 */ /* 0x000fe80003800000 */
[----:B------:R1:W2:Y:S02]  /*211d0*/  SHFL.IDX PT, R5, R9, R5, R3 ;  /* 0x0000000509057389 */ /* 0x0002a400000e0003 */
[----:B-1----:R-:W-:-:S04]  /*211e0*/  MOV R3, 0x0 ;  /* 0x0000000000037802 */ /* 0x002fc80000000f00 */
[----:B--2---:R-:W-:Y:S05]  /*211f0*/  RET.REL.NODEC R2 `(_ZN7cutlass13device_kernelIN5flash19enable_sm80_to_sm89INS1_16FlashAttnFwdSm80INS1_25CollectiveMainloopFwdSm80ILi8ELi1ELb0EN4cute5tupleIJNS5_1CILi128EEENS7_ILi32EEENS7_ILi256EEEEEELi256ENS_10bfloat16_tEfNS_4arch4Sm80ELb0ELb1ELb1ELb1ELb0ELb1ELb1ELb1EEENS1_21CollectiveEpilogueFwdINS6_IJS8_SA_S9_EEENS6_IJNS7_ILi1EEESI_SI_EEESC_SE_Li256ELb1ELb1ELb1ELb0EEENS1_36VarlenDynamicPersistentTileSchedulerILi128ELi32ELi256ELi256ELb1ELb1ELb0ELb1ELb0ELb1EEEEEEEEEvNT_6ParamsE) ;  /* 0xfffdee0002007950 */ /* 0x004fea0003c3ffff */
        .weak           $__internal_14_$__cuda_sm70_shflsync_up_p
        .type           $__internal_14_$__cuda_sm70_shflsync_up_p,@function
        .size           $__internal_14_$__cuda_sm70_shflsync_up_p,($__internal_15_$__cuda_sm70_votesync_ballot - $__internal_14_$__cuda_sm70_shflsync_up_p)
$__internal_14_$__cuda_sm70_shflsync_up_p:
[----:B------:R-:W-:Y:S02]  /*21200*/  IMAD.MOV.U32 R4, RZ, RZ, RZ ;  /* 0x000000ffff047224 */ /* 0x000fe400078e00ff */
[----:B------:R-:W-:-:S04]  /*21210*/  IMAD.MOV.U32 R9, RZ, RZ, -0x1 ;  /* 0xffffffffff097424 */ /* 0x000fc800078e00ff */
[----:B------:R-:W-:Y:S04]  /*21220*/  WARPSYNC R9 ;  /* 0x0000000900007348 */ /* 0x000fe80003800000 */
[----:B------:R1:W2:Y:S02]  /*21230*/  SHFL.UP PT, R4, R0, R2, R4 ;  /* 0x0400000200047389 */ /* 0x0002a400000e0004 */
[----:B-1----:R-:W-:Y:S02]  /*21240*/  MOV R2, R3 ;  /* 0x0000000300027202 */ /* 0x002fe40000000f00 */
[----:B------:R-:W-:-:S04]  /*21250*/  MOV R3, 0x0 ;  /* 0x0000000000037802 */ /* 0x000fc80000000f00 */
[----:B--2---:R-:W-:Y:S05]  /*21260*/  RET.REL.NODEC R2 `(_ZN7cutlass13device_kernelIN5flash19enable_sm80_to_sm89INS1_16FlashAttnFwdSm80INS1_25CollectiveMainloopFwdSm80ILi8ELi1ELb0EN4cute5tupleIJNS5_1CILi128EEENS7_ILi32EEENS7_ILi256EEEEEELi256ENS_10bfloat16_tEfNS_4arch4Sm80ELb0ELb1ELb1ELb1ELb0ELb1ELb1ELb1EEENS1_21CollectiveEpilogueFwdINS6_IJS8_SA_S9_EEENS6_IJNS7_ILi1EEESI_SI_EEESC_SE_Li256ELb1ELb1ELb1ELb0EEENS1_36VarlenDynamicPersistentTileSchedulerILi128ELi32ELi256ELi256ELb1ELb1ELb0ELb1ELb0ELb1EEEEEEEEEvNT_6ParamsE) ;  /* 0xfffded9002007950 */ /* 0x004fea0003c3ffff */
        .weak           $__internal_15_$__cuda_sm70_votesync_ballot
        .type           $__internal_15_$__cuda_sm70_votesync_ballot,@function
        .size           $__internal_15_$__cuda_sm70_votesync_ballot,(.L_x_5185 - $__internal_15_$__cuda_sm70_votesync_ballot)
$__internal_15_$__cuda_sm70_votesync_ballot:
[----:B------:R-:W-:Y:S01]  /*21270*/  ISETP.NE.U32.AND P0, PT, R0, 0x1, PT ;  /* 0x000000010000780c */ /* 0x000fe20003f05070 */
[----:B------:R-:W-:-:S04]  /*21280*/  IMAD.MOV.U32 R3, RZ, RZ, -0x1 ;  /* 0xffffffffff037424 */ /* 0x000fc800078e00ff */
[----:B------:R-:W-:Y:S08]  /*21290*/  WARPSYNC R3 ;  /* 0x0000000300007348 */ /* 0x000ff00003800000 */
[----:B------:R-:W-:-:S04]  /*212a0*/  VOTE.ANY R0, PT, !P0 ;  /* 0x0000000000007806 */ /* 0x000fc800040e0100 */
[----:B------:R-:W-:Y:S01]  /*212b0*/  LOP3.LUT R0, R0, R3, RZ, 0xc0, !PT ;  /* 0x0000000300007212 */ /* 0x000fe200078ec0ff */
[----:B------:R-:W-:-:S04]  /*212c0*/  IMAD.MOV.U32 R3, RZ, RZ, 0x0 ;  /* 0x00000000ff037424 */ /* 0x000fc800078e00ff */
[----:B------:R-:W-:Y:S05]  /*212d0*/  RET.REL.NODEC R2 `(_ZN7cutlass13device_kernelIN5flash19enable_sm80_to_sm89INS1_16FlashAttnFwdSm80INS1_25CollectiveMainloopFwdSm80ILi8ELi1ELb0EN4cute5tupleIJNS5_1CILi128EEENS7_ILi32EEENS7_ILi256EEEEEELi256ENS_10bfloat16_tEfNS_4arch4Sm80ELb0ELb1ELb1ELb1ELb0ELb1ELb1ELb1EEENS1_21CollectiveEpilogueFwdINS6_IJS8_SA_S9_EEENS6_IJNS7_ILi1EEESI_SI_EEESC_SE_Li256ELb1ELb1ELb1ELb0EEENS1_36VarlenDynamicPersistentTileSchedulerILi128ELi32ELi256ELi256ELb1ELb1ELb0ELb1ELb0ELb1EEEEEEEEEvNT_6ParamsE) ;  /* 0xfffded2002007950 */ /* 0x000fea0003c3ffff */
.L_x_825:
        /* <DEDUP_REMOVED lines=10> */
.L_x_5185:


//--------------------- .text._ZN7cutlass13device_kernelIN5flash19enable_sm80_to_sm89INS1_16FlashAttnFwdSm80INS1_25CollectiveMainloopFwdSm80ILi8ELi1ELb1EN4cute5tupleIJNS5_1CILi128EEENS7_ILi64EEENS7_ILi256EEEEEELi256ENS_10bfloat16_tEfNS_4arch4Sm80ELb1ELb0ELb1ELb0ELb0ELb0ELb1ELb1EEENS1_21CollectiveEpilogueFwdINS6_IJS8_SA_S9_EEENS6_IJNS7_ILi1EEESI_SI_EEESC_SE_Li256ELb0ELb1ELb1ELb0EEENS1_30DynamicPersistentTileSchedulerILi256ELi256ELb1ELb1ELb0EEEEEEEEEvNT_6ParamsE --------------------------
	.section	.text._ZN7cutlass13device_kernelIN5flash19enable_sm80_to_sm89INS1_16FlashAttnFwdSm80INS1_25CollectiveMainloopFwdSm80ILi8ELi1ELb1EN4cute5tupleIJNS5_1CILi128EEENS7_ILi64EEENS7_ILi256EEEEEELi256ENS_10bfloat16_tEfNS_4arch4Sm80ELb1ELb0ELb1ELb0ELb0ELb0ELb1ELb1EEENS1_21CollectiveEpilogueFwdINS6_IJS8_SA_S9_EEENS6_IJNS7_ILi1EEESI_SI_EEESC_SE_Li256ELb0ELb1ELb1ELb0EEENS1_30DynamicPersistentTileSchedulerILi256ELi256ELb1ELb1ELb0EEEEEEEEEvNT_6ParamsE,"ax",@progbits
	.sectioninfo	@"SHI_REGISTERS=255"
	.align	128
.text._ZN7cutlass13device_kernelIN5flash19enable_sm80_to_sm89INS1_16FlashAttnFwdSm80INS1_25CollectiveMainloopFwdSm80ILi8ELi1ELb1EN4cute5tupleIJNS5_1CILi128EEENS7_ILi64EEENS7_ILi256EEEEEELi256ENS_10bfloat16_tEfNS_4arch4Sm80ELb1ELb0ELb1ELb0ELb0ELb0ELb1ELb1EEENS1_21CollectiveEpilogueFwdINS6_IJS8_SA_S9_EEENS6_IJNS7_ILi1EEESI_SI_EEESC_SE_Li256ELb0ELb1ELb1ELb0EEENS1_30DynamicPersistentTileSchedulerILi256ELi256ELb1ELb1ELb0EEEEEEEEEvNT_6ParamsE:
        .type           _ZN7cutlass13device_kernelIN5flash19enable_sm80_to_sm89INS1_16FlashAttnFwdSm80INS1_25CollectiveMainloopFwdSm80ILi8ELi1ELb1EN4cute5tupleIJNS5_1CILi128EEENS7_ILi64EEENS7_ILi256EEEEEELi256ENS_10bfloat16_tEfNS_4arch4Sm80ELb1ELb0ELb1ELb0ELb0ELb0ELb1ELb1EEENS1_21CollectiveEpilogueFwdINS6_IJS8_SA_S9_EEENS6_IJNS7_ILi1EEESI_SI_EEESC_SE_Li256ELb0ELb1ELb1ELb0EEENS1_30DynamicPersistentTileSchedulerILi256ELi256ELb1ELb1ELb0EEEEEEEEEvNT_6ParamsE,@function
        .size           _ZN7cutlass13device_kernelIN5flash19enable_sm80_to_sm89INS1_16FlashAttnFwdSm80INS1_25CollectiveMainloopFwdSm80ILi8ELi1ELb1EN4cute5tupleIJNS5_1CILi128EEENS7_ILi64EEENS7_ILi256EEEEEELi256ENS_10bfloat16_tEfNS_4arch4Sm80ELb1ELb0ELb1ELb0ELb0ELb0ELb1ELb1EEENS1_21CollectiveEpilogueFwdINS6_IJS8_SA_S9_EEENS6_IJNS7_ILi1EEESI_SI_EEESC_SE_Li256ELb0ELb1ELb1ELb0EEENS1_30DynamicPersistentTileSchedulerILi256ELi256ELb1ELb1ELb0EEEEEEEEEvNT_6ParamsE,(.L_x_5190 - _ZN7cutlass13device_kernelIN5flash19enable_sm80_to_sm89INS1_16FlashAttnFwdSm80INS1_25CollectiveMainloopFwdSm80ILi8ELi1ELb1EN4cute5tupleIJNS5_1CILi128EEENS7_ILi64EEENS7_ILi256EEEEEELi256ENS_10bfloat16_tEfNS_4arch4Sm80ELb1ELb0ELb1ELb0ELb0ELb0ELb1ELb1EEENS1_21CollectiveEpilogueFwdINS6_IJS8_SA_S9_EEENS6_IJNS7_ILi1EEESI_SI_EEESC_SE_Li256ELb0ELb1ELb1ELb0EEENS1_30DynamicPersistentTileSchedulerILi256ELi256ELb1ELb1ELb0EEEEEEEEEvNT_6ParamsE)
        .other          _ZN7cutlass13device_kernelIN5flash19enable_sm80_to_sm89INS1_16FlashAttnFwdSm80INS1_25CollectiveMainloopFwdSm80ILi8ELi1ELb1EN4cute5tupleIJNS5_1CILi128EEENS7_ILi64EEENS7_ILi256EEEEEELi256ENS_10bfloat16_tEfNS_4arch4Sm80ELb1ELb0ELb1ELb0ELb0ELb0ELb1ELb1EEENS1_21CollectiveEpilogueFwdINS6_IJS8_SA_S9_EEENS6_IJNS7_ILi1EEESI_SI_EEESC_SE_Li256ELb0ELb1ELb1ELb0EEENS1_30DynamicPersistentTileSchedulerILi256ELi256ELb1ELb1ELb0EEEEEEEEEvNT_6ParamsE,@"STO_CUDA_ENTRY STV_DEFAULT"
_ZN7cutlass13device_kernelIN5flash19enable_sm80_to_sm89INS1_16FlashAttnFwdSm80INS1_25CollectiveMainloopFwdSm80ILi8ELi1ELb1EN4cute5tupleIJNS5_1CILi128EEENS7_ILi64EEENS7_ILi256EEEEEELi256ENS_10bfloat16_tEfNS_4arch4Sm80ELb1ELb0ELb1ELb0ELb0ELb0ELb1ELb1EEENS1_21CollectiveEpilogueFwdINS6_IJS8_SA_S9_EEENS6_IJNS7_ILi1EEESI_SI_EEESC_SE_Li256ELb0ELb1ELb1ELb0EEENS1_30DynamicPersistentTileSchedulerILi256ELi256ELb1ELb1ELb0EEEEEEEEEvNT_6ParamsE:
[----:B------:R-:W-:-:S03]  /*0000*/  MOV R1, c[0x0][0x28] ;  /* 0x00000a0000017a02 */ /* 0x000fc60000000f00 */
[----:B------:R-:W1:Y:S01]  /*0010*/  S2R R14, SR_TID.X ;  /* 0x00000000000e7919 */ /* 0x000e620000002100 */
[----:B------:R-:W-:-:S03]  /*0020*/  IADD3 R1, R1, -0x150, RZ ;  /* 0xfffffeb001017810 */ /* 0x000fc60007ffe0ff */
[----:B------:R-:W2:Y:S01]  /*0030*/  S2R R13, SR_CTAID.X ;  /* 0x00000000000d7919 */ /* 0x000ea20000002500 */
[----:B-1----:R-:W-:-:S05]  /*0040*/  SHF.R.U32.HI R2, RZ, 0x5, R14 ;  /* 0x00000005ff027819 */ /* 0x002fca000001160e */
[----:B------:R-:W1:Y:S02]  /*0050*/  SHFL.IDX PT, R0, R2, RZ, 0x1f ;  /* 0x00001fff02007589 */ /* 0x000e6400000e0000 */
[----:B-1----:R-:W-:Y:S02]  /*0060*/  ISETP.GE.AND P0, PT, R0, 0x1, PT ;  /* 0x000000010000780c */ /* 0x002fe40003f06270 */
[----:B------:R1:W-:Y:S11]  /*0070*/  STL [R1+0xfc], R0 ;  /* 0x0000fc0001007387 */ /* 0x0003f60000100800 */
[----:B------:R-:W-:Y:S06]  /*0080*/  @P0 BAR.ARV 0x4, 0x100 ;  /* 0x0104000000000b1d */ /* 0x000fec0000002000 */
[----:B--2---:R-:W-:-:S13]  /*0090*/  ISETP.GE.AND P0, PT, R13, c[0x0][0x538], PT ;  /* 0x00014e000d007a0c */ /* 0x004fda0003f06270 */
[----:B------:R-:W-:Y:S05]  /*00a0*/  @P0 EXIT ;  /* 0x000000000000094d */ /* 0x000fea0003800000 */
[----:B-1----:R-:W-:Y:S01]  /*00b0*/  SHF.R.S32.HI R11, RZ, 0x1f, R14 ;  /* 0x0000001fff0b7819 */ /* 0x002fe2000001140e */
[----:B------:R-:W-:-:S03]  /*00c0*/  ULDC.64 UR6, c[0x0][0x118] ;  /* 0x0000460000067ab9 */ /* 0x000fc60000000a00 */
[CC--:B------:R-:W-:Y:S02]  /*00d0*/  LEA.HI R2, R11.reuse, R14.reuse, RZ, 0x4 ;  /* 0x0000000e0b027211 */ /* 0x0c0fe400078f20ff */
[CC--:B------:R-:W-:Y:S02]  /*00e0*/  LEA.HI R0, R11.reuse, R14.reuse, RZ, 0x2 ;  /* 0x0000000e0b007211 */ /* 0x0c0fe400078f10ff */
[----:B------:R-:W-:Y:S02]  /*00f0*/  SHF.R.S32.HI R3, RZ, 0x4, R2 ;  /* 0x00000004ff037819 */ /* 0x000fe40000011402 */
[----:B------:R-:W-:Y:S02]  /*0100*/  LEA.HI R10, R11, R14, RZ, 0x3 ;  /* 0x0000000e0b0a7211 */ /* 0x000fe400078f18ff */
[----:B------:R-:W-:Y:S02]  /*0110*/  LOP3.LUT R4, R0, 0xfffffffc, RZ, 0xc0, !PT ;  /* 0xfffffffc00047812 */ /* 0x000fe400078ec0ff */
[----:B------:R-:W-:-:S02]  /*0120*/  LOP3.LUT R0, R2, 0xfffffff0, RZ, 0xc0, !PT ;  /* 0xfffffff002007812 */ /* 0x000fc400078ec0ff */
[----:B------:R-:W-:Y:S01]  /*0130*/  LEA.HI R2, R2, R3, RZ, 0x1 ;  /* 0x0000000302027211 */ /* 0x000fe200078f08ff */
[C---:B------:R-:W-:Y:S01]  /*0140*/  IMAD.IADD R4, R14.reuse, 0x1, -R4 ;  /* 0x000000010e047824 */ /* 0x040fe200078e0a04 */
[----:B------:R-:W-:Y:S01]  /*0150*/  SHF.R.S32.HI R18, RZ, 0x3, R10 ;  /* 0x00000003ff127819 */ /* 0x000fe2000001140a */
[----:B------:R-:W-:Y:S01]  /*0160*/  IMAD.IADD R5, R14, 0x1, -R0 ;  /* 0x000000010e057824 */ /* 0x000fe200078e0a00 */
[----:B------:R-:W-:Y:S02]  /*0170*/  LOP3.LUT R6, R10, 0xfffffff8, RZ, 0xc0, !PT ;  /* 0xfffffff80a067812 */ /* 0x000fe400078ec0ff */
[----:B------:R-:W-:Y:S01]  /*0180*/  LOP3.LUT R0, R2, 0xfffffffe, RZ, 0xc0, !PT ;  /* 0xfffffffe02007812 */ /* 0x000fe200078ec0ff */
[----:B------:R-:W-:Y:S02]  /*0190*/  IMAD.SHL.U32 R7, R18, 0x40, RZ ;  /* 0x0000004012077824 */ /* 0x000fe400078e00ff */
[----:B------:R-:W-:Y:S02]  /*01a0*/  IMAD.IADD R6, R14, 0x1, -R6 ;  /* 0x000000010e067824 */ /* 0x000fe400078e0a06 */
[----:B------:R-:W-:Y:S01]  /*01b0*/  IMAD.IADD R9, R3, 0x1, -R0 ;  /* 0x0000000103097824 */ /* 0x000fe200078e0a00 */
[----:B------:R-:W-:Y:S01]  /*01c0*/  LEA.HI R0, R4, R4, RZ, 0x1 ;  /* 0x0000000404007211 */ /* 0x000fe200078f08ff */
[C---:B------:R-:W-:Y:S01]  /*01d0*/  IMAD.SHL.U32 R16, R6.reuse, 0x8, RZ ;  /* 0x0000000806107824 */ /* 0x040fe200078e00ff */
[----:B------:R-:W-:Y:S01]  /*01e0*/  LOP3.LUT R2, R7, 0x1c0, RZ, 0xc0, !PT ;  /* 0x000001c007027812 */ /* 0x000fe200078ec0ff */
[----:B------:R-:W-:Y:S01]  /*01f0*/  IMAD.SHL.U32 R8, R6, 0x40, RZ ;  /* 0x0000004006087824 */ /* 0x000fe200078e00ff */
[----:B------:R-:W-:-:S02]  /*0200*/  SHF.R.S32.HI R7, RZ, 0x1f, R5 ;  /* 0x0000001fff077819 */ /* 0x000fc40000011405 */
[----:B------:R-:W-:Y:S01]  /*0210*/  LOP3.LUT R0, R0, 0x1ffffffe, RZ, 0xc0, !PT ;  /* 0x1ffffffe00007812 */ /* 0x000fe200078ec0ff */
[----:B------:R-:W-:Y:S01]  /*0220*/  STL [R1+0xa0], R16 ;  /* 0x0000a01001007387 */ /* 0x000fe20000100800 */
[----:B------:R-:W-:Y:S02]  /*0230*/  LOP3.LUT R3, R2, 0x38, R16, 0xf8, !PT ;  /* 0x0000003802037812 */ /* 0x000fe400078ef810 */
[----:B------:R-:W-:Y:S01]  /*0240*/  SHF.R.U32.HI R2, RZ, 0x3, R2 ;  /* 0x00000003ff027819 */ /* 0x000fe20000011602 */
[----:B------:R-:W-:Y:S01]  /*0250*/  IMAD.IADD R12, R4, 0x1, -R0 ;  /* 0x00000001040c7824 */ /* 0x000fe200078e0a00 */
[----:B------:R-:W-:Y:S02]  /*0260*/  LEA.HI R248, R7, R5, RZ, 0x3 ;  /* 0x0000000507f87211 */ /* 0x000fe400078f18ff */
[----:B------:R-:W-:Y:S02]  /*0270*/  LOP3.LUT R7, R3, R2, RZ, 0x3c, !PT ;  /* 0x0000000203077212 */ /* 0x000fe400078e3cff */
[C---:B------:R-:W-:Y:S01]  /*0280*/  LOP3.LUT R0, R248.reuse, 0xfffffff8, RZ, 0xc0, !PT ;  /* 0xfffffff8f8007812 */ /* 0x040fe200078ec0ff */
[----:B------:R-:W-:Y:S01]  /*0290*/  IMAD.SHL.U32 R248, R248, 0x40, RZ ;  /* 0x00000040f8f87824 */ /* 0x000fe200078e00ff */
[----:B------:R-:W-:-:S02]  /*02a0*/  LOP3.LUT R2, R8, 0x1c0, RZ, 0xc0, !PT ;  /* 0x000001c008027812 */ /* 0x000fc400078ec0ff */
[-C--:B------:R-:W-:Y:S01]  /*02b0*/  LEA.HI R4, R11, R14.reuse, RZ, 0x6 ;  /* 0x0000000e0b047211 */ /* 0x080fe200078f30ff */
[----:B------:R-:W-:Y:S01]  /*02c0*/  IMAD.IADD R5, R5, 0x1, -R0 ;  /* 0x0000000105057824 */ /* 0x000fe200078e0a00 */
[----:B------:R-:W-:Y:S02]  /*02d0*/  LOP3.LUT R3, R2, 0x8, R10, 0xf8, !PT ;  /* 0x0000000802037812 */ /* 0x000fe400078ef80a */
[----:B------:R-:W-:Y:S01]  /*02e0*/  SHF.R.U32.HI R2, RZ, 0x3, R2 ;  /* 0x00000003ff027819 */ /* 0x000fe20000011602 */
[----:B------:R-:W-:Y:S01]  /*02f0*/  IMAD.SHL.U32 R0, R4, 0x8, RZ ;  /* 0x0000000804007824 */ /* 0x000fe200078e00ff */
[----:B------:R-:W-:Y:S01]  /*0300*/  LEA.HI R8, R11, R14, RZ, 0x5 ;  /* 0x0000000e0b087211 */ /* 0x000fe200078f28ff */
[----:B------:R-:W-:Y:S01]  /*0310*/  IMAD.SHL.U32 R4, R5, 0x40, RZ ;  /* 0x0000004005047824 */ /* 0x000fe200078e00ff */
[----:B------:R-:W-:Y:S01]  /*0320*/  LOP3.LUT R249, R3, R2, RZ, 0x3c, !PT ;  /* 0x0000000203f97212 */ /* 0x000fe200078e3cff */
[----:B------:R-:W-:Y:S01]  /*0330*/  IMAD.SHL.U32 R3, R9, 0x8, RZ ;  /* 0x0000000809037824 */ /* 0x000fe200078e00ff */
[----:B------:R-:W-:-:S02]  /*0340*/  LOP3.LUT R2, R8, 0xffffffe0, RZ, 0xc0, !PT ;  /* 0xffffffe008027812 */ /* 0x000fc400078ec0ff */
[----:B------:R-:W-:Y:S01]  /*0350*/  LOP3.LUT R11, R7, 0x7ffffe00, R0, 0xf8, !PT ;  /* 0x7ffffe00070b7812 */ /* 0x000fe200078ef800 */
[----:B------:R-:W-:Y:S01]  /*0360*/  IMAD R249, R9, 0x200, R249 ;  /* 0x0000020009f97824 */ /* 0x000fe200078e02f9 */
[----:B------:R-:W-:Y:S01]  /*0370*/  LOP3.LUT R0, R4, 0x1c0, RZ, 0xc0, !PT ;  /* 0x000001c004007812 */ /* 0x000fe200078ec0ff */
[----:B------:R-:W-:Y:S01]  /*0380*/  IMAD.IADD R15, R14, 0x1, -R2 ;  /* 0x000000010e0f7824 */ /* 0x000fe200078e0a02 */
[--C-:B------:R-:W-:Y:S02]  /*0390*/  SHF.R.S32.HI R10, RZ, 0x5, R8.reuse ;  /* 0x00000005ff0a7819 */ /* 0x100fe40000011408 */
[----:B------:R-:W-:Y:S01]  /*03a0*/  SHF.R.S32.HI R4, RZ, 0x1f, R8 ;  /* 0x0000001fff047819 */ /* 0x000fe20000011408 */
[----:B------:R-:W-:Y:S01]  /*03b0*/  IMAD.MOV.U32 R8, RZ, RZ, 0x20 ;  /* 0x00000020ff087424 */ /* 0x000fe200078e00ff */
[----:B------:R-:W-:Y:S02]  /*03c0*/  LOP3.LUT R3, R0, 0x8, R3, 0xf8, !PT ;  /* 0x0000000800037812 */ /* 0x000fe400078ef803 */
[----:B------:R-:W-:-:S02]  /*03d0*/  SHF.R.U32.HI R2, RZ, 0x3, R0 ;  /* 0x00000003ff027819 */ /* 0x000fc40000011600 */
[----:B------:R-:W-:Y:S02]  /*03e0*/  LEA.HI R0, R4, R10, RZ, 0x3 ;  /* 0x0000000a04007211 */ /* 0x000fe400078f18ff */
[----:B------:R-:W-:Y:S02]  /*03f0*/  SHF.R.S32.HI R4, RZ, 0x1f, R15 ;  /* 0x0000001fff047819 */ /* 0x000fe4000001140f */
[----:B------:R-:W-:Y:S02]  /*0400*/  LOP3.LUT R0, R0, 0xffffff8, RZ, 0xc0, !PT ;  /* 0x0ffffff800007812 */ /* 0x000fe400078ec0ff */
[----:B------:R-:W-:Y:S02]  /*0410*/  LEA.HI R4, R4, R15, RZ, 0x2 ;  /* 0x0000000f04047211 */ /* 0x000fe400078f10ff */
[----:B------:R-:W-:Y:S02]  /*0420*/  R2P PR, R5, 0x6 ;  /* 0x0000000605007804 */ /* 0x000fe40000000000 */
[----:B------:R-:W-:Y:S01]  /*0430*/  LOP3.LUT R5, R3, R2, RZ, 0x3c, !PT ;  /* 0x0000000203057212 */ /* 0x000fe200078e3cff */
[----:B------:R-:W-:Y:S01]  /*0440*/  IMAD.IADD R2, R10, 0x1, -R0 ;  /* 0x000000010a027824 */ /* 0x000fe200078e0a00 */
[----:B------:R-:W-:Y:S01]  /*0450*/  SHF.R.S32.HI R0, RZ, 0x2, R4 ;  /* 0x00000002ff007819 */ /* 0x000fe20000011404 */
[----:B------:R-:W-:Y:S01]  /*0460*/  IMAD.MOV.U32 R3, RZ, RZ, 0x10 ;  /* 0x00000010ff037424 */ /* 0x000fe200078e00ff */
[----:B------:R-:W-:-:S02]  /*0470*/  LOP3.LUT R248, R5, 0x7ffffe00, R248, 0xf8, !PT ;  /* 0x7ffffe0005f87812 */ /* 0x000fc400078ef8f8 */
[----:B------:R-:W-:Y:S01]  /*0480*/  IADD3 R5, R16, 0x40, RZ ;  /* 0x0000004010057810 */ /* 0x000fe20007ffe0ff */
[----:B------:R-:W-:Y:S01]  /*0490*/  IMAD R14, R2, 0x10, R0 ;  /* 0x00000010020e7824 */ /* 0x000fe200078e0200 */
[----:B------:R-:W-:Y:S01]  /*04a0*/  LOP3.LUT R4, R4, 0x7ffffffc, RZ, 0xc0, !PT ;  /* 0x7ffffffc04047812 */ /* 0x000fe200078ec0ff */
[----:B------:R-:W-:Y:S01]  /*04b0*/  IMAD R0, R6, 0x20, R18 ;  /* 0x0000002006007824 */ /* 0x000fe200078e0212 */
[----:B------:R-:W-:Y:S02]  /*04c0*/  IADD3 R2, R16, 0x80, RZ ;  /* 0x0000008010027810 */ /* 0x000fe40007ffe0ff */
[----:B------:R-:W-:Y:S01]  /*04d0*/  STL [R1+0x100], R14 ;  /* 0x0001000e01007387 */ /* 0x000fe20000100800 */
[C---:B------:R-:W-:Y:S01]  /*04e0*/  LOP3.LUT P0, RZ, R6.reuse, 0x4, RZ, 0xc0, !PT ;  /* 0x0000000406ff7812 */ /* 0x040fe2000780c0ff */
[----:B------:R-:W-:Y:S01]  /*04f0*/  IMAD.IADD R4, R15, 0x1, -R4 ;  /* 0x000000010f047824 */ /* 0x000fe200078e0a04 */
[----:B------:R-:W-:Y:S01]  /*0500*/  LOP3.LUT P3, RZ, R6, 0x2, RZ, 0xc0, !PT ;  /* 0x0000000206ff7812 */ /* 0x000fe2000786c0ff */
[----:B------:R1:W-:Y:S01]  /*0510*/  STL [R1+0xb0], R13 ;  /* 0x0000b00d01007387 */ /* 0x0003e20000100800 */
[----:B------:R-:W-:Y:S01]  /*0520*/  SEL R3, R3, 0xfffffff0, !P1 ;  /* 0xfffffff003037807 */ /* 0x000fe20004800000 */
[----:B------:R-:W-:Y:S01]  /*0530*/  IMAD.SHL.U32 R4, R4, 0x2, RZ ;  /* 0x0000000204047824 */ /* 0x000fe200078e00ff */
[----:B------:R-:W-:Y:S01]  /*0540*/  SEL R7, R8, 0xffffffe0, !P2 ;  /* 0xffffffe008077807 */ /* 0x000fe20005000000 */
[----:B------:R2:W-:Y:S01]  /*0550*/  STL [R1+0x104], R0 ;  /* 0x0001040001007387 */ /* 0x0005e20000100800 */
[----:B------:R-:W-:-:S02]  /*0560*/  SHF.R.S32.HI R6, RZ, 0x1f, R5 ;  /* 0x0000001fff067819 */ /* 0x000fc40000011405 */
[----:B------:R-:W-:Y:S01]  /*0570*/  SHF.R.S32.HI R5, RZ, 0x1f, R2 ;  /* 0x0000001fff057819 */ /* 0x000fe20000011402 */
[----:B------:R-:W-:Y:S01]  /*0580*/  IMAD.IADD R3, R3, 0x1, R7 ;  /* 0x0000000103037824 */ /* 0x000fe200078e0207 */
[C---:B------:R-:W-:Y:S01]  /*0590*/  IADD3 R15, R4.reuse, 0xc8, RZ ;  /* 0x000000c8040f7810 */ /* 0x040fe20007ffe0ff */
[----:B------:R3:W-:Y:S01]  /*05a0*/  STL [R1+0xd8], R6 ;  /* 0x0000d80601007387 */ /* 0x0007e20000100800 */
[----:B------:R-:W-:Y:S01]  /*05b0*/  IMAD.MOV.U32 R7, RZ, RZ, 0x40 ;  /* 0x00000040ff077424 */ /* 0x000fe200078e00ff */
[----:B------:R-:W-:Y:S02]  /*05c0*/  LEA R249, R249, 0x10100, 0x1 ;  /* 0x00010100f9f97811 */ /* 0x000fe400078e08ff */
[----:B------:R4:W-:Y:S01]  /*05d0*/  STL [R1+0xd4], R5 ;  /* 0x0000d40501007387 */ /* 0x0009e20000100800 */
[----:B------:R-:W-:Y:S02]  /*05e0*/  IADD3 R9, R4, 0xe8, RZ ;  /* 0x000000e804097810 */ /* 0x000fe40007ffe0ff */
[----:B------:R-:W-:-:S02]  /*05f0*/  SEL R250, R7, 0xffffffc0, !P0 ;  /* 0xffffffc007fa7807 */ /* 0x000fc40004000000 */
[----:B------:R-:W-:-:S05]  /*0600*/  LEA R248, R248, 0x100, 0x1 ;  /* 0x00000100f8f87811 */ /* 0x000fca00078e08ff */
[----:B------:R-:W-:Y:S01]  /*0610*/  IMAD R3, R3, 0x2, R248 ;  /* 0x0000000203037824 */ /* 0x000fe200078e02f8 */
[----:B-1----:R-:W-:Y:S02]  /*0620*/  IADD3 R13, R4, 0xd8, RZ ;  /* 0x000000d8040d7810 */ /* 0x002fe40007ffe0ff */
[----:B--2---:R-:W-:-:S04]  /*0630*/  IADD3 R0, R16, 0xc0, RZ ;  /* 0x000000c010007810 */ /* 0x004fc80007ffe0ff */
[----:B------:R-:W-:Y:S01]  /*0640*/  SHF.R.S32.HI R2, RZ, 0x1f, R0 ;  /* 0x0000001fff027819 */ /* 0x000fe20000011400 */
[----:B------:R-:W-:Y:S01]  /*0650*/  IMAD.SHL.U32 R0, R11, 0x2, RZ ;  /* 0x000000020b007824 */ /* 0x000fe200078e00ff */
[C---:B------:R-:W-:Y:S02]  /*0660*/  IADD3 R11, R4.reuse, 0xe0, RZ ;  /* 0x000000e0040b7810 */ /* 0x040fe40007ffe0ff */
[C---:B---3--:R-:W-:Y:S01]  /*0670*/  IADD3 R6, R4.reuse, 0xf0, RZ ;  /* 0x000000f004067810 */ /* 0x048fe20007ffe0ff */
[----:B------:R1:W-:Y:S01]  /*0680*/  STL [R1+0xd0], R2 ;  /* 0x0000d00201007387 */ /* 0x0003e20000100800 */
[----:B----4-:R-:W-:-:S03]  /*0690*/  IADD3 R5, R4, 0xf8, RZ ;  /* 0x000000f804057810 */ /* 0x010fc60007ffe0ff */
[----:B------:R2:W-:Y:S01]  /*06a0*/  STL [R1+0x58], R0 ;  /* 0x0000580001007387 */ /* 0x0005e20000100800 */
[----:B-1----:R-:W-:Y:S01]  /*06b0*/  IMAD R2, R12, 0x8, R14 ;  /* 0x000000080c027824 */ /* 0x002fe200078e020e */
[----:B------:R-:W-:Y:S02]  /*06c0*/  IADD3 R14, R4, 0xd0, RZ ;  /* 0x000000d0040e7810 */ /* 0x000fe40007ffe0ff */
[----:B--2---:R-:W-:Y:S02]  /*06d0*/  SEL R0, R8, 0xffffffe0, !P1 ;  /* 0xffffffe008007807 */ /* 0x004fe40004800000 */
[----:B------:R1:W-:Y:S01]  /*06e0*/  STL [R1+0xf8], R2 ;  /* 0x0000f80201007387 */ /* 0x0003e20000100800 */
[----:B------:R-:W-:Y:S01]  /*06f0*/  IMAD.IADD R8, R249, 0x1, R250 ;  /* 0x00000001f9087824 */ /* 0x000fe200078e02fa */
[----:B------:R-:W-:Y:S02]  /*0700*/  SHF.R.S32.HI R12, RZ, 0x1f, R14 ;  /* 0x0000001fff0c7819 */ /* 0x000fe4000001140e */
[----:B------:R2:W-:Y:S01]  /*0710*/  STL [R1+0x90], R4 ;  /* 0x0000900401007387 */ /* 0x0005e20000100800 */
[----:B------:R-:W-:-:S03]  /*0720*/  IMAD.IADD R252, R248, 0x1, R0 ;  /* 0x00000001f8fc7824 */ /* 0x000fc600078e0200 */
[----:B------:R-:W-:Y:S04]  /*0730*/  STL [R1+0xcc], R15 ;  /* 0x0000cc0f01007387 */ /* 0x000fe80000100800 */
[----:B------:R-:W-:Y:S04]  /*0740*/  STL [R1+0xc8], R14 ;  /* 0x0000c80e01007387 */ /* 0x000fe80000100800 */
[----:B------:R-:W-:Y:S04]  /*0750*/  STL [R1+0xc4], R13 ;  /* 0x0000c40d01007387 */ /* 0x000fe80000100800 */
[----:B------:R-:W-:Y:S04]  /*0760*/  STL [R1+0xc0], R11 ;  /* 0x0000c00b01007387 */ /* 0x000fe80000100800 */
[----:B------:R-:W-:Y:S01]  /*0770*/  STL [R1+0xbc], R9 ;  /* 0x0000bc0901007387 */ /* 0x000fe20000100800 */
[----:B-1----:R-:W-:-:S02]  /*0780*/  SEL R2, R7, 0xffffffc0, !P2 ;  /* 0xffffffc007027807 */ /* 0x002fc40005000000 */
[----:B------:R-:W-:Y:S01]  /*0790*/  SHF.R.S32.HI R7, RZ, 0x1f, R15 ;  /* 0x0000001fff077819 */ /* 0x000fe2000001140f */
[----:B------:R1:W-:Y:S01]  /*07a0*/  STL [R1+0xb8], R6 ;  /* 0x0000b80601007387 */ /* 0x0003e20000100800 */
[C---:B--2---:R-:W-:Y:S01]  /*07b0*/  IADD3 R4, R249.reuse, 0x20, RZ ;  /* 0x00000020f9047810 */ /* 0x044fe20007ffe0ff */
[----:B------:R-:W-:Y:S01]  /*07c0*/  IMAD.IADD R251, R248, 0x1, R2 ;  /* 0x00000001f8fb7824 */ /* 0x000fe200078e0202 */
[----:B------:R-:W-:Y:S01]  /*07d0*/  @P3 IADD3 R4, R249, -0x20, RZ ;  /* 0xffffffe0f9043810 */ /* 0x000fe20007ffe0ff */
[----:B------:R2:W-:Y:S04]  /*07e0*/  STL [R1], R8 ;  /* 0x0000000801007387 */ /* 0x0005e80000100800 */
[----:B------:R3:W-:Y:S01]  /*07f0*/  STL [R1+0xb4], R5 ;  /* 0x0000b40501007387 */ /* 0x0007e20000100800 */
[----:B------:R-:W-:-:S03]  /*0800*/  IMAD.IADD R250, R250, 0x1, R4 ;  /* 0x00000001fafa7824 */ /* 0x000fc600078e0204 */
[----:B------:R4:W-:Y:S04]  /*0810*/  STL [R1+0xf4], R7 ;  /* 0x0000f40701007387 */ /* 0x0009e80000100800 */
[----:B------:R-:W-:Y:S01]  /*0820*/  STL [R1+0xf0], R12 ;  /* 0x0000f00c01007387 */ /* 0x000fe20000100800 */
[----:B-1----:R-:W-:Y:S02]  /*0830*/  SHF.R.S32.HI R6, RZ, 0x1f, R6 ;  /* 0x0000001fff067819 */ /* 0x002fe40000011406 */
[----:B--2---:R-:W-:Y:S02]  /*0840*/  SHF.R.S32.HI R8, RZ, 0x1f, R11 ;  /* 0x0000001fff087819 */ /* 0x004fe4000001140b */
[----:B---3--:R-:W-:Y:S02]  /*0850*/  SHF.R.S32.HI R5, RZ, 0x1f, R5 ;  /* 0x0000001fff057819 */ /* 0x008fe40000011405 */
[----:B----4-:R-:W-:-:S05]  /*0860*/  SHF.R.S32.HI R7, RZ, 0x1f, R13 ;  /* 0x0000001fff077819 */ /* 0x010fca000001140d */
[----:B------:R1:W-:Y:S04]  /*0870*/  STL [R1+0xec], R7 ;  /* 0x0000ec0701007387 */ /* 0x0003e80000100800 */
[----:B------:R-:W-:Y:S01]  /*0880*/  STL [R1+0xe8], R8 ;  /* 0x0000e80801007387 */ /* 0x000fe20000100800 */
[----:B-1----:R-:W-:-:S05]  /*0890*/  SHF.R.S32.HI R7, RZ, 0x1f, R9 ;  /* 0x0000001fff077819 */ /* 0x002fca0000011409 */
[----:B------:R1:W-:Y:S04]  /*08a0*/  STL [R1+0xe4], R7 ;  /* 0x0000e40701007387 */ /* 0x0003e80000100800 */
[----:B------:R-:W-:Y:S04]  /*08b0*/  STL [R1+0x8], R4 ;  /* 0x0000080401007387 */ /* 0x000fe80000100800 */
[----:B------:R2:W-:Y:S04]  /*08c0*/  STL [R1+0xe0], R6 ;  /* 0x0000e00601007387 */ /* 0x0005e80000100800 */
[----:B------:R3:W-:Y:S01]  /*08d0*/  STL [R1+0xdc], R5 ;  /* 0x0000dc0501007387 */ /* 0x0007e20000100800 */
[----:B-1----:R-:W-:-:S02]  /*08e0*/  IADD3 R7, R4, 0x1800, RZ ;  /* 0x0000180004077810 */ /* 0x002fc40007ffe0ff */
[C---:B--2---:R-:W-:Y:S02]  /*08f0*/  IADD3 R6, R4.reuse, 0x1000, RZ ;  /* 0x0000100004067810 */ /* 0x044fe40007ffe0ff */
[----:B---3--:R-:W-:-:S05]  /*0900*/  IADD3 R5, R4, 0x800, RZ ;  /* 0x0000080004057810 */ /* 0x008fca0007ffe0ff */
[----:B------:R1:W-:Y:S04]  /*0910*/  STL [R1+0x44], R5 ;  /* 0x0000440501007387 */ /* 0x0003e80000100800 */
[----:B------:R2:W-:Y:S04]  /*0920*/  STL [R1+0x40], R6 ;  /* 0x0000400601007387 */ /* 0x0005e80000100800 */
[----:B------:R3:W-:Y:S01]  /*0930*/  STL [R1+0x3c], R7 ;  /* 0x00003c0701007387 */ /* 0x0007e20000100800 */
[C---:B-1----:R-:W-:Y:S02]  /*0940*/  IADD3 R5, R4.reuse, 0x2000, RZ ;  /* 0x0000200004057810 */ /* 0x042fe40007ffe0ff */
[----:B--2---:R-:W-:-:S03]  /*0950*/  IADD3 R6, R4, 0x2800, RZ ;  /* 0x0000280004067810 */ /* 0x004fc60007ffe0ff */
[----:B------:R1:W-:Y:S01]  /*0960*/  STL [R1+0x38], R5 ;  /* 0x0000380501007387 */ /* 0x0003e20000100800 */
[----:B---3--:R-:W-:-:S03]  /*0970*/  IADD3 R7, R4, 0x3000, RZ ;  /* 0x0000300004077810 */ /* 0x008fc60007ffe0ff */
        /* <DEDUP_REMOVED lines=12> */
[----:B------:R2:W-:Y:S01]  /*0a40*/  STL [R1+0x1c], R6 ;  /* 0x00001c0601007387 */ /* 0x0005e20000100800 */
[C---:B-1----:R-:W-:Y:S02]  /*0a50*/  IADD3 R5, R4.reuse, 0x6000, RZ ;  /* 0x0000600004057810 */ /* 0x042fe40007ffe0ff */
[----:B--2---:R-:W-:-:S03]  /*0a60*/  IADD3 R6, R4, 0x7000, RZ ;  /* 0x0000700004067810 */ /* 0x004fc60007ffe0ff */
[----:B------:R1:W-:Y:S01]  /*0a70*/  STL [R1+0x18], R5 ;  /* 0x0000180501007387 */ /* 0x0003e20000100800 */
[----:B------:R-:W-:-:S03]  /*0a80*/  IADD3 R4, R4, 0x7800, RZ ;  /* 0x0000780004047810 */ /* 0x000fc60007ffe0ff */
[----:B------:R-:W-:Y:S04]  /*0a90*/  STL [R1+0x14], R7 ;  /* 0x0000140701007387 */ /* 0x000fe80000100800 */
[----:B------:R-:W-:Y:S04]  /*0aa0*/  STL [R1+0x10], R6 ;  /* 0x0000100601007387 */ /* 0x000fe80000100800 */
[----:B------:R2:W-:Y:S04]  /*0ab0*/  STL [R1+0xc], R4 ;  /* 0x00000c0401007387 */ /* 0x0005e80000100800 */
[----:B------:R3:W-:Y:S01]  /*0ac0*/  STL [R1+0x48], R3 ;  /* 0x0000480301007387 */ /* 0x0007e20000100800 */
[----:B-1----:R-:W-:-:S04]  /*0ad0*/  IMAD R5, R10, 0x800, R248 ;  /* 0x000008000a057824 */ /* 0x002fc800078e02f8 */
[--C-:B--2---:R-:W-:Y:S01]  /*0ae0*/  IMAD.IADD R4, R0, 0x1, R5.reuse ;  /* 0x0000000100047824 */ /* 0x104fe200078e0205 */
[C---:B------:R-:W-:Y:S01]  /*0af0*/  IADD3 R0, R2.reuse, R248, R0 ;  /* 0x000000f802007210 */ /* 0x040fe20007ffe000 */
[----:B---3--:R-:W-:-:S04]  /*0b00*/  IMAD.IADD R3, R2, 0x1, R5 ;  /* 0x0000000102037824 */ /* 0x008fc800078e0205 */
[----:B------:R1:W-:Y:S04]  /*0b10*/  STL [R1+0x4], R0 ;  /* 0x0000040001007387 */ /* 0x0003e80000100800 */
[----:B------:R2:W-:Y:S04]  /*0b20*/  STL [R1+0x4c], R4 ;  /* 0x00004c0401007387 */ /* 0x0005e80000100800 */
[----:B------:R2:W-:Y:S01]  /*0b30*/  STL [R1+0x54], R3 ;  /* 0x0000540301007387 */ /* 0x0005e20000100800 */
[----:B-1----:R-:W-:-:S05]  /*0b40*/  IMAD.IADD R0, R2, 0x1, R4 ;  /* 0x0000000102007824 */ /* 0x002fca00078e0204 */
[----:B------:R2:W-:Y:S02]  /*0b50*/  STL [R1+0x50], R0 ;  /* 0x0000500001007387 */ /* 0x0005e40000100800 */
.L_x_851:
[----:B--2---:R-:W2:Y:S01]  /*0b60*/  LDL R4, [R1+0xb0] ;  /* 0x0000b00001047983 */ /* 0x004ea20000100800 */
[----:B------:R-:W-:Y:S01]  /*0b70*/  IMAD.MOV.U32 R0, RZ, RZ, c[0x0][0x560] ;  /* 0x00015800ff007624 */ /* 0x000fe200078e00ff */
[----:B------:R-:W-:Y:S01]  /*0b80*/  YIELD ;  /* 0x0000000000007946 */ /* 0x000fe20003800000 */
[----:B------:R-:W-:Y:S03]  /*0b90*/  BSSY B0, `(.L_x_826) ;  /* 0x0000016000007945 */ /* 0x000fe60003800000 */
[----:B------:R-:W-:-:S13]  /*0ba0*/  ISETP.NE.AND P0, PT, R0, 0x1, PT ;  /* 0x000000010000780c */ /* 0x000fda0003f05270 */
[----:B--2---:R-:W-:Y:S01]  /*0bb0*/  @P0 IMAD.HI.U32 R0, R4, c[0x0][0x564], RZ ;  /* 0x0001590004000a27 */ /* 0x004fe200078e00ff */
[----:B------:R-:W-:-:S04]  /*0bc0*/  MOV R3, R4 ;  /* 0x0000000400037202 */ /* 0x000fc80000000f00 */
[----:B------:R-:W-:-:S04]  /*0bd0*/  @P0 SHF.R.U32.HI R3, RZ, c[0x0][0x568], R0 ;  /* 0x00015a00ff030a19 */ /* 0x000fc80000011600 */
[----:B------:R-:W-:Y:S01]  /*0be0*/  ISETP.GE.AND P0, PT, R3, c[0x0][0x578], PT ;  /* 0x00015e0003007a0c */ /* 0x000fe20003f06270 */
[----:B------:R-:W-:-:S04]  /*0bf0*/  IMAD.MOV R2, RZ, RZ, -R3 ;  /* 0x000000ffff027224 */ /* 0x000fc800078e0a03 */
[----:B------:R-:W-:-:S08]  /*0c00*/  IMAD R2, R2, c[0x0][0x560], R4 ;  /* 0x0001580002027a24 */ /* 0x000fd000078e0204 */
[----:B------:R-:W-:Y:S05]  /*0c10*/  @!P0 BRA `(.L_x_827) ;  /* 0x0000007000008947 */ /* 0x000fea0003800000 */
[----:B------:R-:W-:-:S04]  /*0c20*/  MOV R0, c[0x0][0x56c] ;  /* 0x00015b0000007a02 */ /* 0x000fc80000000f00 */
[----:B------:R-:W-:Y:S02]  /*0c30*/  ISETP.NE.AND P0, PT, R0, 0x1, PT ;  /* 0x000000010000780c */ /* 0x000fe40003f05270 */
[----:B------:R-:W-:-:S11]  /*0c40*/  MOV R0, R2 ;  /* 0x0000000200007202 */ /* 0x000fd60000000f00 */
[----:B------:R-:W-:-:S05]  /*0c50*/  @P0 IMAD.HI.U32 R4, R2, c[0x0][0x570], RZ ;  /* 0x00015c0002040a27 */ /* 0x000fca00078e00ff */
[----:B------:R-:W-:-:S05]  /*0c60*/  @P0 SHF.R.U32.HI R0, RZ, c[0x0][0x574], R4 ;  /* 0x00015d00ff000a19 */ /* 0x000fca0000011604 */
[----:B------:R-:W-:Y:S01]  /*0c70*/  IMAD R4, R0, c[0x0][0x56c], RZ ;  /* 0x00015b0000047a24 */ /* 0x000fe200078e02ff */
[----:B------:R-:W-:Y:S05]  /*0c80*/  BRA `(.L_x_828) ;  /* 0x0000006000007947 */ /* 0x000fea0003800000 */
.L_x_827:
[----:B------:R-:W-:-:S04]  /*0c90*/  MOV R0, c[0x0][0x554] ;  /* 0x0001550000007a02 */ /* 0x000fc80000000f00 */
[----:B------:R-:W-:Y:S02]  /*0ca0*/  ISETP.NE.AND P0, PT, R0, 0x1, PT ;  /* 0x000000010000780c */ /* 0x000fe40003f05270 */
[----:B------:R-:W-:-:S11]  /*0cb0*/  MOV R0, R2 ;  /* 0x0000000200007202 */ /* 0x000fd60000000f00 */
[----:B------:R-:W-:-:S05]  /*0cc0*/  @P0 IMAD.HI.U32 R4, R2, c[0x0][0x558], RZ ;  /* 0x0001560002040a27 */ /* 0x000fca00078e00ff */
[----:B------:R-:W-:-:S05]  /*0cd0*/  @P0 SHF.R.U32.HI R0, RZ, c[0x0][0x55c], R4 ;  /* 0x00015700ff000a19 */ /* 0x000fca0000011604 */
[----:B------:R-:W-:Y:S02]  /*0ce0*/  IMAD R4, R0, c[0x0][0x554], RZ ;  /* 0x0001550000047a24 */ /* 0x000fe400078e02ff */
.L_x_828:
[----:B------:R-:W-:Y:S05]  /*0cf0*/  BSYNC B0 ;  /* 0x0000000000007941 */ /* 0x000fea0003800000 */
.L_x_826:
[----:B------:R-:W-:Y:S01]  /*0d00*/  IMAD.MOV.U32 R5, RZ, RZ, c[0x0][0x53c] ;  /* 0x00014f00ff057624 */ /* 0x000fe200078e00ff */
[----:B------:R-:W-:Y:S01]  /*0d10*/  ULDC UR5, c[0x0][0x1d0] ;  /* 0x0000740000057ab9 */ /* 0x000fe20000000800 */
[----:B------:R-:W-:Y:S01]  /*0d20*/  IMAD.MOV.U32 R11, RZ, RZ, R0 ;  /* 0x000000ffff0b7224 */ /* 0x000fe200078e0000 */
[----:B------:R-:W-:Y:S01]  /*0d30*/  UIADD3 UR5, UR5, 0x3f, URZ ;  /* 0x0000003f05057890 */ /* 0x000fe2000fffe03f */
[----:B------:R-:W-:Y:S01]  /*0d40*/  IMAD.MOV.U32 R28, RZ, RZ, c[0x0][0x2c4] ;  /* 0x0000b100ff1c7624 */ /* 0x000fe200078e00ff */
[----:B------:R-:W-:Y:S01]  /*0d50*/  ISETP.NE.AND P0, PT, R5, 0x1, PT ;  /* 0x000000010500780c */ /* 0x000fe20003f05270 */
[----:B------:R-:W-:Y:S01]  /*0d60*/  IMAD.MOV.U32 R7, RZ, RZ, c[0x0][0x548] ;  /* 0x00015200ff077624 */ /* 0x000fe200078e00ff */
[----:B------:R-:W-:Y:S01]  /*0d70*/  LOP3.LUT R5, RZ, R0, RZ, 0x33, !PT ;  /* 0x00000000ff057212 */ /* 0x000fe200078e33ff */
[----:B------:R-:W-:Y:S01]  /*0d80*/  IMAD.IADD R4, R2, 0x1, -R4 ;  /* 0x0000000102047824 */ /* 0x000fe200078e0a04 */
[----:B------:R-:W-:Y:S01]  /*0d90*/  ISETP.NE.AND P1, PT, R28, 0x1, PT ;  /* 0x000000011c00780c */ /* 0x000fe20003f25270 */
[----:B------:R-:W-:Y:S01]  /*0da0*/  USHF.R.S32.HI UR4, URZ, 0x1f, UR5 ;  /* 0x0000001f3f047899 */ /* 0x000fe20008011405 */
[----:B------:R-:W-:Y:S01]  /*0db0*/  BSSY B0, `(.L_x_829) ;  /* 0x000003f000007945 */ /* 0x000fe20003800000 */
[----:B------:R-:W-:-:S02]  /*0dc0*/  IMAD R3, R3, c[0x0][0x554], R4 ;  /* 0x0001550003037a24 */ /* 0x000fc400078e0204 */
[----:B------:R-:W-:Y:S01]  /*0dd0*/  ULEA.HI UR4, UR4, UR5, URZ, 0x6 ;  /* 0x0000000504047291 */ /* 0x000fe2000f8f303f */
[----:B------:R-:W-:Y:S02]  /*0de0*/  IMAD.MOV.U32 R2, RZ, RZ, RZ ;  /* 0x000000ffff027224 */ /* 0x000fe400078e00ff */
[----:B------:R-:W-:Y:S01]  /*0df0*/  IMAD.MOV.U32 R14, RZ, RZ, R3 ;  /* 0x000000ffff0e7224 */ /* 0x000fe200078e0003 */
[----:B------:R-:W-:Y:S01]  /*0e00*/  USHF.R.S32.HI UR4, URZ, 0x6, UR4 ;  /* 0x000000063f047899 */ /* 0x000fe20008011404 */
[----:B------:R-:W-:Y:S01]  /*0e10*/  @P0 IMAD.HI.U32 R6, R0, c[0x0][0x540], RZ ;  /* 0x0001500000060a27 */ /* 0x000fe200078e00ff */
[----:B------:R-:W-:-:S04]  /*0e20*/  IADD3 R0, R5, c[0x0][0x53c], RZ ;  /* 0x00014f0005007a10 */ /* 0x000fc80007ffe0ff */
[----:B------:R-:W-:Y:S01]  /*0e30*/  @P0 SHF.R.U32.HI R11, RZ, c[0x0][0x544], R6 ;  /* 0x00015100ff0b0a19 */ /* 0x000fe20000011606 */
[----:B------:R-:W-:Y:S01]  /*0e40*/  IMAD.MOV.U32 R6, RZ, RZ, 0x40 ;  /* 0x00000040ff067424 */ /* 0x000fe200078e00ff */
[----:B------:R-:W-:-:S03]  /*0e50*/  ISETP.NE.AND P0, PT, R7, 0x1, PT ;  /* 0x000000010700780c */ /* 0x000fc60003f05270 */
[----:B------:R-:W-:Y:S01]  /*0e60*/  IMAD R0, R11, c[0x0][0x53c], R0 ;  /* 0x00014f000b007a24 */ /* 0x000fe200078e0200 */
[----:B------:R1:W-:Y:S03]  /*0e70*/  STL [R1+0xa8], R11 ;  /* 0x0000a80b01007387 */ /* 0x0003e60000100800 */
[----:B------:R-:W-:-:S05]  /*0e80*/  IMAD.SHL.U32 R18, R0, 0x80, RZ ;  /* 0x0000008000127824 */ /* 0x000fca00078e00ff */
[----:B------:R-:W-:Y:S01]  /*0e90*/  IADD3 R0, R18, 0x7f, RZ ;  /* 0x0000007f12007810 */ /* 0x000fe20007ffe0ff */
[----:B------:R1:W-:Y:S04]  /*0ea0*/  STL [R1+0xac], R18 ;  /* 0x0000ac1201007387 */ /* 0x0003e80000100800 */
[----:B------:R-:W-:-:S05]  /*0eb0*/  @P1 IMAD.HI.U32 R5, R0, c[0x0][0x2c8], RZ ;  /* 0x0000b20000051a27 */ /* 0x000fca00078e00ff */
[----:B------:R-:W-:Y:S02]  /*0ec0*/  @P1 SHF.R.U32.HI R0, RZ, c[0x0][0x2cc], R5 ;  /* 0x0000b300ff001a19 */ /* 0x000fe40000011605 */
[----:B------:R-:W-:-:S04]  /*0ed0*/  IADD3 R5, R6, -c[0x0][0x168], RZ ;  /* 0x80005a0006057a10 */ /* 0x000fc80007ffe0ff */
[----:B------:R-:W-:-:S04]  /*0ee0*/  IADD3 R0, R0, c[0x0][0x1d0], R5 ;  /* 0x0000740000007a10 */ /* 0x000fc80007ffe005 */
[----:B------:R-:W-:-:S04]  /*0ef0*/  SHF.R.S32.HI R6, RZ, 0x1f, R0 ;  /* 0x0000001fff067819 */ /* 0x000fc80000011400 */
[----:B------:R-:W-:Y:S01]  /*0f00*/  LEA.HI R6, R6, R0, RZ, 0x6 ;  /* 0x0000000006067211 */ /* 0x000fe200078f30ff */
[----:B------:R-:W-:-:S03]  /*0f10*/  @P0 IMAD.HI.U32 R0, R3, c[0x0][0x54c], RZ ;  /* 0x0001530003000a27 */ /* 0x000fc600078e00ff */
[----:B------:R-:W-:Y:S02]  /*0f20*/  SHF.R.S32.HI R6, RZ, 0x6, R6 ;  /* 0x00000006ff067819 */ /* 0x000fe40000011406 */
[----:B------:R-:W-:Y:S02]  /*0f30*/  @P0 SHF.R.U32.HI R14, RZ, c[0x0][0x550], R0 ;  /* 0x00015400ff0e0a19 */ /* 0x000fe40000011600 */
[----:B------:R-:W-:-:S03]  /*0f40*/  IMNMX R6, R6, UR4, PT ;  /* 0x0000000406067c17 */ /* 0x000fc6000b800200 */
[----:B------:R-:W-:Y:S01]  /*0f50*/  IMAD.MOV R0, RZ, RZ, -R14 ;  /* 0x000000ffff007224 */ /* 0x000fe200078e0a0e */
[----:B------:R1:W-:Y:S01]  /*0f60*/  STL [R1+0x98], R14 ;  /* 0x0000980e01007387 */ /* 0x0003e20000100800 */
[----:B------:R-:W-:Y:S02]  /*0f70*/  ISETP.GE.AND P0, PT, R6, 0x1, PT ;  /* 0x000000010600780c */ /* 0x000fe40003f06270 */
[----:B------:R-:W-:-:S05]  /*0f80*/  IMAD R17, R0, c[0x0][0x548], R3 ;  /* 0x0001520000117a24 */ /* 0x000fca00078e0203 */
[----:B------:R1:W-:Y:S06]  /*0f90*/  STL [R1+0x94], R17 ;  /* 0x0000941101007387 */ /* 0x0003ec0000100800 */
[----:B------:R-:W-:Y:S05]  /*0fa0*/  @!P0 BRA `(.L_x_830) ;  /* 0x000001f000008947 */ /* 0x000fea0003800000 */
[----:B------:R-:W-:-:S04]  /*0fb0*/  SHF.R.U32.HI R0, RZ, 0x10, R11 ;  /* 0x00000010ff007819 */ /* 0x000fc8000001160b */
[----:B------:R-:W-:-:S04]  /*0fc0*/  ISETP.NE.AND P0, PT, R0, RZ, PT ;  /* 0x000000ff0000720c */ /* 0x000fc80003f05270 */
[----:B------:R-:W-:-:S04]  /*0fd0*/  SEL R0, R0, c[0x0][0x338], P0 ;  /* 0x0000ce0000007a07 */ /* 0x000fc80000000000 */
[-C--:B------:R-:W-:Y:S02]  /*0fe0*/  IABS R3, R0.reuse ;  /* 0x0000000000037213 */ /* 0x080fe40000000000 */
[----:B------:R-:W-:Y:S02]  /*0ff0*/  IADD3 R7, R0, -0x1, R6 ;  /* 0xffffffff00077810 */ /* 0x000fe40007ffe006 */
[----:B------:R-:W2:Y:S02]  /*1000*/  I2F.RP R4, R3 ;  /* 0x0000000300047306 */ /* 0x000ea40000209400 */
[----:B------:R-:W-:Y:S02]  /*1010*/  IABS R10, R7 ;  /* 0x00000007000a7213 */ /* 0x000fe40000000000 */
[----:B------:R-:W-:-:S04]  /*1020*/  LOP3.LUT R7, R7, R0, RZ, 0x3c, !PT ;  /* 0x0000000007077212 */ /* 0x000fc800078e3cff */
[----:B------:R-:W-:Y:S01]  /*1030*/  ISETP.GE.AND P0, PT, R7, RZ, PT ;  /* 0x000000ff0700720c */ /* 0x000fe20003f06270 */
[----:B--2---:R-:W2:Y:S02]  /*1040*/  MUFU.RCP R4, R4 ;  /* 0x0000000400047308 */ /* 0x004ea40000001000 */
[----:B--2---:R-:W-:-:S06]  /*1050*/  IADD3 R4, R4, 0xffffffe, RZ ;  /* 0x0ffffffe04047810 */ /* 0x004fcc0007ffe0ff */
[----:B------:R-:W2:Y:S02]  /*1060*/  F2I.FTZ.U32.TRUNC.NTZ R5, R4 ;  /* 0x0000000400057305 */ /* 0x000ea4000021f000 */
[----:B--2---:R-:W-:Y:S02]  /*1070*/  IMAD.MOV R2, RZ, RZ, -R5 ;  /* 0x000000ffff027224 */ /* 0x004fe400078e0a05 */
[----:B------:R-:W-:Y:S02]  /*1080*/  IMAD.MOV.U32 R4, RZ, RZ, RZ ;  /* 0x000000ffff047224 */ /* 0x000fe400078e00ff */
        /* <DEDUP_REMOVED lines=13> */
[----:B------:R-:W-:-:S13]  /*1160*/  ISETP.GE.U32.AND P3, PT, R4, R3, PT ;  /* 0x000000030400720c */ /* 0x000fda0003f66070 */
[----:B------:R-:W-:-:S05]  /*1170*/  @P3 IADD3 R2, R2, 0x1, RZ ;  /* 0x0000000102023810 */ /* 0x000fca0007ffe0ff */
[----:B------:R-:W-:Y:S01]  /*1180*/  @!P0 IMAD.MOV R2, RZ, RZ, -R2 ;  /* 0x000000ffff028224 */ /* 0x000fe200078e0a02 */
[----:B------:R-:W-:Y:S02]  /*1190*/  @!P2 LOP3.LUT R2, RZ, R0, RZ, 0x33, !PT ;  /* 0x00000000ff02a212 */ /* 0x000fe400078e33ff */
.L_x_830:
[----:B------:R-:W-:Y:S05]  /*11a0*/  BSYNC B0 ;  /* 0x0000000000007941 */ /* 0x000fea0003800000 */
.L_x_829:
[----:B------:R-:W-:Y:S01]  /*11b0*/  LOP3.LUT R0, R11, 0xffff, RZ, 0xc0, !PT ;  /* 0x0000ffff0b007812 */ /* 0x000fe200078ec0ff */
[----:B------:R-:W-:Y:S01]  /*11c0*/  IMAD.MOV.U32 R15, RZ, RZ, RZ ;  /* 0x000000ffff0f7224 */ /* 0x000fe200078e00ff */
[----:B------:R-:W-:Y:S01]  /*11d0*/  CS2R R130, SRZ ;  /* 0x0000000000827805 */ /* 0x000fe2000001ff00 */
[----:B------:R-:W-:Y:S01]  /*11e0*/  IMAD.MOV.U32 R16, RZ, RZ, RZ ;  /* 0x000000ffff107224 */ /* 0x000fe200078e00ff */
[----:B------:R-:W-:Y:S01]  /*11f0*/  CS2R R128, SRZ ;  /* 0x0000000000807805 */ /* 0x000fe2000001ff00 */
[----:B------:R-:W-:Y:S01]  /*1200*/  IMAD R132, R0, R2, RZ ;  /* 0x0000000200847224 */ /* 0x000fe200078e02ff */
[----:B------:R-:W-:Y:S01]  /*1210*/  PRMT R0, RZ, 0x7610, R0 ;  /* 0x00007610ff007816 */ /* 0x000fe20000000000 */
[----:B------:R-:W-:Y:S01]  /*1220*/  CS2R R126, SRZ ;  /* 0x00000000007e7805 */ /* 0x000fe2000001ff00 */
[----:B------:R-:W-:Y:S01]  /*1230*/  CS2R R124, SRZ ;  /* 0x00000000007c7805 */ /* 0x000fe2000001ff00 */
        /* <DEDUP_REMOVED lines=65> */
[----:B--2---:R-:W2:Y:S04]  /*1650*/  LDL.64 R4, [R1+0xa0] ;  /* 0x0000a00001047983 */ /* 0x004ea80000100a00 */
[----:B------:R-:W3:Y:S04]  /*1660*/  S2R R3, SR_TID.X ;  /* 0x0000000000037919 */ /* 0x000ee80000002100 */
[----:B------:R4:W2:Y:S01]  /*1670*/  LDL.64 R34, [R1+0xa0] ;  /* 0x0000a00001227983 */ /* 0x0008a20000100a00 */
[----:B------:R-:W-:-:S04]  /*1680*/  ISETP.NE.U32.AND P0, PT, RZ, c[0x0][0x340], PT ;  /* 0x0000d000ff007a0c */ /* 0x000fc80003f05070 */
[----:B------:R-:W-:-:S13]  /*1690*/  ISETP.NE.AND.EX P0, PT, RZ, c[0x0][0x344], PT, P0 ;  /* 0x0000d100ff007a0c */ /* 0x000fda0003f05300 */
[----:B------:R-:W-:Y:S01]  /*16a0*/  @P0 IMAD.MOV.U32 R2, RZ, RZ, 0x4 ;  /* 0x00000004ff020424 */ /* 0x000fe200078e00ff */
[----:B---3--:R-:W-:-:S04]  /*16b0*/  SHF.R.S32.HI R29, RZ, 0x1f, R3 ;  /* 0x0000001fff1d7819 */ /* 0x008fc80000011403 */
[----:B------:R-:W-:Y:S01]  /*16c0*/  LEA.HI R29, R29, R3, RZ, 0x3 ;  /* 0x000000031d1d7211 */ /* 0x000fe200078f18ff */
[----:B------:R-:W-:-:S03]  /*16d0*/  @P0 IMAD.WIDE R2, R14, R2, c[0x0][0x340] ;  /* 0x0000d0000e020625 */ /* 0x000fc600078e0202 */
[----:B------:R-:W-:Y:S02]  /*16e0*/  SHF.R.S32.HI R29, RZ, 0x3, R29 ;  /* 0x00000003ff1d7819 */ /* 0x000fe4000001141d */
[----:B------:R3:W5:Y:S01]  /*16f0*/  @P0 LDG.E R9, [R2.64] ;  /* 0x0000000602090981 */ /* 0x000762000c1e1900 */
[----:B------:R-:W-:Y:S01]  /*1700*/  SHF.R.S32.HI R13, RZ, 0x1f, R17 ;  /* 0x0000001fff0d7819 */ /* 0x000fe20000011411 */
[----:B------:R-:W-:Y:S04]  /*1710*/  WARPSYNC 0xffffffff ;  /* 0xffffffff00007948 */ /* 0x000fe80003800000 */
[C---:B------:R-:W-:Y:S02]  /*1720*/  IMAD R6, R13.reuse, c[0x0][0x1e8], RZ ;  /* 0x00007a000d067a24 */ /* 0x040fe400078e02ff */
[----:B------:R-:W-:-:S02]  /*1730*/  IMAD R8, R13, c[0x0][0x210], RZ ;  /* 0x000084000d087a24 */ /* 0x000fc400078e02ff */
[C---:B------:R-:W-:Y:S02]  /*1740*/  IMAD R6, R17.reuse, c[0x0][0x1ec], R6 ;  /* 0x00007b0011067a24 */ /* 0x040fe400078e0206 */
[----:B------:R-:W-:Y:S01]  /*1750*/  IMAD R8, R17, c[0x0][0x214], R8 ;  /* 0x0000850011087a24 */ /* 0x000fe200078e0208 */
[----:B---3--:R-:W-:-:S05]  /*1760*/  SHF.R.S32.HI R2, RZ, 0x1f, R29 ;  /* 0x0000001fff027819 */ /* 0x008fca000001141d */
[C---:B------:R-:W-:Y:S02]  /*1770*/  IMAD R0, R2.reuse, c[0x0][0x1e0], RZ ;  /* 0x0000780002007a24 */ /* 0x040fe400078e02ff */
[----:B------:R-:W-:Y:S02]  /*1780*/  IMAD R2, R2, c[0x0][0x208], RZ ;  /* 0x0000820002027a24 */ /* 0x000fe400078e02ff */
[----:B------:R-:W-:Y:S02]  /*1790*/  IMAD R0, R29, c[0x0][0x1e4], R0 ;  /* 0x000079001d007a24 */ /* 0x000fe400078e0200 */
[----:B--2---:R-:W-:-:S05]  /*17a0*/  IMAD.MOV.U32 R34, RZ, RZ, R4 ;  /* 0x000000ffff227224 */ /* 0x004fca00078e0004 */
[--C-:B------:R-:W-:Y:S02]  /*17b0*/  SHF.R.S32.HI R35, RZ, 0x1f, R34.reuse ;  /* 0x0000001fff237819 */ /* 0x100fe40000011422 */
[C---:B------:R-:W-:Y:S02]  /*17c0*/  IADD3 R24, R34.reuse, 0x40, RZ ;  /* 0x0000004022187810 */ /* 0x040fe40007ffe0ff */
[----:B------:R-:W-:Y:S01]  /*17d0*/  ISETP.GE.AND P5, PT, R34, c[0x0][0x1d4], PT ;  /* 0x0000750022007a0c */ /* 0x000fe20003fa6270 */
[----:B------:R-:W-:Y:S01]  /*17e0*/  IMAD.WIDE.U32 R4, R29, c[0x0][0x1e0], R34 ;  /* 0x000078001d047a25 */ /* 0x000fe200078e0022 */
[----:B------:R-:W-:Y:S01]  /*17f0*/  ISETP.GE.AND P4, PT, R24, c[0x0][0x1d4], PT ;  /* 0x0000750018007a0c */ /* 0x000fe20003f86270 */
[----:B------:R4:W-:Y:S01]  /*1800*/  STL [R1+0xa4], R35 ;  /* 0x0000a42301007387 */ /* 0x0009e20000100800 */
[----:B------:R-:W-:Y:S02]  /*1810*/  SEL R10, RZ, 0x1, P5 ;  /* 0x00000001ff0a7807 */ /* 0x000fe40002800000 */
[----:B------:R-:W-:Y:S01]  /*1820*/  IADD3 R5, R5, R0, RZ ;  /* 0x0000000005057210 */ /* 0x000fe20007ffe0ff */
[C---:B------:R-:W-:Y:S01]  /*1830*/  IMAD R0, R29.reuse, c[0x0][0x20c], R2 ;  /* 0x000083001d007a24 */ /* 0x040fe200078e0202 */
[C---:B------:R-:W-:Y:S01]  /*1840*/  IADD3 R21, R34.reuse, 0x80, RZ ;  /* 0x0000008022157810 */ /* 0x040fe20007ffe0ff */
[----:B------:R-:W-:Y:S01]  /*1850*/  IMAD.WIDE.U32 R2, R29, c[0x0][0x208], R34 ;  /* 0x000082001d027a25 */ /* 0x000fe200078e0022 */
[----:B------:R-:W-:-:S02]  /*1860*/  IADD3 R25, R34, 0xc0, RZ ;  /* 0x000000c022197810 */ /* 0x000fc40007ffe0ff */
[----:B------:R-:W-:Y:S01]  /*1870*/  ISETP.GE.AND P3, PT, R21, c[0x0][0x1d4], PT ;  /* 0x0000750015007a0c */ /* 0x000fe20003f66270 */
[----:B------:R-:W-:Y:S01]  /*1880*/  IMAD.IADD R3, R3, 0x1, R0 ;  /* 0x0000000103037824 */ /* 0x000fe200078e0200 */
[----:B------:R-:W-:Y:S01]  /*1890*/  SEL R0, RZ, 0xffffffff, P4 ;  /* 0xffffffffff007807 */ /* 0x000fe20002000000 */
[----:B------:R-:W-:Y:S01]  /*18a0*/  IMAD.WIDE.U32 R4, R17, c[0x0][0x1e8], R4 ;  /* 0x00007a0011047a25 */ /* 0x000fe200078e0004 */
[----:B------:R-:W-:Y:S02]  /*18b0*/  ISETP.GE.AND P2, PT, R25, c[0x0][0x1d4], PT ;  /* 0x0000750019007a0c */ /* 0x000fe40003f46270 */
[----:B-1----:R-:W-:Y:S01]  /*18c0*/  SEL R11, RZ, 0x4, P3 ;  /* 0x00000004ff0b7807 */ /* 0x002fe20001800000 */
[----:B------:R-:W-:Y:S01]  /*18d0*/  IMAD.WIDE.U32 R2, R17, c[0x0][0x210], R2 ;  /* 0x0000840011027a25 */ /* 0x000fe200078e0002 */
[----:B------:R-:W-:-:S03]  /*18e0*/  IADD3 R7, R5, R6, RZ ;  /* 0x0000000605077210 */ /* 0x000fc60007ffe0ff */
[----:B------:R-:W-:Y:S01]  /*18f0*/  IMAD.SHL.U32 R0, R0, 0x2, RZ ;  /* 0x0000000200007824 */ /* 0x000fe200078e00ff */
[----:B------:R-:W-:Y:S01]  /*1900*/  IADD3 R5, R3, R8, RZ ;  /* 0x0000000803057210 */ /* 0x000fe20007ffe0ff */
[----:B------:R-:W-:Y:S01]  /*1910*/  IMAD.MOV.U32 R6, RZ, RZ, R4 ;  /* 0x000000ffff067224 */ /* 0x000fe200078e0004 */
[----:B------:R-:W-:Y:S01]  /*1920*/  SHF.R.S32.HI R8, RZ, 0x1f, R14 ;  /* 0x0000001fff087819 */ /* 0x000fe2000001140e */
[----:B------:R-:W-:Y:S01]  /*1930*/  IMAD.MOV.U32 R4, RZ, RZ, R2 ;  /* 0x000000ffff047224 */ /* 0x000fe200078e0002 */
[----:B-----5:R-:W-:Y:S02]  /*1940*/  @P0 SHF.R.S32.HI R3, RZ, 0x1f, R9 ;  /* 0x0000001fff030819 */ /* 0x020fe40000011409 */
[----:B------:R-:W-:Y:S02]  /*1950*/  @!P0 MOV R3, R8 ;  /* 0x0000000800038202 */ /* 0x000fe40000000f00 */
[----:B------:R-:W-:Y:S02]  /*1960*/  LOP3.LUT R12, R0, 0x2, R10, 0xe2, !PT ;  /* 0x00000002000c7812 */ /* 0x000fe400078ee20a */
[----:B------:R-:W-:Y:S01]  /*1970*/  @P0 MOV R2, R9 ;  /* 0x0000000900020202 */ /* 0x000fe20000000f00 */
[----:B------:R-:W-:Y:S01]  /*1980*/  @!P0 IMAD.MOV.U32 R2, RZ, RZ, R14 ;  /* 0x000000ffff028224 */ /* 0x000fe200078e000e */
[----:B------:R-:W-:Y:S01]  /*1990*/  SEL R10, RZ, 0x8, P2 ;  /* 0x00000008ff0a7807 */ /* 0x000fe20001000000 */
[----:B------:R-:W-:-:S02]  /*19a0*/  IMAD R0, R3, c[0x0][0x1f0], RZ ;  /* 0x00007c0003007a24 */ /* 0x000fc400078e02ff */
[----:B------:R-:W-:Y:S01]  /*19b0*/  IMAD R3, R3, c[0x0][0x218], RZ ;  /* 0x0000860003037a24 */ /* 0x000fe200078e02ff */
[----:B------:R-:W-:Y:S01]  /*19c0*/  LOP3.LUT R20, R10, R12, R11, 0xfe, !PT ;  /* 0x0000000c0a147212 */ /* 0x000fe200078efe0b */
[----:B------:R-:W-:-:S04]  /*19d0*/  IMAD.WIDE.U32 R88, R2, c[0x0][0x1f0], R6 ;  /* 0x00007c0002587a25 */ /* 0x000fc800078e0006 */
[C---:B------:R-:W-:Y:S01]  /*19e0*/  IMAD.WIDE.U32 R32, R2.reuse, c[0x0][0x218], R4 ;  /* 0x0000860002207a25 */ /* 0x040fe200078e0004 */
[----:B------:R4:W-:Y:S03]  /*19f0*/  STL.64 [R1+0x68], R88 ;  /* 0x0000685801007387 */ /* 0x0009e60000100a00 */
[C---:B------:R-:W-:Y:S01]  /*1a00*/  IMAD R0, R2.reuse, c[0x0][0x1f4], R0 ;  /* 0x00007d0002007a24 */ /* 0x040fe200078e0200 */
[----:B------:R4:W-:Y:S01]  /*1a10*/  STL.64 [R1+0x70], R32 ;  /* 0x0000702001007387 */ /* 0x0009e20000100a00 */
[----:B------:R-:W-:Y:S02]  /*1a20*/  IMAD R2, R2, c[0x0][0x21c], R3 ;  /* 0x0000870002027a24 */ /* 0x000fe400078e0203 */
[----:B------:R-:W-:-:S03]  /*1a30*/  IMAD.IADD R87, R89, 0x1, R0 ;  /* 0x0000000159577824 */ /* 0x000fc600078e0200 */
[----:B------:R-:W-:Y:S02]  /*1a40*/  IADD3 R30, R33, R2, RZ ;  /* 0x00000002211e7210 */ /* 0x000fe40007ffe0ff */
[----:B------:R4:W-:Y:S04]  /*1a50*/  STL [R1+0x64], R87 ;  /* 0x0000645701007387 */ /* 0x0009e80000100800 */
[----:B------:R4:W-:Y:S02]  /*1a60*/  STL [R1+0x78], R30 ;  /* 0x0000781e01007387 */ /* 0x0009e40000100800 */
[----:B------:R-:W2:Y:S01]  /*1a70*/  LDL R15, [R1+0x104] ;  /* 0x00010400010f7983 */ /* 0x000ea20000100800 */
[----:B------:R-:W-:Y:S01]  /*1a80*/  IMAD.MOV.U32 R128, RZ, RZ, R18 ;  /* 0x000000ffff807224 */ /* 0x000fe200078e0012 */
[----:B------:R-:W-:Y:S01]  /*1a90*/  P2R R22, PR, RZ, 0x20 ;  /* 0x00000020ff167803 */ /* 0x000fe20000000000 */
[----:B------:R-:W-:Y:S01]  /*1aa0*/  IMAD R5, R13, c[0x0][0x1b8], RZ ;  /* 0x00006e000d057a24 */ /* 0x000fe200078e02ff */
[----:B------:R-:W3:Y:S01]  /*1ab0*/  LDL R39, [R1+0xd8] ;  /* 0x0000d80001277983 */ /* 0x000ee20000100800 */
[----:B------:R-:W-:Y:S01]  /*1ac0*/  IMAD.WIDE.U32 R2, R17, c[0x0][0x1b8], RZ ;  /* 0x00006e0011027a25 */ /* 0x000fe200078e00ff */
[----:B------:R-:W-:-:S02]  /*1ad0*/  P2R R27, PR, RZ, 0x8 ;  /* 0x00000008ff1b7803 */ /* 0x000fc40000000000 */
[----:B------:R-:W5:Y:S01]  /*1ae0*/  LDL R37, [R1+0xd4] ;  /* 0x0000d40001257983 */ /* 0x000f620000100800 */
[----:B------:R-:W-:Y:S01]  /*1af0*/  IMAD R5, R17, c[0x0][0x1bc], R5 ;  /* 0x00006f0011057a24 */ /* 0x000fe200078e0205 */
[----:B------:R-:W-:Y:S02]  /*1b00*/  P2R R23, PR, RZ, 0x10 ;  /* 0x00000010ff177803 */ /* 0x000fe40000000000 */
[----:B----4-:R-:W4:Y:S01]  /*1b10*/  LDL R31, [R1+0xd0] ;  /* 0x0000d000011f7983 */ /* 0x010f220000100800 */
[----:B------:R-:W-:-:S03]  /*1b20*/  P2R R26, PR, RZ, 0x4 ;  /* 0x00000004ff1a7803 */ /* 0x000fc60000000000 */
[----:B------:R-:W3:Y:S01]  /*1b30*/  LDL R86, [R1+0x58] ;  /* 0x0000580001567983 */ /* 0x000ee20000100800 */
[----:B------:R-:W-:Y:S02]  /*1b40*/  IMAD R8, R8, c[0x0][0x1c0], RZ ;  /* 0x0000700008087a24 */ /* 0x000fe400078e02ff */
[----:B------:R-:W-:Y:S01]  /*1b50*/  IMAD.IADD R3, R3, 0x1, R5 ;  /* 0x0000000103037824 */ /* 0x000fe200078e0205 */
[----:B------:R-:W-:Y:S01]  /*1b60*/  P2R R36, PR, RZ, 0x2 ;  /* 0x00000002ff247803 */ /* 0x000fe20000000000 */
[C---:B------:R-:W-:Y:S01]  /*1b70*/  IMAD R8, R14.reuse, c[0x0][0x1c4], R8 ;  /* 0x000071000e087a24 */ /* 0x040fe200078e0208 */
[----:B------:R-:W3:Y:S01]  /*1b80*/  LDL R80, [R1+0x2c] ;  /* 0x00002c0001507983 */ /* 0x000ee20000100800 */
[----:B------:R-:W-:-:S03]  /*1b90*/  IMAD.WIDE.U32 R2, R14, c[0x0][0x1c0], R2 ;  /* 0x000070000e027a25 */ /* 0x000fc600078e0002 */
[----:B------:R-:W3:Y:S01]  /*1ba0*/  LDL R83, [R1+0x38] ;  /* 0x0000380001537983 */ /* 0x000ee20000100800 */
[----:B------:R-:W-:Y:S02]  /*1bb0*/  IMAD.IADD R3, R3, 0x1, R8 ;  /* 0x0000000103037824 */ /* 0x000fe400078e0208 */
[----:B------:R-:W-:Y:S01]  /*1bc0*/  IMAD R28, R28, c[0x0][0x168], RZ ;  /* 0x00005a001c1c7a24 */ /* 0x000fe200078e02ff */
[----:B------:R-:W3:Y:S01]  /*1bd0*/  LDL R82, [R1+0x34] ;  /* 0x0000340001527983 */ /* 0x000ee20000100800 */
[----:B------:R-:W-:Y:S01]  /*1be0*/  IMAD.IADD R9, R29, 0x1, R128 ;  /* 0x000000011d097824 */ /* 0x000fe200078e0280 */
[----:B------:R-:W-:Y:S02]  /*1bf0*/  ISETP.GE.AND P3, PT, R34, c[0x0][0x198], PT ;  /* 0x0000660022007a0c */ /* 0x000fe40003f66270 */
[----:B------:R-:W-:Y:S02]  /*1c00*/  BAR.SYNC.DEFER_BLOCKING 0x0 ;  /* 0x0000000000007b1d */ /* 0x000fe40000010000 */
[----:B------:R-:W-:-:S02]  /*1c10*/  IADD3 R18, R9, 0x40, RZ ;  /* 0x0000004009127810 */ /* 0x000fc40007ffe0ff */
[----:B------:R-:W-:Y:S02]  /*1c20*/  ISETP.GE.AND P2, PT, R24, c[0x0][0x198], PT ;  /* 0x0000660018007a0c */ /* 0x000fe40003f46270 */
[----:B------:R-:W-:Y:S01]  /*1c30*/  ISETP.GE.AND P4, PT, R18, R28, PT ;  /* 0x0000001c1200720c */ /* 0x000fe20003f86270 */
[----:B------:R-:W-:Y:S01]  /*1c40*/  IMAD.MOV.U32 R135, RZ, RZ, R38 ;  /* 0x000000ffff877224 */ /* 0x000fe200078e0026 */
[----:B------:R-:W3:Y:S01]  /*1c50*/  LDL R81, [R1+0x30] ;  /* 0x0000300001517983 */ /* 0x000ee20000100800 */
[----:B--2---:R-:W-:-:S04]  /*1c60*/  IMAD.IADD R4, R15, 0x1, R128 ;  /* 0x000000010f047824 */ /* 0x004fc800078e0280 */
        /* <DEDUP_REMOVED lines=15> */
[----:B------:R-:W-:-:S05]  /*1d60*/  IMAD.IADD R0, R3, 0x1, R0 ;  /* 0x0000000103007824 */ /* 0x000fca00078e0200 */
[----:B------:R-:W-:Y:S02]  /*1d70*/  LEA.HI.X R0, R2, c[0x0][0x164], R0, 0x1, P0 ;  /* 0x0000590002007a11 */ /* 0x000fe400000f0c00 */
[----:B------:R-:W1:Y:S04]  /*1d80*/  SHFL.IDX PT, R2, R8, RZ, 0x181f ;  /* 0x00181fff08027589 */ /* 0x000e6800000e0000 */
[----:B------:R-:W3:Y:S01]  /*1d90*/  SHFL.IDX PT, R3, R0, RZ, 0x181f ;  /* 0x00181fff00037589 */ /* 0x000ee200000e0000 */
[CC--:B------:R-:W-:Y:S02]  /*1da0*/  ISETP.GE.AND P0, PT, R9.reuse, R28.reuse, PT ;  /* 0x0000001c0900720c */ /* 0x0c0fe40003f06270 */
[----:B------:R-:W-:Y:S01]  /*1db0*/  IADD3 R4, R9, 0x20, RZ ;  /* 0x0000002009047810 */ /* 0x000fe20007ffe0ff */
[----:B------:R-:W2:Y:S03]  /*1dc0*/  SHFL.IDX PT, R6, R8, 0x1, 0x181f ;  /* 0x00381f0008067f89 */ /* 0x000ea600000e0000 */
[----:B------:R-:W-:Y:S01]  /*1dd0*/  ISETP.GE.AND P5, PT, R4, R28, PT ;  /* 0x0000001c0400720c */ /* 0x000fe20003fa6270 */
[----:B------:R-:W2:Y:S04]  /*1de0*/  SHFL.IDX PT, R7, R0, 0x1, 0x181f ;  /* 0x00381f0000077f89 */ /* 0x000ea800000e0000 */
[----:B------:R-:W2:Y:S02]  /*1df0*/  SHFL.IDX PT, R4, R8, 0x2, 0x181f ;  /* 0x00581f0008047f89 */ /* 0x000ea400000e0000 */
[----:B-1----:R-:W-:-:S02]  /*1e00*/  @!P0 LEA R14, P6, R24, R2, 0x1 ;  /* 0x00000002180e8211 */ /* 0x002fc400078c08ff */
[----:B------:R-:W1:Y:S02]  /*1e10*/  SHFL.IDX PT, R5, R0, 0x2, 0x181f ;  /* 0x00581f0000057f89 */ /* 0x000e6400000e0000 */
[----:B---3--:R-:W-:Y:S02]  /*1e20*/  @!P0 LEA.HI.X R15, R24, R3, R39, 0x1, P6 ;  /* 0x00000003180f8211 */ /* 0x008fe400030f0c27 */
[----:B------:R-:W-:-:S04]  /*1e30*/  @!P0 LEA R12, P6, R21, R2, 0x1 ;  /* 0x00000002150c8211 */ /* 0x000fc800078c08ff */
[----:B-----5:R-:W-:Y:S02]  /*1e40*/  @!P0 LEA.HI.X R13, R21, R3, R37, 0x1, P6 ;  /* 0x00000003150d8211 */ /* 0x020fe400030f0c25 */
[----:B------:R-:W-:-:S04]  /*1e50*/  @!P0 LEA R10, P6, R25, R2, 0x1 ;  /* 0x00000002190a8211 */ /* 0x000fc800078c08ff */
[----:B----4-:R-:W-:Y:S01]  /*1e60*/  @!P0 LEA.HI.X R11, R25, R3, R31, 0x1, P6 ;  /* 0x00000003190b8211 */ /* 0x010fe200030f0c1f */
[----:B------:R-:W-:Y:S01]  /*1e70*/  @!P0 IMAD.WIDE R2, R34, 0x2, R2 ;  /* 0x0000000222028825 */ /* 0x000fe200078e0202 */
[----:B------:R-:W-:Y:S02]  /*1e80*/  ISETP.GE.AND P1, PT, R21, c[0x0][0x198], PT ;  /* 0x0000660015007a0c */ /* 0x000fe40003f26270 */
[C---:B--2---:R-:W-:Y:S02]  /*1e90*/  @!P5 LEA R16, P6, R24.reuse, R6, 0x1 ;  /* 0x000000061810d211 */ /* 0x044fe400078c08ff */
[----:B------:R2:W-:Y:S02]  /*1ea0*/  @!P0 LDGSTS.E.BYPASS.LTC128B.128 [R86+0x100], [R2.64], !P3 ;  /* 0x0010000002568fae */ /* 0x0005e4000d901d46 */
[C---:B------:R-:W-:Y:S02]  /*1eb0*/  @!P5 LEA.HI.X R17, R24.reuse, R7, R39, 0x1, P6 ;  /* 0x000000071811d211 */ /* 0x040fe400030f0c27 */
[----:B------:R-:W-:Y:S01]  /*1ec0*/  @!P4 LEA R18, P6, R24, R4, 0x1 ;  /* 0x000000041812c211 */ /* 0x000fe200078c08ff */
[----:B------:R3:W-:Y:S01]  /*1ed0*/  @!P0 LDGSTS.E.BYPASS.LTC128B.128 [R86+0x4100], [R14.64], !P2 ;  /* 0x041000000e568fae */ /* 0x0007e2000d101d46 */
[----:B------:R-:W-:-:S02]  /*1ee0*/  IADD3 R9, R9, 0x60, RZ ;  /* 0x0000006009097810 */ /* 0x000fc40007ffe0ff */
[----:B-1----:R-:W-:Y:S01]  /*1ef0*/  @!P4 LEA.HI.X R19, R24, R5, R39, 0x1, P6 ;  /* 0x000000051813c211 */ /* 0x002fe200030f0c27 */
[----:B------:R1:W-:Y:S01]  /*1f00*/  @!P0 LDGSTS.E.BYPASS.LTC128B.128 [R86+0x8100], [R12.64], !P1 ;  /* 0x081000000c568fae */ /* 0x0003e2000c901d46 */
[----:B------:R-:W-:Y:S02]  /*1f10*/  ISETP.GE.AND P1, PT, R25, c[0x0][0x198], PT ;  /* 0x0000660019007a0c */ /* 0x000fe40003f26270 */
[----:B------:R-:W-:-:S11]  /*1f20*/  ISETP.GE.AND P6, PT, R9, R28, PT ;  /* 0x0000001c0900720c */ /* 0x000fd60003fc6270 */
[----:B------:R4:W-:Y:S04]  /*1f30*/  @!P0 LDGSTS.E.BYPASS.LTC128B.128 [R86+0xc100], [R10.64], !P1 ;  /* 0x0c1000000a568fae */ /* 0x0009e8000c901d46 */
[----:B--2---:R-:W1:Y:S04]  /*1f40*/  SHFL.IDX PT, R2, R8, 0x3, 0x181f ;  /* 0x00781f0008027f89 */ /* 0x004e6800000e0000 */
[----:B------:R-:W2:Y:S04]  /*1f50*/  SHFL.IDX PT, R3, R0, 0x3, 0x181f ;  /* 0x00781f0000037f89 */ /* 0x000ea800000e0000 */
[----:B---3--:R-:W3:Y:S04]  /*1f60*/  LDL R15, [R1+0x54] ;  /* 0x00005400010f7983 */ /* 0x008ee80000100800 */
[----:B------:R-:W5:Y:S01]  /*1f70*/  LDL R14, [R1+0x50] ;  /* 0x00005000010e7983 */ /* 0x000f620000100800 */
[----:B-1----:R-:W-:-:S04]  /*1f80*/  @!P6 LEA R12, P0, R24, R2, 0x1 ;  /* 0x00000002180ce211 */ /* 0x002fc800078008ff */
[----:B--2---:R-:W-:Y:S02]  /*1f90*/  @!P6 LEA.HI.X R13, R24, R3, R39, 0x1, P0 ;  /* 0x00000003180de211 */ /* 0x004fe400000f0c27 */
[----:B----4-:R-:W-:-:S04]  /*1fa0*/  @!P5 LEA R10, P0, R21, R6, 0x1 ;  /* 0x00000006150ad211 */ /* 0x010fc800078008ff */
[----:B------:R-:W-:Y:S02]  /*1fb0*/  @!P5 LEA.HI.X R11, R21, R7, R37, 0x1, P0 ;  /* 0x00000007150bd211 */ /* 0x000fe400000f0c25 */
[----:B------:R-:W-:-:S04]  /*1fc0*/  @!P5 LEA R8, P0, R25, R6, 0x1 ;  /* 0x000000061908d211 */ /* 0x000fc800078008ff */
[----:B------:R-:W-:Y:S02]  /*1fd0*/  @!P5 LEA.HI.X R9, R25, R7, R31, 0x1, P0 ;  /* 0x000000071909d211 */ /* 0x000fe400000f0c1f */
[----:B------:R-:W-:Y:S01]  /*1fe0*/  ISETP.GE.AND P0, PT, R21, c[0x0][0x198], PT ;  /* 0x0000660015007a0c */ /* 0x000fe20003f06270 */
[----:B------:R-:W-:-:S05]  /*1ff0*/  @!P5 IMAD.WIDE R6, R34, 0x2, R6 ;  /* 0x000000022206d825 */ /* 0x000fca00078e0206 */
[----:B------:R1:W-:Y:S04]  /*2000*/  @!P5 LDGSTS.E.BYPASS.LTC128B.128 [R86+0x1100], [R6.64], !P3 ;  /* 0x011000000656dfae */ /* 0x0003e8000d901d46 */
[----:B------:R2:W-:Y:S04]  /*2010*/  @!P5 LDGSTS.E.BYPASS.LTC128B.128 [R86+0x5100], [R16.64], !P2 ;  /* 0x051000001056dfae */ /* 0x0005e8000d101d46 */
[----:B------:R4:W-:Y:S04]  /*2020*/  @!P5 LDGSTS.E.BYPASS.LTC128B.128 [R86+0x9100], [R10.64], !P0 ;  /* 0x091000000a56dfae */ /* 0x0009e8000c101d46 */
[----:B------:R1:W-:Y:S04]  /*2030*/  @!P5 LDGSTS.E.BYPASS.LTC128B.128 [R86+0xd100], [R8.64], !P1 ;  /* 0x0d1000000856dfae */ /* 0x0003e8000c901d46 */
[----:B--2---:R-:W4:Y:S04]  /*2040*/  LDL R17, [R1+0x8] ;  /* 0x0000080001117983 */ /* 0x004f280000100800 */
[----:B------:R-:W4:Y:S01]  /*2050*/  LDL R16, [R1+0x44] ;  /* 0x0000440001107983 */ /* 0x000f220000100800 */
[----:B-1----:R-:W-:-:S04]  /*2060*/  @!P4 LEA R8, P0, R21, R4, 0x1 ;  /* 0x000000041508c211 */ /* 0x002fc800078008ff */
[C---:B------:R-:W-:Y:S02]  /*2070*/  @!P4 LEA.HI.X R9, R21.reuse, R5, R37, 0x1, P0 ;  /* 0x000000051509c211 */ /* 0x040fe400000f0c25 */
[----:B----4-:R-:W-:-:S04]  /*2080*/  @!P6 LEA R10, P0, R21, R2, 0x1 ;  /* 0x00000002150ae211 */ /* 0x010fc800078008ff */
[----:B------:R-:W-:Y:S02]  /*2090*/  @!P6 LEA.HI.X R11, R21, R3, R37, 0x1, P0 ;  /* 0x00000003150be211 */ /* 0x000fe400000f0c25 */
[----:B------:R-:W-:-:S04]  /*20a0*/  @!P4 LEA R6, P0, R25, R4, 0x1 ;  /* 0x000000041906c211 */ /* 0x000fc800078008ff */
[----:B------:R-:W-:Y:S01]  /*20b0*/  @!P4 LEA.HI.X R7, R25, R5, R31, 0x1, P0 ;  /* 0x000000051907c211 */ /* 0x000fe200000f0c1f */
[----:B------:R-:W-:-:S05]  /*20c0*/  @!P4 IMAD.WIDE R4, R34, 0x2, R4 ;  /* 0x000000022204c825 */ /* 0x000fca00078e0204 */
[----:B------:R1:W-:Y:S04]  /*20d0*/  @!P4 LDGSTS.E.BYPASS.LTC128B.128 [R86+0x2100], [R4.64], !P3 ;  /* 0x021000000456cfae */ /* 0x0003e8000d901d46 */
[----:B------:R4:W-:Y:S01]  /*20e0*/  @!P4 LDGSTS.E.BYPASS.LTC128B.128 [R86+0x6100], [R18.64], !P2 ;  /* 0x061000001256cfae */ /* 0x0009e2000d101d46 */
[----:B------:R-:W-:-:S13]  /*20f0*/  ISETP.GE.AND P0, PT, R21, c[0x0][0x198], PT ;  /* 0x0000660015007a0c */ /* 0x000fda0003f06270 */
[----:B------:R1:W-:Y:S04]  /*2100*/  @!P4 LDGSTS.E.BYPASS.LTC128B.128 [R86+0xa100], [R8.64], !P0 ;  /* 0x0a1000000856cfae */ /* 0x0003e8000c101d46 */
[----:B------:R1:W-:Y:S04]  /*2110*/  @!P4 LDGSTS.E.BYPASS.LTC128B.128 [R86+0xe100], [R6.64], !P1 ;  /* 0x0e1000000656cfae */ /* 0x0003e8000c901d46 */
[----:B----4-:R-:W4:Y:S01]  /*2120*/  LDL R18, [R1+0x4c] ;  /* 0x00004c0001127983 */ /* 0x010f220000100800 */
[----:B-1----:R-:W-:-:S04]  /*2130*/  @!P6 LEA R6, P0, R25, R2, 0x1 ;  /* 0x000000021906e211 */ /* 0x002fc800078008ff */
[----:B------:R-:W-:Y:S02]  /*2140*/  @!P6 LEA.HI.X R7, R25, R3, R31, 0x1, P0 ;  /* 0x000000031907e211 */ /* 0x000fe400000f0c1f */
[----:B------:R-:W-:Y:S01]  /*2150*/  ISETP.GE.AND P0, PT, R21, c[0x0][0x198], PT ;  /* 0x0000660015007a0c */ /* 0x000fe20003f06270 */
[----:B------:R-:W-:-:S05]  /*2160*/  @!P6 IMAD.WIDE R2, R34, 0x2, R2 ;  /* 0x000000022202e825 */ /* 0x000fca00078e0202 */
[----:B------:R1:W-:Y:S04]  /*2170*/  @!P6 LDGSTS.E.BYPASS.LTC128B.128 [R86+0x3100], [R2.64], !P3 ;  /* 0x031000000256efae */ /* 0x0003e8000d901d46 */
[----:B------:R1:W-:Y:S04]  /*2180*/  @!P6 LDGSTS.E.BYPASS.LTC128B.128 [R86+0x7100], [R12.64], !P2 ;  /* 0x071000000c56efae */ /* 0x0003e8000d101d46 */
[----:B------:R1:W-:Y:S01]  /*2190*/  @!P6 LDGSTS.E.BYPASS.LTC128B.128 [R86+0xb100], [R10.64], !P0 ;  /* 0x0b1000000a56efae */ /* 0x0003e2000c101d46 */
[----:B------:R-:W-:Y:S02]  /*21a0*/  IADD3 R4, R135, -0x1, RZ ;  /* 0xffffffff87047810 */ /* 0x000fe40007ffe0ff */
[----:B------:R-:W-:Y:S01]  /*21b0*/  IADD3 R8, -R29, c[0x0][0x1d0], RZ ;  /* 0x000074001d087a10 */ /* 0x000fe20007ffe1ff */
[----:B------:R1:W-:Y:S04]  /*21c0*/  @!P6 LDGSTS.E.BYPASS.LTC128B.128 [R86+0xf100], [R6.64], !P1 ;  /* 0x0f1000000656efae */ /* 0x0003e8000c901d46 */
[----:B-1----:R-:W4:Y:S04]  /*21d0*/  LDL R11, [R1+0x40] ;  /* 0x00004000010b7983 */ /* 0x002f280000100800 */
[----:B------:R-:W4:Y:S01]  /*21e0*/  LDL R10, [R1+0x3c] ;  /* 0x00003c00010a7983 */ /* 0x000f220000100800 */
[----:B------:R-:W-:Y:S01]  /*21f0*/  SHF.R.S32.HI R9, RZ, 0x1f, R4 ;  /* 0x0000001fff097819 */ /* 0x000fe20000011404 */
[----:B------:R-:W-:-:S02]  /*2200*/  IMAD R8, R4, -0x40, R8 ;  /* 0xffffffc004087824 */ /* 0x000fc400078e0208 */
[----:B------:R-:W-:Y:S01]  /*2210*/  IMAD.WIDE.U32 R2, R4, c[0x0][0x1e0], RZ ;  /* 0x0000780004027a25 */ /* 0x000fe200078e00ff */
[----:B------:R-:W-:Y:S01]  /*2220*/  ISETP.NE.AND P5, PT, R22, RZ, PT ;  /* 0x000000ff1600720c */ /* 0x000fe20003fa5270 */
[----:B------:R-:W0:Y:S01]  /*2230*/  LDGDEPBAR ;  /* 0x00000000000079af */ /* 0x000e220000000000 */
[----:B------:R-:W-:Y:S01]  /*2240*/  ISETP.GE.AND P0, PT, R8, 0x1, PT ;  /* 0x000000010800780c */ /* 0x000fe20003f06270 */
[----:B------:R-:W-:-:S04]  /*2250*/  IMAD R5, R9, c[0x0][0x1e0], RZ ;  /* 0x0000780009057a24 */ /* 0x000fc800078e02ff */
[----:B------:R-:W-:Y:S01]  /*2260*/  IMAD R5, R4, c[0x0][0x1e4], R5 ;  /* 0x0000790004057a24 */ /* 0x000fe200078e0205 */
[----:B------:R-:W-:-:S03]  /*2270*/  LEA R0, P6, R2, R88, 0x6 ;  /* 0x0000005802007211 */ /* 0x000fc600078c30ff */
[----:B------:R-:W-:Y:S01]  /*2280*/  IMAD.IADD R5, R3, 0x1, R5 ;  /* 0x0000000103057824 */ /* 0x000fe200078e0205 */
[----:B------:R-:W-:-:S04]  /*2290*/  ISETP.NE.AND P4, PT, R23, RZ, PT ;  /* 0x000000ff1700720c */ /* 0x000fc80003f85270 */
[----:B------:R-:W-:Y:S02]  /*22a0*/  LEA.HI.X R5, R2, R87, R5, 0x6, P6 ;  /* 0x0000005702057211 */ /* 0x000fe400030f3405 */
[----:B------:R-:W-:Y:S02]  /*22b0*/  @P0 LEA R2, P6, R0, c[0x0][0x1c8], 0x1 ;  /* 0x0000720000020a11 */ /* 0x000fe400078c08ff */
[----:B------:R-:W-:Y:S02]  /*22c0*/  ISETP.NE.AND P3, PT, R27, RZ, PT ;  /* 0x000000ff1b00720c */ /* 0x000fe40003f65270 */
[----:B------:R-:W-:Y:S02]  /*22d0*/  ISETP.NE.AND P2, PT, R26, RZ, PT ;  /* 0x000000ff1a00720c */ /* 0x000fe40003f45270 */
[----:B------:R-:W-:Y:S02]  /*22e0*/  @P0 LEA.HI.X R3, R0, c[0x0][0x1cc], R5, 0x1, P6 ;  /* 0x0000730000030a11 */ /* 0x000fe400030f0c05 */
[----:B------:R-:W-:Y:S01]  /*22f0*/  ISETP.GE.AND P6, PT, R8, 0x21, PT ;  /* 0x000000210800780c */ /* 0x000fe20003fc6270 */
[----:B------:R-:W-:-:S02]  /*2300*/  IMAD.MOV.U32 R8, RZ, RZ, 0x20 ;  /* 0x00000020ff087424 */ /* 0x000fc400078e00ff */
[----:B------:R1:W-:Y:S02]  /*2310*/  @P0 LDGSTS.E.BYPASS.LTC128B.128 [R86+0x10100], [R2.64], !P5 ;  /* 0x1010000002560fae */ /* 0x0003e4000e901d46 */
[----:B------:R-:W-:Y:S02]  /*2320*/  IMAD.WIDE.U32 R6, R8, c[0x0][0x1e0], RZ ;  /* 0x0000780008067a25 */ /* 0x000fe400078e00ff */
[----:B------:R1:W-:Y:S04]  /*2330*/  @P0 LDGSTS.E.BYPASS.LTC128B.128 [R86+0x12100], [R2.64+0x80], !P4 ;  /* 0x1210008002560fae */ /* 0x0003e8000e101d46 */
[----:B------:R1:W-:Y:S04]  /*2340*/  @P0 LDGSTS.E.BYPASS.LTC128B.128 [R86+0x14100], [R2.64+0x100], !P3 ;  /* 0x1410010002560fae */ /* 0x0003e8000d901d46 */
[----:B------:R1:W-:Y:S01]  /*2350*/  @P0 LDGSTS.E.BYPASS.LTC128B.128 [R86+0x16100], [R2.64+0x180], !P2 ;  /* 0x1610018002560fae */ /* 0x0003e2000d101d46 */
[----:B------:R-:W-:Y:S01]  /*2360*/  @P6 IADD3 R0, P0, R0, R6, RZ ;  /* 0x0000000600006210 */ /* 0x000fe20007f1e0ff */
[----:B------:R-:W-:-:S02]  /*2370*/  IMAD R9, R9, c[0x0][0x208], RZ ;  /* 0x0000820009097a24 */ /* 0x000fc400078e02ff */
[----:B-1----:R-:W-:-:S05]  /*2380*/  IMAD R2, R8, c[0x0][0x1e4], RZ ;  /* 0x0000790008027a24 */ /* 0x002fca00078e02ff */
[----:B------:R-:W-:Y:S02]  /*2390*/  @P6 IADD3.X R5, R5, R7, R2, P0, !PT ;  /* 0x0000000705056210 */ /* 0x000fe400007fe402 */
[----:B------:R-:W-:Y:S01]  /*23a0*/  @P6 LEA R2, P0, R0, c[0x0][0x1c8], 0x1 ;  /* 0x0000720000026a11 */ /* 0x000fe200078008ff */
[----:B------:R-:W-:-:S03]  /*23b0*/  IMAD.WIDE.U32 R6, R4, c[0x0][0x208], RZ ;  /* 0x0000820004067a25 */ /* 0x000fc600078e00ff */
[----:B------:R-:W-:Y:S01]  /*23c0*/  @P6 LEA.HI.X R3, R0, c[0x0][0x1cc], R5, 0x1, P0 ;  /* 0x0000730000036a11 */ /* 0x000fe200000f0c05 */
[----:B------:R-:W-:Y:S01]  /*23d0*/  IMAD R5, R4, c[0x0][0x20c], R9 ;  /* 0x0000830004057a24 */ /* 0x000fe200078e0209 */
[----:B------:R-:W-:-:S03]  /*23e0*/  LEA R0, P0, R6, R32, 0x6 ;  /* 0x0000002006007211 */ /* 0x000fc600078030ff */
[----:B------:R-:W-:Y:S01]  /*23f0*/  IMAD.IADD R5, R7, 0x1, R5 ;  /* 0x0000000107057824 */ /* 0x000fe200078e0205 */
[----:B------:R1:W-:Y:S04]  /*2400*/  @P6 LDGSTS.E.BYPASS.LTC128B.128 [R86+0x11100], [R2.64], !P5 ;  /* 0x1110000002566fae */ /* 0x0003e8000e901d46 */
[----:B------:R1:W-:Y:S01]  /*2410*/  @P6 LDGSTS.E.BYPASS.LTC128B.128 [R86+0x13100], [R2.64+0x80], !P4 ;  /* 0x1310008002566fae */ /* 0x0003e2000e101d46 */
[----:B------:R-:W-:-:S03]  /*2420*/  LEA.HI.X R6, R6, R30, R5, 0x6, P0 ;  /* 0x0000001e06067211 */ /* 0x000fc600000f3405 */
[----:B------:R1:W-:Y:S01]  /*2430*/  @P6 LDGSTS.E.BYPASS.LTC128B.128 [R86+0x15100], [R2.64+0x100], !P3 ;  /* 0x1510010002566fae */ /* 0x0003e2000d901d46 */
[----:B------:R-:W-:-:S03]  /*2440*/  IMAD.MOV.U32 R5, RZ, RZ, c[0x0][0x208] ;  /* 0x00008200ff057624 */ /* 0x000fc600078e00ff */
[----:B------:R1:W-:Y:S01]  /*2450*/  @P6 LDGSTS.E.BYPASS.LTC128B.128 [R86+0x17100], [R2.64+0x180], !P2 ;  /* 0x1710018002566fae */ /* 0x0003e2000d101d46 */
[----:B------:R-:W-:Y:S01]  /*2460*/  P2R R8, PR, RZ, 0x20 ;  /* 0x00000020ff087803 */ /* 0x000fe20000000000 */
[----:B------:R-:W-:Y:S02]  /*2470*/  IMAD.MOV.U32 R7, RZ, RZ, c[0x0][0x20c] ;  /* 0x00008300ff077624 */ /* 0x000fe400078e00ff */
[----:B------:R-:W-:Y:S01]  /*2480*/  IMAD.MOV.U32 R85, RZ, RZ, -0x40 ;  /* 0xffffffc0ff557424 */ /* 0x000fe200078e00ff */
[----:B------:R-:W0:Y:S01]  /*2490*/  LDGDEPBAR ;  /* 0x00000000000079af */ /* 0x000e220000000000 */
[----:B-1----:R-:W-:Y:S02]  /*24a0*/  LOP3.LUT R3, R20, 0x1, RZ, 0xc0, !PT ;  /* 0x0000000114037812 */ /* 0x002fe400078ec0ff */
[----:B------:R-:W-:Y:S01]  /*24b0*/  LEA R2, P0, R0, c[0x0][0x1f8], 0x1 ;  /* 0x00007e0000027a11 */ /* 0x000fe200078008ff */
[----:B------:R-:W-:Y:S01]  /*24c0*/  IMAD R84, R4, R85, c[0x0][0x1d0] ;  /* 0x0000740004547624 */ /* 0x000fe200078e0255 */
[----:B------:R-:W-:Y:S01]  /*24d0*/  ISETP.NE.U32.AND P5, PT, R3, 0x1, PT ;  /* 0x000000010300780c */ /* 0x000fe20003fa5070 */
[----:B------:R-:W-:-:S04]  /*24e0*/  DEPBAR.LE SB0, 0x1 ;  /* 0x000080400000791a */ /* 0x000fc80000000000 */
[----:B------:R-:W-:Y:S01]  /*24f0*/  LEA.HI.X R3, R0, c[0x0][0x1fc], R6, 0x1, P0 ;  /* 0x00007f0000037a11 */ /* 0x000fe200000f0c06 */
[----:B------:R-:W-:Y:S01]  /*2500*/  BAR.SYNC.DEFER_BLOCKING 0x0 ;  /* 0x0000000000007b1d */ /* 0x000fe20000010000 */
[----:B------:R-:W-:-:S04]  /*2510*/  LEA R6, P0, R5, R2, 0x6 ;  /* 0x0000000205067211 */ /* 0x000fc800078030ff */
[----:B------:R-:W-:Y:S02]  /*2520*/  LEA.HI.X R7, R5, R3, R7, 0x6, P0 ;  /* 0x0000000305077211 */ /* 0x000fe400000f3407 */
[----:B------:R-:W5:Y:S01]  /*2530*/  LDL R5, [R1] ;  /* 0x0000000001057983 */ /* 0x000f620000100800 */
[----:B------:R-:W-:-:S03]  /*2540*/  IMAD.IADD R0, R84, 0x1, -R29 ;  /* 0x0000000154007824 */ /* 0x000fc600078e0a1d */
[----:B------:R-:W1:Y:S04]  /*2550*/  S2R R29, SR_TID.X ;  /* 0x00000000001d7919 */ /* 0x000e680000002100 */
[----:B---3--:R-:W-:Y:S04]  /*2560*/  LDSM.16.M88.4 R192, [R15] ;  /* 0x000000000fc0783b */ /* 0x008fe80000000200 */
[----:B-----5:R-:W-:Y:S04]  /*2570*/  LDSM.16.M88.4 R196, [R14] ;  /* 0x000000000ec4783b */ /* 0x020fe80000000200 */
[----:B------:R-:W-:Y:S01]  /*2580*/  LDSM.16.M88.4 R208, [R15+0x4000] ;  /* 0x004000000fd0783b */ /* 0x000fe20000000200 */
[----:B-1----:R-:W-:-:S03]  /*2590*/  SHF.R.S32.HI R19, RZ, 0x1f, R29 ;  /* 0x0000001fff137819 */ /* 0x002fc6000001141d */
[----:B------:R-:W-:Y:S01]  /*25a0*/  LDSM.16.M88.4 R212, [R14+0x4000] ;  /* 0x004000000ed4783b */ /* 0x000fe20000000200 */
[----:B------:R-:W-:-:S03]  /*25b0*/  LEA.HI R19, R19, R29, RZ, 0x5 ;  /* 0x0000001d13137211 */ /* 0x000fc600078f28ff */
[----:B------:R-:W-:Y:S01]  /*25c0*/  LDSM.16.M88.4 R224, [R15+0x8000] ;  /* 0x008000000fe0783b */ /* 0x000fe20000000200 */
[----:B------:R-:W-:-:S03]  /*25d0*/  SHF.R.S32.HI R19, RZ, 0x5, R19 ;  /* 0x00000005ff137819 */ /* 0x000fc60000011413 */
[----:B------:R-:W-:Y:S02]  /*25e0*/  LDSM.16.M88.4 R228, [R14+0x8000] ;  /* 0x008000000ee4783b */ /* 0x000fe40000000200 */
[----:B------:R-:W-:Y:S02]  /*25f0*/  IMAD R19, R19, 0x800, R248 ;  /* 0x0000080013137824 */ /* 0x000fe400078e02f8 */
[----:B------:R-:W-:Y:S04]  /*2600*/  LDSM.16.M88.4 R240, [R15+0xc000] ;  /* 0x00c000000ff0783b */ /* 0x000fe80000000200 */
[----:B------:R-:W-:Y:S04]  /*2610*/  LDSM.16.M88.4 R172, [R19] ;  /* 0x0000000013ac783b */ /* 0x000fe80000000200 */
[----:B------:R-:W-:Y:S04]  /*2620*/  LDSM.16.M88.4 R200, [R19+0x4000] ;  /* 0x0040000013c8783b */ /* 0x000fe80000000200 */
[----:B------:R-:W-:Y:S04]  /*2630*/  LDSM.16.M88.4 R216, [R19+0x8000] ;  /* 0x0080000013d8783b */ /* 0x000fe80000000200 */
[----:B------:R-:W-:Y:S04]  /*2640*/  LDSM.16.M88.4 R232, [R19+0xc000] ;  /* 0x00c0000013e8783b */ /* 0x000fe80000000200 */
[----:B------:R-:W-:Y:S04]  /*2650*/  LDSM.16.M88.4 R244, [R14+0xc000] ;  /* 0x00c000000ef4783b */ /* 0x000fe80000000200 */
[----:B----4-:R-:W-:Y:S04]  /*2660*/  LDSM.16.M88.4 R176, [R18] ;  /* 0x0000000012b0783b */ /* 0x010fe80000000200 */
[----:B------:R-:W-:Y:S04]  /*2670*/  LDSM.16.M88.4 R204, [R18+0x4000] ;  /* 0x0040000012cc783b */ /* 0x000fe80000000200 */
[----:B------:R-:W-:Y:S04]  /*2680*/  LDSM.16.M88.4 R220, [R18+0x8000] ;  /* 0x0080000012dc783b */ /* 0x000fe80000000200 */
[----:B------:R-:W-:Y:S04]  /*2690*/  LDSM.16.M88.4 R236, [R18+0xc000] ;  /* 0x00c0000012ec783b */ /* 0x000fe80000000200 */
[----:B------:R-:W-:Y:S01]  /*26a0*/  BAR.SYNC.DEFER_BLOCKING 0x0 ;  /* 0x0000000000007b1d */ /* 0x000fe20000010000 */
[----:B------:R-:W-:-:S05]  /*26b0*/  ISETP.LT.OR P0, PT, R0, 0x1, P5 ;  /* 0x000000010000780c */ /* 0x000fca0002f01670 */
[----:B------:R-:W-:-:S04]  /*26c0*/  DEPBAR.LE SB0, 0x0 ;  /* 0x000080000000791a */ /* 0x000fc80000000000 */
[----:B------:R-:W-:Y:S01]  /*26d0*/  BAR.SYNC.DEFER_BLOCKING 0x0 ;  /* 0x0000000000007b1d */ /* 0x000fe20000010000 */
[C---:B------:R-:W-:Y:S02]  /*26e0*/  LOP3.LUT P1, RZ, R20.reuse, 0x2, RZ, 0xc0, !PT ;  /* 0x0000000214ff7812 */ /* 0x040fe4000782c0ff */
[----:B------:R-:W-:-:S03]  /*26f0*/  LOP3.LUT P6, RZ, R20, 0x4, RZ, 0xc0, !PT ;  /* 0x0000000414ff7812 */ /* 0x000fc600078cc0ff */
[----:B------:R-:W1:Y:S04]  /*2700*/  LDSM.16.M88.4 R12, [R249] ;  /* 0x00000000f90c783b */ /* 0x000e680000000200 */
[----:B------:R-:W-:Y:S04]  /*2710*/  LDSM.16.M88.4 R24, [R249+0x800] ;  /* 0x00080000f918783b */ /* 0x000fe80000000200 */
[----:B------:R-:W3:Y:S04]  /*2720*/  LDSM.16.M88.4 R28, [R249+0x1000] ;  /* 0x00100000f91c783b */ /* 0x000ee80000000200 */
[----:B------:R-:W4:Y:S04]  /*2730*/  LDSM.16.M88.4 R32, [R249+0x1800] ;  /* 0x00180000f920783b */ /* 0x000f280000000200 */
[----:B------:R-:W5:Y:S04]  /*2740*/  LDSM.16.M88.4 R40, [R17] ;  /* 0x000000001128783b */ /* 0x000f680000000200 */
[----:B------:R1:W-:Y:S04]  /*2750*/  LDSM.16.M88.4 R52, [R16] ;  /* 0x000000001034783b */ /* 0x0003e80000000200 */
[----:B------:R-:W1:Y:S04]  /*2760*/  LDSM.16.M88.4 R60, [R11] ;  /* 0x000000000b3c783b */ /* 0x000e680000000200 */
[----:B------:R1:W1:Y:S04]  /*2770*/  LDSM.16.M88.4 R68, [R10] ;  /* 0x000000000a44783b */ /* 0x0002680000000200 */
[----:B------:R-:W-:Y:S01]  /*2780*/  @!PT LDS RZ, [RZ] ;  /* 0x00000000fffff984 */ /* 0x000fe20000000800 */
[----:B------:R-:W-:Y:S01]  /*2790*/  @!PT LDS RZ, [RZ] ;  /* 0x00000000fffff984 */ /* 0x000fe20000000800 */
[----:B------:R-:W-:Y:S01]  /*27a0*/  @!PT LDS RZ, [RZ] ;  /* 0x00000000fffff984 */ /* 0x000fe20000000800 */
[----:B------:R1:W-:Y:S01]  /*27b0*/  LDGSTS.E.BYPASS.LTC128B.128 [R86+0x100], [R2.64], !P0 ;  /* 0x0010000002567fae */ /* 0x0003e2000c101d46 */
[----:B------:R-:W-:-:S13]  /*27c0*/  ISETP.LT.OR P0, PT, R0, 0x1, !P1 ;  /* 0x000000010000780c */ /* 0x000fda0004f01670 */
[----:B------:R3:W-:Y:S01]  /*27d0*/  LDGSTS.E.BYPASS.LTC128B.128 [R86+0x2100], [R2.64+0x80], !P0 ;  /* 0x0210008002567fae */ /* 0x0007e2000c101d46 */
[C---:B------:R-:W-:Y:S02]  /*27e0*/  ISETP.LT.OR P0, PT, R0.reuse, 0x1, !P6 ;  /* 0x000000010000780c */ /* 0x040fe40007701670 */
[----:B------:R-:W-:Y:S02]  /*27f0*/  P2R R9, PR, RZ, 0x10 ;  /* 0x00000010ff097803 */ /* 0x000fe40000000000 */
[C---:B------:R-:W-:Y:S02]  /*2800*/  ISETP.LT.OR P5, PT, R0.reuse, 0x21, P5 ;  /* 0x000000210000780c */ /* 0x040fe40002fa1670 */
[----:B------:R-:W-:-:S07]  /*2810*/  ISETP.LT.OR P1, PT, R0, 0x21, !P1 ;  /* 0x000000210000780c */ /* 0x000fce0004f21670 */
[----:B------:R3:W-:Y:S01]  /*2820*/  LDGSTS.E.BYPASS.LTC128B.128 [R86+0x4100], [R2.64+0x100], !P0 ;  /* 0x0410010002567fae */ /* 0x0007e2000c101d46 */
[----:B------:R-:W-:Y:S02]  /*2830*/  LOP3.LUT P0, RZ, R20, 0x8, RZ, 0xc0, !PT ;  /* 0x0000000814ff7812 */ /* 0x000fe4000780c0ff */
[C---:B------:R-:W-:Y:S02]  /*2840*/  ISETP.LT.OR P6, PT, R0.reuse, 0x21, !P6 ;  /* 0x000000210000780c */ /* 0x040fe400077c1670 */
[C---:B------:R-:W-:Y:S02]  /*2850*/  ISETP.LT.OR P4, PT, R0.reuse, 0x1, !P0 ;  /* 0x000000010000780c */ /* 0x040fe40004781670 */
[----:B------:R-:W-:Y:S02]  /*2860*/  ISETP.LT.OR P0, PT, R0, 0x21, !P0 ;  /* 0x000000210000780c */ /* 0x000fe40004701670 */
[----:B------:R-:W2:Y:S01]  /*2870*/  LDL R0, [R1+0x1c] ;  /* 0x00001c0001007983 */ /* 0x000ea20000100800 */
[----:B-1----:R-:W-:Y:S08]  /*2880*/  HMMA.16816.F32.BF16 R16, R172, R14, RZ ;  /* 0x0000000eac10723c */ /* 0x002ff000000418ff */
[----:B------:R1:W-:Y:S01]  /*2890*/  LDGSTS.E.BYPASS.LTC128B.128 [R86+0x6100], [R2.64+0x180], !P4 ;  /* 0x0610018002567fae */ /* 0x0003e2000e101d46 */
[----:B------:R-:W-:-:S03]  /*28a0*/  ISETP.NE.AND P4, PT, R9, RZ, PT ;  /* 0x000000ff0900720c */ /* 0x000fc60003f85270 */
[----:B------:R5:W-:Y:S01]  /*28b0*/  LDGSTS.E.BYPASS.LTC128B.128 [R86+0x1100], [R6.64], !P5 ;  /* 0x0110000006567fae */ /* 0x000be2000e901d46 */
[----:B------:R-:W-:-:S03]  /*28c0*/  ISETP.NE.AND P5, PT, R8, RZ, PT ;  /* 0x000000ff0800720c */ /* 0x000fc60003fa5270 */
[----:B------:R5:W-:Y:S01]  /*28d0*/  LDGSTS.E.BYPASS.LTC128B.128 [R86+0x3100], [R6.64+0x80], !P1 ;  /* 0x0310008006567fae */ /* 0x000be2000c901d46 */
[----:B------:R-:W-:Y:S01]  /*28e0*/  ISETP.NE.AND P1, PT, R36, RZ, PT ;  /* 0x000000ff2400720c */ /* 0x000fe20003f25270 */
[C---:B------:R-:W-:Y:S02]  /*28f0*/  HMMA.16816.F32.BF16 R8, R172.reuse, R12, RZ ;  /* 0x0000000cac08723c */ /* 0x040fe400000418ff */
[----:B------:R5:W-:Y:S04]  /*2900*/  LDGSTS.E.BYPASS.LTC128B.128 [R86+0x5100], [R6.64+0x100], !P6 ;  /* 0x0510010006567fae */ /* 0x000be8000f101d46 */
[----:B------:R5:W-:Y:S02]  /*2910*/  LDGSTS.E.BYPASS.LTC128B.128 [R86+0x7100], [R6.64+0x180], !P0 ;  /* 0x0710018006567fae */ /* 0x000be4000c101d46 */
[C---:B---3--:R-:W-:Y:S02]  /*2920*/  HMMA.16816.F32.BF16 R36, R172.reuse, R30, RZ ;  /* 0x0000001eac24723c */ /* 0x048fe400000418ff */
[----:B------:R-:W0:Y:S06]  /*2930*/  LDGDEPBAR ;  /* 0x00000000000079af */ /* 0x000e2c0000000000 */
[C---:B----4-:R-:W-:Y:S01]  /*2940*/  HMMA.16816.F32.BF16 R48, R172.reuse, R32, RZ ;  /* 0x00000020ac30723c */ /* 0x050fe200000418ff */
[----:B-1----:R-:W3:Y:S04]  /*2950*/  LDL R3, [R1+0x24] ;  /* 0x0000240001037983 */ /* 0x002ee80000100800 */
[----:B------:R-:W4:Y:S03]  /*2960*/  LDL R2, [R1+0x20] ;  /* 0x0000200001027983 */ /* 0x000f260000100800 */
[----:B------:R-:W-:Y:S08]  /*2970*/  HMMA.16816.F32.BF16 R44, R172, R34, RZ ;  /* 0x00000022ac2c723c */ /* 0x000ff000000418ff */
[C---:B-----5:R-:W-:Y:S01]  /*2980*/  HMMA.16816.F32.BF16 R8, R176.reuse, R40, R8 ;  /* 0x00000028b008723c */ /* 0x060fe20000041808 */
[----:B------:R-:W5:Y:S07]  /*2990*/  LDL R6, [R1+0x28] ;  /* 0x0000280001067983 */ /* 0x000f6e0000100800 */
[C---:B------:R-:W-:Y:S01]  /*29a0*/  HMMA.16816.F32.BF16 R16, R176.reuse, R42, R16 ;  /* 0x0000002ab010723c */ /* 0x040fe20000041810 */
[----:B------:R-:W1:Y:S07]  /*29b0*/  LDSM.16.M88.4 R76, [R5+0x1800] ;  /* 0x00180000054c783b */ /* 0x000e6e0000000200 */
[C---:B------:R-:W-:Y:S01]  /*29c0*/  HMMA.16816.F32.BF16 R32, R176.reuse, R62, R36 ;  /* 0x0000003eb020723c */ /* 0x040fe20000041824 */
[----:B------:R-:W-:Y:S04]  /*29d0*/  LDSM.16.M88.4 R72, [R5+0x1000] ;  /* 0x001000000548783b */ /* 0x000fe80000000200 */
[----:B------:R-:W-:Y:S03]  /*29e0*/  LDSM.16.M88.4 R56, [R5] ;  /* 0x000000000538783b */ /* 0x000fe60000000200 */
[C---:B------:R-:W-:Y:S01]  /*29f0*/  HMMA.16816.F32.BF16 R36, R176.reuse, R68, R48 ;  /* 0x00000044b024723c */ /* 0x040fe20000041830 */
[----:B------:R-:W-:Y:S04]  /*2a00*/  LDSM.16.M88.4 R64, [R5+0x800] ;  /* 0x000800000540783b */ /* 0x000fe80000000200 */
[----:B------:R-:W-:Y:S03]  /*2a10*/  LDSM.16.M88.4 R48, [R249+0x2000] ;  /* 0x00200000f930783b */ /* 0x000fe60000000200 */
[----:B------:R-:W-:Y:S01]  /*2a20*/  HMMA.16816.F32.BF16 R40, R176, R70, R44 ;  /* 0x00000046b028723c */ /* 0x000fe2000004182c */
[----:B------:R-:W1:Y:S04]  /*2a30*/  LDSM.16.M88.4 R68, [R250+0x1800] ;  /* 0x00180000fa44783b */ /* 0x000e680000000200 */
[----:B------:R-:W-:Y:S03]  /*2a40*/  LDSM.16.M88.4 R44, [R83] ;  /* 0x00000000532c783b */ /* 0x000fe60000000200 */
[----:B------:R-:W-:Y:S08]  /*2a50*/  HMMA.16816.F32.BF16 R12, R172, R28, RZ ;  /* 0x0000001cac0c723c */ /* 0x000ff000000418ff */
[C---:B-1----:R-:W-:Y:S08]  /*2a60*/  HMMA.16816.F32.BF16 R36, R192.reuse, R76, R36 ;  /* 0x0000004cc024723c */ /* 0x042ff00000041824 */
[----:B------:R-:W-:Y:S01]  /*2a70*/  HMMA.16816.F32.BF16 R40, R192, R78, R40 ;  /* 0x0000004ec028723c */ /* 0x000fe20000041828 */
[----:B------:R-:W1:Y:S07]  /*2a80*/  LDSM.16.M88.4 R76, [R249+0x3800] ;  /* 0x00380000f94c783b */ /* 0x000e6e0000000200 */
[----:B------:R-:W-:Y:S01]  /*2a90*/  HMMA.16816.F32.BF16 R28, R176, R60, R12 ;  /* 0x0000003cb01c723c */ /* 0x000fe2000004180c */
[----:B------:R-:W-:Y:S04]  /*2aa0*/  LDSM.16.M88.4 R12, [R250] ;  /* 0x00000000fa0c783b */ /* 0x000fe80000000200 */
[----:B------:R-:W-:Y:S03]  /*2ab0*/  LDSM.16.M88.4 R60, [R250+0x1000] ;  /* 0x00100000fa3c783b */ /* 0x000fe60000000200 */
[C---:B------:R-:W-:Y:S08]  /*2ac0*/  HMMA.16816.F32.BF16 R36, R196.reuse, R68, R36 ;  /* 0x00000044c424723c */ /* 0x040ff00000041824 */
[----:B------:R-:W-:Y:S01]  /*2ad0*/  HMMA.16816.F32.BF16 R40, R196, R70, R40 ;  /* 0x00000046c428723c */ /* 0x000fe20000041828 */
[----:B------:R-:W-:Y:S07]  /*2ae0*/  LDSM.16.M88.4 R68, [R5+0x3000] ;  /* 0x003000000544783b */ /* 0x000fee0000000200 */
[C---:B------:R-:W-:Y:S08]  /*2af0*/  HMMA.16816.F32.BF16 R28, R192.reuse, R72, R28 ;  /* 0x00000048c01c723c */ /* 0x040ff0000004181c */
[----:B------:R-:W-:Y:S01]  /*2b00*/  HMMA.16816.F32.BF16 R32, R192, R74, R32 ;  /* 0x0000004ac020723c */ /* 0x000fe20000041820 */
[----:B------:R-:W1:Y:S07]  /*2b10*/  LDSM.16.M88.4 R72, [R80] ;  /* 0x000000005048783b */ /* 0x000e6e0000000200 */
[C---:B-1----:R-:W-:Y:S08]  /*2b20*/  HMMA.16816.F32.BF16 R36, R200.reuse, R76, R36 ;  /* 0x0000004cc824723c */ /* 0x042ff00000041824 */
[----:B------:R-:W-:Y:S01]  /*2b30*/  HMMA.16816.F32.BF16 R40, R200, R78, R40 ;  /* 0x0000004ec828723c */ /* 0x000fe20000041828 */
[----:B------:R-:W1:Y:S11]  /*2b40*/  LDSM.16.M88.4 R76, [R5+0x3800] ;  /* 0x00380000054c783b */ /* 0x000e760000000200 */
[----:B------:R-:W-:Y:S04]  /*2b50*/  @!UPT UIADD3 URZ, URZ, URZ, URZ ;  /* 0x0000003f3f3ff290 */ /* 0x000fe8000fffe03f */
[C---:B------:R-:W-:Y:S08]  /*2b60*/  HMMA.16816.F32.BF16 R36, R204.reuse, R72, R36 ;  /* 0x00000048cc24723c */ /* 0x040ff00000041824 */
[----:B------:R-:W-:Y:S01]  /*2b70*/  HMMA.16816.F32.BF16 R40, R204, R74, R40 ;  /* 0x0000004acc28723c */ /* 0x000fe20000041828 */
[----:B------:R-:W1:Y:S11]  /*2b80*/  LDSM.16.M88.4 R72, [R250+0x3800] ;  /* 0x00380000fa48783b */ /* 0x000e760000000200 */
[----:B------:R-:W-:Y:S04]  /*2b90*/  @!UPT UIADD3 URZ, URZ, URZ, URZ ;  /* 0x0000003f3f3ff290 */ /* 0x000fe8000fffe03f */
[C---:B-1----:R-:W-:Y:S08]  /*2ba0*/  HMMA.16816.F32.BF16 R36, R208.reuse, R76, R36 ;  /* 0x0000004cd024723c */ /* 0x042ff00000041824 */
[----:B------:R-:W-:Y:S01]  /*2bb0*/  HMMA.16816.F32.BF16 R40, R208, R78, R40 ;  /* 0x0000004ed028723c */ /* 0x000fe20000041828 */
[----:B------:R-:W-:Y:S11]  /*2bc0*/  LDSM.16.M88.4 R76, [R249+0x5800] ;  /* 0x00580000f94c783b */ /* 0x000ff60000000200 */
[----:B------:R-:W-:Y:S04]  /*2bd0*/  @!UPT UIADD3 URZ, URZ, URZ, URZ ;  /* 0x0000003f3f3ff290 */ /* 0x000fe8000fffe03f */
[C---:B------:R-:W-:Y:S08]  /*2be0*/  HMMA.16816.F32.BF16 R36, R212.reuse, R72, R36 ;  /* 0x00000048d424723c */ /* 0x040ff00000041824 */
[----:B------:R-:W-:Y:S01]  /*2bf0*/  HMMA.16816.F32.BF16 R40, R212, R74, R40 ;  /* 0x0000004ad428723c */ /* 0x000fe20000041828 */
[----:B--2---:R1:W-:Y:S04]  /*2c00*/  LDSM.16.M88.4 R72, [R0] ;  /* 0x000000000048783b */ /* 0x0043e80000000200 */
[----:B-1----:R-:W2:Y:S03]  /*2c10*/  LDL R0, [R1+0x14] ;  /* 0x0000140001007983 */ /* 0x002ea60000100800 */
[C---:B------:R-:W-:Y:S08]  /*2c20*/  HMMA.16816.F32.BF16 R20, R172.reuse, R24, RZ ;  /* 0x00000018ac14723c */ /* 0x040ff000000418ff */
[----:B------:R-:W-:Y:S11]  /*2c30*/  HMMA.16816.F32.BF16 R24, R172, R26, RZ ;  /* 0x0000001aac18723c */ /* 0x000ff600000418ff */
[----:B------:R-:W-:Y:S05]  /*2c40*/  @!UPT UIADD3 URZ, URZ, URZ, URZ ;  /* 0x0000003f3f3ff290 */ /* 0x000fea000fffe03f */
[C---:B------:R-:W-:Y:S08]  /*2c50*/  HMMA.16816.F32.BF16 R20, R176.reuse, R52, R20 ;  /* 0x00000034b014723c */ /* 0x040ff00000041814 */
[----:B------:R-:W-:Y:S01]  /*2c60*/  HMMA.16816.F32.BF16 R24, R176, R54, R24 ;  /* 0x00000036b018723c */ /* 0x000fe20000041818 */
[----:B------:R-:W1:Y:S07]  /*2c70*/  LDSM.16.M88.4 R52, [R250+0x800] ;  /* 0x00080000fa34783b */ /* 0x000e6e0000000200 */
[C---:B------:R-:W-:Y:S08]  /*2c80*/  HMMA.16816.F32.BF16 R8, R192.reuse, R56, R8 ;  /* 0x00000038c008723c */ /* 0x040ff00000041808 */
[C---:B------:R-:W-:Y:S01]  /*2c90*/  HMMA.16816.F32.BF16 R16, R192.reuse, R58, R16 ;  /* 0x0000003ac010723c */ /* 0x040fe20000041810 */
[----:B------:R-:W3:Y:S07]  /*2ca0*/  LDSM.16.M88.4 R56, [R249+0x2800] ;  /* 0x00280000f938783b */ /* 0x000eee0000000200 */
[C---:B------:R-:W-:Y:S08]  /*2cb0*/  HMMA.16816.F32.BF16 R20, R192.reuse, R64, R20 ;  /* 0x00000040c014723c */ /* 0x040ff00000041814 */
[----:B------:R-:W-:Y:S01]  /*2cc0*/  HMMA.16816.F32.BF16 R24, R192, R66, R24 ;  /* 0x00000042c018723c */ /* 0x000fe20000041818 */
[----:B------:R-:W3:Y:S07]  /*2cd0*/  LDSM.16.M88.4 R64, [R249+0x3000] ;  /* 0x00300000f940783b */ /* 0x000eee0000000200 */
[C---:B------:R-:W-:Y:S08]  /*2ce0*/  HMMA.16816.F32.BF16 R8, R196.reuse, R12, R8 ;  /* 0x0000000cc408723c */ /* 0x040ff00000041808 */
[C---:B------:R-:W-:Y:S08]  /*2cf0*/  HMMA.16816.F32.BF16 R16, R196.reuse, R14, R16 ;  /* 0x0000000ec410723c */ /* 0x040ff00000041810 */
[C---:B-1----:R-:W-:Y:S08]  /*2d00*/  HMMA.16816.F32.BF16 R20, R196.reuse, R52, R20 ;  /* 0x00000034c414723c */ /* 0x042ff00000041814 */
[C---:B------:R-:W-:Y:S01]  /*2d10*/  HMMA.16816.F32.BF16 R24, R196.reuse, R54, R24 ;  /* 0x00000036c418723c */ /* 0x040fe20000041818 */
[----:B------:R-:W1:Y:S07]  /*2d20*/  LDSM.16.M88.4 R52, [R82] ;  /* 0x000000005234783b */ /* 0x000e6e0000000200 */
[C---:B------:R-:W-:Y:S08]  /*2d30*/  HMMA.16816.F32.BF16 R28, R196.reuse, R60, R28 ;  /* 0x0000003cc41c723c */ /* 0x040ff0000004181c */
[----:B------:R-:W-:Y:S01]  /*2d40*/  HMMA.16816.F32.BF16 R32, R196, R62, R32 ;  /* 0x0000003ec420723c */ /* 0x000fe20000041820 */
[----:B------:R-:W1:Y:S07]  /*2d50*/  LDSM.16.M88.4 R60, [R81] ;  /* 0x00000000513c783b */ /* 0x000e6e0000000200 */
[C---:B------:R-:W-:Y:S08]  /*2d60*/  HMMA.16816.F32.BF16 R12, R200.reuse, R48, R8 ;  /* 0x00000030c80c723c */ /* 0x040ff00000041808 */
[C---:B------:R-:W-:Y:S01]  /*2d70*/  HMMA.16816.F32.BF16 R8, R200.reuse, R50, R16 ;  /* 0x00000032c808723c */ /* 0x040fe20000041810 */
[----:B------:R-:W1:Y:S07]  /*2d80*/  LDSM.16.M88.4 R48, [R5+0x2000] ;  /* 0x002000000530783b */ /* 0x000e6e0000000200 */
[C---:B---3--:R-:W-:Y:S08]  /*2d90*/  HMMA.16816.F32.BF16 R20, R200.reuse, R56, R20 ;  /* 0x00000038c814723c */ /* 0x048ff00000041814 */
[C---:B------:R-:W-:Y:S01]  /*2da0*/  HMMA.16816.F32.BF16 R24, R200.reuse, R58, R24 ;  /* 0x0000003ac818723c */ /* 0x040fe20000041818 */
[----:B------:R-:W3:Y:S07]  /*2db0*/  LDSM.16.M88.4 R56, [R5+0x2800] ;  /* 0x002800000538783b */ /* 0x000eee0000000200 */
[C---:B------:R-:W-:Y:S08]  /*2dc0*/  HMMA.16816.F32.BF16 R28, R200.reuse, R64, R28 ;  /* 0x00000040c81c723c */ /* 0x040ff0000004181c */
[----:B------:R-:W-:Y:S01]  /*2dd0*/  HMMA.16816.F32.BF16 R32, R200, R66, R32 ;  /* 0x00000042c820723c */ /* 0x000fe20000041820 */
[----:B------:R-:W-:Y:S07]  /*2de0*/  LDSM.16.M88.4 R64, [R250+0x3000] ;  /* 0x00300000fa40783b */ /* 0x000fee0000000200 */
[C---:B------:R-:W-:Y:S08]  /*2df0*/  HMMA.16816.F32.BF16 R16, R204.reuse, R44, R12 ;  /* 0x0000002ccc10723c */ /* 0x040ff0000004180c */
[C---:B------:R-:W-:Y:S01]  /*2e00*/  HMMA.16816.F32.BF16 R12, R204.reuse, R46, R8 ;  /* 0x0000002ecc0c723c */ /* 0x040fe20000041808 */
[----:B------:R-:W3:Y:S07]  /*2e10*/  LDSM.16.M88.4 R44, [R250+0x2000] ;  /* 0x00200000fa2c783b */ /* 0x000eee0000000200 */
[C---:B-1----:R-:W-:Y:S08]  /*2e20*/  HMMA.16816.F32.BF16 R8, R204.reuse, R52, R20 ;  /* 0x00000034cc08723c */ /* 0x042ff00000041814 */
[C---:B------:R-:W-:Y:S01]  /*2e30*/  HMMA.16816.F32.BF16 R24, R204.reuse, R54, R24 ;  /* 0x00000036cc18723c */ /* 0x040fe20000041818 */
[----:B------:R-:W1:Y:S07]  /*2e40*/  LDSM.16.M88.4 R52, [R250+0x2800] ;  /* 0x00280000fa34783b */ /* 0x000e6e0000000200 */
[C---:B------:R-:W-:Y:S08]  /*2e50*/  HMMA.16816.F32.BF16 R28, R204.reuse, R60, R28 ;  /* 0x0000003ccc1c723c */ /* 0x040ff0000004181c */
[----:B------:R-:W-:Y:S01]  /*2e60*/  HMMA.16816.F32.BF16 R32, R204, R62, R32 ;  /* 0x0000003ecc20723c */ /* 0x000fe20000041820 */
[----:B------:R-:W-:Y:S07]  /*2e70*/  LDSM.16.M88.4 R60, [R249+0x4800] ;  /* 0x00480000f93c783b */ /* 0x000fee0000000200 */
[C---:B------:R-:W-:Y:S08]  /*2e80*/  HMMA.16816.F32.BF16 R20, R208.reuse, R48, R16 ;  /* 0x00000030d014723c */ /* 0x040ff00000041810 */
[C---:B------:R-:W-:Y:S01]  /*2e90*/  HMMA.16816.F32.BF16 R16, R208.reuse, R50, R12 ;  /* 0x00000032d010723c */ /* 0x040fe2000004180c */
[----:B------:R-:W1:Y:S07]  /*2ea0*/  LDSM.16.M88.4 R48, [R249+0x4000] ;  /* 0x00400000f930783b */ /* 0x000e6e0000000200 */
[C---:B---3--:R-:W-:Y:S08]  /*2eb0*/  HMMA.16816.F32.BF16 R12, R208.reuse, R56, R8 ;  /* 0x00000038d00c723c */ /* 0x048ff00000041808 */
[C---:B------:R-:W-:Y:S01]  /*2ec0*/  HMMA.16816.F32.BF16 R8, R208.reuse, R58, R24 ;  /* 0x0000003ad008723c */ /* 0x040fe20000041818 */
[----:B------:R3:W-:Y:S07]  /*2ed0*/  LDSM.16.M88.4 R56, [R3] ;  /* 0x000000000338783b */ /* 0x0007ee0000000200 */
[C---:B------:R-:W-:Y:S08]  /*2ee0*/  HMMA.16816.F32.BF16 R28, R208.reuse, R68, R28 ;  /* 0x00000044d01c723c */ /* 0x040ff0000004181c */
[----:B------:R-:W-:Y:S01]  /*2ef0*/  HMMA.16816.F32.BF16 R32, R208, R70, R32 ;  /* 0x00000046d020723c */ /* 0x000fe20000041820 */
[----:B------:R-:W2:Y:S04]  /*2f00*/  LDSM.16.M88.4 R68, [R249+0x5000] ;  /* 0x00500000f944783b */ /* 0x000ea80000000200 */
[----:B---3--:R-:W3:Y:S03]  /*2f10*/  LDL R3, [R1+0x18] ;  /* 0x0000180001037983 */ /* 0x008ee60000100800 */
[C---:B------:R-:W-:Y:S08]  /*2f20*/  HMMA.16816.F32.BF16 R24, R212.reuse, R44, R20 ;  /* 0x0000002cd418723c */ /* 0x040ff00000041814 */
[C---:B------:R-:W-:Y:S01]  /*2f30*/  HMMA.16816.F32.BF16 R20, R212.reuse, R46, R16 ;  /* 0x0000002ed414723c */ /* 0x040fe20000041810 */
[----:B-----5:R-:W5:Y:S07]  /*2f40*/  LDSM.16.M88.4 R44, [R6] ;  /* 0x00000000062c783b */ /* 0x020f6e0000000200 */
[C---:B-1----:R-:W-:Y:S08]  /*2f50*/  HMMA.16816.F32.BF16 R16, R212.reuse, R52, R12 ;  /* 0x00000034d410723c */ /* 0x042ff0000004180c */
[C---:B------:R-:W-:Y:S01]  /*2f60*/  HMMA.16816.F32.BF16 R12, R212.reuse, R54, R8 ;  /* 0x00000036d40c723c */ /* 0x040fe20000041808 */
[----:B------:R-:W-:Y:S07]  /*2f70*/  LDSM.16.M88.4 R52, [R5+0x4000] ;  /* 0x004000000534783b */ /* 0x000fee0000000200 */
[C---:B------:R-:W-:Y:S08]  /*2f80*/  HMMA.16816.F32.BF16 R8, R212.reuse, R64, R28 ;  /* 0x00000040d408723c */ /* 0x040ff0000004181c */
[----:B------:R-:W-:Y:S01]  /*2f90*/  HMMA.16816.F32.BF16 R32, R212, R66, R32 ;  /* 0x00000042d420723c */ /* 0x000fe20000041820 */
[----:B----4-:R1:W4:Y:S07]  /*2fa0*/  LDSM.16.M88.4 R64, [R2] ;  /* 0x000000000240783b */ /* 0x01032e0000000200 */
[C---:B------:R-:W-:Y:S08]  /*2fb0*/  HMMA.16816.F32.BF16 R28, R216.reuse, R48, R24 ;  /* 0x00000030d81c723c */ /* 0x040ff00000041818 */
[C---:B------:R-:W-:Y:S08]  /*2fc0*/  HMMA.16816.F32.BF16 R24, R216.reuse, R50, R20 ;  /* 0x00000032d818723c */ /* 0x040ff00000041814 */
[C---:B------:R-:W-:Y:S01]  /*2fd0*/  HMMA.16816.F32.BF16 R20, R216.reuse, R60, R16 ;  /* 0x0000003cd814723c */ /* 0x040fe20000041810 */
[----:B-1----:R-:W3:Y:S07]  /*2fe0*/  LDL R2, [R1+0x10] ;  /* 0x0000100001027983 */ /* 0x002eee0000100800 */
[C---:B------:R-:W-:Y:S08]  /*2ff0*/  HMMA.16816.F32.BF16 R16, R216.reuse, R62, R12 ;  /* 0x0000003ed810723c */ /* 0x040ff0000004180c */
[C---:B--2---:R-:W-:Y:S08]  /*3000*/  HMMA.16816.F32.BF16 R12, R216.reuse, R68, R8 ;  /* 0x00000044d80c723c */ /* 0x044ff00000041808 */
[C---:B------:R-:W-:Y:S01]  /*3010*/  HMMA.16816.F32.BF16 R8, R216.reuse, R70, R32 ;  /* 0x00000046d808723c */ /* 0x040fe20000041820 */
[----:B------:R-:W-:Y:S07]  /*3020*/  LDSM.16.M88.4 R68, [R5+0x4800] ;  /* 0x004800000544783b */ /* 0x000fee0000000200 */
[----:B------:R-:W-:Y:S08]  /*3030*/  HMMA.16816.F32.BF16 R36, R216, R76, R36 ;  /* 0x0000004cd824723c */ /* 0x000ff00000041824 */
[C---:B-----5:R-:W-:Y:S08]  /*3040*/  HMMA.16816.F32.BF16 R32, R220.reuse, R44, R28 ;  /* 0x0000002cdc20723c */ /* 0x060ff0000004181c */
[C---:B------:R-:W-:Y:S08]  /*3050*/  HMMA.16816.F32.BF16 R28, R220.reuse, R46, R24 ;  /* 0x0000002edc1c723c */ /* 0x040ff00000041818 */
[C---:B------:R-:W-:Y:S08]  /*3060*/  HMMA.16816.F32.BF16 R24, R220.reuse, R56, R20 ;  /* 0x00000038dc18723c */ /* 0x040ff00000041814 */
[C---:B------:R-:W-:Y:S01]  /*3070*/  HMMA.16816.F32.BF16 R20, R220.reuse, R58, R16 ;  /* 0x0000003adc14723c */ /* 0x040fe20000041810 */
[----:B------:R-:W-:Y:S07]  /*3080*/  LDSM.16.M88.4 R56, [R5+0x5800] ;  /* 0x005800000538783b */ /* 0x000fee0000000200 */
[C---:B----4-:R-:W-:Y:S01]  /*3090*/  HMMA.16816.F32.BF16 R16, R220.reuse, R64, R12 ;  /* 0x00000040dc10723c */ /* 0x050fe2000004180c */
[----:B------:R-:W1:Y:S07]  /*30a0*/  LDSM.16.M88.4 R12, [R5+0x5000] ;  /* 0x00500000050c783b */ /* 0x000e6e0000000200 */
[C---:B------:R-:W-:Y:S08]  /*30b0*/  HMMA.16816.F32.BF16 R8, R220.reuse, R66, R8 ;  /* 0x00000042dc08723c */ /* 0x040ff00000041808 */
[----:B------:R-:W-:Y:S01]  /*30c0*/  HMMA.16816.F32.BF16 R64, R220, R72, R36 ;  /* 0x00000048dc40723c */ /* 0x000fe20000041824 */
[----:B------:R-:W2:Y:S07]  /*30d0*/  LDSM.16.M88.4 R36, [R250+0x4000] ;  /* 0x00400000fa24783b */ /* 0x000eae0000000200 */
[C---:B------:R-:W-:Y:S08]  /*30e0*/  HMMA.16816.F32.BF16 R48, R224.reuse, R52, R32 ;  /* 0x00000034e030723c */ /* 0x040ff00000041820 */
[C---:B------:R-:W-:Y:S01]  /*30f0*/  HMMA.16816.F32.BF16 R44, R224.reuse, R54, R28 ;  /* 0x00000036e02c723c */ /* 0x040fe2000004181c */
[----:B------:R-:W4:Y:S07]  /*3100*/  LDSM.16.M88.4 R52, [R250+0x4800] ;  /* 0x00480000fa34783b */ /* 0x000f2e0000000200 */
[C---:B-1----:R-:W-:Y:S01]  /*3110*/  HMMA.16816.F32.BF16 R28, R224.reuse, R12, R16 ;  /* 0x0000000ce01c723c */ /* 0x042fe20000041810 */
[----:B------:R-:W1:Y:S07]  /*3120*/  LDSM.16.M88.4 R16, [R249+0x6000] ;  /* 0x00600000f910783b */ /* 0x000e6e0000000200 */
[----:B------:R-:W-:Y:S08]  /*3130*/  HMMA.16816.F32.BF16 R12, R224, R14, R8 ;  /* 0x0000000ee00c723c */ /* 0x000ff00000041808 */
[----:B--2---:R-:W-:Y:S01]  /*3140*/  HMMA.16816.F32.BF16 R8, R228, R36, R48 ;  /* 0x00000024e408723c */ /* 0x004fe20000041830 */
[----:B------:R2:W-:Y:S04]  /*3150*/  LDSM.16.M88.4 R48, [R0] ;  /* 0x000000000030783b */ /* 0x0005e80000000200 */
[----:B--2---:R-:W2:Y:S03]  /*3160*/  LDL R0, [R1+0xc] ;  /* 0x00000c0001007983 */ /* 0x004ea60000100800 */
[----:B------:R-:W-:Y:S08]  /*3170*/  HMMA.16816.F32.BF16 R40, R216, R78, R40 ;  /* 0x0000004ed828723c */ /* 0x000ff00000041828 */
[----:B------:R-:W-:Y:S11]  /*3180*/  HMMA.16816.F32.BF16 R32, R224, R70, R20 ;  /* 0x00000046e020723c */ /* 0x000ff60000041814 */
[----:B------:R-:W-:Y:S05]  /*3190*/  @!UPT UIADD3 URZ, URZ, URZ, URZ ;  /* 0x0000003f3f3ff290 */ /* 0x000fea000fffe03f */
[----:B------:R-:W-:Y:S01]  /*31a0*/  HMMA.16816.F32.BF16 R60, R220, R74, R40 ;  /* 0x0000004adc3c723c */ /* 0x000fe20000041828 */
[----:B------:R-:W-:Y:S07]  /*31b0*/  LDSM.16.M88.4 R72, [R250+0x5800] ;  /* 0x00580000fa48783b */ /* 0x000fee0000000200 */
[----:B------:R-:W-:Y:S01]  /*31c0*/  HMMA.16816.F32.BF16 R40, R224, R68, R24 ;  /* 0x00000044e028723c */ /* 0x000fe20000041818 */
[----:B------:R-:W5:Y:S07]  /*31d0*/  LDSM.16.M88.4 R68, [R250+0x5000] ;  /* 0x00500000fa44783b */ /* 0x000f6e0000000200 */
[C---:B------:R-:W-:Y:S01]  /*31e0*/  HMMA.16816.F32.BF16 R20, R228.reuse, R38, R44 ;  /* 0x00000026e414723c */ /* 0x040fe2000004182c */
[----:B------:R-:W-:Y:S11]  /*31f0*/  LDSM.16.M88.4 R44, [R249+0x6800] ;  /* 0x00680000f92c783b */ /* 0x000ff60000000200 */
[----:B------:R-:W-:Y:S04]  /*3200*/  @!UPT UIADD3 URZ, URZ, URZ, URZ ;  /* 0x0000003f3f3ff290 */ /* 0x000fe8000fffe03f */
[C---:B----4-:R-:W-:Y:S01]  /*3210*/  HMMA.16816.F32.BF16 R36, R228.reuse, R52, R40 ;  /* 0x00000034e424723c */ /* 0x050fe20000041828 */
[----:B------:R-:W-:Y:S07]  /*3220*/  LDSM.16.M88.4 R40, [R250+0x6000] ;  /* 0x00600000fa28783b */ /* 0x000fee0000000200 */
[----:B------:R-:W-:Y:S01]  /*3230*/  HMMA.16816.F32.BF16 R52, R228, R54, R32 ;  /* 0x00000036e434723c */ /* 0x000fe20000041820 */
[----:B---3--:R-:W3:Y:S07]  /*3240*/  LDSM.16.M88.4 R32, [R3] ;  /* 0x000000000320783b */ /* 0x008eee0000000200 */
[----:B-1----:R-:W-:Y:S08]  /*3250*/  HMMA.16816.F32.BF16 R8, R232, R16, R8 ;  /* 0x00000010e808723c */ /* 0x002ff00000041808 */
[C---:B------:R-:W-:Y:S01]  /*3260*/  HMMA.16816.F32.BF16 R24, R224.reuse, R56, R64 ;  /* 0x00000038e018723c */ /* 0x040fe20000041840 */
[----:B------:R-:W-:Y:S07]  /*3270*/  LDSM.16.M88.4 R64, [R249+0x7800] ;  /* 0x00780000f940783b */ /* 0x000fee0000000200 */
[----:B------:R-:W-:Y:S08]  /*3280*/  HMMA.16816.F32.BF16 R80, R224, R58, R60 ;  /* 0x0000003ae050723c */ /* 0x000ff0000004183c */
[C---:B-----5:R-:W-:Y:S01]  /*3290*/  HMMA.16816.F32.BF16 R60, R228.reuse, R68, R28 ;  /* 0x00000044e43c723c */ /* 0x060fe2000004181c */
[----:B------:R-:W1:Y:S07]  /*32a0*/  LDSM.16.M88.4 R28, [R5+0x6000] ;  /* 0x00600000051c783b */ /* 0x000e6e0000000200 */
[----:B------:R-:W-:Y:S08]  /*32b0*/  HMMA.16816.F32.BF16 R56, R228, R70, R12 ;  /* 0x00000046e438723c */ /* 0x000ff0000004180c */
[----:B------:R-:W-:Y:S08]  /*32c0*/  HMMA.16816.F32.BF16 R12, R232, R18, R20 ;  /* 0x00000012e80c723c */ /* 0x000ff00000041814 */
[----:B---3--:R-:W-:Y:S08]  /*32d0*/  HMMA.16816.F32.BF16 R8, R236, R32, R8 ;  /* 0x00000020ec08723c */ /* 0x008ff00000041808 */
[----:B------:R-:W-:Y:S01]  /*32e0*/  HMMA.16816.F32.BF16 R16, R232, R44, R36 ;  /* 0x0000002ce810723c */ /* 0x000fe20000041824 */
[----:B------:R-:W3:Y:S07]  /*32f0*/  LDSM.16.M88.4 R36, [R249+0x7000] ;  /* 0x00700000f924783b */ /* 0x000eee0000000200 */
[----:B------:R-:W-:Y:S08]  /*3300*/  HMMA.16816.F32.BF16 R12, R236, R34, R12 ;  /* 0x00000022ec0c723c */ /* 0x000ff0000004180c */
[----:B-1----:R-:W-:Y:S08]  /*3310*/  HMMA.16816.F32.BF16 R8, R240, R28, R8 ;  /* 0x0000001cf008723c */ /* 0x002ff00000041808 */
[----:B------:R-:W-:Y:S08]  /*3320*/  HMMA.16816.F32.BF16 R76, R228, R72, R24 ;  /* 0x00000048e44c723c */ /* 0x000ff00000041818 */
[----:B------:R-:W-:Y:S01]  /*3330*/  HMMA.16816.F32.BF16 R24, R232, R46, R52 ;  /* 0x0000002ee818723c */ /* 0x000fe20000041834 */
[----:B------:R-:W1:Y:S04]  /*3340*/  LDSM.16.M88.4 R52, [R2] ;  /* 0x000000000234783b */ /* 0x000e680000000200 */
[----:B------:R-:W4:Y:S03]  /*3350*/  LDSM.16.M88.4 R44, [R5+0x6800] ;  /* 0x00680000052c783b */ /* 0x000f260000000200 */
[----:B------:R-:W-:Y:S08]  /*3360*/  HMMA.16816.F32.BF16 R12, R240, R30, R12 ;  /* 0x0000001ef00c723c */ /* 0x000ff0000004180c */
[----:B------:R-:W-:Y:S08]  /*3370*/  HMMA.16816.F32.BF16 R32, R244, R40, R8 ;  /* 0x00000028f420723c */ /* 0x000ff00000041808 */
[----:B------:R-:W-:Y:S08]  /*3380*/  HMMA.16816.F32.BF16 R20, R236, R48, R16 ;  /* 0x00000030ec14723c */ /* 0x000ff00000041810 */
[----:B---3--:R-:W-:Y:S08]  /*3390*/  HMMA.16816.F32.BF16 R8, R232, R36, R60 ;  /* 0x00000024e808723c */ /* 0x008ff0000004183c */
[----:B------:R-:W-:Y:S08]  /*33a0*/  HMMA.16816.F32.BF16 R16, R236, R50, R24 ;  /* 0x00000032ec10723c */ /* 0x000ff00000041818 */
[----:B------:R-:W-:Y:S01]  /*33b0*/  HMMA.16816.F32.BF16 R28, R244, R42, R12 ;  /* 0x0000002af41c723c */ /* 0x000fe2000004180c */
[----:B------:R-:W3:Y:S07]  /*33c0*/  LDSM.16.M88.4 R40, [R5+0x7000] ;  /* 0x007000000528783b */ /* 0x000eee0000000200 */
[----:B------:R-:W-:Y:S01]  /*33d0*/  HMMA.16816.F32.BF16 R36, R232, R38, R56 ;  /* 0x00000026e824723c */ /* 0x000fe20000041838 */
[----:B------:R-:W5:Y:S07]  /*33e0*/  LDSM.16.M88.4 R56, [R250+0x6800] ;  /* 0x00680000fa38783b */ /* 0x000f6e0000000200 */
[----:B-1----:R-:W-:Y:S08]  /*33f0*/  HMMA.16816.F32.BF16 R12, R236, R52, R8 ;  /* 0x00000034ec0c723c */ /* 0x002ff00000041808 */
[----:B----4-:R-:W-:Y:S08]  /*3400*/  HMMA.16816.F32.BF16 R8, R240, R46, R16 ;  /* 0x0000002ef008723c */ /* 0x010ff00000041810 */
[----:B------:R-:W-:Y:S08]  /*3410*/  HMMA.16816.F32.BF16 R68, R228, R74, R80 ;  /* 0x0000004ae444723c */ /* 0x000ff00000041850 */
[----:B------:R-:W-:Y:S01]  /*3420*/  HMMA.16816.F32.BF16 R20, R240, R44, R20 ;  /* 0x0000002cf014723c */ /* 0x000fe20000041814 */
[----:B------:R-:W-:Y:S01]  /*3430*/  FMUL.FTZ R32, R32, c[0x0][0x320] ;  /* 0x0000c80020207a20 */ /* 0x000fe20000410000 */
[----:B------:R-:W-:Y:S01]  /*3440*/  LDSM.16.M88.4 R44, [R250+0x7000] ;  /* 0x00700000fa2c783b */ /* 0x000fe20000000200 */
[----:B------:R-:W-:-:S02]  /*3450*/  FMUL.FTZ R33, R33, c[0x0][0x320] ;  /* 0x0000c80021217a20 */ /* 0x000fc40000410000 */
[----:B------:R-:W-:-:S03]  /*3460*/  FMUL.FTZ R34, R34, c[0x0][0x320] ;  /* 0x0000c80022227a20 */ /* 0x000fc60000410000 */
[----:B------:R-:W-:Y:S01]  /*3470*/  HMMA.16816.F32.BF16 R60, R232, R64, R76 ;  /* 0x00000040e83c723c */ /* 0x000fe2000004184c */
[----:B------:R-:W-:Y:S01]  /*3480*/  FMUL.FTZ R35, R35, c[0x0][0x320] ;  /* 0x0000c80023237a20 */ /* 0x000fe20000410000 */
[----:B------:R-:W1:Y:S06]  /*3490*/  MUFU.TANH R72, R32 ;  /* 0x0000002000487308 */ /* 0x000e6c0000002400 */
[----:B---3--:R-:W-:Y:S02]  /*34a0*/  HMMA.16816.F32.BF16 R16, R240, R40, R12 ;  /* 0x00000028f010723c */ /* 0x008fe4000004180c */
[----:B------:R-:W3:Y:S06]  /*34b0*/  MUFU.TANH R64, R33 ;  /* 0x0000002100407308 */ /* 0x000eec0000002400 */
[----:B-----5:R-:W-:Y:S01]  /*34c0*/  HMMA.16816.F32.BF16 R12, R244, R58, R8 ;  /* 0x0000003af40c723c */ /* 0x020fe20000041808 */
[----:B--2---:R-:W2:Y:S07]  /*34d0*/  LDSM.16.M88.4 R48, [R0] ;  /* 0x000000000030783b */ /* 0x004eae0000000200 */
[----:B------:R-:W-:Y:S01]  /*34e0*/  HMMA.16816.F32.BF16 R8, R232, R66, R68 ;  /* 0x00000042e808723c */ /* 0x000fe20000041844 */
[----:B------:R-:W4:Y:S08]  /*34f0*/  MUFU.TANH R73, R34 ;  /* 0x0000002200497308 */ /* 0x000f300000002400 */
[----:B------:R5:W1:Y:S01]  /*3500*/  MUFU.TANH R65, R35 ;  /* 0x0000002300417308 */ /* 0x000a620000002400 */
[----:B------:R-:W-:Y:S08]  /*3510*/  HMMA.16816.F32.BF16 R24, R244, R56, R20 ;  /* 0x00000038f418723c */ /* 0x000ff00000041814 */
[----:B-----5:R-:W-:Y:S01]  /*3520*/  HMMA.16816.F32.BF16 R32, R236, R54, R36 ;  /* 0x00000036ec20723c */ /* 0x020fe20000041824 */
[----:B------:R-:W5:Y:S01]  /*3530*/  LDSM.16.M88.4 R36, [R5+0x7800] ;  /* 0x007800000524783b */ /* 0x000f620000000200 */
[----:B------:R-:W-:-:S02]  /*3540*/  FMUL.FTZ R28, R28, c[0x0][0x320] ;  /* 0x0000c8001c1c7a20 */ /* 0x000fc40000410000 */
[----:B------:R-:W-:Y:S02]  /*3550*/  FMUL.FTZ R29, R29, c[0x0][0x320] ;  /* 0x0000c8001d1d7a20 */ /* 0x000fe40000410000 */
[----:B------:R-:W-:Y:S02]  /*3560*/  FMUL.FTZ R30, R30, c[0x0][0x320] ;  /* 0x0000c8001e1e7a20 */ /* 0x000fe40000410000 */
[----:B------:R-:W-:Y:S01]  /*3570*/  FMUL.FTZ R31, R31, c[0x0][0x320] ;  /* 0x0000c8001f1f7a20 */ /* 0x000fe20000410000 */
[C---:B--2---:R-:W-:Y:S01]  /*3580*/  HMMA.16816.F32.BF16 R20, R236.reuse, R48, R60 ;  /* 0x00000030ec14723c */ /* 0x044fe2000004183c */
[----:B------:R-:W2:Y:S07]  /*3590*/  MUFU.TANH R56, R28 ;  /* 0x0000001c00387308 */ /* 0x000eae0000002400 */
[----:B------:R-:W-:Y:S01]  /*35a0*/  HMMA.16816.F32.BF16 R8, R236, R50, R8 ;  /* 0x00000032ec08723c */ /* 0x000fe20000041808 */
[----:B------:R-:W1:Y:S08]  /*35b0*/  MUFU.TANH R54, R29 ;  /* 0x0000001d00367308 */ /* 0x000e700000002400 */
[----:B------:R-:W1:Y:S08]  /*35c0*/  MUFU.TANH R57, R30 ;  /* 0x0000001e00397308 */ /* 0x000e700000002400 */
[----:B------:R1:W1:Y:S01]  /*35d0*/  MUFU.TANH R55, R31 ;  /* 0x0000001f00377308 */ /* 0x0002620000002400 */
[----:B------:R-:W-:-:S02]  /*35e0*/  FMUL.FTZ R24, R24, c[0x0][0x320] ;  /* 0x0000c80018187a20 */ /* 0x000fc40000410000 */
[----:B------:R-:W-:Y:S02]  /*35f0*/  FMUL.FTZ R25, R25, c[0x0][0x320] ;  /* 0x0000c80019197a20 */ /* 0x000fe40000410000 */
[----:B------:R-:W-:Y:S01]  /*3600*/  FMUL.FTZ R26, R26, c[0x0][0x320] ;  /* 0x0000c8001a1a7a20 */ /* 0x000fe20000410000 */
[----:B-1----:R-:W-:Y:S01]  /*3610*/  HMMA.16816.F32.BF16 R28, R240, R42, R32 ;  /* 0x0000002af01c723c */ /* 0x002fe20000041820 */
[----:B------:R-:W1:Y:S01]  /*3620*/  LDSM.16.M88.4 R32, [R250+0x7800] ;  /* 0x00780000fa20783b */ /* 0x000e620000000200 */
[----:B------:R-:W-:Y:S01]  /*3630*/  FMUL.FTZ R27, R27, c[0x0][0x320] ;  /* 0x0000c8001b1b7a20 */ /* 0x000fe20000410000 */
[----:B------:R-:W1:Y:S01]  /*3640*/  MUFU.TANH R53, R24 ;  /* 0x0000001800357308 */ /* 0x000e620000002400 */
[----:B------:R-:W-:Y:S01]  /*3650*/  FMUL.FTZ R12, R12, c[0x0][0x320] ;  /* 0x0000c8000c0c7a20 */ /* 0x000fe20000410000 */
[----:B------:R-:W-:-:S06]  /*3660*/  DEPBAR.LE SB0, 0x0 ;  /* 0x000080000000791a */ /* 0x000fcc0000000000 */
[----:B------:R-:W1:Y:S01]  /*3670*/  MUFU.TANH R52, R25 ;  /* 0x0000001900347308 */ /* 0x000e620000002400 */
[----:B-----5:R-:W-:Y:S07]  /*3680*/  HMMA.16816.F32.BF16 R8, R240, R38, R8 ;  /* 0x00000026f008723c */ /* 0x020fee0000041808 */
[----:B------:R-:W1:Y:S08]  /*3690*/  MUFU.TANH R48, R26 ;  /* 0x0000001a00307308 */ /* 0x000e700000002400 */
[----:B------:R5:W1:Y:S02]  /*36a0*/  MUFU.TANH R43, R27 ;  /* 0x0000001b002b7308 */ /* 0x000a640000002400 */
[----:B-----5:R-:W-:Y:S08]  /*36b0*/  HMMA.16816.F32.BF16 R24, R244, R44, R16 ;  /* 0x0000002cf418723c */ /* 0x020ff00000041810 */
[----:B------:R-:W-:Y:S01]  /*36c0*/  HMMA.16816.F32.BF16 R16, R240, R36, R20 ;  /* 0x00000024f010723c */ /* 0x000fe20000041814 */
[----:B------:R-:W-:-:S02]  /*36d0*/  FMUL.FTZ R13, R13, c[0x0][0x320] ;  /* 0x0000c8000d0d7a20 */ /* 0x000fc40000410000 */
[----:B------:R-:W-:Y:S02]  /*36e0*/  FMUL.FTZ R14, R14, c[0x0][0x320] ;  /* 0x0000c8000e0e7a20 */ /* 0x000fe40000410000 */
[----:B------:R-:W-:Y:S01]  /*36f0*/  FMUL.FTZ R15, R15, c[0x0][0x320] ;  /* 0x0000c8000f0f7a20 */ /* 0x000fe20000410000 */
[----:B------:R-:W2:Y:S02]  /*3700*/  MUFU.TANH R40, R12 ;  /* 0x0000000c00287308 */ /* 0x000ea40000002400 */
[C---:B------:R-:W-:Y:S06]  /*3710*/  HMMA.16816.F32.BF16 R20, R244.reuse, R46, R28 ;  /* 0x0000002ef414723c */ /* 0x040fec000004181c */
[----:B------:R-:W2:Y:S02]  /*3720*/  MUFU.TANH R41, R13 ;  /* 0x0000000d00297308 */ /* 0x000ea40000002400 */
[C---:B-1----:R-:W-:Y:S06]  /*3730*/  HMMA.16816.F32.BF16 R8, R244.reuse, R34, R8 ;  /* 0x00000022f408723c */ /* 0x042fec0000041808 */
[----:B------:R-:W1:Y:S08]  /*3740*/  MUFU.TANH R42, R14 ;  /* 0x0000000e002a7308 */ /* 0x000e700000002400 */
[----:B------:R5:W1:Y:S02]  /*3750*/  MUFU.TANH R36, R15 ;  /* 0x0000000f00247308 */ /* 0x000a640000002400 */
[----:B-----5:R-:W-:Y:S01]  /*3760*/  HMMA.16816.F32.BF16 R12, R244, R32, R16 ;  /* 0x00000020f40c723c */ /* 0x020fe20000041810 */
[----:B------:R-:W-:-:S02]  /*3770*/  FMUL.FTZ R24, R24, c[0x0][0x320] ;  /* 0x0000c80018187a20 */ /* 0x000fc40000410000 */
[----:B------:R-:W-:-:S05]  /*3780*/  FMUL.FTZ R20, R20, c[0x0][0x320] ;  /* 0x0000c80014147a20 */ /* 0x000fca0000410000 */
[----:B------:R-:W-:Y:S01]  /*3790*/  FMUL.FTZ R8, R8, c[0x0][0x320] ;  /* 0x0000c80008087a20 */ /* 0x000fe20000410000 */
[----:B------:R-:W1:Y:S01]  /*37a0*/  MUFU.TANH R28, R24 ;  /* 0x00000018001c7308 */ /* 0x000e620000002400 */
[----:B------:R-:W-:Y:S02]  /*37b0*/  IMAD.MOV.U32 R134, RZ, RZ, R132 ;  /* 0x000000ffff867224 */ /* 0x000fe400078e0084 */
[----:B------:R-:W-:Y:S02]  /*37c0*/  FMUL.FTZ R27, R27, c[0x0][0x320] ;  /* 0x0000c8001b1b7a20 */ /* 0x000fe40000410000 */
[----:B------:R-:W-:Y:S02]  /*37d0*/  FMUL.FTZ R25, R25, c[0x0][0x320] ;  /* 0x0000c80019197a20 */ /* 0x000fe40000410000 */
[----:B------:R-:W-:Y:S01]  /*37e0*/  FMUL.FTZ R26, R26, c[0x0][0x320] ;  /* 0x0000c8001a1a7a20 */ /* 0x000fe20000410000 */
[----:B------:R5:W1:Y:S01]  /*37f0*/  MUFU.TANH R24, R20 ;  /* 0x0000001400187308 */ /* 0x000a620000002400 */
[----:B------:R-:W-:-:S02]  /*3800*/  FMUL.FTZ R22, R22, c[0x0][0x320] ;  /* 0x0000c80016167a20 */ /* 0x000fc40000410000 */
[----:B------:R-:W-:-:S04]  /*3810*/  FMUL.FTZ R23, R23, c[0x0][0x320] ;  /* 0x0000c80017177a20 */ /* 0x000fc80000410000 */
[----:B------:R-:W-:-:S04]  /*3820*/  FMUL.FTZ R12, R12, c[0x0][0x320] ;  /* 0x0000c8000c0c7a20 */ /* 0x000fc80000410000 */
[----:B------:R-:W1:Y:S01]  /*3830*/  MUFU.TANH R19, R12 ;  /* 0x0000000c00137308 */ /* 0x000e620000002400 */
[----:B-----5:R-:W-:Y:S01]  /*3840*/  FMUL.FTZ R20, R21, c[0x0][0x320] ;  /* 0x0000c80015147a20 */ /* 0x020fe20000410000 */
[----:B------:R-:W-:Y:S01]  /*3850*/  ISETP.GT.AND P0, PT, R4, R134, PT ;  /* 0x000000860400720c */ /* 0x000fe20003f04270 */
[----:B------:R-:W-:-:S05]  /*3860*/  FMUL.FTZ R13, R13, c[0x0][0x320] ;  /* 0x0000c8000d0d7a20 */ /* 0x000fca0000410000 */
[----:B------:R5:W1:Y:S01]  /*3870*/  MUFU.TANH R12, R8 ;  /* 0x00000008000c7308 */ /* 0x000a620000002400 */
[----:B------:R-:W-:Y:S02]  /*3880*/  FMUL.FTZ R14, R14, c[0x0][0x320] ;  /* 0x0000c8000e0e7a20 */ /* 0x000fe40000410000 */
[----:B------:R-:W-:Y:S02]  /*3890*/  FMUL.FTZ R15, R15, c[0x0][0x320] ;  /* 0x0000c8000f0f7a20 */ /* 0x000fe40000410000 */
[----:B------:R-:W-:Y:S02]  /*38a0*/  FMUL.FTZ R10, R10, c[0x0][0x320] ;  /* 0x0000c8000a0a7a20 */ /* 0x000fe40000410000 */
[----:B------:R-:W-:Y:S01]  /*38b0*/  FMUL.FTZ R11, R11, c[0x0][0x320] ;  /* 0x0000c8000b0b7a20 */ /* 0x000fe20000410000 */
[----:B------:R1:W1:Y:S01]  /*38c0*/  MUFU.TANH R30, R27 ;  /* 0x0000001b001e7308 */ /* 0x0002620000002400 */
[----:B-----5:R-:W-:-:S07]  /*38d0*/  FMUL.FTZ R8, R9, c[0x0][0x320] ;  /* 0x0000c80009087a20 */ /* 0x020fce0000410000 */
[----:B------:R1:W1:Y:S08]  /*38e0*/  MUFU.TANH R31, R26 ;  /* 0x0000001a001f7308 */ /* 0x0002700000002400 */
[----:B------:R1:W1:Y:S08]  /*38f0*/  MUFU.TANH R29, R22 ;  /* 0x00000016001d7308 */ /* 0x0002700000002400 */
[----:B------:R1:W1:Y:S08]  /*3900*/  MUFU.TANH R27, R23 ;  /* 0x00000017001b7308 */ /* 0x0002700000002400 */
[----:B------:R-:W1:Y:S08]  /*3910*/  MUFU.TANH R25, R25 ;  /* 0x0000001900197308 */ /* 0x000e700000002400 */
[----:B------:R-:W1:Y:S08]  /*3920*/  MUFU.TANH R20, R20 ;  /* 0x0000001400147308 */ /* 0x000e700000002400 */
[----:B------:R1:W1:Y:S08]  /*3930*/  MUFU.TANH R18, R13 ;  /* 0x0000000d00127308 */ /* 0x0002700000002400 */
[----:B------:R1:W1:Y:S08]  /*3940*/  MUFU.TANH R26, R14 ;  /* 0x0000000e001a7308 */ /* 0x0002700000002400 */
[----:B------:R1:W1:Y:S08]  /*3950*/  MUFU.TANH R23, R15 ;  /* 0x0000000f00177308 */ /* 0x0002700000002400 */
[----:B------:R-:W1:Y:S08]  /*3960*/  MUFU.TANH R8, R8 ;  /* 0x0000000800087308 */ /* 0x000e700000002400 */
[----:B------:R1:W1:Y:S08]  /*3970*/  MUFU.TANH R21, R10 ;  /* 0x0000000a00157308 */ /* 0x0002700000002400 */
[----:B------:R1:W1:Y:S01]  /*3980*/  MUFU.TANH R22, R11 ;  /* 0x0000000b00167308 */ /* 0x0002620000002400 */
[----:B------:R-:W-:Y:S01]  /*3990*/  BSSY B0, `(.L_x_832) ;  /* 0x000001c000007945 */ /* 0x000fe20003800000 */
[----:B------:R-:W-:Y:S06]  /*39a0*/  BAR.SYNC.DEFER_BLOCKING 0x0 ;  /* 0x0000000000007b1d */ /* 0x000fec0000010000 */
[----:B------:R-:W-:Y:S05]  /*39b0*/  @!P0 BRA `(.L_x_833) ;  /* 0x0000019000008947 */ /* 0x000fea0003800000 */
[----:B--234-:R-:W-:Y:S01]  /*39c0*/  IADD3 R0, R135, -0x2, RZ ;  /* 0xfffffffe87007810 */ /* 0x01cfe20007ffe0ff */
[----:B------:R-:W-:-:S03]  /*39d0*/  IMAD.MOV.U32 R5, RZ, RZ, c[0x0][0x1e0] ;  /* 0x00007800ff057624 */ /* 0x000fc600078e00ff */
[----:B------:R-:W-:Y:S01]  /*39e0*/  SHF.R.S32.HI R2, RZ, 0x1f, R0 ;  /* 0x0000001fff027819 */ /* 0x000fe20000011400 */
[----:B------:R-:W-:-:S04]  /*39f0*/  IMAD.WIDE.U32 R6, R0, c[0x0][0x1e0], RZ ;  /* 0x0000780000067a25 */ /* 0x000fc800078e00ff */
[----:B------:R-:W-:-:S04]  /*3a00*/  IMAD R2, R2, c[0x0][0x1e0], RZ ;  /* 0x0000780002027a24 */ /* 0x000fc800078e02ff */
[----:B------:R-:W-:Y:S01]  /*3a10*/  IMAD R2, R0, c[0x0][0x1e4], R2 ;  /* 0x0000790000027a24 */ /* 0x000fe200078e0202 */
[----:B------:R-:W-:-:S03]  /*3a20*/  LEA R0, P0, R6, R88, 0x6 ;  /* 0x0000005806007211 */ /* 0x000fc600078030ff */
[----:B------:R-:W-:Y:S01]  /*3a30*/  IMAD.IADD R3, R7, 0x1, R2 ;  /* 0x0000000107037824 */ /* 0x000fe200078e0202 */
[----:B------:R-:W-:Y:S01]  /*3a40*/  LEA R2, P6, R0, c[0x0][0x1c8], 0x1 ;  /* 0x0000720000027a11 */ /* 0x000fe200078c08ff */
[----:B------:R-:W-:-:S03]  /*3a50*/  IMAD.MOV.U32 R7, RZ, RZ, c[0x0][0x1e4] ;  /* 0x00007900ff077624 */ /* 0x000fc600078e00ff */
[----:B------:R-:W-:Y:S02]  /*3a60*/  LEA.HI.X R3, R6, R87, R3, 0x6, P0 ;  /* 0x0000005706037211 */ /* 0x000fe400000f3403 */
[----:B------:R-:W-:Y:S02]  /*3a70*/  LEA R6, P0, R5, R2, 0x6 ;  /* 0x0000000205067211 */ /* 0x000fe400078030ff */
[----:B------:R-:W-:-:S04]  /*3a80*/  LEA.HI.X R3, R0, c[0x0][0x1cc], R3, 0x1, P6 ;  /* 0x0000730000037a11 */ /* 0x000fc800030f0c03 */
[----:B------:R-:W-:Y:S01]  /*3a90*/  LEA.HI.X R7, R5, R3, R7, 0x6, P0 ;  /* 0x0000000305077211 */ /* 0x000fe200000f3407 */
[----:B------:R-:W-:Y:S01]  /*3aa0*/  @!PT LDS RZ, [RZ] ;  /* 0x00000000fffff984 */ /* 0x000fe20000000800 */
[----:B------:R-:W-:Y:S01]  /*3ab0*/  @!PT LDS RZ, [RZ] ;  /* 0x00000000fffff984 */ /* 0x000fe20000000800 */
[----:B------:R-:W-:Y:S01]  /*3ac0*/  @!PT LDS RZ, [RZ] ;  /* 0x00000000fffff984 */ /* 0x000fe20000000800 */
[----:B------:R2:W-:Y:S04]  /*3ad0*/  LDGSTS.E.BYPASS.LTC128B.128 [R86+0x10100], [R2.64], !P5 ;  /* 0x1010000002567fae */ /* 0x0005e8000e901d46 */
[----:B------:R2:W-:Y:S04]  /*3ae0*/  LDGSTS.E.BYPASS.LTC128B.128 [R86+0x12100], [R2.64+0x80], !P4 ;  /* 0x1210008002567fae */ /* 0x0005e8000e101d46 */
[----:B------:R2:W-:Y:S04]  /*3af0*/  LDGSTS.E.BYPASS.LTC128B.128 [R86+0x14100], [R2.64+0x100], !P3 ;  /* 0x1410010002567fae */ /* 0x0005e8000d901d46 */
[----:B------:R2:W-:Y:S04]  /*3b00*/  LDGSTS.E.BYPASS.LTC128B.128 [R86+0x16100], [R2.64+0x180], !P2 ;  /* 0x1610018002567fae */ /* 0x0005e8000d101d46 */
[----:B------:R2:W-:Y:S04]  /*3b10*/  LDGSTS.E.BYPASS.LTC128B.128 [R86+0x11100], [R6.64], !P5 ;  /* 0x1110000006567fae */ /* 0x0005e8000e901d46 */
[----:B------:R2:W-:Y:S04]  /*3b20*/  LDGSTS.E.BYPASS.LTC128B.128 [R86+0x13100], [R6.64+0x80], !P4 ;  /* 0x1310008006567fae */ /* 0x0005e8000e101d46 */
[----:B------:R2:W-:Y:S04]  /*3b30*/  LDGSTS.E.BYPASS.LTC128B.128 [R86+0x15100], [R6.64+0x100], !P3 ;  /* 0x1510010006567fae */ /* 0x0005e8000d901d46 */
[----:B------:R2:W-:Y:S02]  /*3b40*/  LDGSTS.E.BYPASS.LTC128B.128 [R86+0x17100], [R6.64+0x180], !P2 ;  /* 0x1710018006567fae */ /* 0x0005e4000d101d46 */
.L_x_833:
[----:B--234-:R-:W-:Y:S05]  /*3b50*/  BSYNC B0 ;  /* 0x0000000000007941 */ /* 0x01cfea0003800000 */
.L_x_832:
[----:B------:R-:W2:Y:S04]  /*3b60*/  LDL R0, [R1+0xf8] ;  /* 0x0000f80001007983 */ /* 0x000ea80000100800 */
[----:B------:R-:W3:Y:S01]  /*3b70*/  LDL R3, [R1+0x90] ;  /* 0x0000900001037983 */ /* 0x000ee20000100800 */
[----:B------:R-:W-:-:S03]  /*3b80*/  IMAD R4, R4, R85, 0x1 ;  /* 0x0000000104047424 */ /* 0x000fc600078e0255 */
[----:B------:R-:W-:Y:S04]  /*3b90*/  LDSM.16.MT88.4 R44, [R251] ;  /* 0x00000000fb2c783b */ /* 0x000fe80000004200 */
[----:B------:R-:W-:Y:S04]  /*3ba0*/  LDSM.16.MT88.4 R68, [R251+0x2000] ;  /* 0x00200000fb44783b */ /* 0x000fe80000004200 */
[----:B------:R-:W-:Y:S04]  /*3bb0*/  LDSM.16.MT88.4 R76, [R248+0x4000] ;  /* 0x00400000f84c783b */ /* 0x000fe80000004200 */
[----:B------:R-:W0:Y:S01]  /*3bc0*/  LDGDEPBAR ;  /* 0x00000000000079af */ /* 0x000e220000000000 */
[----:B--2---:R-:W-:-:S04]  /*3bd0*/  IMAD.IADD R0, R0, 0x1, R128 ;  /* 0x0000000100007824 */ /* 0x004fc800078e0280 */
[----:B------:R-:W-:Y:S01]  /*3be0*/  @P1 IMAD.HI.U32 R2, R0, c[0x0][0x2c8], RZ ;  /* 0x0000b20000021a27 */ /* 0x000fe200078e00ff */
[----:B------:R2:W-:Y:S04]  /*3bf0*/  STL [R1+0x88], R0 ;  /* 0x0000880001007387 */ /* 0x0005e80000100800 */
[----:B------:R-:W4:Y:S04]  /*3c00*/  LDL R49, [R1+0x48] ;  /* 0x0000480001317983 */ /* 0x000f280000100800 */
[----:B------:R-:W5:Y:S01]  /*3c10*/  LDL R127, [R1+0x4] ;  /* 0x00000400017f7983 */ /* 0x000f620000100800 */
[----:B--2---:R-:W-:-:S05]  /*3c20*/  @P1 SHF.R.U32.HI R0, RZ, c[0x0][0x2cc], R2 ;  /* 0x0000b300ff001a19 */ /* 0x004fca0000011602 */
[----:B------:R-:W2:Y:S04]  /*3c30*/  SHFL.IDX PT, R2, R0, RZ, 0x1c1f ;  /* 0x001c1fff00027589 */ /* 0x000ea800000e0000 */
[----:B------:R3:W1:Y:S02]  /*3c40*/  SHFL.IDX PT, R5, R0, 0x1, 0x1c1f ;  /* 0x003c1f0000057f89 */ /* 0x00066400000e0000 */
[----:B---3--:R-:W-:Y:S01]  /*3c50*/  IADD3 R0, -R3, c[0x0][0x1d0], R4 ;  /* 0x0000740003007a10 */ /* 0x008fe20007ffe104 */
[----:B------:R-:W-:-:S03]  /*3c60*/  IMAD.IADD R3, R84, 0x1, -R3 ;  /* 0x0000000154037824 */ /* 0x000fc600078e0a03 */
[----:B------:R-:W-:-:S05]  /*3c70*/  IADD3 R0, R0, -c[0x0][0x168], RZ ;  /* 0x80005a0000007a10 */ /* 0x000fca0007ffe0ff */
[----:B--2---:R-:W-:-:S05]  /*3c80*/  IMAD.IADD R2, R0, 0x1, R2 ;  /* 0x0000000100027824 */ /* 0x004fca00078e0202 */
[----:B------:R-:W-:-:S04]  /*3c90*/  IMNMX R2, R3, R2, PT ;  /* 0x0000000203027217 */ /* 0x000fc80003800200 */
[C---:B------:R-:W-:Y:S02]  /*3ca0*/  ISETP.GT.AND P6, PT, R2.reuse, RZ, PT ;  /* 0x000000ff0200720c */ /* 0x040fe40003fc4270 */
[----:B------:R-:W-:Y:S02]  /*3cb0*/  ISETP.GT.AND P0, PT, R2, 0x1, PT ;  /* 0x000000010200780c */ /* 0x000fe40003f04270 */
[----:B------:R-:W-:Y:S02]  /*3cc0*/  FSEL R16, R72, -INF , P6 ;  /* 0xff80000048107808 */ /* 0x000fe40003000000 */
[----:B------:R-:W-:Y:S02]  /*3cd0*/  ISETP.GT.AND P6, PT, R2, 0x8, PT ;  /* 0x000000080200780c */ /* 0x000fe40003fc4270 */
[----:B-1----:R-:W-:Y:S02]  /*3ce0*/  FSEL R15, R64, -INF , P0 ;  /* 0xff800000400f7808 */ /* 0x002fe40000000000 */
[----:B------:R-:W-:Y:S01]  /*3cf0*/  ISETP.GT.AND P0, PT, R2, 0x9, PT ;  /* 0x000000090200780c */ /* 0x000fe20003f04270 */
[----:B------:R-:W-:Y:S01]  /*3d00*/  IMAD.IADD R0, R0, 0x1, R5 ;  /* 0x0000000100007824 */ /* 0x000fe200078e0205 */
[----:B------:R-:W-:-:S02]  /*3d10*/  FSEL R5, R56, -INF , P6 ;  /* 0xff80000038057808 */ /* 0x000fc40003000000 */
[----:B------:R-:W-:Y:S02]  /*3d20*/  ISETP.GT.AND P6, PT, R2, 0x10, PT ;  /* 0x000000100200780c */ /* 0x000fe40003fc4270 */
[----:B------:R-:W-:Y:S02]  /*3d30*/  FSEL R4, R54, -INF , P0 ;  /* 0xff80000036047808 */ /* 0x000fe40000000000 */
[----:B------:R-:W-:Y:S02]  /*3d40*/  ISETP.GT.AND P0, PT, R2, 0x11, PT ;  /* 0x000000110200780c */ /* 0x000fe40003f04270 */
[----:B------:R-:W-:Y:S02]  /*3d50*/  FMNMX.FTZ R6, R16, R15, !PT ;  /* 0x0000000f10067209 */ /* 0x000fe40007810000 */
[----:B------:R-:W-:Y:S02]  /*3d60*/  IMNMX R0, R3, R0, PT ;  /* 0x0000000003007217 */ /* 0x000fe40003800200 */
[----:B------:R-:W-:-:S02]  /*3d70*/  FSEL R3, R53, -INF , P6 ;  /* 0xff80000035037808 */ /* 0x000fc40003000000 */
[----:B------:R-:W-:Y:S02]  /*3d80*/  ISETP.GT.AND P6, PT, R2, 0x18, PT ;  /* 0x000000180200780c */ /* 0x000fe40003fc4270 */
[----:B------:R-:W-:Y:S02]  /*3d90*/  FSEL R14, R52, -INF , P0 ;  /* 0xff800000340e7808 */ /* 0x000fe40000000000 */
[----:B------:R-:W-:Y:S02]  /*3da0*/  FMNMX.FTZ R6, R5, R6, !PT ;  /* 0x0000000605067209 */ /* 0x000fe40007810000 */
[----:B------:R-:W-:Y:S02]  /*3db0*/  ISETP.GT.AND P0, PT, R2, 0x19, PT ;  /* 0x000000190200780c */ /* 0x000fe40003f04270 */
[----:B------:R-:W-:Y:S02]  /*3dc0*/  FSEL R13, R40, -INF , P6 ;  /* 0xff800000280d7808 */ /* 0x000fe40003000000 */
[----:B------:R-:W-:-:S02]  /*3dd0*/  ISETP.GT.AND P6, PT, R2, 0x20, PT ;  /* 0x000000200200780c */ /* 0x000fc40003fc4270 */
[----:B------:R-:W-:Y:S02]  /*3de0*/  FMNMX.FTZ R6, R4, R6, !PT ;  /* 0x0000000604067209 */ /* 0x000fe40007810000 */
[----:B------:R-:W-:Y:S02]  /*3df0*/  FSEL R17, R41, -INF , P0 ;  /* 0xff80000029117808 */ /* 0x000fe40000000000 */
[----:B------:R-:W-:Y:S02]  /*3e00*/  ISETP.GT.AND P0, PT, R2, 0x21, PT ;  /* 0x000000210200780c */ /* 0x000fe40003f04270 */
[----:B------:R-:W-:Y:S02]  /*3e10*/  FSEL R108, R28, -INF , P6 ;  /* 0xff8000001c6c7808 */ /* 0x000fe40003000000 */
[----:B------:R-:W-:Y:S02]  /*3e20*/  FMNMX.FTZ R6, R3, R6, !PT ;  /* 0x0000000603067209 */ /* 0x000fe40007810000 */
[----:B------:R-:W-:-:S02]  /*3e30*/  ISETP.GT.AND P6, PT, R2, 0x28, PT ;  /* 0x000000280200780c */ /* 0x000fc40003fc4270 */
[----:B------:R-:W-:Y:S02]  /*3e40*/  FSEL R107, R25, -INF , P0 ;  /* 0xff800000196b7808 */ /* 0x000fe40000000000 */
[----:B------:R-:W-:Y:S02]  /*3e50*/  ISETP.GT.AND P0, PT, R2, 0x29, PT ;  /* 0x000000290200780c */ /* 0x000fe40003f04270 */
[----:B------:R-:W-:Y:S02]  /*3e60*/  FMNMX.FTZ R6, R14, R6, !PT ;  /* 0x000000060e067209 */ /* 0x000fe40007810000 */
[----:B------:R-:W-:Y:S02]  /*3e70*/  FSEL R105, R24, -INF , P6 ;  /* 0xff80000018697808 */ /* 0x000fe40003000000 */
[----:B------:R-:W-:Y:S02]  /*3e80*/  ISETP.GT.AND P6, PT, R2, 0x30, PT ;  /* 0x000000300200780c */ /* 0x000fe40003fc4270 */
[----:B------:R-:W-:-:S02]  /*3e90*/  FSEL R104, R20, -INF , P0 ;  /* 0xff80000014687808 */ /* 0x000fc40000000000 */
[C---:B------:R-:W-:Y:S02]  /*3ea0*/  ISETP.GT.AND P0, PT, R2.reuse, 0x31, PT ;  /* 0x000000310200780c */ /* 0x040fe40003f04270 */
[----:B------:R-:W-:Y:S02]  /*3eb0*/  FMNMX.FTZ R6, R13, R6, !PT ;  /* 0x000000060d067209 */ /* 0x000fe40007810000 */
[----:B------:R-:W-:Y:S02]  /*3ec0*/  FSEL R102, R19, -INF , P6 ;  /* 0xff80000013667808 */ /* 0x000fe40003000000 */
[----:B------:R-:W-:Y:S02]  /*3ed0*/  ISETP.GT.AND P6, PT, R2, 0x38, PT ;  /* 0x000000380200780c */ /* 0x000fe40003fc4270 */
[----:B------:R-:W-:Y:S02]  /*3ee0*/  FSEL R98, R18, -INF , P0 ;  /* 0xff80000012627808 */ /* 0x000fe40000000000 */
[----:B------:R-:W-:-:S02]  /*3ef0*/  FMNMX.FTZ R6, R17, R6, !PT ;  /* 0x0000000611067209 */ /* 0x000fc40007810000 */
[----:B------:R-:W-:Y:S02]  /*3f00*/  ISETP.GT.AND P0, PT, R2, 0x39, PT ;  /* 0x000000390200780c */ /* 0x000fe40003f04270 */
[----:B------:R-:W-:Y:S02]  /*3f10*/  FSEL R97, R12, -INF , P6 ;  /* 0xff8000000c617808 */ /* 0x000fe40003000000 */
[----:B------:R-:W-:Y:S02]  /*3f20*/  FMNMX.FTZ R2, R108, R6, !PT ;  /* 0x000000066c027209 */ /* 0x000fe40007810000 */
[----:B------:R-:W-:Y:S02]  /*3f30*/  ISETP.GT.AND P6, PT, R0, RZ, PT ;  /* 0x000000ff0000720c */ /* 0x000fe40003fc4270 */
[----:B------:R-:W-:Y:S02]  /*3f40*/  FSEL R96, R8, -INF , P0 ;  /* 0xff80000008607808 */ /* 0x000fe40000000000 */
[----:B------:R-:W-:-:S02]  /*3f50*/  ISETP.GT.AND P0, PT, R0, 0x1, PT ;  /* 0x000000010000780c */ /* 0x000fc40003f04270 */
[----:B------:R-:W-:Y:S02]  /*3f60*/  FMNMX.FTZ R2, R107, R2, !PT ;  /* 0x000000026b027209 */ /* 0x000fe40007810000 */
[----:B------:R-:W-:Y:S02]  /*3f70*/  FSEL R12, R73, -INF , P6 ;  /* 0xff800000490c7808 */ /* 0x000fe40003000000 */
[C---:B------:R-:W-:Y:S01]  /*3f80*/  ISETP.GT.AND P6, PT, R0.reuse, 0x8, PT ;  /* 0x000000080000780c */ /* 0x040fe20003fc4270 */
[----:B------:R-:W-:Y:S01]  /*3f90*/  LDSM.16.MT88.4 R72, [R251+0x2800] ;  /* 0x00280000fb48783b */ /* 0x000fe20000004200 */
[----:B------:R-:W-:Y:S02]  /*3fa0*/  FSEL R11, R65, -INF , P0 ;  /* 0xff800000410b7808 */ /* 0x000fe40000000000 */
[----:B------:R-:W-:Y:S01]  /*3fb0*/  FMNMX.FTZ R2, R105, R2, !PT ;  /* 0x0000000269027209 */ /* 0x000fe20007810000 */
[----:B------:R-:W-:Y:S01]  /*3fc0*/  LDSM.16.MT88.4 R64, [R252+0x2000] ;  /* 0x00200000fc40783b */ /* 0x000fe20000004200 */
[----:B------:R-:W-:-:S02]  /*3fd0*/  ISETP.GT.AND P0, PT, R0, 0x9, PT ;  /* 0x000000090000780c */ /* 0x000fc40003f04270 */
[----:B------:R-:W-:Y:S02]  /*3fe0*/  FSEL R10, R57, -INF , P6 ;  /* 0xff800000390a7808 */ /* 0x000fe40003000000 */
[----:B------:R-:W-:Y:S01]  /*3ff0*/  FMNMX.FTZ R6, R12, R11, !PT ;  /* 0x0000000b0c067209 */ /* 0x000fe20007810000 */
[----:B------:R-:W-:Y:S01]  /*4000*/  LDSM.16.MT88.4 R56, [R251+0x800] ;  /* 0x00080000fb38783b */ /* 0x000fe20000004200 */
[----:B------:R-:W-:Y:S02]  /*4010*/  FMNMX.FTZ R2, R104, R2, !PT ;  /* 0x0000000268027209 */ /* 0x000fe40007810000 */
[----:B------:R-:W-:Y:S02]  /*4020*/  ISETP.GT.AND P6, PT, R0, 0x10, PT ;  /* 0x000000100000780c */ /* 0x000fe40003fc4270 */
[----:B------:R-:W-:Y:S02]  /*4030*/  FSEL R9, R55, -INF , P0 ;  /* 0xff80000037097808 */ /* 0x000fe40000000000 */
[----:B------:R-:W-:-:S02]  /*4040*/  FMNMX.FTZ R6, R10, R6, !PT ;  /* 0x000000060a067209 */ /* 0x000fc40007810000 */
[----:B------:R-:W-:Y:S02]  /*4050*/  FMNMX.FTZ R2, R102, R2, !PT ;  /* 0x0000000266027209 */ /* 0x000fe40007810000 */
[----:B------:R-:W-:Y:S02]  /*4060*/  ISETP.GT.AND P0, PT, R0, 0x11, PT ;  /* 0x000000110000780c */ /* 0x000fe40003f04270 */
[----:B------:R-:W-:Y:S02]  /*4070*/  FSEL R8, R48, -INF , P6 ;  /* 0xff80000030087808 */ /* 0x000fe40003000000 */
[----:B------:R-:W-:Y:S02]  /*4080*/  FMNMX.FTZ R6, R9, R6, !PT ;  /* 0x0000000609067209 */ /* 0x000fe40007810000 */
[----:B------:R-:W-:Y:S02]  /*4090*/  FMNMX.FTZ R2, R98, R2, !PT ;  /* 0x0000000262027209 */ /* 0x000fe40007810000 */
[----:B------:R-:W-:-:S02]  /*40a0*/  ISETP.GT.AND P6, PT, R0, 0x18, PT ;  /* 0x000000180000780c */ /* 0x000fc40003fc4270 */
[----:B------:R-:W-:Y:S02]  /*40b0*/  FSEL R7, R43, -INF , P0 ;  /* 0xff8000002b077808 */ /* 0x000fe40000000000 */
[----:B------:R-:W-:Y:S02]  /*40c0*/  FMNMX.FTZ R18, R8, R6, !PT ;  /* 0x0000000608127209 */ /* 0x000fe40007810000 */
[----:B------:R-:W-:Y:S02]  /*40d0*/  FMNMX.FTZ R2, R97, R2, !PT ;  /* 0x0000000261027209 */ /* 0x000fe40007810000 */
[----:B------:R-:W-:Y:S02]  /*40e0*/  ISETP.GT.AND P0, PT, R0, 0x19, PT ;  /* 0x000000190000780c */ /* 0x000fe40003f04270 */
[----:B------:R-:W-:Y:S02]  /*40f0*/  FSEL R6, R42, -INF , P6 ;  /* 0xff8000002a067808 */ /* 0x000fe40003000000 */
[----:B------:R-:W-:Y:S01]  /*4100*/  FMNMX.FTZ R19, R7, R18, !PT ;  /* 0x0000001207137209 */ /* 0x000fe20007810000 */
[----:B------:R-:W-:Y:S01]  /*4110*/  LDSM.16.MT88.4 R40, [R252+0x800] ;  /* 0x00080000fc28783b */ /* 0x000fe20000004200 */
[----:B------:R-:W-:-:S02]  /*4120*/  FMNMX.FTZ R133, R96, R2, !PT ;  /* 0x0000000260857209 */ /* 0x000fc40007810000 */
[----:B------:R-:W-:Y:S02]  /*4130*/  ISETP.GT.AND P6, PT, R0, 0x20, PT ;  /* 0x000000200000780c */ /* 0x000fe40003fc4270 */
[----:B------:R-:W-:Y:S02]  /*4140*/  FSEL R18, R36, -INF , P0 ;  /* 0xff80000024127808 */ /* 0x000fe40000000000 */
[----:B------:R-:W-:Y:S01]  /*4150*/  FMNMX.FTZ R2, R6, R19, !PT ;  /* 0x0000001306027209 */ /* 0x000fe20007810000 */
[----:B------:R-:W-:Y:S01]  /*4160*/  LDSM.16.MT88.4 R36, [R248+0x800] ;  /* 0x00080000f824783b */ /* 0x000fe20000004200 */
        /* <DEDUP_REMOVED lines=8> */
[----:B------:R-:W-:Y:S01]  /*41f0*/  FMNMX.FTZ R2, R106, R2, !PT ;  /* 0x000000026a027209 */ /* 0x000fe20007810000 */
[----:B------:R-:W1:Y:S01]  /*4200*/  SHFL.BFLY PT, R19, R133, 0x2, 0x1f ;  /* 0x0c401f0085137f89 */ /* 0x000e6200000e0000 */
[----:B------:R-:W-:-:S02]  /*4210*/  ISETP.GT.AND P6, PT, R0, 0x30, PT ;  /* 0x000000300000780c */ /* 0x000fc40003fc4270 */
[----:B------:R-:W-:Y:S01]  /*4220*/  FSEL R111, R27, -INF , P0 ;  /* 0xff8000001b6f7808 */ /* 0x000fe20000000000 */
[----:B------:R-:W-:Y:S01]  /*4230*/  LDSM.16.MT88.4 R28, [R252] ;  /* 0x00000000fc1c783b */ /* 0x000fe20000004200 */
[----:B------:R-:W-:Y:S02]  /*4240*/  FMNMX.FTZ R2, R103, R2, !PT ;  /* 0x0000000267027209 */ /* 0x000fe40007810000 */
[----:B------:R-:W-:Y:S02]  /*4250*/  ISETP.GT.AND P0, PT, R0, 0x31, PT ;  /* 0x000000310000780c */ /* 0x000fe40003f04270 */
[----:B------:R-:W-:Y:S02]  /*4260*/  FSEL R110, R26, -INF , P6 ;  /* 0xff8000001a6e7808 */ /* 0x000fe40003000000 */
[----:B------:R-:W-:Y:S02]  /*4270*/  FMNMX.FTZ R2, R111, R2, !PT ;  /* 0x000000026f027209 */ /* 0x000fe40007810000 */
[----:B------:R-:W-:-:S02]  /*4280*/  ISETP.GT.AND P6, PT, R0, 0x38, PT ;  /* 0x000000380000780c */ /* 0x000fc40003fc4270 */
[----:B------:R-:W-:Y:S02]  /*4290*/  FSEL R109, R23, -INF , P0 ;  /* 0xff800000176d7808 */ /* 0x000fe40000000000 */
[----:B------:R-:W-:Y:S02]  /*42a0*/  FMNMX.FTZ R2, R110, R2, !PT ;  /* 0x000000026e027209 */ /* 0x000fe40007810000 */
[----:B------:R-:W-:Y:S02]  /*42b0*/  ISETP.GT.AND P0, PT, R0, 0x39, PT ;  /* 0x000000390000780c */ /* 0x000fe40003f04270 */
[----:B------:R-:W-:Y:S02]  /*42c0*/  FSEL R100, R21, -INF , P6 ;  /* 0xff80000015647808 */ /* 0x000fe40003000000 */
[----:B------:R-:W-:Y:S02]  /*42d0*/  FMNMX.FTZ R132, R109, R2, !PT ;  /* 0x000000026d847209 */ /* 0x000fe40007810000 */
[----:B------:R-:W-:-:S02]  /*42e0*/  FSEL R99, R22, -INF , P0 ;  /* 0xff80000016637808 */ /* 0x000fc40000000000 */
[----:B------:R-:W-:Y:S01]  /*42f0*/  FMNMX.FTZ R132, R100, R132, !PT ;  /* 0x0000008464847209 */ /* 0x000fe20007810000 */
[----:B------:R-:W-:Y:S03]  /*4300*/  LDSM.16.MT88.4 R20, [R248] ;  /* 0x00000000f814783b */ /* 0x000fe60000004200 */
[----:B------:R-:W-:Y:S02]  /*4310*/  FMNMX.FTZ R132, R99, R132, !PT ;  /* 0x0000008463847209 */ /* 0x000fe40007810000 */
[----:B-1----:R-:W-:-:S03]  /*4320*/  FMNMX.FTZ R133, R133, R19, !PT ;  /* 0x0000001385857209 */ /* 0x002fc60007810000 */
[----:B------:R-:W1:Y:S04]  /*4330*/  SHFL.BFLY PT, R19, R132, 0x2, 0x1f ;  /* 0x0c401f0084137f89 */ /* 0x000e6800000e0000 */
[----:B------:R-:W2:Y:S01]  /*4340*/  SHFL.BFLY PT, R0, R133, 0x1, 0x1f ;  /* 0x0c201f0085007f89 */ /* 0x000ea200000e0000 */
[----:B-1----:R-:W-:Y:S02]  /*4350*/  FMNMX.FTZ R132, R132, R19, !PT ;  /* 0x0000001384847209 */ /* 0x002fe40007810000 */
[----:B--2---:R-:W-:-:S03]  /*4360*/  FMNMX.FTZ R133, R133, R0, !PT ;  /* 0x0000000085857209 */ /* 0x004fc60007810000 */
[----:B------:R-:W1:Y:S01]  /*4370*/  SHFL.BFLY PT, R0, R132, 0x1, 0x1f ;  /* 0x0c201f0084007f89 */ /* 0x000e6200000e0000 */
[C---:B------:R-:W-:Y:S01]  /*4380*/  FSETP.NEU.FTZ.AND P0, PT, R133.reuse, -INF , PT ;  /* 0xff8000008500780b */ /* 0x040fe20003f1d000 */
[----:B------:R-:W-:Y:S02]  /*4390*/  FMUL.FTZ R2, R133, c[0x0][0x2d0] ;  /* 0x0000b40085027a20 */ /* 0x000fe40000410000 */
[----:B----4-:R2:W3:Y:S03]  /*43a0*/  LDSM.16.MT88.4 R24, [R49] ;  /* 0x000000003118783b */ /* 0x0104e60000004200 */
[----:B------:R-:W-:Y:S01]  /*43b0*/  FSEL R2, R2, RZ, P0 ;  /* 0x000000ff02027208 */ /* 0x000fe20000000000 */
[----:B-----5:R-:W-:Y:S04]  /*43c0*/  LDSM.16.MT88.4 R60, [R127+0x800] ;  /* 0x000800007f3c783b */ /* 0x020fe80000004200 */
[----:B------:R-:W-:Y:S01]  /*43d0*/  FFMA.FTZ R3, R3, c[0x0][0x2d0], -R2 ;  /* 0x0000b40003037a23 */ /* 0x000fe20000010802 */
[----:B------:R-:W-:Y:S01]  /*43e0*/  LDSM.16.MT88.4 R52, [R127+0x2000] ;  /* 0x002000007f34783b */ /* 0x000fe20000004200 */
[----:B-1----:R-:W-:-:S04]  /*43f0*/  FMNMX.FTZ R132, R132, R0, !PT ;  /* 0x0000000084847209 */ /* 0x002fc80007810000 */
[C---:B------:R-:W-:Y:S01]  /*4400*/  FSETP.NEU.FTZ.AND P0, PT, R132.reuse, -INF , PT ;  /* 0xff8000008400780b */ /* 0x040fe20003f1d000 */
[----:B------:R-:W-:Y:S01]  /*4410*/  FMUL.FTZ R0, R132, c[0x0][0x2d0] ;  /* 0x0000b40084007a20 */ /* 0x000fe20000410000 */
[----:B------:R1:W-:Y:S04]  /*4420*/  MUFU.EX2 R90, R3 ;  /* 0x00000003005a7308 */ /* 0x0003e80000000800 */
[----:B------:R-:W-:Y:S01]  /*4430*/  FSEL R0, R0, RZ, P0 ;  /* 0x000000ff00007208 */ /* 0x000fe20000000000 */
[--C-:B------:R-:W-:Y:S02]  /*4440*/  FFMA.FTZ R16, R16, c[0x0][0x2d0], -R2.reuse ;  /* 0x0000b40010107a23 */ /* 0x100fe40000010802 */
[--C-:B------:R-:W-:Y:S02]  /*4450*/  FFMA.FTZ R15, R15, c[0x0][0x2d0], -R2.reuse ;  /* 0x0000b4000f0f7a23 */ /* 0x100fe40000010802 */
[----:B------:R-:W-:-:S02]  /*4460*/  FFMA.FTZ R5, R5, c[0x0][0x2d0], -R2 ;  /* 0x0000b40005057a23 */ /* 0x000fc40000010802 */
[----:B------:R-:W-:Y:S02]  /*4470*/  FFMA.FTZ R4, R4, c[0x0][0x2d0], -R2 ;  /* 0x0000b40004047a23 */ /* 0x000fe40000010802 */
[--C-:B-1----:R-:W-:Y:S02]  /*4480*/  FFMA.FTZ R3, R10, c[0x0][0x2d0], -R0.reuse ;  /* 0x0000b4000a037a23 */ /* 0x102fe40000010800 */
[--C-:B------:R-:W-:Y:S02]  /*4490*/  FFMA.FTZ R12, R12, c[0x0][0x2d0], -R0.reuse ;  /* 0x0000b4000c0c7a23 */ /* 0x100fe40000010800 */
[----:B------:R1:W-:Y:S01]  /*44a0*/  MUFU.EX2 R82, R3 ;  /* 0x0000000300527308 */ /* 0x0003e20000000800 */
[----:B------:R-:W-:-:S07]  /*44b0*/  FFMA.FTZ R11, R11, c[0x0][0x2d0], -R0 ;  /* 0x0000b4000b0b7a23 */ /* 0x000fce0000010800 */
[----:B------:R-:W-:Y:S01]  /*44c0*/  MUFU.EX2 R85, R16 ;  /* 0x0000001000557308 */ /* 0x000fe20000000800 */
[----:B-1----:R-:W-:-:S07]  /*44d0*/  FFMA.FTZ R3, R9, c[0x0][0x2d0], -R0 ;  /* 0x0000b40009037a23 */ /* 0x002fce0000010800 */
[----:B------:R-:W1:Y:S08]  /*44e0*/  MUFU.EX2 R83, R15 ;  /* 0x0000000f00537308 */ /* 0x000e700000000800 */
[----:B------:R-:W-:Y:S08]  /*44f0*/  MUFU.EX2 R87, R5 ;  /* 0x0000000500577308 */ /* 0x000ff00000000800 */
[----:B------:R-:W-:Y:S08]  /*4500*/  MUFU.EX2 R89, R4 ;  /* 0x0000000400597308 */ /* 0x000ff00000000800 */
[----:B------:R1:W-:Y:S08]  /*4510*/  MUFU.EX2 R81, R12 ;  /* 0x0000000c00517308 */ /* 0x0003f00000000800 */
[----:B------:R-:W-:Y:S08]  /*4520*/  MUFU.EX2 R80, R11 ;  /* 0x0000000b00507308 */ /* 0x000ff00000000800 */
[----:B------:R4:W5:Y:S01]  /*4530*/  MUFU.EX2 R84, R3 ;  /* 0x0000000300547308 */ /* 0x0009620000000800 */
[----:B------:R-:W-:-:S02]  /*4540*/  FFMA.FTZ R14, R14, c[0x0][0x2d0], -R2 ;  /* 0x0000b4000e0e7a23 */ /* 0x000fc40000010802 */
[----:B------:R-:W-:Y:S01]  /*4550*/  FFMA.FTZ R13, R13, c[0x0][0x2d0], -R2 ;  /* 0x0000b4000d0d7a23 */ /* 0x000fe20000010802 */
[----:B-1----:R-:W-:Y:S01]  /*4560*/  F2FP.BF16.PACK_AB R12, R83, R85 ;  /* 0x00000055530c723e */ /* 0x002fe200000010ff */
[----:B----4-:R-:W-:-:S04]  /*4570*/  FFMA.FTZ R3, R8, c[0x0][0x2d0], -R0 ;  /* 0x0000b40008037a23 */ /* 0x010fc80000010800 */
[----:B------:R1:W-:Y:S01]  /*4580*/  MUFU.EX2 R86, R3 ;  /* 0x0000000300567308 */ /* 0x0003e20000000800 */
[----:B-----5:R-:W-:Y:S01]  /*4590*/  F2FP.BF16.PACK_AB R15, R84, R82 ;  /* 0x00000052540f723e */ /* 0x020fe200000010ff */
[----:B------:R-:W-:-:S06]  /*45a0*/  FFMA.FTZ R17, R17, c[0x0][0x2d0], -R2 ;  /* 0x0000b40011117a23 */ /* 0x000fcc0000010802 */
[----:B------:R4:W5:Y:S01]  /*45b0*/  MUFU.EX2 R93, R14 ;  /* 0x0000000e005d7308 */ /* 0x0009620000000800 */
[----:B-1----:R-:W-:-:S07]  /*45c0*/  FFMA.FTZ R3, R7, c[0x0][0x2d0], -R0 ;  /* 0x0000b40007037a23 */ /* 0x002fce0000010800 */
[----:B------:R1:W-:Y:S08]  /*45d0*/  MUFU.EX2 R94, R13 ;  /* 0x0000000d005e7308 */ /* 0x0003f00000000800 */
[----:B------:R2:W2:Y:S01]  /*45e0*/  MUFU.EX2 R88, R3 ;  /* 0x0000000300587308 */ /* 0x0004a20000000800 */
[----:B----4-:R-:W-:Y:S02]  /*45f0*/  F2FP.BF16.PACK_AB R14, R89, R87 ;  /* 0x00000057590e723e */ /* 0x010fe400000010ff */
[----:B-1----:R-:W-:Y:S01]  /*4600*/  F2FP.BF16.PACK_AB R13, R80, R81 ;  /* 0x00000051500d723e */ /* 0x002fe200000010ff */
[----:B--2---:R-:W-:-:S04]  /*4610*/  FFMA.FTZ R3, R6, c[0x0][0x2d0], -R0 ;  /* 0x0000b40006037a23 */ /* 0x004fc80000010800 */
[----:B------:R1:W-:Y:S02]  /*4620*/  MUFU.EX2 R92, R3 ;  /* 0x00000003005c7308 */ /* 0x0003e40000000800 */
[C---:B------:R-:W-:Y:S06]  /*4630*/  HMMA.16816.F32.BF16 R4, R12.reuse, R20, RZ ;  /* 0x000000140c04723c */ /* 0x040fec00000418ff */
[----:B------:R-:W2:Y:S02]  /*4640*/  MUFU.EX2 R95, R17 ;  /* 0x00000011005f7308 */ /* 0x000ea40000000800 */
[----:B------:R-:W-:Y:S01]  /*4650*/  HMMA.16816.F32.BF16 R20, R12, R22, RZ ;  /* 0x000000160c14723c */ /* 0x000fe200000418ff */
[----:B-1----:R-:W-:-:S05]  /*4660*/  FFMA.FTZ R3, R18, c[0x0][0x2d0], -R0 ;  /* 0x0000b40012037a23 */ /* 0x002fca0000010800 */
[----:B------:R-:W1:Y:S01]  /*4670*/  MUFU.EX2 R91, R3 ;  /* 0x00000003005b7308 */ /* 0x000e620000000800 */
[----:B-----5:R-:W-:Y:S02]  /*4680*/  F2FP.BF16.PACK_AB R8, R93, R90 ;  /* 0x0000005a5d08723e */ /* 0x020fe400000010ff */
[----:B------:R-:W-:Y:S02]  /*4690*/  F2FP.BF16.PACK_AB R9, R88, R86 ;  /* 0x000000565809723e */ /* 0x000fe400000010ff */
[----:B--2---:R-:W-:Y:S02]  /*46a0*/  F2FP.BF16.PACK_AB R10, R95, R94 ;  /* 0x0000005e5f0a723e */ /* 0x004fe400000010ff */
[----:B-1----:R-:W-:-:S07]  /*46b0*/  F2FP.BF16.PACK_AB R11, R91, R92 ;  /* 0x0000005c5b0b723e */ /* 0x002fce00000010ff */
[C---:B------:R-:W-:Y:S08]  /*46c0*/  HMMA.16816.F32.BF16 R136, R8.reuse, R36, R4 ;  /* 0x000000240888723c */ /* 0x040ff00000041804 */
[----:B------:R-:W-:Y:S01]  /*46d0*/  HMMA.16816.F32.BF16 R4, R8, R38, R20 ;  /* 0x000000260804723c */ /* 0x000fe20000041814 */
[----:B------:R-:W1:Y:S07]  /*46e0*/  LDSM.16.MT88.4 R20, [R248+0x2000] ;  /* 0x00200000f814783b */ /* 0x000e6e0000004200 */
[C---:B------:R-:W-:Y:S11]  /*46f0*/  HMMA.16816.F32.BF16 R32, R12.reuse, R28, RZ ;  /* 0x0000001c0c20723c */ /* 0x040ff600000418ff */
[----:B------:R-:W-:Y:S05]  /*4700*/  @!UPT UIADD3 URZ, URZ, URZ, URZ ;  /* 0x0000003f3f3ff290 */ /* 0x000fea000fffe03f */
[----:B------:R-:W-:Y:S02]  /*4710*/  IMAD.MOV.U32 R119, RZ, RZ, R7 ;  /* 0x000000ffff777224 */ /* 0x000fe400078e0007 */
[----:B------:R-:W-:Y:S02]  /*4720*/  IMAD.MOV.U32 R118, RZ, RZ, R6 ;  /* 0x000000ffff767224 */ /* 0x000fe400078e0006 */
[----:B------:R-:W-:Y:S02]  /*4730*/  IMAD.MOV.U32 R117, RZ, RZ, R5 ;  /* 0x000000ffff757224 */ /* 0x000fe400078e0005 */
[----:B------:R-:W-:Y:S02]  /*4740*/  IMAD.MOV.U32 R129, RZ, RZ, R4 ;  /* 0x000000ffff817224 */ /* 0x000fe400078e0004 */
[C---:B------:R-:W-:Y:S08]  /*4750*/  HMMA.16816.F32.BF16 R4, R12.reuse, R44, RZ ;  /* 0x0000002c0c04723c */ /* 0x040ff000000418ff */
[----:B------:R-:W-:Y:S11]  /*4760*/  HMMA.16816.F32.BF16 R16, R12, R30, RZ ;  /* 0x0000001e0c10723c */ /* 0x000ff600000418ff */
[----:B------:R-:W-:Y:S05]  /*4770*/  @!UPT UIADD3 URZ, URZ, URZ, URZ ;  /* 0x0000003f3f3ff290 */ /* 0x000fea000fffe03f */
[C---:B------:R-:W-:Y:S08]  /*4780*/  HMMA.16816.F32.BF16 R28, R8.reuse, R56, R4 ;  /* 0x00000038081c723c */ /* 0x040ff00000041804 */
[C---:B------:R-:W-:Y:S08]  /*4790*/  HMMA.16816.F32.BF16 R144, R8.reuse, R40, R32 ;  /* 0x000000280890723c */ /* 0x040ff00000041820 */
[----:B------:R-:W-:Y:S01]  /*47a0*/  HMMA.16816.F32.BF16 R152, R8, R42, R16 ;  /* 0x0000002a0898723c */ /* 0x000fe20000041810 */
[----:B------:R-:W2:Y:S07]  /*47b0*/  LDSM.16.MT88.4 R40, [R252+0x2800] ;  /* 0x00280000fc28783b */ /* 0x000eae0000004200 */
[----:B------:R-:W-:Y:S01]  /*47c0*/  HMMA.16816.F32.BF16 R48, R12, R46, RZ ;  /* 0x0000002e0c30723c */ /* 0x000fe200000418ff */
[----:B------:R-:W4:Y:S01]  /*47d0*/  LDSM.16.MT88.4 R44, [R248+0x2800] ;  /* 0x00280000f82c783b */ /* 0x000f220000004200 */
[----:B------:R-:W-:Y:S01]  /*47e0*/  IMAD.MOV.U32 R115, RZ, RZ, R29 ;  /* 0x000000ffff737224 */ /* 0x000fe200078e001d */
[----:B------:R-:W-:Y:S01]  /*47f0*/  MOV R113, R31 ;  /* 0x0000001f00717202 */ /* 0x000fe20000000f00 */
[----:B------:R-:W-:-:S02]  /*4800*/  IMAD.MOV.U32 R114, RZ, RZ, R30 ;  /* 0x000000ffff727224 */ /* 0x000fc400078e001e */
[----:B------:R-:W-:Y:S02]  /*4810*/  IMAD.MOV.U32 R3, RZ, RZ, R28 ;  /* 0x000000ffff037224 */ /* 0x000fe400078e001c */
[C---:B---3--:R-:W-:Y:S08]  /*4820*/  HMMA.16816.F32.BF16 R36, R12.reuse, R24, RZ ;  /* 0x000000180c24723c */ /* 0x048ff000000418ff */
[C---:B------:R-:W-:Y:S08]  /*4830*/  HMMA.16816.F32.BF16 R32, R12.reuse, R26, RZ ;  /* 0x0000001a0c20723c */ /* 0x040ff000000418ff */
[C---:B-1----:R-:W-:Y:S08]  /*4840*/  HMMA.16816.F32.BF16 R28, R12.reuse, R20, RZ ;  /* 0x000000140c1c723c */ /* 0x042ff000000418ff */
[C---:B------:R-:W-:Y:S08]  /*4850*/  HMMA.16816.F32.BF16 R24, R12.reuse, R22, RZ ;  /* 0x000000160c18723c */ /* 0x040ff000000418ff */
[C---:B------:R-:W-:Y:S08]  /*4860*/  HMMA.16816.F32.BF16 R20, R12.reuse, R64, RZ ;  /* 0x000000400c14723c */ /* 0x040ff000000418ff */
[C---:B------:R-:W-:Y:S08]  /*4870*/  HMMA.16816.F32.BF16 R4, R12.reuse, R68, RZ ;  /* 0x000000440c04723c */ /* 0x040ff000000418ff */
[----:B------:R-:W-:Y:S08]  /*4880*/  HMMA.16816.F32.BF16 R16, R12, R66, RZ ;  /* 0x000000420c10723c */ /* 0x000ff000000418ff */
[C---:B--2---:R-:W-:Y:S08]  /*4890*/  HMMA.16816.F32.BF16 R20, R8.reuse, R40, R20 ;  /* 0x000000280814723c */ /* 0x044ff00000041814 */
[C---:B------:R-:W-:Y:S01]  /*48a0*/  HMMA.16816.F32.BF16 R160, R8.reuse, R58, R48 ;  /* 0x0000003a08a0723c */ /* 0x040fe20000041830 */
[----:B------:R-:W1:Y:S04]  /*48b0*/  LDSM.16.MT88.4 R48, [R127+0x2800] ;  /* 0x002800007f30783b */ /* 0x000e680000004200 */
[----:B------:R-:W-:Y:S03]  /*48c0*/  LDSM.16.MT88.4 R56, [R248+0x4800] ;  /* 0x00480000f838783b */ /* 0x000fe60000004200 */
[C---:B------:R-:W-:Y:S01]  /*48d0*/  HMMA.16816.F32.BF16 R140, R8.reuse, R60, R36 ;  /* 0x0000003c088c723c */ /* 0x040fe20000041824 */
[----:B------:R-:W2:Y:S07]  /*48e0*/  LDSM.16.MT88.4 R36, [R252+0x4000] ;  /* 0x00400000fc24783b */ /* 0x000eae0000004200 */
[C---:B----4-:R-:W-:Y:S08]  /*48f0*/  HMMA.16816.F32.BF16 R28, R8.reuse, R44, R28 ;  /* 0x0000002c081c723c */ /* 0x050ff0000004181c */
[----:B------:R-:W-:Y:S01]  /*4900*/  HMMA.16816.F32.BF16 R4, R8, R72, R4 ;  /* 0x000000480804723c */ /* 0x000fe20000041804 */
[----:B------:R-:W-:Y:S01]  /*4910*/  MOV R67, R21 ;  /* 0x0000001500437202 */ /* 0x000fe20000000f00 */
[----:B------:R-:W-:-:S02]  /*4920*/  IMAD.MOV.U32 R66, RZ, RZ, R22 ;  /* 0x000000ffff427224 */ /* 0x000fc400078e0016 */
[----:B------:R-:W-:Y:S02]  /*4930*/  IMAD.MOV.U32 R65, RZ, RZ, R23 ;  /* 0x000000ffff417224 */ /* 0x000fe400078e0017 */
[----:B------:R-:W-:Y:S02]  /*4940*/  IMAD.MOV.U32 R64, RZ, RZ, R20 ;  /* 0x000000ffff407224 */ /* 0x000fe400078e0014 */
[C---:B------:R-:W-:Y:S01]  /*4950*/  HMMA.16816.F32.BF16 R188, R8.reuse, R62, R32 ;  /* 0x0000003e08bc723c */ /* 0x040fe20000041820 */
[----:B------:R-:W-:Y:S07]  /*4960*/  LDSM.16.MT88.4 R32, [R251+0x4800] ;  /* 0x00480000fb20783b */ /* 0x000fee0000004200 */
[C---:B------:R-:W-:Y:S08]  /*4970*/  HMMA.16816.F32.BF16 R44, R8.reuse, R46, R24 ;  /* 0x0000002e082c723c */ /* 0x040ff00000041818 */
[----:B------:R-:W-:Y:S01]  /*4980*/  HMMA.16816.F32.BF16 R60, R8, R42, R16 ;  /* 0x0000002a083c723c */ /* 0x000fe20000041810 */
[----:B------:R-:W3:Y:S07]  /*4990*/  LDSM.16.MT88.4 R40, [R251+0x4000] ;  /* 0x00400000fb28783b */ /* 0x000eee0000004200 */
[C---:B------:R-:W-:Y:S08]  /*49a0*/  HMMA.16816.F32.BF16 R24, R12.reuse, R70, RZ ;  /* 0x000000460c18723c */ /* 0x040ff000000418ff */
[C---:B------:R-:W-:Y:S08]  /*49b0*/  HMMA.16816.F32.BF16 R20, R12.reuse, R52, RZ ;  /* 0x000000340c14723c */ /* 0x040ff000000418ff */
[----:B------:R-:W-:Y:S01]  /*49c0*/  HMMA.16816.F32.BF16 R16, R12, R54, RZ ;  /* 0x000000360c10723c */ /* 0x000fe200000418ff */
[----:B------:R-:W-:-:S02]  /*49d0*/  IMAD.MOV.U32 R124, RZ, RZ, R29 ;  /* 0x000000ffff7c7224 */ /* 0x000fc400078e001d */
[----:B------:R-:W-:Y:S02]  /*49e0*/  IMAD.MOV.U32 R123, RZ, RZ, R30 ;  /* 0x000000ffff7b7224 */ /* 0x000fe400078e001e */
[----:B------:R-:W-:Y:S02]  /*49f0*/  IMAD.MOV.U32 R122, RZ, RZ, R31 ;  /* 0x000000ffff7a7224 */ /* 0x000fe400078e001f */
[----:B------:R-:W-:Y:S02]  /*4a00*/  IMAD.MOV.U32 R121, RZ, RZ, R28 ;  /* 0x000000ffff797224 */ /* 0x000fe400078e001c */
[----:B------:R-:W4:Y:S01]  /*4a10*/  LDSM.16.MT88.4 R28, [R252+0x4800] ;  /* 0x00480000fc1c783b */ /* 0x000f220000004200 */
[----:B------:R-:W-:Y:S02]  /*4a20*/  IMAD.MOV.U32 R126, RZ, RZ, R5 ;  /* 0x000000ffff7e7224 */ /* 0x000fe400078e0005 */
[----:B------:R-:W-:Y:S02]  /*4a30*/  IMAD.MOV.U32 R125, RZ, RZ, R4 ;  /* 0x000000ffff7d7224 */ /* 0x000fe400078e0004 */
[----:B------:R-:W-:-:S02]  /*4a40*/  IMAD.MOV.U32 R131, RZ, RZ, R6 ;  /* 0x000000ffff837224 */ /* 0x000fc400078e0006 */
[----:B------:R-:W-:Y:S02]  /*4a50*/  IMAD.MOV.U32 R130, RZ, RZ, R7 ;  /* 0x000000ffff827224 */ /* 0x000fe400078e0007 */
[----:B------:R-:W-:Y:S07]  /*4a60*/  HMMA.16816.F32.BF16 R4, R12, R76, RZ ;  /* 0x0000004c0c04723c */ /* 0x000fee00000418ff */
[----:B------:R-:W-:Y:S01]  /*4a70*/  IMAD.MOV.U32 R76, RZ, RZ, R127 ;  /* 0x000000ffff4c7224 */ /* 0x000fe200078e007f */
[C---:B------:R-:W-:Y:S08]  /*4a80*/  HMMA.16816.F32.BF16 R68, R8.reuse, R74, R24 ;  /* 0x0000004a0844723c */ /* 0x040ff00000041818 */
[C---:B-1----:R-:W-:Y:S08]  /*4a90*/  HMMA.16816.F32.BF16 R72, R8.reuse, R48, R20 ;  /* 0x000000300848723c */ /* 0x042ff00000041814 */
[----:B------:R-:W-:Y:S08]  /*4aa0*/  HMMA.16816.F32.BF16 R164, R8, R50, R16 ;  /* 0x0000003208a4723c */ /* 0x000ff00000041810 */
[C---:B--2---:R-:W-:Y:S08]  /*4ab0*/  HMMA.16816.F32.BF16 R20, R12.reuse, R36, RZ ;  /* 0x000000240c14723c */ /* 0x044ff000000418ff */
[----:B------:R-:W-:Y:S01]  /*4ac0*/  HMMA.16816.F32.BF16 R16, R12, R38, RZ ;  /* 0x000000260c10723c */ /* 0x000fe200000418ff */
[----:B------:R-:W1:Y:S07]  /*4ad0*/  LDSM.16.MT88.4 R36, [R76+0x4000] ;  /* 0x004000004c24783b */ /* 0x000e6e0000004200 */
[----:B------:R-:W-:Y:S08]  /*4ae0*/  HMMA.16816.F32.BF16 R180, R8, R56, R4 ;  /* 0x0000003808b4723c */ /* 0x000ff00000041804 */
[----:B---3--:R-:W-:Y:S08]  /*4af0*/  HMMA.16816.F32.BF16 R4, R12, R40, RZ ;  /* 0x000000280c04723c */ /* 0x008ff000000418ff */
[----:B----4-:R-:W-:Y:S01]  /*4b00*/  HMMA.16816.F32.BF16 R156, R8, R28, R20 ;  /* 0x0000001c089c723c */ /* 0x010fe20000041814 */
[----:B------:R-:W2:Y:S07]  /*4b10*/  LDSM.16.MT88.4 R20, [R76+0x4800] ;  /* 0x004800004c14783b */ /* 0x000eae0000004200 */
[----:B------:R-:W-:Y:S08]  /*4b20*/  HMMA.16816.F32.BF16 R24, R12, R78, RZ ;  /* 0x0000004e0c18723c */ /* 0x000ff000000418ff */
[----:B------:R-:W-:Y:S08]  /*4b30*/  HMMA.16816.F32.BF16 R148, R8, R32, R4 ;  /* 0x000000200894723c */ /* 0x000ff00000041804 */
[----:B-1----:R-:W-:Y:S01]  /*4b40*/  HMMA.16816.F32.BF16 R4, R12, R36, RZ ;  /* 0x000000240c04723c */ /* 0x002fe200000418ff */
[----:B------:R-:W-:-:S02]  /*4b50*/  IMAD.MOV.U32 R120, RZ, RZ, R141 ;  /* 0x000000ffff787224 */ /* 0x000fc400078e008d */
[----:B------:R-:W-:Y:S02]  /*4b60*/  IMAD.MOV.U32 R116, RZ, RZ, R140 ;  /* 0x000000ffff747224 */ /* 0x000fe400078e008c */
[----:B------:R-:W-:Y:S02]  /*4b70*/  IMAD.MOV.U32 R112, RZ, RZ, R143 ;  /* 0x000000ffff707224 */ /* 0x000fe400078e008f */
[----:B------:R-:W-:Y:S02]  /*4b80*/  IMAD.MOV.U32 R168, RZ, RZ, R142 ;  /* 0x000000ffffa87224 */ /* 0x000fe400078e008e */
[----:B------:R-:W-:Y:S01]  /*4b90*/  HMMA.16816.F32.BF16 R140, R8, R58, R24 ;  /* 0x0000003a088c723c */ /* 0x000fe20000041818 */
[----:B------:R-:W-:Y:S01]  /*4ba0*/  IMAD.MOV.U32 R56, RZ, RZ, R121 ;  /* 0x000000ffff387224 */ /* 0x000fe200078e0079 */
[----:B------:R-:W1:Y:S01]  /*4bb0*/  LDSM.16.MT88.4 R24, [R248+0x6000] ;  /* 0x00600000f818783b */ /* 0x000e620000004200 */
[----:B------:R-:W-:-:S04]  /*4bc0*/  IMAD.MOV.U32 R50, RZ, RZ, R120 ;  /* 0x000000ffff327224 */ /* 0x000fc800078e0078 */
[----:B------:R-:W-:Y:S02]  /*4bd0*/  IMAD.MOV.U32 R58, RZ, RZ, R123 ;  /* 0x000000ffff3a7224 */ /* 0x000fe400078e007b */
[----:B------:R-:W-:-:S06]  /*4be0*/  IMAD.MOV.U32 R59, RZ, RZ, R122 ;  /* 0x000000ffff3b7224 */ /* 0x000fcc00078e007a */
[----:B--2---:R-:W-:Y:S08]  /*4bf0*/  HMMA.16816.F32.BF16 R120, R8, R20, R4 ;  /* 0x000000140878723c */ /* 0x004ff00000041804 */
[----:B------:R-:W-:Y:S01]  /*4c00*/  HMMA.16816.F32.BF16 R4, R12, R38, RZ ;  /* 0x000000260c04723c */ /* 0x000fe200000418ff */
[----:B------:R-:W-:Y:S01]  /*4c10*/  IMAD.MOV.U32 R54, RZ, RZ, R3 ;  /* 0x000000ffff367224 */ /* 0x000fe200078e0003 */
[----:B------:R-:W-:Y:S01]  /*4c20*/  MOV R48, R115 ;  /* 0x0000007300307202 */ /* 0x000fe20000000f00 */
[----:B------:R-:W-:-:S02]  /*4c30*/  FADD.FTZ R3, R85, R83 ;  /* 0x0000005355037221 */ /* 0x000fc40000010000 */
[----:B------:R-:W-:Y:S02]  /*4c40*/  IMAD.MOV.U32 R49, RZ, RZ, R114 ;  /* 0x000000ffff317224 */ /* 0x000fe400078e0072 */
[----:B------:R-:W-:Y:S02]  /*4c50*/  IMAD.MOV.U32 R77, RZ, RZ, R113 ;  /* 0x000000ffff4d7224 */ /* 0x000fe400078e0071 */
[----:B------:R-:W-:Y:S11]  /*4c60*/  IMAD.MOV.U32 R85, RZ, RZ, R112 ;  /* 0x000000ffff557224 */ /* 0x000ff600078e0070 */
[----:B------:R-:W-:Y:S04]  /*4c70*/  @!UPT UIADD3 URZ, URZ, URZ, URZ ;  /* 0x0000003f3f3ff290 */ /* 0x000fe8000fffe03f */
[----:B------:R-:W-:Y:S01]  /*4c80*/  HMMA.16816.F32.BF16 R112, R8, R22, R4 ;  /* 0x000000160870723c */ /* 0x000fe20000041804 */
[----:B------:R-:W2:Y:S07]  /*4c90*/  LDSM.16.MT88.4 R20, [R248+0x6800] ;  /* 0x00680000f814783b */ /* 0x000eae0000004200 */
[----:B-1----:R-:W-:Y:S01]  /*4ca0*/  HMMA.16816.F32.BF16 R4, R12, R24, RZ ;  /* 0x000000180c04723c */ /* 0x002fe200000418ff */
[----:B------:R-:W-:Y:S01]  /*4cb0*/  IMAD.MOV.U32 R79, RZ, RZ, R126 ;  /* 0x000000ffff4f7224 */ /* 0x000fe200078e007e */
[----:B------:R-:W-:Y:S01]  /*4cc0*/  MOV R78, R125 ;  /* 0x0000007d004e7202 */ /* 0x000fe20000000f00 */
[----:B------:R-:W-:-:S05]  /*4cd0*/  IMAD.MOV.U32 R57, RZ, RZ, R124 ;  /* 0x000000ffff397224 */ /* 0x000fca00078e007c */
[----:B------:R-:W-:Y:S08]  /*4ce0*/  HMMA.16816.F32.BF16 R124, R8, R30, R16 ;  /* 0x0000001e087c723c */ /* 0x000ff00000041810 */
[----:B------:R-:W-:Y:S01]  /*4cf0*/  HMMA.16816.F32.BF16 R16, R12, R42, RZ ;  /* 0x0000002a0c10723c */ /* 0x000fe200000418ff */
[----:B------:R-:W-:-:S07]  /*4d00*/  IMAD.MOV.U32 R52, RZ, RZ, R119 ;  /* 0x000000ffff347224 */ /* 0x000fce00078e0077 */
[----:B--2---:R-:W-:Y:S08]  /*4d10*/  HMMA.16816.F32.BF16 R184, R8, R20, R4 ;  /* 0x0000001408b8723c */ /* 0x004ff00000041804 */
[----:B------:R-:W-:Y:S01]  /*4d20*/  HMMA.16816.F32.BF16 R4, R12, R26, RZ ;  /* 0x0000001a0c04723c */ /* 0x000fe200000418ff */
[----:B------:R-:W-:Y:S02]  /*4d30*/  IMAD.MOV.U32 R53, RZ, RZ, R118 ;  /* 0x000000ffff357224 */ /* 0x000fe400078e0076 */
[----:B------:R-:W-:-:S02]  /*4d40*/  IMAD.MOV.U32 R55, RZ, RZ, R117 ;  /* 0x000000ffff377224 */ /* 0x000fc400078e0075 */
[----:B------:R-:W-:Y:S02]  /*4d50*/  IMAD.MOV.U32 R51, RZ, RZ, R116 ;  /* 0x000000ffff337224 */ /* 0x000fe400078e0074 */
[----:B------:R-:W-:Y:S01]  /*4d60*/  FADD.FTZ R3, R87, R3 ;  /* 0x0000000357037221 */ /* 0x000fe20000010000 */
[----:B------:R-:W-:Y:S07]  /*4d70*/  HMMA.16816.F32.BF16 R116, R8, R34, R16 ;  /* 0x000000220874723c */ /* 0x000fee0000041810 */
[----:B------:R-:W-:-:S02]  /*4d80*/  FADD.FTZ R17, R81, R80 ;  /* 0x0000005051117221 */ /* 0x000fc40000010000 */
[----:B------:R-:W-:Y:S02]  /*4d90*/  FADD.FTZ R16, R89, R3 ;  /* 0x0000000359107221 */ /* 0x000fe40000010000 */
[----:B------:R-:W-:Y:S02]  /*4da0*/  FADD.FTZ R17, R82, R17 ;  /* 0x0000001152117221 */ /* 0x000fe40000010000 */
[----:B------:R-:W-:Y:S02]  /*4db0*/  IMAD.MOV.U32 R87, RZ, RZ, R168 ;  /* 0x000000ffff577224 */ /* 0x000fe400078e00a8 */
[----:B------:R-:W-:Y:S01]  /*4dc0*/  FADD.FTZ R3, R84, R17 ;  /* 0x0000001154037221 */ /* 0x000fe20000010000 */
[----:B------:R-:W-:Y:S01]  /*4dd0*/  HMMA.16816.F32.BF16 R168, R8, R22, R4 ;  /* 0x0000001608a8723c */ /* 0x000fe20000041804 */
[----:B------:R-:W-:Y:S06]  /*4de0*/  LDSM.16.MT88.4 R20, [R252+0x6800] ;  /* 0x00680000fc14783b */ /* 0x000fec0000004200 */
[----:B------:R-:W-:-:S02]  /*4df0*/  FADD.FTZ R4, R90, R16 ;  /* 0x000000105a047221 */ /* 0x000fc40000010000 */
[----:B------:R-:W1:Y:S02]  /*4e00*/  LDSM.16.MT88.4 R16, [R252+0x6000] ;  /* 0x00600000fc10783b */ /* 0x000e640000004200 */
[----:B------:R-:W-:Y:S02]  /*4e10*/  FADD.FTZ R25, R93, R4 ;  /* 0x000000045d197221 */ /* 0x000fe40000010000 */
[----:B-1----:R-:W-:Y:S01]  /*4e20*/  HMMA.16816.F32.BF16 R4, R12, R16, RZ ;  /* 0x000000100c04723c */ /* 0x002fe200000418ff */
[----:B------:R-:W-:Y:S02]  /*4e30*/  FADD.FTZ R3, R86, R3 ;  /* 0x0000000356037221 */ /* 0x000fe40000010000 */
[--C-:B------:R-:W-:Y:S11]  /*4e40*/  FFMA.FTZ R24, R108, c[0x0][0x2d0], -R2.reuse ;  /* 0x0000b4006c187a23 */ /* 0x100ff60000010802 */
[----:B------:R-:W-:Y:S10]  /*4e50*/  @!UPT UIADD3 URZ, URZ, URZ, URZ ;  /* 0x0000003f3f3ff290 */ /* 0x000ff4000fffe03f */
[----:B------:R-:W-:Y:S08]  /*4e60*/  HMMA.16816.F32.BF16 R80, R8, R20, R4 ;  /* 0x000000140850723c */ /* 0x000ff00000041804 */
[----:B------:R-:W-:Y:S01]  /*4e70*/  HMMA.16816.F32.BF16 R4, R12, R18, RZ ;  /* 0x000000120c04723c */ /* 0x000fe200000418ff */
[----:B------:R-:W-:Y:S02]  /*4e80*/  FFMA.FTZ R26, R107, c[0x0][0x2d0], -R2 ;  /* 0x0000b4006b1a7a23 */ /* 0x000fe40000010802 */
[----:B------:R-:W-:-:S02]  /*4e90*/  FADD.FTZ R27, R88, R3 ;  /* 0x00000003581b7221 */ /* 0x000fc40000010000 */
[--C-:B------:R-:W-:Y:S02]  /*4ea0*/  FFMA.FTZ R28, R105, c[0x0][0x2d0], -R2.reuse ;  /* 0x0000b400691c7a23 */ /* 0x100fe40000010802 */
[--C-:B------:R-:W-:Y:S02]  /*4eb0*/  FFMA.FTZ R36, R102, c[0x0][0x2d0], -R2.reuse ;  /* 0x0000b40066247a23 */ /* 0x100fe40000010802 */
[----:B------:R-:W-:Y:S02]  /*4ec0*/  FFMA.FTZ R37, R98, c[0x0][0x2d0], -R2 ;  /* 0x0000b40062257a23 */ /* 0x000fe40000010802 */
[----:B------:R-:W-:Y:S02]  /*4ed0*/  IMAD.MOV.U32 R102, RZ, RZ, R54 ;  /* 0x000000ffff667224 */ /* 0x000fe400078e0036 */
[----:B------:R-:W-:Y:S02]  /*4ee0*/  IMAD.MOV.U32 R105, RZ, RZ, R55 ;  /* 0x000000ffff697224 */ /* 0x000fe400078e0037 */
[----:B------:R-:W-:Y:S01]  /*4ef0*/  IMAD.MOV.U32 R107, RZ, RZ, R52 ;  /* 0x000000ffff6b7224 */ /* 0x000fe200078e0034 */
[----:B------:R-:W-:Y:S01]  /*4f00*/  MOV R52, R64 ;  /* 0x0000004000347202 */ /* 0x000fe20000000f00 */
[----:B------:R-:W-:-:S02]  /*4f10*/  IMAD.MOV.U32 R98, RZ, RZ, R53 ;  /* 0x000000ffff627224 */ /* 0x000fc400078e0035 */
[----:B------:R-:W-:Y:S02]  /*4f20*/  IMAD.MOV.U32 R53, RZ, RZ, R67 ;  /* 0x000000ffff357224 */ /* 0x000fe400078e0043 */
[----:B------:R-:W-:Y:S02]  /*4f30*/  IMAD.MOV.U32 R54, RZ, RZ, R66 ;  /* 0x000000ffff367224 */ /* 0x000fe400078e0042 */
[----:B------:R-:W-:Y:S01]  /*4f40*/  IMAD.MOV.U32 R55, RZ, RZ, R65 ;  /* 0x000000ffff377224 */ /* 0x000fe200078e0041 */
[----:B------:R-:W1:Y:S01]  /*4f50*/  MUFU.EX2 R3, R24 ;  /* 0x0000001800037308 */ /* 0x000e620000000800 */
[--C-:B------:R-:W-:Y:S01]  /*4f60*/  FFMA.FTZ R29, R104, c[0x0][0x2d0], -R2.reuse ;  /* 0x0000b400681d7a23 */ /* 0x100fe20000010802 */
[----:B------:R-:W-:Y:S01]  /*4f70*/  HMMA.16816.F32.BF16 R64, R8, R22, R4 ;  /* 0x000000160840723c */ /* 0x000fe20000041804 */
[--C-:B------:R-:W-:Y:S01]  /*4f80*/  FFMA.FTZ R38, R97, c[0x0][0x2d0], -R2.reuse ;  /* 0x0000b40061267a23 */ /* 0x100fe20000010802 */
[----:B------:R-:W-:Y:S01]  /*4f90*/  LDSM.16.MT88.4 R20, [R251+0x6800] ;  /* 0x00680000fb14783b */ /* 0x000fe20000004200 */
[----:B------:R-:W-:-:S03]  /*4fa0*/  FFMA.FTZ R39, R96, c[0x0][0x2d0], -R2 ;  /* 0x0000b40060277a23 */ /* 0x000fc60000010802 */
[----:B------:R2:W-:Y:S01]  /*4fb0*/  MUFU.EX2 R2, R26 ;  /* 0x0000001a00027308 */ /* 0x0005e20000000800 */
[----:B------:R-:W-:Y:S02]  /*4fc0*/  FADD.FTZ R4, R94, R25 ;  /* 0x000000195e047221 */ /* 0x000fe40000010000 */
[----:B------:R-:W-:Y:S02]  /*4fd0*/  FADD.FTZ R5, R92, R27 ;  /* 0x0000001b5c057221 */ /* 0x000fe40000010000 */
[--C-:B------:R-:W-:Y:S01]  /*4fe0*/  FFMA.FTZ R6, R101, c[0x0][0x2d0], -R0.reuse ;  /* 0x0000b40065067a23 */ /* 0x100fe20000010800 */
[----:B--2---:R-:W2:Y:S01]  /*4ff0*/  LDSM.16.MT88.4 R24, [R251+0x6000] ;  /* 0x00600000fb18783b */ /* 0x004ea20000004200 */
[----:B------:R-:W-:Y:S02]  /*5000*/  FADD.FTZ R18, R91, R5 ;  /* 0x000000055b127221 */ /* 0x000fe40000010000 */
[----:B------:R-:W-:Y:S02]  /*5010*/  FFMA.FTZ R5, R106, c[0x0][0x2d0], -R0 ;  /* 0x0000b4006a057a23 */ /* 0x000fe40000010800 */
[----:B------:R-:W3:Y:S01]  /*5020*/  MUFU.EX2 R6, R6 ;  /* 0x0000000600067308 */ /* 0x000ee20000000800 */
[----:B------:R-:W-:-:S07]  /*5030*/  FADD.FTZ R4, R95, R4 ;  /* 0x000000045f047221 */ /* 0x000fce0000010000 */
[----:B------:R-:W4:Y:S08]  /*5040*/  MUFU.EX2 R5, R5 ;  /* 0x0000000500057308 */ /* 0x000f300000000800 */
[----:B------:R-:W5:Y:S08]  /*5050*/  MUFU.EX2 R16, R28 ;  /* 0x0000001c00107308 */ /* 0x000f700000000800 */
[----:B------:R4:W2:Y:S01]  /*5060*/  MUFU.EX2 R7, R29 ;  /* 0x0000001d00077308 */ /* 0x0008a20000000800 */
[----:B-1----:R-:W-:-:S02]  /*5070*/  FADD.FTZ R4, R3, R4 ;  /* 0x0000000403047221 */ /* 0x002fc40000010000 */
[--C-:B------:R-:W-:Y:S02]  /*5080*/  FFMA.FTZ R31, R103, c[0x0][0x2d0], -R0.reuse ;  /* 0x0000b400671f7a23 */ /* 0x100fe40000010800 */
[--C-:B------:R-:W-:Y:S02]  /*5090*/  FFMA.FTZ R30, R111, c[0x0][0x2d0], -R0.reuse ;  /* 0x0000b4006f1e7a23 */ /* 0x100fe40000010800 */
[--C-:B------:R-:W-:Y:S02]  /*50a0*/  FFMA.FTZ R33, R110, c[0x0][0x2d0], -R0.reuse ;  /* 0x0000b4006e217a23 */ /* 0x100fe40000010800 */
[--C-:B------:R-:W-:Y:S02]  /*50b0*/  FFMA.FTZ R32, R109, c[0x0][0x2d0], -R0.reuse ;  /* 0x0000b4006d207a23 */ /* 0x100fe40000010800 */
[--C-:B------:R-:W-:Y:S02]  /*50c0*/  FFMA.FTZ R35, R100, c[0x0][0x2d0], -R0.reuse ;  /* 0x0000b40064237a23 */ /* 0x100fe40000010800 */
[----:B------:R-:W-:-:S02]  /*50d0*/  FFMA.FTZ R34, R99, c[0x0][0x2d0], -R0 ;  /* 0x0000b40063227a23 */ /* 0x000fc40000010800 */
[----:B---3--:R-:W-:Y:S02]  /*50e0*/  FADD.FTZ R0, R6, R18 ;  /* 0x0000001206007221 */ /* 0x008fe40000010000 */
[C---:B------:R-:W-:Y:S01]  /*50f0*/  FADD.FTZ R17, R2.reuse, R4 ;  /* 0x0000000402117221 */ /* 0x040fe20000010000 */
[----:B------:R-:W-:Y:S01]  /*5100*/  F2FP.BF16.PACK_AB R4, R2, R3 ;  /* 0x000000030204723e */ /* 0x000fe200000010ff */
[C---:B----4-:R-:W-:Y:S01]  /*5110*/  FADD.FTZ R29, R5.reuse, R0 ;  /* 0x00000000051d7221 */ /* 0x050fe20000010000 */
[----:B------:R-:W-:Y:S01]  /*5120*/  F2FP.BF16.PACK_AB R5, R5, R6 ;  /* 0x000000060505723e */ /* 0x000fe200000010ff */
[----:B-----5:R-:W-:Y:S01]  /*5130*/  FADD.FTZ R2, R16, R17 ;  /* 0x0000001110027221 */ /* 0x020fe20000010000 */
[C---:B--2---:R-:W-:Y:S02]  /*5140*/  F2FP.BF16.PACK_AB R6, R7.reuse, R16 ;  /* 0x000000100706723e */ /* 0x044fe400000010ff */
[----:B------:R-:W-:Y:S01]  /*5150*/  HMMA.16816.F32.BF16 R16, R12, R24, RZ ;  /* 0x000000180c10723c */ /* 0x000fe200000418ff */
[----:B------:R-:W-:-:S02]  /*5160*/  FADD.FTZ R28, R7, R2 ;  /* 0x00000002071c7221 */ /* 0x000fc40000010000 */
[----:B------:R-:W-:-:S05]  /*5170*/  IMAD.MOV.U32 R84, RZ, RZ, R50 ;  /* 0x000000ffff547224 */ /* 0x000fca00078e0032 */
[----:B------:R-:W-:Y:S01]  /*5180*/  HMMA.16816.F32.BF16 R24, R12, R26, RZ ;  /* 0x0000001a0c18723c */ /* 0x000fe200000418ff */
[----:B------:R-:W-:Y:S01]  /*5190*/  IMAD.MOV.U32 R86, RZ, RZ, R51 ;  /* 0x000000ffff567224 */ /* 0x000fe200078e0033 */
[----:B------:R-:W1:Y:S01]  /*51a0*/  MUFU.EX2 R2, R31 ;  /* 0x0000001f00027308 */ /* 0x000e620000000800 */
[----:B------:R-:W-:Y:S02]  /*51b0*/  IMAD.MOV.U32 R89, RZ, RZ, R48 ;  /* 0x000000ffff597224 */ /* 0x000fe400078e0030 */
[----:B------:R-:W-:-:S05]  /*51c0*/  IMAD.MOV.U32 R90, RZ, RZ, R49 ;  /* 0x000000ffff5a7224 */ /* 0x000fca00078e0031 */
[----:B------:R-:W-:Y:S06]  /*51d0*/  MUFU.EX2 R0, R30 ;  /* 0x0000001e00007308 */ /* 0x000fec0000000800 */
[----:B------:R-:W-:Y:S02]  /*51e0*/  HMMA.16816.F32.BF16 R48, R8, R20, R16 ;  /* 0x000000140830723c */ /* 0x000fe40000041810 */
[----:B------:R-:W2:Y:S08]  /*51f0*/  MUFU.EX2 R16, R36 ;  /* 0x0000002400107308 */ /* 0x000eb00000000800 */
[----:B------:R-:W3:Y:S01]  /*5200*/  MUFU.EX2 R3, R37 ;  /* 0x0000002500037308 */ /* 0x000ee20000000800 */
[----:B-1----:R-:W-:-:S07]  /*5210*/  FADD.FTZ R7, R2, R29 ;  /* 0x0000001d02077221 */ /* 0x002fce0000010000 */
[----:B------:R-:W1:Y:S08]  /*5220*/  MUFU.EX2 R18, R33 ;  /* 0x0000002100127308 */ /* 0x000e700000000800 */
[----:B------:R-:W4:Y:S01]  /*5230*/  MUFU.EX2 R20, R38 ;  /* 0x0000002600147308 */ /* 0x000f220000000800 */
[----:B--2---:R-:W-:Y:S01]  /*5240*/  FADD.FTZ R21, R16, R28 ;  /* 0x0000001c10157221 */ /* 0x004fe20000010000 */
[----:B------:R-:W-:Y:S06]  /*5250*/  HMMA.16816.F32.BF16 R40, R8, R22, R24 ;  /* 0x000000160828723c */ /* 0x000fec0000041818 */
[----:B------:R-:W2:Y:S01]  /*5260*/  MUFU.EX2 R17, R32 ;  /* 0x0000002000117308 */ /* 0x000ea20000000800 */
[----:B------:R-:W-:-:S07]  /*5270*/  FADD.FTZ R22, R0, R7 ;  /* 0x0000000700167221 */ /* 0x000fce0000010000 */
[----:B------:R-:W5:Y:S01]  /*5280*/  MUFU.EX2 R19, R39 ;  /* 0x0000002700137308 */ /* 0x000f620000000800 */
[----:B------:R-:W-:Y:S01]  /*5290*/  F2FP.BF16.PACK_AB R7, R0, R2 ;  /* 0x000000020007723e */ /* 0x000fe200000010ff */
[C---:B---3--:R-:W-:Y:S01]  /*52a0*/  FADD.FTZ R2, R3.reuse, R21 ;  /* 0x0000001503027221 */ /* 0x048fe20000010000 */
[----:B------:R-:W-:Y:S01]  /*52b0*/  MOV R108, R77 ;  /* 0x0000004d006c7202 */ /* 0x000fe20000000f00 */
[----:B-1----:R-:W-:Y:S02]  /*52c0*/  FADD.FTZ R0, R18, R22 ;  /* 0x0000001612007221 */ /* 0x002fe40000010000 */
[----:B----4-:R-:W-:Y:S02]  /*52d0*/  FADD.FTZ R2, R20, R2 ;  /* 0x0000000214027221 */ /* 0x010fe40000010000 */
[----:B------:R-:W-:Y:S01]  /*52e0*/  IMAD.MOV.U32 R77, RZ, RZ, R128 ;  /* 0x000000ffff4d7224 */ /* 0x000fe200078e0080 */
[----:B------:R-:W-:Y:S01]  /*52f0*/  F2FP.BF16.PACK_AB R128, R3, R16 ;  /* 0x000000100380723e */ /* 0x000fe200000010ff */
[----:B------:R-:W-:-:S02]  /*5300*/  IMAD.MOV.U32 R94, RZ, RZ, R87 ;  /* 0x000000ffff5e7224 */ /* 0x000fc400078e0057 */
[----:B------:R-:W-:Y:S01]  /*5310*/  IMAD.MOV.U32 R104, RZ, RZ, R129 ;  /* 0x000000ffff687224 */ /* 0x000fe200078e0081 */
[C---:B--2---:R-:W-:Y:S01]  /*5320*/  F2FP.BF16.PACK_AB R129, R17.reuse, R18 ;  /* 0x000000121181723e */ /* 0x044fe200000010ff */
[----:B------:R-:W-:Y:S02]  /*5330*/  FADD.FTZ R3, R17, R0 ;  /* 0x0000000011037221 */ /* 0x000fe40000010000 */
[----:B------:R-:W-:Y:S01]  /*5340*/  IMAD.MOV.U32 R87, RZ, RZ, R130 ;  /* 0x000000ffff577224 */ /* 0x000fe200078e0082 */
[C---:B-----5:R-:W-:Y:S01]  /*5350*/  F2FP.BF16.PACK_AB R130, R19.reuse, R20 ;  /* 0x000000141382723e */ /* 0x060fe200000010ff */
[----:B------:R-:W-:Y:S02]  /*5360*/  FADD.FTZ R0, R19, R2 ;  /* 0x0000000213007221 */ /* 0x000fe40000010000 */
[----:B------:R-:W1:Y:S01]  /*5370*/  LDSM.16.MT88.4 R16, [R76+0x6000] ;  /* 0x006000004c10783b */ /* 0x000e620000004200 */
[----:B------:R-:W2:Y:S03]  /*5380*/  MUFU.EX2 R2, R35 ;  /* 0x0000002300027308 */ /* 0x000ea60000000800 */
[----:B------:R3:W-:Y:S01]  /*5390*/  STL [R1+0x80], R0 ;  /* 0x0000800001007387 */ /* 0x0007e20000100800 */
[----:B------:R-:W-:-:S02]  /*53a0*/  IMAD.MOV.U32 R92, RZ, RZ, R86 ;  /* 0x000000ffff5c7224 */ /* 0x000fc400078e0056 */
[----:B------:R-:W-:Y:S02]  /*53b0*/  IMAD.MOV.U32 R86, RZ, RZ, R131 ;  /* 0x000000ffff567224 */ /* 0x000fe400078e0083 */
[----:B--2---:R-:W-:Y:S01]  /*53c0*/  FADD.FTZ R3, R2, R3 ;  /* 0x0000000302037221 */ /* 0x004fe20000010000 */
[----:B---3--:R-:W2:Y:S01]  /*53d0*/  MUFU.EX2 R0, R34 ;  /* 0x0000002200007308 */ /* 0x008ea20000000800 */
[----:B-1----:R-:W-:Y:S02]  /*53e0*/  HMMA.16816.F32.BF16 R20, R12, R16, RZ ;  /* 0x000000100c14723c */ /* 0x002fe400000418ff */
[C---:B--2---:R-:W-:Y:S01]  /*53f0*/  FADD.FTZ R3, R0.reuse, R3 ;  /* 0x0000000300037221 */ /* 0x044fe20000010000 */
[----:B------:R-:W-:Y:S01]  /*5400*/  F2FP.BF16.PACK_AB R131, R0, R2 ;  /* 0x000000020083723e */ /* 0x000fe200000010ff */
[----:B------:R-:W-:-:S04]  /*5410*/  IMAD.MOV.U32 R0, RZ, RZ, R76 ;  /* 0x000000ffff007224 */ /* 0x000fc800078e004c */
[----:B------:R-:W-:Y:S01]  /*5420*/  HMMA.16816.F32.BF16 R12, R12, R18, RZ ;  /* 0x000000120c0c723c */ /* 0x000fe200000418ff */
[----:B------:R-:W1:Y:S01]  /*5430*/  LDSM.16.MT88.4 R16, [R0+0x6800] ;  /* 0x006800000010783b */ /* 0x000e620000004200 */
[----:B------:R-:W-:Y:S11]  /*5440*/  IMAD.MOV.U32 R106, RZ, RZ, R98 ;  /* 0x000000ffff6a7224 */ /* 0x000ff600078e0062 */
[----:B------:R-:W-:Y:S03]  /*5450*/  @!UPT UIADD3 URZ, URZ, URZ, URZ ;  /* 0x0000003f3f3ff290 */ /* 0x000fe6000fffe03f */
[C---:B-1----:R-:W-:Y:S08]  /*5460*/  HMMA.16816.F32.BF16 R20, R8.reuse, R16, R20 ;  /* 0x000000100814723c */ /* 0x042ff00000041814 */
[----:B------:R-:W-:Y:S01]  /*5470*/  HMMA.16816.F32.BF16 R12, R8, R18, R12 ;  /* 0x00000012080c723c */ /* 0x000fe2000004180c */
[----:B------:R-:W1:Y:S07]  /*5480*/  LDSM.16.MT88.4 R8, [R248+0x1000] ;  /* 0x00100000f808783b */ /* 0x000e6e0000004200 */
[C---:B-1----:R-:W-:Y:S08]  /*5490*/  HMMA.16816.F32.BF16 R136, R4.reuse, R8, R136 ;  /* 0x000000080488723c */ /* 0x042ff00000041888 */
[----:B------:R-:W-:Y:S01]  /*54a0*/  HMMA.16816.F32.BF16 R16, R4, R10, R104 ;  /* 0x0000000a0410723c */ /* 0x000fe20000041868 */
[----:B------:R-:W1:Y:S01]  /*54b0*/  LDSM.16.MT88.4 R8, [R252+0x1000] ;  /* 0x00100000fc08783b */ /* 0x000e620000004200 */
[----:B------:R-:W-:-:S02]  /*54c0*/  IMAD.MOV.U32 R88, RZ, RZ, R102 ;  /* 0x000000ffff587224 */ /* 0x000fc400078e0066 */
[----:B------:R-:W-:-:S04]  /*54d0*/  IMAD.MOV.U32 R91, RZ, RZ, R108 ;  /* 0x000000ffff5b7224 */ /* 0x000fc800078e006c */
[C---:B-1----:R-:W-:Y:S08]  /*54e0*/  HMMA.16816.F32.BF16 R144, R4.reuse, R8, R144 ;  /* 0x000000080490723c */ /* 0x042ff00000041890 */
[----:B------:R-:W-:Y:S01]  /*54f0*/  HMMA.16816.F32.BF16 R24, R4, R10, R152 ;  /* 0x0000000a0418723c */ /* 0x000fe20000041898 */
[----:B------:R-:W1:Y:S01]  /*5500*/  LDSM.16.MT88.4 R8, [R251+0x1000] ;  /* 0x00100000fb08783b */ /* 0x000e620000004200 */
[----:B------:R-:W-:-:S02]  /*5510*/  IMAD.MOV.U32 R93, RZ, RZ, R84 ;  /* 0x000000ffff5d7224 */ /* 0x000fc400078e0054 */
[----:B------:R-:W-:-:S04]  /*5520*/  IMAD.MOV.U32 R95, RZ, RZ, R85 ;  /* 0x000000ffff5f7224 */ /* 0x000fc800078e0055 */
        /* <DEDUP_REMOVED lines=8> */
[----:B------:R-:W1:Y:S01]  /*55b0*/  LDSM.16.MT88.4 R8, [R252+0x3000] ;  /* 0x00300000fc08783b */ /* 0x000e620000004200 */
[----:B------:R-:W-:Y:S01]  /*55c0*/  MOV R84, R78 ;  /* 0x0000004e00547202 */ /* 0x000fe20000000f00 */
[----:B------:R-:W-:-:S05]  /*55d0*/  IMAD.MOV.U32 R85, RZ, RZ, R79 ;  /* 0x000000ffff557224 */ /* 0x000fca00078e004f */
[C---:B-1----:R-:W-:Y:S08]  /*55e0*/  HMMA.16816.F32.BF16 R52, R4.reuse, R8, R52 ;  /* 0x000000080434723c */ /* 0x042ff00000041834 */
[C---:B------:R-:W-:Y:S01]  /*55f0*/  HMMA.16816.F32.BF16 R56, R4.reuse, R10, R60 ;  /* 0x0000000a0438723c */ /* 0x040fe2000004183c */
[----:B------:R-:W1:Y:S07]  /*5600*/  LDSM.16.MT88.4 R8, [R251+0x3000] ;  /* 0x00300000fb08783b */ /* 0x000e6e0000004200 */
[C---:B-1----:R-:W-:Y:S08]  /*5610*/  HMMA.16816.F32.BF16 R60, R4.reuse, R8, R84 ;  /* 0x00000008043c723c */ /* 0x042ff00000041854 */
[C---:B------:R-:W-:Y:S01]  /*5620*/  HMMA.16816.F32.BF16 R68, R4.reuse, R10, R68 ;  /* 0x0000000a0444723c */ /* 0x040fe20000041844 */
[----:B------:R-:W1:Y:S04]  /*5630*/  LDSM.16.MT88.4 R8, [R0+0x3000] ;  /* 0x003000000008783b */ /* 0x000e680000004200 */
[----:B------:R2:W-:Y:S02]  /*5640*/  STL [R1+0x84], R3 ;  /* 0x0000840301007387 */ /* 0x0005e40000100800 */
[----:B--2---:R-:W-:Y:S01]  /*5650*/  IMAD.MOV.U32 R3, RZ, RZ, R77 ;  /* 0x000000ffff037224 */ /* 0x004fe200078e004d */
[C---:B-1----:R-:W-:Y:S08]  /*5660*/  HMMA.16816.F32.BF16 R72, R4.reuse, R8, R72 ;  /* 0x000000080448723c */ /* 0x042ff00000041848 */
[----:B------:R-:W-:Y:S01]  /*5670*/  HMMA.16816.F32.BF16 R76, R4, R10, R164 ;  /* 0x0000000a044c723c */ /* 0x000fe200000418a4 */
[----:B------:R-:W1:Y:S01]  /*5680*/  LDSM.16.MT88.4 R8, [R248+0x5000] ;  /* 0x00500000f808783b */ /* 0x000e620000004200 */
[----:B------:R-:W-:-:S03]  /*5690*/  @P1 IMAD.HI.U32 R2, R3, c[0x0][0x2c8], RZ ;  /* 0x0000b20003021a27 */ /* 0x000fc600078e00ff */
[----:B------:R-:W-:Y:S03]  /*56a0*/  LDSM.16.MT88.4 R164, [R0+0x1800] ;  /* 0x0018000000a4783b */ /* 0x000fe60000004200 */
[C---:B-1----:R-:W-:Y:S08]  /*56b0*/  HMMA.16816.F32.BF16 R84, R4.reuse, R8, R180 ;  /* 0x000000080454723c */ /* 0x042ff000000418b4 */
[C---:B------:R-:W-:Y:S01]  /*56c0*/  HMMA.16816.F32.BF16 R88, R4.reuse, R10, R140 ;  /* 0x0000000a0458723c */ /* 0x040fe2000004188c */
[----:B------:R-:W1:Y:S04]  /*56d0*/  LDSM.16.MT88.4 R8, [R252+0x5000] ;  /* 0x00500000fc08783b */ /* 0x000e680000004200 */
[----:B------:R-:W-:Y:S03]  /*56e0*/  LDSM.16.MT88.4 R140, [R248+0x1800] ;  /* 0x00180000f88c783b */ /* 0x000fe60000004200 */
[C---:B-1----:R-:W-:Y:S01]  /*56f0*/  HMMA.16816.F32.BF16 R92, R4.reuse, R8, R156 ;  /* 0x00000008045c723c */ /* 0x042fe2000004189c */
[----:B------:R-:W-:Y:S07]  /*5700*/  LDSM.16.MT88.4 R156, [R251+0x1800] ;  /* 0x00180000fb9c783b */ /* 0x000fee0000004200 */
[C---:B------:R-:W-:Y:S01]  /*5710*/  HMMA.16816.F32.BF16 R96, R4.reuse, R10, R124 ;  /* 0x0000000a0460723c */ /* 0x040fe2000004187c */
[----:B------:R-:W1:Y:S07]  /*5720*/  LDSM.16.MT88.4 R8, [R251+0x5000] ;  /* 0x00500000fb08783b */ /* 0x000e6e0000004200 */
[C---:B-1----:R-:W-:Y:S01]  /*5730*/  HMMA.16816.F32.BF16 R100, R4.reuse, R8, R148 ;  /* 0x000000080464723c */ /* 0x042fe20000041894 */
[----:B------:R-:W-:Y:S07]  /*5740*/  LDSM.16.MT88.4 R148, [R252+0x1800] ;  /* 0x00180000fc94783b */ /* 0x000fee0000004200 */
        /* <DEDUP_REMOVED lines=8> */
[C---:B-1----:R-:W-:Y:S01]  /*57d0*/  HMMA.16816.F32.BF16 R120, R4.reuse, R8, R80 ;  /* 0x000000080478723c */ /* 0x042fe20000041850 */
[----:B------:R-:W-:Y:S07]  /*57e0*/  LDSM.16.MT88.4 R80, [R252+0x5800] ;  /* 0x00580000fc50783b */ /* 0x000fee0000004200 */
[C---:B------:R-:W-:Y:S01]  /*57f0*/  HMMA.16816.F32.BF16 R116, R4.reuse, R10, R64 ;  /* 0x0000000a0474723c */ /* 0x040fe20000041840 */
[----:B------:R-:W1:Y:S04]  /*5800*/  LDSM.16.MT88.4 R8, [R251+0x7000] ;  /* 0x00700000fb08783b */ /* 0x000e680000004200 */
[----:B------:R-:W-:Y:S03]  /*5810*/  LDSM.16.MT88.4 R64, [R0+0x3800] ;  /* 0x003800000040783b */ /* 0x000fe60000004200 */
[C---:B-1----:R-:W-:Y:S01]  /*5820*/  HMMA.16816.F32.BF16 R124, R4.reuse, R10, R40 ;  /* 0x0000000a047c723c */ /* 0x042fe20000041828 */
[----:B------:R-:W1:Y:S07]  /*5830*/  LDSM.16.MT88.4 R40, [R248+0x3800] ;  /* 0x00380000f828783b */ /* 0x000e6e0000004200 */
[----:B------:R-:W-:Y:S01]  /*5840*/  HMMA.16816.F32.BF16 R180, R4, R8, R48 ;  /* 0x0000000804b4723c */ /* 0x000fe20000041830 */
[----:B------:R-:W2:Y:S04]  /*5850*/  LDSM.16.MT88.4 R48, [R252+0x3800] ;  /* 0x00380000fc30783b */ /* 0x000ea80000004200 */
[----:B------:R-:W-:Y:S03]  /*5860*/  LDSM.16.MT88.4 R8, [R0+0x7000] ;  /* 0x007000000008783b */ /* 0x000fe60000004200 */
[C---:B-1----:R-:W-:Y:S08]  /*5870*/  HMMA.16816.F32.BF16 R36, R128.reuse, R40, R36 ;  /* 0x000000288024723c */ /* 0x042ff00000041824 */
[C---:B------:R-:W-:Y:S08]  /*5880*/  HMMA.16816.F32.BF16 R40, R128.reuse, R42, R44 ;  /* 0x0000002a8028723c */ /* 0x040ff0000004182c */
[C---:B--2---:R-:W-:Y:S08]  /*5890*/  HMMA.16816.F32.BF16 R44, R128.reuse, R48, R52 ;  /* 0x00000030802c723c */ /* 0x044ff00000041834 */
[C---:B------:R-:W-:Y:S01]  /*58a0*/  HMMA.16816.F32.BF16 R48, R128.reuse, R50, R56 ;  /* 0x000000328030723c */ /* 0x040fe20000041838 */
[----:B------:R-:W1:Y:S07]  /*58b0*/  LDSM.16.MT88.4 R56, [R251+0x3800] ;  /* 0x00380000fb38783b */ /* 0x000e6e0000004200 */
[C---:B-1----:R-:W-:Y:S08]  /*58c0*/  HMMA.16816.F32.BF16 R52, R128.reuse, R56, R60 ;  /* 0x000000388034723c */ /* 0x042ff0000004183c */
[C---:B------:R-:W-:Y:S01]  /*58d0*/  HMMA.16816.F32.BF16 R60, R128.reuse, R64, R72 ;  /* 0x00000040803c723c */ /* 0x040fe20000041848 */
[----:B------:R-:W1:Y:S07]  /*58e0*/  LDSM.16.MT88.4 R72, [R248+0x5800] ;  /* 0x00580000f848783b */ /* 0x000e6e0000004200 */
[C---:B------:R-:W-:Y:S08]  /*58f0*/  HMMA.16816.F32.BF16 R64, R128.reuse, R66, R76 ;  /* 0x000000428040723c */ /* 0x040ff0000004184c */
[C---:B------:R-:W-:Y:S08]  /*5900*/  HMMA.16816.F32.BF16 R76, R128.reuse, R80, R92 ;  /* 0x00000050804c723c */ /* 0x040ff0000004185c */
[C---:B------:R-:W-:Y:S01]  /*5910*/  HMMA.16816.F32.BF16 R80, R128.reuse, R82, R96 ;  /* 0x000000528050723c */ /* 0x040fe20000041860 */
[----:B------:R-:W2:Y:S07]  /*5920*/  LDSM.16.MT88.4 R96, [R0+0x5800] ;  /* 0x005800000060783b */ /* 0x000eae0000004200 */
[C---:B------:R-:W-:Y:S08]  /*5930*/  HMMA.16816.F32.BF16 R56, R128.reuse, R58, R68 ;  /* 0x0000003a8038723c */ /* 0x040ff00000041844 */
[C---:B-1----:R-:W-:Y:S08]  /*5940*/  HMMA.16816.F32.BF16 R68, R128.reuse, R72, R84 ;  /* 0x000000488044723c */ /* 0x042ff00000041854 */
[C---:B--2---:R-:W-:Y:S08]  /*5950*/  HMMA.16816.F32.BF16 R92, R128.reuse, R96, R108 ;  /* 0x00000060805c723c */ /* 0x044ff0000004186c */
[C---:B------:R-:W-:Y:S01]  /*5960*/  HMMA.16816.F32.BF16 R96, R128.reuse, R98, R112 ;  /* 0x000000628060723c */ /* 0x040fe20000041870 */
[----:B------:R-:W1:Y:S07]  /*5970*/  LDSM.16.MT88.4 R112, [R252+0x7800] ;  /* 0x00780000fc70783b */ /* 0x000e6e0000004200 */
[----:B------:R-:W-:Y:S01]  /*5980*/  HMMA.16816.F32.BF16 R72, R128, R74, R88 ;  /* 0x0000004a8048723c */ /* 0x000fe20000041858 */
[----:B------:R-:W2:Y:S07]  /*5990*/  LDSM.16.MT88.4 R88, [R251+0x5800] ;  /* 0x00580000fb58783b */ /* 0x000eae0000004200 */
[C---:B------:R-:W-:Y:S08]  /*59a0*/  HMMA.16816.F32.BF16 R20, R4.reuse, R8, R20 ;  /* 0x000000080414723c */ /* 0x040ff00000041814 */
[----:B------:R-:W-:Y:S01]  /*59b0*/  HMMA.16816.F32.BF16 R12, R4, R10, R12 ;  /* 0x0000000a040c723c */ /* 0x000fe2000004180c */
[----:B------:R3:W-:Y:S07]  /*59c0*/  LDSM.16.MT88.4 R4, [R0+0x7800] ;  /* 0x007800000004783b */ /* 0x0007ee0000004200 */
[----:B-1----:R-:W-:Y:S01]  /*59d0*/  HMMA.16816.F32.BF16 R108, R128, R112, R120 ;  /* 0x00000070806c723c */ /* 0x002fe20000041878 */
[----:B------:R-:W1:Y:S01]  /*59e0*/  LDSM.16.MT88.4 R120, [R251+0x7800] ;  /* 0x00780000fb78783b */ /* 0x000e620000004200 */
[----:B---3--:R-:W-:-:S06]  /*59f0*/  IMAD.MOV.U32 R0, RZ, RZ, R3 ;  /* 0x000000ffff007224 */ /* 0x008fcc00078e0003 */
[----:B--2---:R-:W-:Y:S01]  /*5a00*/  HMMA.16816.F32.BF16 R84, R128, R88, R100 ;  /* 0x000000588054723c */ /* 0x004fe20000041864 */
[----:B------:R-:W-:Y:S01]  /*5a10*/  @P1 SHF.R.U32.HI R0, RZ, c[0x0][0x2cc], R2 ;  /* 0x0000b300ff001a19 */ /* 0x000fe20000011602 */
[----:B------:R-:W-:-:S06]  /*5a20*/  IMAD.MOV.U32 R2, RZ, RZ, c[0x0][0x168] ;  /* 0x00005a00ff027624 */ /* 0x000fcc00078e00ff */
[----:B------:R-:W-:Y:S01]  /*5a30*/  HMMA.16816.F32.BF16 R88, R128, R90, R104 ;  /* 0x0000005a8058723c */ /* 0x000fe20000041868 */
[----:B------:R-:W2:Y:S01]  /*5a40*/  LDSM.16.MT88.4 R104, [R248+0x7800] ;  /* 0x00780000f868783b */ /* 0x000ea20000004200 */
[----:B------:R-:W-:-:S04]  /*5a50*/  IADD3 R0, R0, c[0x0][0x1d0], -R2 ;  /* 0x0000740000007a10 */ /* 0x000fc80007ffe802 */
[----:B------:R-:W-:-:S04]  /*5a60*/  SHF.R.S32.HI R2, RZ, 0x1f, R0 ;  /* 0x0000001fff027819 */ /* 0x000fc80000011400 */
[----:B------:R-:W-:Y:S01]  /*5a70*/  LEA.HI R0, R2, R0, RZ, 0x6 ;  /* 0x0000000002007211 */ /* 0x000fe200078f30ff */
[----:B------:R-:W-:Y:S03]  /*5a80*/  HMMA.16816.F32.BF16 R112, R128, R114, R116 ;  /* 0x000000728070723c */ /* 0x000fe60000041874 */
[----:B------:R-:W-:-:S04]  /*5a90*/  SHF.R.S32.HI R0, RZ, 0x6, R0 ;  /* 0x00000006ff007819 */ /* 0x000fc80000011400 */
[----:B------:R-:W-:Y:S01]  /*5aa0*/  IMNMX R0, R134, R0, !PT ;  /* 0x0000000086007217 */ /* 0x000fe20007800200 */
[C---:B-1----:R-:W-:Y:S08]  /*5ab0*/  HMMA.16816.F32.BF16 R116, R128.reuse, R120, R180 ;  /* 0x000000788074723c */ /* 0x042ff000000418b4 */
[C---:B------:R-:W-:Y:S08]  /*5ac0*/  HMMA.16816.F32.BF16 R120, R128.reuse, R122, R124 ;  /* 0x0000007a8078723c */ /* 0x040ff0000004187c */
[----:B------:R-:W-:Y:S07]  /*5ad0*/  HMMA.16816.F32.BF16 R124, R128, R4, R20 ;  /* 0x00000004807c723c */ /* 0x000fee0000041814 */
[----:B------:R-:W-:-:S05]  /*5ae0*/  IADD3 R4, R135, -0x2, RZ ;  /* 0xfffffffe87047810 */ /* 0x000fca0007ffe0ff */
[----:B------:R1:W-:Y:S04]  /*5af0*/  STL [R1+0x5c], R4 ;  /* 0x00005c0401007387 */ /* 0x0003e80000100800 */
[----:B------:R1:W-:Y:S01]  /*5b00*/  STL [R1+0x8c], R0 ;  /* 0x00008c0001007387 */ /* 0x0003e20000100800 */
[----:B------:R-:W-:Y:S01]  /*5b10*/  ISETP.GE.AND P0, PT, R4, R0, PT ;  /* 0x000000000400720c */ /* 0x000fe20003f06270 */
[C---:B------:R-:W-:Y:S08]  /*5b20*/  HMMA.16816.F32.BF16 R136, R128.reuse, R140, R136 ;  /* 0x0000008c8088723c */ /* 0x040ff00000041888 */
[C---:B------:R-:W-:Y:S08]  /*5b30*/  HMMA.16816.F32.BF16 R144, R128.reuse, R148, R144 ;  /* 0x000000948090723c */ /* 0x040ff00000041890 */
[C---:B------:R-:W-:Y:S08]  /*5b40*/  HMMA.16816.F32.BF16 R152, R128.reuse, R156, R152 ;  /* 0x0000009c8098723c */ /* 0x040ff00000041898 */
[C---:B------:R-:W-:Y:S08]  /*5b50*/  HMMA.16816.F32.BF16 R160, R128.reuse, R164, R160 ;  /* 0x000000a480a0723c */ /* 0x040ff000000418a0 */
[C---:B--2---:R-:W-:Y:S08]  /*5b60*/  HMMA.16816.F32.BF16 R100, R128.reuse, R104, R184 ;  /* 0x000000688064723c */ /* 0x044ff000000418b8 */
[C---:B------:R-:W-:Y:S08]  /*5b70*/  HMMA.16816.F32.BF16 R140, R128.reuse, R142, R16 ;  /* 0x0000008e808c723c */ /* 0x040ff00000041810 */
[C---:B------:R-:W-:Y:S08]  /*5b80*/  HMMA.16816.F32.BF16 R148, R128.reuse, R150, R24 ;  /* 0x000000968094723c */ /* 0x040ff00000041818 */
[C---:B------:R-:W-:Y:S08]  /*5b90*/  HMMA.16816.F32.BF16 R156, R128.reuse, R158, R28 ;  /* 0x0000009e809c723c */ /* 0x040ff0000004181c */
[C---:B------:R-:W-:Y:S08]  /*5ba0*/  HMMA.16816.F32.BF16 R164, R128.reuse, R166, R32 ;  /* 0x000000a680a4723c */ /* 0x040ff00000041820 */
[C---:B------:R-:W-:Y:S08]  /*5bb0*/  HMMA.16816.F32.BF16 R104, R128.reuse, R106, R168 ;  /* 0x0000006a8068723c */ /* 0x040ff000000418a8 */
[----:B------:R-:W-:Y:S01]  /*5bc0*/  HMMA.16816.F32.BF16 R128, R128, R6, R12 ;  /* 0x000000068080723c */ /* 0x000fe2000004180c */
[----:B------:R-:W-:Y:S01]  /*5bd0*/  @!UPT UIADD3 URZ, URZ, URZ, URZ ;  /* 0x0000003f3f3ff290 */ /* 0x000fe2000fffe03f */
[----:B------:R-:W-:Y:S11]  /*5be0*/  @!P0 BRA `(.L_x_834) ;  /* 0x000043a000008947 */ /* 0x000ff60003800000 */
[----:B-1----:R-:W-:Y:S02]  /*5bf0*/  MOV R0, R4 ;  /* 0x0000000400007202 */ /* 0x002fe40000000f00 */
[----:B------:R-:W-:-:S02]  /*5c00*/  MOV R134, R132 ;  /* 0x0000008400867202 */ /* 0x000fc40000000f00 */
[----:B------:R-:W-:Y:S01]  /*5c10*/  MOV R3, R133 ;  /* 0x0000008500037202 */ /* 0x000fe20000000f00 */
[----:B------:R1:W-:Y:S06]  /*5c20*/  STL [R1+0x60], R0 ;  /* 0x0000600001007387 */ /* 0x0003ec0000100800 */
.L_x_835:
[----:B------:R-:W2:Y:S01]  /*5c30*/  LDL R2, [R1+0x60] ;  /* 0x0000600001027983 */ /* 0x000ea20000100800 */
[----:B------:R-:W-:Y:S04]  /*5c40*/  DEPBAR.LE SB0, 0x0 ;  /* 0x000080000000791a */ /* 0x000fe80000000000 */
[----:B------:R-:W2:Y:S01]  /*5c50*/  LDL R135, [R1+0x7c] ;  /* 0x00007c0001877983 */ /* 0x000ea20000100800 */
[----:B------:R-:W-:Y:S03]  /*5c60*/  WARPSYNC 0xffffffff ;  /* 0xffffffff00007948 */ /* 0x000fe60003800000 */
[----:B------:R-:W3:Y:S06]  /*5c70*/  LDL.64 R16, [R1+0x70] ;  /* 0x0000700001107983 */ /* 0x000eec0000100a00 */
[----:B------:R-:W4:Y:S04]  /*5c80*/  LDL R13, [R1+0x78] ;  /* 0x00007800010d7983 */ /* 0x000f280000100800 */
[----:B------:R-:W-:Y:S06]  /*5c90*/  STL.64 [R1+0x148], R128 ;  /* 0x0001488001007387 */ /* 0x000fec0000100a00 */
[----:B-1----:R1:W-:Y:S04]  /*5ca0*/  STL [R1+0x144], R130 ;  /* 0x0001448201007387 */ /* 0x0023e80000100800 */
[----:B------:R1:W-:Y:S04]  /*5cb0*/  STL [R1+0x140], R131 ;  /* 0x0001408301007387 */ /* 0x0003e80000100800 */
[----:B------:R-:W4:Y:S04]  /*5cc0*/  LDL R168, [R1+0x8] ;  /* 0x0000080001a87983 */ /* 0x000f280000100800 */
[----:B------:R-:W4:Y:S04]  /*5cd0*/  LDL R180, [R1+0x44] ;  /* 0x0000440001b47983 */ /* 0x000f280000100800 */
[----:B------:R-:W4:Y:S04]  /*5ce0*/  LDL R184, [R1+0x40] ;  /* 0x0000400001b87983 */ /* 0x000f280000100800 */
[----:B------:R-:W-:Y:S08]  /*5cf0*/  BAR.SYNC.DEFER_BLOCKING 0x0 ;  /* 0x0000000000007b1d */ /* 0x000ff00000010000 */
[----:B------:R-:W-:Y:S08]  /*5d00*/  LDSM.16.M88.4 R24, [R249+0x1000] ;  /* 0x00100000f918783b */ /* 0x000ff00000000200 */
[----:B-1----:R-:W4:Y:S04]  /*5d10*/  LDL R130, [R1+0x3c] ;  /* 0x00003c0001827983 */ /* 0x002f280000100800 */
[----:B------:R-:W4:Y:S01]  /*5d20*/  LDL R131, [R1+0x58] ;  /* 0x0000580001837983 */ /* 0x000f220000100800 */
[----:B--2---:R-:W-:Y:S11]  /*5d30*/  ISETP.GT.AND P6, PT, R135, R2, PT ;  /* 0x000000028700720c */ /* 0x004ff60003fc4270 */
[----:B------:R-:W-:Y:S02]  /*5d40*/  @!UPT UIADD3 URZ, URZ, URZ, URZ ;  /* 0x0000003f3f3ff290 */ /* 0x000fe4000fffe03f */
[----:B------:R-:W-:Y:S01]  /*5d50*/  @!P6 SHF.R.S32.HI R0, RZ, 0x1f, R2 ;  /* 0x0000001fff00e819 */ /* 0x000fe20000011402 */
[----:B------:R-:W-:Y:S01]  /*5d60*/  @!P6 IMAD.WIDE.U32 R4, R2, c[0x0][0x208], RZ ;  /* 0x000082000204ea25 */ /* 0x000fe200078e00ff */
[----:B---3--:R-:W-:Y:S03]  /*5d70*/  @!P6 IADD3 R10, P0, R16, 0x40, RZ ;  /* 0x00000040100ae810 */ /* 0x008fe60007f1e0ff */
[----:B------:R-:W-:Y:S01]  /*5d80*/  @!P6 IMAD R0, R0, c[0x0][0x208], RZ ;  /* 0x000082000000ea24 */ /* 0x000fe200078e02ff */
[-C--:B----4-:R-:W-:Y:S01]  /*5d90*/  @!P6 IADD3.X R9, RZ, R13.reuse, RZ, P0, !PT ;  /* 0x0000000dff09e210 */ /* 0x090fe200007fe4ff */
[----:B------:R-:W-:Y:S02]  /*5da0*/  @!P6 IMAD.MOV.U32 R6, RZ, RZ, c[0x0][0x20c] ;  /* 0x00008300ff06e624 */ /* 0x000fe400078e00ff */
[----:B------:R-:W-:Y:S01]  /*5db0*/  @!P6 IMAD R0, R2, c[0x0][0x20c], R0 ;  /* 0x000083000200ea24 */ /* 0x000fe200078e0200 */
[C---:B------:R-:W-:Y:S04]  /*5dc0*/  @!P6 SHF.L.U32 R2, R4.reuse, 0x6, RZ ;  /* 0x000000060402e819 */ /* 0x040fe800000006ff */
[----:B------:R-:W-:Y:S01]  /*5dd0*/  @!P6 IADD3 R0, R5, R0, RZ ;  /* 0x000000000500e210 */ /* 0x000fe20007ffe0ff */
[----:B------:R-:W-:Y:S01]  /*5de0*/  LDSM.16.M88.4 R168, [R168] ;  /* 0x00000000a8a8783b */ /* 0x000fe20000000200 */
[----:B------:R-:W-:Y:S02]  /*5df0*/  @!P6 MOV R5, c[0x0][0x208] ;  /* 0x000082000005ea02 */ /* 0x000fe40000000f00 */
[----:B------:R-:W-:Y:S02]  /*5e00*/  @!P6 SHF.L.U64.HI R0, R4, 0x6, R0 ;  /* 0x000000060400e819 */ /* 0x000fe40000010200 */
[C---:B------:R-:W-:Y:S03]  /*5e10*/  @!P6 LEA R4, P0, R5.reuse, R2, 0x5 ;  /* 0x000000020504e211 */ /* 0x040fe600078028ff */
[----:B------:R-:W-:Y:S01]  /*5e20*/  LDSM.16.M88.4 R180, [R180] ;  /* 0x00000000b4b4783b */ /* 0x000fe20000000200 */
[----:B------:R-:W-:Y:S02]  /*5e30*/  @!P6 LEA.HI.X R5, R5, R0, R6, 0x5, P0 ;  /* 0x000000000505e211 */ /* 0x000fe400000f2c06 */
[----:B------:R-:W-:Y:S04]  /*5e40*/  @!P6 IADD3 R6, P0, R2, R16, RZ ;  /* 0x000000100206e210 */ /* 0x000fe80007f1e0ff */
[----:B------:R-:W-:Y:S01]  /*5e50*/  @!P6 IADD3.X R8, R0, R13, RZ, P0, !PT ;  /* 0x0000000d0008e210 */ /* 0x000fe200007fe4ff */
[----:B------:R-:W-:Y:S01]  /*5e60*/  LDSM.16.M88.4 R184, [R184] ;  /* 0x00000000b8b8783b */ /* 0x000fe20000000200 */
[----:B------:R-:W-:Y:S04]  /*5e70*/  @!P6 IADD3 R7, P0, R2, R10, RZ ;  /* 0x0000000a0207e210 */ /* 0x000fe80007f1e0ff */
[----:B------:R-:W-:Y:S02]  /*5e80*/  @!P6 IADD3.X R11, R0, R9, RZ, P0, !PT ;  /* 0x00000009000be210 */ /* 0x000fe400007fe4ff */
[C---:B------:R-:W-:Y:S04]  /*5e90*/  @!P6 LEA R132, P0, R6.reuse, c[0x0][0x1f8], 0x1 ;  /* 0x00007e000684ea11 */ /* 0x040fe800078008ff */
[----:B------:R-:W-:Y:S02]  /*5ea0*/  @!P6 LEA.HI.X R133, R6, c[0x0][0x1fc], R8, 0x1, P0 ;  /* 0x00007f000685ea11 */ /* 0x000fe400000f0c08 */
[C---:B------:R-:W-:Y:S04]  /*5eb0*/  @!P6 LEA R28, P0, R7.reuse, c[0x0][0x1f8], 0x1 ;  /* 0x00007e00071cea11 */ /* 0x040fe800078008ff */
[----:B------:R-:W-:Y:S02]  /*5ec0*/  @!P6 LEA.HI.X R29, R7, c[0x0][0x1fc], R11, 0x1, P0 ;  /* 0x00007f00071dea11 */ /* 0x000fe400000f0c0b */
[----:B------:R-:W-:Y:S05]  /*5ed0*/  @!P6 IADD3 R8, P0, R16, 0x80, RZ ;  /* 0x000000801008e810 */ /* 0x000fea0007f1e0ff */
[----:B------:R-:W-:Y:S01]  /*5ee0*/  @!P6 IMAD.X R7, RZ, RZ, R13, P0 ;  /* 0x000000ffff07e224 */ /* 0x000fe200000e060d */
[----:B------:R-:W-:Y:S01]  /*5ef0*/  @!P6 IADD3 R6, P0, R2, R8, RZ ;  /* 0x000000080206e210 */ /* 0x000fe20007f1e0ff */
[----:B------:R1:W-:Y:S03]  /*5f00*/  LDSM.16.M88.4 R188, [R130] ;  /* 0x0000000082bc783b */ /* 0x0003e60000000200 */
[----:B------:R-:W-:Y:S02]  /*5f10*/  @!P6 IADD3.X R11, R0, R7, RZ, P0, !PT ;  /* 0x00000007000be210 */ /* 0x000fe400007fe4ff */
[C---:B------:R-:W-:Y:S04]  /*5f20*/  @!P6 LEA R14, P0, R6.reuse, c[0x0][0x1f8], 0x1 ;  /* 0x00007e00060eea11 */ /* 0x040fe800078008ff */
[----:B------:R-:W-:Y:S02]  /*5f30*/  @!P6 LEA.HI.X R15, R6, c[0x0][0x1fc], R11, 0x1, P0 ;  /* 0x00007f00060fea11 */ /* 0x000fe400000f0c0b */
[----:B------:R-:W-:Y:S04]  /*5f40*/  @!P6 IADD3 R6, P0, R16, 0xc0, RZ ;  /* 0x000000c01006e810 */ /* 0x000fe80007f1e0ff */
[----:B------:R-:W-:Y:S02]  /*5f50*/  @!P6 IADD3.X R12, RZ, R13, RZ, P0, !PT ;  /* 0x0000000dff0ce210 */ /* 0x000fe400007fe4ff */
[----:B------:R-:W-:Y:S04]  /*5f60*/  @!P6 IADD3 R2, P0, R2, R6, RZ ;  /* 0x000000060202e210 */ /* 0x000fe80007f1e0ff */
[----:B------:R-:W-:Y:S02]  /*5f70*/  @!P6 IADD3.X R0, R0, R12, RZ, P0, !PT ;  /* 0x0000000c0000e210 */ /* 0x000fe400007fe4ff */
[C---:B------:R-:W-:Y:S01]  /*5f80*/  @!P6 LEA R22, P0, R2.reuse, c[0x0][0x1f8], 0x1 ;  /* 0x00007e000216ea11 */ /* 0x040fe200078008ff */
[----:B-1----:R-:W2:Y:S03]  /*5f90*/  LDL R130, [R1+0x38] ;  /* 0x0000380001827983 */ /* 0x002ea60000100800 */
[----:B------:R-:W-:Y:S02]  /*5fa0*/  @!P6 LEA.HI.X R23, R2, c[0x0][0x1fc], R0, 0x1, P0 ;  /* 0x00007f000217ea11 */ /* 0x000fe400000f0c00 */
[C---:B------:R-:W-:Y:S05]  /*5fb0*/  @!P6 IADD3 R2, P0, R4.reuse, R10, RZ ;  /* 0x0000000a0402e210 */ /* 0x040fea0007f1e0ff */
[C---:B------:R-:W-:Y:S01]  /*5fc0*/  @!P6 IMAD.X R21, R5.reuse, 0x1, R9, P0 ;  /* 0x000000010515e824 */ /* 0x040fe200000e0609 */
[C---:B------:R-:W-:Y:S02]  /*5fd0*/  @!P6 IADD3 R0, P0, R4.reuse, R8, RZ ;  /* 0x000000080400e210 */ /* 0x040fe40007f1e0ff */
[----:B------:R-:W1:Y:S02]  /*5fe0*/  LDSM.16.M88.4 R8, [R249] ;  /* 0x00000000f908783b */ /* 0x000e640000000200 */
[C---:B------:R-:W-:Y:S02]  /*5ff0*/  @!P6 IADD3.X R7, R5.reuse, R7, RZ, P0, !PT ;  /* 0x000000070507e210 */ /* 0x040fe400007fe4ff */
[C---:B------:R-:W-:Y:S04]  /*6000*/  @!P6 IADD3 R6, P0, R4.reuse, R6, RZ ;  /* 0x000000060406e210 */ /* 0x040fe80007f1e0ff */
[C---:B------:R-:W-:Y:S02]  /*6010*/  @!P6 IADD3.X R32, R5.reuse, R12, RZ, P0, !PT ;  /* 0x0000000c0520e210 */ /* 0x040fe400007fe4ff */
[----:B------:R-:W-:Y:S02]  /*6020*/  @!P6 IADD3 R4, P0, R4, R16, RZ ;  /* 0x000000100404e210 */ /* 0x000fe40007f1e0ff */
[----:B------:R-:W3:Y:S02]  /*6030*/  LDSM.16.M88.4 R16, [R249+0x800] ;  /* 0x00080000f910783b */ /* 0x000ee40000000200 */
[----:B------:R-:W-:Y:S02]  /*6040*/  @!P6 IADD3.X R5, R5, R13, RZ, P0, !PT ;  /* 0x0000000d0505e210 */ /* 0x000fe400007fe4ff */
[C---:B------:R-:W-:Y:S04]  /*6050*/  @!P6 LEA R12, P0, R4.reuse, c[0x0][0x1f8], 0x1 ;  /* 0x00007e00040cea11 */ /* 0x040fe800078008ff */
[----:B------:R-:W-:Y:S02]  /*6060*/  @!P6 LEA.HI.X R13, R4, c[0x0][0x1fc], R5, 0x1, P0 ;  /* 0x00007f00040dea11 */ /* 0x000fe400000f0c05 */
[C---:B------:R-:W-:Y:S04]  /*6070*/  @!P6 LEA R20, P0, R2.reuse, c[0x0][0x1f8], 0x1 ;  /* 0x00007e000214ea11 */ /* 0x040fe800078008ff */
[----:B------:R-:W-:Y:S02]  /*6080*/  @!P6 LEA.HI.X R21, R2, c[0x0][0x1fc], R21, 0x1, P0 ;  /* 0x00007f000215ea11 */ /* 0x000fe400000f0c15 */
[C---:B------:R-:W-:Y:S01]  /*6090*/  @!P6 LEA R30, P0, R0.reuse, c[0x0][0x1f8], 0x1 ;  /* 0x00007e00001eea11 */ /* 0x040fe200078008ff */
[----:B------:R-:W4:Y:S03]  /*60a0*/  LDL R2, [R1+0x2c] ;  /* 0x00002c0001027983 */ /* 0x000f260000100800 */
[----:B------:R-:W-:Y:S02]  /*60b0*/  @!P6 LEA.HI.X R31, R0, c[0x0][0x1fc], R7, 0x1, P0 ;  /* 0x00007f00001fea11 */ /* 0x000fe400000f0c07 */
[----:B------:R-:W2:Y:S01]  /*60c0*/  LDL R0, [R1] ;  /* 0x0000000001007983 */ /* 0x000ea20000100800 */
[C---:B------:R-:W-:Y:S04]  /*60d0*/  @!P6 LEA R128, P0, R6.reuse, c[0x0][0x1f8], 0x1 ;  /* 0x00007e000680ea11 */ /* 0x040fe800078008ff */
[----:B------:R-:W-:Y:S02]  /*60e0*/  @!P6 LEA.HI.X R129, R6, c[0x0][0x1fc], R32, 0x1, P0 ;  /* 0x00007f000681ea11 */ /* 0x000fe400000f0c20 */
[C---:B-1---5:R-:W-:Y:S01]  /*60f0*/  HMMA.16816.F32.BF16 R4, R172.reuse, R8, RZ ;  /* 0x00000008ac04723c */ /* 0x062fe200000418ff */
[----:B------:R-:W1:Y:S07]  /*6100*/  LDSM.16.M88.4 R32, [R249+0x1800] ;  /* 0x00180000f920783b */ /* 0x000e6e0000000200 */
[C---:B------:R-:W-:Y:S01]  /*6110*/  HMMA.16816.F32.BF16 R8, R172.reuse, R10, RZ ;  /* 0x0000000aac08723c */ /* 0x040fe200000418ff */
[----:B------:R-:W-:Y:S01]  /*6120*/  @!PT LDS RZ, [RZ] ;  /* 0x00000000fffff984 */ /* 0x000fe20000000800 */
[----:B------:R-:W-:Y:S01]  /*6130*/  @!PT LDS RZ, [RZ] ;  /* 0x00000000fffff984 */ /* 0x000fe20000000800 */
[----:B------:R-:W-:Y:S01]  /*6140*/  @!PT LDS RZ, [RZ] ;  /* 0x00000000fffff984 */ /* 0x000fe20000000800 */
[----:B------:R1:W-:Y:S08]  /*6150*/  @!P6 LDGSTS.E.BYPASS.LTC128B.128 [R131+0x100], [R132.64], !P5 ;  /* 0x001000008483efae */ /* 0x0003f0000e901d46 */
[----:B------:R1:W-:Y:S08]  /*6160*/  @!P6 LDGSTS.E.BYPASS.LTC128B.128 [R131+0x2100], [R28.64], !P4 ;  /* 0x021000001c83efae */ /* 0x0003f0000e101d46 */
[----:B------:R3:W-:Y:S08]  /*6170*/  @!P6 LDGSTS.E.BYPASS.LTC128B.128 [R131+0x4100], [R14.64], !P3 ;  /* 0x041000000e83efae */ /* 0x0007f0000d901d46 */
[----:B------:R1:W-:Y:S08]  /*6180*/  @!P6 LDGSTS.E.BYPASS.LTC128B.128 [R131+0x6100], [R22.64], !P2 ;  /* 0x061000001683efae */ /* 0x0003f0000d101d46 */
[----:B------:R3:W-:Y:S08]  /*6190*/  @!P6 LDGSTS.E.BYPASS.LTC128B.128 [R131+0x1100], [R12.64], !P5 ;  /* 0x011000000c83efae */ /* 0x0007f0000e901d46 */
[----:B------:R1:W-:Y:S08]  /*61a0*/  @!P6 LDGSTS.E.BYPASS.LTC128B.128 [R131+0x3100], [R20.64], !P4 ;  /* 0x031000001483efae */ /* 0x0003f0000e101d46 */
[----:B------:R1:W-:Y:S08]  /*61b0*/  @!P6 LDGSTS.E.BYPASS.LTC128B.128 [R131+0x5100], [R30.64], !P3 ;  /* 0x051000001e83efae */ /* 0x0003f0000d901d46 */
[----:B------:R1:W-:Y:S01]  /*61c0*/  @!P6 LDGSTS.E.BYPASS.LTC128B.128 [R131+0x7100], [R128.64], !P2 ;  /* 0x071000008083efae */ /* 0x0003e2000d101d46 */
[C---:B---3--:R-:W-:Y:S07]  /*61d0*/  HMMA.16816.F32.BF16 R12, R172.reuse, R16, RZ ;  /* 0x00000010ac0c723c */ /* 0x048fee00000418ff */
[----:B------:R-:W0:Y:S01]  /*61e0*/  LDGDEPBAR ;  /* 0x00000000000079af */ /* 0x000e220000000000 */
[C---:B------:R-:W-:Y:S08]  /*61f0*/  HMMA.16816.F32.BF16 R16, R172.reuse, R18, RZ ;  /* 0x00000012ac10723c */ /* 0x040ff000000418ff */
[C---:B-1----:R-:W-:Y:S08]  /*6200*/  HMMA.16816.F32.BF16 R20, R172.reuse, R24, RZ ;  /* 0x00000018ac14723c */ /* 0x042ff000000418ff */
[C---:B------:R-:W-:Y:S01]  /*6210*/  HMMA.16816.F32.BF16 R24, R172.reuse, R26, RZ ;  /* 0x0000001aac18723c */ /* 0x040fe200000418ff */
[----:B------:R-:W3:Y:S04]  /*6220*/  LDL R129, [R1+0x34] ;  /* 0x0000340001817983 */ /* 0x000ee80000100800 */
[----:B------:R-:W3:Y:S03]  /*6230*/  LDL R128, [R1+0x30] ;  /* 0x0000300001807983 */ /* 0x000ee60000100800 */
[C---:B------:R-:W-:Y:S01]  /*6240*/  HMMA.16816.F32.BF16 R28, R172.reuse, R32, RZ ;  /* 0x00000020ac1c723c */ /* 0x040fe200000418ff */
[----:B------:R-:W-:Y:S04]  /*6250*/  STL [R1+0x114], R172 ;  /* 0x000114ac01007387 */ /* 0x000fe80000100800 */
[----:B------:R-:W-:Y:S03]  /*6260*/  STL [R1+0x110], R173 ;  /* 0x000110ad01007387 */ /* 0x000fe60000100800 */
[----:B------:R-:W-:Y:S01]  /*6270*/  HMMA.16816.F32.BF16 R32, R172, R34, RZ ;  /* 0x00000022ac20723c */ /* 0x000fe200000418ff */
[----:B------:R-:W-:Y:S04]  /*6280*/  STL [R1+0x10c], R174 ;  /* 0x00010cae01007387 */ /* 0x000fe80000100800 */
[----:B------:R-:W-:Y:S03]  /*6290*/  STL [R1+0x108], R175 ;  /* 0x000108af01007387 */ /* 0x000fe60000100800 */
[C---:B------:R-:W-:Y:S01]  /*62a0*/  HMMA.16816.F32.BF16 R4, R176.reuse, R168, R4 ;  /* 0x000000a8b004723c */ /* 0x040fe20000041804 */
        /* <DEDUP_REMOVED lines=14> */
[C---:B------:R-:W-:Y:S08]  /*6390*/  HMMA.16816.F32.BF16 R24, R176.reuse, R186, R24 ;  /* 0x000000bab018723c */ /* 0x040ff00000041818 */
[C---:B------:R-:W-:Y:S08]  /*63a0*/  HMMA.16816.F32.BF16 R28, R176.reuse, R188, R28 ;  /* 0x000000bcb01c723c */ /* 0x040ff0000004181c */
[----:B------:R-:W-:Y:S01]  /*63b0*/  HMMA.16816.F32.BF16 R32, R176, R190, R32 ;  /* 0x000000beb020723c */ /* 0x000fe20000041820 */
[----:B--2---:R-:W1:Y:S08]  /*63c0*/  LDSM.16.M88.4 R168, [R0] ;  /* 0x0000000000a8783b */ /* 0x004e700000000200 */
[----:B------:R-:W2:Y:S08]  /*63d0*/  LDSM.16.M88.4 R180, [R0+0x800] ;  /* 0x0008000000b4783b */ /* 0x000eb00000000200 */
[----:B------:R-:W-:Y:S01]  /*63e0*/  LDSM.16.M88.4 R184, [R0+0x1800] ;  /* 0x0018000000b8783b */ /* 0x000fe20000000200 */
[C---:B-1----:R-:W-:Y:S08]  /*63f0*/  HMMA.16816.F32.BF16 R4, R192.reuse, R168, R4 ;  /* 0x000000a8c004723c */ /* 0x042ff00000041804 */
[C---:B------:R-:W-:Y:S01]  /*6400*/  HMMA.16816.F32.BF16 R8, R192.reuse, R170, R8 ;  /* 0x000000aac008723c */ /* 0x040fe20000041808 */
[----:B------:R-:W1:Y:S07]  /*6410*/  LDSM.16.M88.4 R168, [R0+0x1000] ;  /* 0x0010000000a8783b */ /* 0x000e6e0000000200 */
[C---:B--2---:R-:W-:Y:S08]  /*6420*/  HMMA.16816.F32.BF16 R12, R192.reuse, R180, R12 ;  /* 0x000000b4c00c723c */ /* 0x044ff0000004180c */
[C---:B------:R-:W-:Y:S01]  /*6430*/  HMMA.16816.F32.BF16 R16, R192.reuse, R182, R16 ;  /* 0x000000b6c010723c */ /* 0x040fe20000041810 */
[----:B------:R-:W2:Y:S07]  /*6440*/  LDSM.16.M88.4 R180, [R250] ;  /* 0x00000000fab4783b */ /* 0x000eae0000000200 */
[C---:B-1----:R-:W-:Y:S08]  /*6450*/  HMMA.16816.F32.BF16 R20, R192.reuse, R168, R20 ;  /* 0x000000a8c014723c */ /* 0x042ff00000041814 */
[C---:B------:R-:W-:Y:S01]  /*6460*/  HMMA.16816.F32.BF16 R24, R192.reuse, R170, R24 ;  /* 0x000000aac018723c */ /* 0x040fe20000041818 */
[----:B------:R-:W1:Y:S07]  /*6470*/  LDSM.16.M88.4 R168, [R250+0x800] ;  /* 0x00080000faa8783b */ /* 0x000e6e0000000200 */
[C---:B------:R-:W-:Y:S08]  /*6480*/  HMMA.16816.F32.BF16 R28, R192.reuse, R184, R28 ;  /* 0x000000b8c01c723c */ /* 0x040ff0000004181c */
[----:B------:R-:W-:Y:S01]  /*6490*/  HMMA.16816.F32.BF16 R32, R192, R186, R32 ;  /* 0x000000bac020723c */ /* 0x000fe20000041820 */
[----:B------:R-:W3:Y:S07]  /*64a0*/  LDSM.16.M88.4 R184, [R250+0x1000] ;  /* 0x00100000fab8783b */ /* 0x000eee0000000200 */
[C---:B--2---:R-:W-:Y:S08]  /*64b0*/  HMMA.16816.F32.BF16 R4, R196.reuse, R180, R4 ;  /* 0x000000b4c404723c */ /* 0x044ff00000041804 */
[C---:B------:R-:W-:Y:S01]  /*64c0*/  HMMA.16816.F32.BF16 R8, R196.reuse, R182, R8 ;  /* 0x000000b6c408723c */ /* 0x040fe20000041808 */
[----:B------:R-:W2:Y:S07]  /*64d0*/  LDSM.16.M88.4 R180, [R250+0x1800] ;  /* 0x00180000fab4783b */ /* 0x000eae0000000200 */
[C---:B-1----:R-:W-:Y:S08]  /*64e0*/  HMMA.16816.F32.BF16 R12, R196.reuse, R168, R12 ;  /* 0x000000a8c40c723c */ /* 0x042ff0000004180c */
[C---:B------:R-:W-:Y:S01]  /*64f0*/  HMMA.16816.F32.BF16 R16, R196.reuse, R170, R16 ;  /* 0x000000aac410723c */ /* 0x040fe20000041810 */
[----:B------:R-:W1:Y:S07]  /*6500*/  LDSM.16.M88.4 R168, [R249+0x2000] ;  /* 0x00200000f9a8783b */ /* 0x000e6e0000000200 */
[C---:B---3--:R-:W-:Y:S08]  /*6510*/  HMMA.16816.F32.BF16 R20, R196.reuse, R184, R20 ;  /* 0x000000b8c414723c */ /* 0x048ff00000041814 */
[C---:B------:R-:W-:Y:S01]  /*6520*/  HMMA.16816.F32.BF16 R24, R196.reuse, R186, R24 ;  /* 0x000000bac418723c */ /* 0x040fe20000041818 */
[----:B------:R-:W3:Y:S07]  /*6530*/  LDSM.16.M88.4 R184, [R249+0x2800] ;  /* 0x00280000f9b8783b */ /* 0x000eee0000000200 */
[C---:B--2---:R-:W-:Y:S08]  /*6540*/  HMMA.16816.F32.BF16 R28, R196.reuse, R180, R28 ;  /* 0x000000b4c41c723c */ /* 0x044ff0000004181c */
[----:B------:R-:W-:Y:S01]  /*6550*/  HMMA.16816.F32.BF16 R32, R196, R182, R32 ;  /* 0x000000b6c420723c */ /* 0x000fe20000041820 */
[----:B------:R-:W2:Y:S07]  /*6560*/  LDSM.16.M88.4 R180, [R249+0x3000] ;  /* 0x00300000f9b4783b */ /* 0x000eae0000000200 */
[C---:B-1----:R-:W-:Y:S08]  /*6570*/  HMMA.16816.F32.BF16 R4, R200.reuse, R168, R4 ;  /* 0x000000a8c804723c */ /* 0x042ff00000041804 */
[C---:B------:R-:W-:Y:S01]  /*6580*/  HMMA.16816.F32.BF16 R8, R200.reuse, R170, R8 ;  /* 0x000000aac808723c */ /* 0x040fe20000041808 */
[----:B------:R-:W1:Y:S07]  /*6590*/  LDSM.16.M88.4 R168, [R249+0x3800] ;  /* 0x00380000f9a8783b */ /* 0x000e6e0000000200 */
[C---:B---3--:R-:W-:Y:S08]  /*65a0*/  HMMA.16816.F32.BF16 R12, R200.reuse, R184, R12 ;  /* 0x000000b8c80c723c */ /* 0x048ff0000004180c */
[C---:B------:R-:W-:Y:S01]  /*65b0*/  HMMA.16816.F32.BF16 R16, R200.reuse, R186, R16 ;  /* 0x000000bac810723c */ /* 0x040fe20000041810 */
[----:B------:R3:W4:Y:S07]  /*65c0*/  LDSM.16.M88.4 R184, [R130] ;  /* 0x0000000082b8783b */ /* 0x00072e0000000200 */
[C---:B--2---:R-:W-:Y:S08]  /*65d0*/  HMMA.16816.F32.BF16 R20, R200.reuse, R180, R20 ;  /* 0x000000b4c814723c */ /* 0x044ff00000041814 */
[C---:B------:R-:W-:Y:S01]  /*65e0*/  HMMA.16816.F32.BF16 R24, R200.reuse, R182, R24 ;  /* 0x000000b6c818723c */ /* 0x040fe20000041818 */
[----:B------:R2:W2:Y:S07]  /*65f0*/  LDSM.16.M88.4 R180, [R129] ;  /* 0x0000000081b4783b */ /* 0x0004ae0000000200 */
[C---:B-1----:R-:W-:Y:S01]  /*6600*/  HMMA.16816.F32.BF16 R28, R200.reuse, R168, R28 ;  /* 0x000000a8c81c723c */ /* 0x042fe2000004181c */
[----:B---3--:R-:W3:Y:S07]  /*6610*/  LDL R130, [R1+0x28] ;  /* 0x0000280001827983 */ /* 0x008eee0000100800 */
[----:B------:R-:W-:Y:S01]  /*6620*/  HMMA.16816.F32.BF16 R32, R200, R170, R32 ;  /* 0x000000aac820723c */ /* 0x000fe20000041820 */
[----:B------:R1:W1:Y:S07]  /*6630*/  LDSM.16.M88.4 R168, [R128] ;  /* 0x0000000080a8783b */ /* 0x00026e0000000200 */
[C---:B----4-:R-:W-:Y:S01]  /*6640*/  HMMA.16816.F32.BF16 R4, R204.reuse, R184, R4 ;  /* 0x000000b8cc04723c */ /* 0x050fe20000041804 */
[----:B--2---:R-:W2:Y:S07]  /*6650*/  LDL R129, [R1+0x24] ;  /* 0x0000240001817983 */ /* 0x004eae0000100800 */
[C---:B------:R-:W-:Y:S01]  /*6660*/  HMMA.16816.F32.BF16 R8, R204.reuse, R186, R8 ;  /* 0x000000bacc08723c */ /* 0x040fe20000041808 */
[----:B------:R4:W4:Y:S07]  /*6670*/  LDSM.16.M88.4 R184, [R2] ;  /* 0x0000000002b8783b */ /* 0x00092e0000000200 */
[C---:B------:R-:W-:Y:S01]  /*6680*/  HMMA.16816.F32.BF16 R12, R204.reuse, R180, R12 ;  /* 0x000000b4cc0c723c */ /* 0x040fe2000004180c */
[----:B-1----:R-:W2:Y:S07]  /*6690*/  LDL R128, [R1+0x20] ;  /* 0x0000200001807983 */ /* 0x002eae0000100800 */
[C---:B------:R-:W-:Y:S01]  /*66a0*/  HMMA.16816.F32.BF16 R16, R204.reuse, R182, R16 ;  /* 0x000000b6cc10723c */ /* 0x040fe20000041810 */
[----:B------:R-:W1:Y:S07]  /*66b0*/  LDSM.16.M88.4 R180, [R0+0x2000] ;  /* 0x0020000000b4783b */ /* 0x000e6e0000000200 */
[C---:B------:R-:W-:Y:S01]  /*66c0*/  HMMA.16816.F32.BF16 R20, R204.reuse, R168, R20 ;  /* 0x000000a8cc14723c */ /* 0x040fe20000041814 */
[----:B----4-:R-:W2:Y:S07]  /*66d0*/  LDL R2, [R1+0x1c] ;  /* 0x00001c0001027983 */ /* 0x010eae0000100800 */
[C---:B------:R-:W-:Y:S01]  /*66e0*/  HMMA.16816.F32.BF16 R24, R204.reuse, R170, R24 ;  /* 0x000000aacc18723c */ /* 0x040fe20000041818 */
[----:B------:R-:W1:Y:S07]  /*66f0*/  LDSM.16.M88.4 R168, [R0+0x2800] ;  /* 0x0028000000a8783b */ /* 0x000e6e0000000200 */
[C---:B------:R-:W-:Y:S08]  /*6700*/  HMMA.16816.F32.BF16 R28, R204.reuse, R184, R28 ;  /* 0x000000b8cc1c723c */ /* 0x040ff0000004181c */
[----:B------:R-:W-:Y:S01]  /*6710*/  HMMA.16816.F32.BF16 R32, R204, R186, R32 ;  /* 0x000000bacc20723c */ /* 0x000fe20000041820 */
[----:B------:R-:W1:Y:S07]  /*6720*/  LDSM.16.M88.4 R184, [R0+0x3000] ;  /* 0x0030000000b8783b */ /* 0x000e6e0000000200 */
[C---:B-1----:R-:W-:Y:S08]  /*6730*/  HMMA.16816.F32.BF16 R4, R208.reuse, R180, R4 ;  /* 0x000000b4d004723c */ /* 0x042ff00000041804 */
[C---:B------:R-:W-:Y:S01]  /*6740*/  HMMA.16816.F32.BF16 R8, R208.reuse, R182, R8 ;  /* 0x000000b6d008723c */ /* 0x040fe20000041808 */
[----:B------:R-:W1:Y:S07]  /*6750*/  LDSM.16.M88.4 R180, [R0+0x3800] ;  /* 0x0038000000b4783b */ /* 0x000e6e0000000200 */
[C---:B------:R-:W-:Y:S08]  /*6760*/  HMMA.16816.F32.BF16 R12, R208.reuse, R168, R12 ;  /* 0x000000a8d00c723c */ /* 0x040ff0000004180c */
[C---:B------:R-:W-:Y:S01]  /*6770*/  HMMA.16816.F32.BF16 R16, R208.reuse, R170, R16 ;  /* 0x000000aad010723c */ /* 0x040fe20000041810 */
[----:B------:R-:W1:Y:S07]  /*6780*/  LDSM.16.M88.4 R168, [R250+0x2000] ;  /* 0x00200000faa8783b */ /* 0x000e6e0000000200 */
[C---:B------:R-:W-:Y:S08]  /*6790*/  HMMA.16816.F32.BF16 R20, R208.reuse, R184, R20 ;  /* 0x000000b8d014723c */ /* 0x040ff00000041814 */
[C---:B------:R-:W-:Y:S01]  /*67a0*/  HMMA.16816.F32.BF16 R24, R208.reuse, R186, R24 ;  /* 0x000000bad018723c */ /* 0x040fe20000041818 */
[----:B------:R-:W1:Y:S07]  /*67b0*/  LDSM.16.M88.4 R184, [R250+0x2800] ;  /* 0x00280000fab8783b */ /* 0x000e6e0000000200 */
[C---:B-1----:R-:W-:Y:S08]  /*67c0*/  HMMA.16816.F32.BF16 R28, R208.reuse, R180, R28 ;  /* 0x000000b4d01c723c */ /* 0x042ff0000004181c */
[----:B------:R-:W-:Y:S01]  /*67d0*/  HMMA.16816.F32.BF16 R32, R208, R182, R32 ;  /* 0x000000b6d020723c */ /* 0x000fe20000041820 */
        /* <DEDUP_REMOVED lines=8> */
[C---:B------:R-:W-:Y:S01]  /*6860*/  HMMA.16816.F32.BF16 R24, R212.reuse, R182, R24 ;  /* 0x000000b6d418723c */ /* 0x040fe20000041818 */
[----:B------:R-:W1:Y:S07]  /*6870*/  LDSM.16.M88.4 R180, [R249+0x4800] ;  /* 0x00480000f9b4783b */ /* 0x000e6e0000000200 */
[C---:B------:R-:W-:Y:S08]  /*6880*/  HMMA.16816.F32.BF16 R28, R212.reuse, R168, R28 ;  /* 0x000000a8d41c723c */ /* 0x040ff0000004181c */
[----:B------:R-:W-:Y:S01]  /*6890*/  HMMA.16816.F32.BF16 R32, R212, R170, R32 ;  /* 0x000000aad420723c */ /* 0x000fe20000041820 */
[----:B------:R-:W1:Y:S07]  /*68a0*/  LDSM.16.M88.4 R168, [R249+0x5000] ;  /* 0x00500000f9a8783b */ /* 0x000e6e0000000200 */
[C---:B------:R-:W-:Y:S08]  /*68b0*/  HMMA.16816.F32.BF16 R4, R216.reuse, R184, R4 ;  /* 0x000000b8d804723c */ /* 0x040ff00000041804 */
[C---:B------:R-:W-:Y:S01]  /*68c0*/  HMMA.16816.F32.BF16 R8, R216.reuse, R186, R8 ;  /* 0x000000bad808723c */ /* 0x040fe20000041808 */
[----:B------:R-:W1:Y:S07]  /*68d0*/  LDSM.16.M88.4 R184, [R249+0x5800] ;  /* 0x00580000f9b8783b */ /* 0x000e6e0000000200 */
[C---:B-1----:R-:W-:Y:S08]  /*68e0*/  HMMA.16816.F32.BF16 R12, R216.reuse, R180, R12 ;  /* 0x000000b4d80c723c */ /* 0x042ff0000004180c */
[C---:B------:R-:W-:Y:S08]  /*68f0*/  HMMA.16816.F32.BF16 R16, R216.reuse, R182, R16 ;  /* 0x000000b6d810723c */ /* 0x040ff00000041810 */
[C---:B------:R-:W-:Y:S08]  /*6900*/  HMMA.16816.F32.BF16 R20, R216.reuse, R168, R20 ;  /* 0x000000a8d814723c */ /* 0x040ff00000041814 */
[C---:B------:R-:W-:Y:S08]  /*6910*/  HMMA.16816.F32.BF16 R24, R216.reuse, R170, R24 ;  /* 0x000000aad818723c */ /* 0x040ff00000041818 */
[C---:B------:R-:W-:Y:S08]  /*6920*/  HMMA.16816.F32.BF16 R28, R216.reuse, R184, R28 ;  /* 0x000000b8d81c723c */ /* 0x040ff0000004181c */
[----:B------:R-:W-:Y:S01]  /*6930*/  HMMA.16816.F32.BF16 R32, R216, R186, R32 ;  /* 0x000000bad820723c */ /* 0x000fe20000041820 */
[----:B---3--:R1:W3:Y:S08]  /*6940*/  LDSM.16.M88.4 R180, [R130] ;  /* 0x0000000082b4783b */ /* 0x0082f00000000200 */
[----:B--2---:R2:W2:Y:S08]  /*6950*/  LDSM.16.M88.4 R168, [R129] ;  /* 0x0000000081a8783b */ /* 0x0044b00000000200 */
[----:B-1----:R-:W4:Y:S04]  /*6960*/  LDL R130, [R1+0x18] ;  /* 0x0000180001827983 */ /* 0x002f280000100800 */
[----:B------:R1:W1:Y:S01]  /*6970*/  LDSM.16.M88.4 R184, [R128] ;  /* 0x0000000080b8783b */ /* 0x0002620000000200 */
[C---:B---3--:R-:W-:Y:S07]  /*6980*/  HMMA.16816.F32.BF16 R4, R220.reuse, R180, R4 ;  /* 0x000000b4dc04723c */ /* 0x048fee0000041804 */
[----:B--2---:R-:W2:Y:S01]  /*6990*/  LDL R129, [R1+0x14] ;  /* 0x0000140001817983 */ /* 0x004ea20000100800 */
[C---:B------:R-:W-:Y:S03]  /*69a0*/  HMMA.16816.F32.BF16 R8, R220.reuse, R182, R8 ;  /* 0x000000b6dc08723c */ /* 0x040fe60000041808 */
[----:B------:R3:W3:Y:S05]  /*69b0*/  LDSM.16.M88.4 R180, [R2] ;  /* 0x0000000002b4783b */ /* 0x0006ea0000000200 */
[C---:B------:R-:W-:Y:S03]  /*69c0*/  HMMA.16816.F32.BF16 R12, R220.reuse, R168, R12 ;  /* 0x000000a8dc0c723c */ /* 0x040fe6000004180c */
[----:B-1----:R-:W2:Y:S05]  /*69d0*/  LDL R128, [R1+0x10] ;  /* 0x0000100001807983 */ /* 0x002eaa0000100800 */
[C---:B------:R-:W-:Y:S01]  /*69e0*/  HMMA.16816.F32.BF16 R16, R220.reuse, R170, R16 ;  /* 0x000000aadc10723c */ /* 0x040fe20000041810 */
[----:B------:R-:W1:Y:S07]  /*69f0*/  LDSM.16.M88.4 R168, [R0+0x4000] ;  /* 0x0040000000a8783b */ /* 0x000e6e0000000200 */
[C---:B------:R-:W-:Y:S01]  /*6a00*/  HMMA.16816.F32.BF16 R20, R220.reuse, R184, R20 ;  /* 0x000000b8dc14723c */ /* 0x040fe20000041814 */
[----:B---3--:R-:W2:Y:S04]  /*6a10*/  LDL R2, [R1+0xc] ;  /* 0x00000c0001027983 */ /* 0x008ea80000100800 */
[----:B------:R-:W2:Y:S03]  /*6a20*/  LDL.LU R174, [R1+0x60] ;  /* 0x0000600001ae7983 */ /* 0x000ea60000300800 */
[C---:B------:R-:W-:Y:S01]  /*6a30*/  HMMA.16816.F32.BF16 R24, R220.reuse, R186, R24 ;  /* 0x000000badc18723c */ /* 0x040fe20000041818 */
[----:B------:R-:W1:Y:S07]  /*6a40*/  LDSM.16.M88.4 R184, [R0+0x4800] ;  /* 0x0048000000b8783b */ /* 0x000e6e0000000200 */
[C---:B------:R-:W-:Y:S01]  /*6a50*/  HMMA.16816.F32.BF16 R28, R220.reuse, R180, R28 ;  /* 0x000000b4dc1c723c */ /* 0x040fe2000004181c */
[----:B------:R-:W2:Y:S04]  /*6a60*/  LDL R178, [R1+0x88] ;  /* 0x0000880001b27983 */ /* 0x000ea80000100800 */
[----:B------:R-:W2:Y:S03]  /*6a70*/  LDL R177, [R1+0x90] ;  /* 0x0000900001b17983 */ /* 0x000ea60000100800 */
        /* <DEDUP_REMOVED lines=35> */
[----:B----4-:R1:W4:Y:S08]  /*6cb0*/  LDSM.16.M88.4 R168, [R130] ;  /* 0x0000000082a8783b */ /* 0x0103300000000200 */
[----:B--2---:R-:W2:Y:S08]  /*6cc0*/  LDSM.16.M88.4 R184, [R129] ;  /* 0x0000000081b8783b */ /* 0x004eb00000000200 */
[----:B-1----:R-:W3:Y:S04]  /*6cd0*/  LDL R130, [R1+0x64] ;  /* 0x0000640001827983 */ /* 0x002ee80000100800 */
[----:B------:R1:W2:Y:S01]  /*6ce0*/  LDSM.16.M88.4 R180, [R128] ;  /* 0x0000000080b4783b */ /* 0x0002a20000000200 */
[C---:B----4-:R-:W-:Y:S08]  /*6cf0*/  HMMA.16816.F32.BF16 R4, R236.reuse, R168, R4 ;  /* 0x000000a8ec04723c */ /* 0x050ff00000041804 */
[C---:B------:R-:W-:Y:S01]  /*6d00*/  HMMA.16816.F32.BF16 R8, R236.reuse, R170, R8 ;  /* 0x000000aaec08723c */ /* 0x040fe20000041808 */
[----:B--2---:R-:W2:Y:S03]  /*6d10*/  LDSM.16.M88.4 R168, [R2] ;  /* 0x0000000002a8783b */ /* 0x004ea60000000200 */
[C---:B------:R-:W-:Y:S02]  /*6d20*/  IADD3 R175, R174.reuse, -0x1, RZ ;  /* 0xffffffffaeaf7810 */ /* 0x040fe40007ffe0ff */
[----:B------:R-:W-:Y:S02]  /*6d30*/  ISETP.GT.AND P6, PT, R174, R135, PT ;  /* 0x00000087ae00720c */ /* 0x000fe40003fc4270 */
[C---:B------:R-:W-:Y:S01]  /*6d40*/  HMMA.16816.F32.BF16 R12, R236.reuse, R184, R12 ;  /* 0x000000b8ec0c723c */ /* 0x040fe2000004180c */
[----:B-1----:R-:W4:Y:S07]  /*6d50*/  LDL.64 R128, [R1+0x68] ;  /* 0x0000680001807983 */ /* 0x002f2e0000100a00 */
[C---:B------:R-:W-:Y:S01]  /*6d60*/  HMMA.16816.F32.BF16 R16, R236.reuse, R186, R16 ;  /* 0x000000baec10723c */ /* 0x040fe20000041810 */
[----:B------:R-:W1:Y:S07]  /*6d70*/  LDSM.16.M88.4 R184, [R0+0x6000] ;  /* 0x0060000000b8783b */ /* 0x000e6e0000000200 */
[C---:B------:R-:W-:Y:S08]  /*6d80*/  HMMA.16816.F32.BF16 R20, R236.reuse, R180, R20 ;  /* 0x000000b4ec14723c */ /* 0x040ff00000041814 */
[C---:B------:R-:W-:Y:S01]  /*6d90*/  HMMA.16816.F32.BF16 R24, R236.reuse, R182, R24 ;  /* 0x000000b6ec18723c */ /* 0x040fe20000041818 */
[----:B------:R-:W1:Y:S07]  /*6da0*/  LDSM.16.M88.4 R180, [R0+0x6800] ;  /* 0x0068000000b4783b */ /* 0x000e6e0000000200 */
[C---:B--2---:R-:W-:Y:S08]  /*6db0*/  HMMA.16816.F32.BF16 R28, R236.reuse, R168, R28 ;  /* 0x000000a8ec1c723c */ /* 0x044ff0000004181c */
[----:B------:R-:W-:Y:S01]  /*6dc0*/  HMMA.16816.F32.BF16 R32, R236, R170, R32 ;  /* 0x000000aaec20723c */ /* 0x000fe20000041820 */
[----:B------:R-:W2:Y:S07]  /*6dd0*/  LDSM.16.M88.4 R168, [R0+0x7000] ;  /* 0x0070000000a8783b */ /* 0x000eae0000000200 */
[C---:B-1----:R-:W-:Y:S08]  /*6de0*/  HMMA.16816.F32.BF16 R4, R240.reuse, R184, R4 ;  /* 0x000000b8f004723c */ /* 0x042ff00000041804 */
[C---:B------:R-:W-:Y:S01]  /*6df0*/  HMMA.16816.F32.BF16 R8, R240.reuse, R186, R8 ;  /* 0x000000baf008723c */ /* 0x040fe20000041808 */
[----:B------:R1:W1:Y:S07]  /*6e00*/  LDSM.16.M88.4 R184, [R0+0x7800] ;  /* 0x0078000000b8783b */ /* 0x00026e0000000200 */
[C---:B------:R-:W-:Y:S08]  /*6e10*/  HMMA.16816.F32.BF16 R12, R240.reuse, R180, R12 ;  /* 0x000000b4f00c723c */ /* 0x040ff0000004180c */
[C---:B------:R-:W-:Y:S01]  /*6e20*/  HMMA.16816.F32.BF16 R16, R240.reuse, R182, R16 ;  /* 0x000000b6f010723c */ /* 0x040fe20000041810 */
[----:B------:R-:W1:Y:S07]  /*6e30*/  LDSM.16.M88.4 R180, [R250+0x6000] ;  /* 0x00600000fab4783b */ /* 0x000e6e0000000200 */
[C---:B--2---:R-:W-:Y:S04]  /*6e40*/  HMMA.16816.F32.BF16 R20, R240.reuse, R168, R20 ;  /* 0x000000a8f014723c */ /* 0x044fe80000041814 */
[----:B-1----:R-:W-:Y:S04]  /*6e50*/  @P6 SHF.R.S32.HI R0, RZ, 0x1f, R175 ;  /* 0x0000001fff006819 */ /* 0x002fe800000114af */
[C---:B------:R-:W-:Y:S01]  /*6e60*/  HMMA.16816.F32.BF16 R24, R240.reuse, R170, R24 ;  /* 0x000000aaf018723c */ /* 0x040fe20000041818 */
[----:B------:R-:W1:Y:S03]  /*6e70*/  LDSM.16.M88.4 R168, [R250+0x6800] ;  /* 0x00680000faa8783b */ /* 0x000e660000000200 */
[----:B------:R-:W-:Y:S04]  /*6e80*/  @P6 IMAD R0, R0, c[0x0][0x1e0], RZ ;  /* 0x0000780000006a24 */ /* 0x000fe800078e02ff */
[C---:B------:R-:W-:Y:S08]  /*6e90*/  HMMA.16816.F32.BF16 R28, R240.reuse, R184, R28 ;  /* 0x000000b8f01c723c */ /* 0x040ff0000004181c */
[----:B------:R-:W-:Y:S08]  /*6ea0*/  HMMA.16816.F32.BF16 R32, R240, R186, R32 ;  /* 0x000000baf020723c */ /* 0x000ff00000041820 */
[C---:B------:R-:W-:Y:S08]  /*6eb0*/  HMMA.16816.F32.BF16 R4, R244.reuse, R180, R4 ;  /* 0x000000b4f404723c */ /* 0x040ff00000041804 */
[C---:B------:R-:W-:Y:S01]  /*6ec0*/  HMMA.16816.F32.BF16 R8, R244.reuse, R182, R8 ;  /* 0x000000b6f408723c */ /* 0x040fe20000041808 */
[----:B------:R-:W2:Y:S07]  /*6ed0*/  LDSM.16.M88.4 R180, [R250+0x7000] ;  /* 0x00700000fab4783b */ /* 0x000eae0000000200 */
[C---:B-1----:R-:W-:Y:S08]  /*6ee0*/  HMMA.16816.F32.BF16 R12, R244.reuse, R168, R12 ;  /* 0x000000a8f40c723c */ /* 0x042ff0000004180c */
[C---:B------:R-:W-:Y:S04]  /*6ef0*/  HMMA.16816.F32.BF16 R16, R244.reuse, R170, R16 ;  /* 0x000000aaf410723c */ /* 0x040fe80000041810 */
[----:B------:R-:W-:Y:S02]  /*6f00*/  FMUL.FTZ R4, R4, c[0x0][0x320] ;  /* 0x0000c80004047a20 */ /* 0x000fe40000410000 */
[----:B------:R-:W-:Y:S02]  /*6f10*/  FMUL.FTZ R5, R5, c[0x0][0x320] ;  /* 0x0000c80005057a20 */ /* 0x000fe40000410000 */
[----:B------:R-:W1:Y:S01]  /*6f20*/  MUFU.TANH R191, R4 ;  /* 0x0000000400bf7308 */ /* 0x000e620000002400 */
[----:B------:R-:W-:Y:S03]  /*6f30*/  FMUL.FTZ R6, R6, c[0x0][0x320] ;  /* 0x0000c80006067a20 */ /* 0x000fe60000410000 */
[----:B------:R-:W-:Y:S02]  /*6f40*/  FMUL.FTZ R7, R7, c[0x0][0x320] ;  /* 0x0000c80007077a20 */ /* 0x000fe40000410000 */
[----:B------:R-:W-:Y:S02]  /*6f50*/  FMUL.FTZ R2, R8, c[0x0][0x320] ;  /* 0x0000c80008027a20 */ /* 0x000fe40000410000 */
[----:B------:R-:W-:Y:S02]  /*6f60*/  @P6 IMAD R8, R175, c[0x0][0x1e4], R0 ;  /* 0x00007900af086a24 */ /* 0x000fe400078e0200 */
[----:B------:R1:W1:Y:S01]  /*6f70*/  MUFU.TANH R176, R5 ;  /* 0x0000000500b07308 */ /* 0x0002620000002400 */
[----:B------:R-:W-:Y:S02]  /*6f80*/  FMUL.FTZ R11, R11, c[0x0][0x320] ;  /* 0x0000c8000b0b7a20 */ /* 0x000fe40000410000 */
[----:B------:R-:W-:Y:S02]  /*6f90*/  FMUL.FTZ R10, R10, c[0x0][0x320] ;  /* 0x0000c8000a0a7a20 */ /* 0x000fe40000410000 */
[----:B------:R-:W-:Y:S01]  /*6fa0*/  FMUL.FTZ R14, R14, c[0x0][0x320] ;  /* 0x0000c8000e0e7a20 */ /* 0x000fe20000410000 */
[C---:B--2---:R-:W-:Y:S04]  /*6fb0*/  HMMA.16816.F32.BF16 R20, R244.reuse, R180, R20 ;  /* 0x000000b4f414723c */ /* 0x044fe80000041814 */
[----:B------:R-:W2:Y:S01]  /*6fc0*/  MUFU.TANH R173, R6 ;  /* 0x0000000600ad7308 */ /* 0x000ea20000002400 */
[----:B------:R-:W-:Y:S02]  /*6fd0*/  FMUL.FTZ R9, R9, c[0x0][0x320] ;  /* 0x0000c80009097a20 */ /* 0x000fe40000410000 */
[----:B------:R-:W-:Y:S01]  /*6fe0*/  FMUL.FTZ R18, R18, c[0x0][0x320] ;  /* 0x0000c80012127a20 */ /* 0x000fe20000410000 */
[C---:B------:R-:W-:Y:S04]  /*6ff0*/  HMMA.16816.F32.BF16 R24, R244.reuse, R182, R24 ;  /* 0x000000b6f418723c */ /* 0x040fe80000041818 */
[----:B------:R-:W-:Y:S02]  /*7000*/  FMUL.FTZ R17, R17, c[0x0][0x320] ;  /* 0x0000c80011117a20 */ /* 0x000fe40000410000 */
[----:B------:R2:W2:Y:S01]  /*7010*/  MUFU.TANH R172, R7 ;  /* 0x0000000700ac7308 */ /* 0x0004a20000002400 */
[----:B------:R-:W-:Y:S02]  /*7020*/  FMUL.FTZ R16, R16, c[0x0][0x320] ;  /* 0x0000c80010107a20 */ /* 0x000fe40000410000 */
[----:B------:R-:W-:Y:S03]  /*7030*/  FMUL.FTZ R15, R15, c[0x0][0x320] ;  /* 0x0000c8000f0f7a20 */ /* 0x000fe60000410000 */
[----:B-1----:R-:W-:Y:S04]  /*7040*/  @P6 IMAD.WIDE.U32 R4, R175, c[0x0][0x1e0], RZ ;  /* 0x00007800af046a25 */ /* 0x002fe800078e00ff */
[----:B------:R-:W1:Y:S01]  /*7050*/  MUFU.TANH R185, R2 ;  /* 0x0000000200b97308 */ /* 0x000e620000002400 */
[----:B------:R-:W-:Y:S01]  /*7060*/  @P6 IMAD.SHL.U32 R132, R4, 0x40, RZ ;  /* 0x0000004004846824 */ /* 0x000fe200078e00ff */
[----:B------:R-:W-:Y:S01]  /*7070*/  @P6 IADD3 R8, R5, R8, RZ ;  /* 0x0000000805086210 */ /* 0x000fe20007ffe0ff */
[----:B------:R-:W-:Y:S02]  /*7080*/  FMUL.FTZ R20, R20, c[0x0][0x320] ;  /* 0x0000c80014147a20 */ /* 0x000fe40000410000 */
[----:B------:R-:W-:Y:S01]  /*7090*/  FMUL.FTZ R12, R12, c[0x0][0x320] ;  /* 0x0000c8000c0c7a20 */ /* 0x000fe20000410000 */
[----:B------:R-:W-:Y:S01]  /*70a0*/  @P6 SHF.L.U64.HI R8, R4, 0x6, R8 ;  /* 0x0000000604086819 */ /* 0x000fe20000010208 */
[----:B------:R-:W-:Y:S02]  /*70b0*/  FMUL.FTZ R13, R13, c[0x0][0x320] ;  /* 0x0000c8000d0d7a20 */ /* 0x000fe40000410000 */
[----:B------:R-:W-:Y:S01]  /*70c0*/  FMUL.FTZ R21, R21, c[0x0][0x320] ;  /* 0x0000c80015157a20 */ /* 0x000fe20000410000 */
[----:B------:R-:W-:Y:S01]  /*70d0*/  MUFU.TANH R133, R11 ;  /* 0x0000000b00857308 */ /* 0x000fe20000002400 */
[----:B------:R-:W-:Y:S02]  /*70e0*/  FMUL.FTZ R22, R22, c[0x0][0x320] ;  /* 0x0000c80016167a20 */ /* 0x000fe40000410000 */
[----:B------:R-:W-:Y:S01]  /*70f0*/  FMUL.FTZ R23, R23, c[0x0][0x320] ;  /* 0x0000c80017177a20 */ /* 0x000fe20000410000 */
[----:B--2---:R-:W2:Y:S01]  /*7100*/  LDSM.16.M88.4 R4, [R250+0x7800] ;  /* 0x00780000fa04783b */ /* 0x004ea20000000200 */
[----:B------:R-:W-:Y:S04]  /*7110*/  DEPBAR.LE SB0, 0x0 ;  /* 0x000080000000791a */ /* 0x000fe80000000000 */
[----:B------:R-:W-:Y:S01]  /*7120*/  FMUL.FTZ R24, R24, c[0x0][0x320] ;  /* 0x0000c80018187a20 */ /* 0x000fe20000410000 */
[----:B------:R-:W-:Y:S01]  /*7130*/  MUFU.TANH R135, R10 ;  /* 0x0000000a00877308 */ /* 0x000fe20000002400 */
[----:B------:R-:W-:Y:S01]  /*7140*/  FMUL.FTZ R25, R25, c[0x0][0x320] ;  /* 0x0000c80019197a20 */ /* 0x000fe20000410000 */
[----:B------:R-:W-:Y:S01]  /*7150*/  BAR.SYNC.DEFER_BLOCKING 0x0 ;  /* 0x0000000000007b1d */ /* 0x000fe20000010000 */
[----:B------:R-:W-:Y:S02]  /*7160*/  FMUL.FTZ R26, R26, c[0x0][0x320] ;  /* 0x0000c8001a1a7a20 */ /* 0x000fe40000410000 */
[----:B------:R-:W-:Y:S01]  /*7170*/  FMUL.FTZ R27, R27, c[0x0][0x320] ;  /* 0x0000c8001b1b7a20 */ /* 0x000fe20000410000 */
[C---:B--2---:R-:W-:Y:S04]  /*7180*/  HMMA.16816.F32.BF16 R28, R244.reuse, R4, R28 ;  /* 0x00000004f41c723c */ /* 0x044fe8000004181c */
[----:B------:R2:W1:Y:S04]  /*7190*/  MUFU.TANH R184, R9 ;  /* 0x0000000900b87308 */ /* 0x0004680000002400 */
[----:B------:R-:W-:Y:S06]  /*71a0*/  HMMA.16816.F32.BF16 R32, R244, R6, R32 ;  /* 0x00000006f420723c */ /* 0x000fec0000041820 */
[----:B------:R1:W-:Y:S10]  /*71b0*/  MUFU.TANH R190, R18 ;  /* 0x0000001200be7308 */ /* 0x0003f40000002400 */
[----:B------:R-:W-:Y:S01]  /*71c0*/  MUFU.TANH R187, R14 ;  /* 0x0000000e00bb7308 */ /* 0x000fe20000002400 */
[----:B------:R-:W-:Y:S02]  /*71d0*/  FMUL.FTZ R28, R28, c[0x0][0x320] ;  /* 0x0000c8001c1c7a20 */ /* 0x000fe40000410000 */
[----:B--2---:R-:W-:Y:S04]  /*71e0*/  @P1 IMAD.HI.U32 R9, R178, c[0x0][0x2c8], RZ ;  /* 0x0000b200b2091a27 */ /* 0x004fe800078e00ff */
[----:B------:R-:W-:Y:S03]  /*71f0*/  FMUL.FTZ R29, R29, c[0x0][0x320] ;  /* 0x0000c8001d1d7a20 */ /* 0x000fe60000410000 */
[----:B------:R-:W-:Y:S01]  /*7200*/  MUFU.TANH R189, R17 ;  /* 0x0000001100bd7308 */ /* 0x000fe20000002400 */
[----:B------:R-:W-:Y:S02]  /*7210*/  FMUL.FTZ R32, R32, c[0x0][0x320] ;  /* 0x0000c80020207a20 */ /* 0x000fe40000410000 */
[----:B------:R-:W-:Y:S02]  /*7220*/  FMUL.FTZ R34, R34, c[0x0][0x320] ;  /* 0x0000c80022227a20 */ /* 0x000fe40000410000 */
[----:B------:R-:W-:Y:S02]  /*7230*/  FMUL.FTZ R30, R30, c[0x0][0x320] ;  /* 0x0000c8001e1e7a20 */ /* 0x000fe40000410000 */
[----:B------:R-:W-:Y:S03]  /*7240*/  FMUL.FTZ R35, R35, c[0x0][0x320] ;  /* 0x0000c80023237a20 */ /* 0x000fe60000410000 */
[----:B------:R-:W-:Y:S10]  /*7250*/  MUFU.TANH R188, R16 ;  /* 0x0000001000bc7308 */ /* 0x000ff40000002400 */
[----:B------:R-:W-:Y:S01]  /*7260*/  MUFU.TANH R186, R15 ;  /* 0x0000000f00ba7308 */ /* 0x000fe20000002400 */
[----:B----4-:R-:W-:Y:S09]  /*7270*/  @P6 IADD3 R0, P0, R132, R128, RZ ;  /* 0x0000008084006210 */ /* 0x010ff20007f1e0ff */
[----:B------:R-:W2:Y:S01]  /*7280*/  MUFU.TANH R12, R12 ;  /* 0x0000000c000c7308 */ /* 0x000ea20000002400 */
[----:B---3--:R-:W-:Y:S02]  /*7290*/  @P6 IADD3.X R2, R8, R130, RZ, P0, !PT ;  /* 0x0000008208026210 */ /* 0x008fe400007fe4ff */
[C---:B------:R-:W-:Y:S04]  /*72a0*/  @P6 LEA R168, P0, R0.reuse, c[0x0][0x1c8], 0x1 ;  /* 0x0000720000a86a11 */ /* 0x040fe800078008ff */
[----:B------:R-:W-:Y:S03]  /*72b0*/  @P6 LEA.HI.X R169, R0, c[0x0][0x1cc], R2, 0x1, P0 ;  /* 0x0000730000a96a11 */ /* 0x000fe600000f0c02 */
[----:B------:R-:W3:Y:S01]  /*72c0*/  MUFU.TANH R13, R13 ;  /* 0x0000000d000d7308 */ /* 0x000ee20000002400 */
[----:B------:R-:W-:Y:S02]  /*72d0*/  @P6 IADD3 R181, P0, R128, 0x40, RZ ;  /* 0x0000004080b56810 */ /* 0x000fe40007f1e0ff */
[----:B------:R-:W-:Y:S01]  /*72e0*/  MOV R0, R178 ;  /* 0x000000b200007202 */ /* 0x000fe20000000f00 */
[----:B------:R-:W-:Y:S01]  /*72f0*/  @!PT LDS RZ, [RZ] ;  /* 0x00000000fffff984 */ /* 0x000fe20000000800 */
[----:B------:R-:W-:Y:S01]  /*7300*/  @!PT LDS RZ, [RZ] ;  /* 0x00000000fffff984 */ /* 0x000fe20000000800 */
[----:B------:R-:W-:Y:S01]  /*7310*/  @!PT LDS RZ, [RZ] ;  /* 0x00000000fffff984 */ /* 0x000fe20000000800 */
[----:B------:R4:W-:Y:S01]  /*7320*/  @P6 LDGSTS.E.BYPASS.LTC128B.128 [R131+0x10100], [R168.64], !P5 ;  /* 0x10100000a8836fae */ /* 0x0009e2000e901d46 */
[-C--:B------:R-:W-:Y:S02]  /*7330*/  @P6 IADD3.X R180, RZ, R130.reuse, RZ, P0, !PT ;  /* 0x00000082ffb46210 */ /* 0x080fe400007fe4ff */
[----:B------:R-:W-:Y:S02]  /*7340*/  @P6 IADD3 R2, P0, R132, R181, RZ ;  /* 0x000000b584026210 */ /* 0x000fe40007f1e0ff */
[----:B------:R-:W-:Y:S01]  /*7350*/  @P1 SHF.R.U32.HI R0, RZ, c[0x0][0x2cc], R9 ;  /* 0x0000b300ff001a19 */ /* 0x000fe20000011609 */
[----:B------:R-:W-:Y:S01]  /*7360*/  IMAD.MOV.U32 R9, RZ, RZ, -0x40 ;  /* 0xffffffc0ff097424 */ /* 0x000fe200078e00ff */
[----:B------:R-:W-:Y:S01]  /*7370*/  MUFU.TANH R21, R21 ;  /* 0x0000001500157308 */ /* 0x000fe20000002400 */
[----:B------:R-:W-:Y:S01]  /*7380*/  @P6 IMAD.X R11, R8, 0x1, R180, P0 ;  /* 0x00000001080b6824 */ /* 0x000fe200000e06b4 */
[C---:B------:R-:W-:Y:S04]  /*7390*/  @P6 LEA R10, P0, R2.reuse, c[0x0][0x1c8], 0x1 ;  /* 0x00007200020a6a11 */ /* 0x040fe800078008ff */
[----:B------:R-:W-:Y:S02]  /*73a0*/  @P6 LEA.HI.X R11, R2, c[0x0][0x1cc], R11, 0x1, P0 ;  /* 0x00007300020b6a11 */ /* 0x000fe400000f0c0b */
[----:B------:R-:W-:Y:S02]  /*73b0*/  @P6 IADD3 R171, P0, R128, 0x80, RZ ;  /* 0x0000008080ab6810 */ /* 0x000fe40007f1e0ff */
[----:B------:R-:W-:Y:S01]  /*73c0*/  MUFU.TANH R22, R22 ;  /* 0x0000001600167308 */ /* 0x000fe20000002400 */
[----:B------:R1:W-:Y:S01]  /*73d0*/  @P6 LDGSTS.E.BYPASS.LTC128B.128 [R131+0x12100], [R10.64], !P4 ;  /* 0x121000000a836fae */ /* 0x0003e2000e101d46 */
[----:B------:R-:W-:Y:S02]  /*73e0*/  @P6 IADD3.X R170, RZ, R130, RZ, P0, !PT ;  /* 0x00000082ffaa6210 */ /* 0x000fe400007fe4ff */
[----:B------:R-:W-:Y:S06]  /*73f0*/  @P6 IADD3 R2, P0, R132, R171, RZ ;  /* 0x000000ab84026210 */ /* 0x000fec0007f1e0ff */
[----:B------:R-:W-:Y:S10]  /*7400*/  MUFU.TANH R23, R23 ;  /* 0x0000001700177308 */ /* 0x000ff40000002400 */
[----:B------:R-:W-:Y:S01]  /*7410*/  MUFU.TANH R24, R24 ;  /* 0x0000001800187308 */ /* 0x000fe20000002400 */
[----:B-1----:R-:W1:Y:S09]  /*7420*/  SHFL.IDX PT, R11, R0, RZ, 0x1c1f ;  /* 0x001c1fff000b7589 */ /* 0x002e7200000e0000 */
[----:B------:R-:W-:Y:S01]  /*7430*/  MUFU.TANH R25, R25 ;  /* 0x0000001900197308 */ /* 0x000fe20000002400 */
[----:B------:R1:W2:Y:S09]  /*7440*/  SHFL.IDX PT, R10, R0, 0x1, 0x1c1f ;  /* 0x003c1f00000a7f89 */ /* 0x0002b200000e0000 */
[----:B------:R-:W-:Y:S10]  /*7450*/  MUFU.TANH R28, R28 ;  /* 0x0000001c001c7308 */ /* 0x000ff40000002400 */
[----:B------:R-:W-:Y:S01]  /*7460*/  MUFU.TANH R29, R29 ;  /* 0x0000001d001d7308 */ /* 0x000fe20000002400 */
[----:B-1----:R-:W-:Y:S09]  /*7470*/  @P6 IADD3.X R0, R8, R170, RZ, P0, !PT ;  /* 0x000000aa08006210 */ /* 0x002ff200007fe4ff */
[----:B------:R-:W-:Y:S01]  /*7480*/  MUFU.TANH R32, R32 ;  /* 0x0000002000207308 */ /* 0x000fe20000002400 */
[C---:B------:R-:W-:Y:S04]  /*7490*/  @P6 LEA R4, P0, R2.reuse, c[0x0][0x1c8], 0x1 ;  /* 0x0000720002046a11 */ /* 0x040fe800078008ff */
[----:B------:R-:W-:Y:S01]  /*74a0*/  @P6 LEA.HI.X R5, R2, c[0x0][0x1cc], R0, 0x1, P0 ;  /* 0x0000730002056a11 */ /* 0x000fe200000f0c00 */
[----:B------:R-:W-:Y:S01]  /*74b0*/  IMAD R0, R174, R9, 0x1 ;  /* 0x00000001ae007424 */ /* 0x000fe200078e0209 */
[----:B----4-:R-:W-:Y:S03]  /*74c0*/  @P6 IADD3 R169, P0, R128, 0xc0, RZ ;  /* 0x000000c080a96810 */ /* 0x010fe60007f1e0ff */
[----:B------:R1:W-:Y:S01]  /*74d0*/  @P6 LDGSTS.E.BYPASS.LTC128B.128 [R131+0x14100], [R4.64], !P3 ;  /* 0x1410000004836fae */ /* 0x0003e2000d901d46 */
[----:B------:R-:W-:Y:S01]  /*74e0*/  @P6 IADD3.X R9, RZ, R130, RZ, P0, !PT ;  /* 0x00000082ff096210 */ /* 0x000fe200007fe4ff */
[----:B------:R-:W-:Y:S01]  /*74f0*/  MUFU.TANH R26, R26 ;  /* 0x0000001a001a7308 */ /* 0x000fe20000002400 */
[----:B------:R-:W-:Y:S04]  /*7500*/  IADD3 R0, R0, c[0x0][0x1d0], -R177 ;  /* 0x0000740000007a10 */ /* 0x000fe80007ffe8b1 */
[----:B------:R-:W-:Y:S04]  /*7510*/  IADD3 R0, R0, -c[0x0][0x168], RZ ;  /* 0x80005a0000007a10 */ /* 0x000fe80007ffe0ff */
[C---:B------:R-:W-:Y:S01]  /*7520*/  IADD3 R2, R0.reuse, R11, RZ ;  /* 0x0000000b00027210 */ /* 0x040fe20007ffe0ff */
[----:B------:R-:W-:Y:S01]  /*7530*/  MUFU.TANH R27, R27 ;  /* 0x0000001b001b7308 */ /* 0x000fe20000002400 */
[----:B--2---:R-:W-:Y:S02]  /*7540*/  IADD3 R0, R0, R10, RZ ;  /* 0x0000000a00007210 */ /* 0x004fe40007ffe0ff */
[----:B------:R-:W-:Y:S07]  /*7550*/  @P6 MOV R10, c[0x0][0x1e4] ;  /* 0x00007900000a6a02 */ /* 0x000fee0000000f00 */
[----:B------:R-:W-:Y:S01]  /*7560*/  MUFU.TANH R30, R30 ;  /* 0x0000001e001e7308 */ /* 0x000fe20000002400 */
[----:B-1----:R-:W-:Y:S05]  /*7570*/  @P6 IADD3 R4, P0, R132, R169, RZ ;  /* 0x000000a984046210 */ /* 0x002fea0007f1e0ff */
[----:B------:R-:W-:Y:S01]  /*7580*/  @P6 IMAD.X R5, R8, 0x1, R9, P0 ;  /* 0x0000000108056824 */ /* 0x000fe200000e0609 */
[C---:B------:R-:W-:Y:S04]  /*7590*/  @P6 LEA R6, P0, R4.reuse, c[0x0][0x1c8], 0x1 ;  /* 0x0000720004066a11 */ /* 0x040fe800078008ff */
[----:B------:R-:W-:Y:S02]  /*75a0*/  @P6 LEA.HI.X R7, R4, c[0x0][0x1cc], R5, 0x1, P0 ;  /* 0x0000730004076a11 */ /* 0x000fe400000f0c05 */
[----:B------:R-:W-:Y:S03]  /*75b0*/  @P6 MOV R5, c[0x0][0x1e0] ;  /* 0x0000780000056a02 */ /* 0x000fe60000000f00 */
[----:B------:R1:W-:Y:S01]  /*75c0*/  @P6 LDGSTS.E.BYPASS.LTC128B.128 [R131+0x16100], [R6.64], !P2 ;  /* 0x1610000006836fae */ /* 0x0003e2000d101d46 */
[C---:B------:R-:W-:Y:S04]  /*75d0*/  @P6 LEA R4, P0, R5.reuse, R132, 0x5 ;  /* 0x0000008405046211 */ /* 0x040fe800078028ff */
[----:B------:R-:W-:Y:S01]  /*75e0*/  @P6 LEA.HI.X R8, R5, R8, R10, 0x5, P0 ;  /* 0x0000000805086211 */ /* 0x000fe200000f2c0a */
[----:B------:R-:W-:Y:S01]  /*75f0*/  FMUL.FTZ R5, R19, c[0x0][0x320] ;  /* 0x0000c80013057a20 */ /* 0x000fe20000410000 */
[----:B------:R2:W-:Y:S01]  /*7600*/  MUFU.TANH R10, R20 ;  /* 0x00000014000a7308 */ /* 0x0005e20000002400 */
[C---:B------:R-:W-:Y:S04]  /*7610*/  ISETP.GT.AND P0, PT, R2.reuse, RZ, PT ;  /* 0x000000ff0200720c */ /* 0x040fe80003f04270 */
[----:B------:R-:W-:Y:S02]  /*7620*/  FSEL R19, R191, -INF , P0 ;  /* 0xff800000bf137808 */ /* 0x000fe40000000000 */
[----:B------:R-:W-:Y:S03]  /*7630*/  ISETP.GT.AND P0, PT, R2, 0x1, PT ;  /* 0x000000010200780c */ /* 0x000fe60003f04270 */
[----:B------:R4:W3:Y:S01]  /*7640*/  MUFU.TANH R191, R5 ;  /* 0x0000000500bf7308 */ /* 0x0008e20000002400 */
[----:B------:R-:W-:Y:S02]  /*7650*/  FSEL R18, R176, -INF , P0 ;  /* 0xff800000b0127808 */ /* 0x000fe40000000000 */
[C---:B------:R-:W-:Y:S04]  /*7660*/  ISETP.GT.AND P0, PT, R0.reuse, RZ, PT ;  /* 0x000000ff0000720c */ /* 0x040fe80003f04270 */
[----:B------:R-:W-:Y:S02]  /*7670*/  FSEL R168, R173, -INF , P0 ;  /* 0xff800000ada87808 */ /* 0x000fe40000000000 */
[----:B------:R-:W-:Y:S01]  /*7680*/  ISETP.GT.AND P0, PT, R0, 0x1, PT ;  /* 0x000000010000780c */ /* 0x000fe20003f04270 */
[----:B-1----:R-:W-:Y:S01]  /*7690*/  FMUL.FTZ R7, R33, c[0x0][0x320] ;  /* 0x0000c80021077a20 */ /* 0x002fe20000410000 */
[----:B------:R-:W-:Y:S02]  /*76a0*/  FMNMX.FTZ R6, R168, R134, !PT ;  /* 0x00000086a8067209 */ /* 0x000fe40007810000 */
[----:B--2---:R-:W-:Y:S02]  /*76b0*/  FSEL R20, R172, -INF , P0 ;  /* 0xff800000ac147808 */ /* 0x004fe40000000000 */
[----:B------:R-:W-:Y:S01]  /*76c0*/  ISETP.GT.AND P0, PT, R2, 0x8, PT ;  /* 0x000000080200780c */ /* 0x000fe20003f04270 */
[----:B------:R-:W1:Y:S01]  /*76d0*/  MUFU.TANH R7, R7 ;  /* 0x0000000700077308 */ /* 0x000e620000002400 */
[----:B------:R-:W-:Y:S02]  /*76e0*/  FMNMX.FTZ R6, R20, R6, !PT ;  /* 0x0000000614067209 */ /* 0x000fe40007810000 */
[----:B------:R-:W-:Y:S02]  /*76f0*/  FSEL R14, R185, -INF , P0 ;  /* 0xff800000b90e7808 */ /* 0x000fe40000000000 */
[----:B------:R-:W-:Y:S02]  /*7700*/  ISETP.GT.AND P0, PT, R2, 0x9, PT ;  /* 0x000000090200780c */ /* 0x000fe40003f04270 */
[----:B----4-:R-:W-:Y:S02]  /*7710*/  FMNMX.FTZ R5, R19, R3, !PT ;  /* 0x0000000313057209 */ /* 0x010fe40007810000 */
[----:B------:R-:W-:Y:S02]  /*7720*/  FSEL R17, R184, -INF , P0 ;  /* 0xff800000b8117808 */ /* 0x000fe40000000000 */
[----:B------:R-:W-:Y:S02]  /*7730*/  ISETP.GT.AND P0, PT, R0, 0x8, PT ;  /* 0x000000080000780c */ /* 0x000fe40003f04270 */
[----:B------:R-:W-:Y:S02]  /*7740*/  FMNMX.FTZ R5, R18, R5, !PT ;  /* 0x0000000512057209 */ /* 0x000fe40007810000 */
[----:B------:R-:W-:Y:S02]  /*7750*/  FSEL R16, R135, -INF , P0 ;  /* 0xff80000087107808 */ /* 0x000fe40000000000 */
[----:B------:R-:W-:Y:S01]  /*7760*/  ISETP.GT.AND P0, PT, R0, 0x9, PT ;  /* 0x000000090000780c */ /* 0x000fe20003f04270 */
[----:B------:R-:W-:Y:S01]  /*7770*/  MUFU.TANH R135, R35 ;  /* 0x0000002300877308 */ /* 0x000fe20000002400 */
[----:B------:R-:W-:Y:S02]  /*7780*/  FMNMX.FTZ R5, R14, R5, !PT ;  /* 0x000000050e057209 */ /* 0x000fe40007810000 */
[----:B------:R-:W-:Y:S02]  /*7790*/  FSEL R15, R133, -INF , P0 ;  /* 0xff800000850f7808 */ /* 0x000fe40000000000 */
[----:B------:R-:W-:Y:S02]  /*77a0*/  ISETP.GT.AND P0, PT, R2, 0x10, PT ;  /* 0x000000100200780c */ /* 0x000fe40003f04270 */
[----:B------:R-:W-:Y:S02]  /*77b0*/  FMNMX.FTZ R5, R17, R5, !PT ;  /* 0x0000000511057209 */ /* 0x000fe40007810000 */
[----:B------:R-:W-:Y:S02]  /*77c0*/  FSEL R185, R12, -INF , P0 ;  /* 0xff8000000cb97808 */ /* 0x000fe40000000000 */
[----:B------:R-:W-:Y:S02]  /*77d0*/  ISETP.GT.AND P0, PT, R2, 0x11, PT ;  /* 0x000000110200780c */ /* 0x000fe40003f04270 */
[----:B------:R-:W-:Y:S02]  /*77e0*/  FMNMX.FTZ R5, R185, R5, !PT ;  /* 0x00000005b9057209 */ /* 0x000fe40007810000 */
[----:B---3--:R-:W-:Y:S02]  /*77f0*/  FSEL R184, R13, -INF , P0 ;  /* 0xff8000000db87808 */ /* 0x008fe40000000000 */
[----:B------:R-:W-:Y:S02]  /*7800*/  ISETP.GT.AND P0, PT, R0, 0x10, PT ;  /* 0x000000100000780c */ /* 0x000fe40003f04270 */
[----:B------:R-:W-:Y:S02]  /*7810*/  FMNMX.FTZ R5, R184, R5, !PT ;  /* 0x00000005b8057209 */ /* 0x000fe40007810000 */
[----:B------:R-:W-:Y:S02]  /*7820*/  FSEL R187, R187, -INF , P0 ;  /* 0xff800000bbbb7808 */ /* 0x000fe40000000000 */
        /* <DEDUP_REMOVED lines=15> */
[----:B------:R-:W-:Y:S04]  /*7920*/  ISETP.GT.AND P0, PT, R2, 0x20, PT ;  /* 0x000000200200780c */ /* 0x000fe80003f04270 */
[----:B------:R-:W-:Y:S01]  /*7930*/  FSEL R198, R10, -INF , P0 ;  /* 0xff8000000ac67808 */ /* 0x000fe20000000000 */
[----:B------:R-:W-:Y:S01]  /*7940*/  FMUL.FTZ R10, R31, c[0x0][0x320] ;  /* 0x0000c8001f0a7a20 */ /* 0x000fe20000410000 */
[----:B------:R-:W-:Y:S02]  /*7950*/  ISETP.GT.AND P0, PT, R2, 0x21, PT ;  /* 0x000000210200780c */ /* 0x000fe40003f04270 */
[----:B------:R-:W-:Y:S02]  /*7960*/  FMNMX.FTZ R5, R198, R5, !PT ;  /* 0x00000005c6057209 */ /* 0x000fe40007810000 */
[----:B------:R-:W-:Y:S01]  /*7970*/  FSEL R199, R21, -INF , P0 ;  /* 0xff80000015c77808 */ /* 0x000fe20000000000 */
[----:B------:R-:W2:Y:S01]  /*7980*/  MUFU.TANH R10, R10 ;  /* 0x0000000a000a7308 */ /* 0x000ea20000002400 */
[----:B------:R-:W-:Y:S02]  /*7990*/  ISETP.GT.AND P0, PT, R0, 0x20, PT ;  /* 0x000000200000780c */ /* 0x000fe40003f04270 */
[----:B------:R-:W-:Y:S02]  /*79a0*/  FMNMX.FTZ R5, R199, R5, !PT ;  /* 0x00000005c7057209 */ /* 0x000fe40007810000 */
[----:B------:R-:W-:Y:S02]  /*79b0*/  FSEL R132, R22, -INF , P0 ;  /* 0xff80000016847808 */ /* 0x000fe40000000000 */
[----:B------:R-:W-:Y:S04]  /*79c0*/  ISETP.GT.AND P0, PT, R0, 0x21, PT ;  /* 0x000000210000780c */ /* 0x000fe80003f04270 */
[----:B------:R-:W-:Y:S02]  /*79d0*/  FSEL R11, R23, -INF , P0 ;  /* 0xff800000170b7808 */ /* 0x000fe40000000000 */
[----:B------:R-:W-:Y:S02]  /*79e0*/  ISETP.GT.AND P0, PT, R2, 0x28, PT ;  /* 0x000000280200780c */ /* 0x000fe40003f04270 */
[----:B------:R-:W-:Y:S02]  /*79f0*/  MOV R23, R132 ;  /* 0x0000008400177202 */ /* 0x000fe40000000f00 */
[----:B------:R-:W-:Y:S01]  /*7a00*/  FSEL R192, R24, -INF , P0 ;  /* 0xff80000018c07808 */ /* 0x000fe20000000000 */
[----:B------:R-:W-:Y:S01]  /*7a10*/  IMAD.MOV.U32 R24, RZ, RZ, R11 ;  /* 0x000000ffff187224 */ /* 0x000fe200078e000b */
        /* <DEDUP_REMOVED lines=14> */
[----:B------:R3:W4:Y:S01]  /*7b00*/  MUFU.TANH R6, R34 ;  /* 0x0000002200067308 */ /* 0x0007220000002400 */
[----:B------:R-:W-:Y:S02]  /*7b10*/  FMNMX.FTZ R5, R176, R5, !PT ;  /* 0x00000005b0057209 */ /* 0x000fe40007810000 */
[----:B------:R-:W-:Y:S02]  /*7b20*/  FMNMX.FTZ R2, R190, R2, !PT ;  /* 0x00000002be027209 */ /* 0x000fe40007810000 */
[----:B-1----:R-:W-:Y:S02]  /*7b30*/  FSEL R177, R7, -INF , P0 ;  /* 0xff80000007b17808 */ /* 0x002fe40000000000 */
[----:B------:R-:W-:Y:S02]  /*7b40*/  FMNMX.FTZ R2, R191, R2, !PT ;  /* 0x00000002bf027209 */ /* 0x000fe40007810000 */
[----:B------:R-:W-:Y:S02]  /*7b50*/  FMNMX.FTZ R5, R177, R5, !PT ;  /* 0x00000005b1057209 */ /* 0x000fe40007810000 */
[----:B------:R-:W-:Y:S02]  /*7b60*/  ISETP.GT.AND P0, PT, R0, 0x28, PT ;  /* 0x000000280000780c */ /* 0x000fe40003f04270 */
[----:B------:R-:W-:Y:S01]  /*7b70*/  FMNMX.FTZ R2, R23, R2, !PT ;  /* 0x0000000217027209 */ /* 0x000fe20007810000 */
[----:B------:R-:W1:Y:S03]  /*7b80*/  SHFL.BFLY PT, R133, R5, 0x2, 0x1f ;  /* 0x0c401f0005857f89 */ /* 0x000e6600000e0000 */
        /* <DEDUP_REMOVED lines=10> */
[----:B--2---:R-:W-:Y:S02]  /*7c30*/  FSEL R172, R10, -INF , P0 ;  /* 0xff8000000aac7808 */ /* 0x004fe40000000000 */
[----:B------:R-:W-:Y:S02]  /*7c40*/  ISETP.GT.AND P0, PT, R0, 0x38, PT ;  /* 0x000000380000780c */ /* 0x000fe40003f04270 */
[----:B-1----:R-:W-:Y:S02]  /*7c50*/  FMNMX.FTZ R133, R5, R133, !PT ;  /* 0x0000008505857209 */ /* 0x002fe40007810000 */
[----:B----4-:R-:W-:Y:S02]  /*7c60*/  FSEL R173, R6, -INF , P0 ;  /* 0xff80000006ad7808 */ /* 0x010fe40000000000 */
[----:B------:R-:W-:Y:S01]  /*7c70*/  ISETP.GT.AND P0, PT, R0, 0x39, PT ;  /* 0x000000390000780c */ /* 0x000fe20003f04270 */
[----:B------:R-:W1:Y:S01]  /*7c80*/  SHFL.BFLY PT, R6, R133, 0x1, 0x1f ;  /* 0x0c201f0085067f89 */ /* 0x000e6200000e0000 */
[----:B------:R-:W-:Y:S02]  /*7c90*/  FMNMX.FTZ R0, R172, R2, !PT ;  /* 0x00000002ac007209 */ /* 0x000fe40007810000 */
[----:B------:R-:W-:Y:S02]  /*7ca0*/  FSEL R135, R135, -INF , P0 ;  /* 0xff80000087877808 */ /* 0x000fe40000000000 */
[----:B------:R-:W-:Y:S02]  /*7cb0*/  @P6 IADD3 R2, P0, R4, R128, RZ ;  /* 0x0000008004026210 */ /* 0x000fe40007f1e0ff */
[----:B------:R-:W-:Y:S01]  /*7cc0*/  FMNMX.FTZ R0, R173, R0, !PT ;  /* 0x00000000ad007209 */ /* 0x000fe20007810000 */
[----:B------:R-:W2:Y:S01]  /*7cd0*/  LDL.LU.64 R128, [R1+0x148] ;  /* 0x0001480001807983 */ /* 0x000ea20000300a00 */
[----:B------:R-:W-:Y:S02]  /*7ce0*/  @P6 IADD3.X R5, R8, R130, RZ, P0, !PT ;  /* 0x0000008208056210 */ /* 0x000fe400007fe4ff */
[C---:B------:R-:W-:Y:S02]  /*7cf0*/  @P6 LEA R10, P0, R2.reuse, c[0x0][0x1c8], 0x1 ;  /* 0x00007200020a6a11 */ /* 0x040fe400078008ff */
[----:B------:R-:W-:Y:S01]  /*7d00*/  FMNMX.FTZ R0, R135, R0, !PT ;  /* 0x0000000087007209 */ /* 0x000fe20007810000 */
[----:B------:R-:W3:Y:S01]  /*7d10*/  LDL.LU R130, [R1+0x144] ;  /* 0x0001440001827983 */ /* 0x000ee20000300800 */
[----:B------:R-:W-:Y:S02]  /*7d20*/  @P6 LEA.HI.X R11, R2, c[0x0][0x1cc], R5, 0x1, P0 ;  /* 0x00007300020b6a11 */ /* 0x000fe400000f0c05 */
[----:B------:R-:W-:Y:S01]  /*7d30*/  @P6 IADD3 R5, P0, R4, R181, RZ ;  /* 0x000000b504056210 */ /* 0x000fe20007f1e0ff */
[----:B------:R-:W4:Y:S03]  /*7d40*/  SHFL.BFLY PT, R2, R0, 0x2, 0x1f ;  /* 0x0c401f0000027f89 */ /* 0x000f2600000e0000 */
[----:B------:R-:W-:Y:S02]  /*7d50*/  @P6 IADD3.X R180, R8, R180, RZ, P0, !PT ;  /* 0x000000b408b46210 */ /* 0x000fe400007fe4ff */
[----:B------:R-:W-:Y:S02]  /*7d60*/  @P6 LEA R12, P0, R5, c[0x0][0x1c8], 0x1 ;  /* 0x00007200050c6a11 */ /* 0x000fe400078008ff */
[----:B-1----:R-:W-:Y:S01]  /*7d70*/  FMNMX.FTZ R133, R133, R6, !PT ;  /* 0x0000000685857209 */ /* 0x002fe20007810000 */
[----:B------:R1:W-:Y:S01]  /*7d80*/  @P6 LDGSTS.E.BYPASS.LTC128B.128 [R131+0x11100], [R10.64], !P5 ;  /* 0x111000000a836fae */ /* 0x0003e2000e901d46 */
[----:B------:R-:W-:Y:S02]  /*7d90*/  @P6 LEA.HI.X R13, R5, c[0x0][0x1cc], R180, 0x1, P0 ;  /* 0x00007300050d6a11 */ /* 0x000fe400000f0cb4 */
[----:B------:R-:W-:Y:S01]  /*7da0*/  @P6 IADD3 R5, P0, R4, R171, RZ ;  /* 0x000000ab04056210 */ /* 0x000fe20007f1e0ff */
[----:B------:R-:W-:Y:S03]  /*7db0*/  FMUL.FTZ R180, R133, c[0x0][0x2d0] ;  /* 0x0000b40085b47a20 */ /* 0x000fe60000410000 */
[----:B------:R-:W-:Y:S01]  /*7dc0*/  @P6 IADD3.X R170, R8, R170, RZ, P0, !PT ;  /* 0x000000aa08aa6210 */ /* 0x000fe200007fe4ff */
[----:B------:R1:W-:Y:S01]  /*7dd0*/  @P6 LDGSTS.E.BYPASS.LTC128B.128 [R131+0x13100], [R12.64], !P4 ;  /* 0x131000000c836fae */ /* 0x0003e2000e101d46 */
[----:B------:R-:W-:Y:S05]  /*7de0*/  @P6 IADD3 R4, P0, R4, R169, RZ ;  /* 0x000000a904046210 */ /* 0x000fea0007f1e0ff */
[----:B------:R-:W-:Y:S01]  /*7df0*/  @P6 IMAD.X R7, R8, 0x1, R9, P0 ;  /* 0x0000000108076824 */ /* 0x000fe200000e0609 */
[C---:B------:R-:W-:Y:S02]  /*7e00*/  @P6 LEA R8, P0, R5.reuse, c[0x0][0x1c8], 0x1 ;  /* 0x0000720005086a11 */ /* 0x040fe400078008ff */
[----:B----4-:R-:W-:Y:S02]  /*7e10*/  FMNMX.FTZ R0, R0, R2, !PT ;  /* 0x0000000200007209 */ /* 0x010fe40007810000 */
[----:B------:R-:W-:Y:S02]  /*7e20*/  @P6 LEA.HI.X R9, R5, c[0x0][0x1cc], R170, 0x1, P0 ;  /* 0x0000730005096a11 */ /* 0x000fe400000f0caa */
[C---:B------:R-:W-:Y:S01]  /*7e30*/  @P6 LEA R6, P0, R4.reuse, c[0x0][0x1c8], 0x1 ;  /* 0x0000720004066a11 */ /* 0x040fe200078008ff */
[----:B------:R-:W4:Y:S03]  /*7e40*/  SHFL.BFLY PT, R2, R0, 0x1, 0x1f ;  /* 0x0c201f0000027f89 */ /* 0x000f2600000e0000 */
[----:B------:R-:W-:Y:S02]  /*7e50*/  @P6 LEA.HI.X R7, R4, c[0x0][0x1cc], R7, 0x1, P0 ;  /* 0x0000730004076a11 */ /* 0x000fe400000f0c07 */
[----:B------:R-:W-:Y:S03]  /*7e60*/  FSETP.NEU.FTZ.AND P0, PT, R133, -INF , PT ;  /* 0xff8000008500780b */ /* 0x000fe60003f1d000 */
[----:B------:R1:W-:Y:S01]  /*7e70*/  @P6 LDGSTS.E.BYPASS.LTC128B.128 [R131+0x15100], [R8.64], !P3 ;  /* 0x1510000008836fae */ /* 0x0003e2000d901d46 */
[----:B------:R-:W-:Y:S05]  /*7e80*/  FSEL R180, R180, RZ, P0 ;  /* 0x000000ffb4b47208 */ /* 0x000fea0000000000 */
[--C-:B------:R-:W-:Y:S02]  /*7e90*/  FFMA.FTZ R17, R17, c[0x0][0x2d0], -R180.reuse ;  /* 0x0000b40011117a23 */ /* 0x100fe400000108b4 */
[----:B------:R1:W-:Y:S01]  /*7ea0*/  @P6 LDGSTS.E.BYPASS.LTC128B.128 [R131+0x17100], [R6.64], !P2 ;  /* 0x1710000006836fae */ /* 0x0003e2000d101d46 */
[--C-:B------:R-:W-:Y:S01]  /*7eb0*/  FFMA.FTZ R14, R14, c[0x0][0x2d0], -R180.reuse ;  /* 0x0000b4000e0e7a23 */ /* 0x100fe200000108b4 */
[----:B------:R-:W-:Y:S01]  /*7ec0*/  MUFU.EX2 R22, R17 ;  /* 0x0000001100167308 */ /* 0x000fe20000000800 */
[--C-:B------:R-:W-:Y:S02]  /*7ed0*/  FFMA.FTZ R19, R19, c[0x0][0x2d0], -R180.reuse ;  /* 0x0000b40013137a23 */ /* 0x100fe400000108b4 */
[----:B------:R-:W-:Y:S01]  /*7ee0*/  FFMA.FTZ R18, R18, c[0x0][0x2d0], -R180 ;  /* 0x0000b40012127a23 */ /* 0x000fe200000108b4 */
[----:B----4-:R-:W-:Y:S02]  /*7ef0*/  FMNMX.FTZ R132, R0, R2, !PT ;  /* 0x0000000200847209 */ /* 0x010fe40007810000 */
[----:B------:R-:W-:Y:S01]  /*7f00*/  LDSM.16.MT88.4 R28, [R251] ;  /* 0x00000000fb1c783b */ /* 0x000fe20000004200 */
[----:B------:R-:W-:Y:S02]  /*7f10*/  FSEL R0, R133, RZ, P0 ;  /* 0x000000ff85007208 */ /* 0x000fe40000000000 */
[C---:B------:R-:W-:Y:S01]  /*7f20*/  FSETP.NEU.FTZ.AND P0, PT, R132.reuse, -INF , PT ;  /* 0xff8000008400780b */ /* 0x040fe20003f1d000 */
[----:B------:R-:W-:Y:S01]  /*7f30*/  FMUL.FTZ R181, R132, c[0x0][0x2d0] ;  /* 0x0000b40084b57a20 */ /* 0x000fe20000410000 */
[----:B------:R-:W4:Y:S01]  /*7f40*/  MUFU.EX2 R32, R14 ;  /* 0x0000000e00207308 */ /* 0x000f220000000800 */
[----:B------:R-:W-:Y:S01]  /*7f50*/  FADD.FTZ R0, -R0, R3 ;  /* 0x0000000300007221 */ /* 0x000fe20000010100 */
[----:B------:R-:W-:Y:S01]  /*7f60*/  FSEL R2, R132, RZ, P0 ;  /* 0x000000ff84027208 */ /* 0x000fe20000000000 */
[----:B------:R-:W0:Y:S01]  /*7f70*/  LDGDEPBAR ;  /* 0x00000000000079af */ /* 0x000e220000000000 */
[----:B------:R-:W-:Y:S01]  /*7f80*/  FSEL R181, R181, RZ, P0 ;  /* 0x000000ffb5b57208 */ /* 0x000fe20000000000 */
[----:B------:R-:W-:Y:S04]  /*7f90*/  FMUL.FTZ R0, R0, c[0x0][0x2d0] ;  /* 0x0000b40000007a20 */ /* 0x000fe80000410000 */
[--C-:B------:R-:W-:Y:S01]  /*7fa0*/  FFMA.FTZ R15, R15, c[0x0][0x2d0], -R181.reuse ;  /* 0x0000b4000f0f7a23 */ /* 0x100fe200000108b5 */
[----:B------:R-:W4:Y:S01]  /*7fb0*/  MUFU.EX2 R3, R0 ;  /* 0x0000000000037308 */ /* 0x000f220000000800 */
[--C-:B------:R-:W-:Y:S01]  /*7fc0*/  FFMA.FTZ R16, R16, c[0x0][0x2d0], -R181.reuse ;  /* 0x0000b40010107a23 */ /* 0x100fe200000108b5 */
[----:B-1----:R-:W2:Y:S01]  /*7fd0*/  LDL.LU R131, [R1+0x140] ;  /* 0x0001400001837983 */ /* 0x002ea20000300800 */
[--C-:B------:R-:W-:Y:S02]  /*7fe0*/  FFMA.FTZ R20, R20, c[0x0][0x2d0], -R181.reuse ;  /* 0x0000b40014147a23 */ /* 0x100fe400000108b5 */
[--C-:B------:R-:W-:Y:S05]  /*7ff0*/  FFMA.FTZ R168, R168, c[0x0][0x2d0], -R181.reuse ;  /* 0x0000b400a8a87a23 */ /* 0x100fea00000108b5 */
[----:B------:R-:W1:Y:S01]  /*8000*/  MUFU.EX2 R25, R15 ;  /* 0x0000000f00197308 */ /* 0x000e620000000800 */
[----:B----4-:R-:W-:Y:S09]  /*8010*/  F2FP.BF16.PACK_AB R170, R22, R32 ;  /* 0x0000002016aa723e */ /* 0x010ff200000010ff */
[----:B------:R-:W4:Y:S01]  /*8020*/  MUFU.EX2 R21, R16 ;  /* 0x0000001000157308 */ /* 0x000f220000000800 */
[C---:B------:R-:W-:Y:S02]  /*8030*/  FMUL.FTZ R4, R3.reuse, R136 ;  /* 0x0000008803047220 */ /* 0x040fe40000410000 */
[----:B------:R-:W2:Y:S01]  /*8040*/  LDL R136, [R1+0x48] ;  /* 0x0000480001887983 */ /* 0x000ea20000100800 */
[----:B------:R-:W-:Y:S01]  /*8050*/  FADD.FTZ R0, -R2, R134 ;  /* 0x0000008602007221 */ /* 0x000fe20000010100 */
[----:B------:R-:W-:Y:S01]  /*8060*/  MOV R134, R24 ;  /* 0x0000001800867202 */ /* 0x000fe20000000f00 */
[C---:B------:R-:W-:Y:S04]  /*8070*/  FMUL.FTZ R17, R3.reuse, R149 ;  /* 0x0000009503117220 */ /* 0x040fe80000410000 */
[----:B------:R-:W-:Y:S01]  /*8080*/  MUFU.EX2 R33, R20 ;  /* 0x0000001400217308 */ /* 0x000fe20000000800 */
[----:B------:R-:W-:Y:S02]  /*8090*/  FMUL.FTZ R0, R0, c[0x0][0x2d0] ;  /* 0x0000b40000007a20 */ /* 0x000fe40000410000 */
[C---:B------:R-:W-:Y:S01]  /*80a0*/  FMUL.FTZ R8, R3.reuse, R140 ;  /* 0x0000008c03087220 */ /* 0x040fe20000410000 */
[----:B-1----:R-:W-:Y:S01]  /*80b0*/  MOV R2, R25 ;  /* 0x0000001900027202 */ /* 0x002fe20000000f00 */
[C---:B------:R-:W-:Y:S01]  /*80c0*/  FMUL.FTZ R25, R3.reuse, R157 ;  /* 0x0000009d03197220 */ /* 0x040fe20000410000 */
[----:B------:R-:W1:Y:S01]  /*80d0*/  LDSM.16.MT88.4 R12, [R248] ;  /* 0x00000000f80c783b */ /* 0x000e620000004200 */
[----:B------:R-:W-:Y:S01]  /*80e0*/  MOV R140, R23 ;  /* 0x00000017008c7202 */ /* 0x000fe20000000f00 */
[C---:B------:R-:W-:Y:S02]  /*80f0*/  FMUL.FTZ R9, R3.reuse, R141 ;  /* 0x0000008d03097220 */ /* 0x040fe40000410000 */
[----:B------:R-:W1:Y:S01]  /*8100*/  MUFU.EX2 R0, R0 ;  /* 0x0000000000007308 */ /* 0x000e620000000800 */
[----:B------:R-:W-:Y:S02]  /*8110*/  IMAD.MOV.U32 R141, RZ, RZ, R22 ;  /* 0x000000ffff8d7224 */ /* 0x000fe400078e0016 */
[C---:B------:R-:W-:Y:S01]  /*8120*/  FMUL.FTZ R5, R3.reuse, R137 ;  /* 0x0000008903057220 */ /* 0x040fe20000410000 */
[----:B----4-:R-:W-:Y:S01]  /*8130*/  F2FP.BF16.PACK_AB R171, R2, R21 ;  /* 0x0000001502ab723e */ /* 0x010fe200000010ff */
[C---:B------:R-:W-:Y:S01]  /*8140*/  FMUL.FTZ R16, R3.reuse, R148 ;  /* 0x0000009403107220 */ /* 0x040fe20000410000 */
[----:B------:R-:W-:Y:S01]  /*8150*/  MOV R148, R32 ;  /* 0x0000002000947202 */ /* 0x000fe20000000f00 */
[C---:B------:R-:W-:Y:S02]  /*8160*/  FMUL.FTZ R24, R3.reuse, R156 ;  /* 0x0000009c03187220 */ /* 0x040fe40000410000 */
[C---:B------:R-:W-:Y:S01]  /*8170*/  FMUL.FTZ R32, R3.reuse, R164 ;  /* 0x000000a403207220 */ /* 0x040fe20000410000 */
[----:B------:R4:W1:Y:S01]  /*8180*/  MUFU.EX2 R35, R18 ;  /* 0x0000001200237308 */ /* 0x0008620000000800 */
[C---:B------:R-:W-:Y:S02]  /*8190*/  FMUL.FTZ R36, R3.reuse, R36 ;  /* 0x0000002403247220 */ /* 0x040fe40000410000 */
[C---:B------:R-:W-:Y:S02]  /*81a0*/  FMUL.FTZ R37, R3.reuse, R37 ;  /* 0x0000002503257220 */ /* 0x040fe40000410000 */
[C---:B------:R-:W-:Y:S02]  /*81b0*/  FMUL.FTZ R40, R3.reuse, R40 ;  /* 0x0000002803287220 */ /* 0x040fe40000410000 */
[C---:B------:R-:W-:Y:S02]  /*81c0*/  FMUL.FTZ R41, R3.reuse, R41 ;  /* 0x0000002903297220 */ /* 0x040fe40000410000 */
[C---:B------:R-:W-:Y:S01]  /*81d0*/  FMUL.FTZ R44, R3.reuse, R44 ;  /* 0x0000002c032c7220 */ /* 0x040fe20000410000 */
[----:B------:R4:W4:Y:S01]  /*81e0*/  MUFU.EX2 R183, R19 ;  /* 0x0000001300b77308 */ /* 0x0009220000000800 */
[C---:B------:R-:W-:Y:S02]  /*81f0*/  FMUL.FTZ R45, R3.reuse, R45 ;  /* 0x0000002d032d7220 */ /* 0x040fe40000410000 */
[----:B------:R-:W-:Y:S02]  /*8200*/  FMUL.FTZ R48, R3, R48 ;  /* 0x0000003003307220 */ /* 0x000fe40000410000 */
[C---:B-1----:R-:W-:Y:S02]  /*8210*/  FMUL.FTZ R26, R0.reuse, R158 ;  /* 0x0000009e001a7220 */ /* 0x042fe40000410000 */
[----:B------:R-:W2:Y:S01]  /*8220*/  LDL.LU R158, [R1+0x80] ;  /* 0x00008000019e7983 */ /* 0x000ea20000300800 */
[C---:B------:R-:W-:Y:S01]  /*8230*/  FMUL.FTZ R10, R0.reuse, R142 ;  /* 0x0000008e000a7220 */ /* 0x040fe20000410000 */
[----:B------:R-:W-:Y:S01]  /*8240*/  MOV R142, R21 ;  /* 0x00000015008e7202 */ /* 0x000fe20000000f00 */
[----:B------:R1:W1:Y:S01]  /*8250*/  MUFU.EX2 R182, R168 ;  /* 0x000000a800b67308 */ /* 0x0002620000000800 */
[----:B------:R-:W2:Y:S01]  /*8260*/  LDL.LU R157, [R1+0x84] ;  /* 0x00008400019d7983 */ /* 0x000ea20000300800 */
[C---:B------:R-:W-:Y:S02]  /*8270*/  FMUL.FTZ R6, R0.reuse, R138 ;  /* 0x0000008a00067220 */ /* 0x040fe40000410000 */
[C---:B------:R-:W-:Y:S01]  /*8280*/  FMUL.FTZ R7, R0.reuse, R139 ;  /* 0x0000008b00077220 */ /* 0x040fe20000410000 */
[----:B------:R-:W2:Y:S01]  /*8290*/  LDL R149, [R1+0x4] ;  /* 0x0000040001957983 */ /* 0x000ea20000100800 */
[C---:B------:R-:W-:Y:S02]  /*82a0*/  FMUL.FTZ R11, R0.reuse, R143 ;  /* 0x0000008f000b7220 */ /* 0x040fe40000410000 */
[C---:B----4-:R-:W-:Y:S01]  /*82b0*/  FMUL.FTZ R18, R0.reuse, R150 ;  /* 0x0000009600127220 */ /* 0x050fe20000410000 */
[----:B------:R-:W4:Y:S01]  /*82c0*/  LDSM.16.MT88.4 R20, [R252] ;  /* 0x00000000fc14783b */ /* 0x000f220000004200 */
[C---:B------:R-:W-:Y:S01]  /*82d0*/  FMUL.FTZ R27, R0.reuse, R159 ;  /* 0x0000009f001b7220 */ /* 0x040fe20000410000 */
[----:B------:R-:W-:Y:S01]  /*82e0*/  MOV R150, R33 ;  /* 0x0000002100967202 */ /* 0x000fe20000000f00 */
[C---:B------:R-:W-:Y:S02]  /*82f0*/  FMUL.FTZ R38, R0.reuse, R38 ;  /* 0x0000002600267220 */ /* 0x040fe40000410000 */
[C---:B------:R-:W-:Y:S01]  /*8300*/  FMUL.FTZ R19, R0.reuse, R151 ;  /* 0x0000009700137220 */ /* 0x040fe20000410000 */
[----:B------:R-:W-:Y:S01]  /*8310*/  MOV R151, R35 ;  /* 0x0000002300977202 */ /* 0x000fe20000000f00 */
[C---:B------:R-:W-:Y:S02]  /*8320*/  FMUL.FTZ R39, R0.reuse, R39 ;  /* 0x0000002700277220 */ /* 0x040fe40000410000 */
[C---:B------:R-:W-:Y:S02]  /*8330*/  FMUL.FTZ R42, R0.reuse, R42 ;  /* 0x0000002a002a7220 */ /* 0x040fe40000410000 */
[C---:B------:R-:W-:Y:S02]  /*8340*/  FMUL.FTZ R43, R0.reuse, R43 ;  /* 0x0000002b002b7220 */ /* 0x040fe40000410000 */
[C---:B------:R-:W-:Y:S01]  /*8350*/  FMUL.FTZ R46, R0.reuse, R46 ;  /* 0x0000002e002e7220 */ /* 0x040fe20000410000 */
[----:B-1----:R-:W-:Y:S01]  /*8360*/  F2FP.BF16.PACK_AB R168, R35, R183 ;  /* 0x000000b723a8723e */ /* 0x002fe200000010ff */
[C---:B------:R-:W-:Y:S01]  /*8370*/  FMUL.FTZ R35, R0.reuse, R167 ;  /* 0x000000a700237220 */ /* 0x040fe20000410000 */
[----:B------:R-:W-:Y:S01]  /*8380*/  F2FP.BF16.PACK_AB R169, R33, R182 ;  /* 0x000000b621a9723e */ /* 0x000fe200000010ff */
[----:B------:R-:W-:Y:S02]  /*8390*/  IMAD.MOV.U32 R156, RZ, RZ, R140 ;  /* 0x000000ffff9c7224 */ /* 0x000fe400078e008c */
[C---:B------:R-:W-:Y:S02]  /*83a0*/  FMUL.FTZ R33, R3.reuse, R165 ;  /* 0x000000a503217220 */ /* 0x040fe40000410000 */
[C---:B------:R-:W-:Y:S02]  /*83b0*/  FMUL.FTZ R47, R0.reuse, R47 ;  /* 0x0000002f002f7220 */ /* 0x040fe40000410000 */
[C---:B------:R-:W-:Y:S05]  /*83c0*/  HMMA.16816.F32.BF16 R4, R168.reuse, R12, R4 ;  /* 0x0000000ca804723c */ /* 0x040fea0000041804 */
[C---:B------:R-:W-:Y:S02]  /*83d0*/  FMUL.FTZ R49, R3.reuse, R49 ;  /* 0x0000003103317220 */ /* 0x040fe40000410000 */
[C---:B------:R-:W-:Y:S01]  /*83e0*/  FMUL.FTZ R12, R3.reuse, R144 ;  /* 0x00000090030c7220 */ /* 0x040fe20000410000 */
[C---:B------:R-:W-:Y:S04]  /*83f0*/  HMMA.16816.F32.BF16 R8, R168.reuse, R14, R8 ;  /* 0x0000000ea808723c */ /* 0x040fe80000041808 */
[C---:B------:R-:W-:Y:S02]  /*8400*/  FMUL.FTZ R13, R3.reuse, R145 ;  /* 0x00000091030d7220 */ /* 0x040fe40000410000 */
[C---:B------:R-:W-:Y:S02]  /*8410*/  FMUL.FTZ R50, R0.reuse, R50 ;  /* 0x0000003200327220 */ /* 0x040fe40000410000 */
[C---:B------:R-:W-:Y:S04]  /*8420*/  FMUL.FTZ R14, R0.reuse, R146 ;  /* 0x00000092000e7220 */ /* 0x040fe80000410000 */
[C---:B------:R-:W-:Y:S02]  /*8430*/  FMUL.FTZ R15, R0.reuse, R147 ;  /* 0x00000093000f7220 */ /* 0x040fe40000410000 */
[----:B------:R-:W-:Y:S01]  /*8440*/  LDSM.16.MT88.4 R144, [R252+0x800] ;  /* 0x00080000fc90783b */ /* 0x000fe20000004200 */
[C---:B------:R-:W-:Y:S02]  /*8450*/  FMUL.FTZ R51, R0.reuse, R51 ;  /* 0x0000003300337220 */ /* 0x040fe40000410000 */
[C---:B------:R-:W-:Y:S02]  /*8460*/  FMUL.FTZ R52, R3.reuse, R52 ;  /* 0x0000003403347220 */ /* 0x040fe40000410000 */
[C---:B----4-:R-:W-:Y:S03]  /*8470*/  HMMA.16816.F32.BF16 R12, R168.reuse, R20, R12 ;  /* 0x00000014a80c723c */ /* 0x050fe6000004180c */
[C---:B------:R-:W-:Y:S02]  /*8480*/  FMUL.FTZ R53, R3.reuse, R53 ;  /* 0x0000003503357220 */ /* 0x040fe40000410000 */
[C---:B------:R-:W-:Y:S02]  /*8490*/  FMUL.FTZ R54, R0.reuse, R54 ;  /* 0x0000003600367220 */ /* 0x040fe40000410000 */
[C---:B------:R-:W-:Y:S01]  /*84a0*/  FMUL.FTZ R20, R3.reuse, R152 ;  /* 0x0000009803147220 */ /* 0x040fe20000410000 */
[C---:B------:R-:W-:Y:S04]  /*84b0*/  HMMA.16816.F32.BF16 R16, R168.reuse, R22, R16 ;  /* 0x00000016a810723c */ /* 0x040fe80000041810 */
[C---:B------:R-:W-:Y:S01]  /*84c0*/  FMUL.FTZ R21, R3.reuse, R153 ;  /* 0x0000009903157220 */ /* 0x040fe20000410000 */
[----:B------:R-:W-:Y:S01]  /*84d0*/  MOV R153, R142 ;  /* 0x0000008e00997202 */ /* 0x000fe20000000f00 */
[C---:B------:R-:W-:Y:S01]  /*84e0*/  FMUL.FTZ R55, R0.reuse, R55 ;  /* 0x0000003700377220 */ /* 0x040fe20000410000 */
[----:B------:R-:W-:Y:S01]  /*84f0*/  MOV R152, R141 ;  /* 0x0000008d00987202 */ /* 0x000fe20000000f00 */
[C---:B------:R-:W-:Y:S01]  /*8500*/  FMUL.FTZ R22, R0.reuse, R154 ;  /* 0x0000009a00167220 */ /* 0x040fe20000410000 */
[----:B------:R-:W-:Y:S01]  /*8510*/  MOV R154, R134 ;  /* 0x00000086009a7202 */ /* 0x000fe20000000f00 */
[----:B------:R-:W-:Y:S02]  /*8520*/  LDSM.16.MT88.4 R140, [R248+0x800] ;  /* 0x00080000f88c783b */ /* 0x000fe40000004200 */
[C---:B------:R-:W-:Y:S01]  /*8530*/  FMUL.FTZ R23, R0.reuse, R155 ;  /* 0x0000009b00177220 */ /* 0x040fe20000410000 */
[----:B------:R-:W-:Y:S01]  /*8540*/  MOV R155, R2 ;  /* 0x00000002009b7202 */ /* 0x000fe20000000f00 */
[----:B------:R-:W-:Y:S02]  /*8550*/  IMAD.MOV.U32 R134, RZ, RZ, R34 ;  /* 0x000000ffff867224 */ /* 0x000fe400078e0022 */
[C---:B------:R-:W-:Y:S02]  /*8560*/  FMUL.FTZ R34, R0.reuse, R166 ;  /* 0x000000a600227220 */ /* 0x040fe40000410000 */
[C---:B------:R-:W-:Y:S01]  /*8570*/  FMUL.FTZ R56, R3.reuse, R56 ;  /* 0x0000003803387220 */ /* 0x040fe20000410000 */
[C---:B------:R-:W-:Y:S03]  /*8580*/  HMMA.16816.F32.BF16 R20, R168.reuse, R28, R20 ;  /* 0x0000001ca814723c */ /* 0x040fe60000041814 */
[C---:B------:R-:W-:Y:S02]  /*8590*/  FMUL.FTZ R57, R3.reuse, R57 ;  /* 0x0000003903397220 */ /* 0x040fe40000410000 */
[C---:B------:R-:W-:Y:S02]  /*85a0*/  FMUL.FTZ R58, R0.reuse, R58 ;  /* 0x0000003a003a7220 */ /* 0x040fe40000410000 */
[C---:B------:R-:W-:Y:S01]  /*85b0*/  FMUL.FTZ R28, R3.reuse, R160 ;  /* 0x000000a0031c7220 */ /* 0x040fe20000410000 */
[C---:B------:R-:W-:Y:S04]  /*85c0*/  HMMA.16816.F32.BF16 R24, R168.reuse, R30, R24 ;  /* 0x0000001ea818723c */ /* 0x040fe80000041818 */
[C---:B------:R-:W-:Y:S02]  /*85d0*/  FMUL.FTZ R29, R3.reuse, R161 ;  /* 0x000000a1031d7220 */ /* 0x040fe40000410000 */
[C---:B------:R-:W-:Y:S02]  /*85e0*/  FMUL.FTZ R59, R0.reuse, R59 ;  /* 0x0000003b003b7220 */ /* 0x040fe40000410000 */
[C---:B------:R-:W-:Y:S04]  /*85f0*/  FMUL.FTZ R30, R0.reuse, R162 ;  /* 0x000000a2001e7220 */ /* 0x040fe80000410000 */
        /* <DEDUP_REMOVED lines=39> */
[C---:B------:R-:W-:Y:S02]  /*8870*/  FMUL.FTZ R98, R0.reuse, R98 ;  /* 0x0000006200627220 */ /* 0x040fe40000410000 */
[C---:B------:R-:W-:Y:S02]  /*8880*/  FMUL.FTZ R99, R0.reuse, R99 ;  /* 0x0000006300637220 */ /* 0x040fe40000410000 */
[--C-:B------:R-:W-:Y:S02]  /*8890*/  FFMA.FTZ R2, R185, c[0x0][0x2d0], -R180.reuse ;  /* 0x0000b400b9027a23 */ /* 0x100fe400000108b4 */
[C---:B------:R-:W-:Y:S02]  /*88a0*/  FMUL.FTZ R100, R3.reuse, R100 ;  /* 0x0000006403647220 */ /* 0x040fe40000410000 */
        /* <DEDUP_REMOVED lines=13> */
[----:B-1----:R-:W-:Y:S02]  /*8980*/  FFMA.FTZ R2, R184, c[0x0][0x2d0], -R180 ;  /* 0x0000b400b8027a23 */ /* 0x002fe400000108b4 */
[C---:B------:R-:W-:Y:S02]  /*8990*/  FMUL.FTZ R113, R3.reuse, R113 ;  /* 0x0000007103717220 */ /* 0x040fe40000410000 */
[----:B------:R1:W4:Y:S01]  /*89a0*/  MUFU.EX2 R161, R2 ;  /* 0x0000000200a17308 */ /* 0x0003220000000800 */
        /* <DEDUP_REMOVED lines=10> */
[C---:B------:R-:W-:Y:S02]  /*8a50*/  FMUL.FTZ R126, R0.reuse, R126 ;  /* 0x0000007e007e7220 */ /* 0x040fe40000410000 */
[C---:B------:R-:W-:Y:S02]  /*8a60*/  FMUL.FTZ R127, R0.reuse, R127 ;  /* 0x0000007f007f7220 */ /* 0x040fe40000410000 */
[--C-:B-1----:R-:W-:Y:S02]  /*8a70*/  FFMA.FTZ R2, R187, c[0x0][0x2d0], -R181.reuse ;  /* 0x0000b400bb027a23 */ /* 0x102fe400000108b5 */
[C---:B------:R-:W-:Y:S02]  /*8a80*/  FMUL.FTZ R124, R3.reuse, R124 ;  /* 0x0000007c037c7220 */ /* 0x040fe40000410000 */
[----:B------:R1:W-:Y:S01]  /*8a90*/  MUFU.EX2 R160, R2 ;  /* 0x0000000200a07308 */ /* 0x0003e20000000800 */
[C---:B------:R-:W-:Y:S02]  /*8aa0*/  FMUL.FTZ R125, R3.reuse, R125 ;  /* 0x0000007d037d7220 */ /* 0x040fe40000410000 */
[C---:B---3--:R-:W-:Y:S01]  /*8ab0*/  FMUL.FTZ R130, R0.reuse, R130 ;  /* 0x0000008200827220 */ /* 0x048fe20000410000 */
[----:B--2---:R-:W2:Y:S01]  /*8ac0*/  LDSM.16.MT88.4 R136, [R136] ;  /* 0x000000008888783b */ /* 0x004ea20000004200 */
[----:B------:R-:W-:Y:S02]  /*8ad0*/  FMUL.FTZ R131, R0, R131 ;  /* 0x0000008300837220 */ /* 0x000fe40000410000 */
[C---:B------:R-:W-:Y:S02]  /*8ae0*/  FMUL.FTZ R128, R3.reuse, R128 ;  /* 0x0000008003807220 */ /* 0x040fe40000410000 */
[C---:B------:R-:W-:Y:S02]  /*8af0*/  FMUL.FTZ R129, R3.reuse, R129 ;  /* 0x0000008103817220 */ /* 0x040fe40000410000 */
[----:B-1----:R-:W-:Y:S04]  /*8b00*/  FFMA.FTZ R2, R186, c[0x0][0x2d0], -R181 ;  /* 0x0000b400ba027a23 */ /* 0x002fe800000108b5 */
[----:B------:R1:W3:Y:S01]  /*8b10*/  MUFU.EX2 R162, R2 ;  /* 0x0000000200a27308 */ /* 0x0002e20000000800 */
[C---:B--2---:R-:W-:Y:S03]  /*8b20*/  HMMA.16816.F32.BF16 R28, R168.reuse, R136, R28 ;  /* 0x00000088a81c723c */ /* 0x044fe6000004181c */
[----:B------:R-:W-:Y:S02]  /*8b30*/  FFMA.FTZ R183, R3, R158, R183 ;  /* 0x0000009e03b77223 */ /* 0x000fe400000100b7 */
[----:B------:R-:W-:Y:S01]  /*8b40*/  FFMA.FTZ R182, R0, R157, R182 ;  /* 0x0000009d00b67223 */ /* 0x000fe200000100b6 */
[----:B------:R-:W-:Y:S01]  /*8b50*/  MOV R157, R155 ;  /* 0x0000009b009d7202 */ /* 0x000fe20000000f00 */
[--C-:B------:R-:W-:Y:S01]  /*8b60*/  FFMA.FTZ R0, R198, c[0x0][0x2d0], -R180.reuse ;  /* 0x0000b400c6007a23 */ /* 0x100fe200000108b4 */
[C---:B------:R-:W-:Y:S01]  /*8b70*/  HMMA.16816.F32.BF16 R32, R168.reuse, R138, R32 ;  /* 0x0000008aa820723c */ /* 0x040fe20000041820 */
[----:B------:R-:W2:Y:S03]  /*8b80*/  LDSM.16.MT88.4 R136, [R248+0x2000] ;  /* 0x00200000f888783b */ /* 0x000ea60000004200 */
[--C-:B-1----:R-:W-:Y:S04]  /*8b90*/  FFMA.FTZ R2, R188, c[0x0][0x2d0], -R180.reuse ;  /* 0x0000b400bc027a23 */ /* 0x102fe800000108b4 */
[----:B------:R1:W-:Y:S01]  /*8ba0*/  MUFU.EX2 R185, R2 ;  /* 0x0000000200b97308 */ /* 0x0003e20000000800 */
[----:B------:R1:W5:Y:S03]  /*8bb0*/  LDL.LU R198, [R1+0x13c] ;  /* 0x00013c0001c67983 */ /* 0x0003660000300800 */
[--C-:B-1----:R-:W-:Y:S06]  /*8bc0*/  FFMA.FTZ R2, R189, c[0x0][0x2d0], -R180.reuse ;  /* 0x0000b400bd027a23 */ /* 0x102fec00000108b4 */
[----:B------:R1:W1:Y:S01]  /*8bd0*/  MUFU.EX2 R184, R2 ;  /* 0x0000000200b87308 */ /* 0x0002620000000800 */
[C---:B--2---:R-:W-:Y:S08]  /*8be0*/  HMMA.16816.F32.BF16 R36, R168.reuse, R136, R36 ;  /* 0x00000088a824723c */ /* 0x044ff00000041824 */
[C---:B------:R-:W-:Y:S01]  /*8bf0*/  HMMA.16816.F32.BF16 R40, R168.reuse, R138, R40 ;  /* 0x0000008aa828723c */ /* 0x040fe20000041828 */
[----:B------:R-:W2:Y:S03]  /*8c00*/  LDSM.16.MT88.4 R136, [R252+0x2000] ;  /* 0x00200000fc88783b */ /* 0x000ea60000004200 */
[--C-:B-1----:R-:W-:Y:S02]  /*8c10*/  FFMA.FTZ R2, R190, c[0x0][0x2d0], -R181.reuse ;  /* 0x0000b400be027a23 */ /* 0x102fe400000108b5 */
[--C-:B------:R-:W-:Y:S06]  /*8c20*/  FFMA.FTZ R190, R176, c[0x0][0x2d0], -R180.reuse ;  /* 0x0000b400b0be7a23 */ /* 0x100fec00000108b4 */
[----:B------:R-:W-:Y:S01]  /*8c30*/  MUFU.EX2 R190, R190 ;  /* 0x000000be00be7308 */ /* 0x000fe20000000800 */
        /* <DEDUP_REMOVED lines=31> */
[----:B----4-:R-:W-:Y:S01]  /*8e30*/  F2FP.BF16.PACK_AB R136, R161, R159 ;  /* 0x0000009fa188723e */ /* 0x010fe200000010ff */
[----:B------:R-:W-:Y:S01]  /*8e40*/  HMMA.16816.F32.BF16 R128, R168, R138, R128 ;  /* 0x0000008aa880723c */ /* 0x000fe20000041880 */
[----:B------:R1:W-:Y:S03]  /*8e50*/  MUFU.EX2 R168, R2 ;  /* 0x0000000200a87308 */ /* 0x0003e60000000800 */
[----:B---3--:R-:W-:Y:S03]  /*8e60*/  F2FP.BF16.PACK_AB R137, R162, R160 ;  /* 0x000000a0a289723e */ /* 0x008fe600000010ff */
[----:B------:R-:W-:Y:S04]  /*8e70*/  F2FP.BF16.PACK_AB R138, R184, R185 ;  /* 0x000000b9b88a723e */ /* 0x000fe800000010ff */
[----:B------:R2:W-:Y:S01]  /*8e80*/  MUFU.EX2 R171, R0 ;  /* 0x0000000000ab7308 */ /* 0x0005e20000000800 */
[----:B-1----:R-:W-:Y:S09]  /*8e90*/  FFMA.FTZ R2, R191, c[0x0][0x2d0], -R181 ;  /* 0x0000b400bf027a23 */ /* 0x002ff200000108b5 */
[----:B------:R-:W1:Y:S01]  /*8ea0*/  MUFU.EX2 R187, R2 ;  /* 0x0000000200bb7308 */ /* 0x000e620000000800 */
[----:B--2---:R-:W-:Y:S02]  /*8eb0*/  FFMA.FTZ R0, R199, c[0x0][0x2d0], -R180 ;  /* 0x0000b400c7007a23 */ /* 0x004fe400000108b4 */
[----:B------:R2:W5:Y:S07]  /*8ec0*/  LDL.LU R199, [R1+0x138] ;  /* 0x0001380001c77983 */ /* 0x00056e0000300800 */
[----:B------:R-:W3:Y:S01]  /*8ed0*/  MUFU.EX2 R3, R0 ;  /* 0x0000000000037308 */ /* 0x000ee20000000800 */
[----:B-1----:R-:W-:Y:S01]  /*8ee0*/  F2FP.BF16.PACK_AB R139, R187, R168 ;  /* 0x000000a8bb8b723e */ /* 0x002fe200000010ff */
[----:B------:R-:W-:Y:S04]  /*8ef0*/  FADD.FTZ R2, R151, R183 ;  /* 0x000000b797027221 */ /* 0x000fe80000010000 */
[----:B------:R-:W-:Y:S02]  /*8f00*/  FADD.FTZ R2, R148, R2 ;  /* 0x0000000294027221 */ /* 0x000fe40000010000 */
[C---:B------:R-:W-:Y:S05]  /*8f10*/  HMMA.16816.F32.BF16 R4, R136.reuse, R140, R4 ;  /* 0x0000008c8804723c */ /* 0x040fea0000041804 */
[----:B---3--:R-:W-:Y:S02]  /*8f20*/  IMAD.MOV.U32 R183, RZ, RZ, R3 ;  /* 0x000000ffffb77224 */ /* 0x008fe400078e0003 */
[----:B------:R-:W-:Y:S01]  /*8f30*/  FADD.FTZ R3, R150, R182 ;  /* 0x000000b696037221 */ /* 0x000fe20000010000 */
[C---:B------:R-:W-:Y:S01]  /*8f40*/  HMMA.16816.F32.BF16 R8, R136.reuse, R142, R8 ;  /* 0x0000008e8808723c */ /* 0x040fe20000041808 */
[----:B------:R-:W1:Y:S03]  /*8f50*/  LDSM.16.MT88.4 R140, [R251+0x800] ;  /* 0x00080000fb8c783b */ /* 0x000e660000004200 */
[----:B------:R-:W-:Y:S01]  /*8f60*/  MOV R182, R149 ;  /* 0x0000009500b67202 */ /* 0x000fe20000000f00 */
[----:B------:R-:W-:Y:S02]  /*8f70*/  FADD.FTZ R3, R153, R3 ;  /* 0x0000000399037221 */ /* 0x000fe40000010000 */
[----:B------:R-:W-:Y:S01]  /*8f80*/  FADD.FTZ R158, R152, R2 ;  /* 0x00000002989e7221 */ /* 0x000fe20000010000 */
[C---:B------:R-:W-:Y:S04]  /*8f90*/  HMMA.16816.F32.BF16 R12, R136.reuse, R144, R12 ;  /* 0x00000090880c723c */ /* 0x040fe8000004180c */
[----:B------:R-:W-:Y:S02]  /*8fa0*/  FFMA.FTZ R2, R173, c[0x0][0x2d0], -R181 ;  /* 0x0000b400ad027a23 */ /* 0x000fe400000108b5 */
[----:B------:R-:W-:Y:S02]  /*8fb0*/  FADD.FTZ R157, R157, R3 ;  /* 0x000000039d9d7221 */ /* 0x000fe40000010000 */
[C---:B------:R-:W-:Y:S01]  /*8fc0*/  HMMA.16816.F32.BF16 R16, R136.reuse, R146, R16 ;  /* 0x000000928810723c */ /* 0x040fe20000041810 */
[----:B------:R-:W3:Y:S03]  /*8fd0*/  LDSM.16.MT88.4 R144, [R149+0x800] ;  /* 0x000800009590783b */ /* 0x000ee60000004200 */
[----:B------:R-:W-:Y:S02]  /*8fe0*/  FADD.FTZ R3, R159, R158 ;  /* 0x0000009e9f037221 */ /* 0x000fe40000010000 */
[----:B------:R-:W-:Y:S02]  /*8ff0*/  FFMA.FTZ R0, R156, c[0x0][0x2d0], -R181 ;  /* 0x0000b4009c007a23 */ /* 0x000fe400000108b5 */
[--C-:B------:R-:W-:Y:S02]  /*9000*/  FFMA.FTZ R156, R195, c[0x0][0x2d0], -R180.reuse ;  /* 0x0000b400c39c7a23 */ /* 0x100fe400000108b4 */
[----:B------:R4:W-:Y:S02]  /*9010*/  MUFU.EX2 R170, R0 ;  /* 0x0000000000aa7308 */ /* 0x0009e40000000800 */
[----:B------:R-:W-:Y:S04]  /*9020*/  FADD.FTZ R3, R161, R3 ;  /* 0x00000003a1037221 */ /* 0x000fe80000010000 */
[----:B------:R-:W-:Y:S04]  /*9030*/  FADD.FTZ R3, R185, R3 ;  /* 0x00000003b9037221 */ /* 0x000fe80000010000 */
[----:B------:R-:W-:Y:S01]  /*9040*/  MUFU.EX2 R165, R156 ;  /* 0x0000009c00a57308 */ /* 0x000fe20000000800 */
[C---:B-1----:R-:W-:Y:S08]  /*9050*/  HMMA.16816.F32.BF16 R20, R136.reuse, R140, R20 ;  /* 0x0000008c8814723c */ /* 0x042ff00000041814 */
[C---:B------:R-:W-:Y:S01]  /*9060*/  HMMA.16816.F32.BF16 R24, R136.reuse, R142, R24 ;  /* 0x0000008e8818723c */ /* 0x040fe20000041818 */
[----:B------:R-:W1:Y:S03]  /*9070*/  LDSM.16.MT88.4 R140, [R248+0x2800] ;  /* 0x00280000f88c783b */ /* 0x000e660000004200 */
[--C-:B----4-:R-:W-:Y:S04]  /*9080*/  FFMA.FTZ R0, R154, c[0x0][0x2d0], -R181.reuse ;  /* 0x0000b4009a007a23 */ /* 0x110fe800000108b5 */
[C---:B---3--:R-:W-:Y:S01]  /*9090*/  HMMA.16816.F32.BF16 R28, R136.reuse, R144, R28 ;  /* 0x00000090881c723c */ /* 0x048fe2000004181c */
[----:B------:R-:W-:Y:S01]  /*90a0*/  LDSM.16.MT88.4 R152, [R251+0x1000] ;  /* 0x00100000fb98783b */ /* 0x000fe20000004200 */
[----:B------:R3:W-:Y:S06]  /*90b0*/  MUFU.EX2 R186, R0 ;  /* 0x0000000000ba7308 */ /* 0x0007ec0000000800 */
[C---:B------:R-:W-:Y:S01]  /*90c0*/  HMMA.16816.F32.BF16 R32, R136.reuse, R146, R32 ;  /* 0x000000928820723c */ /* 0x040fe20000041820 */
[----:B------:R-:W4:Y:S03]  /*90d0*/  LDSM.16.MT88.4 R144, [R252+0x2800] ;  /* 0x00280000fc90783b */ /* 0x000f260000004200 */
[--C-:B---3--:R-:W-:Y:S05]  /*90e0*/  FFMA.FTZ R0, R192, c[0x0][0x2d0], -R180.reuse ;  /* 0x0000b400c0007a23 */ /* 0x108fea00000108b4 */
[----:B------:R2:W5:Y:S01]  /*90f0*/  LDL.LU R192, [R1+0x134] ;  /* 0x0001340001c07983 */ /* 0x0005620000300800 */
[----:B------:R3:W-:Y:S01]  /*9100*/  MUFU.EX2 R166, R0 ;  /* 0x0000000000a67308 */ /* 0x0007e20000000800 */
[C---:B-1----:R-:W-:Y:S08]  /*9110*/  HMMA.16816.F32.BF16 R36, R136.reuse, R140, R36 ;  /* 0x0000008c8824723c */ /* 0x042ff00000041824 */
[C---:B------:R-:W-:Y:S01]  /*9120*/  HMMA.16816.F32.BF16 R40, R136.reuse, R142, R40 ;  /* 0x0000008e8828723c */ /* 0x040fe20000041828 */
[----:B------:R-:W1:Y:S07]  /*9130*/  LDSM.16.MT88.4 R140, [R251+0x2800] ;  /* 0x00280000fb8c783b */ /* 0x000e6e0000004200 */
[C---:B----4-:R-:W-:Y:S04]  /*9140*/  HMMA.16816.F32.BF16 R44, R136.reuse, R144, R44 ;  /* 0x00000090882c723c */ /* 0x050fe8000004182c */
[--C-:B---3--:R-:W-:Y:S02]  /*9150*/  FFMA.FTZ R0, R193, c[0x0][0x2d0], -R180.reuse ;  /* 0x0000b400c1007a23 */ /* 0x108fe400000108b4 */
[----:B------:R2:W5:Y:S02]  /*9160*/  LDL.LU R193, [R1+0x130] ;  /* 0x0001300001c17983 */ /* 0x0005640000300800 */
[C---:B------:R-:W-:Y:S01]  /*9170*/  HMMA.16816.F32.BF16 R48, R136.reuse, R146, R48 ;  /* 0x000000928830723c */ /* 0x040fe20000041830 */
[----:B------:R3:W-:Y:S01]  /*9180*/  MUFU.EX2 R167, R0 ;  /* 0x0000000000a77308 */ /* 0x0007e20000000800 */
[----:B------:R-:W4:Y:S06]  /*9190*/  LDSM.16.MT88.4 R144, [R149+0x2800] ;  /* 0x002800009590783b */ /* 0x000f2c0000004200 */
[C---:B-1----:R-:W-:Y:S04]  /*91a0*/  HMMA.16816.F32.BF16 R52, R136.reuse, R140, R52 ;  /* 0x0000008c8834723c */ /* 0x042fe80000041834 */
[--C-:B---3--:R-:W-:Y:S02]  /*91b0*/  FFMA.FTZ R0, R134, c[0x0][0x2d0], -R181.reuse ;  /* 0x0000b40086007a23 */ /* 0x108fe400000108b5 */
[--C-:B------:R-:W-:Y:S02]  /*91c0*/  FFMA.FTZ R134, R194, c[0x0][0x2d0], -R180.reuse ;  /* 0x0000b400c2867a23 */ /* 0x100fe400000108b4 */
[----:B------:R2:W5:Y:S01]  /*91d0*/  LDL.LU R194, [R1+0x12c] ;  /* 0x00012c0001c27983 */ /* 0x0005620000300800 */
[C---:B------:R-:W-:Y:S01]  /*91e0*/  HMMA.16816.F32.BF16 R56, R136.reuse, R142, R56 ;  /* 0x0000008e8838723c */ /* 0x040fe20000041838 */
[----:B------:R1:W-:Y:S02]  /*91f0*/  MUFU.EX2 R163, R0 ;  /* 0x0000000000a37308 */ /* 0x0003e40000000800 */
[----:B------:R-:W3:Y:S01]  /*9200*/  LDSM.16.MT88.4 R140, [R248+0x4800] ;  /* 0x00480000f88c783b */ /* 0x000ee20000004200 */
[----:B------:R-:W-:Y:S04]  /*9210*/  FFMA.FTZ R180, R177, c[0x0][0x2d0], -R180 ;  /* 0x0000b400b1b47a23 */ /* 0x000fe800000108b4 */
[C---:B----4-:R-:W-:Y:S03]  /*9220*/  HMMA.16816.F32.BF16 R60, R136.reuse, R144, R60 ;  /* 0x00000090883c723c */ /* 0x050fe6000004183c */
[----:B------:R2:W5:Y:S01]  /*9230*/  LDL.LU R195, [R1+0x128] ;  /* 0x0001280001c37983 */ /* 0x0005620000300800 */
[----:B------:R-:W-:Y:S03]  /*9240*/  MUFU.EX2 R188, R180 ;  /* 0x000000b400bc7308 */ /* 0x000fe60000000800 */
[----:B------:R2:W5:Y:S01]  /*9250*/  LDL.LU R176, [R1+0x124] ;  /* 0x0001240001b07983 */ /* 0x0005620000300800 */
[C---:B------:R-:W-:Y:S03]  /*9260*/  HMMA.16816.F32.BF16 R64, R136.reuse, R146, R64 ;  /* 0x000000928840723c */ /* 0x040fe60000041840 */
[----:B------:R-:W4:Y:S03]  /*9270*/  LDSM.16.MT88.4 R144, [R252+0x4800] ;  /* 0x00480000fc90783b */ /* 0x000f260000004200 */
[----:B------:R-:W2:Y:S01]  /*9280*/  MUFU.EX2 R169, R134 ;  /* 0x0000008600a97308 */ /* 0x000ea20000000800 */
[--C-:B-1----:R-:W-:Y:S04]  /*9290*/  FFMA.FTZ R0, R178, c[0x0][0x2d0], -R181.reuse ;  /* 0x0000b400b2007a23 */ /* 0x102fe800000108b5 */
[----:B------:R1:W5:Y:S04]  /*92a0*/  LDL.LU R177, [R1+0x120] ;  /* 0x0001200001b17983 */ /* 0x0003680000300800 */
[----:B------:R1:W5:Y:S01]  /*92b0*/  LDL.LU R178, [R1+0x11c] ;  /* 0x00011c0001b27983 */ /* 0x0003620000300800 */
[----:B------:R1:W-:Y:S01]  /*92c0*/  MUFU.EX2 R164, R0 ;  /* 0x0000000000a47308 */ /* 0x0003e20000000800 */
[C---:B---3--:R-:W-:Y:S08]  /*92d0*/  HMMA.16816.F32.BF16 R68, R136.reuse, R140, R68 ;  /* 0x0000008c8844723c */ /* 0x048ff00000041844 */
[C---:B------:R-:W-:Y:S01]  /*92e0*/  HMMA.16816.F32.BF16 R72, R136.reuse, R142, R72 ;  /* 0x0000008e8848723c */ /* 0x040fe20000041848 */
[----:B------:R-:W3:Y:S03]  /*92f0*/  LDSM.16.MT88.4 R140, [R251+0x4800] ;  /* 0x00480000fb8c783b */ /* 0x000ee60000004200 */
[--C-:B-1----:R-:W-:Y:S04]  /*9300*/  FFMA.FTZ R0, R179, c[0x0][0x2d0], -R181.reuse ;  /* 0x0000b400b3007a23 */ /* 0x102fe800000108b5 */
[C---:B----4-:R-:W-:Y:S01]  /*9310*/  HMMA.16816.F32.BF16 R76, R136.reuse, R144, R76 ;  /* 0x00000090884c723c */ /* 0x050fe2000004184c */
[----:B------:R1:W5:Y:S01]  /*9320*/  LDL.LU R179, [R1+0x118] ;  /* 0x0001180001b37983 */ /* 0x0003620000300800 */
[----:B------:R4:W-:Y:S06]  /*9330*/  MUFU.EX2 R189, R0 ;  /* 0x0000000000bd7308 */ /* 0x0009ec0000000800 */
[C---:B------:R-:W-:Y:S01]  /*9340*/  HMMA.16816.F32.BF16 R80, R136.reuse, R146, R80 ;  /* 0x000000928850723c */ /* 0x040fe20000041850 */
[----:B------:R-:W1:Y:S03]  /*9350*/  LDSM.16.MT88.4 R144, [R149+0x4800] ;  /* 0x004800009590783b */ /* 0x000e660000004200 */
[--C-:B----4-:R-:W-:Y:S05]  /*9360*/  FFMA.FTZ R0, R172, c[0x0][0x2d0], -R181.reuse ;  /* 0x0000b400ac007a23 */ /* 0x110fea00000108b5 */
[----:B------:R4:W5:Y:S03]  /*9370*/  LDL.LU R172, [R1+0x114] ;  /* 0x0001140001ac7983 */ /* 0x0009660000300800 */
[----:B------:R-:W-:Y:S01]  /*9380*/  FFMA.FTZ R181, R135, c[0x0][0x2d0], -R181 ;  /* 0x0000b40087b57a23 */ /* 0x000fe200000108b5 */
[----:B------:R2:W2:Y:S01]  /*9390*/  MUFU.EX2 R191, R0 ;  /* 0x0000000000bf7308 */ /* 0x0004a20000000800 */
[----:B------:R4:W5:Y:S01]  /*93a0*/  LDL.LU R173, [R1+0x110] ;  /* 0x0001100001ad7983 */ /* 0x0009620000300800 */
[C---:B---3--:R-:W-:Y:S08]  /*93b0*/  HMMA.16816.F32.BF16 R84, R136.reuse, R140, R84 ;  /* 0x0000008c8854723c */ /* 0x048ff00000041854 */
[----:B------:R-:W-:Y:S01]  /*93c0*/  MUFU.EX2 R134, R181 ;  /* 0x000000b500867308 */ /* 0x000fe20000000800 */
[C---:B------:R-:W-:Y:S01]  /*93d0*/  HMMA.16816.F32.BF16 R88, R136.reuse, R142, R88 ;  /* 0x0000008e8858723c */ /* 0x040fe20000041858 */
[----:B------:R-:W3:Y:S07]  /*93e0*/  LDSM.16.MT88.4 R140, [R248+0x6800] ;  /* 0x00680000f88c783b */ /* 0x000eee0000004200 */
[C---:B-1----:R-:W-:Y:S01]  /*93f0*/  HMMA.16816.F32.BF16 R92, R136.reuse, R144, R92 ;  /* 0x00000090885c723c */ /* 0x042fe2000004185c */
[----:B------:R1:W1:Y:S03]  /*9400*/  MUFU.EX2 R135, R2 ;  /* 0x0000000200877308 */ /* 0x0002660000000800 */
[----:B--2---:R-:W-:Y:S02]  /*9410*/  FADD.FTZ R0, R160, R157 ;  /* 0x0000009da0007221 */ /* 0x004fe40000010000 */
[----:B------:R-:W-:Y:S02]  /*9420*/  LDSM.16.MT88.4 R156, [R252+0x1800] ;  /* 0x00180000fc9c783b */ /* 0x000fe40000004200 */
[C---:B------:R-:W-:Y:S04]  /*9430*/  HMMA.16816.F32.BF16 R96, R136.reuse, R146, R96 ;  /* 0x000000928860723c */ /* 0x040fe80000041860 */
[----:B------:R-:W-:Y:S02]  /*9440*/  FADD.FTZ R0, R162, R0 ;  /* 0x00000000a2007221 */ /* 0x000fe40000010000 */
[----:B------:R-:W2:Y:S02]  /*9450*/  LDSM.16.MT88.4 R144, [R252+0x6800] ;  /* 0x00680000fc90783b */ /* 0x000ea40000004200 */
[----:B------:R-:W-:Y:S04]  /*9460*/  FADD.FTZ R0, R168, R0 ;  /* 0x00000000a8007221 */ /* 0x000fe80000010000 */
[----:B-1----:R-:W-:Y:S02]  /*9470*/  FADD.FTZ R2, R184, R3 ;  /* 0x00000003b8027221 */ /* 0x002fe40000010000 */
[----:B------:R-:W-:Y:S01]  /*9480*/  IMAD.MOV.U32 R3, RZ, RZ, R169 ;  /* 0x000000ffff037224 */ /* 0x000fe200078e00a9 */
[----:B------:R-:W-:Y:S01]  /*9490*/  F2FP.BF16.PACK_AB R169, R191, R189 ;  /* 0x000000bdbfa9723e */ /* 0x000fe200000010ff */
[C---:B---3--:R-:W-:Y:S08]  /*94a0*/  HMMA.16816.F32.BF16 R100, R136.reuse, R140, R100 ;  /* 0x0000008c8864723c */ /* 0x048ff00000041864 */
[C---:B------:R-:W-:Y:S01]  /*94b0*/  HMMA.16816.F32.BF16 R104, R136.reuse, R142, R104 ;  /* 0x0000008e8868723c */ /* 0x040fe20000041868 */
[----:B------:R-:W1:Y:S07]  /*94c0*/  LDSM.16.MT88.4 R140, [R251+0x6800] ;  /* 0x00680000fb8c783b */ /* 0x000e6e0000004200 */
[C---:B--2---:R-:W-:Y:S08]  /*94d0*/  HMMA.16816.F32.BF16 R108, R136.reuse, R144, R108 ;  /* 0x00000090886c723c */ /* 0x044ff0000004186c */
[C---:B------:R-:W-:Y:S01]  /*94e0*/  HMMA.16816.F32.BF16 R112, R136.reuse, R146, R112 ;  /* 0x000000928870723c */ /* 0x040fe20000041870 */
[----:B------:R-:W2:Y:S08]  /*94f0*/  LDSM.16.MT88.4 R144, [R149+0x6800] ;  /* 0x006800009590783b */ /* 0x000eb00000004200 */
[----:B------:R-:W3:Y:S01]  /*9500*/  LDSM.16.MT88.4 R148, [R248+0x1000] ;  /* 0x00100000f894783b */ /* 0x000ee20000004200 */
[C---:B-1----:R-:W-:Y:S08]  /*9510*/  HMMA.16816.F32.BF16 R116, R136.reuse, R140, R116 ;  /* 0x0000008c8874723c */ /* 0x042ff00000041874 */
[C---:B------:R-:W-:Y:S01]  /*9520*/  HMMA.16816.F32.BF16 R120, R136.reuse, R142, R120 ;  /* 0x0000008e8878723c */ /* 0x040fe20000041878 */
[----:B------:R-:W1:Y:S07]  /*9530*/  LDSM.16.MT88.4 R140, [R252+0x1000] ;  /* 0x00100000fc8c783b */ /* 0x000e6e0000004200 */
[C---:B--2---:R-:W-:Y:S08]  /*9540*/  HMMA.16816.F32.BF16 R124, R136.reuse, R144, R124 ;  /* 0x00000090887c723c */ /* 0x044ff0000004187c */
[----:B------:R-:W-:Y:S01]  /*9550*/  HMMA.16816.F32.BF16 R128, R136, R146, R128 ;  /* 0x000000928880723c */ /* 0x000fe20000041880 */
[----:B------:R-:W2:Y:S06]  /*9560*/  LDSM.16.MT88.4 R144, [R182+0x1000] ;  /* 0x00100000b690783b */ /* 0x000eac0000004200 */
[----:B------:R-:W-:Y:S02]  /*9570*/  F2FP.BF16.PACK_AB R136, R183, R171 ;  /* 0x000000abb788723e */ /* 0x000fe400000010ff */
[----:B------:R-:W-:Y:S03]  /*9580*/  F2FP.BF16.PACK_AB R137, R186, R170 ;  /* 0x000000aaba89723e */ /* 0x000fe600000010ff */
[-C--:B------:R-:W-:Y:S02]  /*9590*/  F2FP.BF16.PACK_AB R138, R167, R166.reuse ;  /* 0x000000a6a78a723e */ /* 0x080fe400000010ff */
[----:B------:R-:W-:Y:S07]  /*95a0*/  F2FP.BF16.PACK_AB R139, R164, R163 ;  /* 0x000000a3a48b723e */ /* 0x000fee00000010ff */
[C---:B---3--:R-:W-:Y:S08]  /*95b0*/  HMMA.16816.F32.BF16 R4, R136.reuse, R148, R4 ;  /* 0x000000948804723c */ /* 0x048ff00000041804 */
[C---:B------:R-:W-:Y:S01]  /*95c0*/  HMMA.16816.F32.BF16 R8, R136.reuse, R150, R8 ;  /* 0x000000968808723c */ /* 0x040fe20000041808 */
[----:B------:R-:W-:Y:S07]  /*95d0*/  LDSM.16.MT88.4 R148, [R252+0x3000] ;  /* 0x00300000fc94783b */ /* 0x000fee0000004200 */
[C---:B-1----:R-:W-:Y:S08]  /*95e0*/  HMMA.16816.F32.BF16 R12, R136.reuse, R140, R12 ;  /* 0x0000008c880c723c */ /* 0x042ff0000004180c */
[C---:B------:R-:W-:Y:S01]  /*95f0*/  HMMA.16816.F32.BF16 R16, R136.reuse, R142, R16 ;  /* 0x0000008e8810723c */ /* 0x040fe20000041810 */
[----:B------:R-:W1:Y:S07]  /*9600*/  LDSM.16.MT88.4 R140, [R248+0x3000] ;  /* 0x00300000f88c783b */ /* 0x000e6e0000004200 */
[C---:B------:R-:W-:Y:S08]  /*9610*/  HMMA.16816.F32.BF16 R20, R136.reuse, R152, R20 ;  /* 0x000000988814723c */ /* 0x040ff00000041814 */
[C---:B------:R-:W-:Y:S01]  /*9620*/  HMMA.16816.F32.BF16 R24, R136.reuse, R154, R24 ;  /* 0x0000009a8818723c */ /* 0x040fe20000041818 */
[----:B------:R-:W3:Y:S07]  /*9630*/  LDSM.16.MT88.4 R152, [R251+0x3000] ;  /* 0x00300000fb98783b */ /* 0x000eee0000004200 */
[C---:B--2---:R-:W-:Y:S08]  /*9640*/  HMMA.16816.F32.BF16 R28, R136.reuse, R144, R28 ;  /* 0x00000090881c723c */ /* 0x044ff0000004181c */
[C---:B------:R-:W-:Y:S01]  /*9650*/  HMMA.16816.F32.BF16 R32, R136.reuse, R146, R32 ;  /* 0x000000928820723c */ /* 0x040fe20000041820 */
[----:B------:R-:W-:Y:S07]  /*9660*/  LDSM.16.MT88.4 R144, [R248+0x5000] ;  /* 0x00500000f890783b */ /* 0x000fee0000004200 */
[C---:B-1----:R-:W-:Y:S08]  /*9670*/  HMMA.16816.F32.BF16 R36, R136.reuse, R140, R36 ;  /* 0x0000008c8824723c */ /* 0x042ff00000041824 */
[C---:B------:R-:W-:Y:S01]  /*9680*/  HMMA.16816.F32.BF16 R40, R136.reuse, R142, R40 ;  /* 0x0000008e8828723c */ /* 0x040fe20000041828 */
[----:B------:R-:W1:Y:S07]  /*9690*/  LDSM.16.MT88.4 R140, [R182+0x3000] ;  /* 0x00300000b68c783b */ /* 0x000e6e0000004200 */
[C---:B------:R-:W-:Y:S08]  /*96a0*/  HMMA.16816.F32.BF16 R44, R136.reuse, R148, R44 ;  /* 0x00000094882c723c */ /* 0x040ff0000004182c */
[C---:B------:R-:W-:Y:S01]  /*96b0*/  HMMA.16816.F32.BF16 R48, R136.reuse, R150, R48 ;  /* 0x000000968830723c */ /* 0x040fe20000041830 */
[----:B------:R-:W2:Y:S07]  /*96c0*/  LDSM.16.MT88.4 R148, [R252+0x5000] ;  /* 0x00500000fc94783b */ /* 0x000eae0000004200 */
        /* <DEDUP_REMOVED lines=18> */
[C---:B---3--:R-:W-:Y:S07]  /*97f0*/  HMMA.16816.F32.BF16 R100, R136.reuse, R144, R100 ;  /* 0x000000908864723c */ /* 0x048fee0000041864 */
[----:B------:R-:W-:Y:S01]  /*9800*/  MOV R145, R183 ;  /* 0x000000b700917202 */ /* 0x000fe20000000f00 */
[C---:B------:R-:W-:Y:S04]  /*9810*/  HMMA.16816.F32.BF16 R104, R136.reuse, R146, R104 ;  /* 0x000000928868723c */ /* 0x040fe80000041868 */
[----:B------:R-:W-:Y:S03]  /*9820*/  IMAD.MOV.U32 R144, RZ, RZ, R186 ;  /* 0x000000ffff907224 */ /* 0x000fe600078e00ba */
[----:B------:R-:W-:Y:S01]  /*9830*/  MOV R146, R163 ;  /* 0x000000a300927202 */ /* 0x000fe20000000f00 */
[C---:B-1----:R-:W-:Y:S01]  /*9840*/  HMMA.16816.F32.BF16 R108, R136.reuse, R140, R108 ;  /* 0x0000008c886c723c */ /* 0x042fe2000004186c */
[----:B------:R-:W-:Y:S03]  /*9850*/  LDSM.16.MT88.4 R160, [R251+0x1800] ;  /* 0x00180000fba0783b */ /* 0x000fe60000004200 */
[----:B------:R-:W-:Y:S04]  /*9860*/  MOV R147, R166 ;  /* 0x000000a600937202 */ /* 0x000fe80000000f00 */
[C---:B------:R-:W-:Y:S01]  /*9870*/  HMMA.16816.F32.BF16 R112, R136.reuse, R142, R112 ;  /* 0x0000008e8870723c */ /* 0x040fe20000041870 */
[----:B------:R-:W1:Y:S07]  /*9880*/  LDSM.16.MT88.4 R140, [R248+0x1800] ;  /* 0x00180000f88c783b */ /* 0x000e6e0000004200 */
[C---:B------:R-:W-:Y:S07]  /*9890*/  HMMA.16816.F32.BF16 R116, R136.reuse, R148, R116 ;  /* 0x000000948874723c */ /* 0x040fee0000041874 */
[----:B------:R-:W-:Y:S01]  /*98a0*/  MOV R149, R182 ;  /* 0x000000b600957202 */ /* 0x000fe20000000f00 */
[C---:B------:R-:W-:Y:S01]  /*98b0*/  HMMA.16816.F32.BF16 R120, R136.reuse, R150, R120 ;  /* 0x000000968878723c */ /* 0x040fe20000041878 */
[----:B------:R-:W-:Y:S03]  /*98c0*/  LDSM.16.MT88.4 R180, [R248+0x3800] ;  /* 0x00380000f8b4783b */ /* 0x000fe60000004200 */
[----:B------:R-:W-:Y:S03]  /*98d0*/  MOV R148, R167 ;  /* 0x000000a700947202 */ /* 0x000fe60000000f00 */
[----:B------:R-:W-:Y:S01]  /*98e0*/  IMAD.MOV.U32 R150, RZ, RZ, R165 ;  /* 0x000000ffff967224 */ /* 0x000fe200078e00a5 */
[C---:B--2---:R-:W-:Y:S04]  /*98f0*/  HMMA.16816.F32.BF16 R124, R136.reuse, R152, R124 ;  /* 0x00000098887c723c */ /* 0x044fe8000004187c */
[----:B------:R-:W-:Y:S02]  /*9900*/  MOV R151, R164 ;  /* 0x000000a400977202 */ /* 0x000fe40000000f00 */
[----:B------:R2:W3:Y:S01]  /*9910*/  LDSM.16.MT88.4 R164, [R149+0x1800] ;  /* 0x0018000095a4783b */ /* 0x0004e20000004200 */
[----:B------:R-:W-:Y:S01]  /*9920*/  MOV R152, R171 ;  /* 0x000000ab00987202 */ /* 0x000fe20000000f00 */
[----:B------:R-:W-:Y:S04]  /*9930*/  HMMA.16816.F32.BF16 R128, R136, R154, R128 ;  /* 0x0000009a8880723c */ /* 0x000fe80000041880 */
[----:B------:R-:W-:Y:S02]  /*9940*/  MOV R153, R170 ;  /* 0x000000aa00997202 */ /* 0x000fe40000000f00 */
[----:B------:R-:W-:Y:S02]  /*9950*/  F2FP.BF16.PACK_AB R168, R150, R3 ;  /* 0x0000000396a8723e */ /* 0x000fe400000010ff */
[----:B------:R-:W-:Y:S04]  /*9960*/  F2FP.BF16.PACK_AB R170, R188, R190 ;  /* 0x000000bebcaa723e */ /* 0x000fe800000010ff */
[----:B------:R-:W-:Y:S02]  /*9970*/  F2FP.BF16.PACK_AB R171, R134, R135 ;  /* 0x0000008786ab723e */ /* 0x000fe400000010ff */
[----:B------:R-:W-:Y:S02]  /*9980*/  MOV R155, R187 ;  /* 0x000000bb009b7202 */ /* 0x000fe40000000f00 */
[----:B------:R-:W3:Y:S03]  /*9990*/  LDSM.16.MT88.4 R184, [R252+0x3800] ;  /* 0x00380000fcb8783b */ /* 0x000ee60000004200 */
[C---:B-1----:R-:W-:Y:S07]  /*99a0*/  HMMA.16816.F32.BF16 R136, R168.reuse, R140, R4 ;  /* 0x0000008ca888723c */ /* 0x042fee0000041804 */
[----:B------:R-:W-:Y:S01]  /*99b0*/  MOV R5, R150 ;  /* 0x0000009600057202 */ /* 0x000fe20000000f00 */
[C---:B------:R-:W-:Y:S04]  /*99c0*/  HMMA.16816.F32.BF16 R140, R168.reuse, R142, R8 ;  /* 0x0000008ea88c723c */ /* 0x040fe80000041808 */
[----:B------:R-:W-:Y:S01]  /*99d0*/  IMAD.MOV.U32 R6, RZ, RZ, R151 ;  /* 0x000000ffff067224 */ /* 0x000fe200078e0097 */
[----:B------:R-:W-:Y:S02]  /*99e0*/  MOV R7, R148 ;  /* 0x0000009400077202 */ /* 0x000fe40000000f00 */
[----:B------:R-:W-:Y:S01]  /*99f0*/  MOV R8, R146 ;  /* 0x0000009200087202 */ /* 0x000fe20000000f00 */
[----:B------:R-:W-:Y:S01]  /*9a00*/  IMAD.MOV.U32 R10, RZ, RZ, R144 ;  /* 0x000000ffff0a7224 */ /* 0x000fe200078e0090 */
[----:B------:R-:W-:Y:S03]  /*9a10*/  MOV R9, R147 ;  /* 0x0000009300097202 */ /* 0x000fe60000000f00 */
[----:B------:R-:W-:Y:S02]  /*9a20*/  MOV R11, R145 ;  /* 0x00000091000b7202 */ /* 0x000fe40000000f00 */
[C---:B------:R-:W-:Y:S03]  /*9a30*/  HMMA.16816.F32.BF16 R144, R168.reuse, R156, R12 ;  /* 0x0000009ca890723c */ /* 0x040fe6000004180c */
[----:B------:R-:W-:Y:S04]  /*9a40*/  MOV R4, R155 ;  /* 0x0000009b00047202 */ /* 0x000fe80000000f00 */
[----:B------:R-:W-:Y:S02]  /*9a50*/  MOV R15, R149 ;  /* 0x00000095000f7202 */ /* 0x000fe40000000f00 */
[C---:B--2---:R-:W-:Y:S07]  /*9a60*/  HMMA.16816.F32.BF16 R148, R168.reuse, R158, R16 ;  /* 0x0000009ea894723c */ /* 0x044fee0000041810 */
[----:B------:R-:W-:Y:S01]  /*9a70*/  MOV R18, R152 ;  /* 0x0000009800127202 */ /* 0x000fe20000000f00 */
[----:B------:R-:W-:Y:S02]  /*9a80*/  IMAD.MOV.U32 R19, RZ, RZ, R153 ;  /* 0x000000ffff137224 */ /* 0x000fe400078e0099 */
[C---:B------:R-:W-:Y:S07]  /*9a90*/  HMMA.16816.F32.BF16 R152, R168.reuse, R160, R20 ;  /* 0x000000a0a898723c */ /* 0x040fee0000041814 */
[----:B------:R-:W-:Y:S01]  /*9aa0*/  MOV R23, R4 ;  /* 0x0000000400177202 */ /* 0x000fe20000000f00 */
[C---:B------:R-:W-:Y:S01]  /*9ab0*/  HMMA.16816.F32.BF16 R156, R168.reuse, R162, R24 ;  /* 0x000000a2a89c723c */ /* 0x040fe20000041818 */
[----:B------:R-:W-:Y:S03]  /*9ac0*/  LDSM.16.MT88.4 R24, [R251+0x7800] ;  /* 0x00780000fb18783b */ /* 0x000fe60000004200 */
[----:B------:R-:W-:Y:S04]  /*9ad0*/  MOV R22, R15 ;  /* 0x0000000f00167202 */ /* 0x000fe80000000f00 */
[C---:B---3--:R-:W-:Y:S01]  /*9ae0*/  HMMA.16816.F32.BF16 R160, R168.reuse, R164, R28 ;  /* 0x000000a4a8a0723c */ /* 0x048fe2000004181c */
[----:B------:R-:W2:Y:S04]  /*9af0*/  LDL R31, [R1+0x8c] ;  /* 0x00008c00011f7983 */ /* 0x000ea80000100800 */
[----:B------:R-:W-:Y:S02]  /*9b00*/  LDSM.16.MT88.4 R12, [R248+0x5800] ;  /* 0x00580000f80c783b */ /* 0x000fe40000004200 */
[----:B------:R-:W-:Y:S01]  /*9b10*/  MOV R28, R7 ;  /* 0x00000007001c7202 */ /* 0x000fe20000000f00 */
[C---:B------:R-:W-:Y:S04]  /*9b20*/  HMMA.16816.F32.BF16 R164, R168.reuse, R166, R32 ;  /* 0x000000a6a8a4723c */ /* 0x040fe80000041820 */
[----:B------:R-:W-:Y:S01]  /*9b30*/  IMAD.MOV.U32 R29, RZ, RZ, R6 ;  /* 0x000000ffff1d7224 */ /* 0x000fe200078e0006 */
[----:B------:R-:W-:Y:S02]  /*9b40*/  MOV R30, R5 ;  /* 0x00000005001e7202 */ /* 0x000fe40000000f00 */
[----:B------:R-:W1:Y:S01]  /*9b50*/  LDSM.16.MT88.4 R4, [R251+0x3800] ;  /* 0x00380000fb04783b */ /* 0x000e620000004200 */
[C---:B------:R-:W-:Y:S04]  /*9b60*/  HMMA.16816.F32.BF16 R36, R168.reuse, R180, R36 ;  /* 0x000000b4a824723c */ /* 0x040fe80000041824 */
[----:B------:R-:W-:Y:S01]  /*9b70*/  MOV R32, R11 ;  /* 0x0000000b00207202 */ /* 0x000fe20000000f00 */
[----:B------:R-:W-:Y:S01]  /*9b80*/  IMAD.MOV.U32 R33, RZ, RZ, R10 ;  /* 0x000000ffff217224 */ /* 0x000fe200078e000a */
[----:B------:R-:W-:Y:S02]  /*9b90*/  MOV R34, R9 ;  /* 0x0000000900227202 */ /* 0x000fe40000000f00 */
[C---:B------:R-:W-:Y:S04]  /*9ba0*/  HMMA.16816.F32.BF16 R40, R168.reuse, R182, R40 ;  /* 0x000000b6a828723c */ /* 0x040fe80000041828 */
[----:B------:R-:W-:Y:S02]  /*9bb0*/  MOV R180, R18 ;  /* 0x0000001200b47202 */ /* 0x000fe40000000f00 */
[----:B------:R-:W-:Y:S01]  /*9bc0*/  MOV R181, R19 ;  /* 0x0000001300b57202 */ /* 0x000fe20000000f00 */
[----:B------:R-:W-:Y:S01]  /*9bd0*/  IMAD.MOV.U32 R182, RZ, RZ, R22 ;  /* 0x000000ffffb67224 */ /* 0x000fe200078e0016 */
[C---:B------:R-:W-:Y:S01]  /*9be0*/  HMMA.16816.F32.BF16 R44, R168.reuse, R184, R44 ;  /* 0x000000b8a82c723c */ /* 0x040fe2000004182c */
[----:B------:R-:W-:Y:S03]  /*9bf0*/  LDSM.16.MT88.4 R16, [R252+0x5800] ;  /* 0x00580000fc10783b */ /* 0x000fe60000004200 */
[----:B------:R-:W-:Y:S01]  /*9c00*/  MOV R183, R23 ;  /* 0x0000001700b77202 */ /* 0x000fe20000000f00 */
[----:B------:R-:W-:Y:S01]  /*9c10*/  FADD.FTZ R2, R180, R2 ;  /* 0x00000002b4027221 */ /* 0x000fe20000010000 */
[----:B------:R-:W-:Y:S02]  /*9c20*/  MOV R35, R8 ;  /* 0x0000000800237202 */ /* 0x000fe40000000f00 */
[C---:B------:R-:W-:Y:S01]  /*9c30*/  HMMA.16816.F32.BF16 R48, R168.reuse, R186, R48 ;  /* 0x000000baa830723c */ /* 0x040fe20000041830 */
[----:B------:R-:W3:Y:S03]  /*9c40*/  LDSM.16.MT88.4 R8, [R22+0x3800] ;  /* 0x003800001608783b */ /* 0x000ee60000004200 */
[----:B------:R-:W-:Y:S02]  /*9c50*/  FADD.FTZ R0, R183, R0 ;  /* 0x00000000b7007221 */ /* 0x000fe40000010000 */
[----:B------:R-:W-:Y:S02]  /*9c60*/  FADD.FTZ R2, R32, R2 ;  /* 0x0000000220027221 */ /* 0x000fe40000010000 */
[----:B------:R-:W-:Y:S01]  /*9c70*/  FADD.FTZ R0, R181, R0 ;  /* 0x00000000b5007221 */ /* 0x000fe20000010000 */
[----:B------:R-:W4:Y:S03]  /*9c80*/  LDSM.16.MT88.4 R20, [R251+0x5800] ;  /* 0x00580000fb14783b */ /* 0x000f260000004200 */
[----:B------:R-:W-:Y:S02]  /*9c90*/  FADD.FTZ R2, R34, R2 ;  /* 0x0000000222027221 */ /* 0x000fe40000010000 */
[----:B------:R-:W-:Y:S01]  /*9ca0*/  FADD.FTZ R0, R33, R0 ;  /* 0x0000000021007221 */ /* 0x000fe20000010000 */
[C---:B-1----:R-:W-:Y:S03]  /*9cb0*/  HMMA.16816.F32.BF16 R52, R168.reuse, R4, R52 ;  /* 0x00000004a834723c */ /* 0x042fe60000041834 */
[----:B------:R-:W-:Y:S02]  /*9cc0*/  FADD.FTZ R2, R28, R2 ;  /* 0x000000021c027221 */ /* 0x000fe40000010000 */
[----:B------:R-:W-:Y:S02]  /*9cd0*/  FADD.FTZ R0, R35, R0 ;  /* 0x0000000023007221 */ /* 0x000fe40000010000 */
[----:B------:R-:W-:Y:S01]  /*9ce0*/  FADD.FTZ R2, R3, R2 ;  /* 0x0000000203027221 */ /* 0x000fe20000010000 */
[C---:B------:R-:W-:Y:S01]  /*9cf0*/  HMMA.16816.F32.BF16 R56, R168.reuse, R6, R56 ;  /* 0x00000006a838723c */ /* 0x040fe20000041838 */
[----:B------:R-:W1:Y:S03]  /*9d00*/  LDSM.16.MT88.4 R4, [R182+0x5800] ;  /* 0x00580000b604783b */ /* 0x000e660000004200 */
[----:B------:R-:W-:Y:S04]  /*9d10*/  FADD.FTZ R0, R29, R0 ;  /* 0x000000001d007221 */ /* 0x000fe80000010000 */
[----:B------:R-:W-:Y:S04]  /*9d20*/  FADD.FTZ R3, R189, R0 ;  /* 0x00000000bd037221 */ /* 0x000fe80000010000 */
[----:B------:R-:W-:Y:S02]  /*9d30*/  FADD.FTZ R0, R30, R2 ;  /* 0x000000021e007221 */ /* 0x000fe40000010000 */
[----:B------:R-:W-:Y:S02]  /*9d40*/  FADD.FTZ R3, R191, R3 ;  /* 0x00000003bf037221 */ /* 0x000fe40000010000 */
[----:B------:R-:W-:Y:S01]  /*9d50*/  FADD.FTZ R2, R190, R0 ;  /* 0x00000000be027221 */ /* 0x000fe20000010000 */
[C---:B---3--:R-:W-:Y:S03]  /*9d60*/  HMMA.16816.F32.BF16 R60, R168.reuse, R8, R60 ;  /* 0x00000008a83c723c */ /* 0x048fe6000004183c */
[----:B------:R-:W-:Y:S02]  /*9d70*/  FADD.FTZ R2, R188, R2 ;  /* 0x00000002bc027221 */ /* 0x000fe40000010000 */
[----:B------:R-:W-:Y:S01]  /*9d80*/  FADD.FTZ R0, R135, R3 ;  /* 0x0000000387007221 */ /* 0x000fe20000010000 */
[----:B------:R-:W-:Y:S02]  /*9d90*/  MOV R3, R133 ;  /* 0x0000008500037202 */ /* 0x000fe40000000f00 */
[C---:B------:R-:W-:Y:S01]  /*9da0*/  HMMA.16816.F32.BF16 R64, R168.reuse, R10, R64 ;  /* 0x0000000aa840723c */ /* 0x040fe20000041840 */
[----:B------:R-:W3:Y:S03]  /*9db0*/  LDSM.16.MT88.4 R8, [R248+0x7800] ;  /* 0x00780000f808783b */ /* 0x000ee60000004200 */
[----:B------:R-:W-:Y:S01]  /*9dc0*/  FADD.FTZ R0, R134, R0 ;  /* 0x0000000086007221 */ /* 0x000fe20000010000 */
[----:B------:R-:W-:Y:S03]  /*9dd0*/  MOV R134, R132 ;  /* 0x0000008400867202 */ /* 0x000fe60000000f00 */
[C---:B------:R-:W-:Y:S08]  /*9de0*/  HMMA.16816.F32.BF16 R68, R168.reuse, R12, R68 ;  /* 0x0000000ca844723c */ /* 0x040ff00000041844 */
[C---:B------:R-:W-:Y:S01]  /*9df0*/  HMMA.16816.F32.BF16 R72, R168.reuse, R14, R72 ;  /* 0x0000000ea848723c */ /* 0x040fe20000041848 */
[----:B------:R-:W3:Y:S07]  /*9e00*/  LDSM.16.MT88.4 R12, [R252+0x7800] ;  /* 0x00780000fc0c783b */ /* 0x000eee0000004200 */
[C---:B------:R-:W-:Y:S08]  /*9e10*/  HMMA.16816.F32.BF16 R76, R168.reuse, R16, R76 ;  /* 0x00000010a84c723c */ /* 0x040ff0000004184c */
[C---:B------:R-:W-:Y:S01]  /*9e20*/  HMMA.16816.F32.BF16 R80, R168.reuse, R18, R80 ;  /* 0x00000012a850723c */ /* 0x040fe20000041850 */
[----:B------:R-:W3:Y:S07]  /*9e30*/  LDSM.16.MT88.4 R16, [R182+0x7800] ;  /* 0x00780000b610783b */ /* 0x000eee0000004200 */
[C---:B----4-:R-:W-:Y:S08]  /*9e40*/  HMMA.16816.F32.BF16 R84, R168.reuse, R20, R84 ;  /* 0x00000014a854723c */ /* 0x050ff00000041854 */
[C---:B------:R-:W-:Y:S08]  /*9e50*/  HMMA.16816.F32.BF16 R88, R168.reuse, R22, R88 ;  /* 0x00000016a858723c */ /* 0x040ff00000041858 */
[C---:B-1----:R-:W-:Y:S08]  /*9e60*/  HMMA.16816.F32.BF16 R92, R168.reuse, R4, R92 ;  /* 0x00000004a85c723c */ /* 0x042ff0000004185c */
[C---:B------:R-:W-:Y:S08]  /*9e70*/  HMMA.16816.F32.BF16 R96, R168.reuse, R6, R96 ;  /* 0x00000006a860723c */ /* 0x040ff00000041860 */
[C---:B---3--:R-:W-:Y:S08]  /*9e80*/  HMMA.16816.F32.BF16 R100, R168.reuse, R8, R100 ;  /* 0x00000008a864723c */ /* 0x048ff00000041864 */
[C---:B------:R-:W-:Y:S08]  /*9e90*/  HMMA.16816.F32.BF16 R104, R168.reuse, R10, R104 ;  /* 0x0000000aa868723c */ /* 0x040ff00000041868 */
[C---:B------:R-:W-:Y:S08]  /*9ea0*/  HMMA.16816.F32.BF16 R108, R168.reuse, R12, R108 ;  /* 0x0000000ca86c723c */ /* 0x040ff0000004186c */
[C---:B------:R-:W-:Y:S08]  /*9eb0*/  HMMA.16816.F32.BF16 R112, R168.reuse, R14, R112 ;  /* 0x0000000ea870723c */ /* 0x040ff00000041870 */
[C---:B------:R-:W-:Y:S08]  /*9ec0*/  HMMA.16816.F32.BF16 R116, R168.reuse, R24, R116 ;  /* 0x00000018a874723c */ /* 0x040ff00000041874 */
[C---:B------:R-:W-:Y:S08]  /*9ed0*/  HMMA.16816.F32.BF16 R120, R168.reuse, R26, R120 ;  /* 0x0000001aa878723c */ /* 0x040ff00000041878 */
[C---:B------:R-:W-:Y:S08]  /*9ee0*/  HMMA.16816.F32.BF16 R124, R168.reuse, R16, R124 ;  /* 0x00000010a87c723c */ /* 0x040ff0000004187c */
[----:B------:R-:W-:Y:S03]  /*9ef0*/  HMMA.16816.F32.BF16 R128, R168, R18, R128 ;  /* 0x00000012a880723c */ /* 0x000fe60000041880 */
[----:B--2---:R-:W-:Y:S02]  /*9f00*/  ISETP.GT.AND P0, PT, R174, R31, PT ;  /* 0x0000001fae00720c */ /* 0x004fe40003f04270 */
[----:B------:R1:W5:Y:S04]  /*9f10*/  LDL.LU R174, [R1+0x10c] ;  /* 0x00010c0001ae7983 */ /* 0x0003680000300800 */
[----:B------:R-:W-:Y:S04]  /*9f20*/  STL [R1+0x80], R2 ;  /* 0x0000800201007387 */ /* 0x000fe80000100800 */
[----:B------:R-:W-:Y:S04]  /*9f30*/  STL [R1+0x5c], R175 ;  /* 0x00005caf01007387 */ /* 0x000fe80000100800 */
[----:B------:R2:W-:Y:S02]  /*9f40*/  STL [R1+0x84], R0 ;  /* 0x0000840001007387 */ /* 0x0005e40000100800 */
[----:B--2---:R-:W-:Y:S02]  /*9f50*/  MOV R0, R175 ;  /* 0x000000af00007202 */ /* 0x004fe40000000f00 */
[----:B------:R1:W5:Y:S04]  /*9f60*/  LDL.LU R175, [R1+0x108] ;  /* 0x0001080001af7983 */ /* 0x0003680000300800 */
[----:B------:R1:W-:Y:S01]  /*9f70*/  STL [R1+0x60], R0 ;  /* 0x0000600001007387 */ /* 0x0003e20000100800 */
[----:B------:R-:W-:-:S05]  /*9f80*/  @P0 BRA `(.L_x_835) ;  /* 0xffffbca000000947 */ /* 0x000fca000383ffff */
.L_x_834:
[----:B-1----:R-:W2:Y:S04]  /*9f90*/  LDL R2, [R1+0x7c] ;  /* 0x00007c0001027983 */ /* 0x002ea80000100800 */
[----:B------:R-:W2:Y:S02]  /*9fa0*/  LDL R0, [R1+0x5c] ;  /* 0x00005c0001007983 */ /* 0x000ea40000100800 */
[----:B--2---:R-:W-:-:S13]  /*9fb0*/  ISETP.GE.AND P0, PT, R0, R2, PT ;  /* 0x000000020000720c */ /* 0x004fda0003f06270 */
[----:B------:R-:W-:Y:S05]  /*9fc0*/  @!P0 BRA `(.L_x_836) ;  /* 0x00003dd000008947 */ /* 0x000fea0003800000 */
[----:B------:R-:W-:Y:S02]  /*9fd0*/  MOV R135, R132 ;  /* 0x0000008400877202 */ /* 0x000fe40000000f00 */
[----:B------:R-:W-:Y:S02]  /*9fe0*/  MOV R134, R133 ;  /* 0x0000008500867202 */ /* 0x000fe40000000f00 */
.L_x_837:
[----:B------:R-:W2:Y:S01]  /*9ff0*/  LDL R133, [R1+0x8] ;  /* 0x0000080001857983 */ /* 0x000ea20000100800 */
[----:B------:R-:W-:Y:S04]  /*a000*/  DEPBAR.LE SB0, 0x0 ;  /* 0x000080000000791a */ /* 0x000fe80000000000 */
[----:B------:R-:W3:Y:S01]  /*a010*/  LDL.64 R30, [R1+0x70] ;  /* 0x00007000011e7983 */ /* 0x000ee20000100a00 */
[----:B------:R-:W-:Y:S05]  /*a020*/  WARPSYNC 0xffffffff ;  /* 0xffffffff00007948 */ /* 0x000fea0003800000 */
[----:B------:R-:W4:Y:S04]  /*a030*/  LDL R29, [R1+0x44] ;  /* 0x00004400011d7983 */ /* 0x000f280000100800 */
[----:B------:R-:W4:Y:S04]  /*a040*/  LDL R23, [R1+0x78] ;  /* 0x0000780001177983 */ /* 0x000f280000100800 */
[----:B------:R-:W4:Y:S04]  /*a050*/  LDL R28, [R1+0x40] ;  /* 0x00004000011c7983 */ /* 0x000f280000100800 */
[----:B------:R-:W4:Y:S04]  /*a060*/  LDL R14, [R1+0x3c] ;  /* 0x00003c00010e7983 */ /* 0x000f280000100800 */
[----:B------:R-:W4:Y:S04]  /*a070*/  LDL.LU R132, [R1+0x5c] ;  /* 0x00005c0001847983 */ /* 0x000f280000300800 */
[----:B------:R1:W-:Y:S04]  /*a080*/  STL [R1+0x12c], R131 ;  /* 0x00012c8301007387 */ /* 0x0003e80000100800 */
[----:B------:R-:W-:Y:S08]  /*a090*/  BAR.SYNC.DEFER_BLOCKING 0x0 ;  /* 0x0000000000007b1d */ /* 0x000ff00000010000 */
[----:B------:R-:W2:Y:S08]  /*a0a0*/  LDSM.16.M88.4 R8, [R249] ;  /* 0x00000000f908783b */ /* 0x000eb00000000200 */
[----:B-1----:R-:W4:Y:S04]  /*a0b0*/  LDL R131, [R1+0x58] ;  /* 0x0000580001837983 */ /* 0x002f280000100800 */
[----:B------:R-:W1:Y:S08]  /*a0c0*/  LDSM.16.M88.4 R16, [R249+0x800] ;  /* 0x00080000f910783b */ /* 0x000e700000000200 */
[----:B------:R-:W1:Y:S08]  /*a0d0*/  LDSM.16.M88.4 R24, [R249+0x1000] ;  /* 0x00100000f918783b */ /* 0x000e700000000200 */
[----:B------:R-:W1:Y:S08]  /*a0e0*/  LDSM.16.M88.4 R32, [R249+0x1800] ;  /* 0x00180000f920783b */ /* 0x000e700000000200 */
[----:B--2---:R2:W1:Y:S01]  /*a0f0*/  LDSM.16.M88.4 R168, [R133] ;  /* 0x0000000085a8783b */ /* 0x0044620000000200 */
[----:B---3--:R-:W-:Y:S07]  /*a100*/  IADD3 R15, P0, R30, 0x40, RZ ;  /* 0x000000401e0f7810 */ /* 0x008fee0007f1e0ff */
[----:B----4-:R3:W4:Y:S01]  /*a110*/  LDSM.16.M88.4 R180, [R29] ;  /* 0x000000001db4783b */ /* 0x0107220000000200 */
[----:B------:R-:W-:Y:S07]  /*a120*/  IADD3.X R21, RZ, R23, RZ, P0, !PT ;  /* 0x00000017ff157210 */ /* 0x000fee00007fe4ff */
[----:B------:R-:W1:Y:S08]  /*a130*/  LDSM.16.M88.4 R184, [R28] ;  /* 0x000000001cb8783b */ /* 0x000e700000000200 */
[----:B--2---:R-:W4:Y:S01]  /*a140*/  LDL R133, [R1] ;  /* 0x0000000001857983 */ /* 0x004f220000100800 */
[----:B------:R-:W-:Y:S01]  /*a150*/  SHF.R.S32.HI R0, RZ, 0x1f, R132 ;  /* 0x0000001fff007819 */ /* 0x000fe20000011484 */
[----:B------:R-:W-:Y:S02]  /*a160*/  IMAD.WIDE.U32 R6, R132, c[0x0][0x208], RZ ;  /* 0x0000820084067a25 */ /* 0x000fe400078e00ff */
[----:B------:R1:W1:Y:S02]  /*a170*/  LDSM.16.M88.4 R188, [R14] ;  /* 0x000000000ebc783b */ /* 0x0002640000000200 */
[----:B------:R-:W-:Y:S01]  /*a180*/  IMAD R0, R0, c[0x0][0x208], RZ ;  /* 0x0000820000007a24 */ /* 0x000fe200078e02ff */
[----:B------:R-:W-:Y:S03]  /*a190*/  SHF.L.U32 R4, R6, 0x6, RZ ;  /* 0x0000000606047819 */ /* 0x000fe600000006ff */
[----:B------:R-:W-:Y:S01]  /*a1a0*/  IMAD R0, R132, c[0x0][0x20c], R0 ;  /* 0x0000830084007a24 */ /* 0x000fe200078e0200 */
[C---:B------:R-:W-:Y:S02]  /*a1b0*/  IADD3 R2, P6, R4.reuse, R30, RZ ;  /* 0x0000001e04027210 */ /* 0x040fe40007fde0ff */
[----:B------:R-:W-:Y:S02]  /*a1c0*/  IADD3 R3, P1, R4, R15, RZ ;  /* 0x0000000f04037210 */ /* 0x000fe40007f3e0ff */
[----:B------:R-:W-:Y:S02]  /*a1d0*/  IADD3 R0, R7, R0, RZ ;  /* 0x0000000007007210 */ /* 0x000fe40007ffe0ff */
[----:B------:R-:W-:Y:S02]  /*a1e0*/  LEA R12, P0, R2, c[0x0][0x1f8], 0x1 ;  /* 0x00007e00020c7a11 */ /* 0x000fe400078008ff */
[----:B------:R-:W-:Y:S04]  /*a1f0*/  SHF.L.U64.HI R0, R6, 0x6, R0 ;  /* 0x0000000606007819 */ /* 0x000fe80000010200 */
[----:B------:R-:W-:Y:S02]  /*a200*/  IADD3.X R5, R0, R23, RZ, P6, !PT ;  /* 0x0000001700057210 */ /* 0x000fe400037fe4ff */
[C---:B------:R-:W-:Y:S02]  /*a210*/  LEA R6, P6, R3.reuse, c[0x0][0x1f8], 0x1 ;  /* 0x00007e0003067a11 */ /* 0x040fe400078c08ff */
[----:B------:R-:W-:Y:S02]  /*a220*/  LEA.HI.X R13, R2, c[0x0][0x1fc], R5, 0x1, P0 ;  /* 0x00007f00020d7a11 */ /* 0x000fe400000f0c05 */
[----:B------:R-:W-:Y:S02]  /*a230*/  IADD3.X R7, R0, R21, RZ, P1, !PT ;  /* 0x0000001500077210 */ /* 0x000fe40000ffe4ff */
[----:B------:R-:W-:Y:S02]  /*a240*/  IADD3 R20, P0, R30, 0x80, RZ ;  /* 0x000000801e147810 */ /* 0x000fe40007f1e0ff */
[----:B------:R-:W-:Y:S02]  /*a250*/  LEA.HI.X R7, R3, c[0x0][0x1fc], R7, 0x1, P6 ;  /* 0x00007f0003077a11 */ /* 0x000fe400030f0c07 */
[----:B------:R-:W-:Y:S02]  /*a260*/  IADD3.X R22, RZ, R23, RZ, P0, !PT ;  /* 0x00000017ff167210 */ /* 0x000fe400007fe4ff */
[----:B------:R-:W-:Y:S01]  /*a270*/  IADD3 R3, P0, R4, R20, RZ ;  /* 0x0000001404037210 */ /* 0x000fe20007f1e0ff */
[----:B------:R-:W-:Y:S01]  /*a280*/  @!PT LDS RZ, [RZ] ;  /* 0x00000000fffff984 */ /* 0x000fe20000000800 */
[----:B------:R-:W-:Y:S01]  /*a290*/  @!PT LDS RZ, [RZ] ;  /* 0x00000000fffff984 */ /* 0x000fe20000000800 */
[----:B------:R-:W-:Y:S01]  /*a2a0*/  @!PT LDS RZ, [RZ] ;  /* 0x00000000fffff984 */ /* 0x000fe20000000800 */
[----:B------:R1:W-:Y:S08]  /*a2b0*/  LDGSTS.E.BYPASS.LTC128B.128 [R131+0x100], [R12.64], !P5 ;  /* 0x001000000c837fae */ /* 0x0003f0000e901d46 */
[----:B------:R3:W-:Y:S01]  /*a2c0*/  LDGSTS.E.BYPASS.LTC128B.128 [R131+0x2100], [R6.64], !P4 ;  /* 0x0210000006837fae */ /* 0x0007e2000e101d46 */
[----:B-1----:R-:W-:Y:S02]  /*a2d0*/  MOV R12, c[0x0][0x208] ;  /* 0x00008200000c7a02 */ /* 0x002fe40000000f00 */
[----:B------:R-:W-:Y:S02]  /*a2e0*/  MOV R13, c[0x0][0x20c] ;  /* 0x00008300000d7a02 */ /* 0x000fe40000000f00 */
[----:B------:R-:W-:Y:S02]  /*a2f0*/  LEA R2, P1, R12, R4, 0x5 ;  /* 0x000000040c027211 */ /* 0x000fe400078228ff */
[C---:B---3--:R-:W-:Y:S02]  /*a300*/  LEA R6, P6, R3.reuse, c[0x0][0x1f8], 0x1 ;  /* 0x00007e0003067a11 */ /* 0x048fe400078c08ff */
[----:B------:R-:W-:Y:S02]  /*a310*/  IADD3.X R7, R0, R22, RZ, P0, !PT ;  /* 0x0000001600077210 */ /* 0x000fe400007fe4ff */
[----:B------:R-:W-:Y:S02]  /*a320*/  IADD3 R5, P0, R30, 0xc0, RZ ;  /* 0x000000c01e057810 */ /* 0x000fe40007f1e0ff */
[----:B------:R-:W-:Y:S02]  /*a330*/  LEA.HI.X R7, R3, c[0x0][0x1fc], R7, 0x1, P6 ;  /* 0x00007f0003077a11 */ /* 0x000fe400030f0c07 */
[----:B------:R-:W-:Y:S02]  /*a340*/  LEA.HI.X R3, R12, R0, R13, 0x5, P1 ;  /* 0x000000000c037211 */ /* 0x000fe400008f2c0d */
[----:B------:R-:W-:Y:S01]  /*a350*/  IADD3 R4, P1, R4, R5, RZ ;  /* 0x0000000504047210 */ /* 0x000fe20007f3e0ff */
[----:B------:R1:W-:Y:S01]  /*a360*/  LDGSTS.E.BYPASS.LTC128B.128 [R131+0x4100], [R6.64], !P3 ;  /* 0x0410000006837fae */ /* 0x0003e2000d901d46 */
[----:B------:R-:W-:Y:S02]  /*a370*/  IADD3.X R29, RZ, R23, RZ, P0, !PT ;  /* 0x00000017ff1d7210 */ /* 0x000fe400007fe4ff */
[----:B------:R-:W-:Y:S02]  /*a380*/  LEA R12, P0, R4, c[0x0][0x1f8], 0x1 ;  /* 0x00007e00040c7a11 */ /* 0x000fe400078008ff */
[----:B-1----:R-:W-:Y:S02]  /*a390*/  IADD3.X R6, R0, R29, RZ, P1, !PT ;  /* 0x0000001d00067210 */ /* 0x002fe40000ffe4ff */
[----:B------:R-:W-:Y:S02]  /*a3a0*/  IADD3 R0, P1, R2, R30, RZ ;  /* 0x0000001e02007210 */ /* 0x000fe40007f3e0ff */
[----:B------:R-:W-:Y:S02]  /*a3b0*/  LEA.HI.X R13, R4, c[0x0][0x1fc], R6, 0x1, P0 ;  /* 0x00007f00040d7a11 */ /* 0x000fe400000f0c06 */
[----:B------:R-:W-:Y:S02]  /*a3c0*/  LEA R14, P0, R0, c[0x0][0x1f8], 0x1 ;  /* 0x00007e00000e7a11 */ /* 0x000fe400078008ff */
[C---:B------:R-:W-:Y:S01]  /*a3d0*/  IADD3.X R6, R3.reuse, R23, RZ, P1, !PT ;  /* 0x0000001703067210 */ /* 0x040fe20000ffe4ff */
[----:B------:R1:W-:Y:S01]  /*a3e0*/  LDGSTS.E.BYPASS.LTC128B.128 [R131+0x6100], [R12.64], !P2 ;  /* 0x061000000c837fae */ /* 0x0003e2000d101d46 */
[----:B------:R-:W-:Y:S02]  /*a3f0*/  IADD3 R4, P6, R2, R15, RZ ;  /* 0x0000000f02047210 */ /* 0x000fe40007fde0ff */
[----:B------:R-:W-:Y:S02]  /*a400*/  LEA.HI.X R15, R0, c[0x0][0x1fc], R6, 0x1, P0 ;  /* 0x00007f00000f7a11 */ /* 0x000fe400000f0c06 */
[----:B------:R-:W-:Y:S02]  /*a410*/  IADD3 R0, P1, R2, R20, RZ ;  /* 0x0000001402007210 */ /* 0x000fe40007f3e0ff */
[C---:B------:R-:W-:Y:S01]  /*a420*/  IADD3.X R21, R3.reuse, R21, RZ, P6, !PT ;  /* 0x0000001503157210 */ /* 0x040fe200037fe4ff */
[----:B------:R1:W-:Y:S01]  /*a430*/  LDGSTS.E.BYPASS.LTC128B.128 [R131+0x1100], [R14.64], !P5 ;  /* 0x011000000e837fae */ /* 0x0003e2000e901d46 */
[----:B------:R-:W-:Y:S02]  /*a440*/  LEA R20, P6, R4, c[0x0][0x1f8], 0x1 ;  /* 0x00007e0004147a11 */ /* 0x000fe400078c08ff */
[----:B------:R-:W-:Y:S02]  /*a450*/  IADD3 R28, P0, R2, R5, RZ ;  /* 0x00000005021c7210 */ /* 0x000fe40007f1e0ff */
[----:B------:R-:W-:Y:S02]  /*a460*/  LEA.HI.X R21, R4, c[0x0][0x1fc], R21, 0x1, P6 ;  /* 0x00007f0004157a11 */ /* 0x000fe400030f0c15 */
[C---:B-----5:R-:W-:Y:S03]  /*a470*/  HMMA.16816.F32.BF16 R4, R172.reuse, R8, RZ ;  /* 0x00000008ac04723c */ /* 0x060fe600000418ff */
[C---:B------:R-:W-:Y:S01]  /*a480*/  IADD3.X R2, R3.reuse, R22, RZ, P1, !PT ;  /* 0x0000001603027210 */ /* 0x040fe20000ffe4ff */
[----:B------:R3:W-:Y:S01]  /*a490*/  LDGSTS.E.BYPASS.LTC128B.128 [R131+0x3100], [R20.64], !P4 ;  /* 0x0310000014837fae */ /* 0x0007e2000e101d46 */
[C---:B------:R-:W-:Y:S02]  /*a4a0*/  LEA R22, P1, R0.reuse, c[0x0][0x1f8], 0x1 ;  /* 0x00007e0000167a11 */ /* 0x040fe400078208ff */
[----:B------:R-:W-:Y:S01]  /*a4b0*/  IADD3.X R3, R3, R29, RZ, P0, !PT ;  /* 0x0000001d03037210 */ /* 0x000fe200007fe4ff */
[C---:B------:R-:W-:Y:S01]  /*a4c0*/  HMMA.16816.F32.BF16 R8, R172.reuse, R10, RZ ;  /* 0x0000000aac08723c */ /* 0x040fe200000418ff */
[----:B------:R-:W-:Y:S03]  /*a4d0*/  LEA.HI.X R23, R0, c[0x0][0x1fc], R2, 0x1, P1 ;  /* 0x00007f0000177a11 */ /* 0x000fe600008f0c02 */
[C---:B------:R-:W-:Y:S01]  /*a4e0*/  LEA R2, P0, R28.reuse, c[0x0][0x1f8], 0x1 ;  /* 0x00007e001c027a11 */ /* 0x040fe200078008ff */
[----:B------:R-:W2:Y:S03]  /*a4f0*/  LDL R0, [R1+0x2c] ;  /* 0x00002c0001007983 */ /* 0x000ea60000100800 */
[----:B------:R-:W-:Y:S01]  /*a500*/  LEA.HI.X R3, R28, c[0x0][0x1fc], R3, 0x1, P0 ;  /* 0x00007f001c037a11 */ /* 0x000fe200000f0c03 */
[----:B------:R3:W-:Y:S01]  /*a510*/  LDGSTS.E.BYPASS.LTC128B.128 [R131+0x5100], [R22.64], !P3 ;  /* 0x0510000016837fae */ /* 0x0007e2000d901d46 */
[C---:B-1----:R-:W-:Y:S07]  /*a520*/  HMMA.16816.F32.BF16 R12, R172.reuse, R16, RZ ;  /* 0x00000010ac0c723c */ /* 0x042fee00000418ff */
[----:B------:R1:W-:Y:S01]  /*a530*/  LDGSTS.E.BYPASS.LTC128B.128 [R131+0x7100], [R2.64], !P2 ;  /* 0x0710000002837fae */ /* 0x0003e2000d101d46 */
[C---:B------:R-:W-:Y:S07]  /*a540*/  HMMA.16816.F32.BF16 R16, R172.reuse, R18, RZ ;  /* 0x00000012ac10723c */ /* 0x040fee00000418ff */
[----:B------:R-:W0:Y:S01]  /*a550*/  LDGDEPBAR ;  /* 0x00000000000079af */ /* 0x000e220000000000 */
[C---:B---3--:R-:W-:Y:S08]  /*a560*/  HMMA.16816.F32.BF16 R20, R172.reuse, R24, RZ ;  /* 0x00000018ac14723c */ /* 0x048ff000000418ff */
[C---:B------:R-:W-:Y:S01]  /*a570*/  HMMA.16816.F32.BF16 R24, R172.reuse, R26, RZ ;  /* 0x0000001aac18723c */ /* 0x040fe200000418ff */
[----:B-1----:R-:W3:Y:S04]  /*a580*/  LDL R2, [R1+0x34] ;  /* 0x0000340001027983 */ /* 0x002ee80000100800 */
[----:B------:R-:W2:Y:S03]  /*a590*/  LDL R3, [R1+0x30] ;  /* 0x0000300001037983 */ /* 0x000ea60000100800 */
[C---:B------:R-:W-:Y:S01]  /*a5a0*/  HMMA.16816.F32.BF16 R28, R172.reuse, R32, RZ ;  /* 0x00000020ac1c723c */ /* 0x040fe200000418ff */
[----:B------:R1:W-:Y:S07]  /*a5b0*/  STL [R1+0x114], R172 ;  /* 0x000114ac01007387 */ /* 0x0003ee0000100800 */
[----:B------:R-:W-:Y:S08]  /*a5c0*/  HMMA.16816.F32.BF16 R32, R172, R34, RZ ;  /* 0x00000022ac20723c */ /* 0x000ff000000418ff */
[C---:B------:R-:W-:Y:S08]  /*a5d0*/  HMMA.16816.F32.BF16 R4, R176.reuse, R168, R4 ;  /* 0x000000a8b004723c */ /* 0x040ff00000041804 */
[C---:B------:R-:W-:Y:S01]  /*a5e0*/  HMMA.16816.F32.BF16 R8, R176.reuse, R170, R8 ;  /* 0x000000aab008723c */ /* 0x040fe20000041808 */
[----:B-1----:R-:W2:Y:S04]  /*a5f0*/  LDL R172, [R1+0x38] ;  /* 0x0000380001ac7983 */ /* 0x002ea80000100800 */
[----:B------:R-:W-:Y:S03]  /*a600*/  STL [R1+0x110], R173 ;  /* 0x000110ad01007387 */ /* 0x000fe60000100800 */
[C---:B----4-:R-:W-:Y:S01]  /*a610*/  HMMA.16816.F32.BF16 R12, R176.reuse, R180, R12 ;  /* 0x000000b4b00c723c */ /* 0x050fe2000004180c */
        /* <DEDUP_REMOVED lines=9> */
[----:B------:R-:W-:Y:S07]  /*a6b0*/  STL [R1+0x128], R195 ;  /* 0x000128c301007387 */ /* 0x000fee0000100800 */
[C---:B------:R-:W-:Y:S08]  /*a6c0*/  HMMA.16816.F32.BF16 R28, R176.reuse, R188, R28 ;  /* 0x000000bcb01c723c */ /* 0x040ff0000004181c */
[----:B------:R-:W-:Y:S01]  /*a6d0*/  HMMA.16816.F32.BF16 R32, R176, R190, R32 ;  /* 0x000000beb020723c */ /* 0x000fe20000041820 */
[----:B------:R-:W1:Y:S08]  /*a6e0*/  LDSM.16.M88.4 R168, [R133] ;  /* 0x0000000085a8783b */ /* 0x000e700000000200 */
[----:B------:R-:W4:Y:S08]  /*a6f0*/  LDSM.16.M88.4 R180, [R133+0x800] ;  /* 0x0008000085b4783b */ /* 0x000f300000000200 */
[----:B------:R-:W-:Y:S01]  /*a700*/  LDSM.16.M88.4 R184, [R133+0x1800] ;  /* 0x0018000085b8783b */ /* 0x000fe20000000200 */
[C---:B-1----:R-:W-:Y:S08]  /*a710*/  HMMA.16816.F32.BF16 R4, R192.reuse, R168, R4 ;  /* 0x000000a8c004723c */ /* 0x042ff00000041804 */
[C---:B------:R-:W-:Y:S01]  /*a720*/  HMMA.16816.F32.BF16 R8, R192.reuse, R170, R8 ;  /* 0x000000aac008723c */ /* 0x040fe20000041808 */
[----:B------:R-:W1:Y:S07]  /*a730*/  LDSM.16.M88.4 R168, [R133+0x1000] ;  /* 0x0010000085a8783b */ /* 0x000e6e0000000200 */
[C---:B----4-:R-:W-:Y:S08]  /*a740*/  HMMA.16816.F32.BF16 R12, R192.reuse, R180, R12 ;  /* 0x000000b4c00c723c */ /* 0x050ff0000004180c */
[C---:B------:R-:W-:Y:S01]  /*a750*/  HMMA.16816.F32.BF16 R16, R192.reuse, R182, R16 ;  /* 0x000000b6c010723c */ /* 0x040fe20000041810 */
[----:B------:R-:W4:Y:S07]  /*a760*/  LDSM.16.M88.4 R180, [R250] ;  /* 0x00000000fab4783b */ /* 0x000f2e0000000200 */
[C---:B-1----:R-:W-:Y:S08]  /*a770*/  HMMA.16816.F32.BF16 R20, R192.reuse, R168, R20 ;  /* 0x000000a8c014723c */ /* 0x042ff00000041814 */
[C---:B------:R-:W-:Y:S01]  /*a780*/  HMMA.16816.F32.BF16 R24, R192.reuse, R170, R24 ;  /* 0x000000aac018723c */ /* 0x040fe20000041818 */
[----:B------:R-:W1:Y:S07]  /*a790*/  LDSM.16.M88.4 R168, [R250+0x800] ;  /* 0x00080000faa8783b */ /* 0x000e6e0000000200 */
[C---:B------:R-:W-:Y:S08]  /*a7a0*/  HMMA.16816.F32.BF16 R28, R192.reuse, R184, R28 ;  /* 0x000000b8c01c723c */ /* 0x040ff0000004181c */
[----:B------:R-:W-:Y:S01]  /*a7b0*/  HMMA.16816.F32.BF16 R32, R192, R186, R32 ;  /* 0x000000bac020723c */ /* 0x000fe20000041820 */
[----:B------:R-:W1:Y:S07]  /*a7c0*/  LDSM.16.M88.4 R184, [R250+0x1000] ;  /* 0x00100000fab8783b */ /* 0x000e6e0000000200 */
[C---:B----4-:R-:W-:Y:S08]  /*a7d0*/  HMMA.16816.F32.BF16 R4, R196.reuse, R180, R4 ;  /* 0x000000b4c404723c */ /* 0x050ff00000041804 */
[C---:B------:R-:W-:Y:S01]  /*a7e0*/  HMMA.16816.F32.BF16 R8, R196.reuse, R182, R8 ;  /* 0x000000b6c408723c */ /* 0x040fe20000041808 */
[----:B------:R-:W4:Y:S07]  /*a7f0*/  LDSM.16.M88.4 R180, [R250+0x1800] ;  /* 0x00180000fab4783b */ /* 0x000f2e0000000200 */
[C---:B-1----:R-:W-:Y:S08]  /*a800*/  HMMA.16816.F32.BF16 R12, R196.reuse, R168, R12 ;  /* 0x000000a8c40c723c */ /* 0x042ff0000004180c */
[C---:B------:R-:W-:Y:S01]  /*a810*/  HMMA.16816.F32.BF16 R16, R196.reuse, R170, R16 ;  /* 0x000000aac410723c */ /* 0x040fe20000041810 */
[----:B------:R-:W1:Y:S07]  /*a820*/  LDSM.16.M88.4 R168, [R249+0x2000] ;  /* 0x00200000f9a8783b */ /* 0x000e6e0000000200 */
[C---:B------:R-:W-:Y:S08]  /*a830*/  HMMA.16816.F32.BF16 R20, R196.reuse, R184, R20 ;  /* 0x000000b8c414723c */ /* 0x040ff00000041814 */
[C---:B------:R-:W-:Y:S01]  /*a840*/  HMMA.16816.F32.BF16 R24, R196.reuse, R186, R24 ;  /* 0x000000bac418723c */ /* 0x040fe20000041818 */
[----:B------:R-:W3:Y:S07]  /*a850*/  LDSM.16.M88.4 R184, [R249+0x2800] ;  /* 0x00280000f9b8783b */ /* 0x000eee0000000200 */
[C---:B----4-:R-:W-:Y:S08]  /*a860*/  HMMA.16816.F32.BF16 R28, R196.reuse, R180, R28 ;  /* 0x000000b4c41c723c */ /* 0x050ff0000004181c */
[----:B------:R-:W-:Y:S01]  /*a870*/  HMMA.16816.F32.BF16 R32, R196, R182, R32 ;  /* 0x000000b6c420723c */ /* 0x000fe20000041820 */
[----:B------:R-:W4:Y:S07]  /*a880*/  LDSM.16.M88.4 R180, [R249+0x3000] ;  /* 0x00300000f9b4783b */ /* 0x000f2e0000000200 */
[C---:B-1----:R-:W-:Y:S08]  /*a890*/  HMMA.16816.F32.BF16 R4, R200.reuse, R168, R4 ;  /* 0x000000a8c804723c */ /* 0x042ff00000041804 */
[C---:B------:R-:W-:Y:S01]  /*a8a0*/  HMMA.16816.F32.BF16 R8, R200.reuse, R170, R8 ;  /* 0x000000aac808723c */ /* 0x040fe20000041808 */
[----:B------:R-:W1:Y:S07]  /*a8b0*/  LDSM.16.M88.4 R168, [R249+0x3800] ;  /* 0x00380000f9a8783b */ /* 0x000e6e0000000200 */
[C---:B---3--:R-:W-:Y:S08]  /*a8c0*/  HMMA.16816.F32.BF16 R12, R200.reuse, R184, R12 ;  /* 0x000000b8c80c723c */ /* 0x048ff0000004180c */
[C---:B------:R-:W-:Y:S08]  /*a8d0*/  HMMA.16816.F32.BF16 R16, R200.reuse, R186, R16 ;  /* 0x000000bac810723c */ /* 0x040ff00000041810 */
[C---:B----4-:R-:W-:Y:S01]  /*a8e0*/  HMMA.16816.F32.BF16 R20, R200.reuse, R180, R20 ;  /* 0x000000b4c814723c */ /* 0x050fe20000041814 */
[----:B--2---:R2:W3:Y:S07]  /*a8f0*/  LDSM.16.M88.4 R184, [R172] ;  /* 0x00000000acb8783b */ /* 0x0044ee0000000200 */
[C---:B------:R-:W-:Y:S01]  /*a900*/  HMMA.16816.F32.BF16 R24, R200.reuse, R182, R24 ;  /* 0x000000b6c818723c */ /* 0x040fe20000041818 */
[----:B------:R4:W3:Y:S07]  /*a910*/  LDSM.16.M88.4 R180, [R2] ;  /* 0x0000000002b4783b */ /* 0x0008ee0000000200 */
[C---:B-1----:R-:W-:Y:S08]  /*a920*/  HMMA.16816.F32.BF16 R28, R200.reuse, R168, R28 ;  /* 0x000000a8c81c723c */ /* 0x042ff0000004181c */
[----:B------:R-:W-:Y:S01]  /*a930*/  HMMA.16816.F32.BF16 R32, R200, R170, R32 ;  /* 0x000000aac820723c */ /* 0x000fe20000041820 */
[----:B------:R1:W3:Y:S08]  /*a940*/  LDSM.16.M88.4 R168, [R3] ;  /* 0x0000000003a8783b */ /* 0x0002f00000000200 */
[----:B--2---:R-:W2:Y:S04]  /*a950*/  LDL R172, [R1+0x28] ;  /* 0x0000280001ac7983 */ /* 0x004ea80000100800 */
[----:B----4-:R-:W4:Y:S01]  /*a960*/  LDL R2, [R1+0x20] ;  /* 0x0000200001027983 */ /* 0x010f220000100800 */
[C---:B---3--:R-:W-:Y:S03]  /*a970*/  HMMA.16816.F32.BF16 R4, R204.reuse, R184, R4 ;  /* 0x000000b8cc04723c */ /* 0x048fe60000041804 */
[----:B-1----:R-:W3:Y:S05]  /*a980*/  LDL R3, [R1+0x24] ;  /* 0x0000240001037983 */ /* 0x002eea0000100800 */
[C---:B------:R-:W-:Y:S01]  /*a990*/  HMMA.16816.F32.BF16 R8, R204.reuse, R186, R8 ;  /* 0x000000bacc08723c */ /* 0x040fe20000041808 */
[----:B------:R1:W1:Y:S07]  /*a9a0*/  LDSM.16.M88.4 R184, [R0] ;  /* 0x0000000000b8783b */ /* 0x00026e0000000200 */
[C---:B------:R-:W-:Y:S08]  /*a9b0*/  HMMA.16816.F32.BF16 R12, R204.reuse, R180, R12 ;  /* 0x000000b4cc0c723c */ /* 0x040ff0000004180c */
[C---:B------:R-:W-:Y:S01]  /*a9c0*/  HMMA.16816.F32.BF16 R16, R204.reuse, R182, R16 ;  /* 0x000000b6cc10723c */ /* 0x040fe20000041810 */
[----:B------:R-:W1:Y:S07]  /*a9d0*/  LDSM.16.M88.4 R180, [R133+0x2000] ;  /* 0x0020000085b4783b */ /* 0x000e6e0000000200 */
[C---:B------:R-:W-:Y:S01]  /*a9e0*/  HMMA.16816.F32.BF16 R20, R204.reuse, R168, R20 ;  /* 0x000000a8cc14723c */ /* 0x040fe20000041814 */
[----:B-1----:R-:W3:Y:S07]  /*a9f0*/  LDL R0, [R1+0x1c] ;  /* 0x00001c0001007983 */ /* 0x002eee0000100800 */
        /* <DEDUP_REMOVED lines=33> */
[C---:B------:R-:W-:Y:S08]  /*ac10*/  HMMA.16816.F32.BF16 R16, R216.reuse, R182, R16 ;  /* 0x000000b6d810723c */ /* 0x040ff00000041810 */
[C---:B-1----:R-:W-:Y:S08]  /*ac20*/  HMMA.16816.F32.BF16 R20, R216.reuse, R168, R20 ;  /* 0x000000a8d814723c */ /* 0x042ff00000041814 */
[C---:B------:R-:W-:Y:S08]  /*ac30*/  HMMA.16816.F32.BF16 R24, R216.reuse, R170, R24 ;  /* 0x000000aad818723c */ /* 0x040ff00000041818 */
[C---:B------:R-:W-:Y:S08]  /*ac40*/  HMMA.16816.F32.BF16 R28, R216.reuse, R184, R28 ;  /* 0x000000b8d81c723c */ /* 0x040ff0000004181c */
[----:B------:R-:W-:Y:S01]  /*ac50*/  HMMA.16816.F32.BF16 R32, R216, R186, R32 ;  /* 0x000000bad820723c */ /* 0x000fe20000041820 */
[----:B--2---:R1:W2:Y:S08]  /*ac60*/  LDSM.16.M88.4 R180, [R172] ;  /* 0x00000000acb4783b */ /* 0x0042b00000000200 */
[----:B----4-:R4:W-:Y:S08]  /*ac70*/  LDSM.16.M88.4 R184, [R2] ;  /* 0x0000000002b8783b */ /* 0x0109f00000000200 */
[----:B---3--:R2:W2:Y:S08]  /*ac80*/  LDSM.16.M88.4 R168, [R3] ;  /* 0x0000000003a8783b */ /* 0x0084b00000000200 */
[----:B-1----:R-:W3:Y:S04]  /*ac90*/  LDL R172, [R1+0x18] ;  /* 0x0000180001ac7983 */ /* 0x002ee80000100800 */
[----:B----4-:R-:W4:Y:S04]  /*aca0*/  LDL R2, [R1+0x10] ;  /* 0x0000100001027983 */ /* 0x010f280000100800 */
[----:B--2---:R-:W2:Y:S01]  /*acb0*/  LDL R3, [R1+0x14] ;  /* 0x0000140001037983 */ /* 0x004ea20000100800 */
[C---:B------:R-:W-:Y:S08]  /*acc0*/  HMMA.16816.F32.BF16 R4, R220.reuse, R180, R4 ;  /* 0x000000b4dc04723c */ /* 0x040ff00000041804 */
[C---:B------:R-:W-:Y:S01]  /*acd0*/  HMMA.16816.F32.BF16 R8, R220.reuse, R182, R8 ;  /* 0x000000b6dc08723c */ /* 0x040fe20000041808 */
[----:B------:R1:W1:Y:S07]  /*ace0*/  LDSM.16.M88.4 R180, [R0] ;  /* 0x0000000000b4783b */ /* 0x00026e0000000200 */
[C---:B------:R-:W-:Y:S08]  /*acf0*/  HMMA.16816.F32.BF16 R12, R220.reuse, R168, R12 ;  /* 0x000000a8dc0c723c */ /* 0x040ff0000004180c */
[C---:B------:R-:W-:Y:S01]  /*ad00*/  HMMA.16816.F32.BF16 R16, R220.reuse, R170, R16 ;  /* 0x000000aadc10723c */ /* 0x040fe20000041810 */
[----:B------:R-:W1:Y:S07]  /*ad10*/  LDSM.16.M88.4 R168, [R133+0x4000] ;  /* 0x0040000085a8783b */ /* 0x000e6e0000000200 */
[C---:B------:R-:W-:Y:S01]  /*ad20*/  HMMA.16816.F32.BF16 R20, R220.reuse, R184, R20 ;  /* 0x000000b8dc14723c */ /* 0x040fe20000041814 */
[----:B-1----:R-:W2:Y:S07]  /*ad30*/  LDL R0, [R1+0xc] ;  /* 0x00000c0001007983 */ /* 0x002eae0000100800 */
        /* <DEDUP_REMOVED lines=38> */
[----:B---3--:R-:W1:Y:S08]  /*afa0*/  LDSM.16.M88.4 R168, [R172] ;  /* 0x00000000aca8783b */ /* 0x008e700000000200 */
[----:B----4-:R-:W-:Y:S08]  /*afb0*/  LDSM.16.M88.4 R180, [R2] ;  /* 0x0000000002b4783b */ /* 0x010ff00000000200 */
[----:B--2---:R-:W2:Y:S01]  /*afc0*/  LDSM.16.M88.4 R184, [R3] ;  /* 0x0000000003b8783b */ /* 0x004ea20000000200 */
[C---:B-1----:R-:W-:Y:S08]  /*afd0*/  HMMA.16816.F32.BF16 R4, R236.reuse, R168, R4 ;  /* 0x000000a8ec04723c */ /* 0x042ff00000041804 */
[C---:B------:R-:W-:Y:S01]  /*afe0*/  HMMA.16816.F32.BF16 R8, R236.reuse, R170, R8 ;  /* 0x000000aaec08723c */ /* 0x040fe20000041808 */
[----:B------:R-:W1:Y:S07]  /*aff0*/  LDSM.16.M88.4 R168, [R0] ;  /* 0x0000000000a8783b */ /* 0x000e6e0000000200 */
[C---:B--2---:R-:W-:Y:S08]  /*b000*/  HMMA.16816.F32.BF16 R12, R236.reuse, R184, R12 ;  /* 0x000000b8ec0c723c */ /* 0x044ff0000004180c */
[C---:B------:R-:W-:Y:S01]  /*b010*/  HMMA.16816.F32.BF16 R16, R236.reuse, R186, R16 ;  /* 0x000000baec10723c */ /* 0x040fe20000041810 */
[----:B------:R-:W2:Y:S07]  /*b020*/  LDSM.16.M88.4 R184, [R133+0x6000] ;  /* 0x0060000085b8783b */ /* 0x000eae0000000200 */
[C---:B------:R-:W-:Y:S08]  /*b030*/  HMMA.16816.F32.BF16 R20, R236.reuse, R180, R20 ;  /* 0x000000b4ec14723c */ /* 0x040ff00000041814 */
[C---:B------:R-:W-:Y:S01]  /*b040*/  HMMA.16816.F32.BF16 R24, R236.reuse, R182, R24 ;  /* 0x000000b6ec18723c */ /* 0x040fe20000041818 */
[----:B------:R-:W3:Y:S07]  /*b050*/  LDSM.16.M88.4 R180, [R133+0x6800] ;  /* 0x0068000085b4783b */ /* 0x000eee0000000200 */
[C---:B-1----:R-:W-:Y:S08]  /*b060*/  HMMA.16816.F32.BF16 R28, R236.reuse, R168, R28 ;  /* 0x000000a8ec1c723c */ /* 0x042ff0000004181c */
[----:B------:R-:W-:Y:S01]  /*b070*/  HMMA.16816.F32.BF16 R32, R236, R170, R32 ;  /* 0x000000aaec20723c */ /* 0x000fe20000041820 */
[----:B------:R-:W1:Y:S07]  /*b080*/  LDSM.16.M88.4 R168, [R133+0x7000] ;  /* 0x0070000085a8783b */ /* 0x000e6e0000000200 */
[C---:B--2---:R-:W-:Y:S08]  /*b090*/  HMMA.16816.F32.BF16 R4, R240.reuse, R184, R4 ;  /* 0x000000b8f004723c */ /* 0x044ff00000041804 */
[C---:B------:R-:W-:Y:S01]  /*b0a0*/  HMMA.16816.F32.BF16 R8, R240.reuse, R186, R8 ;  /* 0x000000baf008723c */ /* 0x040fe20000041808 */
[----:B------:R-:W2:Y:S07]  /*b0b0*/  LDSM.16.M88.4 R184, [R133+0x7800] ;  /* 0x0078000085b8783b */ /* 0x000eae0000000200 */
[C---:B---3--:R-:W-:Y:S08]  /*b0c0*/  HMMA.16816.F32.BF16 R12, R240.reuse, R180, R12 ;  /* 0x000000b4f00c723c */ /* 0x048ff0000004180c */
[C---:B------:R-:W-:Y:S01]  /*b0d0*/  HMMA.16816.F32.BF16 R16, R240.reuse, R182, R16 ;  /* 0x000000b6f010723c */ /* 0x040fe20000041810 */
[----:B------:R-:W3:Y:S07]  /*b0e0*/  LDSM.16.M88.4 R180, [R250+0x6000] ;  /* 0x00600000fab4783b */ /* 0x000eee0000000200 */
[C---:B-1----:R-:W-:Y:S08]  /*b0f0*/  HMMA.16816.F32.BF16 R20, R240.reuse, R168, R20 ;  /* 0x000000a8f014723c */ /* 0x042ff00000041814 */
[C---:B------:R-:W-:Y:S01]  /*b100*/  HMMA.16816.F32.BF16 R24, R240.reuse, R170, R24 ;  /* 0x000000aaf018723c */ /* 0x040fe20000041818 */
[----:B------:R-:W1:Y:S07]  /*b110*/  LDSM.16.M88.4 R168, [R250+0x6800] ;  /* 0x00680000faa8783b */ /* 0x000e6e0000000200 */
[C---:B--2---:R-:W-:Y:S08]  /*b120*/  HMMA.16816.F32.BF16 R28, R240.reuse, R184, R28 ;  /* 0x000000b8f01c723c */ /* 0x044ff0000004181c */
[----:B------:R-:W-:Y:S08]  /*b130*/  HMMA.16816.F32.BF16 R32, R240, R186, R32 ;  /* 0x000000baf020723c */ /* 0x000ff00000041820 */
[C---:B---3--:R-:W-:Y:S08]  /*b140*/  HMMA.16816.F32.BF16 R4, R244.reuse, R180, R4 ;  /* 0x000000b4f404723c */ /* 0x048ff00000041804 */
[C---:B------:R-:W-:Y:S08]  /*b150*/  HMMA.16816.F32.BF16 R8, R244.reuse, R182, R8 ;  /* 0x000000b6f408723c */ /* 0x040ff00000041808 */
[C---:B-1----:R-:W-:Y:S08]  /*b160*/  HMMA.16816.F32.BF16 R12, R244.reuse, R168, R12 ;  /* 0x000000a8f40c723c */ /* 0x042ff0000004180c */
[----:B------:R-:W-:Y:S01]  /*b170*/  FMUL.FTZ R4, R4, c[0x0][0x320] ;  /* 0x0000c80004047a20 */ /* 0x000fe20000410000 */
[C---:B------:R-:W-:Y:S03]  /*b180*/  HMMA.16816.F32.BF16 R16, R244.reuse, R170, R16 ;  /* 0x000000aaf410723c */ /* 0x040fe60000041810 */
[----:B------:R-:W-:Y:S01]  /*b190*/  MUFU.TANH R182, R4 ;  /* 0x0000000400b67308 */ /* 0x000fe20000002400 */
[----:B------:R-:W-:Y:S02]  /*b1a0*/  FMUL.FTZ R5, R5, c[0x0][0x320] ;  /* 0x0000c80005057a20 */ /* 0x000fe40000410000 */
[----:B------:R-:W-:Y:S02]  /*b1b0*/  FMUL.FTZ R6, R6, c[0x0][0x320] ;  /* 0x0000c80006067a20 */ /* 0x000fe40000410000 */
[----:B------:R-:W-:Y:S04]  /*b1c0*/  FMUL.FTZ R7, R7, c[0x0][0x320] ;  /* 0x0000c80007077a20 */ /* 0x000fe80000410000 */
[----:B------:R-:W-:Y:S01]  /*b1d0*/  FMUL.FTZ R8, R8, c[0x0][0x320] ;  /* 0x0000c80008087a20 */ /* 0x000fe20000410000 */
[----:B------:R-:W-:Y:S01]  /*b1e0*/  MUFU.TANH R184, R5 ;  /* 0x0000000500b87308 */ /* 0x000fe20000002400 */
[----:B------:R-:W-:Y:S02]  /*b1f0*/  FMUL.FTZ R9, R9, c[0x0][0x320] ;  /* 0x0000c80009097a20 */ /* 0x000fe40000410000 */
[----:B------:R-:W-:Y:S02]  /*b200*/  FMUL.FTZ R10, R10, c[0x0][0x320] ;  /* 0x0000c8000a0a7a20 */ /* 0x000fe40000410000 */
[----:B------:R-:W-:Y:S02]  /*b210*/  FMUL.FTZ R11, R11, c[0x0][0x320] ;  /* 0x0000c8000b0b7a20 */ /* 0x000fe40000410000 */
[----:B------:R-:W-:Y:S02]  /*b220*/  FMUL.FTZ R14, R14, c[0x0][0x320] ;  /* 0x0000c8000e0e7a20 */ /* 0x000fe40000410000 */
[----:B------:R-:W-:Y:S01]  /*b230*/  FMUL.FTZ R13, R13, c[0x0][0x320] ;  /* 0x0000c8000d0d7a20 */ /* 0x000fe20000410000 */
[----:B------:R-:W-:Y:S01]  /*b240*/  MUFU.TANH R187, R6 ;  /* 0x0000000600bb7308 */ /* 0x000fe20000002400 */
[----:B------:R-:W-:Y:S02]  /*b250*/  FMUL.FTZ R19, R19, c[0x0][0x320] ;  /* 0x0000c80013137a20 */ /* 0x000fe40000410000 */
[----:B------:R-:W-:Y:S02]  /*b260*/  FMUL.FTZ R17, R17, c[0x0][0x320] ;  /* 0x0000c80011117a20 */ /* 0x000fe40000410000 */
[----:B------:R-:W-:Y:S02]  /*b270*/  FMUL.FTZ R12, R12, c[0x0][0x320] ;  /* 0x0000c8000c0c7a20 */ /* 0x000fe40000410000 */
[----:B------:R-:W-:Y:S02]  /*b280*/  FMUL.FTZ R16, R16, c[0x0][0x320] ;  /* 0x0000c80010107a20 */ /* 0x000fe40000410000 */
[----:B------:R-:W-:Y:S01]  /*b290*/  FMUL.FTZ R15, R15, c[0x0][0x320] ;  /* 0x0000c8000f0f7a20 */ /* 0x000fe20000410000 */
[----:B------:R1:W-:Y:S01]  /*b2a0*/  MUFU.TANH R188, R7 ;  /* 0x0000000700bc7308 */ /* 0x0003e20000002400 */
[----:B------:R-:W-:Y:S09]  /*b2b0*/  FMUL.FTZ R18, R18, c[0x0][0x320] ;  /* 0x0000c80012127a20 */ /* 0x000ff20000410000 */
[----:B------:R-:W-:Y:S10]  /*b2c0*/  MUFU.TANH R183, R8 ;  /* 0x0000000800b77308 */ /* 0x000ff40000002400 */
[----:B------:R-:W-:Y:S01]  /*b2d0*/  MUFU.TANH R180, R9 ;  /* 0x0000000900b47308 */ /* 0x000fe20000002400 */
[----:B-1----:R-:W1:Y:S09]  /*b2e0*/  LDSM.16.M88.4 R4, [R250+0x7000] ;  /* 0x00700000fa04783b */ /* 0x002e720000000200 */
[----:B------:R-:W-:Y:S10]  /*b2f0*/  MUFU.TANH R185, R10 ;  /* 0x0000000a00b97308 */ /* 0x000ff40000002400 */
[----:B------:R2:W-:Y:S10]  /*b300*/  MUFU.TANH R186, R11 ;  /* 0x0000000b00ba7308 */ /* 0x0005f40000002400 */
[----:B------:R-:W3:Y:S10]  /*b310*/  MUFU.TANH R2, R14 ;  /* 0x0000000e00027308 */ /* 0x000ef40000002400 */
[----:B------:R-:W-:Y:S01]  /*b320*/  MUFU.TANH R133, R12 ;  /* 0x0000000c00857308 */ /* 0x000fe20000002400 */
[C---:B-1----:R-:W-:Y:S01]  /*b330*/  HMMA.16816.F32.BF16 R20, R244.reuse, R4, R20 ;  /* 0x00000004f414723c */ /* 0x042fe20000041814 */
[----:B--2---:R-:W1:Y:S01]  /*b340*/  LDSM.16.M88.4 R8, [R250+0x7800] ;  /* 0x00780000fa08783b */ /* 0x004e620000000200 */
[----:B------:R-:W-:Y:S07]  /*b350*/  DEPBAR.LE SB0, 0x0 ;  /* 0x000080000000791a */ /* 0x000fee0000000000 */
[----:B------:R-:W-:Y:S01]  /*b360*/  MUFU.TANH R170, R16 ;  /* 0x0000001000aa7308 */ /* 0x000fe20000002400 */
[C---:B------:R-:W-:Y:S01]  /*b370*/  HMMA.16816.F32.BF16 R24, R244.reuse, R6, R24 ;  /* 0x00000006f418723c */ /* 0x040fe20000041818 */
[----:B------:R-:W2:Y:S08]  /*b380*/  LDL R4, [R1+0x7c] ;  /* 0x00007c0001047983 */ /* 0x000eb00000100800 */
[----:B------:R-:W-:Y:S01]  /*b390*/  MUFU.TANH R18, R18 ;  /* 0x0000001200127308 */ /* 0x000fe20000002400 */
[----:B------:R-:W-:Y:S04]  /*b3a0*/  BAR.SYNC.DEFER_BLOCKING 0x0 ;  /* 0x0000000000007b1d */ /* 0x000fe80000010000 */
[----:B------:R-:W-:Y:S02]  /*b3b0*/  FMUL.FTZ R21, R21, c[0x0][0x320] ;  /* 0x0000c80015157a20 */ /* 0x000fe40000410000 */
[----:B------:R-:W-:Y:S02]  /*b3c0*/  FMUL.FTZ R23, R23, c[0x0][0x320] ;  /* 0x0000c80017177a20 */ /* 0x000fe40000410000 */
[----:B------:R-:W-:Y:S02]  /*b3d0*/  FMUL.FTZ R20, R20, c[0x0][0x320] ;  /* 0x0000c80014147a20 */ /* 0x000fe40000410000 */
[----:B------:R-:W-:Y:S04]  /*b3e0*/  FMUL.FTZ R22, R22, c[0x0][0x320] ;  /* 0x0000c80016167a20 */ /* 0x000fe80000410000 */
[----:B------:R-:W-:Y:S02]  /*b3f0*/  FMUL.FTZ R26, R26, c[0x0][0x320] ;  /* 0x0000c8001a1a7a20 */ /* 0x000fe40000410000 */
[----:B------:R-:W-:Y:S02]  /*b400*/  FMUL.FTZ R25, R25, c[0x0][0x320] ;  /* 0x0000c80019197a20 */ /* 0x000fe40000410000 */
[----:B------:R-:W-:Y:S02]  /*b410*/  FMUL.FTZ R24, R24, c[0x0][0x320] ;  /* 0x0000c80018187a20 */ /* 0x000fe40000410000 */
[----:B------:R-:W-:Y:S01]  /*b420*/  FMUL.FTZ R27, R27, c[0x0][0x320] ;  /* 0x0000c8001b1b7a20 */ /* 0x000fe20000410000 */
[C---:B-1----:R-:W-:Y:S01]  /*b430*/  HMMA.16816.F32.BF16 R28, R244.reuse, R8, R28 ;  /* 0x00000008f41c723c */ /* 0x042fe2000004181c */
[----:B------:R1:W-:Y:S07]  /*b440*/  MUFU.TANH R195, R26 ;  /* 0x0000001a00c37308 */ /* 0x0003ee0000002400 */
[----:B------:R-:W-:Y:S03]  /*b450*/  HMMA.16816.F32.BF16 R32, R244, R10, R32 ;  /* 0x0000000af420723c */ /* 0x000fe60000041820 */
[----:B------:R3:W-:Y:S10]  /*b460*/  MUFU.TANH R3, R19 ;  /* 0x0000001300037308 */ /* 0x0007f40000002400 */
[----:B------:R-:W4:Y:S03]  /*b470*/  MUFU.TANH R0, R13 ;  /* 0x0000000d00007308 */ /* 0x000f260000002400 */
[----:B------:R-:W-:Y:S01]  /*b480*/  FMUL.FTZ R28, R28, c[0x0][0x320] ;  /* 0x0000c8001c1c7a20 */ /* 0x000fe20000410000 */
[----:B-1----:R-:W2:Y:S01]  /*b490*/  LDL R26, [R1+0x64] ;  /* 0x00006400011a7983 */ /* 0x002ea20000100800 */
[----:B------:R-:W-:Y:S02]  /*b4a0*/  FMUL.FTZ R29, R29, c[0x0][0x320] ;  /* 0x0000c8001d1d7a20 */ /* 0x000fe40000410000 */
[----:B------:R-:W-:Y:S02]  /*b4b0*/  FMUL.FTZ R30, R30, c[0x0][0x320] ;  /* 0x0000c8001e1e7a20 */ /* 0x000fe40000410000 */
[----:B------:R-:W-:Y:S01]  /*b4c0*/  FMUL.FTZ R31, R31, c[0x0][0x320] ;  /* 0x0000c8001f1f7a20 */ /* 0x000fe20000410000 */
[----:B------:R-:W-:Y:S01]  /*b4d0*/  MUFU.TANH R176, R28 ;  /* 0x0000001c00b07308 */ /* 0x000fe20000002400 */
[----:B------:R-:W-:Y:S02]  /*b4e0*/  FMUL.FTZ R32, R32, c[0x0][0x320] ;  /* 0x0000c80020207a20 */ /* 0x000fe40000410000 */
[----:B------:R-:W-:Y:S01]  /*b4f0*/  FMUL.FTZ R34, R34, c[0x0][0x320] ;  /* 0x0000c80022227a20 */ /* 0x000fe20000410000 */
[----:B---3--:R-:W-:Y:S01]  /*b500*/  MOV R19, R2 ;  /* 0x0000000200137202 */ /* 0x008fe20000000f00 */
[----:B------:R-:W-:Y:S05]  /*b510*/  FMUL.FTZ R33, R33, c[0x0][0x320] ;  /* 0x0000c80021217a20 */ /* 0x000fea0000410000 */
[----:B------:R1:W-:Y:S10]  /*b520*/  MUFU.TANH R177, R29 ;  /* 0x0000001d00b17308 */ /* 0x0003f40000002400 */
[----:B------:R-:W-:Y:S10]  /*b530*/  MUFU.TANH R191, R17 ;  /* 0x0000001100bf7308 */ /* 0x000ff40000002400 */
[----:B------:R-:W-:Y:S01]  /*b540*/  MUFU.TANH R17, R21 ;  /* 0x0000001500117308 */ /* 0x000fe20000002400 */
[----:B-1----:R-:W3:Y:S09]  /*b550*/  LDL.64 R28, [R1+0x68] ;  /* 0x00006800011c7983 */ /* 0x002ef20000100a00 */
[----:B------:R-:W-:Y:S10]  /*b560*/  MUFU.TANH R21, R23 ;  /* 0x0000001700157308 */ /* 0x000ff40000002400 */
[----:B------:R4:W-:Y:S10]  /*b570*/  MUFU.TANH R23, R25 ;  /* 0x0000001900177308 */ /* 0x0009f40000002400 */
[----:B------:R-:W1:Y:S10]  /*b580*/  MUFU.TANH R2, R20 ;  /* 0x0000001400027308 */ /* 0x000e740000002400 */
[----:B------:R-:W-:Y:S01]  /*b590*/  MUFU.TANH R20, R22 ;  /* 0x0000001600147308 */ /* 0x000fe20000002400 */
[----:B----4-:R-:W-:Y:S02]  /*b5a0*/  MOV R25, R0 ;  /* 0x0000000000197202 */ /* 0x010fe40000000f00 */
[----:B------:R-:W-:Y:S07]  /*b5b0*/  FMNMX.FTZ R0, R182, R134, !PT ;  /* 0x00000086b6007209 */ /* 0x000fee0007810000 */
[----:B------:R1:W-:Y:S01]  /*b5c0*/  MUFU.TANH R22, R24 ;  /* 0x0000001800167308 */ /* 0x0003e20000002400 */
[----:B------:R-:W-:Y:S04]  /*b5d0*/  FMNMX.FTZ R0, R184, R0, !PT ;  /* 0x00000000b8007209 */ /* 0x000fe80007810000 */
[----:B------:R-:W-:Y:S04]  /*b5e0*/  FMNMX.FTZ R0, R183, R0, !PT ;  /* 0x00000000b7007209 */ /* 0x000fe80007810000 */
[----:B------:R-:W-:Y:S01]  /*b5f0*/  FMNMX.FTZ R0, R180, R0, !PT ;  /* 0x00000000b4007209 */ /* 0x000fe20007810000 */
[----:B------:R4:W-:Y:S10]  /*b600*/  MUFU.TANH R178, R32 ;  /* 0x0000002000b27308 */ /* 0x0009f40000002400 */
[----:B------:R-:W4:Y:S01]  /*b610*/  MUFU.TANH R171, R15 ;  /* 0x0000000f00ab7308 */ /* 0x000f220000002400 */
[----:B-1----:R-:W-:Y:S02]  /*b620*/  MOV R24, R2 ;  /* 0x0000000200187202 */ /* 0x002fe40000000f00 */
[----:B------:R-:W-:Y:S07]  /*b630*/  FMNMX.FTZ R2, R187, R135, !PT ;  /* 0x00000087bb027209 */ /* 0x000fee0007810000 */
[----:B------:R1:W-:Y:S01]  /*b640*/  MUFU.TANH R169, R34 ;  /* 0x0000002200a97308 */ /* 0x0003e20000002400 */
[----:B------:R-:W-:Y:S02]  /*b650*/  FMNMX.FTZ R2, R188, R2, !PT ;  /* 0x00000002bc027209 */ /* 0x000fe40007810000 */
[----:B----4-:R-:W-:Y:S02]  /*b660*/  MOV R32, R133 ;  /* 0x0000008500207202 */ /* 0x010fe40000000f00 */
[----:B------:R-:W-:Y:S02]  /*b670*/  FMNMX.FTZ R2, R185, R2, !PT ;  /* 0x00000002b9027209 */ /* 0x000fe40007810000 */
[----:B------:R-:W-:Y:S02]  /*b680*/  FMNMX.FTZ R0, R32, R0, !PT ;  /* 0x0000000020007209 */ /* 0x000fe40007810000 */
[----:B------:R-:W-:Y:S01]  /*b690*/  FMNMX.FTZ R2, R186, R2, !PT ;  /* 0x00000002ba027209 */ /* 0x000fe20007810000 */
[----:B------:R-:W4:Y:S01]  /*b6a0*/  MUFU.TANH R172, R27 ;  /* 0x0000001b00ac7308 */ /* 0x000f220000002400 */
[----:B------:R-:W-:Y:S02]  /*b6b0*/  FMNMX.FTZ R0, R25, R0, !PT ;  /* 0x0000000019007209 */ /* 0x000fe40007810000 */
[----:B------:R-:W-:Y:S02]  /*b6c0*/  FMNMX.FTZ R2, R19, R2, !PT ;  /* 0x0000000213027209 */ /* 0x000fe40007810000 */
[----:B------:R-:W-:Y:S02]  /*b6d0*/  FMNMX.FTZ R0, R170, R0, !PT ;  /* 0x00000000aa007209 */ /* 0x000fe40007810000 */
[----:B------:R-:W-:Y:S02]  /*b6e0*/  FMNMX.FTZ R2, R171, R2, !PT ;  /* 0x00000002ab027209 */ /* 0x000fe40007810000 */
[----:B------:R-:W-:Y:S01]  /*b6f0*/  FMNMX.FTZ R0, R191, R0, !PT ;  /* 0x00000000bf007209 */ /* 0x000fe20007810000 */
[----:B------:R-:W4:Y:S01]  /*b700*/  MUFU.TANH R174, R30 ;  /* 0x0000001e00ae7308 */ /* 0x000f220000002400 */
[----:B------:R-:W-:Y:S02]  /*b710*/  FMNMX.FTZ R2, R18, R2, !PT ;  /* 0x0000000212027209 */ /* 0x000fe40007810000 */
[----:B-1----:R-:W-:Y:S02]  /*b720*/  MOV R34, R3 ;  /* 0x0000000300227202 */ /* 0x002fe40000000f00 */
[----:B------:R-:W-:Y:S02]  /*b730*/  FMNMX.FTZ R0, R24, R0, !PT ;  /* 0x0000000018007209 */ /* 0x000fe40007810000 */
[----:B------:R-:W-:Y:S02]  /*b740*/  FMNMX.FTZ R3, R34, R2, !PT ;  /* 0x0000000222037209 */ /* 0x000fe40007810000 */
[----:B------:R-:W-:Y:S01]  /*b750*/  FMNMX.FTZ R2, R17, R0, !PT ;  /* 0x0000000011027209 */ /* 0x000fe20007810000 */
[----:B------:R-:W-:Y:S01]  /*b760*/  FMUL.FTZ R0, R35, c[0x0][0x320] ;  /* 0x0000c80023007a20 */ /* 0x000fe20000410000 */
[----:B------:R-:W1:Y:S01]  /*b770*/  MUFU.TANH R175, R31 ;  /* 0x0000001f00af7308 */ /* 0x000e620000002400 */
[----:B------:R-:W-:Y:S02]  /*b780*/  FMNMX.FTZ R3, R20, R3, !PT ;  /* 0x0000000314037209 */ /* 0x000fe40007810000 */
[----:B------:R-:W-:Y:S02]  /*b790*/  FMNMX.FTZ R2, R22, R2, !PT ;  /* 0x0000000216027209 */ /* 0x000fe40007810000 */
[----:B------:R-:W-:Y:S02]  /*b7a0*/  FMNMX.FTZ R3, R21, R3, !PT ;  /* 0x0000000315037209 */ /* 0x000fe40007810000 */
[----:B------:R-:W-:Y:S03]  /*b7b0*/  MOV R35, R24 ;  /* 0x0000001800237202 */ /* 0x000fe60000000f00 */
[----:B------:R1:W-:Y:S10]  /*b7c0*/  MUFU.TANH R168, R0 ;  /* 0x0000000000a87308 */ /* 0x0003f40000002400 */
[----:B------:R-:W4:Y:S01]  /*b7d0*/  MUFU.TANH R179, R33 ;  /* 0x0000002100b37308 */ /* 0x000f220000002400 */
[----:B-1----:R-:W-:Y:S02]  /*b7e0*/  FMNMX.FTZ R0, R23, R2, !PT ;  /* 0x0000000217007209 */ /* 0x002fe40007810000 */
[----:B------:R-:W-:Y:S02]  /*b7f0*/  FMNMX.FTZ R2, R195, R3, !PT ;  /* 0x00000003c3027209 */ /* 0x000fe40007810000 */
[----:B------:R-:W-:Y:S02]  /*b800*/  FMNMX.FTZ R0, R176, R0, !PT ;  /* 0x00000000b0007209 */ /* 0x000fe40007810000 */
[----:B----4-:R-:W-:Y:S02]  /*b810*/  FMNMX.FTZ R2, R172, R2, !PT ;  /* 0x00000002ac027209 */ /* 0x010fe40007810000 */
[----:B------:R-:W-:Y:S02]  /*b820*/  FMNMX.FTZ R0, R177, R0, !PT ;  /* 0x00000000b1007209 */ /* 0x000fe40007810000 */
[----:B------:R-:W-:Y:S02]  /*b830*/  FMNMX.FTZ R2, R174, R2, !PT ;  /* 0x00000002ae027209 */ /* 0x000fe40007810000 */
[----:B------:R-:W-:Y:S02]  /*b840*/  FMNMX.FTZ R3, R178, R0, !PT ;  /* 0x00000000b2037209 */ /* 0x000fe40007810000 */
[----:B------:R-:W-:Y:S02]  /*b850*/  FMNMX.FTZ R0, R175, R2, !PT ;  /* 0x00000002af007209 */ /* 0x000fe40007810000 */
[----:B------:R-:W-:Y:S02]  /*b860*/  FMNMX.FTZ R3, R179, R3, !PT ;  /* 0x00000003b3037209 */ /* 0x000fe40007810000 */
[----:B------:R-:W-:Y:S02]  /*b870*/  FMNMX.FTZ R0, R169, R0, !PT ;  /* 0x00000000a9007209 */ /* 0x000fe40007810000 */
[----:B------:R-:W-:Y:S01]  /*b880*/  MOV R33, R25 ;  /* 0x0000001900217202 */ /* 0x000fe20000000f00 */
[----:B------:R-:W1:Y:S01]  /*b890*/  SHFL.BFLY PT, R133, R3, 0x2, 0x1f ;  /* 0x0c401f0003857f89 */ /* 0x000e6200000e0000 */
[----:B------:R-:W-:Y:S07]  /*b8a0*/  FMNMX.FTZ R0, R168, R0, !PT ;  /* 0x00000000a8007209 */ /* 0x000fee0007810000 */
[----:B------:R-:W4:Y:S01]  /*b8b0*/  SHFL.BFLY PT, R2, R0, 0x2, 0x1f ;  /* 0x0c401f0000027f89 */ /* 0x000f2200000e0000 */
[----:B-1----:R-:W-:Y:S07]  /*b8c0*/  FMNMX.FTZ R133, R3, R133, !PT ;  /* 0x0000008503857209 */ /* 0x002fee0007810000 */
[----:B------:R-:W1:Y:S01]  /*b8d0*/  SHFL.BFLY PT, R10, R133, 0x1, 0x1f ;  /* 0x0c201f00850a7f89 */ /* 0x000e6200000e0000 */
[----:B----4-:R-:W-:Y:S07]  /*b8e0*/  FMNMX.FTZ R0, R0, R2, !PT ;  /* 0x0000000200007209 */ /* 0x010fee0007810000 */
[----:B------:R-:W4:Y:S01]  /*b8f0*/  SHFL.BFLY PT, R3, R0, 0x1, 0x1f ;  /* 0x0c201f0000037f89 */ /* 0x000f2200000e0000 */
[C---:B--2---:R-:W-:Y:S02]  /*b900*/  ISETP.GT.AND P0, PT, R132.reuse, R4, PT ;  /* 0x000000048400720c */ /* 0x044fe40003f04270 */
[----:B------:R-:W-:Y:S05]  /*b910*/  IADD3 R132, R132, -0x1, RZ ;  /* 0xffffffff84847810 */ /* 0x000fea0007ffe0ff */
[----:B------:R4:W-:Y:S06]  /*b920*/  STL [R1+0x5c], R132 ;  /* 0x00005c8401007387 */ /* 0x0009ec0000100800 */
[----:B------:R-:W-:Y:S01]  /*b930*/  @P0 SHF.R.S32.HI R4, RZ, 0x1f, R132 ;  /* 0x0000001fff040819 */ /* 0x000fe20000011484 */
[----:B------:R-:W-:Y:S01]  /*b940*/  @P0 IMAD.WIDE.U32 R6, R132, c[0x0][0x1e0], RZ ;  /* 0x0000780084060a25 */ /* 0x000fe200078e00ff */
[----:B-1----:R-:W-:Y:S03]  /*b950*/  FMNMX.FTZ R133, R133, R10, !PT ;  /* 0x0000000a85857209 */ /* 0x002fe60007810000 */
[----:B------:R-:W-:Y:S01]  /*b960*/  @P0 IMAD R4, R4, c[0x0][0x1e0], RZ ;  /* 0x0000780004040a24 */ /* 0x000fe200078e02ff */
[----:B------:R-:W-:Y:S01]  /*b970*/  @P0 SHF.L.U32 R5, R6, 0x6, RZ ;  /* 0x0000000606050819 */ /* 0x000fe200000006ff */
[----:B------:R-:W-:Y:S02]  /*b980*/  FMUL.FTZ R181, R133, c[0x0][0x2d0] ;  /* 0x0000b40085b57a20 */ /* 0x000fe40000410000 */
[----:B------:R-:W-:Y:S02]  /*b990*/  @P0 IMAD R4, R132, c[0x0][0x1e4], R4 ;  /* 0x0000790084040a24 */ /* 0x000fe400078e0204 */
[----:B------:R-:W-:Y:S03]  /*b9a0*/  FFMA.FTZ R10, R184, c[0x0][0x2d0], -R181 ;  /* 0x0000b400b80a7a23 */ /* 0x000fe600000108b5 */
[----:B------:R-:W-:Y:S01]  /*b9b0*/  @P0 IADD3 R4, R7, R4, RZ ;  /* 0x0000000407040210 */ /* 0x000fe20007ffe0ff */
[----:B------:R-:W-:Y:S03]  /*b9c0*/  MUFU.EX2 R189, R10 ;  /* 0x0000000a00bd7308 */ /* 0x000fe60000000800 */
[----:B------:R-:W-:Y:S02]  /*b9d0*/  @P0 SHF.L.U64.HI R4, R6, 0x6, R4 ;  /* 0x0000000606040819 */ /* 0x000fe40000010204 */
[----:B----4-:R-:W-:Y:S02]  /*b9e0*/  FMNMX.FTZ R132, R0, R3, !PT ;  /* 0x0000000300847209 */ /* 0x010fe40007810000 */
[----:B---3--:R-:W-:Y:S02]  /*b9f0*/  @P0 IADD3 R16, P1, R28, 0x40, RZ ;  /* 0x000000401c100810 */ /* 0x008fe40007f3e0ff */
[----:B------:R-:W-:Y:S02]  /*ba00*/  @P0 IADD3 R7, P6, R5, R28, RZ ;  /* 0x0000001c05070210 */ /* 0x000fe40007fde0ff */
[-C--:B------:R-:W-:Y:S02]  /*ba10*/  @P0 IADD3.X R15, RZ, R26.reuse, RZ, P1, !PT ;  /* 0x0000001aff0f0210 */ /* 0x080fe40000ffe4ff */
[----:B------:R-:W-:Y:S02]  /*ba20*/  @P0 LEA R6, P1, R7, c[0x0][0x1c8], 0x1 ;  /* 0x0000720007060a11 */ /* 0x000fe400078208ff */
[----:B------:R-:W-:Y:S02]  /*ba30*/  @P0 IADD3.X R8, R4, R26, RZ, P6, !PT ;  /* 0x0000001a04080210 */ /* 0x000fe400037fe4ff */
[----:B------:R-:W-:Y:S02]  /*ba40*/  @P0 IADD3 R2, P6, R5, R16, RZ ;  /* 0x0000001005020210 */ /* 0x000fe40007fde0ff */
[----:B------:R-:W-:Y:S02]  /*ba50*/  @P0 LEA.HI.X R7, R7, c[0x0][0x1cc], R8, 0x1, P1 ;  /* 0x0000730007070a11 */ /* 0x000fe400008f0c08 */
[----:B------:R-:W-:Y:S02]  /*ba60*/  @P0 LEA R8, P1, R2, c[0x0][0x1c8], 0x1 ;  /* 0x0000720002080a11 */ /* 0x000fe400078208ff */
[----:B------:R-:W-:Y:S01]  /*ba70*/  @P0 IADD3.X R9, R4, R15, RZ, P6, !PT ;  /* 0x0000000f04090210 */ /* 0x000fe200037fe4ff */
[----:B------:R1:W-:Y:S03]  /*ba80*/  @P0 LDGSTS.E.BYPASS.LTC128B.128 [R131+0x10100], [R6.64], !P5 ;  /* 0x1010000006830fae */ /* 0x0003e6000e901d46 */
[----:B------:R-:W-:Y:S01]  /*ba90*/  @P0 LEA.HI.X R9, R2, c[0x0][0x1cc], R9, 0x1, P1 ;  /* 0x0000730002090a11 */ /* 0x000fe200008f0c09 */
[----:B------:R-:W-:Y:S01]  /*baa0*/  FADD.FTZ R2, -R133, R134 ;  /* 0x0000008685027221 */ /* 0x000fe20000010100 */
[----:B------:R-:W-:Y:S02]  /*bab0*/  @P0 IADD3 R14, P1, R28, 0x80, RZ ;  /* 0x000000801c0e0810 */ /* 0x000fe40007f3e0ff */
[----:B------:R-:W-:Y:S01]  /*bac0*/  MOV R134, R23 ;  /* 0x0000001700867202 */ /* 0x000fe20000000f00 */
[----:B------:R2:W-:Y:S01]  /*bad0*/  @P0 LDGSTS.E.BYPASS.LTC128B.128 [R131+0x12100], [R8.64], !P4 ;  /* 0x1210000008830fae */ /* 0x0005e2000e101d46 */
[----:B------:R-:W-:Y:S01]  /*bae0*/  @P0 IADD3.X R13, RZ, R26, RZ, P1, !PT ;  /* 0x0000001aff0d0210 */ /* 0x000fe20000ffe4ff */
[----:B------:R-:W-:Y:S04]  /*baf0*/  FMUL.FTZ R0, R2, c[0x0][0x2d0] ;  /* 0x0000b40002007a20 */ /* 0x000fe80000410000 */
[----:B------:R3:W4:Y:S01]  /*bb00*/  MUFU.EX2 R2, R0 ;  /* 0x0000000000027308 */ /* 0x0007220000000800 */
[----:B-1----:R-:W-:Y:S04]  /*bb10*/  @P0 IADD3 R7, P6, R5, R14, RZ ;  /* 0x0000000e05070210 */ /* 0x002fe80007fde0ff */
[C---:B------:R-:W-:Y:S02]  /*bb20*/  @P0 LEA R6, P1, R7.reuse, c[0x0][0x1c8], 0x1 ;  /* 0x0000720007060a11 */ /* 0x040fe400078208ff */
[----:B------:R-:W-:Y:S01]  /*bb30*/  @P0 IADD3.X R3, R4, R13, RZ, P6, !PT ;  /* 0x0000000d04030210 */ /* 0x000fe200037fe4ff */
[----:B--2---:R-:W-:Y:S03]  /*bb40*/  FFMA.FTZ R8, R182, c[0x0][0x2d0], -R181 ;  /* 0x0000b400b6087a23 */ /* 0x004fe600000108b5 */
[----:B------:R-:W-:Y:S01]  /*bb50*/  @P0 LEA.HI.X R7, R7, c[0x0][0x1cc], R3, 0x1, P1 ;  /* 0x0000730007070a11 */ /* 0x000fe200008f0c03 */
[----:B---3--:R-:W-:Y:S01]  /*bb60*/  FADD.FTZ R0, -R132, R135 ;  /* 0x0000008784007221 */ /* 0x008fe20000010100 */
[----:B------:R-:W-:Y:S01]  /*bb70*/  @P0 IADD3 R12, P1, R28, 0xc0, RZ ;  /* 0x000000c01c0c0810 */ /* 0x000fe20007f3e0ff */
[----:B------:R1:W-:Y:S01]  /*bb80*/  MUFU.EX2 R135, R8 ;  /* 0x0000000800877308 */ /* 0x0003e20000000800 */
[----:B----4-:R-:W-:Y:S01]  /*bb90*/  FMUL.FTZ R24, R2, R156 ;  /* 0x0000009c02187220 */ /* 0x010fe20000410000 */
[----:B------:R2:W-:Y:S01]  /*bba0*/  @P0 LDGSTS.E.BYPASS.LTC128B.128 [R131+0x14100], [R6.64], !P3 ;  /* 0x1410000006830fae */ /* 0x0005e2000d901d46 */
[----:B------:R-:W-:Y:S01]  /*bbb0*/  @P0 IADD3 R3, P6, R5, R12, RZ ;  /* 0x0000000c05030210 */ /* 0x000fe20007fde0ff */
[----:B------:R-:W-:Y:S01]  /*bbc0*/  FMUL.FTZ R0, R0, c[0x0][0x2d0] ;  /* 0x0000b40000007a20 */ /* 0x000fe20000410000 */
[----:B------:R-:W-:Y:S01]  /*bbd0*/  @P0 IADD3.X R9, RZ, R26, RZ, P1, !PT ;  /* 0x0000001aff090210 */ /* 0x000fe20000ffe4ff */
[C---:B------:R-:W-:Y:S02]  /*bbe0*/  FMUL.FTZ R25, R2.reuse, R157 ;  /* 0x0000009d02197220 */ /* 0x040fe40000410000 */
[C---:B------:R-:W-:Y:S02]  /*bbf0*/  FMUL.FTZ R36, R2.reuse, R36 ;  /* 0x0000002402247220 */ /* 0x040fe40000410000 */
[----:B------:R-:W3:Y:S01]  /*bc00*/  MUFU.EX2 R0, R0 ;  /* 0x0000000000007308 */ /* 0x000ee20000000800 */
[C---:B------:R-:W-:Y:S02]  /*bc10*/  FMUL.FTZ R37, R2.reuse, R37 ;  /* 0x0000002502257220 */ /* 0x040fe40000410000 */
[C---:B------:R-:W-:Y:S02]  /*bc20*/  FMUL.FTZ R40, R2.reuse, R40 ;  /* 0x0000002802287220 */ /* 0x040fe40000410000 */
[C---:B------:R-:W-:Y:S02]  /*bc30*/  FMUL.FTZ R41, R2.reuse, R41 ;  /* 0x0000002902297220 */ /* 0x040fe40000410000 */
[C---:B------:R-:W-:Y:S02]  /*bc40*/  FMUL.FTZ R44, R2.reuse, R44 ;  /* 0x0000002c022c7220 */ /* 0x040fe40000410000 */
[C---:B------:R-:W-:Y:S02]  /*bc50*/  FMUL.FTZ R45, R2.reuse, R45 ;  /* 0x0000002d022d7220 */ /* 0x040fe40000410000 */
[C---:B------:R-:W-:Y:S02]  /*bc60*/  FMUL.FTZ R48, R2.reuse, R48 ;  /* 0x0000003002307220 */ /* 0x040fe40000410000 */
[C---:B------:R-:W-:Y:S01]  /*bc70*/  FMUL.FTZ R49, R2.reuse, R49 ;  /* 0x0000003102317220 */ /* 0x040fe20000410000 */
[----:B-1----:R-:W-:Y:S01]  /*bc80*/  @P0 MOV R8, c[0x0][0x1e4] ;  /* 0x0000790000080a02 */ /* 0x002fe20000000f00 */
[C---:B------:R-:W-:Y:S02]  /*bc90*/  FMUL.FTZ R52, R2.reuse, R52 ;  /* 0x0000003402347220 */ /* 0x040fe40000410000 */
[C---:B------:R-:W-:Y:S01]  /*bca0*/  FMUL.FTZ R53, R2.reuse, R53 ;  /* 0x0000003502357220 */ /* 0x040fe20000410000 */
[C---:B--2---:R-:W-:Y:S01]  /*bcb0*/  @P0 LEA R6, P1, R3.reuse, c[0x0][0x1c8], 0x1 ;  /* 0x0000720003060a11 */ /* 0x044fe200078208ff */
[----:B------:R-:W-:Y:S01]  /*bcc0*/  FMUL.FTZ R56, R2, R56 ;  /* 0x0000003802387220 */ /* 0x000fe20000410000 */
[----:B------:R-:W-:Y:S01]  /*bcd0*/  @P0 IADD3.X R7, R4, R9, RZ, P6, !PT ;  /* 0x0000000904070210 */ /* 0x000fe200037fe4ff */
[----:B------:R-:W-:Y:S02]  /*bce0*/  FMUL.FTZ R57, R2, R57 ;  /* 0x0000003902397220 */ /* 0x000fe40000410000 */
[C---:B---3--:R-:W-:Y:S01]  /*bcf0*/  FMUL.FTZ R27, R0.reuse, R159 ;  /* 0x0000009f001b7220 */ /* 0x048fe20000410000 */
[----:B------:R-:W-:Y:S01]  /*bd00*/  @P0 LEA.HI.X R7, R3, c[0x0][0x1cc], R7, 0x1, P1 ;  /* 0x0000730003070a11 */ /* 0x000fe200008f0c07 */
[C---:B------:R-:W-:Y:S01]  /*bd10*/  FMUL.FTZ R38, R0.reuse, R38 ;  /* 0x0000002600267220 */ /* 0x040fe20000410000 */
[----:B------:R-:W-:Y:S01]  /*bd20*/  @P0 MOV R3, c[0x0][0x1e0] ;  /* 0x0000780000030a02 */ /* 0x000fe20000000f00 */
[C---:B------:R-:W-:Y:S02]  /*bd30*/  FMUL.FTZ R39, R0.reuse, R39 ;  /* 0x0000002700277220 */ /* 0x040fe40000410000 */
[----:B------:R1:W-:Y:S01]  /*bd40*/  @P0 LDGSTS.E.BYPASS.LTC128B.128 [R131+0x16100], [R6.64], !P2 ;  /* 0x1610000006830fae */ /* 0x0003e2000d101d46 */
[C---:B------:R-:W-:Y:S01]  /*bd50*/  @P0 LEA R5, P1, R3.reuse, R5, 0x5 ;  /* 0x0000000503050211 */ /* 0x040fe200078228ff */
[C---:B------:R-:W-:Y:S02]  /*bd60*/  FMUL.FTZ R42, R0.reuse, R42 ;  /* 0x0000002a002a7220 */ /* 0x040fe40000410000 */
[C---:B------:R-:W-:Y:S01]  /*bd70*/  FMUL.FTZ R43, R0.reuse, R43 ;  /* 0x0000002b002b7220 */ /* 0x040fe20000410000 */
[----:B------:R-:W-:Y:S01]  /*bd80*/  @P0 LEA.HI.X R4, R3, R4, R8, 0x5, P1 ;  /* 0x0000000403040211 */ /* 0x000fe200008f2c08 */
[C---:B------:R-:W-:Y:S01]  /*bd90*/  FMUL.FTZ R46, R0.reuse, R46 ;  /* 0x0000002e002e7220 */ /* 0x040fe20000410000 */
[----:B------:R-:W-:Y:S01]  /*bda0*/  @P0 IADD3 R3, P6, R5, R28, RZ ;  /* 0x0000001c05030210 */ /* 0x000fe20007fde0ff */
[C---:B------:R-:W-:Y:S02]  /*bdb0*/  FMUL.FTZ R47, R0.reuse, R47 ;  /* 0x0000002f002f7220 */ /* 0x040fe40000410000 */
[C---:B------:R-:W-:Y:S01]  /*bdc0*/  FMUL.FTZ R50, R0.reuse, R50 ;  /* 0x0000003200327220 */ /* 0x040fe20000410000 */
[----:B------:R-:W-:Y:S01]  /*bdd0*/  @P0 LEA R10, P1, R3, c[0x0][0x1c8], 0x1 ;  /* 0x00007200030a0a11 */ /* 0x000fe200078208ff */
[C---:B------:R-:W-:Y:S02]  /*bde0*/  FMUL.FTZ R51, R0.reuse, R51 ;  /* 0x0000003300337220 */ /* 0x040fe40000410000 */
[C---:B------:R-:W-:Y:S02]  /*bdf0*/  FMUL.FTZ R54, R0.reuse, R54 ;  /* 0x0000003600367220 */ /* 0x040fe40000410000 */
[C---:B------:R-:W-:Y:S02]  /*be00*/  FMUL.FTZ R55, R0.reuse, R55 ;  /* 0x0000003700377220 */ /* 0x040fe40000410000 */
[C---:B------:R-:W-:Y:S02]  /*be10*/  FMUL.FTZ R58, R0.reuse, R58 ;  /* 0x0000003a003a7220 */ /* 0x040fe40000410000 */
[----:B------:R-:W-:Y:S02]  /*be20*/  FMUL.FTZ R59, R0, R59 ;  /* 0x0000003b003b7220 */ /* 0x000fe40000410000 */
[C---:B------:R-:W-:Y:S02]  /*be30*/  FMUL.FTZ R60, R2.reuse, R60 ;  /* 0x0000003c023c7220 */ /* 0x040fe40000410000 */
[----:B------:R-:W-:Y:S02]  /*be40*/  FMUL.FTZ R61, R2, R61 ;  /* 0x0000003d023d7220 */ /* 0x000fe40000410000 */
[----:B------:R-:W-:Y:S01]  /*be50*/  FMUL.FTZ R62, R0, R62 ;  /* 0x0000003e003e7220 */ /* 0x000fe20000410000 */
[----:B-1----:R-:W-:Y:S01]  /*be60*/  @P0 IADD3.X R6, R4, R26, RZ, P6, !PT ;  /* 0x0000001a04060210 */ /* 0x002fe200037fe4ff */
[--C-:B------:R-:W-:Y:S02]  /*be70*/  FFMA.FTZ R7, R183, c[0x0][0x2d0], -R181.reuse ;  /* 0x0000b400b7077a23 */ /* 0x100fe400000108b5 */
[----:B------:R-:W-:Y:S01]  /*be80*/  FMUL.FTZ R26, R0, R158 ;  /* 0x0000009e001a7220 */ /* 0x000fe20000410000 */
[----:B------:R-:W-:Y:S01]  /*be90*/  @P0 LEA.HI.X R11, R3, c[0x0][0x1cc], R6, 0x1, P1 ;  /* 0x00007300030b0a11 */ /* 0x000fe200008f0c06 */
[----:B------:R-:W-:Y:S01]  /*bea0*/  FFMA.FTZ R3, R180, c[0x0][0x2d0], -R181 ;  /* 0x0000b400b4037a23 */ /* 0x000fe200000108b5 */
[----:B------:R1:W-:Y:S01]  /*beb0*/  MUFU.EX2 R190, R7 ;  /* 0x0000000700be7308 */ /* 0x0003e20000000800 */
[C---:B------:R-:W-:Y:S01]  /*bec0*/  @P0 IADD3 R6, P1, R5.reuse, R16, RZ ;  /* 0x0000001005060210 */ /* 0x040fe20007f3e0ff */
[----:B------:R-:W-:Y:S01]  /*bed0*/  FMUL.FTZ R16, R2, R148 ;  /* 0x0000009402107220 */ /* 0x000fe20000410000 */
[----:B------:R2:W-:Y:S01]  /*bee0*/  @P0 LDGSTS.E.BYPASS.LTC128B.128 [R131+0x11100], [R10.64], !P5 ;  /* 0x111000000a830fae */ /* 0x0005e2000e901d46 */
[----:B------:R-:W-:Y:S01]  /*bef0*/  MOV R148, R34 ;  /* 0x0000002200947202 */ /* 0x000fe20000000f00 */
[----:B------:R-:W-:Y:S01]  /*bf00*/  FMUL.FTZ R34, R0, R166 ;  /* 0x000000a600227220 */ /* 0x000fe20000410000 */
[----:B------:R-:W-:Y:S01]  /*bf10*/  @P0 IADD3.X R15, R4, R15, RZ, P1, !PT ;  /* 0x0000000f040f0210 */ /* 0x000fe20000ffe4ff */
[----:B------:R-:W-:Y:S02]  /*bf20*/  FMUL.FTZ R63, R0, R63 ;  /* 0x0000003f003f7220 */ /* 0x000fe40000410000 */
[C---:B------:R-:W-:Y:S01]  /*bf30*/  FMUL.FTZ R64, R2.reuse, R64 ;  /* 0x0000004002407220 */ /* 0x040fe20000410000 */
[----:B------:R3:W4:Y:S01]  /*bf40*/  MUFU.EX2 R173, R3 ;  /* 0x0000000300ad7308 */ /* 0x0007220000000800 */
[----:B------:R-:W-:Y:S02]  /*bf50*/  FMUL.FTZ R65, R2, R65 ;  /* 0x0000004102417220 */ /* 0x000fe40000410000 */
[C---:B------:R-:W-:Y:S02]  /*bf60*/  FMUL.FTZ R66, R0.reuse, R66 ;  /* 0x0000004200427220 */ /* 0x040fe40000410000 */
[----:B------:R-:W-:Y:S02]  /*bf70*/  FMUL.FTZ R67, R0, R67 ;  /* 0x0000004300437220 */ /* 0x000fe40000410000 */
[C---:B------:R-:W-:Y:S02]  /*bf80*/  FMUL.FTZ R68, R2.reuse, R68 ;  /* 0x0000004402447220 */ /* 0x040fe40000410000 */
[----:B------:R-:W-:Y:S02]  /*bf90*/  FMUL.FTZ R69, R2, R69 ;  /* 0x0000004502457220 */ /* 0x000fe40000410000 */
[C---:B------:R-:W-:Y:S02]  /*bfa0*/  FMUL.FTZ R70, R0.reuse, R70 ;  /* 0x0000004600467220 */ /* 0x040fe40000410000 */
[----:B------:R-:W-:Y:S01]  /*bfb0*/  FMUL.FTZ R71, R0, R71 ;  /* 0x0000004700477220 */ /* 0x000fe20000410000 */
[C---:B-1----:R-:W-:Y:S01]  /*bfc0*/  @P0 IADD3 R7, P6, R5.reuse, R14, RZ ;  /* 0x0000000e05070210 */ /* 0x042fe20007fde0ff */
[C---:B------:R-:W-:Y:S01]  /*bfd0*/  FMUL.FTZ R72, R2.reuse, R72 ;  /* 0x0000004802487220 */ /* 0x040fe20000410000 */
[----:B------:R-:W-:Y:S01]  /*bfe0*/  @P0 IADD3 R5, P1, R5, R12, RZ ;  /* 0x0000000c05050210 */ /* 0x000fe20007f3e0ff */
[----:B------:R-:W-:Y:S01]  /*bff0*/  FMUL.FTZ R73, R2, R73 ;  /* 0x0000004902497220 */ /* 0x000fe20000410000 */
[----:B------:R-:W-:Y:S01]  /*c000*/  @P0 IADD3.X R13, R4, R13, RZ, P6, !PT ;  /* 0x0000000d040d0210 */ /* 0x000fe200037fe4ff */
[----:B------:R-:W-:Y:S01]  /*c010*/  FMUL.FTZ R74, R0, R74 ;  /* 0x0000004a004a7220 */ /* 0x000fe20000410000 */
[----:B------:R-:W-:Y:S01]  /*c020*/  @P0 IADD3.X R14, R4, R9, RZ, P1, !PT ;  /* 0x00000009040e0210 */ /* 0x000fe20000ffe4ff */
[----:B--2---:R-:W-:Y:S01]  /*c030*/  FMUL.FTZ R10, R0, R142 ;  /* 0x0000008e000a7220 */ /* 0x004fe20000410000 */
[----:B------:R-:W-:Y:S01]  /*c040*/  @P0 LEA R8, P6, R6, c[0x0][0x1c8], 0x1 ;  /* 0x0000720006080a11 */ /* 0x000fe200078c08ff */
[----:B------:R-:W-:Y:S02]  /*c050*/  FMUL.FTZ R11, R0, R143 ;  /* 0x0000008f000b7220 */ /* 0x000fe40000410000 */
[----:B---3--:R-:W-:Y:S01]  /*c060*/  FMUL.FTZ R3, R132, c[0x0][0x2d0] ;  /* 0x0000b40084037a20 */ /* 0x008fe20000410000 */
[----:B------:R-:W-:Y:S01]  /*c070*/  @P0 LEA.HI.X R9, R6, c[0x0][0x1cc], R15, 0x1, P6 ;  /* 0x0000730006090a11 */ /* 0x000fe200030f0c0f */
[----:B------:R-:W-:Y:S01]  /*c080*/  FMUL.FTZ R75, R0, R75 ;  /* 0x0000004b004b7220 */ /* 0x000fe20000410000 */
[----:B------:R-:W-:Y:S01]  /*c090*/  @P0 LEA R6, P1, R7, c[0x0][0x1c8], 0x1 ;  /* 0x0000720007060a11 */ /* 0x000fe200078208ff */
[----:B------:R-:W-:Y:S01]  /*c0a0*/  FFMA.FTZ R4, R187, c[0x0][0x2d0], -R3 ;  /* 0x0000b400bb047a23 */ /* 0x000fe20000010803 */
[----:B------:R-:W-:Y:S01]  /*c0b0*/  MOV R187, R22 ;  /* 0x0000001600bb7202 */ /* 0x000fe20000000f00 */
[----:B------:R1:W-:Y:S01]  /*c0c0*/  @P0 LDGSTS.E.BYPASS.LTC128B.128 [R131+0x13100], [R8.64], !P4 ;  /* 0x1310000008830fae */ /* 0x0003e2000e101d46 */
[----:B------:R-:W-:Y:S01]  /*c0d0*/  @P0 LEA.HI.X R7, R7, c[0x0][0x1cc], R13, 0x1, P1 ;  /* 0x0000730007070a11 */ /* 0x000fe200008f0c0d */
[----:B------:R2:W-:Y:S01]  /*c0e0*/  MUFU.EX2 R180, R4 ;  /* 0x0000000400b47308 */ /* 0x0005e20000000800 */
[--C-:B------:R-:W-:Y:S01]  /*c0f0*/  FFMA.FTZ R12, R188, c[0x0][0x2d0], -R3.reuse ;  /* 0x0000b400bc0c7a23 */ /* 0x100fe20000010803 */
[----:B------:R-:W-:Y:S01]  /*c100*/  MOV R188, R21 ;  /* 0x0000001500bc7202 */ /* 0x000fe20000000f00 */
[C---:B------:R-:W-:Y:S02]  /*c110*/  FMUL.FTZ R76, R2.reuse, R76 ;  /* 0x0000004c024c7220 */ /* 0x040fe40000410000 */
[----:B------:R-:W-:Y:S01]  /*c120*/  FMUL.FTZ R77, R2, R77 ;  /* 0x0000004d024d7220 */ /* 0x000fe20000410000 */
[----:B------:R3:W-:Y:S01]  /*c130*/  @P0 LDGSTS.E.BYPASS.LTC128B.128 [R131+0x15100], [R6.64], !P3 ;  /* 0x1510000006830fae */ /* 0x0007e2000d901d46 */
[C---:B------:R-:W-:Y:S02]  /*c140*/  FMUL.FTZ R78, R0.reuse, R78 ;  /* 0x0000004e004e7220 */ /* 0x040fe40000410000 */
[----:B------:R-:W-:Y:S01]  /*c150*/  FMUL.FTZ R79, R0, R79 ;  /* 0x0000004f004f7220 */ /* 0x000fe20000410000 */
[----:B------:R3:W3:Y:S01]  /*c160*/  MUFU.EX2 R182, R12 ;  /* 0x0000000c00b67308 */ /* 0x0006e20000000800 */
[C---:B------:R-:W-:Y:S02]  /*c170*/  FMUL.FTZ R80, R2.reuse, R80 ;  /* 0x0000005002507220 */ /* 0x040fe40000410000 */
[----:B------:R-:W-:Y:S02]  /*c180*/  FMUL.FTZ R81, R2, R81 ;  /* 0x0000005102517220 */ /* 0x000fe40000410000 */
[C---:B------:R-:W-:Y:S02]  /*c190*/  FMUL.FTZ R82, R0.reuse, R82 ;  /* 0x0000005200527220 */ /* 0x040fe40000410000 */
[----:B------:R-:W-:Y:S02]  /*c1a0*/  FMUL.FTZ R83, R0, R83 ;  /* 0x0000005300537220 */ /* 0x000fe40000410000 */
[C---:B------:R-:W-:Y:S02]  /*c1b0*/  FMUL.FTZ R84, R2.reuse, R84 ;  /* 0x0000005402547220 */ /* 0x040fe40000410000 */
[----:B------:R-:W-:Y:S02]  /*c1c0*/  FMUL.FTZ R85, R2, R85 ;  /* 0x0000005502557220 */ /* 0x000fe40000410000 */
[----:B------:R-:W-:Y:S01]  /*c1d0*/  FMUL.FTZ R86, R0, R86 ;  /* 0x0000005600567220 */ /* 0x000fe20000410000 */
[----:B--2---:R-:W-:Y:S01]  /*c1e0*/  @P0 LEA R4, P1, R5, c[0x0][0x1c8], 0x1 ;  /* 0x0000720005040a11 */ /* 0x004fe200078208ff */
[--C-:B-1----:R-:W-:Y:S01]  /*c1f0*/  FFMA.FTZ R8, R185, c[0x0][0x2d0], -R3.reuse ;  /* 0x0000b400b9087a23 */ /* 0x102fe20000010803 */
[----:B------:R-:W-:Y:S01]  /*c200*/  MOV R185, R19 ;  /* 0x0000001300b97202 */ /* 0x000fe20000000f00 */
[----:B------:R-:W-:Y:S01]  /*c210*/  FMUL.FTZ R9, R2, R141 ;  /* 0x0000008d02097220 */ /* 0x000fe20000410000 */
[----:B------:R-:W-:Y:S01]  /*c220*/  @P0 LEA.HI.X R5, R5, c[0x0][0x1cc], R14, 0x1, P1 ;  /* 0x0000730005050a11 */ /* 0x000fe200008f0c0e */
[----:B------:R1:W-:Y:S01]  /*c230*/  MUFU.EX2 R183, R8 ;  /* 0x0000000800b77308 */ /* 0x0003e20000000800 */
[C---:B------:R-:W-:Y:S02]  /*c240*/  FMUL.FTZ R19, R0.reuse, R151 ;  /* 0x0000009700137220 */ /* 0x040fe40000410000 */
[C---:B------:R-:W-:Y:S01]  /*c250*/  FMUL.FTZ R87, R0.reuse, R87 ;  /* 0x0000005700577220 */ /* 0x040fe20000410000 */
[----:B------:R2:W-:Y:S01]  /*c260*/  @P0 LDGSTS.E.BYPASS.LTC128B.128 [R131+0x17100], [R4.64], !P2 ;  /* 0x1710000004830fae */ /* 0x0005e2000d101d46 */
[C---:B---3--:R-:W-:Y:S01]  /*c270*/  FMUL.FTZ R6, R0.reuse, R138 ;  /* 0x0000008a00067220 */ /* 0x048fe20000410000 */
[----:B----4-:R-:W-:Y:S01]  /*c280*/  F2FP.BF16.PACK_AB R138, R173, R190 ;  /* 0x000000bead8a723e */ /* 0x010fe200000010ff */
[----:B------:R-:W-:Y:S02]  /*c290*/  FMUL.FTZ R7, R0, R139 ;  /* 0x0000008b00077220 */ /* 0x000fe40000410000 */
[C---:B------:R-:W-:Y:S02]  /*c2a0*/  FMUL.FTZ R88, R2.reuse, R88 ;  /* 0x0000005802587220 */ /* 0x040fe40000410000 */
[----:B------:R-:W-:Y:S01]  /*c2b0*/  FMUL.FTZ R89, R2, R89 ;  /* 0x0000005902597220 */ /* 0x000fe20000410000 */
[----:B------:R-:W3:Y:S01]  /*c2c0*/  LDSM.16.MT88.4 R12, [R248] ;  /* 0x00000000f80c783b */ /* 0x000ee20000004200 */
[C---:B------:R-:W-:Y:S02]  /*c2d0*/  FMUL.FTZ R90, R0.reuse, R90 ;  /* 0x0000005a005a7220 */ /* 0x040fe40000410000 */
[----:B------:R-:W-:Y:S02]  /*c2e0*/  FMUL.FTZ R91, R0, R91 ;  /* 0x0000005b005b7220 */ /* 0x000fe40000410000 */
[C---:B------:R-:W-:Y:S02]  /*c2f0*/  FMUL.FTZ R92, R2.reuse, R92 ;  /* 0x0000005c025c7220 */ /* 0x040fe40000410000 */
[----:B------:R-:W-:Y:S01]  /*c300*/  FMUL.FTZ R93, R2, R93 ;  /* 0x0000005d025d7220 */ /* 0x000fe20000410000 */
[----:B------:R-:W-:Y:S01]  /*c310*/  LDSM.16.MT88.4 R28, [R251] ;  /* 0x00000000fb1c783b */ /* 0x000fe20000004200 */
[C---:B------:R-:W-:Y:S02]  /*c320*/  FMUL.FTZ R94, R0.reuse, R94 ;  /* 0x0000005e005e7220 */ /* 0x040fe40000410000 */
[----:B------:R-:W-:Y:S02]  /*c330*/  FMUL.FTZ R95, R0, R95 ;  /* 0x0000005f005f7220 */ /* 0x000fe40000410000 */
[C---:B-1----:R-:W-:Y:S02]  /*c340*/  FMUL.FTZ R8, R2.reuse, R140 ;  /* 0x0000008c02087220 */ /* 0x042fe40000410000 */
[C---:B------:R-:W-:Y:S01]  /*c350*/  FMUL.FTZ R96, R2.reuse, R96 ;  /* 0x0000006002607220 */ /* 0x040fe20000410000 */
[----:B------:R-:W0:Y:S01]  /*c360*/  LDGDEPBAR ;  /* 0x00000000000079af */ /* 0x000e220000000000 */
[----:B------:R-:W-:Y:S02]  /*c370*/  FMUL.FTZ R97, R2, R97 ;  /* 0x0000006102617220 */ /* 0x000fe40000410000 */
[----:B--2---:R-:W-:Y:S01]  /*c380*/  FFMA.FTZ R4, R186, c[0x0][0x2d0], -R3 ;  /* 0x0000b400ba047a23 */ /* 0x004fe20000010803 */
[----:B------:R-:W-:Y:S01]  /*c390*/  MOV R186, R20 ;  /* 0x0000001400ba7202 */ /* 0x000fe20000000f00 */
[----:B------:R-:W-:Y:S01]  /*c3a0*/  FMUL.FTZ R5, R2, R137 ;  /* 0x0000008902057220 */ /* 0x000fe20000410000 */
[----:B------:R-:W-:Y:S01]  /*c3b0*/  F2FP.BF16.PACK_AB R137, R182, R180 ;  /* 0x000000b4b689723e */ /* 0x000fe200000010ff */
[----:B------:R-:W1:Y:S01]  /*c3c0*/  MUFU.EX2 R184, R4 ;  /* 0x0000000400b87308 */ /* 0x000e620000000800 */
[----:B------:R-:W2:Y:S01]  /*c3d0*/  LDL.LU R131, [R1+0x12c] ;  /* 0x00012c0001837983 */ /* 0x000ea20000300800 */
[C---:B------:R-:W-:Y:S02]  /*c3e0*/  FMUL.FTZ R98, R0.reuse, R98 ;  /* 0x0000006200627220 */ /* 0x040fe40000410000 */
[----:B------:R-:W-:Y:S01]  /*c3f0*/  FMUL.FTZ R99, R0, R99 ;  /* 0x0000006300637220 */ /* 0x000fe20000410000 */
[----:B------:R-:W4:Y:S01]  /*c400*/  LDL R140, [R1+0x48] ;  /* 0x00004800018c7983 */ /* 0x000f220000100800 */
[C---:B------:R-:W-:Y:S02]  /*c410*/  FMUL.FTZ R100, R2.reuse, R100 ;  /* 0x0000006402647220 */ /* 0x040fe40000410000 */
[----:B------:R-:W-:Y:S01]  /*c420*/  FMUL.FTZ R101, R2, R101 ;  /* 0x0000006502657220 */ /* 0x000fe20000410000 */
[----:B------:R-:W3:Y:S01]  /*c430*/  LDSM.16.MT88.4 R20, [R252] ;  /* 0x00000000fc14783b */ /* 0x000ee20000004200 */
        /* <DEDUP_REMOVED lines=8> */
[----:B------:R-:W-:Y:S01]  /*c4c0*/  FMUL.FTZ R4, R2, R136 ;  /* 0x0000008802047220 */ /* 0x000fe20000410000 */
[----:B------:R-:W-:Y:S01]  /*c4d0*/  F2FP.BF16.PACK_AB R136, R189, R135 ;  /* 0x00000087bd88723e */ /* 0x000fe200000010ff */
[--C-:B------:R-:W-:Y:S02]  /*c4e0*/  FFMA.FTZ R157, R176, c[0x0][0x2d0], -R181.reuse ;  /* 0x0000b400b09d7a23 */ /* 0x100fe400000108b5 */
[--C-:B------:R-:W-:Y:S02]  /*c4f0*/  FFMA.FTZ R158, R177, c[0x0][0x2d0], -R181.reuse ;  /* 0x0000b400b19e7a23 */ /* 0x100fe400000108b5 */
[--C-:B------:R-:W-:Y:S02]  /*c500*/  FFMA.FTZ R159, R178, c[0x0][0x2d0], -R181.reuse ;  /* 0x0000b400b29f7a23 */ /* 0x100fe400000108b5 */
[C---:B---3--:R-:W-:Y:S05]  /*c510*/  HMMA.16816.F32.BF16 R4, R136.reuse, R12, R4 ;  /* 0x0000000c8804723c */ /* 0x048fea0000041804 */
[C---:B------:R-:W-:Y:S02]  /*c520*/  FMUL.FTZ R109, R2.reuse, R109 ;  /* 0x0000006d026d7220 */ /* 0x040fe40000410000 */
[C---:B------:R-:W-:Y:S01]  /*c530*/  FMUL.FTZ R12, R2.reuse, R144 ;  /* 0x00000090020c7220 */ /* 0x040fe20000410000 */
[C---:B------:R-:W-:Y:S04]  /*c540*/  HMMA.16816.F32.BF16 R8, R136.reuse, R14, R8 ;  /* 0x0000000e8808723c */ /* 0x040fe80000041808 */
[----:B------:R-:W-:Y:S01]  /*c550*/  FMUL.FTZ R13, R2, R145 ;  /* 0x00000091020d7220 */ /* 0x000fe20000410000 */
[----:B------:R-:W-:Y:S01]  /*c560*/  MOV R144, R18 ;  /* 0x0000001200907202 */ /* 0x000fe20000000f00 */
[C---:B------:R-:W-:Y:S01]  /*c570*/  FMUL.FTZ R18, R0.reuse, R150 ;  /* 0x0000009600127220 */ /* 0x040fe20000410000 */
[----:B------:R-:W-:Y:S01]  /*c580*/  MOV R145, R17 ;  /* 0x0000001100917202 */ /* 0x000fe20000000f00 */
[C---:B------:R-:W-:Y:S01]  /*c590*/  FMUL.FTZ R14, R0.reuse, R146 ;  /* 0x00000092000e7220 */ /* 0x040fe20000410000 */
[----:B------:R-:W-:Y:S03]  /*c5a0*/  MOV R146, R186 ;  /* 0x000000ba00927202 */ /* 0x000fe60000000f00 */
[----:B------:R-:W-:Y:S01]  /*c5b0*/  FMUL.FTZ R15, R0, R147 ;  /* 0x00000093000f7220 */ /* 0x000fe20000410000 */
[----:B------:R-:W-:Y:S01]  /*c5c0*/  MOV R147, R35 ;  /* 0x0000002300937202 */ /* 0x000fe20000000f00 */
[----:B------:R-:W-:Y:S01]  /*c5d0*/  FMUL.FTZ R17, R2, R149 ;  /* 0x0000009502117220 */ /* 0x000fe20000410000 */
[----:B------:R-:W-:Y:S01]  /*c5e0*/  MOV R186, R188 ;  /* 0x000000bc00ba7202 */ /* 0x000fe20000000f00 */
[C---:B------:R-:W-:Y:S01]  /*c5f0*/  FMUL.FTZ R35, R0.reuse, R167 ;  /* 0x000000a700237220 */ /* 0x040fe20000410000 */
[----:B------:R-:W-:Y:S01]  /*c600*/  MOV R150, R147 ;  /* 0x0000009300967202 */ /* 0x000fe20000000f00 */
[----:B------:R-:W-:Y:S01]  /*c610*/  FMUL.FTZ R110, R0, R110 ;  /* 0x0000006e006e7220 */ /* 0x000fe20000410000 */
[C---:B------:R-:W-:Y:S03]  /*c620*/  HMMA.16816.F32.BF16 R12, R136.reuse, R20, R12 ;  /* 0x00000014880c723c */ /* 0x040fe6000004180c */
[----:B------:R-:W-:Y:S01]  /*c630*/  MOV R149, R33 ;  /* 0x0000002100957202 */ /* 0x000fe20000000f00 */
[----:B------:R-:W-:Y:S01]  /*c640*/  FMUL.FTZ R33, R2, R165 ;  /* 0x000000a502217220 */ /* 0x000fe20000410000 */
[----:B------:R-:W-:Y:S01]  /*c650*/  MOV R188, R187 ;  /* 0x000000bb00bc7202 */ /* 0x000fe20000000f00 */
[----:B------:R-:W-:Y:S01]  /*c660*/  FMUL.FTZ R111, R0, R111 ;  /* 0x0000006f006f7220 */ /* 0x000fe20000410000 */
[----:B------:R-:W-:Y:S01]  /*c670*/  MOV R187, R134 ;  /* 0x0000008600bb7202 */ /* 0x000fe20000000f00 */
[C---:B------:R-:W-:Y:S04]  /*c680*/  HMMA.16816.F32.BF16 R16, R136.reuse, R22, R16 ;  /* 0x000000168810723c */ /* 0x040fe80000041810 */
[----:B------:R-:W-:Y:S01]  /*c690*/  FMUL.FTZ R20, R2, R152 ;  /* 0x0000009802147220 */ /* 0x000fe20000410000 */
[----:B------:R-:W-:Y:S01]  /*c6a0*/  MOV R134, R32 ;  /* 0x0000002000867202 */ /* 0x000fe20000000f00 */
[----:B------:R-:W3:Y:S01]  /*c6b0*/  LDL R152, [R1+0x4] ;  /* 0x0000040001987983 */ /* 0x000ee20000100800 */
[C---:B------:R-:W-:Y:S02]  /*c6c0*/  FMUL.FTZ R22, R0.reuse, R154 ;  /* 0x0000009a00167220 */ /* 0x040fe40000410000 */
[----:B------:R-:W-:Y:S01]  /*c6d0*/  FMUL.FTZ R23, R0, R155 ;  /* 0x0000009b00177220 */ /* 0x000fe20000410000 */
[----:B------:R-:W3:Y:S02]  /*c6e0*/  LDL.LU R151, [R1+0x80] ;  /* 0x0000800001977983 */ /* 0x000ee40000300800 */
[C---:B------:R-:W-:Y:S01]  /*c6f0*/  FMUL.FTZ R21, R2.reuse, R153 ;  /* 0x0000009902157220 */ /* 0x040fe20000410000 */
[----:B------:R-:W-:Y:S01]  /*c700*/  MOV R153, R148 ;  /* 0x0000009400997202 */ /* 0x000fe20000000f00 */
[----:B------:R-:W-:Y:S01]  /*c710*/  FMUL.FTZ R32, R2, R164 ;  /* 0x000000a402207220 */ /* 0x000fe20000410000 */
[----:B------:R-:W-:Y:S01]  /*c720*/  MOV R148, R146 ;  /* 0x0000009200947202 */ /* 0x000fe20000000f00 */
[--C-:B------:R-:W-:Y:S02]  /*c730*/  FFMA.FTZ R134, R134, c[0x0][0x2d0], -R181.reuse ;  /* 0x0000b40086867a23 */ /* 0x100fe400000108b5 */
[C---:B------:R-:W-:Y:S01]  /*c740*/  FMUL.FTZ R112, R2.reuse, R112 ;  /* 0x0000007002707220 */ /* 0x040fe20000410000 */
[C---:B------:R-:W-:Y:S03]  /*c750*/  HMMA.16816.F32.BF16 R20, R136.reuse, R28, R20 ;  /* 0x0000001c8814723c */ /* 0x040fe60000041814 */
[----:B------:R-:W-:Y:S02]  /*c760*/  FMUL.FTZ R113, R2, R113 ;  /* 0x0000007102717220 */ /* 0x000fe40000410000 */
[----:B------:R-:W-:Y:S02]  /*c770*/  FMUL.FTZ R114, R0, R114 ;  /* 0x0000007200727220 */ /* 0x000fe40000410000 */
[C---:B------:R-:W-:Y:S01]  /*c780*/  FMUL.FTZ R28, R2.reuse, R160 ;  /* 0x000000a0021c7220 */ /* 0x040fe20000410000 */
[C---:B------:R-:W-:Y:S01]  /*c790*/  HMMA.16816.F32.BF16 R24, R136.reuse, R30, R24 ;  /* 0x0000001e8818723c */ /* 0x040fe20000041818 */
[----:B------:R1:W-:Y:S03]  /*c7a0*/  MUFU.EX2 R160, R134 ;  /* 0x0000008600a07308 */ /* 0x0003e60000000800 */
[----:B------:R-:W-:Y:S02]  /*c7b0*/  FMUL.FTZ R29, R2, R161 ;  /* 0x000000a1021d7220 */ /* 0x000fe40000410000 */
[C---:B------:R-:W-:Y:S02]  /*c7c0*/  FMUL.FTZ R115, R0.reuse, R115 ;  /* 0x0000007300737220 */ /* 0x040fe40000410000 */
[C---:B------:R-:W-:Y:S04]  /*c7d0*/  FMUL.FTZ R30, R0.reuse, R162 ;  /* 0x000000a2001e7220 */ /* 0x040fe80000410000 */
[----:B------:R-:W-:Y:S02]  /*c7e0*/  FMUL.FTZ R31, R0, R163 ;  /* 0x000000a3001f7220 */ /* 0x000fe40000410000 */
[C---:B------:R-:W-:Y:S02]  /*c7f0*/  FMUL.FTZ R116, R2.reuse, R116 ;  /* 0x0000007402747220 */ /* 0x040fe40000410000 */
[----:B------:R-:W-:Y:S02]  /*c800*/  FMUL.FTZ R117, R2, R117 ;  /* 0x0000007502757220 */ /* 0x000fe40000410000 */
[C---:B------:R-:W-:Y:S02]  /*c810*/  FMUL.FTZ R118, R0.reuse, R118 ;  /* 0x0000007600767220 */ /* 0x040fe40000410000 */
[----:B------:R-:W-:Y:S02]  /*c820*/  FMUL.FTZ R119, R0, R119 ;  /* 0x0000007700777220 */ /* 0x000fe40000410000 */
[C---:B------:R-:W-:Y:S02]  /*c830*/  FMUL.FTZ R120, R2.reuse, R120 ;  /* 0x0000007802787220 */ /* 0x040fe40000410000 */
[----:B------:R-:W-:Y:S02]  /*c840*/  FMUL.FTZ R121, R2, R121 ;  /* 0x0000007902797220 */ /* 0x000fe40000410000 */
[----:B-1----:R-:W-:Y:S01]  /*c850*/  FFMA.FTZ R134, R149, c[0x0][0x2d0], -R181 ;  /* 0x0000b40095867a23 */ /* 0x002fe200000108b5 */
[----:B------:R-:W-:Y:S01]  /*c860*/  MOV R149, R145 ;  /* 0x0000009100957202 */ /* 0x000fe20000000f00 */
[C---:B------:R-:W-:Y:S02]  /*c870*/  FMUL.FTZ R122, R0.reuse, R122 ;  /* 0x0000007a007a7220 */ /* 0x040fe40000410000 */
[----:B------:R1:W1:Y:S01]  /*c880*/  MUFU.EX2 R161, R134 ;  /* 0x0000008600a17308 */ /* 0x0002620000000800 */
        /* <DEDUP_REMOVED lines=8> */
[--C-:B------:R-:W-:Y:S02]  /*c910*/  FFMA.FTZ R169, R169, c[0x0][0x2d0], -R3.reuse ;  /* 0x0000b400a9a97a23 */ /* 0x100fe40000010803 */
[--C-:B-1----:R-:W-:Y:S04]  /*c920*/  FFMA.FTZ R134, R185, c[0x0][0x2d0], -R3.reuse ;  /* 0x0000b400b9867a23 */ /* 0x102fe80000010803 */
[----:B------:R1:W-:Y:S02]  /*c930*/  MUFU.EX2 R156, R134 ;  /* 0x00000086009c7308 */ /* 0x0003e40000000800 */
[----:B-1----:R-:W-:Y:S08]  /*c940*/  FFMA.FTZ R134, R171, c[0x0][0x2d0], -R3 ;  /* 0x0000b400ab867a23 */ /* 0x002ff00000010803 */
[----:B------:R1:W1:Y:S02]  /*c950*/  MUFU.EX2 R171, R134 ;  /* 0x0000008600ab7308 */ /* 0x0002640000000800 */
[--C-:B-1----:R-:W-:Y:S08]  /*c960*/  FFMA.FTZ R134, R170, c[0x0][0x2d0], -R181.reuse ;  /* 0x0000b400aa867a23 */ /* 0x102ff000000108b5 */
[----:B------:R1:W-:Y:S02]  /*c970*/  MUFU.EX2 R185, R134 ;  /* 0x0000008600b97308 */ /* 0x0003e40000000800 */
[----:B-1----:R-:W-:Y:S08]  /*c980*/  FFMA.FTZ R134, R191, c[0x0][0x2d0], -R181 ;  /* 0x0000b400bf867a23 */ /* 0x002ff000000108b5 */
[----:B------:R1:W1:Y:S02]  /*c990*/  MUFU.EX2 R165, R134 ;  /* 0x0000008600a57308 */ /* 0x0002640000000800 */
[--C-:B-1----:R-:W-:Y:S02]  /*c9a0*/  FFMA.FTZ R134, R144, c[0x0][0x2d0], -R3.reuse ;  /* 0x0000b40090867a23 */ /* 0x102fe40000010803 */
[----:B------:R-:W-:Y:S06]  /*c9b0*/  LDSM.16.MT88.4 R144, [R252+0x800] ;  /* 0x00080000fc90783b */ /* 0x000fec0000004200 */
[----:B------:R1:W-:Y:S02]  /*c9c0*/  MUFU.EX2 R170, R134 ;  /* 0x0000008600aa7308 */ /* 0x0003e40000000800 */
[----:B-1----:R-:W-:Y:S08]  /*c9d0*/  FFMA.FTZ R134, R153, c[0x0][0x2d0], -R3 ;  /* 0x0000b40099867a23 */ /* 0x002ff00000010803 */
[----:B------:R1:W1:Y:S01]  /*c9e0*/  MUFU.EX2 R164, R134 ;  /* 0x0000008600a47308 */ /* 0x0002620000000800 */
[----:B--2---:R-:W-:Y:S01]  /*c9f0*/  FMUL.FTZ R131, R0, R131 ;  /* 0x0000008300837220 */ /* 0x004fe20000410000 */
[----:B----4-:R-:W2:Y:S08]  /*ca00*/  LDSM.16.MT88.4 R140, [R140] ;  /* 0x000000008c8c783b */ /* 0x010eb00000004200 */
[----:B-1----:R-:W4:Y:S01]  /*ca10*/  LDL.LU R134, [R1+0x84] ;  /* 0x0000840001867983 */ /* 0x002f220000300800 */
[C---:B--2---:R-:W-:Y:S08]  /*ca20*/  HMMA.16816.F32.BF16 R28, R136.reuse, R140, R28 ;  /* 0x0000008c881c723c */ /* 0x044ff0000004181c */
[C---:B------:R-:W-:Y:S01]  /*ca30*/  HMMA.16816.F32.BF16 R32, R136.reuse, R142, R32 ;  /* 0x0000008e8820723c */ /* 0x040fe20000041820 */
[----:B------:R-:W1:Y:S03]  /*ca40*/  LDSM.16.MT88.4 R140, [R248+0x2000] ;  /* 0x00200000f88c783b */ /* 0x000e660000004200 */
[----:B---3--:R-:W-:Y:S02]  /*ca50*/  FFMA.FTZ R135, R2, R151, R135 ;  /* 0x0000009702877223 */ /* 0x008fe40000010087 */
[----:B------:R-:W-:Y:S02]  /*ca60*/  FFMA.FTZ R2, R150, c[0x0][0x2d0], -R181 ;  /* 0x0000b40096027a23 */ /* 0x000fe400000108b5 */
[----:B------:R-:W-:Y:S01]  /*ca70*/  FADD.FTZ R135, R189, R135 ;  /* 0x00000087bd877221 */ /* 0x000fe20000010000 */
        /* <DEDUP_REMOVED lines=14> */
[----:B------:R-:W1:Y:S03]  /*cb60*/  LDSM.16.MT88.4 R140, [R252+0x4000] ;  /* 0x00400000fc8c783b */ /* 0x000e660000004200 */
[----:B----4-:R-:W-:Y:S02]  /*cb70*/  FFMA.FTZ R134, R0, R134, R180 ;  /* 0x0000008600867223 */ /* 0x010fe400000100b4 */
[----:B------:R-:W-:Y:S02]  /*cb80*/  FFMA.FTZ R0, R186, c[0x0][0x2d0], -R3 ;  /* 0x0000b400ba007a23 */ /* 0x000fe40000010803 */
[----:B------:R-:W-:Y:S10]  /*cb90*/  MUFU.EX2 R186, R159 ;  /* 0x0000009f00ba7308 */ /* 0x000ff40000000800 */
[----:B------:R2:W-:Y:S01]  /*cba0*/  MUFU.EX2 R166, R0 ;  /* 0x0000000000a67308 */ /* 0x0005e20000000800 */
[C---:B-1----:R-:W-:Y:S08]  /*cbb0*/  HMMA.16816.F32.BF16 R76, R136.reuse, R140, R76 ;  /* 0x0000008c884c723c */ /* 0x042ff0000004184c */
[C---:B------:R-:W-:Y:S01]  /*cbc0*/  HMMA.16816.F32.BF16 R80, R136.reuse, R142, R80 ;  /* 0x0000008e8850723c */ /* 0x040fe20000041850 */
[----:B------:R-:W1:Y:S03]  /*cbd0*/  LDSM.16.MT88.4 R140, [R251+0x4000] ;  /* 0x00400000fb8c783b */ /* 0x000e660000004200 */
[--C-:B--2---:R-:W-:Y:S04]  /*cbe0*/  FFMA.FTZ R0, R188, c[0x0][0x2d0], -R181.reuse ;  /* 0x0000b400bc007a23 */ /* 0x104fe800000108b5 */
[----:B------:R2:W-:Y:S04]  /*cbf0*/  MUFU.EX2 R163, R0 ;  /* 0x0000000000a37308 */ /* 0x0005e80000000800 */
[----:B--2---:R-:W-:Y:S06]  /*cc00*/  FFMA.FTZ R0, R187, c[0x0][0x2d0], -R181 ;  /* 0x0000b400bb007a23 */ /* 0x004fec00000108b5 */
[----:B------:R2:W-:Y:S01]  /*cc10*/  MUFU.EX2 R162, R0 ;  /* 0x0000000000a27308 */ /* 0x0005e20000000800 */
[C---:B-1----:R-:W-:Y:S08]  /*cc20*/  HMMA.16816.F32.BF16 R84, R136.reuse, R140, R84 ;  /* 0x0000008c8854723c */ /* 0x042ff00000041854 */
[C---:B------:R-:W-:Y:S01]  /*cc30*/  HMMA.16816.F32.BF16 R88, R136.reuse, R142, R88 ;  /* 0x0000008e8858723c */ /* 0x040fe20000041858 */
[----:B------:R-:W1:Y:S03]  /*cc40*/  LDSM.16.MT88.4 R140, [R152+0x4000] ;  /* 0x00400000988c783b */ /* 0x000e660000004200 */
[--C-:B--2---:R-:W-:Y:S05]  /*cc50*/  FFMA.FTZ R0, R195, c[0x0][0x2d0], -R3.reuse ;  /* 0x0000b400c3007a23 */ /* 0x104fea0000010803 */
[----:B------:R2:W5:Y:S01]  /*cc60*/  LDL.LU R195, [R1+0x128] ;  /* 0x0001280001c37983 */ /* 0x0005620000300800 */
[----:B------:R3:W-:Y:S03]  /*cc70*/  MUFU.EX2 R191, R0 ;  /* 0x0000000000bf7308 */ /* 0x0007e60000000800 */
[----:B------:R2:W5:Y:S04]  /*cc80*/  LDL.LU R176, [R1+0x124] ;  /* 0x0001240001b07983 */ /* 0x0005680000300800 */
[----:B------:R2:W5:Y:S04]  /*cc90*/  LDL.LU R177, [R1+0x120] ;  /* 0x0001200001b17983 */ /* 0x0005680000300800 */
[----:B------:R2:W5:Y:S01]  /*cca0*/  LDL.LU R178, [R1+0x11c] ;  /* 0x00011c0001b27983 */ /* 0x0005620000300800 */
[C---:B-1----:R-:W-:Y:S03]  /*ccb0*/  HMMA.16816.F32.BF16 R92, R136.reuse, R140, R92 ;  /* 0x0000008c885c723c */ /* 0x042fe6000004185c */
[----:B---3--:R-:W-:Y:S05]  /*ccc0*/  FFMA.FTZ R0, R172, c[0x0][0x2d0], -R3 ;  /* 0x0000b400ac007a23 */ /* 0x008fea0000010803 */
        /* <DEDUP_REMOVED lines=14> */
[----:B------:R-:W-:Y:S02]  /*cdb0*/  F2FP.BF16.PACK_AB R136, R161, R160 ;  /* 0x000000a0a188723e */ /* 0x000fe400000010ff */
[----:B------:R-:W-:Y:S03]  /*cdc0*/  F2FP.BF16.PACK_AB R137, R171, R156 ;  /* 0x0000009cab89723e */ /* 0x000fe600000010ff */
[----:B------:R-:W-:Y:S02]  /*cdd0*/  F2FP.BF16.PACK_AB R138, R165, R185 ;  /* 0x000000b9a58a723e */ /* 0x000fe400000010ff */
[----:B------:R-:W-:Y:S07]  /*cde0*/  F2FP.BF16.PACK_AB R139, R164, R170 ;  /* 0x000000aaa48b723e */ /* 0x000fee00000010ff */
[C---:B-1----:R-:W-:Y:S08]  /*cdf0*/  HMMA.16816.F32.BF16 R4, R136.reuse, R140, R4 ;  /* 0x0000008c8804723c */ /* 0x042ff00000041804 */
[C---:B------:R-:W-:Y:S01]  /*ce00*/  HMMA.16816.F32.BF16 R8, R136.reuse, R142, R8 ;  /* 0x0000008e8808723c */ /* 0x040fe20000041808 */
[----:B------:R-:W1:Y:S07]  /*ce10*/  LDSM.16.MT88.4 R140, [R251+0x800] ;  /* 0x00080000fb8c783b */ /* 0x000e6e0000004200 */
[C---:B------:R-:W-:Y:S08]  /*ce20*/  HMMA.16816.F32.BF16 R12, R136.reuse, R144, R12 ;  /* 0x00000090880c723c */ /* 0x040ff0000004180c */
        /* <DEDUP_REMOVED lines=35> */
[C---:B---3--:R-:W-:Y:S01]  /*d060*/  HMMA.16816.F32.BF16 R108, R136.reuse, R144, R108 ;  /* 0x00000090886c723c */ /* 0x048fe2000004186c */
[----:B------:R3:W4:Y:S07]  /*d070*/  MUFU.EX2 R144, R2 ;  /* 0x0000000200907308 */ /* 0x00072e0000000800 */
[C---:B------:R-:W-:Y:S04]  /*d080*/  HMMA.16816.F32.BF16 R112, R136.reuse, R146, R112 ;  /* 0x000000928870723c */ /* 0x040fe80000041870 */
[--C-:B---3--:R-:W-:Y:S01]  /*d090*/  FFMA.FTZ R2, R149, c[0x0][0x2d0], -R181.reuse ;  /* 0x0000b40095027a23 */ /* 0x108fe200000108b5 */
[----:B----4-:R-:W-:Y:S01]  /*d0a0*/  MOV R180, R144 ;  /* 0x0000009000b47202 */ /* 0x010fe20000000f00 */
[----:B------:R-:W-:Y:S01]  /*d0b0*/  FFMA.FTZ R181, R179, c[0x0][0x2d0], -R181 ;  /* 0x0000b400b3b57a23 */ /* 0x000fe200000108b5 */
[----:B------:R-:W3:Y:S01]  /*d0c0*/  LDSM.16.MT88.4 R144, [R152+0x6800] ;  /* 0x006800009890783b */ /* 0x000ee20000004200 */
[----:B------:R4:W-:Y:S01]  /*d0d0*/  MUFU.EX2 R167, R2 ;  /* 0x0000000200a77308 */ /* 0x0009e20000000800 */
[C---:B-1----:R-:W-:Y:S06]  /*d0e0*/  HMMA.16816.F32.BF16 R116, R136.reuse, R140, R116 ;  /* 0x0000008c8874723c */ /* 0x042fec0000041874 */
[----:B------:R2:W5:Y:S03]  /*d0f0*/  LDL.LU R179, [R1+0x118] ;  /* 0x0001180001b37983 */ /* 0x0005660000300800 */
[----:B------:R-:W-:Y:S01]  /*d100*/  MUFU.EX2 R187, R181 ;  /* 0x000000b500bb7308 */ /* 0x000fe20000000800 */
[----:B------:R2:W5:Y:S01]  /*d110*/  LDL.LU R172, [R1+0x114] ;  /* 0x0001140001ac7983 */ /* 0x0005620000300800 */
[C---:B------:R-:W-:Y:S03]  /*d120*/  HMMA.16816.F32.BF16 R120, R136.reuse, R142, R120 ;  /* 0x0000008e8878723c */ /* 0x040fe60000041878 */
[----:B------:R-:W-:Y:S01]  /*d130*/  LDSM.16.MT88.4 R140, [R252+0x1000] ;  /* 0x00100000fc8c783b */ /* 0x000fe20000004200 */
[----:B----4-:R-:W-:Y:S04]  /*d140*/  FFMA.FTZ R2, R148, c[0x0][0x2d0], -R3 ;  /* 0x0000b40094027a23 */ /* 0x010fe80000010803 */
[----:B------:R1:W4:Y:S01]  /*d150*/  MUFU.EX2 R148, R2 ;  /* 0x0000000200947308 */ /* 0x0003220000000800 */
[C---:B---3--:R-:W-:Y:S08]  /*d160*/  HMMA.16816.F32.BF16 R124, R136.reuse, R144, R124 ;  /* 0x00000090887c723c */ /* 0x048ff0000004187c */
[----:B------:R-:W-:Y:S04]  /*d170*/  HMMA.16816.F32.BF16 R128, R136, R146, R128 ;  /* 0x000000928880723c */ /* 0x000fe80000041880 */
[----:B-1----:R-:W-:Y:S01]  /*d180*/  FADD.FTZ R2, R182, R134 ;  /* 0x00000086b6027221 */ /* 0x002fe20000010000 */
[----:B----4-:R-:W-:Y:S01]  /*d190*/  MOV R182, R148 ;  /* 0x0000009400b67202 */ /* 0x010fe20000000f00 */
[----:B------:R-:W-:Y:S01]  /*d1a0*/  FADD.FTZ R134, R190, R135 ;  /* 0x00000087be867221 */ /* 0x000fe20000010000 */
[----:B------:R-:W1:Y:S01]  /*d1b0*/  LDSM.16.MT88.4 R148, [R248+0x1000] ;  /* 0x00100000f894783b */ /* 0x000e620000004200 */
[----:B------:R-:W3:Y:S01]  /*d1c0*/  MUFU.EX2 R190, R0 ;  /* 0x0000000000be7308 */ /* 0x000ee20000000800 */
[----:B------:R-:W-:Y:S03]  /*d1d0*/  FADD.FTZ R2, R183, R2 ;  /* 0x00000002b7027221 */ /* 0x000fe60000010000 */
[----:B------:R-:W-:Y:S01]  /*d1e0*/  MOV R183, R152 ;  /* 0x0000009800b77202 */ /* 0x000fe20000000f00 */
[----:B------:R-:W-:Y:S01]  /*d1f0*/  FADD.FTZ R134, R173, R134 ;  /* 0x00000086ad867221 */ /* 0x000fe20000010000 */
[----:B------:R-:W-:Y:S01]  /*d200*/  F2FP.BF16.PACK_AB R136, R167, R180 ;  /* 0x000000b4a788723e */ /* 0x000fe200000010ff */
[----:B------:R-:W4:Y:S01]  /*d210*/  LDSM.16.MT88.4 R152, [R251+0x1000] ;  /* 0x00100000fb98783b */ /* 0x000f220000004200 */
[----:B------:R-:W-:Y:S01]  /*d220*/  F2FP.BF16.PACK_AB R137, R166, R182 ;  /* 0x000000b6a689723e */ /* 0x000fe200000010ff */
[----:B------:R-:W-:Y:S01]  /*d230*/  FADD.FTZ R2, R184, R2 ;  /* 0x00000002b8027221 */ /* 0x000fe20000010000 */
[----:B------:R-:W-:Y:S02]  /*d240*/  F2FP.BF16.PACK_AB R138, R162, R163 ;  /* 0x000000a3a28a723e */ /* 0x000fe400000010ff */
[----:B------:R-:W-:Y:S01]  /*d250*/  MOV R135, R164 ;  /* 0x000000a400877202 */ /* 0x000fe20000000f00 */
[----:B------:R-:W-:Y:S01]  /*d260*/  FADD.FTZ R2, R156, R2 ;  /* 0x000000029c027221 */ /* 0x000fe20000010000 */
[----:B------:R2:W-:Y:S01]  /*d270*/  MUFU.EX2 R164, R157 ;  /* 0x0000009d00a47308 */ /* 0x0005e20000000800 */
[----:B------:R-:W4:Y:S02]  /*d280*/  LDSM.16.MT88.4 R144, [R183+0x1000] ;  /* 0x00100000b790783b */ /* 0x000f240000004200 */
[----:B------:R-:W-:Y:S06]  /*d290*/  FADD.FTZ R2, R171, R2 ;  /* 0x00000002ab027221 */ /* 0x000fec0000010000 */
[----:B------:R4:W5:Y:S01]  /*d2a0*/  LDL.LU R173, [R1+0x110] ;  /* 0x0001100001ad7983 */ /* 0x0009620000300800 */
[----:B---3--:R-:W-:Y:S01]  /*d2b0*/  F2FP.BF16.PACK_AB R139, R190, R191 ;  /* 0x000000bfbe8b723e */ /* 0x008fe200000010ff */
[--C-:B------:R-:W-:Y:S02]  /*d2c0*/  FFMA.FTZ R0, R174, c[0x0][0x2d0], -R3.reuse ;  /* 0x0000b400ae007a23 */ /* 0x100fe40000010803 */
[----:B------:R3:W5:Y:S02]  /*d2d0*/  LDL.LU R174, [R1+0x10c] ;  /* 0x00010c0001ae7983 */ /* 0x0007640000300800 */
[----:B------:R3:W-:Y:S01]  /*d2e0*/  MUFU.EX2 R188, R0 ;  /* 0x0000000000bc7308 */ /* 0x0007e20000000800 */
[----:B--2---:R-:W-:Y:S01]  /*d2f0*/  MOV R157, R165 ;  /* 0x000000a5009d7202 */ /* 0x004fe20000000f00 */
[C---:B-1----:R-:W-:Y:S08]  /*d300*/  HMMA.16816.F32.BF16 R4, R136.reuse, R148, R4 ;  /* 0x000000948804723c */ /* 0x042ff00000041804 */
[----:B------:R1:W2:Y:S01]  /*d310*/  MUFU.EX2 R165, R158 ;  /* 0x0000009e00a57308 */ /* 0x0002a20000000800 */
[C---:B------:R-:W-:Y:S01]  /*d320*/  HMMA.16816.F32.BF16 R8, R136.reuse, R150, R8 ;  /* 0x000000968808723c */ /* 0x040fe20000041808 */
[----:B------:R-:W-:Y:S02]  /*d330*/  LDSM.16.MT88.4 R148, [R252+0x3000] ;  /* 0x00300000fc94783b */ /* 0x000fe40000004200 */
[--C-:B---3--:R-:W-:Y:S05]  /*d340*/  FFMA.FTZ R0, R175, c[0x0][0x2d0], -R3.reuse ;  /* 0x0000b400af007a23 */ /* 0x108fea0000010803 */
[C---:B------:R-:W-:Y:S01]  /*d350*/  HMMA.16816.F32.BF16 R12, R136.reuse, R140, R12 ;  /* 0x0000008c880c723c */ /* 0x040fe2000004180c */
[----:B------:R3:W5:Y:S01]  /*d360*/  LDL.LU R175, [R1+0x108] ;  /* 0x0001080001af7983 */ /* 0x0007620000300800 */
[----:B------:R2:W2:Y:S02]  /*d370*/  MUFU.EX2 R189, R0 ;  /* 0x0000000000bd7308 */ /* 0x0004a40000000800 */
[----:B------:R-:W-:Y:S01]  /*d380*/  FFMA.FTZ R3, R168, c[0x0][0x2d0], -R3 ;  /* 0x0000b400a8037a23 */ /* 0x000fe20000010803 */
[----:B------:R-:W-:Y:S03]  /*d390*/  MOV R168, R157 ;  /* 0x0000009d00a87202 */ /* 0x000fe60000000f00 */
[C---:B------:R-:W-:Y:S01]  /*d3a0*/  HMMA.16816.F32.BF16 R16, R136.reuse, R142, R16 ;  /* 0x0000008e8810723c */ /* 0x040fe20000041810 */
[----:B------:R-:W3:Y:S07]  /*d3b0*/  LDSM.16.MT88.4 R140, [R248+0x3000] ;  /* 0x00300000f88c783b */ /* 0x000eee0000004200 */
[C---:B----4-:R-:W-:Y:S01]  /*d3c0*/  HMMA.16816.F32.BF16 R20, R136.reuse, R152, R20 ;  /* 0x000000988814723c */ /* 0x050fe20000041814 */
[----:B-1----:R-:W-:Y:S07]  /*d3d0*/  LDSM.16.MT88.4 R156, [R252+0x1800] ;  /* 0x00180000fc9c783b */ /* 0x002fee0000004200 */
[C---:B------:R-:W-:Y:S01]  /*d3e0*/  HMMA.16816.F32.BF16 R24, R136.reuse, R154, R24 ;  /* 0x0000009a8818723c */ /* 0x040fe20000041818 */
[----:B------:R-:W1:Y:S03]  /*d3f0*/  LDSM.16.MT88.4 R152, [R251+0x3000] ;  /* 0x00300000fb98783b */ /* 0x000e660000004200 */
[----:B--2---:R-:W-:Y:S02]  /*d400*/  FADD.FTZ R0, R160, R134 ;  /* 0x00000086a0007221 */ /* 0x004fe40000010000 */
[----:B------:R2:W-:Y:S02]  /*d410*/  MUFU.EX2 R134, R3 ;  /* 0x0000000300867308 */ /* 0x0005e40000000800 */
[C---:B------:R-:W-:Y:S04]  /*d420*/  HMMA.16816.F32.BF16 R28, R136.reuse, R144, R28 ;  /* 0x00000090881c723c */ /* 0x040fe8000004181c */
[----:B------:R-:W-:Y:S04]  /*d430*/  FADD.FTZ R0, R161, R0 ;  /* 0x00000000a1007221 */ /* 0x000fe80000010000 */
[C---:B------:R-:W-:Y:S01]  /*d440*/  HMMA.16816.F32.BF16 R32, R136.reuse, R146, R32 ;  /* 0x000000928820723c */ /* 0x040fe20000041820 */
[----:B------:R-:W-:Y:S07]  /*d450*/  LDSM.16.MT88.4 R144, [R248+0x5000] ;  /* 0x00500000f890783b */ /* 0x000fee0000004200 */
[C---:B---3--:R-:W-:Y:S04]  /*d460*/  HMMA.16816.F32.BF16 R36, R136.reuse, R140, R36 ;  /* 0x0000008c8824723c */ /* 0x048fe80000041824 */
[----:B--2---:R-:W-:Y:S02]  /*d470*/  FADD.FTZ R3, R185, R0 ;  /* 0x00000000b9037221 */ /* 0x004fe40000010000 */
[----:B------:R-:W-:Y:S02]  /*d480*/  FADD.FTZ R0, R170, R2 ;  /* 0x00000002aa007221 */ /* 0x000fe40000010000 */
[C---:B------:R-:W-:Y:S01]  /*d490*/  HMMA.16816.F32.BF16 R40, R136.reuse, R142, R40 ;  /* 0x0000008e8828723c */ /* 0x040fe20000041828 */
[----:B------:R-:W2:Y:S03]  /*d4a0*/  LDSM.16.MT88.4 R140, [R183+0x3000] ;  /* 0x00300000b78c783b */ /* 0x000ea60000004200 */
[----:B------:R-:W-:Y:S04]  /*d4b0*/  MOV R2, R168 ;  /* 0x000000a800027202 */ /* 0x000fe80000000f00 */
[C---:B------:R-:W-:Y:S04]  /*d4c0*/  HMMA.16816.F32.BF16 R44, R136.reuse, R148, R44 ;  /* 0x00000094882c723c */ /* 0x040fe8000004182c */
[----:B------:R-:W-:Y:S04]  /*d4d0*/  FADD.FTZ R2, R2, R3 ;  /* 0x0000000302027221 */ /* 0x000fe80000010000 */
[C---:B------:R-:W-:Y:S01]  /*d4e0*/  HMMA.16816.F32.BF16 R48, R136.reuse, R150, R48 ;  /* 0x000000968830723c */ /* 0x040fe20000041830 */
[----:B------:R-:W3:Y:S07]  /*d4f0*/  LDSM.16.MT88.4 R148, [R252+0x5000] ;  /* 0x00500000fc94783b */ /* 0x000eee0000004200 */
[C---:B-1----:R-:W-:Y:S08]  /*d500*/  HMMA.16816.F32.BF16 R52, R136.reuse, R152, R52 ;  /* 0x000000988834723c */ /* 0x042ff00000041834 */
[C---:B------:R-:W-:Y:S01]  /*d510*/  HMMA.16816.F32.BF16 R56, R136.reuse, R154, R56 ;  /* 0x0000009a8838723c */ /* 0x040fe20000041838 */
[----:B------:R-:W-:Y:S07]  /*d520*/  LDSM.16.MT88.4 R152, [R183+0x5000] ;  /* 0x00500000b798783b */ /* 0x000fee0000004200 */
[C---:B--2---:R-:W-:Y:S08]  /*d530*/  HMMA.16816.F32.BF16 R60, R136.reuse, R140, R60 ;  /* 0x0000008c883c723c */ /* 0x044ff0000004183c */
        /* <DEDUP_REMOVED lines=14> */
[C---:B--2---:R-:W-:Y:S07]  /*d620*/  HMMA.16816.F32.BF16 R100, R136.reuse, R144, R100 ;  /* 0x000000908864723c */ /* 0x044fee0000041864 */
[----:B------:R-:W-:Y:S01]  /*d630*/  MOV R145, R167 ;  /* 0x000000a700917202 */ /* 0x000fe20000000f00 */
[C---:B------:R-:W-:Y:S04]  /*d640*/  HMMA.16816.F32.BF16 R104, R136.reuse, R146, R104 ;  /* 0x000000928868723c */ /* 0x040fe80000041868 */
[----:B------:R-:W-:Y:S03]  /*d650*/  MOV R144, R166 ;  /* 0x000000a600907202 */ /* 0x000fe60000000f00 */
[----:B------:R-:W-:Y:S01]  /*d660*/  MOV R147, R163 ;  /* 0x000000a300937202 */ /* 0x000fe20000000f00 */
[C---:B-1----:R-:W-:Y:S04]  /*d670*/  HMMA.16816.F32.BF16 R108, R136.reuse, R140, R108 ;  /* 0x0000008c886c723c */ /* 0x042fe8000004186c */
[----:B------:R-:W-:Y:S02]  /*d680*/  MOV R146, R162 ;  /* 0x000000a200927202 */ /* 0x000fe40000000f00 */
[----:B------:R-:W-:Y:S02]  /*d690*/  LDSM.16.MT88.4 R160, [R251+0x1800] ;  /* 0x00180000fba0783b */ /* 0x000fe40000004200 */
[C---:B------:R-:W-:Y:S06]  /*d6a0*/  HMMA.16816.F32.BF16 R112, R136.reuse, R142, R112 ;  /* 0x0000008e8870723c */ /* 0x040fec0000041870 */
[----:B------:R-:W1:Y:S02]  /*d6b0*/  LDSM.16.MT88.4 R140, [R248+0x1800] ;  /* 0x00180000f88c783b */ /* 0x000e640000004200 */
[C---:B------:R-:W-:Y:S07]  /*d6c0*/  HMMA.16816.F32.BF16 R116, R136.reuse, R148, R116 ;  /* 0x000000948874723c */ /* 0x040fee0000041874 */
[----:B------:R-:W-:Y:S01]  /*d6d0*/  MOV R148, R183 ;  /* 0x000000b700947202 */ /* 0x000fe20000000f00 */
[C---:B------:R-:W-:Y:S04]  /*d6e0*/  HMMA.16816.F32.BF16 R120, R136.reuse, R150, R120 ;  /* 0x000000968878723c */ /* 0x040fe80000041878 */
[----:B------:R-:W-:Y:S02]  /*d6f0*/  MOV R149, R135 ;  /* 0x0000008700957202 */ /* 0x000fe40000000f00 */
[----:B------:R2:W4:Y:S01]  /*d700*/  MUFU.EX2 R135, R169 ;  /* 0x000000a900877308 */ /* 0x0005220000000800 */
[----:B------:R-:W-:Y:S01]  /*d710*/  MOV R150, R165 ;  /* 0x000000a500967202 */ /* 0x000fe20000000f00 */
[C---:B---3--:R-:W-:Y:S04]  /*d720*/  HMMA.16816.F32.BF16 R124, R136.reuse, R152, R124 ;  /* 0x00000098887c723c */ /* 0x048fe8000004187c */
[----:B------:R-:W-:Y:S02]  /*d730*/  MOV R151, R164 ;  /* 0x000000a400977202 */ /* 0x000fe40000000f00 */
[----:B------:R3:W3:Y:S01]  /*d740*/  LDSM.16.MT88.4 R164, [R148+0x1800] ;  /* 0x0018000094a4783b */ /* 0x0006e20000004200 */
[----:B------:R-:W-:Y:S01]  /*d750*/  MOV R152, R182 ;  /* 0x000000b600987202 */ /* 0x000fe20000000f00 */
[----:B------:R-:W-:Y:S04]  /*d760*/  HMMA.16816.F32.BF16 R128, R136, R154, R128 ;  /* 0x0000009a8880723c */ /* 0x000fe80000041880 */
[----:B------:R-:W-:Y:S02]  /*d770*/  F2FP.BF16.PACK_AB R168, R150, R151 ;  /* 0x0000009796a8723e */ /* 0x000fe400000010ff */
[----:B------:R-:W-:Y:S02]  /*d780*/  MOV R153, R180 ;  /* 0x000000b400997202 */ /* 0x000fe40000000f00 */
[----:B------:R-:W-:Y:S01]  /*d790*/  MOV R154, R187 ;  /* 0x000000bb009a7202 */ /* 0x000fe20000000f00 */
[----:B------:R-:W3:Y:S03]  /*d7a0*/  LDSM.16.MT88.4 R180, [R248+0x3800] ;  /* 0x00380000f8b4783b */ /* 0x000ee60000004200 */
[----:B------:R-:W-:Y:S02]  /*d7b0*/  MOV R155, R186 ;  /* 0x000000ba009b7202 */ /* 0x000fe40000000f00 */
[----:B--2---:R-:W-:Y:S02]  /*d7c0*/  F2FP.BF16.PACK_AB R169, R189, R188 ;  /* 0x000000bcbda9723e */ /* 0x004fe400000010ff */
[----:B------:R-:W-:Y:S01]  /*d7d0*/  F2FP.BF16.PACK_AB R170, R154, R155 ;  /* 0x0000009b9aaa723e */ /* 0x000fe200000010ff */
[----:B------:R-:W2:Y:S01]  /*d7e0*/  LDSM.16.MT88.4 R184, [R252+0x3800] ;  /* 0x00380000fcb8783b */ /* 0x000ea20000004200 */
[----:B----4-:R-:W-:Y:S07]  /*d7f0*/  F2FP.BF16.PACK_AB R171, R134, R135 ;  /* 0x0000008786ab723e */ /* 0x010fee00000010ff */
[C---:B-1----:R-:W-:Y:S07]  /*d800*/  HMMA.16816.F32.BF16 R136, R168.reuse, R140, R4 ;  /* 0x0000008ca888723c */ /* 0x042fee0000041804 */
        /* <DEDUP_REMOVED lines=8> */
[C---:B------:R-:W-:Y:S03]  /*d890*/  HMMA.16816.F32.BF16 R144, R168.reuse, R156, R12 ;  /* 0x0000009ca890723c */ /* 0x040fe6000004180c */
[----:B------:R-:W-:Y:S04]  /*d8a0*/  MOV R5, R155 ;  /* 0x0000009b00057202 */ /* 0x000fe80000000f00 */
[----:B------:R-:W-:Y:S02]  /*d8b0*/  MOV R14, R148 ;  /* 0x00000094000e7202 */ /* 0x000fe40000000f00 */
[----:B------:R-:W-:Y:S02]  /*d8c0*/  MOV R15, R149 ;  /* 0x00000095000f7202 */ /* 0x000fe40000000f00 */
[C---:B---3--:R-:W-:Y:S07]  /*d8d0*/  HMMA.16816.F32.BF16 R148, R168.reuse, R158, R16 ;  /* 0x0000009ea894723c */ /* 0x048fee0000041810 */
[----:B------:R-:W-:Y:S02]  /*d8e0*/  MOV R18, R152 ;  /* 0x0000009800127202 */ /* 0x000fe40000000f00 */
[----:B------:R-:W-:Y:S02]  /*d8f0*/  MOV R19, R153 ;  /* 0x0000009900137202 */ /* 0x000fe40000000f00 */
[C---:B------:R-:W-:Y:S07]  /*d900*/  HMMA.16816.F32.BF16 R152, R168.reuse, R160, R20 ;  /* 0x000000a0a898723c */ /* 0x040fee0000041814 */
[----:B------:R-:W-:Y:S01]  /*d910*/  MOV R22, R14 ;  /* 0x0000000e00167202 */ /* 0x000fe20000000f00 */
[C---:B------:R-:W-:Y:S01]  /*d920*/  HMMA.16816.F32.BF16 R156, R168.reuse, R162, R24 ;  /* 0x000000a2a89c723c */ /* 0x040fe20000041818 */
[----:B------:R-:W-:Y:S03]  /*d930*/  LDSM.16.MT88.4 R24, [R251+0x7800] ;  /* 0x00780000fb18783b */ /* 0x000fe60000004200 */
[----:B------:R-:W-:Y:S04]  /*d940*/  MOV R23, R15 ;  /* 0x0000000f00177202 */ /* 0x000fe80000000f00 */
[C---:B------:R-:W-:Y:S01]  /*d950*/  HMMA.16816.F32.BF16 R160, R168.reuse, R164, R28 ;  /* 0x000000a4a8a0723c */ /* 0x040fe2000004181c */
[----:B------:R-:W-:Y:S06]  /*d960*/  LDSM.16.MT88.4 R12, [R248+0x5800] ;  /* 0x00580000f80c783b */ /* 0x000fec0000004200 */
[----:B------:R-:W-:Y:S01]  /*d970*/  MOV R31, R4 ;  /* 0x00000004001f7202 */ /* 0x000fe20000000f00 */
[C---:B------:R-:W-:Y:S04]  /*d980*/  HMMA.16816.F32.BF16 R164, R168.reuse, R166, R32 ;  /* 0x000000a6a8a4723c */ /* 0x040fe80000041820 */
[----:B------:R-:W-:Y:S02]  /*d990*/  MOV R30, R5 ;  /* 0x00000005001e7202 */ /* 0x000fe40000000f00 */
[----:B------:R-:W-:Y:S02]  /*d9a0*/  MOV R29, R6 ;  /* 0x00000006001d7202 */ /* 0x000fe40000000f00 */
[C---:B------:R-:W-:Y:S04]  /*d9b0*/  HMMA.16816.F32.BF16 R36, R168.reuse, R180, R36 ;  /* 0x000000b4a824723c */ /* 0x040fe80000041824 */
[----:B------:R-:W-:Y:S02]  /*d9c0*/  MOV R28, R7 ;  /* 0x00000007001c7202 */ /* 0x000fe40000000f00 */
[----:B------:R-:W1:Y:S01]  /*d9d0*/  LDSM.16.MT88.4 R4, [R251+0x3800] ;  /* 0x00380000fb04783b */ /* 0x000e620000004200 */
[----:B------:R-:W-:Y:S01]  /*d9e0*/  MOV R35, R8 ;  /* 0x0000000800237202 */ /* 0x000fe20000000f00 */
[C---:B------:R-:W-:Y:S04]  /*d9f0*/  HMMA.16816.F32.BF16 R40, R168.reuse, R182, R40 ;  /* 0x000000b6a828723c */ /* 0x040fe80000041828 */
[----:B------:R-:W-:Y:S02]  /*da00*/  MOV R34, R9 ;  /* 0x0000000900227202 */ /* 0x000fe40000000f00 */
[----:B------:R-:W-:Y:S02]  /*da10*/  MOV R33, R10 ;  /* 0x0000000a00217202 */ /* 0x000fe40000000f00 */
[C---:B--2---:R-:W-:Y:S04]  /*da20*/  HMMA.16816.F32.BF16 R44, R168.reuse, R184, R44 ;  /* 0x000000b8a82c723c */ /* 0x044fe8000004182c */
[----:B------:R-:W-:Y:S02]  /*da30*/  MOV R32, R11 ;  /* 0x0000000b00207202 */ /* 0x000fe40000000f00 */
[----:B------:R-:W2:Y:S01]  /*da40*/  LDSM.16.MT88.4 R8, [R22+0x3800] ;  /* 0x003800001608783b */ /* 0x000ea20000004200 */
[----:B------:R-:W-:Y:S01]  /*da50*/  MOV R181, R18 ;  /* 0x0000001200b57202 */ /* 0x000fe20000000f00 */
[C---:B------:R-:W-:Y:S04]  /*da60*/  HMMA.16816.F32.BF16 R48, R168.reuse, R186, R48 ;  /* 0x000000baa830723c */ /* 0x040fe80000041830 */
[----:B------:R-:W-:Y:S02]  /*da70*/  MOV R180, R19 ;  /* 0x0000001300b47202 */ /* 0x000fe40000000f00 */
[----:B------:R-:W3:Y:S01]  /*da80*/  LDSM.16.MT88.4 R16, [R252+0x5800] ;  /* 0x00580000fc10783b */ /* 0x000ee20000004200 */
[----:B------:R-:W-:Y:S02]  /*da90*/  MOV R182, R22 ;  /* 0x0000001600b67202 */ /* 0x000fe40000000f00 */
[----:B------:R-:W-:Y:S03]  /*daa0*/  MOV R183, R23 ;  /* 0x0000001700b77202 */ /* 0x000fe60000000f00 */
[----:B------:R-:W-:Y:S02]  /*dab0*/  FADD.FTZ R2, R180, R2 ;  /* 0x00000002b4027221 */ /* 0x000fe40000010000 */
[----:B------:R-:W4:Y:S01]  /*dac0*/  LDSM.16.MT88.4 R20, [R251+0x5800] ;  /* 0x00580000fb14783b */ /* 0x000f220000004200 */
[----:B------:R-:W-:Y:S02]  /*dad0*/  FADD.FTZ R0, R183, R0 ;  /* 0x00000000b7007221 */ /* 0x000fe40000010000 */
[----:B------:R-:W-:Y:S02]  /*dae0*/  FADD.FTZ R2, R32, R2 ;  /* 0x0000000220027221 */ /* 0x000fe40000010000 */
[----:B------:R-:W-:Y:S02]  /*daf0*/  FADD.FTZ R0, R181, R0 ;  /* 0x00000000b5007221 */ /* 0x000fe40000010000 */
[----:B------:R-:W-:Y:S01]  /*db00*/  FADD.FTZ R2, R34, R2 ;  /* 0x0000000222027221 */ /* 0x000fe20000010000 */
[C---:B-1----:R-:W-:Y:S03]  /*db10*/  HMMA.16816.F32.BF16 R52, R168.reuse, R4, R52 ;  /* 0x00000004a834723c */ /* 0x042fe60000041834 */
[----:B------:R-:W-:Y:S02]  /*db20*/  FADD.FTZ R2, R35, R2 ;  /* 0x0000000223027221 */ /* 0x000fe40000010000 */
[----:B------:R-:W-:Y:S03]  /*db30*/  FADD.FTZ R0, R33, R0 ;  /* 0x0000000021007221 */ /* 0x000fe60000010000 */
[C---:B------:R-:W-:Y:S01]  /*db40*/  HMMA.16816.F32.BF16 R56, R168.reuse, R6, R56 ;  /* 0x00000006a838723c */ /* 0x040fe20000041838 */
[----:B------:R-:W1:Y:S03]  /*db50*/  LDSM.16.MT88.4 R4, [R182+0x5800] ;  /* 0x00580000b604783b */ /* 0x000e660000004200 */
[----:B------:R-:W-:Y:S04]  /*db60*/  FADD.FTZ R0, R191, R0 ;  /* 0x00000000bf007221 */ /* 0x000fe80000010000 */
[C---:B--2---:R-:W-:Y:S04]  /*db70*/  HMMA.16816.F32.BF16 R60, R168.reuse, R8, R60 ;  /* 0x00000008a83c723c */ /* 0x044fe8000004183c */
[----:B------:R-:W-:Y:S02]  /*db80*/  FADD.FTZ R3, R190, R0 ;  /* 0x00000000be037221 */ /* 0x000fe40000010000 */
[----:B------:R-:W-:Y:S02]  /*db90*/  FADD.FTZ R0, R28, R2 ;  /* 0x000000021c007221 */ /* 0x000fe40000010000 */
[C---:B------:R-:W-:Y:S01]  /*dba0*/  HMMA.16816.F32.BF16 R64, R168.reuse, R10, R64 ;  /* 0x0000000aa840723c */ /* 0x040fe20000041840 */
[----:B------:R-:W2:Y:S03]  /*dbb0*/  LDSM.16.MT88.4 R8, [R248+0x7800] ;  /* 0x00780000f808783b */ /* 0x000ea60000004200 */
[----:B------:R-:W-:Y:S02]  /*dbc0*/  FADD.FTZ R0, R29, R0 ;  /* 0x000000001d007221 */ /* 0x000fe40000010000 */
[----:B------:R-:W-:Y:S02]  /*dbd0*/  FADD.FTZ R3, R188, R3 ;  /* 0x00000003bc037221 */ /* 0x000fe40000010000 */
[C---:B------:R-:W-:Y:S04]  /*dbe0*/  HMMA.16816.F32.BF16 R68, R168.reuse, R12, R68 ;  /* 0x0000000ca844723c */ /* 0x040fe80000041844 */
[----:B------:R-:W-:Y:S02]  /*dbf0*/  FADD.FTZ R2, R30, R0 ;  /* 0x000000001e027221 */ /* 0x000fe40000010000 */
[----:B------:R-:W-:Y:S02]  /*dc00*/  FADD.FTZ R3, R189, R3 ;  /* 0x00000003bd037221 */ /* 0x000fe40000010000 */
[C---:B------:R-:W-:Y:S01]  /*dc10*/  HMMA.16816.F32.BF16 R72, R168.reuse, R14, R72 ;  /* 0x0000000ea848723c */ /* 0x040fe20000041848 */
[----:B------:R-:W2:Y:S03]  /*dc20*/  LDSM.16.MT88.4 R12, [R252+0x7800] ;  /* 0x00780000fc0c783b */ /* 0x000ea60000004200 */
[----:B------:R-:W-:Y:S02]  /*dc30*/  FADD.FTZ R2, R31, R2 ;  /* 0x000000021f027221 */ /* 0x000fe40000010000 */
[----:B------:R-:W-:Y:S01]  /*dc40*/  FADD.FTZ R0, R135, R3 ;  /* 0x0000000387007221 */ /* 0x000fe20000010000 */
[----:B------:R-:W-:Y:S01]  /*dc50*/  MOV R135, R132 ;  /* 0x0000008400877202 */ /* 0x000fe20000000f00 */
[C---:B---3--:R-:W-:Y:S01]  /*dc60*/  HMMA.16816.F32.BF16 R76, R168.reuse, R16, R76 ;  /* 0x00000010a84c723c */ /* 0x048fe2000004184c */
[----:B------:R-:W-:Y:S03]  /*dc70*/  STL [R1+0x80], R2 ;  /* 0x0000800201007387 */ /* 0x000fe60000100800 */
[----:B------:R-:W-:Y:S01]  /*dc80*/  FADD.FTZ R0, R134, R0 ;  /* 0x0000000086007221 */ /* 0x000fe20000010000 */
[----:B------:R-:W-:Y:S03]  /*dc90*/  MOV R134, R133 ;  /* 0x0000008500867202 */ /* 0x000fe60000000f00 */
[C---:B------:R-:W-:Y:S01]  /*dca0*/  HMMA.16816.F32.BF16 R80, R168.reuse, R18, R80 ;  /* 0x00000012a850723c */ /* 0x040fe20000041850 */
[----:B------:R-:W3:Y:S07]  /*dcb0*/  LDSM.16.MT88.4 R16, [R182+0x7800] ;  /* 0x00780000b610783b */ /* 0x000eee0000004200 */
[C---:B----4-:R-:W-:Y:S01]  /*dcc0*/  HMMA.16816.F32.BF16 R84, R168.reuse, R20, R84 ;  /* 0x00000014a854723c */ /* 0x050fe20000041854 */
[----:B------:R4:W-:Y:S07]  /*dcd0*/  STL [R1+0x84], R0 ;  /* 0x0000840001007387 */ /* 0x0009ee0000100800 */
[C---:B------:R-:W-:Y:S08]  /*dce0*/  HMMA.16816.F32.BF16 R88, R168.reuse, R22, R88 ;  /* 0x00000016a858723c */ /* 0x040ff00000041858 */
[C---:B-1----:R-:W-:Y:S08]  /*dcf0*/  HMMA.16816.F32.BF16 R92, R168.reuse, R4, R92 ;  /* 0x00000004a85c723c */ /* 0x042ff0000004185c */
[C---:B------:R-:W-:Y:S08]  /*dd00*/  HMMA.16816.F32.BF16 R96, R168.reuse, R6, R96 ;  /* 0x00000006a860723c */ /* 0x040ff00000041860 */
[C---:B--2---:R-:W-:Y:S08]  /*dd10*/  HMMA.16816.F32.BF16 R100, R168.reuse, R8, R100 ;  /* 0x00000008a864723c */ /* 0x044ff00000041864 */
[C---:B------:R-:W-:Y:S08]  /*dd20*/  HMMA.16816.F32.BF16 R104, R168.reuse, R10, R104 ;  /* 0x0000000aa868723c */ /* 0x040ff00000041868 */
[C---:B------:R-:W-:Y:S08]  /*dd30*/  HMMA.16816.F32.BF16 R108, R168.reuse, R12, R108 ;  /* 0x0000000ca86c723c */ /* 0x040ff0000004186c */
[C---:B------:R-:W-:Y:S08]  /*dd40*/  HMMA.16816.F32.BF16 R112, R168.reuse, R14, R112 ;  /* 0x0000000ea870723c */ /* 0x040ff00000041870 */
[C---:B------:R-:W-:Y:S08]  /*dd50*/  HMMA.16816.F32.BF16 R116, R168.reuse, R24, R116 ;  /* 0x00000018a874723c */ /* 0x040ff00000041874 */
[C---:B------:R-:W-:Y:S08]  /*dd60*/  HMMA.16816.F32.BF16 R120, R168.reuse, R26, R120 ;  /* 0x0000001aa878723c */ /* 0x040ff00000041878 */
[C---:B---3--:R-:W-:Y:S08]  /*dd70*/  HMMA.16816.F32.BF16 R124, R168.reuse, R16, R124 ;  /* 0x00000010a87c723c */ /* 0x048ff0000004187c */
[----:B------:R-:W-:Y:S01]  /*dd80*/  HMMA.16816.F32.BF16 R128, R168, R18, R128 ;  /* 0x00000012a880723c */ /* 0x000fe20000041880 */
[----:B----4-:R-:W-:-:S07]  /*dd90*/  @P0 BRA `(.L_x_837) ;  /* 0xffffc25000000947 */ /* 0x010fce000383ffff */
.L_x_836:
[----:B------:R-:W-:Y:S07]  /*dda0*/  @!UPT UIADD3 URZ, URZ, URZ, URZ ;  /* 0x0000003f3f3ff290 */ /* 0x000fee000fffe03f */
[----:B------:R-:W-:Y:S02]  /*ddb0*/  MOV R7, 0x1f ;  /* 0x0000001f00077802 */ /* 0x000fe40000000f00 */
[----:B------:R-:W-:Y:S01]  /*ddc0*/  MOV R6, 0xffffffff ;  /* 0xffffffff00067802 */ /* 0x000fe20000000f00 */
[----:B------:R-:W-:Y:S06]  /*ddd0*/  BRA.DIV ~URZ, `(.L_x_838) ;  /* 0x00002a427f007947 */ /* 0x000fec000b800000 */
[----:B------:R-:W2:Y:S04]  /*dde0*/  LDL R2, [R1+0x80] ;  /* 0x0000800001027983 */ /* 0x000ea80000100800 */
[----:B--2---:R1:W2:Y:S02]  /*ddf0*/  SHFL.BFLY PT, R0, R2, 0x2, 0x1f ;  /* 0x0c401f0002007f89 */ /* 0x0042a400000e0000 */
.L_x_852:
[----:B-1----:R-:W3:Y:S02]  /*de00*/  LDL.LU R2, [R1+0x80] ;  /* 0x0000800001027983 */ /* 0x002ee40000300800 */
[----:B--23--:R-:W-:Y:S01]  /*de10*/  FADD.FTZ R0, R0, R2 ;  /* 0x0000000200007221 */ /* 0x00cfe20000010000 */
[----:B------:R-:W-:Y:S05]  /*de20*/  BRA.DIV ~URZ, `(.L_x_839) ;  /* 0x00002a527f007947 */ /* 0x000fea000b800000 */
[----:B------:R-:W2:Y:S04]  /*de30*/  LDL.LU R5, [R1+0x84] ;  /* 0x0000840001057983 */ /* 0x000ea80000300800 */
[----:B------:R-:W1:Y:S02]  /*de40*/  SHFL.BFLY PT, R2, R0, 0x1, 0x1f ;  /* 0x0c201f0000027f89 */ /* 0x000e6400000e0000 */
[----:B-1----:R-:W-:-:S02]  /*de50*/  FADD.FTZ R0, R0, R2 ;  /* 0x0000000200007221 */ /* 0x002fc40000010000 */
[----:B--2---:R-:W1:Y:S02]  /*de60*/  SHFL.BFLY PT, R4, R5, 0x2, 0x1f ;  /* 0x0c401f0005047f89 */ /* 0x004e6400000e0000 */
[----:B-1----:R-:W-:-:S05]  /*de70*/  FADD.FTZ R4, R4, R5 ;  /* 0x0000000504047221 */ /* 0x002fca0000010000 */
[----:B------:R1:W2:Y:S02]  /*de80*/  SHFL.BFLY PT, R3, R4, 0x1, 0x1f ;  /* 0x0c201f0004037f89 */ /* 0x0002a400000e0000 */
.L_x_853:
        /* <DEDUP_REMOVED lines=149> */
.L_x_831:
[----:B--2---:R2:W5:Y:S01]  /*e7e0*/  LDL R7, [R1+0xb0] ;  /* 0x0000b00001077983 */ /* 0x0045620000100800 */
[----:B------:R-:W-:Y:S03]  /*e7f0*/  BSSY B0, `(.L_x_840) ;  /* 0x0000012000007945 */ /* 0x000fe60003800000 */
[----:B------:R-:W3:Y:S02]  /*e800*/  S2R R6, SR_TID.X ;  /* 0x0000000000067919 */ /* 0x000ee40000002100 */
[----:B---3--:R-:W-:-:S13]  /*e810*/  LOP3.LUT P6, RZ, R6, 0xff, RZ, 0xc0, !PT ;  /* 0x000000ff06ff7812 */ /* 0x008fda00078cc0ff */
[----:B------:R-:W-:Y:S05]  /*e820*/  @P6 BRA `(.L_x_841) ;  /* 0x000000e000006947 */ /* 0x000fea0003800000 */
[----:B--2---:R-:W2:Y:S01]  /*e830*/  S2R R4, SR_LANEID ;  /* 0x0000000000047919 */ /* 0x004ea20000000000 */
        /* <DEDUP_REMOVED lines=11> */
[----:B---3-5:R-:W-:-:S05]  /*e8f0*/  IADD3 R7, R3, c[0x0][0xc], R2 ;  /* 0x0000030003077a10 */ /* 0x028fca0007ffe002 */
[----:B------:R2:W-:Y:S02]  /*e900*/  STL [R1+0xb0], R7 ;  /* 0x0000b00701007387 */ /* 0x0005e40000100800 */
.L_x_841:
[----:B--2---:R-:W-:Y:S05]  /*e910*/  BSYNC B0 ;  /* 0x0000000000007941 */ /* 0x004fea0003800000 */
.L_x_840:
[----:B------:R-:W-:Y:S01]  /*e920*/  PRMT R0, R0, 0x9910, RZ ;  /* 0x0000991000007816 */ /* 0x000fe200000000ff */
[----:B------:R-:W-:Y:S01]  /*e930*/  BSSY B1, `(.L_x_842) ;  /* 0x00001da000017945 */ /* 0x000fe20003800000 */
[----:B-----5:R-:W-:Y:S01]  /*e940*/  IMAD.MOV.U32 R59, RZ, RZ, R7 ;  /* 0x000000ffff3b7224 */ /* 0x020fe200078e0007 */
[----:B------:R-:W-:Y:S01]  /*e950*/  MOV R133, 0x1f ;  /* 0x0000001f00857802 */ /* 0x000fe20000000f00 */
[----:B------:R-:W-:Y:S01]  /*e960*/  IMAD.MOV.U32 R190, RZ, RZ, RZ ;  /* 0x000000ffffbe7224 */ /* 0x000fe200078e00ff */
[----:B------:R-:W-:Y:S01]  /*e970*/  ISETP.NE.AND P0, PT, R0, RZ, PT ;  /* 0x000000ff0000720c */ /* 0x000fe20003f05270 */
[----:B------:R-:W-:-:S12]  /*e980*/  IMAD.MOV.U32 R132, RZ, RZ, -0x1 ;  /* 0xffffffffff847424 */ /* 0x000fd800078e00ff */
[----:B------:R-:W-:Y:S05]  /*e990*/  @!P0 BRA `(.L_x_843) ;  /* 0x00001a7000008947 */ /* 0x000fea0003800000 */
[----:B------:R-:W-:Y:S01]  /*e9a0*/  WARPSYNC 0xffffffff ;  /* 0xffffffff00007948 */ /* 0x000fe20003800000 */
[----:B------:R-:W-:Y:S06]  /*e9b0*/  BAR.SYNC.DEFER_BLOCKING 0x1, 0x100 ;  /* 0x0044000000007b1d */ /* 0x000fec0000010000 */
[----:B------:R-:W-:Y:S05]  /*e9c0*/  BRA.CONV ~URZ, `(.L_x_844) ;  /* 0x000000537f007947 */ /* 0x000fea000b800000 */
[----:B------:R-:W-:Y:S02]  /*e9d0*/  SHF.R.S32.HI R0, RZ, 0x1f, R6 ;  /* 0x0000001fff007819 */ /* 0x000fe40000011406 */
[----:B------:R-:W-:Y:S02]  /*e9e0*/  MOV R2, 0xea20 ;  /* 0x0000ea2000027802 */ /* 0x000fe40000000f00 */
[----:B------:R-:W-:-:S04]  /*e9f0*/  LEA.HI R0, R0, R6, RZ, 0x7 ;  /* 0x0000000600007211 */ /* 0x000fc800078f38ff */
[----:B------:R-:W-:Y:S02]  /*ea00*/  SHF.R.S32.HI R0, RZ, 0x7, R0 ;  /* 0x00000007ff007819 */ /* 0x000fe40000011400 */
[----:B-1----:R-:W-:Y:S05]  /*ea10*/  CALL.REL.NOINC `($__internal_17_$__cuda_sm70_shflsync_idx_p) ;  /* 0x0000200000007944 */ /* 0x002fea0003c00000 */
.L_x_844:
[----:B------:R-:W3:Y:S04]  /*ea20*/  LDL R8, [R1+0xf8] ;  /* 0x0000f80001087983 */ /* 0x000ee80000100800 */
[----:B------:R-:W4:Y:S04]  /*ea30*/  LDL.LU R5, [R1+0x94] ;  /* 0x0000940001057983 */ /* 0x000f280000300800 */
[----:B-12---:R-:W2:Y:S04]  /*ea40*/  LDL.LU R11, [R1+0x98] ;  /* 0x00009800010b7983 */ /* 0x006ea80000300800 */
[----:B------:R-:W2:Y:S04]  /*ea50*/  LDL.LU R17, [R1+0xa8] ;  /* 0x0000a80001117983 */ /* 0x000ea80000300800 */
[----:B------:R-:W3:Y:S01]  /*ea60*/  LDL.LU R19, [R1+0xac] ;  /* 0x0000ac0001137983 */ /* 0x000ee20000300800 */
[----:B------:R-:W-:-:S03]  /*ea70*/  IMAD.MOV.U32 R3, RZ, RZ, 0x1 ;  /* 0x00000001ff037424 */ /* 0x000fc600078e00ff */
[----:B------:R-:W3:Y:S02]  /*ea80*/  LDL R18, [R1+0x100] ;  /* 0x0001000001127983 */ /* 0x000ee40000100800 */
[----:B------:R-:W-:Y:S02]  /*ea90*/  ISETP.NE.AND P1, PT, R3, c[0x0][0x4e8], PT ;  /* 0x00013a0003007a0c */ /* 0x000fe40003f25270 */
[----:B------:R-:W3:Y:S04]  /*eaa0*/  LDL R205, [R1+0x90] ;  /* 0x0000900001cd7983 */ /* 0x000ee80000100800 */
[----:B------:R1:W5:Y:S04]  /*eab0*/  LDL R204, [R1+0xf4] ;  /* 0x0000f40001cc7983 */ /* 0x0003680000100800 */
        /* <DEDUP_REMOVED lines=13> */
[----:B------:R-:W1:Y:S01]  /*eb90*/  S2R R20, SR_TID.X ;  /* 0x0000000000147919 */ /* 0x000e620000002100 */
[----:B------:R-:W-:-:S02]  /*eba0*/  ULDC UR5, c[0x0][0x4e8] ;  /* 0x00013a0000057ab9 */ /* 0x000fc40000000800 */
[----:B------:R-:W-:Y:S02]  /*ebb0*/  ULDC UR4, c[0x0][0x388] ;  /* 0x0000e20000047ab9 */ /* 0x000fe40000000800 */
[----:B------:R-:W-:Y:S01]  /*ebc0*/  UIMAD UR4, UR5, UR4, URZ ;  /* 0x00000004050472a4 */ /* 0x000fe2000f8e023f */
[----:B------:R-:W-:Y:S01]  /*ebd0*/  BSSY B0, `(.L_x_845) ;  /* 0x00000ff000007945 */ /* 0x000fe20003800000 */
[----:B----4-:R-:W-:Y:S01]  /*ebe0*/  SHF.R.S32.HI R0, RZ, 0x1f, R5 ;  /* 0x0000001fff007819 */ /* 0x010fe20000011405 */
[----:B------:R-:W-:-:S04]  /*ebf0*/  IMAD.WIDE.U32 R6, R5, c[0x0][0x4d0], RZ ;  /* 0x0001340005067a25 */ /* 0x000fc800078e00ff */
[C---:B------:R-:W-:Y:S02]  /*ec00*/  IMAD R2, R0.reuse, c[0x0][0x4d0], RZ ;  /* 0x0001340000027a24 */ /* 0x040fe400078e02ff */
[----:B------:R-:W-:Y:S02]  /*ec10*/  IMAD R4, R0, c[0x0][0x438], RZ ;  /* 0x00010e0000047a24 */ /* 0x000fe400078e02ff */
[----:B------:R-:W-:Y:S01]  /*ec20*/  IMAD R3, R5, c[0x0][0x4d4], R2 ;  /* 0x0001350005037a24 */ /* 0x000fe200078e0202 */
[----:B--2---:R-:W-:Y:S01]  /*ec30*/  SHF.R.S32.HI R2, RZ, 0x1f, R11 ;  /* 0x0000001fff027819 */ /* 0x004fe2000001140b */
[----:B---3--:R-:W-:Y:S02]  /*ec40*/  IMAD.IADD R0, R8, 0x1, R19 ;  /* 0x0000000108007824 */ /* 0x008fe400078e0213 */
[----:B------:R-:W-:Y:S02]  /*ec50*/  IMAD.IADD R7, R7, 0x1, R3 ;  /* 0x0000000107077824 */ /* 0x000fe400078e0203 */
[----:B------:R-:W-:-:S02]  /*ec60*/  IMAD R9, R2, c[0x0][0x4d8], RZ ;  /* 0x0001360002097a24 */ /* 0x000fc400078e02ff */
[----:B------:R-:W-:-:S04]  /*ec70*/  @P1 IMAD.HI.U32 R10, R0, c[0x0][0x4ec], RZ ;  /* 0x00013b00000a1a27 */ /* 0x000fc800078e00ff */
[----:B------:R-:W-:Y:S02]  /*ec80*/  IMAD R8, R5, c[0x0][0x43c], R4 ;  /* 0x00010f0005087a24 */ /* 0x000fe400078e0204 */
[----:B------:R-:W-:Y:S01]  /*ec90*/  IMAD.MOV.U32 R3, RZ, RZ, R0 ;  /* 0x000000ffff037224 */ /* 0x000fe200078e0000 */
[----:B------:R-:W-:Y:S01]  /*eca0*/  @P1 SHF.R.U32.HI R3, RZ, c[0x0][0x4f0], R10 ;  /* 0x00013c00ff031a19 */ /* 0x000fe2000001160a */
[C---:B------:R-:W-:Y:S02]  /*ecb0*/  IMAD R9, R11.reuse, c[0x0][0x4dc], R9 ;  /* 0x000137000b097a24 */ /* 0x040fe400078e0209 */
[----:B------:R-:W-:-:S04]  /*ecc0*/  IMAD.WIDE.U32 R6, R11, c[0x0][0x4d8], R6 ;  /* 0x000136000b067a25 */ /* 0x000fc800078e0006 */
[----:B------:R-:W-:-:S04]  /*ecd0*/  IMAD.WIDE.U32 R4, R5, c[0x0][0x438], RZ ;  /* 0x00010e0005047a25 */ /* 0x000fc800078e00ff */
[----:B------:R-:W-:Y:S01]  /*ece0*/  IMAD.IADD R7, R7, 0x1, R9 ;  /* 0x0000000107077824 */ /* 0x000fe200078e0209 */
[----:B------:R-:W-:Y:S01]  /*ecf0*/  SHF.R.S32.HI R9, RZ, 0x1f, R17 ;  /* 0x0000001fff097819 */ /* 0x000fe20000011411 */
[----:B------:R-:W-:Y:S02]  /*ed00*/  IMAD.IADD R5, R5, 0x1, R8 ;  /* 0x0000000105057824 */ /* 0x000fe400078e0208 */
[----:B------:R-:W-:Y:S02]  /*ed10*/  IMAD.MOV R8, RZ, RZ, -R3 ;  /* 0x000000ffff087224 */ /* 0x000fe400078e0a03 */
[----:B------:R-:W-:Y:S02]  /*ed20*/  IMAD R2, R2, c[0x0][0x440], RZ ;  /* 0x0001100002027a24 */ /* 0x000fe400078e02ff */
[----:B------:R-:W-:Y:S02]  /*ed30*/  IMAD R10, R9, c[0x0][0x4e0], RZ ;  /* 0x00013800090a7a24 */ /* 0x000fe400078e02ff */
[----:B------:R-:W-:-:S02]  /*ed40*/  IMAD R8, R8, c[0x0][0x4e8], R0 ;  /* 0x00013a0008087a24 */ /* 0x000fc400078e0200 */
[----:B------:R-:W-:Y:S01]  /*ed50*/  IMAD.WIDE.U32 R6, R17, c[0x0][0x4e0], R6 ;  /* 0x0001380011067a25 */ /* 0x000fe200078e0006 */
[----:B------:R-:W-:-:S03]  /*ed60*/  SHF.R.S32.HI R12, RZ, 0x1f, R3 ;  /* 0x0000001fff0c7819 */ /* 0x000fc60000011403 */
[C---:B------:R-:W-:Y:S02]  /*ed70*/  IMAD R14, R11.reuse, c[0x0][0x444], R2 ;  /* 0x000111000b0e7a24 */ /* 0x040fe400078e0202 */
[----:B------:R-:W-:Y:S01]  /*ed80*/  IMAD.WIDE.U32 R4, R11, c[0x0][0x440], R4 ;  /* 0x000110000b047a25 */ /* 0x000fe200078e0004 */
[----:B------:R-:W-:Y:S02]  /*ed90*/  SHF.R.S32.HI R13, RZ, 0x1f, R8 ;  /* 0x0000001fff0d7819 */ /* 0x000fe40000011408 */
[----:B------:R-:W-:Y:S01]  /*eda0*/  IADD3 R6, P0, R3, R6, RZ ;  /* 0x0000000603067210 */ /* 0x000fe20007f1e0ff */
[----:B------:R-:W-:Y:S02]  /*edb0*/  IMAD R11, R17, c[0x0][0x4e4], R10 ;  /* 0x00013900110b7a24 */ /* 0x000fe400078e020a */
[----:B------:R-:W-:-:S03]  /*edc0*/  @P1 IMAD.HI.U32 R10, R0, c[0x0][0x4ec], RZ ;  /* 0x00013b00000a1a27 */ /* 0x000fc600078e00ff */
[----:B------:R-:W-:Y:S01]  /*edd0*/  IADD3.X R7, R12, R7, R11, P0, !PT ;  /* 0x000000070c077210 */ /* 0x000fe200007fe40b */
[----:B------:R-:W-:Y:S02]  /*ede0*/  IMAD R9, R9, c[0x0][0x448], RZ ;  /* 0x0001120009097a24 */ /* 0x000fe400078e02ff */
[----:B------:R-:W-:Y:S01]  /*edf0*/  IMAD.MOV.U32 R2, RZ, RZ, R0 ;  /* 0x000000ffff027224 */ /* 0x000fe200078e0000 */
[----:B------:R-:W-:Y:S01]  /*ee00*/  @P1 SHF.R.U32.HI R2, RZ, c[0x0][0x4f0], R10 ;  /* 0x00013c00ff021a19 */ /* 0x000fe2000001160a */
[----:B------:R-:W-:Y:S02]  /*ee10*/  IMAD.IADD R5, R5, 0x1, R14 ;  /* 0x0000000105057824 */ /* 0x000fe400078e020e */
[----:B------:R-:W-:Y:S02]  /*ee20*/  IMAD R3, R13, c[0x0][0x4c8], RZ ;  /* 0x000132000d037a24 */ /* 0x000fe400078e02ff */
[C---:B------:R-:W-:Y:S02]  /*ee30*/  IMAD R10, R17.reuse, c[0x0][0x44c], R9 ;  /* 0x00011300110a7a24 */ /* 0x040fe400078e0209 */
[----:B------:R-:W-:Y:S01]  /*ee40*/  IMAD.WIDE.U32 R4, R17, c[0x0][0x448], R4 ;  /* 0x0001120011047a25 */ /* 0x000fe200078e0004 */
[----:B-1----:R-:W-:-:S03]  /*ee50*/  SHF.R.S32.HI R17, RZ, 0x1f, R20 ;  /* 0x0000001fff117819 */ /* 0x002fc60000011414 */
[C---:B------:R-:W-:Y:S02]  /*ee60*/  IMAD R9, R8.reuse, c[0x0][0x4cc], R3 ;  /* 0x0001330008097a24 */ /* 0x040fe400078e0203 */
[----:B------:R-:W-:Y:S01]  /*ee70*/  IMAD.WIDE.U32 R6, R8, c[0x0][0x4c8], R6 ;  /* 0x0001320008067a25 */ /* 0x000fe200078e0006 */
[----:B------:R-:W-:-:S03]  /*ee80*/  SHF.R.S32.HI R8, RZ, 0x1f, R2 ;  /* 0x0000001fff087819 */ /* 0x000fc60000011402 */
[----:B------:R-:W-:Y:S02]  /*ee90*/  IMAD.MOV R3, RZ, RZ, -R2 ;  /* 0x000000ffff037224 */ /* 0x000fe400078e0a02 */
[----:B------:R-:W-:Y:S01]  /*eea0*/  IMAD.IADD R5, R5, 0x1, R10 ;  /* 0x0000000105057824 */ /* 0x000fe200078e020a */
[----:B------:R-:W-:Y:S01]  /*eeb0*/  LEA R10, P0, R6, c[0x0][0x4a8], 0x2 ;  /* 0x00012a00060a7a11 */ /* 0x000fe200078010ff */
[----:B------:R-:W-:Y:S01]  /*eec0*/  IMAD.IADD R9, R7, 0x1, R9 ;  /* 0x0000000107097824 */ /* 0x000fe200078e0209 */
[----:B------:R-:W-:Y:S01]  /*eed0*/  LEA.HI R17, R17, R20, RZ, 0x5 ;  /* 0x0000001411117211 */ /* 0x000fe200078f28ff */
[----:B------:R-:W-:Y:S02]  /*eee0*/  IMAD R7, R3, c[0x0][0x4e8], R0 ;  /* 0x00013a0003077a24 */ /* 0x000fe400078e0200 */
[----:B------:R-:W-:Y:S01]  /*eef0*/  IMAD R0, R8, c[0x0][0x430], RZ ;  /* 0x00010c0008007a24 */ /* 0x000fe200078e02ff */
[----:B------:R-:W-:Y:S02]  /*ef00*/  LEA.HI.X R6, R6, c[0x0][0x4ac], R9, 0x2, P0 ;  /* 0x00012b0006067a11 */ /* 0x000fe400000f1409 */
[----:B------:R-:W-:Y:S01]  /*ef10*/  LOP3.LUT R17, R17, 0xffffffe0, RZ, 0xc0, !PT ;  /* 0xffffffe011117812 */ /* 0x000fe200078ec0ff */
[----:B------:R-:W-:-:S02]  /*ef20*/  IMAD R0, R2, c[0x0][0x434], R0 ;  /* 0x00010d0002007a24 */ /* 0x000fc400078e0200 */
[----:B------:R-:W-:Y:S01]  /*ef30*/  IMAD.WIDE.U32 R2, R2, c[0x0][0x430], R4 ;  /* 0x00010c0002027a25 */ /* 0x000fe200078e0004 */
[----:B------:R-:W-:Y:S04]  /*ef40*/  SHFL.IDX PT, R8, R10, RZ, 0x1c1f ;  /* 0x001c1fff0a087589 */ /* 0x000fe800000e0000 */
[----:B------:R-:W1:Y:S01]  /*ef50*/  SHFL.IDX PT, R9, R6, RZ, 0x1c1f ;  /* 0x001c1fff06097589 */ /* 0x000e6200000e0000 */
[----:B------:R-:W-:Y:S02]  /*ef60*/  IMAD.IADD R3, R3, 0x1, R0 ;  /* 0x0000000103037824 */ /* 0x000fe400078e0200 */
[----:B------:R-:W-:Y:S01]  /*ef70*/  IMAD.IADD R17, R20, 0x1, -R17 ;  /* 0x0000000114117824 */ /* 0x000fe200078e0a11 */
[----:B------:R-:W-:Y:S01]  /*ef80*/  SHFL.IDX PT, R4, R10, 0x1, 0x1c1f ;  /* 0x003c1f000a047f89 */ /* 0x000fe200000e0000 */
[----:B------:R-:W-:-:S03]  /*ef90*/  IMAD.IADD R0, R18, 0x1, R19 ;  /* 0x0000000112007824 */ /* 0x000fc600078e0213 */
[----:B------:R2:W3:Y:S01]  /*efa0*/  SHFL.IDX PT, R5, R6, 0x1, 0x1c1f ;  /* 0x003c1f0006057f89 */ /* 0x0004e200000e0000 */
[----:B------:R-:W-:Y:S01]  /*efb0*/  LOP3.LUT P3, RZ, R17, 0x3, RZ, 0xc0, !PT ;  /* 0x0000000311ff7812 */ /* 0x000fe2000786c0ff */
[----:B------:R-:W-:-:S03]  /*efc0*/  IMAD.WIDE.U32 R2, R7, c[0x0][0x428], R2 ;  /* 0x00010a0007027a25 */ /* 0x000fc600078e0002 */
[C---:B------:R-:W-:Y:S02]  /*efd0*/  ISETP.GE.OR P4, PT, R0.reuse, UR4, P3 ;  /* 0x0000000400007c0c */ /* 0x040fe40009f86670 */
[----:B------:R-:W-:Y:S02]  /*efe0*/  ISETP.GE.AND P1, PT, R0, UR4, PT ;  /* 0x0000000400007c0c */ /* 0x000fe4000bf26270 */
[----:B--2---:R-:W-:-:S05]  /*eff0*/  SHF.R.S32.HI R6, RZ, 0x1f, R7 ;  /* 0x0000001fff067819 */ /* 0x004fca0000011407 */
[----:B------:R-:W-:Y:S01]  /*f000*/  IMAD R10, R6, c[0x0][0x428], RZ ;  /* 0x00010a00060a7a24 */ /* 0x000fe200078e02ff */
[----:B------:R-:W-:-:S03]  /*f010*/  IADD3 R6, R0, 0x8, RZ ;  /* 0x0000000800067810 */ /* 0x000fc60007ffe0ff */
[----:B------:R-:W-:Y:S01]  /*f020*/  IMAD R10, R7, c[0x0][0x42c], R10 ;  /* 0x00010b00070a7a24 */ /* 0x000fe200078e020a */
[----:B------:R-:W-:Y:S02]  /*f030*/  ISETP.GE.OR P3, PT, R6, UR4, P3 ;  /* 0x0000000406007c0c */ /* 0x000fe40009f66670 */
[C---:B------:R-:W-:Y:S01]  /*f040*/  LEA R38, P2, R2.reuse, c[0x0][0x400], 0x2 ;  /* 0x0001000002267a11 */ /* 0x040fe200078410ff */
[----:B------:R-:W-:Y:S01]  /*f050*/  IMAD.IADD R3, R3, 0x1, R10 ;  /* 0x0000000103037824 */ /* 0x000fe200078e020a */
[----:B-1----:R1:W-:Y:S04]  /*f060*/  @!P4 ST.E [R8.64], R16 ;  /* 0x000000100800c985 */ /* 0x0023e8000c101906 */
[----:B------:R-:W-:Y:S02]  /*f070*/  LEA.HI.X R34, R2, c[0x0][0x404], R3, 0x2, P2 ;  /* 0x0001010002227a11 */ /* 0x000fe400010f1403 */
[C---:B------:R-:W-:Y:S01]  /*f080*/  IADD3 R0, R205.reuse, 0x8, RZ ;  /* 0x00000008cd007810 */ /* 0x040fe20007ffe0ff */
[----:B------:R-:W2:Y:S01]  /*f090*/  SHFL.IDX PT, R2, R38, RZ, 0x1c1f ;  /* 0x001c1fff26027589 */ /* 0x000ea200000e0000 */
[----:B------:R-:W-:-:S02]  /*f0a0*/  IADD3 R10, R205, 0x10, RZ ;  /* 0x00000010cd0a7810 */ /* 0x000fc40007ffe0ff */
[C---:B------:R-:W-:Y:S01]  /*f0b0*/  IADD3 R11, R205.reuse, 0x18, RZ ;  /* 0x00000018cd0b7810 */ /* 0x040fe20007ffe0ff */
[----:B---3--:R3:W-:Y:S01]  /*f0c0*/  @!P3 ST.E [R4.64], R15 ;  /* 0x0000000f0400b985 */ /* 0x0087e2000c101906 */
[C---:B------:R-:W-:Y:S02]  /*f0d0*/  IADD3 R12, R205.reuse, 0x20, RZ ;  /* 0x00000020cd0c7810 */ /* 0x040fe40007ffe0ff */
[C---:B------:R-:W-:Y:S01]  /*f0e0*/  IADD3 R13, R205.reuse, 0x28, RZ ;  /* 0x00000028cd0d7810 */ /* 0x040fe20007ffe0ff */
[----:B------:R4:W2:Y:S01]  /*f0f0*/  SHFL.IDX PT, R3, R34, RZ, 0x1c1f ;  /* 0x001c1fff22037589 */ /* 0x0008a200000e0000 */
[C---:B------:R-:W-:Y:S02]  /*f100*/  IADD3 R14, R205.reuse, 0x30, RZ ;  /* 0x00000030cd0e7810 */ /* 0x040fe40007ffe0ff */
[C---:B------:R-:W-:Y:S02]  /*f110*/  IADD3 R17, R205.reuse, 0x48, RZ ;  /* 0x00000048cd117810 */ /* 0x040fe40007ffe0ff */
[----:B------:R-:W-:-:S02]  /*f120*/  IADD3 R18, R205, 0x50, RZ ;  /* 0x00000050cd127810 */ /* 0x000fc40007ffe0ff */
[C---:B------:R-:W-:Y:S02]  /*f130*/  IADD3 R19, R205.reuse, 0x58, RZ ;  /* 0x00000058cd137810 */ /* 0x040fe40007ffe0ff */
[C---:B------:R-:W-:Y:S02]  /*f140*/  IADD3 R20, R205.reuse, 0x60, RZ ;  /* 0x00000060cd147810 */ /* 0x040fe40007ffe0ff */
[C---:B------:R-:W-:Y:S02]  /*f150*/  IADD3 R21, R205.reuse, 0x68, RZ ;  /* 0x00000068cd157810 */ /* 0x040fe40007ffe0ff */
[C---:B-1----:R-:W-:Y:S02]  /*f160*/  IADD3 R16, R205.reuse, 0x38, RZ ;  /* 0x00000038cd107810 */ /* 0x042fe40007ffe0ff */
[C---:B------:R-:W-:Y:S02]  /*f170*/  IADD3 R22, R205.reuse, 0x70, RZ ;  /* 0x00000070cd167810 */ /* 0x040fe40007ffe0ff */
[----:B------:R-:W-:-:S02]  /*f180*/  IADD3 R24, R205, 0x78, RZ ;  /* 0x00000078cd187810 */ /* 0x000fc40007ffe0ff */
[C---:B------:R-:W-:Y:S02]  /*f190*/  IADD3 R23, R205.reuse, 0x80, RZ ;  /* 0x00000080cd177810 */ /* 0x040fe40007ffe0ff */
[C---:B------:R-:W-:Y:S02]  /*f1a0*/  IADD3 R25, R205.reuse, 0x88, RZ ;  /* 0x00000088cd197810 */ /* 0x040fe40007ffe0ff */
[C---:B---3--:R-:W-:Y:S02]  /*f1b0*/  IADD3 R15, R205.reuse, 0x40, RZ ;  /* 0x00000040cd0f7810 */ /* 0x048fe40007ffe0ff */
[C---:B------:R-:W-:Y:S02]  /*f1c0*/  IADD3 R26, R205.reuse, 0x90, RZ ;  /* 0x00000090cd1a7810 */ /* 0x040fe40007ffe0ff */
[C---:B------:R-:W-:Y:S02]  /*f1d0*/  IADD3 R27, R205.reuse, 0x98, RZ ;  /* 0x00000098cd1b7810 */ /* 0x040fe40007ffe0ff */
[----:B------:R-:W-:-:S02]  /*f1e0*/  IADD3 R28, R205, 0xa0, RZ ;  /* 0x000000a0cd1c7810 */ /* 0x000fc40007ffe0ff */
[C---:B------:R-:W-:Y:S02]  /*f1f0*/  IADD3 R29, R205.reuse, 0xa8, RZ ;  /* 0x000000a8cd1d7810 */ /* 0x040fe40007ffe0ff */
[C---:B------:R-:W-:Y:S02]  /*f200*/  IADD3 R30, R205.reuse, 0xb0, RZ ;  /* 0x000000b0cd1e7810 */ /* 0x040fe40007ffe0ff */
[C---:B------:R-:W-:Y:S02]  /*f210*/  IADD3 R32, R205.reuse, 0xb8, RZ ;  /* 0x000000b8cd207810 */ /* 0x040fe40007ffe0ff */
[----:B------:R-:W-:Y:S02]  /*f220*/  IADD3 R31, R205, 0xc0, RZ ;  /* 0x000000c0cd1f7810 */ /* 0x000fe40007ffe0ff */
[----:B------:R-:W-:Y:S02]  /*f230*/  ISETP.GE.AND P0, PT, R6, UR4, PT ;  /* 0x0000000406007c0c */ /* 0x000fe4000bf06270 */
        /* <DEDUP_REMOVED lines=23> */
[----:B------:R-:W-:Y:S01]  /*f3b0*/  SHF.R.S32.HI R57, RZ, 0x1f, R31 ;  /* 0x0000001fff397819 */ /* 0x000fe2000001141f */
[----:B------:R-:W-:Y:S05]  /*f3c0*/  @P1 BRA `(.L_x_846) ;  /* 0x000007f000001947 */ /* 0x000fea0003800000 */
[----:B--2-4-:R-:W-:Y:S02]  /*f3d0*/  ISETP.GE.AND P1, PT, R205, c[0x0][0x3c8], PT ;  /* 0x0000f200cd007a0c */ /* 0x014fe40003f26270 */
[----:B------:R-:W-:-:S02]  /*f3e0*/  ISETP.GE.AND P3, PT, R0, c[0x0][0x3c8], PT ;  /* 0x0000f20000007a0c */ /* 0x000fc40003f66270 */
[----:B------:R-:W-:Y:S02]  /*f3f0*/  ISETP.GE.AND P2, PT, R10, c[0x0][0x3c8], PT ;  /* 0x0000f2000a007a0c */ /* 0x000fe40003f46270 */
[----:B------:R-:W-:Y:S02]  /*f400*/  ISETP.GE.AND P5, PT, R12, c[0x0][0x3c8], PT ;  /* 0x0000f2000c007a0c */ /* 0x000fe40003fa6270 */
[----:B------:R-:W-:-:S05]  /*f410*/  ISETP.GE.AND P4, PT, R14, c[0x0][0x3c8], PT ;  /* 0x0000f2000e007a0c */ /* 0x000fca0003f86270 */
[----:B------:R-:W-:-:S05]  /*f420*/  @!P1 IMAD.WIDE R4, R205, 0x4, R2 ;  /* 0x00000004cd049825 */ /* 0x000fca00078e0202 */
[----:B------:R1:W-:Y:S02]  /*f430*/  @!P1 ST.E.64 [R4.64], R136 ;  /* 0x0000008804009985 */ /* 0x0003e4000c101b06 */
[----:B-1----:R-:W-:-:S04]  /*f440*/  @!P3 LEA R4, P1, R0, R2, 0x2 ;  /* 0x000000020004b211 */ /* 0x002fc800078210ff */
[----:B------:R-:W-:-:S05]  /*f450*/  @!P3 LEA.HI.X R5, R0, R3, R33, 0x2, P1 ;  /* 0x000000030005b211 */ /* 0x000fca00008f1421 */
[----:B------:R1:W-:Y:S01]  /*f460*/  @!P3 ST.E.64 [R4.64], R140 ;  /* 0x0000008c0400b985 */ /* 0x0003e2000c101b06 */
[----:B------:R-:W-:Y:S02]  /*f470*/  ISETP.GE.AND P3, PT, R11, c[0x0][0x3c8], PT ;  /* 0x0000f2000b007a0c */ /* 0x000fe40003f66270 */
[----:B-1----:R-:W-:-:S04]  /*f480*/  @!P2 LEA R4, P1, R10, R2, 0x2 ;  /* 0x000000020a04a211 */ /* 0x002fc800078210ff */
[----:B------:R-:W-:Y:S02]  /*f490*/  @!P2 LEA.HI.X R5, R10, R3, R35, 0x2, P1 ;  /* 0x000000030a05a211 */ /* 0x000fe400008f1423 */
[----:B------:R-:W-:-:S03]  /*f4a0*/  ISETP.GE.AND P1, PT, R13, c[0x0][0x3c8], PT ;  /* 0x0000f2000d007a0c */ /* 0x000fc60003f26270 */
[----:B------:R1:W-:Y:S02]  /*f4b0*/  @!P2 ST.E.64 [R4.64], R144 ;  /* 0x000000900400a985 */ /* 0x0003e4000c101b06 */
[----:B-1----:R-:W-:-:S04]  /*f4c0*/  @!P3 LEA R4, P2, R11, R2, 0x2 ;  /* 0x000000020b04b211 */ /* 0x002fc800078410ff */
[----:B------:R-:W-:-:S05]  /*f4d0*/  @!P3 LEA.HI.X R5, R11, R3, R36, 0x2, P2 ;  /* 0x000000030b05b211 */ /* 0x000fca00010f1424 */
[----:B------:R1:W-:Y:S01]  /*f4e0*/  @!P3 ST.E.64 [R4.64], R148 ;  /* 0x000000940400b985 */ /* 0x0003e2000c101b06 */
[----:B------:R-:W-:-:S04]  /*f4f0*/  @!P1 LEA R6, P3, R13, R2, 0x2 ;  /* 0x000000020d069211 */ /* 0x000fc800078610ff */
[----:B------:R-:W-:Y:S02]  /*f500*/  @!P1 LEA.HI.X R7, R13, R3, R39, 0x2, P3 ;  /* 0x000000030d079211 */ /* 0x000fe400018f1427 */
[----:B-1----:R-:W-:-:S04]  /*f510*/  @!P5 LEA R4, P2, R12, R2, 0x2 ;  /* 0x000000020c04d211 */ /* 0x002fc800078410ff */
[----:B------:R-:W-:Y:S02]  /*f520*/  @!P5 LEA.HI.X R5, R12, R3, R37, 0x2, P2 ;  /* 0x000000030c05d211 */ /* 0x000fe400010f1425 */
[----:B------:R-:W-:-:S03]  /*f530*/  ISETP.GE.AND P2, PT, R16, c[0x0][0x3c8], PT ;  /* 0x0000f20010007a0c */ /* 0x000fc60003f46270 */
[----:B------:R1:W-:Y:S01]  /*f540*/  @!P5 ST.E.64 [R4.64], R152 ;  /* 0x000000980400d985 */ /* 0x0003e2000c101b06 */
[----:B------:R-:W-:-:S03]  /*f550*/  ISETP.GE.AND P5, PT, R15, c[0x0][0x3c8], PT ;  /* 0x0000f2000f007a0c */ /* 0x000fc60003fa6270 */
[----:B------:R2:W-:Y:S01]  /*f560*/  @!P1 ST.E.64 [R6.64], R156 ;  /* 0x0000009c06009985 */ /* 0x0005e2000c101b06 */
[----:B------:R-:W-:Y:S02]  /*f570*/  ISETP.GE.AND P1, PT, R17, c[0x0][0x3c8], PT ;  /* 0x0000f20011007a0c */ /* 0x000fe40003f26270 */
[----:B-1----:R-:W-:-:S04]  /*f580*/  @!P4 LEA R4, P3, R14, R2, 0x2 ;  /* 0x000000020e04c211 */ /* 0x002fc800078610ff */
[----:B------:R-:W-:Y:S02]  /*f590*/  @!P4 LEA.HI.X R5, R14, R3, R40, 0x2, P3 ;  /* 0x000000030e05c211 */ /* 0x000fe400018f1428 */
[----:B--2---:R-:W-:-:S03]  /*f5a0*/  @!P2 LEA R6, P3, R16, R2, 0x2 ;  /* 0x000000021006a211 */ /* 0x004fc600078610ff */
[----:B------:R1:W-:Y:S01]  /*f5b0*/  @!P4 ST.E.64 [R4.64], R160 ;  /* 0x000000a00400c985 */ /* 0x0003e2000c101b06 */
[----:B------:R-:W-:Y:S02]  /*f5c0*/  @!P2 LEA.HI.X R7, R16, R3, R42, 0x2, P3 ;  /* 0x000000031007a211 */ /* 0x000fe400018f142a */
        /* <DEDUP_REMOVED lines=58> */
[----:B-----5:R-:W-:Y:S02]  /*f970*/  ISETP.GE.AND P1, PT, R203, c[0x0][0x3c8], PT ;  /* 0x0000f200cb007a0c */ /* 0x020fe40003f26270 */
        /* <DEDUP_REMOVED lines=10> */
[----:B------:R-:W-:-:S03]  /*fa20*/  @!P1 LEA R8, P4, R203, R2, 0x2 ;  /* 0x00000002cb089211 */ /* 0x000fc600078810ff */
[----:B------:R1:W-:Y:S01]  /*fa30*/  @!P5 ST.E.64 [R4.64], R100 ;  /* 0x000000640400d985 */ /* 0x0003e2000c101b06 */
[-C--:B------:R-:W-:Y:S02]  /*fa40*/  @!P1 LEA.HI.X R9, R203, R3.reuse, R204, 0x2, P4 ;  /* 0x00000003cb099211 */ /* 0x080fe400020f14cc */
[----:B------:R-:W-:Y:S02]  /*fa50*/  ISETP.GE.AND P5, PT, R197, c[0x0][0x3c8], PT ;  /* 0x0000f200c5007a0c */ /* 0x000fe40003fa6270 */
[C---:B--2---:R-:W-:Y:S01]  /*fa60*/  @!P3 LEA R6, P4, R201.reuse, R2, 0x2 ;  /* 0x00000002c906b211 */ /* 0x044fe200078810ff */
[----:B------:R2:W-:Y:S03]  /*fa70*/  @!P1 ST.E.64 [R8.64], R104 ;  /* 0x0000006808009985 */ /* 0x0005e6000c101b06 */
        /* <DEDUP_REMOVED lines=8> */
[----:B------:R-:W-:Y:S02]  /*fb00*/  ISETP.GE.AND P2, PT, R191, c[0x0][0x3c8], PT ;  /* 0x0000f200bf007a0c */ /* 0x000fe40003f46270 */
[----:B------:R-:W-:Y:S02]  /*fb10*/  @!P5 LEA.HI.X R9, R197, R3, R198, 0x2, P1 ;  /* 0x00000003c509d211 */ /* 0x000fe400008f14c6 */
[----:B---3--:R-:W-:-:S03]  /*fb20*/  @!P4 LEA R6, P1, R195, R2, 0x2 ;  /* 0x00000002c306c211 */ /* 0x008fc600078210ff */
[----:B------:R2:W-:Y:S01]  /*fb30*/  @!P5 ST.E.64 [R8.64], R180 ;  /* 0x000000b40800d985 */ /* 0x0005e2000c101b06 */
[----:B------:R-:W-:-:S05]  /*fb40*/  @!P4 LEA.HI.X R7, R195, R3, R196, 0x2, P1 ;  /* 0x00000003c307c211 */ /* 0x000fca00008f14c4 */
[----:B------:R2:W-:Y:S01]  /*fb50*/  @!P4 ST.E.64 [R6.64], R178 ;  /* 0x000000b20600c985 */ /* 0x0005e2000c101b06 */
[----:B-1----:R-:W-:-:S04]  /*fb60*/  @!P3 LEA R4, P1, R193, R2, 0x2 ;  /* 0x00000002c104b211 */ /* 0x002fc800078210ff */
[----:B------:R-:W-:Y:S02]  /*fb70*/  @!P3 LEA.HI.X R5, R193, R3, R194, 0x2, P1 ;  /* 0x00000003c105b211 */ /* 0x000fe400008f14c2 */
[----:B------:R-:W-:-:S03]  /*fb80*/  @!P2 LEA R2, P1, R191, R2, 0x2 ;  /* 0x00000002bf02a211 */ /* 0x000fc600078210ff */
[----:B------:R2:W-:Y:S01]  /*fb90*/  @!P3 ST.E.64 [R4.64], R124 ;  /* 0x0000007c0400b985 */ /* 0x0005e2000c101b06 */
[----:B------:R-:W-:-:S05]  /*fba0*/  @!P2 LEA.HI.X R3, R191, R3, R192, 0x2, P1 ;  /* 0x00000003bf03a211 */ /* 0x000fca00008f14c0 */
[----:B------:R2:W-:Y:S04]  /*fbb0*/  @!P2 ST.E.64 [R2.64], R128 ;  /* 0x000000800200a985 */ /* 0x0005e8000c101b06 */
.L_x_846:
[----:B--2-4-:R-:W-:Y:S05]  /*fbc0*/  BSYNC B0 ;  /* 0x0000000000007941 */ /* 0x014fea0003800000 */
.L_x_845:
[----:B------:R1:W2:Y:S04]  /*fbd0*/  SHFL.IDX PT, R3, R34, 0x1, 0x1c1f ;  /* 0x003c1f0022037f89 */ /* 0x0002a800000e0000 */
[----:B------:R1:W3:Y:S01]  /*fbe0*/  SHFL.IDX PT, R2, R38, 0x1, 0x1c1f ;  /* 0x003c1f0026027f89 */ /* 0x0002e200000e0000 */
[----:B------:R-:W-:Y:S05]  /*fbf0*/  @P0 BRA `(.L_x_847) ;  /* 0x00000ad000000947 */ /* 0x000fea0003800000 */
[----:B------:R-:W-:Y:S02]  /*fc00*/  ISETP.GE.AND P0, PT, R10, c[0x0][0x3c8], PT ;  /* 0x0000f2000a007a0c */ /* 0x000fe40003f06270 */
[----:B------:R-:W-:Y:S02]  /*fc10*/  ISETP.GE.AND P3, PT, R0, c[0x0][0x3c8], PT ;  /* 0x0000f20000007a0c */ /* 0x000fe40003f66270 */
[----:B------:R-:W-:Y:S02]  /*fc20*/  ISETP.GE.AND P1, PT, R205, c[0x0][0x3c8], PT ;  /* 0x0000f200cd007a0c */ /* 0x000fe40003f26270 */
[----:B------:R-:W-:-:S07]  /*fc30*/  ISETP.GE.AND P2, PT, R11, c[0x0][0x3c8], PT ;  /* 0x0000f2000b007a0c */ /* 0x000fce0003f46270 */
[-C--:B---3--:R-:W-:Y:S02]  /*fc40*/  @!P0 LEA R6, P5, R10, R2.reuse, 0x2 ;  /* 0x000000020a068211 */ /* 0x088fe400078a10ff */
[----:B------:R-:W-:Y:S02]  /*fc50*/  @!P3 LEA R8, P4, R0, R2, 0x2 ;  /* 0x000000020008b211 */ /* 0x000fe400078810ff */
[-C--:B--2---:R-:W-:Y:S01]  /*fc60*/  @!P0 LEA.HI.X R7, R10, R3.reuse, R35, 0x2, P5 ;  /* 0x000000030a078211 */ /* 0x084fe200028f1423 */
[----:B-1----:R-:W-:Y:S01]  /*fc70*/  @!P1 IMAD.WIDE R34, R205, 0x4, R2 ;  /* 0x00000004cd229825 */ /* 0x002fe200078e0202 */
[----:B------:R-:W-:Y:S02]  /*fc80*/  @!P3 LEA.HI.X R9, R0, R3, R33, 0x2, P4 ;  /* 0x000000030009b211 */ /* 0x000fe400020f1421 */
[----:B------:R-:W-:Y:S02]  /*fc90*/  ISETP.GE.AND P4, PT, R12, c[0x0][0x3c8], PT ;  /* 0x0000f2000c007a0c */ /* 0x000fe40003f86270 */
[----:B------:R-:W-:Y:S01]  /*fca0*/  @!P1 ST.E.64 [R34.64], R182 ;  /* 0x000000b622009985 */ /* 0x000fe2000c101b06 */
[----:B------:R-:W-:-:S02]  /*fcb0*/  ISETP.GE.AND P1, PT, R13, c[0x0][0x3c8], PT ;  /* 0x0000f2000d007a0c */ /* 0x000fc40003f26270 */
[CC--:B------:R-:W-:Y:S01]  /*fcc0*/  @!P2 LEA R4, P5, R11.reuse, R2.reuse, 0x2 ;  /* 0x000000020b04a211 */ /* 0x0c0fe200078a10ff */
[----:B------:R-:W-:Y:S01]  /*fcd0*/  @!P3 ST.E.64 [R8.64], R184 ;  /* 0x000000b80800b985 */ /* 0x000fe2000c101b06 */
[----:B------:R-:W-:Y:S02]  /*fce0*/  ISETP.GE.AND P3, PT, R16, c[0x0][0x3c8], PT ;  /* 0x0000f20010007a0c */ /* 0x000fe40003f66270 */
[----:B------:R-:W-:Y:S01]  /*fcf0*/  @!P2 LEA.HI.X R5, R11, R3, R36, 0x2, P5 ;  /* 0x000000030b05a211 */ /* 0x000fe200028f1424 */
[----:B------:R-:W-:Y:S01]  /*fd00*/  @!P0 ST.E.64 [R6.64], R146 ;  /* 0x0000009206008985 */ /* 0x000fe2000c101b06 */
[----:B------:R-:W-:Y:S02]  /*fd10*/  ISETP.GE.AND P0, PT, R14, c[0x0][0x3c8], PT ;  /* 0x0000f2000e007a0c */ /* 0x000fe40003f06270 */
[----:B------:R-:W-:Y:S01]  /*fd20*/  @!P4 LEA R10, P5, R12, R2, 0x2 ;  /* 0x000000020c0ac211 */ /* 0x000fe200078a10ff */
[----:B------:R1:W-:Y:S01]  /*fd30*/  @!P2 ST.E.64 [R4.64], R150 ;  /* 0x000000960400a985 */ /* 0x0003e2000c101b06 */
[----:B------:R-:W-:-:S02]  /*fd40*/  ISETP.GE.AND P2, PT, R15, c[0x0][0x3c8], PT ;  /* 0x0000f2000f007a0c */ /* 0x000fc40003f46270 */
[----:B------:R-:W-:-:S05]  /*fd50*/  @!P4 LEA.HI.X R11, R12, R3, R37, 0x2, P5 ;  /* 0x000000030c0bc211 */ /* 0x000fca00028f1425 */
[----:B------:R2:W-:Y:S01]  /*fd60*/  @!P4 ST.E.64 [R10.64], R154 ;  /* 0x0000009a0a00c985 */ /* 0x0005e2000c101b06 */
[----:B------:R-:W-:Y:S02]  /*fd70*/  ISETP.GE.AND P4, PT, R17, c[0x0][0x3c8], PT ;  /* 0x0000f20011007a0c */ /* 0x000fe40003f86270 */
[----:B-1----:R-:W-:-:S04]  /*fd80*/  @!P1 LEA R4, P5, R13, R2, 0x2 ;  /* 0x000000020d049211 */ /* 0x002fc800078a10ff */
[----:B------:R-:W-:Y:S02]  /*fd90*/  @!P1 LEA.HI.X R5, R13, R3, R39, 0x2, P5 ;  /* 0x000000030d059211 */ /* 0x000fe400028f1427 */
[----:B------:R-:W-:-:S03]  /*fda0*/  @!P0 LEA R6, P5, R14, R2, 0x2 ;  /* 0x000000020e068211 */ /* 0x000fc600078a10ff */
[----:B------:R1:W-:Y:S01]  /*fdb0*/  @!P1 ST.E.64 [R4.64], R158 ;  /* 0x0000009e04009985 */ /* 0x0003e2000c101b06 */
[----:B------:R-:W-:Y:S02]  /*fdc0*/  @!P0 LEA.HI.X R7, R14, R3, R40, 0x2, P5 ;  /* 0x000000030e078211 */ /* 0x000fe400028f1428 */
[----:B------:R-:W-:-:S03]  /*fdd0*/  @!P2 LEA R8, P5, R15, R2, 0x2 ;  /* 0x000000020f08a211 */ /* 0x000fc600078a10ff */
[----:B------:R3:W-:Y:S01]  /*fde0*/  @!P0 ST.E.64 [R6.64], R162 ;  /* 0x000000a206008985 */ /* 0x0007e2000c101b06 */
[----:B------:R-:W-:Y:S02]  /*fdf0*/  ISETP.GE.AND P0, PT, R19, c[0x0][0x3c8], PT ;  /* 0x0000f20013007a0c */ /* 0x000fe40003f06270 */
[----:B------:R-:W-:Y:S02]  /*fe00*/  @!P2 LEA.HI.X R9, R15, R3, R41, 0x2, P5 ;  /* 0x000000030f09a211 */ /* 0x000fe400028f1429 */
[----:B--2---:R-:W-:-:S04]  /*fe10*/  @!P4 LEA R10, P5, R17, R2, 0x2 ;  /* 0x00000002110ac211 */ /* 0x004fc800078a10ff */
[----:B------:R-:W-:Y:S02]  /*fe20*/  @!P4 LEA.HI.X R11, R17, R3, R43, 0x2, P5 ;  /* 0x00000003110bc211 */ /* 0x000fe400028f142b */
[----:B-1----:R-:W-:-:S04]  /*fe30*/  @!P3 LEA R4, P1, R16, R2, 0x2 ;  /* 0x000000021004b211 */ /* 0x002fc800078210ff */
[----:B------:R-:W-:Y:S02]  /*fe40*/  @!P3 LEA.HI.X R5, R16, R3, R42, 0x2, P1 ;  /* 0x000000031005b211 */ /* 0x000fe400008f142a */
[----:B------:R-:W-:-:S03]  /*fe50*/  ISETP.GE.AND P1, PT, R18, c[0x0][0x3c8], PT ;  /* 0x0000f20012007a0c */ /* 0x000fc60003f26270 */
[----:B------:R1:W-:Y:S01]  /*fe60*/  @!P3 ST.E.64 [R4.64], R166 ;  /* 0x000000a60400b985 */ /* 0x0003e2000c101b06 */
[----:B------:R-:W-:-:S03]  /*fe70*/  ISETP.GE.AND P3, PT, R20, c[0x0][0x3c8], PT ;  /* 0x0000f20014007a0c */ /* 0x000fc60003f66270 */
[----:B------:R2:W-:Y:S01]  /*fe80*/  @!P2 ST.E.64 [R8.64], R186 ;  /* 0x000000ba0800a985 */ /* 0x0005e2000c101b06 */
[----:B------:R-:W-:-:S03]  /*fe90*/  ISETP.GE.AND P2, PT, R21, c[0x0][0x3c8], PT ;  /* 0x0000f20015007a0c */ /* 0x000fc60003f46270 */
[----:B------:R-:W-:Y:S01]  /*fea0*/  @!P4 ST.E.64 [R10.64], R188 ;  /* 0x000000bc0a00c985 */ /* 0x000fe2000c101b06 */
[----:B------:R-:W-:Y:S02]  /*feb0*/  ISETP.GE.AND P4, PT, R23, c[0x0][0x3c8], PT ;  /* 0x0000f20017007a0c */ /* 0x000fe40003f86270 */
[----:B---3--:R-:W-:-:S04]  /*fec0*/  @!P1 LEA R6, P5, R18, R2, 0x2 ;  /* 0x0000000212069211 */ /* 0x008fc800078a10ff */
[----:B------:R-:W-:-:S05]  /*fed0*/  @!P1 LEA.HI.X R7, R18, R3, R44, 0x2, P5 ;  /* 0x0000000312079211 */ /* 0x000fca00028f142c */
[----:B------:R-:W-:Y:S01]  /*fee0*/  @!P1 ST.E.64 [R6.64], R142 ;  /* 0x0000008e06009985 */ /* 0x000fe2000c101b06 */
[----:B------:R-:W-:Y:S02]  /*fef0*/  ISETP.GE.AND P1, PT, R22, c[0x0][0x3c8], PT ;  /* 0x0000f20016007a0c */ /* 0x000fe40003f26270 */
[----:B-1----:R-:W-:-:S04]  /*ff00*/  @!P0 LEA R4, P5, R19, R2, 0x2 ;  /* 0x0000000213048211 */ /* 0x002fc800078a10ff */
[----:B------:R-:W-:Y:S02]  /*ff10*/  @!P0 LEA.HI.X R5, R19, R3, R45, 0x2, P5 ;  /* 0x0000000313058211 */ /* 0x000fe400028f142d */
[----:B--2---:R-:W-:-:S03]  /*ff20*/  @!P3 LEA R8, P5, R20, R2, 0x2 ;  /* 0x000000021408b211 */ /* 0x004fc600078a10ff */
[----:B------:R1:W-:Y:S01]  /*ff30*/  @!P0 ST.E.64 [R4.64], R116 ;  /* 0x0000007404008985 */ /* 0x0003e2000c101b06 */
[----:B------:R-:W-:Y:S02]  /*ff40*/  ISETP.GE.AND P0, PT, R24, c[0x0][0x3c8], PT ;  /* 0x0000f20018007a0c */ /* 0x000fe40003f06270 */
        /* <DEDUP_REMOVED lines=8> */
[----:B--2---:R-:W-:-:S03]  /*ffd0*/  @!P4 LEA R8, P5, R23, R2, 0x2 ;  /* 0x000000021708c211 */ /* 0x004fc600078a10ff */
[----:B------:R2:W-:Y:S01]  /*ffe0*/  @!P1 ST.E.64 [R6.64], R62 ;  /* 0x0000003e06009985 */ /* 0x0005e2000c101b06 */
[----:B------:R-:W-:Y:S02]  /*fff0*/  ISETP.GE.AND P1, PT, R27, c[0x0][0x3c8], PT ;  /* 0x0000f2001b007a0c */ /* 0x000fe40003f26270 */
[----:B------:R-:W-:Y:S02]  /*10000*/  @!P4 LEA.HI.X R9, R23, R3, R49, 0x2, P5 ;  /* 0x000000031709c211 */ /* 0x000fe400028f1431 */
        /* <DEDUP_REMOVED lines=11> */
[----:B--2---:R-:W-:-:S04]  /*100c0*/  @!P2 LEA R6, P5, R26, R2, 0x2 ;  /* 0x000000021a06a211 */ /* 0x004fc800078a10ff */
[----:B------:R-:W-:-:S05]  /*100d0*/  @!P2 LEA.HI.X R7, R26, R3, R52, 0x2, P5 ;  /* 0x000000031a07a211 */ /* 0x000fca00028f1434 */
[----:B------:R-:W-:Y:S01]  /*100e0*/  @!P2 ST.E.64 [R6.64], R78 ;  /* 0x0000004e0600a985 */ /* 0x000fe2000c101b06 */
[----:B------:R-:W-:Y:S02]  /*100f0*/  ISETP.GE.AND P2, PT, R32, c[0x0][0x3c8], PT ;  /* 0x0000f20020007a0c */ /* 0x000fe40003f46270 */
[----:B-1----:R-:W-:-:S04]  /*10100*/  @!P1 LEA R4, P5, R27, R2, 0x2 ;  /* 0x000000021b049211 */ /* 0x002fc800078a10ff */
[----:B------:R-:W-:Y:S02]  /*10110*/  @!P1 LEA.HI.X R5, R27, R3, R53, 0x2, P5 ;  /* 0x000000031b059211 */ /* 0x000fe400028f1435 */
[----:B---3--:R-:W-:-:S03]  /*10120*/  @!P0 LEA R8, P5, R28, R2, 0x2 ;  /* 0x000000021c088211 */ /* 0x008fc600078a10ff */
        /* <DEDUP_REMOVED lines=9> */
[----:B------:R-:W-:Y:S02]  /*101c0*/  @!P2 LEA R6, P4, R32, R2, 0x2 ;  /* 0x000000022006a211 */ /* 0x000fe400078810ff */
[-C--:B------:R-:W-:Y:S02]  /*101d0*/  @!P3 LEA.HI.X R9, R30, R3.reuse, R56, 0x2, P5 ;  /* 0x000000031e09b211 */ /* 0x080fe400028f1438 */
[----:B------:R-:W-:Y:S02]  /*101e0*/  @!P2 LEA.HI.X R7, R32, R3, R58, 0x2, P4 ;  /* 0x000000032007a211 */ /* 0x000fe400020f143a */
[----:B------:R-:W-:Y:S01]  /*101f0*/  ISETP.GE.AND P4, PT, R201, c[0x0][0x3c8], PT ;  /* 0x0000f200c9007a0c */ /* 0x000fe20003f86270 */
[----:B------:R2:W-:Y:S01]  /*10200*/  @!P3 ST.E.64 [R8.64], R94 ;  /* 0x0000005e0800b985 */ /* 0x0005e2000c101b06 */
[----:B------:R-:W-:-:S03]  /*10210*/  ISETP.GE.AND P3, PT, R199, c[0x0][0x3c8], PT ;  /* 0x0000f200c7007a0c */ /* 0x000fc60003f66270 */
        /* <DEDUP_REMOVED lines=14> */
[-C--:B--2---:R-:W-:Y:S02]  /*10300*/  @!P2 LEA R8, P4, R197, R2.reuse, 0x2 ;  /* 0x00000002c508a211 */ /* 0x084fe400078810ff */
[-C--:B------:R-:W-:Y:S02]  /*10310*/  @!P3 LEA.HI.X R11, R199, R3.reuse, R200, 0x2, P5 ;  /* 0x00000003c70bb211 */ /* 0x080fe400028f14c8 */
[----:B------:R-:W-:Y:S02]  /*10320*/  @!P1 LEA R6, P5, R195, R2, 0x2 ;  /* 0x00000002c3069211 */ /* 0x000fe400078a10ff */
[-C--:B------:R-:W-:Y:S01]  /*10330*/  @!P2 LEA.HI.X R9, R197, R3.reuse, R198, 0x2, P4 ;  /* 0x00000003c509a211 */ /* 0x080fe200020f14c6 */
[----:B------:R2:W-:Y:S01]  /*10340*/  @!P3 ST.E.64 [R10.64], R114 ;  /* 0x000000720a00b985 */ /* 0x0005e2000c101b06 */
[----:B------:R-:W-:-:S03]  /*10350*/  @!P1 LEA.HI.X R7, R195, R3, R196, 0x2, P5 ;  /* 0x00000003c3079211 */ /* 0x000fc600028f14c4 */
[----:B------:R2:W-:Y:S04]  /*10360*/  @!P2 ST.E.64 [R8.64], R118 ;  /* 0x000000760800a985 */ /* 0x0005e8000c101b06 */
[----:B------:R2:W-:Y:S01]  /*10370*/  @!P1 ST.E.64 [R6.64], R122 ;  /* 0x0000007a06009985 */ /* 0x0005e2000c101b06 */
[----:B-1----:R-:W-:-:S04]  /*10380*/  @!P0 LEA R4, P4, R193, R2, 0x2 ;  /* 0x00000002c1048211 */ /* 0x002fc800078810ff */
[----:B------:R-:W-:-:S05]  /*10390*/  @!P0 LEA.HI.X R5, R193, R3, R194, 0x2, P4 ;  /* 0x00000003c1058211 */ /* 0x000fca00020f14c2 */
[----:B------:R2:W-:Y:S01]  /*103a0*/  @!P0 ST.E.64 [R4.64], R126 ;  /* 0x0000007e04008985 */ /* 0x0005e2000c101b06 */
[----:B------:R-:W-:-:S13]  /*103b0*/  ISETP.GE.AND P0, PT, R191, c[0x0][0x3c8], PT ;  /* 0x0000f200bf007a0c */ /* 0x000fda0003f06270 */
[----:B------:R-:W-:Y:S05]  /*103c0*/  @P0 BRA `(.L_x_847) ;  /* 0x0000030000000947 */ /* 0x000fea0003800000 */
[----:B------:R-:W-:-:S04]  /*103d0*/  LEA R2, P0, R191, R2, 0x2 ;  /* 0x00000002bf027211 */ /* 0x000fc800078010ff */
[----:B------:R-:W-:-:S05]  /*103e0*/  LEA.HI.X R3, R191, R3, R192, 0x2, P0 ;  /* 0x00000003bf037211 */ /* 0x000fca00000f14c0 */
[----:B------:R1:W-:Y:S01]  /*103f0*/  ST.E.64 [R2.64], R130 ;  /* 0x0000008202007985 */ /* 0x0003e2000c101b06 */
[----:B------:R-:W-:Y:S05]  /*10400*/  BRA `(.L_x_847) ;  /* 0x000002c000007947 */ /* 0x000fea0003800000 */
.L_x_843:
[----:B------:R-:W2:Y:S02]  /*10410*/  S2R R4, SR_TID.X ;  /* 0x0000000000047919 */ /* 0x000ea40000002100 */
[----:B--2---:R-:W-:-:S13]  /*10420*/  ISETP.GT.AND P0, PT, R4, 0x7f, PT ;  /* 0x0000007f0400780c */ /* 0x004fda0003f04270 */
[----:B------:R-:W-:Y:S05]  /*10430*/  @P0 BRA `(.L_x_847) ;  /* 0x0000029000000947 */ /* 0x000fea0003800000 */
[----:B------:R-:W2:Y:S01]  /*10440*/  LDL.LU R3, [R1+0xac] ;  /* 0x0000ac0001037983 */ /* 0x000ea20000300800 */
[----:B------:R-:W-:-:S05]  /*10450*/  MOV R2, c[0x0][0x4e8] ;  /* 0x00013a0000027a02 */ /* 0x000fca0000000f00 */
[----:B------:R-:W-:Y:S01]  /*10460*/  IMAD R0, R2, c[0x0][0x388], RZ ;  /* 0x0000e20002007a24 */ /* 0x000fe200078e02ff */
[----:B--2---:R-:W-:-:S04]  /*10470*/  IADD3 R4, R3, R4, RZ ;  /* 0x0000000403047210 */ /* 0x004fc80007ffe0ff */
[----:B------:R-:W-:-:S13]  /*10480*/  ISETP.GE.AND P0, PT, R4, R0, PT ;  /* 0x000000000400720c */ /* 0x000fda0003f06270 */
[----:B------:R-:W-:Y:S05]  /*10490*/  @P0 BRA `(.L_x_847) ;  /* 0x0000023000000947 */ /* 0x000fea0003800000 */
[----:B------:R-:W2:Y:S04]  /*104a0*/  LDL.LU R3, [R1+0x94] ;  /* 0x0000940001037983 */ /* 0x000ea80000300800 */
[----:B------:R-:W3:Y:S04]  /*104b0*/  LDL.LU R9, [R1+0x98] ;  /* 0x0000980001097983 */ /* 0x000ee80000300800 */
[----:B------:R-:W4:Y:S01]  /*104c0*/  LDL.LU R8, [R1+0xa8] ;  /* 0x0000a80001087983 */ /* 0x000f220000300800 */
[----:B------:R-:W-:-:S13]  /*104d0*/  ISETP.NE.AND P0, PT, R2, 0x1, PT ;  /* 0x000000010200780c */ /* 0x000fda0003f05270 */
[----:B------:R-:W-:Y:S01]  /*104e0*/  @P0 IMAD.HI.U32 R7, R4, c[0x0][0x4ec], RZ ;  /* 0x00013b0004070a27 */ /* 0x000fe200078e00ff */
[----:B--2---:R-:W-:Y:S02]  /*104f0*/  SHF.R.S32.HI R0, RZ, 0x1f, R3 ;  /* 0x0000001fff007819 */ /* 0x004fe40000011403 */
[----:B---3--:R-:W-:-:S03]  /*10500*/  SHF.R.S32.HI R6, RZ, 0x1f, R9 ;  /* 0x0000001fff067819 */ /* 0x008fc60000011409 */
[----:B------:R-:W-:-:S04]  /*10510*/  IMAD R0, R0, c[0x0][0x4d0], RZ ;  /* 0x0001340000007a24 */ /* 0x000fc800078e02ff */
[C---:B------:R-:W-:Y:S01]  /*10520*/  IMAD R5, R3.reuse, c[0x0][0x4d4], R0 ;  /* 0x0001350003057a24 */ /* 0x040fe200078e0200 */
[----:B------:R-:W-:Y:S01]  /*10530*/  MOV R0, R4 ;  /* 0x0000000400007202 */ /* 0x000fe20000000f00 */
[----:B------:R-:W-:Y:S01]  /*10540*/  IMAD.WIDE.U32 R2, R3, c[0x0][0x4d0], RZ ;  /* 0x0001340003027a25 */ /* 0x000fe200078e00ff */
[----:B------:R-:W-:-:S03]  /*10550*/  @P0 SHF.R.U32.HI R0, RZ, c[0x0][0x4f0], R7 ;  /* 0x00013c00ff000a19 */ /* 0x000fc60000011607 */
[----:B------:R-:W-:Y:S01]  /*10560*/  IMAD R6, R6, c[0x0][0x4d8], RZ ;  /* 0x0001360006067a24 */ /* 0x000fe200078e02ff */
[----:B------:R-:W-:Y:S02]  /*10570*/  IADD3 R3, R3, R5, RZ ;  /* 0x0000000503037210 */ /* 0x000fe40007ffe0ff */
[----:B----4-:R-:W-:Y:S01]  /*10580*/  SHF.R.S32.HI R5, RZ, 0x1f, R8 ;  /* 0x0000001fff057819 */ /* 0x010fe20000011408 */
[C---:B------:R-:W-:Y:S01]  /*10590*/  IMAD R7, R9.reuse, c[0x0][0x4dc], R6 ;  /* 0x0001370009077a24 */ /* 0x040fe200078e0206 */
[----:B------:R-:W-:Y:S01]  /*105a0*/  IADD3 R6, -R0, RZ, RZ ;  /* 0x000000ff00067210 */ /* 0x000fe20007ffe1ff */
[----:B------:R-:W-:-:S04]  /*105b0*/  IMAD.WIDE.U32 R2, R9, c[0x0][0x4d8], R2 ;  /* 0x0001360009027a25 */ /* 0x000fc800078e0002 */
[----:B------:R-:W-:Y:S01]  /*105c0*/  IMAD R5, R5, c[0x0][0x4e0], RZ ;  /* 0x0001380005057a24 */ /* 0x000fe200078e02ff */
[----:B------:R-:W-:Y:S01]  /*105d0*/  IADD3 R3, R3, R7, RZ ;  /* 0x0000000703037210 */ /* 0x000fe20007ffe0ff */
[----:B------:R-:W-:Y:S01]  /*105e0*/  IMAD R4, R6, c[0x0][0x4e8], R4 ;  /* 0x00013a0006047a24 */ /* 0x000fe200078e0204 */
[----:B------:R-:W-:Y:S01]  /*105f0*/  SHF.R.S32.HI R7, RZ, 0x1f, R0 ;  /* 0x0000001fff077819 */ /* 0x000fe20000011400 */
[C---:B------:R-:W-:Y:S02]  /*10600*/  IMAD R6, R8.reuse, c[0x0][0x4e4], R5 ;  /* 0x0001390008067a24 */ /* 0x040fe400078e0205 */
[----:B------:R-:W-:Y:S01]  /*10610*/  IMAD.WIDE.U32 R2, R8, c[0x0][0x4e0], R2 ;  /* 0x0001380008027a25 */ /* 0x000fe200078e0002 */
[----:B------:R-:W-:-:S04]  /*10620*/  SHF.R.S32.HI R5, RZ, 0x1f, R4 ;  /* 0x0000001fff057819 */ /* 0x000fc80000011404 */
[----:B------:R-:W-:Y:S01]  /*10630*/  IADD3 R2, P0, R0, R2, RZ ;  /* 0x0000000200027210 */ /* 0x000fe20007f1e0ff */
[----:B------:R-:W-:-:S03]  /*10640*/  IMAD R0, R5, c[0x0][0x4c8], RZ ;  /* 0x0001320005007a24 */ /* 0x000fc600078e02ff */
[----:B------:R-:W-:Y:S01]  /*10650*/  IADD3.X R3, R7, R3, R6, P0, !PT ;  /* 0x0000000307037210 */ /* 0x000fe200007fe406 */
[----:B------:R-:W-:-:S04]  /*10660*/  IMAD R0, R4, c[0x0][0x4cc], R0 ;  /* 0x0001330004007a24 */ /* 0x000fc800078e0200 */
[----:B------:R-:W-:-:S05]  /*10670*/  IMAD.WIDE.U32 R2, R4, c[0x0][0x4c8], R2 ;  /* 0x0001320004027a25 */ /* 0x000fca00078e0002 */
[----:B------:R-:W-:Y:S02]  /*10680*/  IADD3 R0, R3, R0, RZ ;  /* 0x0000000003007210 */ /* 0x000fe40007ffe0ff */
[----:B------:R-:W-:-:S04]  /*10690*/  LEA R4, P0, R2, c[0x0][0x4a8], 0x2 ;  /* 0x00012a0002047a11 */ /* 0x000fc800078010ff */
[----:B------:R-:W-:Y:S02]  /*106a0*/  LEA.HI.X R5, R2, c[0x0][0x4ac], R0, 0x2, P0 ;  /* 0x00012b0002057a11 */ /* 0x000fe400000f1400 */
[----:B------:R-:W-:-:S05]  /*106b0*/  MOV R0, 0xff800000 ;  /* 0xff80000000007802 */ /* 0x000fca0000000f00 */
[----:B------:R2:W-:Y:S02]  /*106c0*/  STG.E [R4.64], R0 ;  /* 0x0000000004007986 */ /* 0x0005e4000c101906 */
.L_x_847:
[----:B------:R-:W-:Y:S05]  /*106d0*/  BSYNC B1 ;  /* 0x0000000000017941 */ /* 0x000fea0003800000 */
.L_x_842:
[----:B--2---:R-:W2:Y:S02]  /*106e0*/  LDL R0, [R1+0xfc] ;  /* 0x0000fc0001007983 */ /* 0x004ea40000100800 */
[----:B--2---:R-:W-:-:S13]  /*106f0*/  ISETP.NE.AND P0, PT, R0, RZ, PT ;  /* 0x000000ff0000720c */ /* 0x004fda0003f05270 */
[----:B------:R-:W-:Y:S01]  /*10700*/  @P0 WARPSYNC 0xffffffff ;  /* 0xffffffff00000948 */ /* 0x000fe20003800000 */
[----:B------:R-:W-:Y:S06]  /*10710*/  @P0 BAR.SYNC.DEFER_BLOCKING 0x5, 0x100 ;  /* 0x0144000000000b1d */ /* 0x000fec0000010000 */
[----:B------:R-:W2:Y:S04]  /*10720*/  @P0 LDS R0, [0x18100] ;  /* 0x01810000ff000984 */ /* 0x000ea80000000800 */
[----:B--2---:R2:W-:Y:S04]  /*10730*/  @P0 STL [R1+0xb0], R0 ;  /* 0x0000b00001000387 */ /* 0x0045e80000100800 */
[----:B------:R-:W-:Y:S06]  /*10740*/  @P0 BAR.ARV 0x4, 0x100 ;  /* 0x0104000000000b1d */ /* 0x000fec0000002000 */
[----:B------:R-:W-:Y:S05]  /*10750*/  @P0 BRA `(.L_x_848) ;  /* 0x0000007000000947 */ /* 0x000fea0003800000 */
[----:B------:R-:W-:Y:S05]  /*10760*/  BRA.DIV ~URZ, `(.L_x_849) ;  /* 0x000002227f007947 */ /* 0x000fea000b800000 */
[----:B--2---:R2:W4:Y:S02]  /*10770*/  SHFL.IDX PT, R0, R59, RZ, 0x1f ;  /* 0x00001fff3b007589 */ /* 0x00452400000e0000 */
.L_x_854:
[----:B------:R-:W-:Y:S01]  /*10780*/  WARPSYNC 0xffffffff ;  /* 0xffffffff00007948 */ /* 0x000fe20003800000 */
[----:B------:R-:W-:Y:S06]  /*10790*/  BAR.SYNC.DEFER_BLOCKING 0x4, 0x100 ;  /* 0x0104000000007b1d */ /* 0x000fec0000010000 */
[----:B----4-:R4:W-:Y:S04]  /*107a0*/  STL [R1+0xb0], R0 ;  /* 0x0000b00001007387 */ /* 0x0109e80000100800 */
[----:B------:R4:W-:Y:S04]  /*107b0*/  @!P6 STS [0x18100], R59 ;  /* 0x0181003bff00e388 */ /* 0x0009e80000000800 */
[----:B------:R-:W-:Y:S06]  /*107c0*/  BAR.ARV 0x5, 0x100 ;  /* 0x0144000000007b1d */ /* 0x000fec0000002000 */
.L_x_848:
[----:B--2-4-:R-:W2:Y:S02]  /*107d0*/  LDL R0, [R1+0xb0] ;  /* 0x0000b00001007983 */ /* 0x014ea40000100800 */
[----:B--2---:R-:W-:-:S13]  /*107e0*/  ISETP.GE.AND P0, PT, R0, c[0x0][0x538], PT ;  /* 0x00014e0000007a0c */ /* 0x004fda0003f06270 */
[----:B-1-3-5:R-:W-:Y:S01]  /*107f0*/  @P0 CALL.REL.NOINC `(.L_x_850) ;  /* 0x0000001000000944 */ /* 0x02afe20003c00000 */
[----:B------:R-:W-:Y:S05]  /*10800*/  BRA `(.L_x_851) ;  /* 0xffff035000007947 */ /* 0x000fea000383ffff */
.L_x_850:
[----:B------:R-:W-:Y:S05]  /*10810*/  EXIT ;  /* 0x000000000000794d */ /* 0x000fea0003800000 */
.L_x_838:
[----:B------:R1:W5:Y:S01]  /*10820*/  LDL R2, [R1+0x80] ;  /* 0x0000800001027983 */ /* 0x0003620000100800 */
[----:B------:R-:W-:Y:S02]  /*10830*/  MOV R5, 0x2 ;  /* 0x0000000200057802 */ /* 0x000fe40000000f00 */
[----:B------:R-:W-:Y:S02]  /*10840*/  MOV R3, 0x10860 ;  /* 0x0001086000037802 */ /* 0x000fe40000000f00 */
[----:B-1---5:R-:W-:Y:S05]  /*10850*/  CALL.REL.NOINC `($__internal_16_$__cuda_sm70_shflsync_bfly_p) ;  /* 0x0000017000007944 */ /* 0x022fea0003c00000 */
[----:B------:R-:W-:Y:S01]  /*10860*/  MOV R0, R5 ;  /* 0x0000000500007202 */ /* 0x000fe20000000f00 */
[----:B------:R-:W-:Y:S05]  /*10870*/  BRA `(.L_x_852) ;  /* 0xffffd58000007947 */ /* 0x000fea000383ffff */
.L_x_839:
[----:B------:R-:W-:Y:S01]  /*10880*/  IMAD.MOV.U32 R2, RZ, RZ, R0 ;  /* 0x000000ffff027224 */ /* 0x000fe200078e0000 */
[----:B------:R-:W-:Y:S02]  /*10890*/  MOV R5, 0x1 ;  /* 0x0000000100057802 */ /* 0x000fe40000000f00 */
[----:B------:R-:W-:Y:S02]  /*108a0*/  MOV R3, 0x108c0 ;  /* 0x000108c000037802 */ /* 0x000fe40000000f00 */
[----:B-----5:R-:W-:Y:S05]  /*108b0*/  CALL.REL.NOINC `($__internal_16_$__cuda_sm70_shflsync_bfly_p) ;  /* 0x0000011000007944 */ /* 0x020fea0003c00000 */
[----:B------:R1:W5:Y:S01]  /*108c0*/  LDL R2, [R1+0x84] ;  /* 0x0000840001027983 */ /* 0x0003620000100800 */
[----:B------:R-:W-:Y:S01]  /*108d0*/  FADD.FTZ R0, R0, R5 ;  /* 0x0000000500007221 */ /* 0x000fe20000010000 */
[----:B------:R-:W-:Y:S02]  /*108e0*/  MOV R5, 0x2 ;  /* 0x0000000200057802 */ /* 0x000fe40000000f00 */
[----:B------:R-:W-:-:S02]  /*108f0*/  MOV R3, 0x10910 ;  /* 0x0001091000037802 */ /* 0x000fc40000000f00 */
[----:B-1---5:R-:W-:Y:S05]  /*10900*/  CALL.REL.NOINC `($__internal_16_$__cuda_sm70_shflsync_bfly_p) ;  /* 0x000000c000007944 */ /* 0x022fea0003c00000 */
[----:B------:R-:W2:Y:S01]  /*10910*/  LDL.LU R2, [R1+0x84] ;  /* 0x0000840001027983 */ /* 0x000ea20000300800 */
[----:B------:R-:W-:Y:S01]  /*10920*/  MOV R3, 0x10970 ;  /* 0x0001097000037802 */ /* 0x000fe20000000f00 */
[----:B--2---:R-:W-:Y:S01]  /*10930*/  FADD.FTZ R4, R2, R5 ;  /* 0x0000000502047221 */ /* 0x004fe20000010000 */
[----:B------:R-:W-:-:S04]  /*10940*/  MOV R5, 0x1 ;  /* 0x0000000100057802 */ /* 0x000fc80000000f00 */
[----:B------:R-:W-:Y:S02]  /*10950*/  MOV R2, R4 ;  /* 0x0000000400027202 */ /* 0x000fe40000000f00 */
[----:B------:R-:W-:Y:S05]  /*10960*/  CALL.REL.NOINC `($__internal_16_$__cuda_sm70_shflsync_bfly_p) ;  /* 0x0000006000007944 */ /* 0x000fea0003c00000 */
[----:B------:R-:W-:Y:S01]  /*10970*/  MOV R3, R5 ;  /* 0x0000000500037202 */ /* 0x000fe20000000f00 */
[----:B------:R-:W-:Y:S05]  /*10980*/  BRA `(.L_x_853) ;  /* 0xffffd50000007947 */ /* 0x000fea000383ffff */
.L_x_849:
[----:B--2---:R-:W-:Y:S02]  /*10990*/  MOV R0, R59 ;  /* 0x0000003b00007202 */ /* 0x004fe40000000f00 */
[----:B-1-3--:R-:W-:Y:S02]  /*109a0*/  MOV R2, 0x109c0 ;  /* 0x000109c000027802 */ /* 0x00afe40000000f00 */
[----:B-----5:R-:W-:Y:S05]  /*109b0*/  CALL.REL.NOINC `($__internal_17_$__cuda_sm70_shflsync_idx_p) ;  /* 0x0000006000007944 */ /* 0x020fea0003c00000 */
[----:B-12---:R-:W-:Y:S05]  /*109c0*/  BRA `(.L_x_854) ;  /* 0xfffffdb000007947 */ /* 0x006fea000383ffff */
        .weak           $__internal_16_$__cuda_sm70_shflsync_bfly_p
        .type           $__internal_16_$__cuda_sm70_shflsync_bfly_p,@function
        .size           $__internal_16_$__cuda_sm70_shflsync_bfly_p,($__internal_17_$__cuda_sm70_shflsync_idx_p - $__internal_16_$__cuda_sm70_shflsync_bfly_p)
$__internal_16_$__cuda_sm70_shflsync_bfly_p:
[----:B------:R-:W-:Y:S04]  /*109d0*/  WARPSYNC R6 ;  /* 0x0000000600007348 */ /* 0x000fe80003800000 */
[----:B------:R1:W2:Y:S02]  /*109e0*/  SHFL.BFLY PT, R5, R2, R5, R7 ;  /* 0x0c00000502057389 */ /* 0x0002a400000e0007 */
[----:B-1----:R-:W-:Y:S02]  /*109f0*/  MOV R2, R3 ;  /* 0x0000000300027202 */ /* 0x002fe40000000f00 */
[----:B------:R-:W-:-:S04]  /*10a00*/  MOV R3, 0x0 ;  /* 0x0000000000037802 */ /* 0x000fc80000000f00 */
[----:B--2---:R-:W-:Y:S05]  /*10a10*/  RET.REL.NODEC R2 `(_ZN7cutlass13device_kernelIN5flash19enable_sm80_to_sm89INS1_16FlashAttnFwdSm80INS1_25CollectiveMainloopFwdSm80ILi8ELi1ELb1EN4cute5tupleIJNS5_1CILi128EEENS7_ILi64EEENS7_ILi256EEEEEELi256ENS_10bfloat16_tEfNS_4arch4Sm80ELb1ELb0ELb1ELb0ELb0ELb0ELb1ELb1EEENS1_21CollectiveEpilogueFwdINS6_IJS8_SA_S9_EEENS6_IJNS7_ILi1EEESI_SI_EEESC_SE_Li256ELb0ELb1ELb1ELb0EEENS1_30DynamicPersistentTileSchedulerILi256ELi256ELb1ELb1ELb0EEEEEEEEEvNT_6ParamsE) ;  /* 0xfffef5e002007950 */ /* 0x004fea0003c3ffff */
        .weak           $__internal_17_$__cuda_sm70_shflsync_idx_p
        .type           $__internal_17_$__cuda_sm70_shflsync_idx_p,@function
        .size           $__internal_17_$__cuda_sm70_shflsync_idx_p,(.L_x_5190 - $__internal_17_$__cuda_sm70_shflsync_idx_p)
$__internal_17_$__cuda_sm70_shflsync_idx_p:
[----:B------:R-:W-:Y:S01]  /*10a20*/  MOV R3, 0x0 ;  /* 0x0000000000037802 */ /* 0x000fe20000000f00 */
[----:B------:R-:W-:Y:S04]  /*10a30*/  WARPSYNC R132 ;  /* 0x0000008400007348 */ /* 0x000fe80003800000 */
[----:B------:R1:W2:Y:S01]  /*10a40*/  SHFL.IDX PT, R0, R0, R190, R133 ;  /* 0x000000be00007389 */ /* 0x0002a200000e0085 */
[----:B------:R-:W-:Y:S05]  /*10a50*/  RET.REL.NODEC R2 `(_ZN7cutlass13device_kernelIN5flash19enable_sm80_to_sm89INS1_16FlashAttnFwdSm80INS1_25CollectiveMainloopFwdSm80ILi8ELi1ELb1EN4cute5tupleIJNS5_1CILi128EEENS7_ILi64EEENS7_ILi256EEEEEELi256ENS_10bfloat16_tEfNS_4arch4Sm80ELb1ELb0ELb1ELb0ELb0ELb0ELb1ELb1EEENS1_21CollectiveEpilogueFwdINS6_IJS8_SA_S9_EEENS6_IJNS7_ILi1EEESI_SI_EEESC_SE_Li256ELb0ELb1ELb1ELb0EEENS1_30DynamicPersistentTileSchedulerILi256ELi256ELb1ELb1ELb0EEEEEEEEEvNT_6ParamsE) ;  /* 0xfffef5a002007950 */ /* 0x000fea0003c3ffff */
.L_x_855:
        /* <DEDUP_REMOVED lines=10> */
.L_x_5190:


//--------------------- .text._ZN7cutlass13device_kernelIN5flash19enable_sm80_to_sm89INS1_16FlashAttnFwdSm80INS1_25CollectiveMainloopFwdSm80ILi8ELi1ELb1EN4cute5tupleIJNS5_1CILi128EEENS7_ILi48EEENS7_ILi256EEEEEELi256ENS_10bfloat16_tEfNS_4arch4Sm80ELb1ELb0ELb1ELb1ELb0ELb0ELb1ELb1EEENS1_21CollectiveEpilogueFwdINS6_IJS8_SA_S9_EEENS6_IJNS7_ILi1EEESI_SI_EEESC_SE_Li256ELb1ELb1ELb1ELb0EEENS1_36VarlenDynamicPersistentTileSchedulerILi128ELi48ELi256ELi256ELb1ELb1ELb0ELb1ELb1ELb1EEEEEEEEEvNT_6ParamsE --------------------------
	.section	.text._ZN7cutlass13device_kernelIN5flash19enable_sm80_to_sm89INS1_16FlashAttnFwdSm80INS1_25CollectiveMainloopFwdSm80ILi8ELi1ELb1EN4cute5tupleIJNS5_1CILi128EEENS7_ILi48EEENS7_ILi256EEEEEELi256ENS_10bfloat16_tEfNS_4arch4Sm80ELb1ELb0ELb1ELb1ELb0ELb0ELb1ELb1EEENS1_21CollectiveEpilogueFwdINS6_IJS8_SA_S9_EEENS6_IJNS7_ILi1EEESI_SI_EEESC_SE_Li256ELb1ELb1ELb1ELb0EEENS1_36VarlenDynamicPersistentTileSchedulerILi128ELi48ELi256ELi256ELb1ELb1ELb0ELb1ELb1ELb1EEEEEEEEEvNT_6ParamsE,"ax",@progbits
	.sectioninfo	@"SHI_REGISTERS=255"
	.align	128
.text._ZN7cutlass13device_kernelIN5flash19enable_sm80_to_sm89INS1_16FlashAttnFwdSm80INS1_25CollectiveMainloopFwdSm80ILi8ELi1ELb1EN4cute5tupleIJNS5_1CILi128EEENS7_ILi48EEENS7_ILi256EEEEEELi256ENS_10bfloat16_tEfNS_4arch4Sm80ELb1ELb0ELb1ELb1ELb0ELb0ELb1ELb1EEENS1_21CollectiveEpilogueFwdINS6_IJS8_SA_S9_EEENS6_IJNS7_ILi1EEESI_SI_EEESC_SE_Li256ELb1ELb1ELb1ELb0EEENS1_36VarlenDynamicPersistentTileSchedulerILi128ELi48ELi256ELi256ELb1ELb1ELb0ELb1ELb1ELb1EEEEEEEEEvNT_6ParamsE:
        .type           _ZN7cutlass13device_kernelIN5flash19enable_sm80_to_sm89INS1_16FlashAttnFwdSm80INS1_25CollectiveMainloopFwdSm80ILi8ELi1ELb1EN4cute5tupleIJNS5_1CILi128EEENS7_ILi48EEENS7_ILi256EEEEEELi256ENS_10bfloat16_tEfNS_4arch4Sm80ELb1ELb0ELb1ELb1ELb0ELb0ELb1ELb1EEENS1_21CollectiveEpilogueFwdINS6_IJS8_SA_S9_EEENS6_IJNS7_ILi1EEESI_SI_EEESC_SE_Li256ELb1ELb1ELb1ELb0EEENS1_36VarlenDynamicPersistentTileSchedulerILi128ELi48ELi256ELi256ELb1ELb1ELb0ELb1ELb1ELb1EEEEEEEEEvNT_6ParamsE,@function
        .size           _ZN7cutlass13device_kernelIN5flash19enable_sm80_to_sm89INS1_16FlashAttnFwdSm80INS1_25CollectiveMainloopFwdSm80ILi8ELi1ELb1EN4cute5tupleIJNS5_1CILi128EEENS7_ILi48EEENS7_ILi256EEEEEELi256ENS_10bfloat16_tEfNS_4arch4Sm80ELb1ELb0ELb1ELb1ELb0ELb0ELb1ELb1EEENS1_21CollectiveEpilogueFwdINS6_IJS8_SA_S9_EEENS6_IJNS7_ILi1EEESI_SI_EEESC_SE_Li256ELb1ELb1ELb1ELb0EEENS1_36VarlenDynamicPersistentTileSchedulerILi128ELi48ELi256ELi256ELb1ELb1ELb0ELb1ELb1ELb1EEEEEEEEEvNT_6ParamsE,(.L_x_5193 - _ZN7cutlass13device_kernelIN5flash19enable_sm80_to_sm89INS1_16FlashAttnFwdSm80INS1_25CollectiveMainloopFwdSm80ILi8ELi1ELb1EN4cute5tupleIJNS5_1CILi128EEENS7_ILi48EEENS7_ILi256EEEEEELi256ENS_10bfloat16_tEfNS_4arch4Sm80ELb1ELb0ELb1ELb1ELb0ELb0ELb1ELb1EEENS1_21CollectiveEpilogueFwdINS6_IJS8_SA_S9_EEENS6_IJNS7_ILi1EEESI_SI_EEESC_SE_Li256ELb1ELb1ELb1ELb0EEENS1_36VarlenDynamicPersistentTileSchedulerILi128ELi48ELi256ELi256ELb1ELb1ELb0ELb1ELb1ELb1EEEEEEEEEvNT_6ParamsE)
        .other          _ZN7cutlass13device_kernelIN5flash19enable_sm80_to_sm89INS1_16FlashAttnFwdSm80INS1_25CollectiveMainloopFwdSm80ILi8ELi1ELb1EN4cute5tupleIJNS5_1CILi128EEENS7_ILi48EEENS7_ILi256EEEEEELi256ENS_10bfloat16_tEfNS_4arch4Sm80ELb1ELb0ELb1ELb1ELb0ELb0ELb1ELb1EEENS1_21CollectiveEpilogueFwdINS6_IJS8_SA_S9_EEENS6_IJNS7_ILi1EEESI_SI_EEESC_SE_Li256ELb1ELb1ELb1ELb0EEENS1_36VarlenDynamicPersistentTileSchedulerILi128ELi48ELi256ELi256ELb1ELb1ELb0ELb1ELb1ELb1EEEEEEEEEvNT_6ParamsE,@"STO_CUDA_ENTRY STV_DEFAULT"
_ZN7cutlass13device_kernelIN5flash19enable_sm80_to_sm89INS1_16FlashAttnFwdSm80INS1_25CollectiveMainloopFwdSm80ILi8ELi1ELb1EN4cute5tupleIJNS5_1CILi128EEENS7_ILi48EEENS7_ILi256EEEEEELi256ENS_10bfloat16_tEfNS_4arch4Sm80ELb1ELb0ELb1ELb1ELb0ELb0ELb1ELb1EEENS1_21CollectiveEpilogueFwdINS6_IJS8_SA_S9_EEENS6_IJNS7_ILi1EEESI_SI_EEESC_SE_Li256ELb1ELb1ELb1ELb0EEENS1_36VarlenDynamicPersistentTileSchedulerILi128ELi48ELi256ELi256ELb1ELb1ELb0ELb1ELb1ELb1EEEEEEEEEvNT_6ParamsE:
        /* <DEDUP_REMOVED lines=54> */
.L_x_861:
        /* <DEDUP_REMOVED lines=16> */
.L_x_952:
        /* <DEDUP_REMOVED lines=16> */
.L_x_953:
[----:B--2---:R-:W-:-:S05]  /*0560*/  IMAD R0, R0, c[0x0][0x538], RZ ;  /* 0x00014e0000007a24 */ /* 0x004fca00078e02ff */
[----:B------:R-:W-:-:S04]  /*0570*/  IADD3 R6, R0, R6, RZ ;  /* 0x0000000600067210 */ /* 0x000fc80007ffe0ff */
[----:B------:R-:W-:-:S13]  /*0580*/  ISETP.GT.AND P0, PT, R6, UR4, PT ;  /* 0x0000000406007c0c */ /* 0x000fda000bf04270 */
[----:B-1----:R-:W-:Y:S05]  /*0590*/  @!P0 BRA `(.L_x_861) ;  /* 0xfffffdc000008947 */ /* 0x002fea000383ffff */
.L_x_857:
[----:B------:R-:W-:-:S05]  /*05a0*/  IADD3 R11, -R0, R6, RZ ;  /* 0x00000006000b7210 */ /* 0x000fca0007ffe1ff */
[----:B------:R-:W-:-:S05]  /*05b0*/  IMAD R0, R4, c[0x0][0x538], R11 ;  /* 0x00014e0004007a24 */ /* 0x000fca00078e020b */
[----:B------:R-:W-:Y:S01]  /*05c0*/  ISETP.GT.AND P0, PT, R0, UR4, PT ;  /* 0x0000000400007c0c */ /* 0x000fe2000bf04270 */
[----:B------:R-:W-:-:S12]  /*05d0*/  BRA.DIV ~URZ, `(.L_x_862) ;  /* 0x00011da27f007947 */ /* 0x000fd8000b800000 */
[----:B------:R-:W-:-:S04]  /*05e0*/  VOTE.ANY R10, PT, !P0 ;  /* 0x00000000000a7806 */ /* 0x000fc800040e0100 */
.L_x_954:
[----:B------:R-:W1:Y:S02]  /*05f0*/  POPC R6, R10 ;  /* 0x0000000a00067309 */ /* 0x000e640000000000 */
[----:B-1----:R-:W-:-:S05]  /*0600*/  IADD3 R0, R6, R7, RZ ;  /* 0x0000000706007210 */ /* 0x002fca0007ffe0ff */
[----:B------:R1:W-:Y:S01]  /*0610*/  STL [R1+0x84], R0 ;  /* 0x0000840001007387 */ /* 0x0003e20000100800 */
[----:B------:R-:W-:Y:S05]  /*0620*/  BRA.DIV ~URZ, `(.L_x_863) ;  /* 0x00011da27f007947 */ /* 0x000fea000b800000 */
[----:B------:R2:W3:Y:S01]  /*0630*/  SHFL.IDX PT, R12, R9, R6, 0x1f ;  /* 0x00001f06090c7589 */ /* 0x0004e200000e0000 */
[----:B------:R-:W-:-:S03]  /*0640*/  MOV R7, RZ ;  /* 0x000000ff00077202 */ /* 0x000fc60000000f00 */
[----:B------:R2:W4:Y:S04]  /*0650*/  SHFL.IDX PT, R9, R8, R6, 0x1f ;  /* 0x00001f0608097589 */ /* 0x00052800000e0000 */
.L_x_955:
[----:B------:R-:W-:Y:S01]  /*0660*/  ISETP.NE.AND P0, PT, R10, RZ, PT ;  /* 0x000000ff0a00720c */ /* 0x000fe20003f05270 */
[----:B------:R-:W-:-:S12]  /*0670*/  BSSY B0, `(.L_x_864) ;  /* 0x0000005000007945 */ /* 0x000fd80003800000 */
[----:B------:R-:W-:Y:S05]  /*0680*/  @!P0 BRA `(.L_x_865) ;  /* 0x0000003000008947 */ /* 0x000fea0003800000 */
[----:B------:R-:W-:Y:S01]  /*0690*/  IADD3 R3, R6, -0x1, RZ ;  /* 0xffffffff06037810 */ /* 0x000fe20007ffe0ff */
[----:B------:R-:W-:Y:S05]  /*06a0*/  BRA.DIV ~URZ, `(.L_x_866) ;  /* 0x00011e027f007947 */ /* 0x000fea000b800000 */
[----:B------:R1:W2:Y:S02]  /*06b0*/  SHFL.IDX PT, R7, R4, R3, 0x1f ;  /* 0x00001f0304077589 */ /* 0x0002a400000e0000 */
.L_x_865:
[----:B------:R-:W-:Y:S05]  /*06c0*/  BSYNC B0 ;  /* 0x0000000000007941 */ /* 0x000fea0003800000 */
.L_x_864:
        /* <DEDUP_REMOVED lines=69> */
.L_x_868:
        /* <DEDUP_REMOVED lines=70> */
.L_x_869:
[----:B------:R-:W-:Y:S05]  /*0f80*/  BSYNC B0 ;  /* 0x0000000000007941 */ /* 0x000fea0003800000 */
.L_x_867:
[----:B------:R-:W-:-:S04]  /*0f90*/  LOP3.LUT R0, RZ, R0, RZ, 0x33, !PT ;  /* 0x00000000ff007212 */ /* 0x000fc800078e33ff */
[----:B------:R-:W-:-:S05]  /*0fa0*/  IADD3 R0, R0, R12, RZ ;  /* 0x0000000c00007210 */ /* 0x000fca0007ffe0ff */
[----:B------:R2:W-:Y:S01]  /*0fb0*/  STL [R1+0x7c], R0 ;  /* 0x00007c0001007387 */ /* 0x0005e20000100800 */
[----:B------:R-:W-:Y:S05]  /*0fc0*/  BRA `(.L_x_870) ;  /* 0x0000006000007947 */ /* 0x000fea0003800000 */
.L_x_858:
[----:B------:R-:W-:Y:S01]  /*0fd0*/  MOV R0, UR4 ;  /* 0x0000000400007c02 */ /* 0x000fe20008000f00 */
[----:B------:R-:W-:Y:S04]  /*0fe0*/  STL [R1+0x7c], RZ ;  /* 0x00007cff01007387 */ /* 0x000fe80000100800 */
[----:B------:R-:W-:Y:S04]  /*0ff0*/  STL [R1+0x80], RZ ;  /* 0x000080ff01007387 */ /* 0x000fe80000100800 */
[----:B------:R1:W-:Y:S02]  /*1000*/  STL [R1+0x78], R0 ;  /* 0x0000780001007387 */ /* 0x0003e40000100800 */
[----:B-1----:R-:W-:-:S05]  /*1010*/  MOV R0, c[0x0][0x53c] ;  /* 0x00014f0000007a02 */ /* 0x002fca0000000f00 */
[----:B------:R1:W-:Y:S02]  /*1020*/  STL [R1+0x84], R0 ;  /* 0x0000840001007387 */ /* 0x0003e40000100800 */
.L_x_870:
        /* <DEDUP_REMOVED lines=8> */
.L_x_856:
[----:B-12---:R-:W2:Y:S02]  /*10b0*/  LDL R0, [R1+0x84] ;  /* 0x0000840001007983 */ /* 0x006ea40000100800 */
[----:B--2---:R-:W-:-:S13]  /*10c0*/  ISETP.GE.AND P0, PT, R0, c[0x0][0x53c], PT ;  /* 0x00014f0000007a0c */ /* 0x004fda0003f06270 */
        /* <DEDUP_REMOVED lines=8> */
[----:B---3--:R-:W-:-:S02]  /*1150*/  SHF.R.S32.HI R6, RZ, 0x2, R16 ;  /* 0x00000002ff067819 */ /* 0x008fc40000011410 */
        /* <DEDUP_REMOVED lines=19> */
[----:B------:R-:W-:Y:S01]  /*1290*/  SHF.R.U32.HI R5, RZ, 0x3, R2 ;  /* 0x00000003ff057819 */ /* 0x000fe20000011602 */
[----:B------:R-:W-:Y:S01]  /*12a0*/  STL [R1+0x70], R20 ;  /* 0x0000701401007387 */ /* 0x000fe20000100800 */
[----:B------:R-:W-:-:S02]  /*12b0*/  LOP3.LUT R3, R2, 0x38, R20, 0xf8, !PT ;  /* 0x0000003802037812 */ /* 0x000fc400078ef814 */
[----:B------:R-:W-:Y:S02]  /*12c0*/  LOP3.LUT R2, R12, 0xfffffff8, RZ, 0xc0, !PT ;  /* 0xfffffff80c027812 */ /* 0x000fe400078ec0ff */
[----:B------:R-:W-:Y:S02]  /*12d0*/  LOP3.LUT R7, R3, R5, RZ, 0x3c, !PT ;  /* 0x0000000503077212 */ /* 0x000fe400078e3cff */
[----:B------:R-:W-:Y:S01]  /*12e0*/  SHF.R.S32.HI R3, RZ, 0x1f, R9 ;  /* 0x0000001fff037819 */ /* 0x000fe20000011409 */
[----:B------:R-:W-:Y:S01]  /*12f0*/  IMAD.IADD R5, R0, 0x1, -R2 ;  /* 0x0000000100057824 */ /* 0x000fe200078e0a02 */
[----:B------:R-:W-:Y:S02]  /*1300*/  LOP3.LUT R2, R9, 0xffffffe0, RZ, 0xc0, !PT ;  /* 0xffffffe009027812 */ /* 0x000fe400078ec0ff */
[----:B------:R-:W-:Y:S02]  /*1310*/  LOP3.LUT R0, R4, 0x1c0, RZ, 0xc0, !PT ;  /* 0x000001c004007812 */ /* 0x000fe400078ec0ff */
[----:B------:R-:W-:Y:S01]  /*1320*/  LEA.HI R9, R10, R19, RZ, 0x6 ;  /* 0x000000130a097211 */ /* 0x000fe200078f30ff */
[----:B------:R-:W-:Y:S01]  /*1330*/  IMAD.IADD R18, R19, 0x1, -R2 ;  /* 0x0000000113127824 */ /* 0x000fe200078e0a02 */
[----:B------:R-:W-:-:S02]  /*1340*/  LOP3.LUT R4, R0, 0x8, R11, 0xf8, !PT ;  /* 0x0000000800047812 */ /* 0x000fc400078ef80b */
[----:B------:R-:W-:Y:S02]  /*1350*/  SHF.R.U32.HI R2, RZ, 0x3, R0 ;  /* 0x00000003ff027819 */ /* 0x000fe40000011600 */
[----:B------:R-:W-:Y:S02]  /*1360*/  LEA.HI R0, R3, R8, RZ, 0x3 ;  /* 0x0000000803007211 */ /* 0x000fe400078f18ff */
[----:B------:R-:W-:Y:S02]  /*1370*/  SHF.R.S32.HI R10, RZ, 0x1f, R18 ;  /* 0x0000001fff0a7819 */ /* 0x000fe40000011412 */
[----:B------:R-:W-:Y:S01]  /*1380*/  LOP3.LUT R13, R4, R2, RZ, 0x3c, !PT ;  /* 0x00000002040d7212 */ /* 0x000fe200078e3cff */
[----:B------:R-:W-:Y:S01]  /*1390*/  IMAD.SHL.U32 R2, R9, 0x8, RZ ;  /* 0x0000000809027824 */ /* 0x000fe200078e00ff */
[----:B------:R-:W-:Y:S02]  /*13a0*/  LOP3.LUT R0, R0, 0xffffff8, RZ, 0xc0, !PT ;  /* 0x0ffffff800007812 */ /* 0x000fe400078ec0ff */
[----:B------:R-:W-:-:S02]  /*13b0*/  LEA.HI R10, R10, R18, RZ, 0x2 ;  /* 0x000000120a0a7211 */ /* 0x000fc400078f10ff */
        /* <DEDUP_REMOVED lines=18> */
[----:B------:R-:W-:-:S02]  /*14e0*/  LEA.HI R0, R3, R3, RZ, 0x1 ;  /* 0x0000000303007211 */ /* 0x000fc400078f08ff */
[----:B------:R-:W-:Y:S01]  /*14f0*/  LOP3.LUT R7, R5, R2, RZ, 0x3c, !PT ;  /* 0x0000000205077212 */ /* 0x000fe200078e3cff */
[----:B------:R-:W-:Y:S01]  /*1500*/  IMAD R5, R8, 0x200, R3 ;  /* 0x0000020008057824 */ /* 0x000fe200078e0203 */
[----:B------:R-:W-:Y:S02]  /*1510*/  LOP3.LUT R2, R4, 0x1c0, RZ, 0xc0, !PT ;  /* 0x000001c004027812 */ /* 0x000fe400078ec0ff */
[----:B------:R-:W-:Y:S01]  /*1520*/  R2P PR, R6, 0x6 ;  /* 0x0000000606007804 */ /* 0x000fe20000000000 */
[----:B------:R-:W-:Y:S01]  /*1530*/  IMAD.MOV.U32 R6, RZ, RZ, 0x10 ;  /* 0x00000010ff067424 */ /* 0x000fe200078e00ff */
[----:B------:R-:W-:Y:S02]  /*1540*/  LOP3.LUT R0, R0, 0x1ffffffe, RZ, 0xc0, !PT ;  /* 0x1ffffffe00007812 */ /* 0x000fe400078ec0ff */
[----:B------:R-:W-:Y:S02]  /*1550*/  LEA.HI R2, R2, R2, RZ, 0x1d ;  /* 0x0000000202027211 */ /* 0x000fe400078fe8ff */
[----:B------:R-:W-:Y:S01]  /*1560*/  SEL R4, R6, 0xfffffff0, !P3 ;  /* 0xfffffff006047807 */ /* 0x000fe20005800000 */
[----:B------:R-:W-:Y:S01]  /*1570*/  IMAD.IADD R11, R3, 0x1, -R0 ;  /* 0x00000001030b7824 */ /* 0x000fe200078e0a00 */
[----:B------:R-:W-:Y:S01]  /*1580*/  SEL R3, R16, 0xffffffe0, !P0 ;  /* 0xffffffe010037807 */ /* 0x000fe20004000000 */
[----:B------:R-:W-:Y:S01]  /*1590*/  IMAD.SHL.U32 R6, R12, 0x40, RZ ;  /* 0x000000400c067824 */ /* 0x000fe200078e00ff */
[C---:B------:R-:W-:Y:S01]  /*15a0*/  IADD3 R19, R20.reuse, 0x80, RZ ;  /* 0x0000008014137810 */ /* 0x040fe20007ffe0ff */
[----:B------:R-:W-:Y:S01]  /*15b0*/  IMAD.U32 R9, R5, 0x2, R2 ;  /* 0x0000000205097824 */ /* 0x000fe200078e0002 */
[----:B------:R-:W-:Y:S01]  /*15c0*/  IADD3 R5, R20, 0xc0, RZ ;  /* 0x000000c014057810 */ /* 0x000fe20007ffe0ff */
[----:B------:R-:W-:Y:S01]  /*15d0*/  IMAD.IADD R4, R4, 0x1, R3 ;  /* 0x0000000104047824 */ /* 0x000fe200078e0203 */
[----:B------:R-:W-:Y:S01]  /*15e0*/  LOP3.LUT R2, R10, 0x7ffffffc, RZ, 0xc0, !PT ;  /* 0x7ffffffc0a027812 */ /* 0x000fe200078ec0ff */
[----:B------:R-:W-:Y:S01]  /*15f0*/  STL [R1+0x8c], R19 ;  /* 0x00008c1301007387 */ /* 0x000fe20000100800 */
[----:B------:R-:W-:Y:S01]  /*1600*/  LOP3.LUT R3, R7, 0x7ffffe00, R6, 0xf8, !PT ;  /* 0x7ffffe0007037812 */ /* 0x000fe200078ef806 */
[----:B------:R-:W-:Y:S01]  /*1610*/  IMAD.MOV.U32 R7, RZ, RZ, 0x40 ;  /* 0x00000040ff077424 */ /* 0x000fe200078e00ff */
[----:B------:R-:W-:Y:S01]  /*1620*/  SHF.R.S32.HI R6, RZ, 0x1f, R19 ;  /* 0x0000001fff067819 */ /* 0x000fe20000011413 */
[----:B------:R1:W-:Y:S01]  /*1630*/  STL [R1+0x90], R5 ;  /* 0x0000900501007387 */ /* 0x0003e20000100800 */
[----:B------:R-:W-:Y:S01]  /*1640*/  IMAD.IADD R2, R18, 0x1, -R2 ;  /* 0x0000000112027824 */ /* 0x000fe200078e0a02 */
[----:B------:R-:W-:Y:S01]  /*1650*/  LEA R12, R9, 0x80, 0x1 ;  /* 0x00000080090c7811 */ /* 0x000fe200078e08ff */
[----:B------:R-:W-:Y:S01]  /*1660*/  IMAD R0, R14, 0x200, R13 ;  /* 0x000002000e007824 */ /* 0x000fe200078e020d */
[----:B------:R2:W-:Y:S01]  /*1670*/  STL [R1+0xa4], R6 ;  /* 0x0000a40601007387 */ /* 0x0005e20000100800 */
[----:B------:R-:W-:Y:S01]  /*1680*/  IMAD.SHL.U32 R10, R15, 0x2, RZ ;  /* 0x000000020f0a7824 */ /* 0x000fe200078e00ff */
[----:B------:R-:W-:Y:S01]  /*1690*/  LEA R239, R3, 0x4080, 0x1 ;  /* 0x0000408003ef7811 */ /* 0x000fe200078e08ff */
[----:B------:R-:W-:Y:S01]  /*16a0*/  IMAD.SHL.U32 R9, R2, 0x2, RZ ;  /* 0x0000000202097824 */ /* 0x000fe200078e00ff */
[----:B------:R-:W-:Y:S01]  /*16b0*/  LEA R236, R0, 0x14080, 0x1 ;  /* 0x0001408000ec7811 */ /* 0x000fe200078e08ff */
[----:B------:R-:W-:Y:S01]  /*16c0*/  IMAD R2, R11, 0x8, R17 ;  /* 0x000000080b027824 */ /* 0x000fe200078e0211 */
[----:B------:R-:W-:-:S05]  /*16d0*/  SEL R0, R7, 0xffffffc0, !P0 ;  /* 0xffffffc007007807 */ /* 0x000fca0004000000 */
[----:B------:R-:W-:Y:S01]  /*16e0*/  IMAD.IADD R240, R239, 0x1, R0 ;  /* 0x00000001eff07824 */ /* 0x000fe200078e0200 */
[----:B-1----:R-:W-:Y:S02]  /*16f0*/  SHF.R.S32.HI R5, RZ, 0x1f, R5 ;  /* 0x0000001fff057819 */ /* 0x002fe40000011405 */
[----:B--2---:R-:W-:-:S03]  /*1700*/  SEL R6, R16, 0xffffffe0, !P1 ;  /* 0xffffffe010067807 */ /* 0x004fc60004800000 */
[----:B------:R1:W-:Y:S04]  /*1710*/  STL [R1+0xa0], R5 ;  /* 0x0000a00501007387 */ /* 0x0003e80000100800 */
[----:B------:R2:W-:Y:S04]  /*1720*/  STL [R1+0x18], R10 ;  /* 0x0000180a01007387 */ /* 0x0005e80000100800 */
[----:B------:R3:W-:Y:S04]  /*1730*/  STL [R1+0x64], R9 ;  /* 0x0000640901007387 */ /* 0x0007e80000100800 */
[----:B------:R-:W-:Y:S04]  /*1740*/  STL [R1+0xa8], R12 ;  /* 0x0000a80c01007387 */ /* 0x000fe80000100800 */
[----:B------:R4:W-:Y:S01]  /*1750*/  STL [R1+0xcc], R2 ;  /* 0x0000cc0201007387 */ /* 0x0009e20000100800 */
[----:B-1----:R-:W-:Y:S01]  /*1760*/  SEL R5, R7, 0xffffffc0, !P2 ;  /* 0xffffffc007057807 */ /* 0x002fe20005000000 */
[----:B--2---:R-:W-:-:S04]  /*1770*/  IMAD.IADD R10, R12, 0x1, R6 ;  /* 0x000000010c0a7824 */ /* 0x004fc800078e0206 */
[C-C-:B------:R-:W-:Y:S01]  /*1780*/  IMAD.IADD R7, R12.reuse, 0x1, R5.reuse ;  /* 0x000000010c077824 */ /* 0x140fe200078e0205 */
[----:B---3--:R-:W-:Y:S01]  /*1790*/  IADD3 R9, R12, -0x10, RZ ;  /* 0xfffffff00c097810 */ /* 0x008fe20007ffe0ff */
[----:B------:R-:W-:Y:S01]  /*17a0*/  IMAD.IADD R3, R10, 0x1, R5 ;  /* 0x000000010a037824 */ /* 0x000fe200078e0205 */
[----:B------:R-:W-:Y:S01]  /*17b0*/  @P4 IADD3 R9, R12, 0x10, RZ ;  /* 0x000000100c094810 */ /* 0x000fe20007ffe0ff */
[----:B------:R-:W-:Y:S04]  /*17c0*/  STL [R1+0xb4], R10 ;  /* 0x0000b40a01007387 */ /* 0x000fe80000100800 */
[----:B------:R1:W-:Y:S01]  /*17d0*/  STL [R1+0xc4], R7 ;  /* 0x0000c40701007387 */ /* 0x0003e20000100800 */
[----:B----4-:R-:W-:-:S03]  /*17e0*/  SEL R2, R16, 0xffffffe0, !P3 ;  /* 0xffffffe010027807 */ /* 0x010fc60005800000 */
[----:B------:R2:W-:Y:S01]  /*17f0*/  STL [R1+0xac], R9 ;  /* 0x0000ac0901007387 */ /* 0x0005e20000100800 */
[--C-:B------:R-:W-:Y:S01]  /*1800*/  IADD3 R242, R0, R239, R2.reuse ;  /* 0x000000ef00f27210 */ /* 0x100fe20007ffe002 */
[----:B------:R-:W-:Y:S02]  /*1810*/  IMAD.IADD R241, R239, 0x1, R2 ;  /* 0x00000001eff17824 */ /* 0x000fe400078e0202 */
[----:B------:R3:W-:Y:S01]  /*1820*/  STL [R1+0xc0], R3 ;  /* 0x0000c00301007387 */ /* 0x0007e20000100800 */
[----:B-1----:R-:W-:Y:S02]  /*1830*/  IMAD.IADD R7, R6, 0x1, R9 ;  /* 0x0000000106077824 */ /* 0x002fe400078e0209 */
[----:B------:R-:W-:Y:S02]  /*1840*/  IMAD R6, R8, 0x800, R239 ;  /* 0x0000080008067824 */ /* 0x000fe400078e02ef */
[----:B--2---:R-:W-:Y:S02]  /*1850*/  IMAD.IADD R9, R5, 0x1, R9 ;  /* 0x0000000105097824 */ /* 0x004fe400078e0209 */
[----:B---3--:R-:W-:-:S03]  /*1860*/  IMAD R3, R4, 0x2, R239 ;  /* 0x0000000204037824 */ /* 0x008fc600078e02ef */
[----:B------:R-:W-:Y:S01]  /*1870*/  STL [R1+0xbc], R9 ;  /* 0x0000bc0901007387 */ /* 0x000fe20000100800 */
[----:B------:R-:W-:-:S03]  /*1880*/  IMAD.IADD R4, R7, 0x1, R5 ;  /* 0x0000000107047824 */ /* 0x000fc600078e0205 */
[----:B------:R-:W-:Y:S04]  /*1890*/  STL [R1+0xb0], R7 ;  /* 0x0000b00701007387 */ /* 0x000fe80000100800 */
[----:B------:R1:W-:Y:S04]  /*18a0*/  STL [R1+0x8], R3 ;  /* 0x0000080301007387 */ /* 0x0003e80000100800 */
[----:B------:R2:W-:Y:S01]  /*18b0*/  STL [R1+0xb8], R4 ;  /* 0x0000b80401007387 */ /* 0x0005e20000100800 */
[--C-:B-1----:R-:W-:Y:S02]  /*18c0*/  IMAD.IADD R3, R2, 0x1, R6.reuse ;  /* 0x0000000102037824 */ /* 0x102fe400078e0206 */
[----:B------:R-:W-:-:S02]  /*18d0*/  IMAD.IADD R2, R0, 0x1, R6 ;  /* 0x0000000100027824 */ /* 0x000fc400078e0206 */
[----:B------:R-:W-:Y:S01]  /*18e0*/  IMAD.IADD R0, R0, 0x1, R3 ;  /* 0x0000000100007824 */ /* 0x000fe200078e0203 */
[----:B------:R2:W-:Y:S04]  /*18f0*/  STL [R1+0xc], R3 ;  /* 0x00000c0301007387 */ /* 0x0005e80000100800 */
[----:B------:R2:W-:Y:S04]  /*1900*/  STL [R1+0x14], R2 ;  /* 0x0000140201007387 */ /* 0x0005e80000100800 */
[----:B------:R2:W-:Y:S02]  /*1910*/  STL [R1+0x10], R0 ;  /* 0x0000100001007387 */ /* 0x0005e40000100800 */
.L_x_951:
[----:B--2---:R-:W2:Y:S01]  /*1920*/  LDL R0, [R1+0x84] ;  /* 0x0000840001007983 */ /* 0x004ea20000100800 */
[----:B------:R-:W-:Y:S01]  /*1930*/  IMAD.MOV.U32 R13, RZ, RZ, 0x4 ;  /* 0x00000004ff0d7424 */ /* 0x000fe200078e00ff */
[----:B------:R-:W-:-:S02]  /*1940*/  ISETP.NE.U32.AND P0, PT, RZ, c[0x0][0x370], PT ;  /* 0x0000dc00ff007a0c */ /* 0x000fc40003f05070 */
[----:B------:R-:W-:Y:S01]  /*1950*/  ISETP.NE.U32.AND P3, PT, RZ, c[0x0][0x360], PT ;  /* 0x0000d800ff007a0c */ /* 0x000fe20003f65070 */
[----:B------:R-:W3:Y:S01]  /*1960*/  LDL R10, [R1+0x80] ;  /* 0x00008000010a7983 */ /* 0x000ee20000100800 */
[----:B------:R-:W-:Y:S01]  /*1970*/  ISETP.NE.AND.EX P1, PT, RZ, c[0x0][0x374], PT, P0 ;  /* 0x0000dd00ff007a0c */ /* 0x000fe20003f25300 */
[----:B--2---:R-:W-:-:S05]  /*1980*/  IMAD.WIDE R2, R0, R13, c[0x0][0x588] ;  /* 0x0001620000027625 */ /* 0x004fca00078e020d */
[----:B------:R-:W2:Y:S01]  /*1990*/  LDG.E R32, [R2.64] ;  /* 0x0000000602207981 */ /* 0x000ea2000c1e1900 */
[----:B------:R-:W-:Y:S01]  /*19a0*/  ISETP.NE.AND.EX P3, PT, RZ, c[0x0][0x364], PT, P3 ;  /* 0x0000d900ff007a0c */ /* 0x000fe20003f65330 */
[----:B------:R-:W-:Y:S01]  /*19b0*/  CS2R R8, SRZ ;  /* 0x0000000000087805 */ /* 0x000fe2000001ff00 */
[----:B------:R-:W-:Y:S02]  /*19c0*/  ISETP.NE.U32.AND P4, PT, RZ, c[0x0][0x348], PT ;  /* 0x0000d200ff007a0c */ /* 0x000fe40003f85070 */
[----:B------:R-:W-:Y:S02]  /*19d0*/  ISETP.NE.U32.AND P2, PT, RZ, c[0x0][0x350], PT ;  /* 0x0000d400ff007a0c */ /* 0x000fe40003f45070 */
[----:B------:R-:W-:Y:S02]  /*19e0*/  ISETP.NE.AND.EX P4, PT, RZ, c[0x0][0x34c], PT, P4 ;  /* 0x0000d300ff007a0c */ /* 0x000fe40003f85340 */
[----:B------:R-:W-:Y:S01]  /*19f0*/  ISETP.NE.AND.EX P5, PT, RZ, c[0x0][0x354], PT, P2 ;  /* 0x0000d500ff007a0c */ /* 0x000fe20003fa5320 */
[----:B------:R-:W-:Y:S01]  /*1a00*/  IMAD.MOV.U32 R12, RZ, RZ, RZ ;  /* 0x000000ffff0c7224 */ /* 0x000fe200078e00ff */
[----:B--2---:R-:W-:Y:S01]  /*1a10*/  SHF.R.S32.HI R11, RZ, 0x1f, R32 ;  /* 0x0000001fff0b7819 */ /* 0x004fe20000011420 */
[----:B------:R1:W-:Y:S01]  /*1a20*/  STL [R1+0x94], R32 ;  /* 0x0000942001007387 */ /* 0x0003e20000100800 */
[----:B------:R-:W-:-:S04]  /*1a30*/  @P1 LEA R2, P0, R32, c[0x0][0x370], 0x2 ;  /* 0x0000dc0020021a11 */ /* 0x000fc800078010ff */
[C-C-:B------:R-:W-:Y:S02]  /*1a40*/  @P1 LEA.HI.X R3, R32.reuse, c[0x0][0x374], R11.reuse, 0x2, P0 ;  /* 0x0000dd0020031a11 */ /* 0x140fe400000f140b */
[C---:B------:R-:W-:Y:S02]  /*1a50*/  @P3 LEA R6, P0, R32.reuse, c[0x0][0x360], 0x2 ;  /* 0x0000d80020063a11 */ /* 0x040fe400078010ff */
[C---:B------:R-:W-:Y:S01]  /*1a60*/  LEA R4, P2, R32.reuse, c[0x0][0x348], 0x2 ;  /* 0x0000d20020047a11 */ /* 0x040fe200078410ff */
[----:B------:R2:W5:Y:S01]  /*1a70*/  @P1 LDG.E R8, [R2.64] ;  /* 0x0000000602081981 */ /* 0x000562000c1e1900 */
[C-C-:B------:R-:W-:Y:S02]  /*1a80*/  @P3 LEA.HI.X R7, R32.reuse, c[0x0][0x364], R11.reuse, 0x2, P0 ;  /* 0x0000d90020073a11 */ /* 0x140fe400000f140b */
[----:B------:R-:W-:Y:S02]  /*1a90*/  LEA.HI.X R5, R32, c[0x0][0x34c], R11, 0x2, P2 ;  /* 0x0000d30020057a11 */ /* 0x000fe400010f140b */
[----:B---3--:R-:W-:Y:S01]  /*1aa0*/  LOP3.LUT R25, R10, 0xffff, RZ, 0xc0, !PT ;  /* 0x0000ffff0a197812 */ /* 0x008fe200078ec0ff */
[----:B------:R-:W3:Y:S01]  /*1ab0*/  @P3 LDG.E R0, [R6.64] ;  /* 0x0000000606003981 */ /* 0x000ee2000c1e1900 */
[----:B------:R-:W-:Y:S01]  /*1ac0*/  YIELD ;  /* 0x0000000000007946 */ /* 0x000fe20003800000 */
[----:B------:R-:W-:-:S02]  /*1ad0*/  P2R R21, PR, RZ, 0x20 ;  /* 0x00000020ff157803 */ /* 0x000fc40000000000 */
[----:B------:R1:W5:Y:S01]  /*1ae0*/  @P4 LDG.E R12, [R4.64] ;  /* 0x00000006040c4981 */ /* 0x000362000c1e1900 */
[----:B--2---:R-:W-:-:S04]  /*1af0*/  LEA R2, P1, R32, c[0x0][0x350], 0x2 ;  /* 0x0000d40020027a11 */ /* 0x004fc800078210ff */
[----:B------:R-:W-:-:S05]  /*1b00*/  LEA.HI.X R3, R32, c[0x0][0x354], R11, 0x2, P1 ;  /* 0x0000d50020037a11 */ /* 0x000fca00008f140b */
[----:B------:R1:W5:Y:S04]  /*1b10*/  @P5 LDG.E R9, [R2.64] ;  /* 0x0000000602095981 */ /* 0x000368000c1e1900 */
[----:B------:R1:W-:Y:S04]  /*1b20*/  STL [R1+0x98], R25 ;  /* 0x0000981901007387 */ /* 0x0003e80000100800 */
[----:B---3--:R1:W-:Y:S01]  /*1b30*/  @P3 STL [R1+0x88], R0 ;  /* 0x0000880001003387 */ /* 0x0083e20000100800 */
        /* <DEDUP_REMOVED lines=8> */
.L_x_871:
[----:B------:R-:W-:-:S04]  /*1bc0*/  ISETP.NE.U32.AND P0, PT, RZ, c[0x0][0x368], PT ;  /* 0x0000da00ff007a0c */ /* 0x000fc80003f05070 */
[----:B------:R-:W-:-:S13]  /*1bd0*/  ISETP.NE.AND.EX P0, PT, RZ, c[0x0][0x36c], PT, P0 ;  /* 0x0000db00ff007a0c */ /* 0x000fda0003f05300 */
[----:B------:R-:W-:Y:S05]  /*1be0*/  @!P0 BRA `(.L_x_872) ;  /* 0x0000004000008947 */ /* 0x000fea0003800000 */
[----:B-1----:R-:W-:-:S04]  /*1bf0*/  LEA R2, P0, R32, c[0x0][0x368], 0x2 ;  /* 0x0000da0020027a11 */ /* 0x002fc800078010ff */
[----:B------:R-:W-:-:S05]  /*1c00*/  LEA.HI.X R3, R32, c[0x0][0x36c], R11, 0x2, P0 ;  /* 0x0000db0020037a11 */ /* 0x000fca00000f140b */
[----:B------:R1:W5:Y:S01]  /*1c10*/  LDG.E R0, [R2.64] ;  /* 0x0000000602007981 */ /* 0x000362000c1e1900 */
[----:B------:R-:W-:Y:S05]  /*1c20*/  BRA `(.L_x_873) ;  /* 0x0000005000007947 */ /* 0x000fea0003800000 */
.L_x_872:
[----:B-1----:R-:W-:Y:S01]  /*1c30*/  MOV R0, c[0x0][0x1d0] ;  /* 0x0000740000007a02 */ /* 0x002fe20000000f00 */
[----:B------:R-:W-:Y:S05]  /*1c40*/  @!P5 BRA `(.L_x_873) ;  /* 0x000000300000d947 */ /* 0x000fea0003800000 */
[----:B------:R-:W2:Y:S04]  /*1c50*/  LDG.E R4, [R2.64] ;  /* 0x0000000602047981 */ /* 0x000ea8000c1e1900 */
[----:B------:R-:W2:Y:S02]  /*1c60*/  LDG.E R0, [R2.64+0x4] ;  /* 0x0000040602007981 */ /* 0x000ea4000c1e1900 */
[----:B--2---:R-:W-:Y:S02]  /*1c70*/  IADD3 R0, -R4, R0, RZ ;  /* 0x0000000004007210 */ /* 0x004fe40007ffe1ff */
.L_x_873:
[----:B-1----:R-:W2:Y:S04]  /*1c80*/  LDL R3, [R1+0x88] ;  /* 0x0000880001037983 */ /* 0x002ea80000100800 */
[----:B------:R-:W3:Y:S04]  /*1c90*/  LDL.LU R2, [R1+0x7c] ;  /* 0x00007c0001027983 */ /* 0x000ee80000300800 */
[----:B------:R-:W4:Y:S01]  /*1ca0*/  LDL.LU R31, [R1+0x2c] ;  /* 0x00002c00011f7983 */ /* 0x000f220000300800 */
[----:B------:R-:W-:-:S05]  /*1cb0*/  IMAD.MOV.U32 R102, RZ, RZ, c[0x0][0x2c4] ;  /* 0x0000b100ff667624 */ /* 0x000fca00078e00ff */
[----:B------:R-:W-:Y:S01]  /*1cc0*/  ISETP.NE.AND P3, PT, R102, 0x1, PT ;  /* 0x000000016600780c */ /* 0x000fe20003f65270 */
[--C-:B-----5:R-:W-:Y:S01]  /*1cd0*/  IMAD.IADD R23, R0, 0x1, -R8.reuse ;  /* 0x0000000100177824 */ /* 0x120fe200078e0a08 */
[----:B------:R-:W-:Y:S01]  /*1ce0*/  BSSY B0, `(.L_x_874) ;  /* 0x0000040000007945 */ /* 0x000fe20003800000 */
[----:B------:R-:W-:Y:S02]  /*1cf0*/  IMAD.IADD R18, R9, 0x1, R8 ;  /* 0x0000000109127824 */ /* 0x000fe400078e0208 */
[----:B--2---:R-:W-:Y:S02]  /*1d00*/  IMAD.MOV.U32 R14, RZ, RZ, R3 ;  /* 0x000000ffff0e7224 */ /* 0x004fe400078e0003 */
[----:B---3--:R-:W-:-:S05]  /*1d10*/  IMAD.SHL.U32 R15, R2, 0x80, RZ ;  /* 0x00000080020f7824 */ /* 0x008fca00078e00ff */
[----:B------:R-:W-:-:S05]  /*1d20*/  IADD3 R2, R15, 0x7f, RZ ;  /* 0x0000007f0f027810 */ /* 0x000fca0007ffe0ff */
[----:B------:R-:W-:-:S04]  /*1d30*/  @P3 IMAD.HI.U32 R3, R2, c[0x0][0x2c8], RZ ;  /* 0x0000b20002033a27 */ /* 0x000fc800078e00ff */
[----:B------:R-:W-:Y:S01]  /*1d40*/  IMAD.MOV.U32 R0, RZ, RZ, R2 ;  /* 0x000000ffff007224 */ /* 0x000fe200078e0002 */
[C---:B------:R-:W-:Y:S02]  /*1d50*/  IADD3 R2, R23.reuse, 0x30, -R14 ;  /* 0x0000003017027810 */ /* 0x040fe40007ffe80e */
[----:B------:R-:W-:Y:S02]  /*1d60*/  @P3 SHF.R.U32.HI R0, RZ, c[0x0][0x2cc], R3 ;  /* 0x0000b300ff003a19 */ /* 0x000fe40000011603 */
[----:B------:R-:W-:-:S03]  /*1d70*/  IADD3 R3, R23, 0x2f, RZ ;  /* 0x0000002f17037810 */ /* 0x000fc60007ffe0ff */
[----:B------:R-:W-:Y:S02]  /*1d80*/  IMAD.IADD R0, R2, 0x1, R0 ;  /* 0x0000000102007824 */ /* 0x000fe400078e0200 */
[----:B------:R-:W-:-:S04]  /*1d90*/  IMAD.HI R2, R3, 0x2aaaaaab, RZ ;  /* 0x2aaaaaab03027827 */ /* 0x000fc800078e02ff */
[----:B------:R-:W-:Y:S01]  /*1da0*/  IMAD.HI R0, R0, 0x2aaaaaab, RZ ;  /* 0x2aaaaaab00007827 */ /* 0x000fe200078e02ff */
[----:B------:R-:W-:-:S04]  /*1db0*/  SHF.R.U32.HI R4, RZ, 0x1f, R2 ;  /* 0x0000001fff047819 */ /* 0x000fc80000011602 */
[----:B------:R-:W-:Y:S02]  /*1dc0*/  SHF.R.U32.HI R3, RZ, 0x1f, R0 ;  /* 0x0000001fff037819 */ /* 0x000fe40000011600 */
[----:B------:R-:W-:Y:S02]  /*1dd0*/  LEA.HI.SX32 R4, R2, R4, 0x1d ;  /* 0x0000000402047211 */ /* 0x000fe400078feaff */
[----:B------:R-:W-:Y:S02]  /*1de0*/  LOP3.LUT R2, R10, 0xff000000, RZ, 0xc0, !PT ;  /* 0xff0000000a027812 */ /* 0x000fe400078ec0ff */
[----:B------:R-:W-:Y:S02]  /*1df0*/  LEA.HI.SX32 R0, R0, R3, 0x1d ;  /* 0x0000000300007211 */ /* 0x000fe400078feaff */
[----:B------:R-:W-:Y:S02]  /*1e00*/  LOP3.LUT R3, R10, 0xff0000, RZ, 0xc0, !PT ;  /* 0x00ff00000a037812 */ /* 0x000fe400078ec0ff */
[----:B------:R-:W-:-:S02]  /*1e10*/  SHF.R.U32.HI R2, RZ, 0x8, R2 ;  /* 0x00000008ff027819 */ /* 0x000fc40000011602 */
[----:B----4-:R-:W-:Y:S02]  /*1e20*/  LOP3.LUT R31, R31, 0xfffffbff, RZ, 0xc0, !PT ;  /* 0xfffffbff1f1f7812 */ /* 0x010fe400078ec0ff */
[----:B------:R-:W-:Y:S02]  /*1e30*/  LEA.HI R3, R3, R2, RZ, 0x10 ;  /* 0x0000000203037211 */ /* 0x000fe400078f80ff */
[----:B------:R-:W-:Y:S02]  /*1e40*/  @P3 LOP3.LUT R31, R31, 0x400, RZ, 0xfc, !PT ;  /* 0x000004001f1f3812 */ /* 0x000fe400078efcff */
[----:B------:R-:W-:Y:S01]  /*1e50*/  LOP3.LUT R16, R3, 0xff, RZ, 0xc0, !PT ;  /* 0x000000ff03107812 */ /* 0x000fe200078ec0ff */
[----:B------:R1:W-:Y:S01]  /*1e60*/  STL [R1+0x9c], R15 ;  /* 0x00009c0f01007387 */ /* 0x0003e20000100800 */
[----:B------:R-:W-:-:S03]  /*1e70*/  SHF.R.U32.HI R5, RZ, 0x10, R3 ;  /* 0x00000010ff057819 */ /* 0x000fc60000011603 */
[----:B------:R1:W-:Y:S01]  /*1e80*/  STL [R1+0x7c], R23 ;  /* 0x00007c1701007387 */ /* 0x0003e20000100800 */
[----:B------:R-:W-:-:S03]  /*1e90*/  IMNMX R6, R4, R0, PT ;  /* 0x0000000004067217 */ /* 0x000fc60003800200 */
[----:B------:R1:W-:Y:S04]  /*1ea0*/  STL [R1+0x2c], R31 ;  /* 0x00002c1f01007387 */ /* 0x0003e80000100800 */
[----:B------:R1:W-:Y:S04]  /*1eb0*/  STL [R1+0xc8], R16 ;  /* 0x0000c81001007387 */ /* 0x0003e80000100800 */
[----:B------:R1:W-:Y:S01]  /*1ec0*/  STL [R1+0x80], R5 ;  /* 0x0000800501007387 */ /* 0x0003e20000100800 */
[----:B------:R-:W-:Y:S01]  /*1ed0*/  ISETP.GE.AND P0, PT, R6, 0x1, PT ;  /* 0x000000010600780c */ /* 0x000fe20003f06270 */
[----:B------:R-:W-:-:S12]  /*1ee0*/  IMAD.MOV.U32 R2, RZ, RZ, RZ ;  /* 0x000000ffff027224 */ /* 0x000fd800078e00ff */
[----:B------:R-:W-:Y:S05]  /*1ef0*/  @!P0 BRA `(.L_x_875) ;  /* 0x000001e000008947 */ /* 0x000fea0003800000 */
[----:B------:R-:W-:-:S04]  /*1f00*/  ISETP.NE.AND P0, PT, R5, RZ, PT ;  /* 0x000000ff0500720c */ /* 0x000fc80003f05270 */
        /* <DEDUP_REMOVED lines=29> */
.L_x_875:
[----:B------:R-:W-:Y:S05]  /*20e0*/  BSYNC B0 ;  /* 0x0000000000007941 */ /* 0x000fea0003800000 */
.L_x_874:
        /* <DEDUP_REMOVED lines=14> */
[----:B------:R2:W-:Y:S01]  /*21d0*/  STL [R1+0x28], R103 ;  /* 0x0000286701007387 */ /* 0x0005e20000100800 */
        /* <DEDUP_REMOVED lines=59> */
[----:B--2---:R-:W-:Y:S01]  /*2590*/  ISETP.NE.U32.AND P0, PT, RZ, c[0x0][0x340], PT ;  /* 0x0000d000ff007a0c */ /* 0x004fe20003f05070 */
[----:B------:R-:W2:Y:S01]  /*25a0*/  LDL.64 R8, [R1+0x70] ;  /* 0x0000700001087983 */ /* 0x000ea20000100a00 */
[----:B------:R-:W-:-:S02]  /*25b0*/  IMAD.MOV.U32 R135, RZ, RZ, R15 ;  /* 0x000000ffff877224 */ /* 0x000fc400078e000f */
[----:B------:R-:W-:Y:S01]  /*25c0*/  ISETP.NE.AND.EX P1, PT, RZ, c[0x0][0x344], PT, P0 ;  /* 0x0000d100ff007a0c */ /* 0x000fe20003f25300 */
[----:B------:R3:W2:Y:S04]  /*25d0*/  LDL.64 R26, [R1+0x70] ;  /* 0x00007000011a7983 */ /* 0x0006a80000100a00 */
[----:B------:R-:W4:Y:S04]  /*25e0*/  LDL R22, [R1+0x8c] ;  /* 0x00008c0001167983 */ /* 0x000f280000100800 */
[----:B------:R-:W5:Y:S04]  /*25f0*/  LDL R20, [R1+0x90] ;  /* 0x0000900001147983 */ /* 0x000f680000100800 */
[----:B------:R-:W-:Y:S01]  /*2600*/  @P1 IMAD.WIDE R2, R32, R13, c[0x0][0x340] ;  /* 0x0000d00020021625 */ /* 0x000fe200078e020d */
[----:B------:R-:W3:Y:S04]  /*2610*/  LDL R30, [R1+0xa4] ;  /* 0x0000a400011e7983 */ /* 0x000ee80000100800 */
[----:B------:R1:W3:Y:S04]  /*2620*/  @P1 LDG.E R19, [R2.64] ;  /* 0x0000000602131981 */ /* 0x0002e8000c1e1900 */
[----:B------:R-:W4:Y:S04]  /*2630*/  LDL R29, [R1+0xa0] ;  /* 0x0000a000011d7983 */ /* 0x000f280000100800 */
[----:B------:R-:W4:Y:S04]  /*2640*/  LDL R78, [R1+0x18] ;  /* 0x00001800014e7983 */ /* 0x000f280000100800 */
[----:B------:R-:W1:Y:S01]  /*2650*/  S2R R4, SR_TID.X ;  /* 0x0000000000047919 */ /* 0x000e620000002100 */
[----:B------:R-:W-:-:S05]  /*2660*/  SHF.R.S32.HI R0, RZ, 0x1f, R12 ;  /* 0x0000001fff007819 */ /* 0x000fca000001140c */
[----:B------:R-:W-:Y:S01]  /*2670*/  IMAD R0, R0, c[0x0][0x178], RZ ;  /* 0x00005e0000007a24 */ /* 0x000fe200078e02ff */
[--C-:B-1----:R-:W-:Y:S02]  /*2680*/  SHF.R.S32.HI R24, RZ, 0x1f, R4.reuse ;  /* 0x0000001fff187819 */ /* 0x102fe40000011404 */
[----:B------:R-:W-:Y:S02]  /*2690*/  SHF.R.S32.HI R118, RZ, 0x1f, R4 ;  /* 0x0000001fff767819 */ /* 0x000fe40000011404 */
[-C--:B------:R-:W-:Y:S02]  /*26a0*/  LEA.HI R24, R24, R4.reuse, RZ, 0x3 ;  /* 0x0000000418187211 */ /* 0x080fe400078f18ff */
[----:B------:R-:W-:Y:S02]  /*26b0*/  LEA.HI R118, R118, R4, RZ, 0x3 ;  /* 0x0000000476767211 */ /* 0x000fe400078f18ff */
[----:B------:R-:W-:Y:S02]  /*26c0*/  LOP3.LUT R24, R24, 0xfffffff8, RZ, 0xc0, !PT ;  /* 0xfffffff818187812 */ /* 0x000fe400078ec0ff */
[----:B------:R-:W-:-:S03]  /*26d0*/  SHF.R.S32.HI R118, RZ, 0x3, R118 ;  /* 0x00000003ff767819 */ /* 0x000fc60000011476 */
[----:B------:R-:W-:Y:S02]  /*26e0*/  IMAD.IADD R24, R4, 0x1, -R24 ;  /* 0x0000000104187824 */ /* 0x000fe400078e0a18 */
[----:B------:R-:W-:-:S04]  /*26f0*/  IMAD.WIDE.U32 R2, R12, c[0x0][0x178], RZ ;  /* 0x00005e000c027a25 */ /* 0x000fc800078e00ff */
[----:B------:R-:W-:Y:S02]  /*2700*/  IMAD R5, R24, 0x20, R118 ;  /* 0x0000002018057824 */ /* 0x000fe400078e0276 */
[----:B------:R-:W-:Y:S02]  /*2710*/  IMAD R0, R12, c[0x0][0x17c], R0 ;  /* 0x00005f000c007a24 */ /* 0x000fe400078e0200 */
[----:B------:R-:W-:Y:S02]  /*2720*/  IMAD.IADD R5, R135, 0x1, R5 ;  /* 0x0000000187057824 */ /* 0x000fe400078e0205 */
[----:B------:R-:W-:Y:S01]  /*2730*/  IMAD.IADD R3, R3, 0x1, R0 ;  /* 0x0000000103037824 */ /* 0x000fe200078e0200 */
[----:B------:R-:W-:Y:S01]  /*2740*/  SEL R6, R11, RZ, !P4 ;  /* 0x000000ff0b067207 */ /* 0x000fe20006000000 */
[----:B------:R-:W-:Y:S01]  /*2750*/  @P3 IMAD.HI.U32 R7, R5, c[0x0][0x2c8], RZ ;  /* 0x0000b20005073a27 */ /* 0x000fe200078e00ff */
[----:B------:R-:W-:-:S03]  /*2760*/  SEL R4, R32, RZ, !P4 ;  /* 0x000000ff20047207 */ /* 0x000fc60006000000 */
        /* <DEDUP_REMOVED lines=8> */
[----:B------:R-:W-:-:S04]  /*27f0*/  IMAD.MOV R4, RZ, RZ, -R0 ;  /* 0x000000ffff047224 */ /* 0x000fc800078e0a00 */
[----:B------:R-:W-:Y:S02]  /*2800*/  IMAD R4, R4, c[0x0][0x2c4], R5 ;  /* 0x0000b10004047a24 */ /* 0x000fe400078e0205 */
[----:B------:R-:W-:Y:S02]  /*2810*/  IMAD R5, R7, c[0x0][0x1b0], RZ ;  /* 0x00006c0007057a24 */ /* 0x000fe400078e02ff */
[----:B------:R-:W-:Y:S02]  /*2820*/  IMAD.IADD R3, R3, 0x1, R6 ;  /* 0x0000000103037824 */ /* 0x000fe400078e0206 */
[C---:B------:R-:W-:Y:S01]  /*2830*/  IMAD R6, R0.reuse, c[0x0][0x1b4], R5 ;  /* 0x00006d0000067a24 */ /* 0x040fe200078e0205 */
[----:B------:R-:W-:Y:S01]  /*2840*/  SHF.R.S32.HI R5, RZ, 0x1f, R4 ;  /* 0x0000001fff057819 */ /* 0x000fe20000011404 */
[----:B------:R-:W-:-:S04]  /*2850*/  IMAD.WIDE.U32 R2, R0, c[0x0][0x1b0], R2 ;  /* 0x00006c0000027a25 */ /* 0x000fc800078e0002 */
[----:B------:R-:W-:Y:S02]  /*2860*/  IMAD R0, R5, c[0x0][0x1a8], RZ ;  /* 0x00006a0005007a24 */ /* 0x000fe400078e02ff */
[----:B------:R-:W-:Y:S02]  /*2870*/  IMAD.IADD R3, R3, 0x1, R6 ;  /* 0x0000000103037824 */ /* 0x000fe400078e0206 */
[C---:B------:R-:W-:Y:S02]  /*2880*/  IMAD R0, R4.reuse, c[0x0][0x1ac], R0 ;  /* 0x00006b0004007a24 */ /* 0x040fe400078e0200 */
[----:B------:R-:W-:-:S04]  /*2890*/  IMAD.WIDE.U32 R2, R4, c[0x0][0x1a8], R2 ;  /* 0x00006a0004027a25 */ /* 0x000fc800078e0002 */
[----:B------:R-:W-:Y:S01]  /*28a0*/  IMAD.IADD R0, R3, 0x1, R0 ;  /* 0x0000000103007824 */ /* 0x000fe200078e0200 */
[----:B------:R-:W-:Y:S01]  /*28b0*/  LEA R13, P0, R2, c[0x0][0x160], 0x1 ;  /* 0x00005800020d7a11 */ /* 0x000fe200078008ff */
[----:B------:R-:W-:Y:S01]  /*28c0*/  WARPSYNC 0xffffffff ;  /* 0xffffffff00007948 */ /* 0x000fe20003800000 */
[----:B------:R-:W-:Y:S01]  /*28d0*/  IMAD R15, R14, c[0x0][0x2c4], RZ ;  /* 0x0000b1000e0f7a24 */ /* 0x000fe200078e02ff */
[----:B------:R-:W-:Y:S01]  /*28e0*/  BAR.SYNC.DEFER_BLOCKING 0x0 ;  /* 0x0000000000007b1d */ /* 0x000fe20000010000 */
[----:B------:R-:W-:-:S05]  /*28f0*/  LEA.HI.X R12, R2, c[0x0][0x164], R0, 0x1, P0 ;  /* 0x00005900020c7a11 */ /* 0x000fca00000f0c00 */
[----:B------:R-:W1:Y:S01]  /*2900*/  SHFL.IDX PT, R2, R13, RZ, 0x181f ;  /* 0x00181fff0d027589 */ /* 0x000e6200000e0000 */
[----:B------:R-:W-:-:S03]  /*2910*/  IMAD.IADD R14, R118, 0x1, R135 ;  /* 0x00000001760e7824 */ /* 0x000fc600078e0287 */
[----:B------:R-:W1:Y:S02]  /*2920*/  SHFL.IDX PT, R3, R12, RZ, 0x181f ;  /* 0x00181fff0c037589 */ /* 0x000e6400000e0000 */
[----:B------:R-:W-:Y:S02]  /*2930*/  ISETP.GE.AND P0, PT, R14, R15, PT ;  /* 0x0000000f0e00720c */ /* 0x000fe40003f06270 */
[----:B------:R-:W-:Y:S01]  /*2940*/  IADD3 R77, R103, -0x1, RZ ;  /* 0xffffffff674d7810 */ /* 0x000fe20007ffe0ff */
[----:B------:R-:W-:-:S05]  /*2950*/  IMAD.MOV.U32 R119, RZ, RZ, R31 ;  /* 0x000000ffff777224 */ /* 0x000fca00078e001f */
[----:B------:R-:W-:Y:S01]  /*2960*/  LOP3.LUT R119, R119, 0xfffffffd, RZ, 0xc0, !PT ;  /* 0xfffffffd77777812 */ /* 0x000fe200078ec0ff */
[----:B--2---:R-:W-:-:S05]  /*2970*/  IMAD.MOV.U32 R26, RZ, RZ, R8 ;  /* 0x000000ffff1a7224 */ /* 0x004fca00078e0008 */
[C---:B------:R-:W-:Y:S02]  /*2980*/  IADD3 R0, R26.reuse, 0x40, RZ ;  /* 0x000000401a007810 */ /* 0x040fe40007ffe0ff */
[C---:B------:R-:W-:Y:S02]  /*2990*/  ISETP.GE.AND P3, PT, R26.reuse, c[0x0][0x198], PT ;  /* 0x000066001a007a0c */ /* 0x040fe40003f66270 */
[----:B------:R-:W-:Y:S02]  /*29a0*/  SHF.R.S32.HI R27, RZ, 0x1f, R26 ;  /* 0x0000001fff1b7819 */ /* 0x000fe4000001141a */
[----:B------:R-:W-:Y:S02]  /*29b0*/  SHF.R.S32.HI R17, RZ, 0x1f, R0 ;  /* 0x0000001fff117819 */ /* 0x000fe40000011400 */
[----:B-1----:R-:W-:Y:S02]  /*29c0*/  @!P0 LEA R6, P2, R26, R2, 0x1 ;  /* 0x000000021a068211 */ /* 0x002fe400078408ff */
[----:B---3--:R-:W-:Y:S01]  /*29d0*/  @P1 SHF.R.S32.HI R16, RZ, 0x1f, R19 ;  /* 0x0000001fff101819 */ /* 0x008fe20000011413 */
[----:B------:R-:W-:-:S02]  /*29e0*/  @!P1 IMAD.MOV.U32 R16, RZ, RZ, R11 ;  /* 0x000000ffff109224 */ /* 0x000fc400078e000b */
[----:B------:R-:W-:Y:S01]  /*29f0*/  @!P1 IMAD.MOV.U32 R19, RZ, RZ, R32 ;  /* 0x000000ffff139224 */ /* 0x000fe200078e0020 */
[C---:B------:R-:W-:Y:S02]  /*2a00*/  @!P0 LEA R10, P1, R0.reuse, R2, 0x1 ;  /* 0x00000002000a8211 */ /* 0x040fe400078208ff */
[----:B------:R-:W-:Y:S02]  /*2a10*/  ISETP.GE.AND P6, PT, R0, c[0x0][0x198], PT ;  /* 0x0000660000007a0c */ /* 0x000fe40003fc6270 */
[----:B----4-:R-:W-:Y:S02]  /*2a20*/  ISETP.GE.AND P5, PT, R22, c[0x0][0x198], PT ;  /* 0x0000660016007a0c */ /* 0x010fe40003fa6270 */
[----:B-----5:R-:W-:Y:S02]  /*2a30*/  ISETP.GE.AND P4, PT, R20, c[0x0][0x198], PT ;  /* 0x0000660014007a0c */ /* 0x020fe40003f86270 */
[-C--:B------:R-:W-:Y:S02]  /*2a40*/  @!P0 LEA.HI.X R7, R26, R3.reuse, R27, 0x1, P2 ;  /* 0x000000031a078211 */ /* 0x080fe400010f0c1b */
[----:B------:R-:W-:-:S02]  /*2a50*/  @!P0 LEA.HI.X R11, R0, R3, R17, 0x1, P1 ;  /* 0x00000003000b8211 */ /* 0x000fc400008f0c11 */
[-C--:B------:R-:W-:Y:S01]  /*2a60*/  @!P0 LEA R8, P2, R22, R2.reuse, 0x1 ;  /* 0x0000000216088211 */ /* 0x080fe200078408ff */
[----:B------:R-:W-:Y:S01]  /*2a70*/  @!PT LDS RZ, [RZ] ;  /* 0x00000000fffff984 */ /* 0x000fe20000000800 */
[----:B------:R1:W-:Y:S01]  /*2a80*/  @!P0 LDGSTS.E.BYPASS.LTC128B.128 [R78+0x4080], [R6.64], !P3 ;  /* 0x04080000064e8fae */ /* 0x0003e2000d901d46 */
[----:B------:R-:W-:-:S03]  /*2a90*/  @!P0 LEA R4, P1, R20, R2, 0x1 ;  /* 0x0000000214048211 */ /* 0x000fc600078208ff */
[----:B------:R-:W2:Y:S01]  /*2aa0*/  SHFL.IDX PT, R2, R13, 0x1, 0x181f ;  /* 0x00381f000d027f89 */ /* 0x000ea200000e0000 */
[-C--:B------:R-:W-:Y:S02]  /*2ab0*/  @!P0 LEA.HI.X R9, R22, R3.reuse, R30, 0x1, P2 ;  /* 0x0000000316098211 */ /* 0x080fe400010f0c1e */
[----:B------:R-:W-:Y:S01]  /*2ac0*/  @!P0 LEA.HI.X R5, R20, R3, R29, 0x1, P1 ;  /* 0x0000000314058211 */ /* 0x000fe200008f0c1d */
[----:B------:R3:W-:Y:S04]  /*2ad0*/  @!P0 LDGSTS.E.BYPASS.LTC128B.128 [R78+0x8080], [R10.64], !P6 ;  /* 0x080800000a4e8fae */ /* 0x0007e8000f101d46 */
[----:B------:R-:W4:Y:S04]  /*2ae0*/  SHFL.IDX PT, R3, R12, 0x1, 0x181f ;  /* 0x00381f000c037f89 */ /* 0x000f2800000e0000 */
[----:B------:R5:W-:Y:S04]  /*2af0*/  @!P0 LDGSTS.E.BYPASS.LTC128B.128 [R78+0xc080], [R8.64], !P5 ;  /* 0x0c080000084e8fae */ /* 0x000be8000e901d46 */
[----:B------:R3:W-:Y:S01]  /*2b00*/  @!P0 LDGSTS.E.BYPASS.LTC128B.128 [R78+0x10080], [R4.64], !P4 ;  /* 0x10080000044e8fae */ /* 0x0007e2000e101d46 */
[----:B-1----:R-:W-:-:S04]  /*2b10*/  IADD3 R6, R14, 0x20, RZ ;  /* 0x000000200e067810 */ /* 0x002fc80007ffe0ff */
[----:B------:R-:W-:-:S13]  /*2b20*/  ISETP.GE.AND P0, PT, R6, R15, PT ;  /* 0x0000000f0600720c */ /* 0x000fda0003f06270 */
[----:B--2---:R-:W-:-:S04]  /*2b30*/  @!P0 LEA R6, P1, R26, R2, 0x1 ;  /* 0x000000021a068211 */ /* 0x004fc800078208ff */
[----:B----4-:R-:W-:Y:S02]  /*2b40*/  @!P0 LEA.HI.X R7, R26, R3, R27, 0x1, P1 ;  /* 0x000000031a078211 */ /* 0x010fe400008f0c1b */
[----:B---3--:R-:W-:-:S03]  /*2b50*/  @!P0 LEA R10, P1, R0, R2, 0x1 ;  /* 0x00000002000a8211 */ /* 0x008fc600078208ff */
[----:B------:R1:W-:Y:S01]  /*2b60*/  @!P0 LDGSTS.E.BYPASS.LTC128B.128 [R78+0x5080], [R6.64], !P3 ;  /* 0x05080000064e8fae */ /* 0x0003e2000d901d46 */
[----:B------:R-:W-:Y:S02]  /*2b70*/  @!P0 LEA.HI.X R11, R0, R3, R17, 0x1, P1 ;  /* 0x00000003000b8211 */ /* 0x000fe400008f0c11 */
[----:B-----5:R-:W-:-:S03]  /*2b80*/  @!P0 LEA R8, P1, R22, R2, 0x1 ;  /* 0x0000000216088211 */ /* 0x020fc600078208ff */
[----:B------:R2:W-:Y:S01]  /*2b90*/  @!P0 LDGSTS.E.BYPASS.LTC128B.128 [R78+0x9080], [R10.64], !P6 ;  /* 0x090800000a4e8fae */ /* 0x0005e2000f101d46 */
[-C--:B------:R-:W-:Y:S02]  /*2ba0*/  @!P0 LEA.HI.X R9, R22, R3.reuse, R30, 0x1, P1 ;  /* 0x0000000316098211 */ /* 0x080fe400008f0c1e */
[C---:B------:R-:W-:Y:S02]  /*2bb0*/  @!P0 LEA R4, P1, R20.reuse, R2, 0x1 ;  /* 0x0000000214048211 */ /* 0x040fe400078208ff */
[----:B------:R-:W3:Y:S02]  /*2bc0*/  SHFL.IDX PT, R2, R13, 0x2, 0x181f ;  /* 0x00581f000d027f89 */ /* 0x000ee400000e0000 */
[----:B------:R-:W-:Y:S02]  /*2bd0*/  @!P0 LEA.HI.X R5, R20, R3, R29, 0x1, P1 ;  /* 0x0000000314058211 */ /* 0x000fe400008f0c1d */
[----:B------:R-:W4:Y:S04]  /*2be0*/  SHFL.IDX PT, R3, R12, 0x2, 0x181f ;  /* 0x00581f000c037f89 */ /* 0x000f2800000e0000 */
[----:B------:R3:W-:Y:S04]  /*2bf0*/  @!P0 LDGSTS.E.BYPASS.LTC128B.128 [R78+0xd080], [R8.64], !P5 ;  /* 0x0d080000084e8fae */ /* 0x0007e8000e901d46 */
[----:B------:R5:W-:Y:S01]  /*2c00*/  @!P0 LDGSTS.E.BYPASS.LTC128B.128 [R78+0x11080], [R4.64], !P4 ;  /* 0x11080000044e8fae */ /* 0x000be2000e101d46 */
[----:B-1----:R-:W-:-:S04]  /*2c10*/  IADD3 R6, R14, 0x40, RZ ;  /* 0x000000400e067810 */ /* 0x002fc80007ffe0ff */
[----:B------:R-:W-:-:S13]  /*2c20*/  ISETP.GE.AND P0, PT, R6, R15, PT ;  /* 0x0000000f0600720c */ /* 0x000fda0003f06270 */
[----:B---3--:R-:W-:-:S04]  /*2c30*/  @!P0 LEA R8, P1, R26, R2, 0x1 ;  /* 0x000000021a088211 */ /* 0x008fc800078208ff */
[-C--:B----4-:R-:W-:Y:S02]  /*2c40*/  @!P0 LEA.HI.X R9, R26, R3.reuse, R27, 0x1, P1 ;  /* 0x000000031a098211 */ /* 0x090fe400008f0c1b */
[CC--:B------:R-:W-:Y:S01]  /*2c50*/  @!P0 LEA R6, P1, R0.reuse, R2.reuse, 0x1 ;  /* 0x0000000200068211 */ /* 0x0c0fe200078208ff */
[----:B--2---:R-:W1:Y:S03]  /*2c60*/  SHFL.IDX PT, R11, R13, 0x3, 0x181f ;  /* 0x00781f000d0b7f89 */ /* 0x004e6600000e0000 */
[----:B------:R-:W-:Y:S01]  /*2c70*/  @!P0 LEA.HI.X R7, R0, R3, R17, 0x1, P1 ;  /* 0x0000000300078211 */ /* 0x000fe200008f0c11 */
[----:B------:R2:W-:Y:S01]  /*2c80*/  @!P0 LDGSTS.E.BYPASS.LTC128B.128 [R78+0x6080], [R8.64], !P3 ;  /* 0x06080000084e8fae */ /* 0x0005e2000d901d46 */
[----:B-----5:R-:W-:-:S03]  /*2c90*/  @!P0 LEA R4, P1, R22, R2, 0x1 ;  /* 0x0000000216048211 */ /* 0x020fc600078208ff */
[----:B------:R1:W-:Y:S01]  /*2ca0*/  @!P0 LDGSTS.E.BYPASS.LTC128B.128 [R78+0xa080], [R6.64], !P6 ;  /* 0x0a080000064e8fae */ /* 0x0003e2000f101d46 */
[-C--:B------:R-:W-:Y:S02]  /*2cb0*/  @!P0 LEA.HI.X R5, R22, R3.reuse, R30, 0x1, P1 ;  /* 0x0000000316058211 */ /* 0x080fe400008f0c1e */
[C---:B------:R-:W-:Y:S01]  /*2cc0*/  @!P0 LEA R2, P1, R20.reuse, R2, 0x1 ;  /* 0x0000000214028211 */ /* 0x040fe200078208ff */
[----:B------:R-:W3:Y:S03]  /*2cd0*/  SHFL.IDX PT, R10, R12, 0x3, 0x181f ;  /* 0x00781f000c0a7f89 */ /* 0x000ee600000e0000 */
[----:B------:R-:W-:Y:S01]  /*2ce0*/  @!P0 LEA.HI.X R3, R20, R3, R29, 0x1, P1 ;  /* 0x0000000314038211 */ /* 0x000fe200008f0c1d */
[----:B------:R4:W-:Y:S04]  /*2cf0*/  @!P0 LDGSTS.E.BYPASS.LTC128B.128 [R78+0xe080], [R4.64], !P5 ;  /* 0x0e080000044e8fae */ /* 0x0009e8000e901d46 */
[----:B------:R5:W-:Y:S01]  /*2d00*/  @!P0 LDGSTS.E.BYPASS.LTC128B.128 [R78+0x12080], [R2.64], !P4 ;  /* 0x12080000024e8fae */ /* 0x000be2000e101d46 */
[----:B----4-:R-:W-:-:S02]  /*2d10*/  IADD3 R4, R14, 0x60, RZ ;  /* 0x000000600e047810 */ /* 0x010fc40007ffe0ff */
[----:B-----5:R-:W-:Y:S02]  /*2d20*/  SHF.R.S32.HI R3, RZ, 0x1f, R18 ;  /* 0x0000001fff037819 */ /* 0x020fe40000011412 */
[----:B------:R-:W-:-:S04]  /*2d30*/  IADD3 R2, P0, R118, R18, RZ ;  /* 0x0000001276027210 */ /* 0x000fc80007f1e0ff */
[----:B------:R-:W-:Y:S02]  /*2d40*/  LEA.HI.X.SX32 R3, R118, R3, 0x1, P0 ;  /* 0x0000000376037211 */ /* 0x000fe400000f0eff */
[----:B------:R-:W-:Y:S01]  /*2d50*/  ISETP.GE.AND P0, PT, R4, R15, PT ;  /* 0x0000000f0400720c */ /* 0x000fe20003f06270 */
[----:B------:R-:W-:Y:S02]  /*2d60*/  IMAD.MOV.U32 R15, RZ, RZ, 0x30 ;  /* 0x00000030ff0f7424 */ /* 0x000fe400078e00ff */
[----:B--2---:R-:W-:-:S10]  /*2d70*/  IMAD R8, R3, c[0x0][0x1e0], RZ ;  /* 0x0000780003087a24 */ /* 0x004fd400078e02ff */
[----:B-1----:R-:W-:-:S04]  /*2d80*/  @!P0 LEA R6, P1, R26, R11, 0x1 ;  /* 0x0000000b1a068211 */ /* 0x002fc800078208ff */
[--C-:B---3--:R-:W-:Y:S01]  /*2d90*/  @!P0 LEA.HI.X R7, R26, R10, R27.reuse, 0x1, P1 ;  /* 0x0000000a1a078211 */ /* 0x108fe200008f0c1b */
[----:B------:R-:W-:-:S04]  /*2da0*/  IMAD.WIDE.U32 R4, R2, c[0x0][0x1e0], R26 ;  /* 0x0000780002047a25 */ /* 0x000fc800078e001a */
[----:B------:R1:W-:Y:S01]  /*2db0*/  @!P0 LDGSTS.E.BYPASS.LTC128B.128 [R78+0x7080], [R6.64], !P3 ;  /* 0x07080000064e8fae */ /* 0x0003e2000d901d46 */
[C---:B------:R-:W-:Y:S02]  /*2dc0*/  IMAD R8, R2.reuse, c[0x0][0x1e4], R8 ;  /* 0x0000790002087a24 */ /* 0x040fe400078e0208 */
[----:B------:R-:W-:Y:S02]  /*2dd0*/  IMAD R12, R3, c[0x0][0x208], RZ ;  /* 0x00008200030c7a24 */ /* 0x000fe400078e02ff */
[----:B------:R-:W-:Y:S02]  /*2de0*/  IMAD R15, R103, -0x30, R15 ;  /* 0xffffffd0670f7824 */ /* 0x000fe400078e020f */
[----:B------:R-:W-:Y:S01]  /*2df0*/  IMAD.IADD R3, R5, 0x1, R8 ;  /* 0x0000000105037824 */ /* 0x000fe200078e0208 */
[----:B------:R-:W-:Y:S01]  /*2e00*/  SHF.R.S32.HI R18, RZ, 0x1f, R77 ;  /* 0x0000001fff127819 */ /* 0x000fe2000001144d */
[----:B------:R-:W-:Y:S01]  /*2e10*/  IMAD.WIDE.U32 R8, R2, c[0x0][0x208], R26 ;  /* 0x0000820002087a25 */ /* 0x000fe200078e001a */
[----:B------:R-:W-:-:S03]  /*2e20*/  ISETP.NE.AND P2, PT, R21, RZ, PT ;  /* 0x000000ff1500720c */ /* 0x000fc60003f45270 */
[----:B------:R-:W-:Y:S02]  /*2e30*/  IMAD R12, R2, c[0x0][0x20c], R12 ;  /* 0x00008300020c7a24 */ /* 0x000fe400078e020c */
[----:B------:R-:W-:Y:S02]  /*2e40*/  IMAD.MOV.U32 R2, RZ, RZ, R4 ;  /* 0x000000ffff027224 */ /* 0x000fe400078e0004 */
[----:B------:R-:W-:Y:S01]  /*2e50*/  IMAD.IADD R76, R23, 0x1, R15 ;  /* 0x00000001174c7824 */ /* 0x000fe200078e020f */
[----:B-1----:R-:W-:-:S04]  /*2e60*/  @!P0 LEA R6, P1, R0, R11, 0x1 ;  /* 0x0000000b00068211 */ /* 0x002fc800078208ff */
[C---:B------:R-:W-:Y:S02]  /*2e70*/  @!P0 LEA.HI.X R7, R0.reuse, R10, R17, 0x1, P1 ;  /* 0x0000000a00078211 */ /* 0x040fe400008f0c11 */
[----:B------:R-:W-:Y:S01]  /*2e80*/  ISETP.GE.AND P1, PT, R0, c[0x0][0x1d4], PT ;  /* 0x0000750000007a0c */ /* 0x000fe20003f26270 */
[----:B------:R-:W-:Y:S02]  /*2e90*/  IMAD.WIDE.U32 R4, R25, c[0x0][0x1e8], R2 ;  /* 0x00007a0019047a25 */ /* 0x000fe400078e0002 */
[----:B------:R1:W-:Y:S02]  /*2ea0*/  @!P0 LDGSTS.E.BYPASS.LTC128B.128 [R78+0xb080], [R6.64], !P6 ;  /* 0x0b080000064e8fae */ /* 0x0003e4000f101d46 */
[----:B------:R-:W-:Y:S01]  /*2eb0*/  IMAD.IADD R3, R9, 0x1, R12 ;  /* 0x0000000109037824 */ /* 0x000fe200078e020c */
[----:B------:R-:W-:Y:S01]  /*2ec0*/  SEL R12, R16, RZ, !P2 ;  /* 0x000000ff100c7207 */ /* 0x000fe20005000000 */
[----:B------:R-:W-:Y:S01]  /*2ed0*/  IMAD.MOV.U32 R2, RZ, RZ, R8 ;  /* 0x000000ffff027224 */ /* 0x000fe200078e0008 */
[----:B------:R-:W-:Y:S01]  /*2ee0*/  SEL R0, R19, RZ, !P2 ;  /* 0x000000ff13007207 */ /* 0x000fe20005000000 */
[----:B------:R-:W-:-:S02]  /*2ef0*/  IMAD R5, R25, c[0x0][0x1ec], R5 ;  /* 0x00007b0019057a24 */ /* 0x000fc400078e0205 */
[----:B------:R-:W-:Y:S02]  /*2f00*/  IMAD R9, R12, c[0x0][0x1f0], RZ ;  /* 0x00007c000c097a24 */ /* 0x000fe400078e02ff */
[----:B------:R-:W-:Y:S01]  /*2f10*/  @P1 LOP3.LUT R119, R119, 0x2, RZ, 0xfc, !PT ;  /* 0x0000000277771812 */ /* 0x000fe200078efcff */
[----:B------:R-:W-:-:S04]  /*2f20*/  IMAD.WIDE.U32 R82, R0, c[0x0][0x1f0], R4 ;  /* 0x00007c0000527a25 */ /* 0x000fc800078e0004 */
[----:B------:R-:W-:-:S04]  /*2f30*/  IMAD.WIDE.U32 R16, R77, c[0x0][0x1e0], RZ ;  /* 0x000078004d107a25 */ /* 0x000fc800078e00ff */
[----:B-1----:R-:W-:Y:S01]  /*2f40*/  IMAD R6, R18, c[0x0][0x1e0], RZ ;  /* 0x0000780012067a24 */ /* 0x002fe200078e02ff */
[----:B------:R-:W-:-:S03]  /*2f50*/  IMNMX R7, R76, 0x30, PT ;  /* 0x000000304c077817 */ /* 0x000fc60003800200 */
[----:B------:R-:W-:Y:S01]  /*2f60*/  IMAD R14, R77, c[0x0][0x1e4], R6 ;  /* 0x000079004d0e7a24 */ /* 0x000fe200078e0206 */
[-C--:B------:R-:W-:Y:S01]  /*2f70*/  @!P0 LEA R6, P1, R22, R11.reuse, 0x1 ;  /* 0x0000000b16068211 */ /* 0x080fe200078208ff */
[----:B------:R-:W-:Y:S02]  /*2f80*/  IMAD.IADD R8, R7, 0x1, -R118 ;  /* 0x0000000107087824 */ /* 0x000fe400078e0a76 */
[----:B------:R-:W-:Y:S01]  /*2f90*/  IMAD R13, R0, c[0x0][0x1f4], R9 ;  /* 0x00007d00000d7a24 */ /* 0x000fe200078e0209 */
[-C--:B------:R-:W-:Y:S02]  /*2fa0*/  @!P0 LEA.HI.X R7, R22, R10.reuse, R30, 0x1, P1 ;  /* 0x0000000a16078211 */ /* 0x080fe400008f0c1e */
[----:B------:R-:W-:Y:S02]  /*2fb0*/  ISETP.GE.AND P2, PT, R8, 0x1, PT ;  /* 0x000000010800780c */ /* 0x000fe40003f46270 */
[C---:B------:R-:W-:Y:S01]  /*2fc0*/  @!P0 LEA R4, P1, R20.reuse, R11, 0x1 ;  /* 0x0000000b14048211 */ /* 0x040fe200078208ff */
[----:B------:R-:W-:Y:S01]  /*2fd0*/  IMAD.IADD R9, R17, 0x1, R14 ;  /* 0x0000000111097824 */ /* 0x000fe200078e020e */
[----:B------:R1:W-:Y:S01]  /*2fe0*/  @!P0 LDGSTS.E.BYPASS.LTC128B.128 [R78+0xf080], [R6.64], !P5 ;  /* 0x0f080000064e8fae */ /* 0x0003e2000e901d46 */
[----:B------:R-:W-:Y:S01]  /*2ff0*/  IMAD.IADD R81, R83, 0x1, R13 ;  /* 0x0000000153517824 */ /* 0x000fe200078e020d */
[----:B------:R-:W-:Y:S01]  /*3000*/  @!P0 LEA.HI.X R5, R20, R10, R29, 0x1, P1 ;  /* 0x0000000a14058211 */ /* 0x000fe200008f0c1d */
[----:B------:R-:W-:Y:S01]  /*3010*/  IMAD.MOV.U32 R80, RZ, RZ, R82 ;  /* 0x000000ffff507224 */ /* 0x000fe200078e0052 */
[----:B------:R-:W-:Y:S01]  /*3020*/  ISETP.GE.AND P3, PT, R26, c[0x0][0x1d4], PT ;  /* 0x000075001a007a0c */ /* 0x000fe20003f66270 */
[----:B------:R-:W-:-:S02]  /*3030*/  IMAD R9, R9, 0x30, RZ ;  /* 0x0000003009097824 */ /* 0x000fc400078e02ff */
[----:B------:R2:W-:Y:S01]  /*3040*/  @!P0 LDGSTS.E.BYPASS.LTC128B.128 [R78+0x13080], [R4.64], !P4 ;  /* 0x13080000044e8fae */ /* 0x0005e2000e101d46 */
[----:B------:R-:W-:Y:S02]  /*3050*/  LOP3.LUT P4, RZ, R119, 0x2, RZ, 0xc0, !PT ;  /* 0x0000000277ff7812 */ /* 0x000fe4000788c0ff */
[----:B------:R-:W-:Y:S01]  /*3060*/  ISETP.GE.AND P6, PT, R22, c[0x0][0x1d4], PT ;  /* 0x0000750016007a0c */ /* 0x000fe20003fc6270 */
[----:B------:R-:W0:Y:S01]  /*3070*/  LDGDEPBAR ;  /* 0x00000000000079af */ /* 0x000e220000000000 */
[----:B------:R-:W-:Y:S02]  /*3080*/  ISETP.GE.AND P5, PT, R20, c[0x0][0x1d4], PT ;  /* 0x0000750014007a0c */ /* 0x000fe40003fa6270 */
[----:B------:R-:W-:Y:S01]  /*3090*/  ISETP.GE.AND P1, PT, R8, 0x21, PT ;  /* 0x000000210800780c */ /* 0x000fe20003f26270 */
[----:B------:R-:W-:Y:S02]  /*30a0*/  IMAD R8, R12, c[0x0][0x218], RZ ;  /* 0x000086000c087a24 */ /* 0x000fe400078e02ff */
[----:B-1----:R-:W-:-:S04]  /*30b0*/  IMAD.WIDE.U32 R6, R16, 0x30, R80 ;  /* 0x0000003010067825 */ /* 0x002fc800078e0050 */
[----:B------:R-:W-:Y:S02]  /*30c0*/  IMAD.IADD R7, R7, 0x1, R9 ;  /* 0x0000000107077824 */ /* 0x000fe400078e0209 */
[----:B--2---:R-:W-:Y:S01]  /*30d0*/  IMAD.WIDE.U32 R4, R25, c[0x0][0x210], R2 ;  /* 0x0000840019047a25 */ /* 0x004fe200078e0002 */
[----:B------:R-:W-:-:S03]  /*30e0*/  @P2 LEA R2, P0, R6, c[0x0][0x1c8], 0x1 ;  /* 0x0000720006022a11 */ /* 0x000fc600078008ff */
[----:B------:R-:W-:Y:S01]  /*30f0*/  IMAD R5, R25, c[0x0][0x214], R5 ;  /* 0x0000850019057a24 */ /* 0x000fe200078e0205 */
[----:B------:R-:W-:Y:S01]  /*3100*/  @P2 LEA.HI.X R3, R6, c[0x0][0x1cc], R7, 0x1, P0 ;  /* 0x0000730006032a11 */ /* 0x000fe200000f0c07 */
[----:B------:R-:W-:Y:S01]  /*3110*/  IMAD.MOV.U32 R9, RZ, RZ, 0x20 ;  /* 0x00000020ff097424 */ /* 0x000fe200078e00ff */
[----:B------:R-:W-:Y:S01]  /*3120*/  LOP3.LUT R119, R119, 0xfffffffe, RZ, 0xc0, !PT ;  /* 0xfffffffe77777812 */ /* 0x000fe200078ec0ff */
[C---:B------:R-:W-:Y:S02]  /*3130*/  IMAD R8, R0.reuse, c[0x0][0x21c], R8 ;  /* 0x0000870000087a24 */ /* 0x040fe400078e0208 */
[----:B------:R-:W-:Y:S01]  /*3140*/  IMAD.WIDE.U32 R20, R0, c[0x0][0x218], R4 ;  /* 0x0000860000147a25 */ /* 0x000fe200078e0004 */
[----:B------:R1:W-:Y:S01]  /*3150*/  @P2 LDGSTS.E.BYPASS.LTC128B.128 [R78+0x14080], [R2.64], !P3 ;  /* 0x14080000024e2fae */ /* 0x0003e2000d901d46 */
[----:B------:R-:W-:Y:S02]  /*3160*/  @P3 LOP3.LUT R119, R119, 0x1, RZ, 0xfc, !PT ;  /* 0x0000000177773812 */ /* 0x000fe400078efcff */
[----:B------:R-:W-:Y:S01]  /*3170*/  IMAD.WIDE.U32 R10, R9, c[0x0][0x1e0], RZ ;  /* 0x00007800090a7a25 */ /* 0x000fe200078e00ff */
[----:B------:R1:W-:Y:S04]  /*3180*/  @P2 LDGSTS.E.BYPASS.LTC128B.128 [R78+0x15880], [R2.64+0x80], !P4 ;  /* 0x15880080024e2fae */ /* 0x0003e8000e101d46 */
[----:B------:R1:W-:Y:S01]  /*3190*/  @P2 LDGSTS.E.BYPASS.LTC128B.128 [R78+0x17080], [R2.64+0x100], !P6 ;  /* 0x17080100024e2fae */ /* 0x0003e2000f101d46 */
[----:B------:R-:W-:Y:S01]  /*31a0*/  IMAD.IADD R17, R21, 0x1, R8 ;  /* 0x0000000115117824 */ /* 0x000fe200078e0208 */
[----:B------:R-:W-:Y:S01]  /*31b0*/  @P1 IADD3 R0, P0, R6, R10, RZ ;  /* 0x0000000a06001210 */ /* 0x000fe20007f1e0ff */
[----:B------:R-:W-:Y:S01]  /*31c0*/  IMAD.MOV.U32 R16, RZ, RZ, R20 ;  /* 0x000000ffff107224 */ /* 0x000fe200078e0014 */
[----:B------:R1:W-:Y:S04]  /*31d0*/  @P2 LDGSTS.E.BYPASS.LTC128B.128 [R78+0x18880], [R2.64+0x180], !P5 ;  /* 0x18880180024e2fae */ /* 0x0003e8000e901d46 */
[----:B------:R-:W-:Y:S04]  /*31e0*/  STL [R1+0x74], R27 ;  /* 0x0000741b01007387 */ /* 0x000fe80000100800 */
[----:B------:R-:W-:Y:S04]  /*31f0*/  STL.64 [R1+0x50], R82 ;  /* 0x0000505201007387 */ /* 0x000fe80000100a00 */
[----:B------:R-:W-:Y:S04]  /*3200*/  STL.64 [R1+0x40], R80 ;  /* 0x0000405001007387 */ /* 0x000fe80000100a00 */
[----:B------:R-:W-:Y:S04]  /*3210*/  STL [R1+0x2c], R119 ;  /* 0x00002c7701007387 */ /* 0x000fe80000100800 */
[----:B------:R-:W-:Y:S01]  /*3220*/  STL.64 [R1+0x58], R20 ;  /* 0x0000581401007387 */ /* 0x000fe20000100a00 */
[----:B-1----:R-:W-:-:S03]  /*3230*/  IMAD R3, R9, c[0x0][0x1e4], RZ ;  /* 0x0000790009037a24 */ /* 0x002fc600078e02ff */
[----:B------:R-:W-:Y:S02]  /*3240*/  STL.64 [R1+0x48], R16 ;  /* 0x0000481001007387 */ /* 0x000fe40000100a00 */
[----:B------:R-:W-:Y:S02]  /*3250*/  @P1 IADD3.X R3, R7, R11, R3, P0, !PT ;  /* 0x0000000b07031210 */ /* 0x000fe400007fe403 */
[----:B------:R-:W2:Y:S04]  /*3260*/  LDL R10, [R1+0x14] ;  /* 0x00001400010a7983 */ /* 0x000ea80000100800 */
[----:B------:R-:W3:Y:S04]  /*3270*/  LDL R11, [R1+0xc] ;  /* 0x00000c00010b7983 */ /* 0x000ee80000100800 */
[----:B------:R-:W4:Y:S01]  /*3280*/  LDL R9, [R1+0x10] ;  /* 0x0000100001097983 */ /* 0x000f220000100800 */
[----:B------:R-:W-:-:S04]  /*3290*/  IMAD R2, R18, c[0x0][0x208], RZ ;  /* 0x0000820012027a24 */ /* 0x000fc800078e02ff */
[----:B------:R-:W-:Y:S01]  /*32a0*/  IMAD R6, R77, c[0x0][0x20c], R2 ;  /* 0x000083004d067a24 */ /* 0x000fe200078e0202 */
[----:B------:R-:W-:-:S04]  /*32b0*/  @P1 LEA R2, P0, R0, c[0x0][0x1c8], 0x1 ;  /* 0x0000720000021a11 */ /* 0x000fc800078008ff */
[----:B------:R-:W-:-:S05]  /*32c0*/  @P1 LEA.HI.X R3, R0, c[0x0][0x1cc], R3, 0x1, P0 ;  /* 0x0000730000031a11 */ /* 0x000fca00000f0c03 */
[----:B------:R1:W-:Y:S04]  /*32d0*/  @P1 LDGSTS.E.BYPASS.LTC128B.128 [R78+0x15080], [R2.64], !P3 ;  /* 0x15080000024e1fae */ /* 0x0003e8000d901d46 */
[----:B------:R1:W-:Y:S04]  /*32e0*/  @P1 LDGSTS.E.BYPASS.LTC128B.128 [R78+0x16880], [R2.64+0x80], !P4 ;  /* 0x16880080024e1fae */ /* 0x0003e8000e101d46 */
[----:B------:R1:W-:Y:S04]  /*32f0*/  @P1 LDGSTS.E.BYPASS.LTC128B.128 [R78+0x18080], [R2.64+0x100], !P6 ;  /* 0x18080100024e1fae */ /* 0x0003e8000f101d46 */
[----:B------:R1:W-:Y:S04]  /*3300*/  @P1 LDGSTS.E.BYPASS.LTC128B.128 [R78+0x19880], [R2.64+0x180], !P5 ;  /* 0x19880180024e1fae */ /* 0x0003e8000e901d46 */
[----:B------:R-:W0:Y:S04]  /*3310*/  LDGDEPBAR ;  /* 0x00000000000079af */ /* 0x000e280000000000 */
[----:B------:R-:W5:Y:S04]  /*3320*/  S2R R14, SR_TID.X ;  /* 0x00000000000e7919 */ /* 0x000f680000002100 */
[----:B------:R-:W1:Y:S01]  /*3330*/  S2R R13, SR_TID.X ;  /* 0x00000000000d7919 */ /* 0x000e620000002100 */
[----:B------:R-:W-:-:S04]  /*3340*/  DEPBAR.LE SB0, 0x1 ;  /* 0x000080400000791a */ /* 0x000fc80000000000 */
[----:B------:R-:W-:Y:S01]  /*3350*/  BAR.SYNC.DEFER_BLOCKING 0x0 ;  /* 0x0000000000007b1d */ /* 0x000fe20000010000 */
[----:B-----5:R-:W-:-:S04]  /*3360*/  SHF.R.S32.HI R12, RZ, 0x1f, R14 ;  /* 0x0000001fff0c7819 */ /* 0x020fc8000001140e */
[----:B------:R-:W-:Y:S01]  /*3370*/  LEA.HI R12, R12, R14, RZ, 0x5 ;  /* 0x0000000e0c0c7211 */ /* 0x000fe200078f28ff */
[----:B------:R-:W-:Y:S01]  /*3380*/  IMAD.WIDE.U32 R4, R77, c[0x0][0x208], RZ ;  /* 0x000082004d047a25 */ /* 0x000fe200078e00ff */
[----:B-1----:R-:W-:Y:S02]  /*3390*/  ISETP.GT.AND P2, PT, R13, 0x7f, PT ;  /* 0x0000007f0d00780c */ /* 0x002fe40003f44270 */
[----:B------:R-:W-:Y:S01]  /*33a0*/  SHF.R.S32.HI R12, RZ, 0x5, R12 ;  /* 0x00000005ff0c7819 */ /* 0x000fe2000001140c */
[----:B------:R-:W-:-:S04]  /*33b0*/  IMAD.IADD R6, R5, 0x1, R6 ;  /* 0x0000000105067824 */ /* 0x000fc800078e0206 */
[----:B------:R-:W-:Y:S02]  /*33c0*/  IMAD R12, R12, 0x800, R239 ;  /* 0x000008000c0c7824 */ /* 0x000fe400078e02ef */
[----:B------:R-:W-:-:S04]  /*33d0*/  IMAD.WIDE.U32 R4, R4, 0x30, R16 ;  /* 0x0000003004047825 */ /* 0x000fc800078e0010 */
[----:B------:R-:W-:Y:S01]  /*33e0*/  IMAD R0, R6, 0x30, RZ ;  /* 0x0000003006007824 */ /* 0x000fe200078e02ff */
[----:B------:R-:W-:Y:S04]  /*33f0*/  LDSM.16.M88.4 R160, [R12] ;  /* 0x000000000ca0783b */ /* 0x000fe80000000200 */
[----:B------:R-:W-:Y:S04]  /*3400*/  LDSM.16.M88.4 R188, [R12+0x4000] ;  /* 0x004000000cbc783b */ /* 0x000fe80000000200 */
[----:B------:R-:W-:Y:S04]  /*3410*/  LDSM.16.M88.4 R204, [R12+0x8000] ;  /* 0x008000000ccc783b */ /* 0x000fe80000000200 */
[----:B------:R-:W-:Y:S01]  /*3420*/  LDSM.16.M88.4 R220, [R12+0xc000] ;  /* 0x00c000000cdc783b */ /* 0x000fe20000000200 */
[----:B------:R-:W-:Y:S01]  /*3430*/  IMAD.IADD R5, R5, 0x1, R0 ;  /* 0x0000000105057824 */ /* 0x000fe200078e0200 */
[----:B------:R-:W-:Y:S01]  /*3440*/  LEA R6, P0, R4, c[0x0][0x1f8], 0x1 ;  /* 0x00007e0004067a11 */ /* 0x000fe200078008ff */
[----:B------:R-:W-:-:S02]  /*3450*/  @!P2 IMAD.MOV.U32 R0, RZ, RZ, c[0x0][0x208] ;  /* 0x00008200ff00a624 */ /* 0x000fc400078e00ff */
[----:B------:R-:W-:Y:S01]  /*3460*/  @!P2 IMAD.MOV.U32 R2, RZ, RZ, c[0x0][0x20c] ;  /* 0x00008300ff02a624 */ /* 0x000fe200078e00ff */
[----:B------:R-:W-:Y:S02]  /*3470*/  LEA.HI.X R7, R4, c[0x0][0x1fc], R5, 0x1, P0 ;  /* 0x00007f0004077a11 */ /* 0x000fe400000f0c05 */
[----:B------:R-:W-:-:S04]  /*3480*/  @!P2 LEA R4, P0, R0, R6, 0x6 ;  /* 0x000000060004a211 */ /* 0x000fc800078030ff */
[----:B------:R-:W-:Y:S02]  /*3490*/  @!P2 LEA.HI.X R5, R0, R7, R2, 0x6, P0 ;  /* 0x000000070005a211 */ /* 0x000fe400000f3402 */
[----:B------:R-:W-:Y:S02]  /*34a0*/  SEL R0, RZ, 0xffffffff, P4 ;  /* 0xffffffffff007807 */ /* 0x000fe40002000000 */
[----:B------:R-:W-:Y:S02]  /*34b0*/  LOP3.LUT P0, RZ, R24, 0x2, RZ, 0xc0, !PT ;  /* 0x0000000218ff7812 */ /* 0x000fe4000780c0ff */
[----:B------:R-:W-:Y:S01]  /*34c0*/  SEL R2, RZ, 0x1, P3 ;  /* 0x00000001ff027807 */ /* 0x000fe20001800000 */
[----:B------:R-:W-:-:S05]  /*34d0*/  IMAD.SHL.U32 R0, R0, 0x2, RZ ;  /* 0x0000000200007824 */ /* 0x000fca00078e00ff */
[----:B------:R-:W-:Y:S02]  /*34e0*/  LOP3.LUT R3, R0, 0x2, R2, 0xe2, !PT ;  /* 0x0000000200037812 */ /* 0x000fe400078ee202 */
[----:B------:R-:W-:Y:S02]  /*34f0*/  SEL R2, RZ, 0x4, P6 ;  /* 0x00000004ff027807 */ /* 0x000fe40003000000 */
[----:B------:R-:W-:Y:S01]  /*3500*/  SEL R0, RZ, 0x8, P5 ;  /* 0x00000008ff007807 */ /* 0x000fe20002800000 */
[----:B------:R-:W-:Y:S01]  /*3510*/  IMAD.MOV.U32 R8, RZ, RZ, 0x40 ;  /* 0x00000040ff087424 */ /* 0x000fe200078e00ff */
[----:B------:R-:W-:Y:S02]  /*3520*/  IADD3 R243, R236, 0x20, RZ ;  /* 0x00000020ecf37810 */ /* 0x000fe40007ffe0ff */
[----:B------:R-:W-:Y:S02]  /*3530*/  LOP3.LUT R3, R0, R3, R2, 0xfe, !PT ;  /* 0x0000000300037212 */ /* 0x000fe400078efe02 */
[----:B------:R-:W-:-:S02]  /*3540*/  @P0 IADD3 R243, R236, -0x20, RZ ;  /* 0xffffffe0ecf30810 */ /* 0x000fc40007ffe0ff */
[----:B------:R-:W-:Y:S02]  /*3550*/  LOP3.LUT P0, RZ, R24, 0x4, RZ, 0xc0, !PT ;  /* 0x0000000418ff7812 */ /* 0x000fe4000780c0ff */
[----:B------:R-:W-:Y:S02]  /*3560*/  IADD3 R2, R15, R23, -R118 ;  /* 0x000000170f027210 */ /* 0x000fe40007ffe876 */
[C---:B------:R-:W-:Y:S02]  /*3570*/  LOP3.LUT P3, RZ, R3.reuse, 0x1, RZ, 0xc0, !PT ;  /* 0x0000000103ff7812 */ /* 0x040fe4000786c0ff */
[----:B------:R-:W-:Y:S02]  /*3580*/  SEL R0, R8, 0xffffffc0, !P0 ;  /* 0xffffffc008007807 */ /* 0x000fe40004000000 */
[----:B------:R-:W-:Y:S02]  /*3590*/  ISETP.LT.OR P0, PT, R2, 0x1, !P3 ;  /* 0x000000010200780c */ /* 0x000fe40005f01670 */
[----:B------:R-:W-:-:S02]  /*35a0*/  LOP3.LUT P2, RZ, R3, 0x2, RZ, 0xc0, !PT ;  /* 0x0000000203ff7812 */ /* 0x000fc4000784c0ff */
[----:B------:R-:W-:Y:S01]  /*35b0*/  LOP3.LUT P1, RZ, R3, 0x4, RZ, 0xc0, !PT ;  /* 0x0000000403ff7812 */ /* 0x000fe2000782c0ff */
[----:B------:R-:W-:Y:S01]  /*35c0*/  IMAD.IADD R238, R236, 0x1, R0 ;  /* 0x00000001ecee7824 */ /* 0x000fe200078e0200 */
[----:B--2---:R-:W-:Y:S04]  /*35d0*/  LDSM.16.M88.4 R180, [R10] ;  /* 0x000000000ab4783b */ /* 0x004fe80000000200 */
[----:B---3--:R-:W-:Y:S04]  /*35e0*/  LDSM.16.M88.4 R164, [R11] ;  /* 0x000000000ba4783b */ /* 0x008fe80000000200 */
[----:B----4-:R-:W-:Y:S04]  /*35f0*/  LDSM.16.M88.4 R184, [R9] ;  /* 0x0000000009b8783b */ /* 0x010fe80000000200 */
        /* <DEDUP_REMOVED lines=12> */
[----:B------:R-:W1:Y:S04]  /*36c0*/  LDSM.16.M88.4 R8, [R236] ;  /* 0x00000000ec08783b */ /* 0x000e680000000200 */
[----:B------:R-:W2:Y:S04]  /*36d0*/  LDSM.16.M88.4 R20, [R236+0x800] ;  /* 0x00080000ec14783b */ /* 0x000ea80000000200 */
[----:B------:R-:W-:Y:S04]  /*36e0*/  LDSM.16.M88.4 R44, [R236+0x1000] ;  /* 0x00100000ec2c783b */ /* 0x000fe80000000200 */
[----:B------:R-:W3:Y:S04]  /*36f0*/  LDSM.16.M88.4 R24, [R243] ;  /* 0x00000000f318783b */ /* 0x000ee80000000200 */
[----:B------:R-:W4:Y:S04]  /*3700*/  LDSM.16.M88.4 R36, [R243+0x800] ;  /* 0x00080000f324783b */ /* 0x000f280000000200 */
[----:B------:R-:W-:Y:S04]  /*3710*/  LDSM.16.M88.4 R56, [R243+0x1000] ;  /* 0x00100000f338783b */ /* 0x000fe80000000200 */
[----:B------:R-:W-:Y:S01]  /*3720*/  @!PT LDS RZ, [RZ] ;  /* 0x00000000fffff984 */ /* 0x000fe20000000800 */
[----:B------:R-:W-:Y:S01]  /*3730*/  @!PT LDS RZ, [RZ] ;  /* 0x00000000fffff984 */ /* 0x000fe20000000800 */
[----:B------:R-:W-:Y:S01]  /*3740*/  @!PT LDS RZ, [RZ] ;  /* 0x00000000fffff984 */ /* 0x000fe20000000800 */
[----:B------:R5:W-:Y:S01]  /*3750*/  LDGSTS.E.BYPASS.LTC128B.128 [R78+0x4080], [R6.64], !P0 ;  /* 0x04080000064e7fae */ /* 0x000be2000c101d46 */
[----:B------:R-:W-:-:S13]  /*3760*/  ISETP.LT.OR P0, PT, R2, 0x1, !P2 ;  /* 0x000000010200780c */ /* 0x000fda0005701670 */
[----:B------:R5:W-:Y:S01]  /*3770*/  LDGSTS.E.BYPASS.LTC128B.128 [R78+0x5880], [R6.64+0x80], !P0 ;  /* 0x05880080064e7fae */ /* 0x000be2000c101d46 */
[----:B------:R-:W-:-:S13]  /*3780*/  ISETP.LT.OR P0, PT, R2, 0x1, !P1 ;  /* 0x000000010200780c */ /* 0x000fda0004f01670 */
[----:B------:R5:W-:Y:S01]  /*3790*/  LDGSTS.E.BYPASS.LTC128B.128 [R78+0x7080], [R6.64+0x100], !P0 ;  /* 0x07080100064e7fae */ /* 0x000be2000c101d46 */
[----:B------:R-:W-:-:S04]  /*37a0*/  LOP3.LUT P0, RZ, R3, 0x8, RZ, 0xc0, !PT ;  /* 0x0000000803ff7812 */ /* 0x000fc8000780c0ff */
[----:B------:R-:W-:-:S13]  /*37b0*/  ISETP.LT.OR P4, PT, R2, 0x1, !P0 ;  /* 0x000000010200780c */ /* 0x000fda0004781670 */
[----:B------:R5:W-:Y:S01]  /*37c0*/  LDGSTS.E.BYPASS.LTC128B.128 [R78+0x8880], [R6.64+0x180], !P4 ;  /* 0x08880180064e7fae */ /* 0x000be2000e101d46 */
[----:B------:R-:W-:Y:S01]  /*37d0*/  ISETP.GT.AND P4, PT, R13, 0x7f, PT ;  /* 0x0000007f0d00780c */ /* 0x000fe20003f84270 */
[C---:B-1----:R-:W-:Y:S11]  /*37e0*/  HMMA.16816.F32.BF16 R16, R160.reuse, R8, RZ ;  /* 0x00000008a010723c */ /* 0x042ff600000418ff */
[----:B------:R-:W-:Y:S01]  /*37f0*/  @!UPT UIADD3 URZ, URZ, URZ, URZ ;  /* 0x0000003f3f3ff290 */ /* 0x000fe2000fffe03f */
[C---:B------:R-:W-:Y:S02]  /*3800*/  @!P4 ISETP.LT.OR P3, PT, R2.reuse, 0x21, !P3 ;  /* 0x000000210200c80c */ /* 0x040fe40005f61670 */
[C---:B------:R-:W-:Y:S02]  /*3810*/  @!P4 ISETP.LT.OR P2, PT, R2.reuse, 0x21, !P2 ;  /* 0x000000210200c80c */ /* 0x040fe40005741670 */
[C---:B------:R-:W-:Y:S02]  /*3820*/  @!P4 ISETP.LT.OR P1, PT, R2.reuse, 0x21, !P1 ;  /* 0x000000210200c80c */ /* 0x040fe40004f21670 */
[----:B------:R-:W-:Y:S01]  /*3830*/  @!P4 ISETP.LT.OR P0, PT, R2, 0x21, !P0 ;  /* 0x000000210200c80c */ /* 0x000fe20004701670 */
[C---:B------:R-:W-:Y:S06]  /*3840*/  HMMA.16816.F32.BF16 R12, R160.reuse, R10, RZ ;  /* 0x0000000aa00c723c */ /* 0x040fec00000418ff */
[----:B------:R5:W-:Y:S02]  /*3850*/  @!P4 LDGSTS.E.BYPASS.LTC128B.128 [R78+0x5080], [R4.64], !P3 ;  /* 0x05080000044ecfae */ /* 0x000be4000d901d46 */
[----:B--2---:R-:W-:Y:S02]  /*3860*/  HMMA.16816.F32.BF16 R8, R160, R20, RZ ;  /* 0x00000014a008723c */ /* 0x004fe400000418ff */
[----:B------:R5:W-:Y:S04]  /*3870*/  @!P4 LDGSTS.E.BYPASS.LTC128B.128 [R78+0x6880], [R4.64+0x80], !P2 ;  /* 0x06880080044ecfae */ /* 0x000be8000d101d46 */
[----:B------:R5:W-:Y:S04]  /*3880*/  @!P4 LDGSTS.E.BYPASS.LTC128B.128 [R78+0x8080], [R4.64+0x100], !P1 ;  /* 0x08080100044ecfae */ /* 0x000be8000c901d46 */
[----:B------:R5:W-:Y:S04]  /*3890*/  @!P4 LDGSTS.E.BYPASS.LTC128B.128 [R78+0x9880], [R4.64+0x180], !P0 ;  /* 0x09880180044ecfae */ /* 0x000be8000c101d46 */
[----:B------:R-:W1:Y:S01]  /*38a0*/  LDSM.16.M88.4 R48, [R238] ;  /* 0x00000000ee30783b */ /* 0x000e620000000200 */
[----:B---3--:R-:W-:Y:S01]  /*38b0*/  HMMA.16816.F32.BF16 R16, R164, R24, R16 ;  /* 0x00000018a410723c */ /* 0x008fe20000041810 */
[----:B------:R-:W-:-:S02]  /*38c0*/  IMAD.IADD R237, R243, 0x1, R0 ;  /* 0x00000001f3ed7824 */ /* 0x000fc400078e0200 */
[----:B------:R-:W-:Y:S01]  /*38d0*/  IMAD.MOV.U32 R155, RZ, RZ, R28 ;  /* 0x000000ffff9b7224 */ /* 0x000fe200078e001c */
[----:B------:R-:W2:Y:S04]  /*38e0*/  LDSM.16.M88.4 R40, [R238+0x800] ;  /* 0x00080000ee28783b */ /* 0x000ea80000000200 */
[----:B------:R-:W3:Y:S01]  /*38f0*/  LDSM.16.M88.4 R52, [R237] ;  /* 0x00000000ed34783b */ /* 0x000ee20000000200 */
[----:B----4-:R-:W-:Y:S03]  /*3900*/  HMMA.16816.F32.BF16 R28, R164, R36, R8 ;  /* 0x00000024a41c723c */ /* 0x010fe60000041808 */
[----:B------:R-:W-:Y:S04]  /*3910*/  LDSM.16.M88.4 R60, [R237+0x800] ;  /* 0x00080000ed3c783b */ /* 0x000fe80000000200 */
[----:B------:R-:W-:Y:S01]  /*3920*/  LDSM.16.M88.4 R64, [R243+0x1800] ;  /* 0x00180000f340783b */ /* 0x000fe20000000200 */
[----:B------:R-:W-:Y:S03]  /*3930*/  HMMA.16816.F32.BF16 R8, R160, R22, RZ ;  /* 0x00000016a008723c */ /* 0x000fe600000418ff */
[----:B------:R-:W-:Y:S04]  /*3940*/  LDSM.16.M88.4 R20, [R237+0x1000] ;  /* 0x00100000ed14783b */ /* 0x000fe80000000200 */
[----:B------:R-:W-:Y:S01]  /*3950*/  LDSM.16.M88.4 R68, [R237+0x1800] ;  /* 0x00180000ed44783b */ /* 0x000fe20000000200 */
[----:B------:R-:W-:Y:S03]  /*3960*/  HMMA.16816.F32.BF16 R32, R164, R26, R12 ;  /* 0x0000001aa420723c */ /* 0x000fe6000004180c */
[----:B------:R-:W-:Y:S01]  /*3970*/  LDSM.16.M88.4 R72, [R237+0x4800] ;  /* 0x00480000ed48783b */ /* 0x000fe20000000200 */
[----:B------:R-:W-:-:S03]  /*3980*/  IADD3 R3, R243, 0x1000, RZ ;  /* 0x00001000f3037810 */ /* 0x000fc60007ffe0ff */
[----:B------:R-:W0:Y:S01]  /*3990*/  LDGDEPBAR ;  /* 0x00000000000079af */ /* 0x000e220000000000 */
[C---:B-----5:R-:W-:Y:S08]  /*39a0*/  HMMA.16816.F32.BF16 R4, R160.reuse, R44, RZ ;  /* 0x0000002ca004723c */ /* 0x060ff000000418ff */
[----:B------:R-:W-:Y:S01]  /*39b0*/  HMMA.16816.F32.BF16 R24, R160, R46, RZ ;  /* 0x0000002ea018723c */ /* 0x000fe200000418ff */
[----:B------:R-:W4:Y:S07]  /*39c0*/  LDSM.16.M88.4 R44, [R238+0x1000] ;  /* 0x00100000ee2c783b */ /* 0x000f2e0000000200 */
[----:B-1----:R-:W-:Y:S08]  /*39d0*/  HMMA.16816.F32.BF16 R12, R180, R48, R16 ;  /* 0x00000030b40c723c */ /* 0x002ff00000041810 */
[C---:B------:R-:W-:Y:S01]  /*39e0*/  HMMA.16816.F32.BF16 R16, R164.reuse, R38, R8 ;  /* 0x00000026a410723c */ /* 0x040fe20000041808 */
[----:B------:R-:W1:Y:S07]  /*39f0*/  LDSM.16.M88.4 R36, [R236+0x1800] ;  /* 0x00180000ec24783b */ /* 0x000e6e0000000200 */
[C---:B------:R-:W-:Y:S08]  /*3a00*/  HMMA.16816.F32.BF16 R8, R164.reuse, R56, R4 ;  /* 0x00000038a408723c */ /* 0x040ff00000041804 */
[----:B------:R-:W-:Y:S01]  /*3a10*/  HMMA.16816.F32.BF16 R24, R164, R58, R24 ;  /* 0x0000003aa418723c */ /* 0x000fe20000041818 */
[----:B------:R-:W-:Y:S07]  /*3a20*/  LDSM.16.M88.4 R56, [R238+0x1800] ;  /* 0x00180000ee38783b */ /* 0x000fee0000000200 */
[C---:B------:R-:W-:Y:S01]  /*3a30*/  HMMA.16816.F32.BF16 R32, R180.reuse, R50, R32 ;  /* 0x00000032b420723c */ /* 0x040fe20000041820 */
[----:B------:R-:W5:Y:S07]  /*3a40*/  LDSM.16.M88.4 R48, [R236+0x2000] ;  /* 0x00200000ec30783b */ /* 0x000f6e0000000200 */
[----:B--2---:R-:W-:Y:S08]  /*3a50*/  HMMA.16816.F32.BF16 R28, R180, R40, R28 ;  /* 0x00000028b41c723c */ /* 0x004ff0000004181c */
[----:B---3--:R-:W-:Y:S08]  /*3a60*/  HMMA.16816.F32.BF16 R4, R184, R52, R12 ;  /* 0x00000034b804723c */ /* 0x008ff0000004180c */
[C---:B------:R-:W-:Y:S01]  /*3a70*/  HMMA.16816.F32.BF16 R12, R180.reuse, R42, R16 ;  /* 0x0000002ab40c723c */ /* 0x040fe20000041810 */
[----:B------:R-:W2:Y:S07]  /*3a80*/  LDSM.16.M88.4 R40, [R236+0x2800] ;  /* 0x00280000ec28783b */ /* 0x000eae0000000200 */
[C---:B----4-:R-:W-:Y:S08]  /*3a90*/  HMMA.16816.F32.BF16 R8, R180.reuse, R44, R8 ;  /* 0x0000002cb408723c */ /* 0x050ff00000041808 */
        /* <DEDUP_REMOVED lines=12> */
[----:B-----5:R-:W-:Y:S08]  /*3b60*/  HMMA.16816.F32.BF16 R28, R188, R48, R28 ;  /* 0x00000030bc1c723c */ /* 0x020ff0000004181c */
        /* <DEDUP_REMOVED lines=30> */
[C---:B-1----:R-:W-:Y:S08]  /*3d50*/  HMMA.16816.F32.BF16 R28, R200.reuse, R36, R16 ;  /* 0x00000024c81c723c */ /* 0x042ff00000041810 */
[----:B------:R-:W-:Y:S01]  /*3d60*/  HMMA.16816.F32.BF16 R32, R200, R50, R24 ;  /* 0x00000032c820723c */ /* 0x000fe20000041818 */
[----:B------:R-:W1:Y:S04]  /*3d70*/  LDSM.16.M88.4 R24, [R243+0x3800] ;  /* 0x00380000f318783b */ /* 0x000e680000000200 */
[----:B------:R-:W-:Y:S03]  /*3d80*/  LDSM.16.M88.4 R48, [R243+0x4000] ;  /* 0x00400000f330783b */ /* 0x000fe60000000200 */
[----:B------:R-:W-:Y:S08]  /*3d90*/  HMMA.16816.F32.BF16 R16, R204, R44, R12 ;  /* 0x0000002ccc10723c */ /* 0x000ff0000004180c */
[C---:B---3--:R-:W-:Y:S01]  /*3da0*/  HMMA.16816.F32.BF16 R12, R208.reuse, R52, R20 ;  /* 0x00000034d00c723c */ /* 0x048fe20000041814 */
[----:B------:R-:W2:Y:S07]  /*3db0*/  LDSM.16.M88.4 R20, [R237+0x3000] ;  /* 0x00300000ed14783b */ /* 0x000eae0000000200 */
[----:B------:R-:W-:Y:S01]  /*3dc0*/  HMMA.16816.F32.BF16 R4, R208, R54, R4 ;  /* 0x00000036d004723c */ /* 0x000fe20000041804 */
[----:B------:R-:W3:Y:S07]  /*3dd0*/  LDSM.16.M88.4 R52, [R238+0x3800] ;  /* 0x00380000ee34783b */ /* 0x000eee0000000200 */
[----:B------:R-:W-:Y:S08]  /*3de0*/  HMMA.16816.F32.BF16 R36, R200, R38, R8 ;  /* 0x00000026c824723c */ /* 0x000ff00000041808 */
[----:B------:R-:W-:Y:S01]  /*3df0*/  HMMA.16816.F32.BF16 R8, R204, R46, R32 ;  /* 0x0000002ecc08723c */ /* 0x000fe20000041820 */
[----:B------:R-:W4:Y:S04]  /*3e00*/  LDSM.16.M88.4 R44, [R236+0x4800] ;  /* 0x00480000ec2c783b */ /* 0x000f280000000200 */
[----:B------:R-:W-:Y:S03]  /*3e10*/  LDSM.16.M88.4 R32, [R243+0x4800] ;  /* 0x00480000f320783b */ /* 0x000fe60000000200 */
[----:B------:R-:W-:Y:S08]  /*3e20*/  HMMA.16816.F32.BF16 R12, R212, R56, R12 ;  /* 0x00000038d40c723c */ /* 0x000ff0000004180c */
[----:B-1----:R-:W-:Y:S08]  /*3e30*/  HMMA.16816.F32.BF16 R16, R208, R24, R16 ;  /* 0x00000018d010723c */ /* 0x002ff00000041810 */
[----:B------:R-:W-:Y:S01]  /*3e40*/  HMMA.16816.F32.BF16 R4, R212, R58, R4 ;  /* 0x0000003ad404723c */ /* 0x000fe20000041804 */
[----:B------:R-:W-:Y:S07]  /*3e50*/  LDSM.16.M88.4 R56, [R236+0x5800] ;  /* 0x00580000ec38783b */ /* 0x000fee0000000200 */
[----:B------:R-:W-:Y:S01]  /*3e60*/  HMMA.16816.F32.BF16 R8, R208, R26, R8 ;  /* 0x0000001ad008723c */ /* 0x000fe20000041808 */
[----:B------:R-:W1:Y:S07]  /*3e70*/  LDSM.16.M88.4 R24, [R237+0x3800] ;  /* 0x00380000ed18783b */ /* 0x000e6e0000000200 */
[----:B--2---:R-:W-:Y:S08]  /*3e80*/  HMMA.16816.F32.BF16 R12, R216, R20, R12 ;  /* 0x00000014d80c723c */ /* 0x004ff0000004180c */
[C---:B------:R-:W-:Y:S08]  /*3e90*/  HMMA.16816.F32.BF16 R28, R204.reuse, R40, R28 ;  /* 0x00000028cc1c723c */ /* 0x040ff0000004181c */
[----:B------:R-:W-:Y:S01]  /*3ea0*/  HMMA.16816.F32.BF16 R40, R204, R42, R36 ;  /* 0x0000002acc28723c */ /* 0x000fe20000041824 */
[----:B------:R-:W2:Y:S07]  /*3eb0*/  LDSM.16.M88.4 R36, [R236+0x5000] ;  /* 0x00500000ec24783b */ /* 0x000eae0000000200 */
        /* <DEDUP_REMOVED lines=8> */
[----:B-1----:R-:W-:Y:S08]  /*3f40*/  HMMA.16816.F32.BF16 R16, R216, R24, R16 ;  /* 0x00000018d810723c */ /* 0x002ff00000041810 */
[----:B------:R-:W-:Y:S01]  /*3f50*/  HMMA.16816.F32.BF16 R8, R220, R46, R4 ;  /* 0x0000002edc08723c */ /* 0x000fe20000041804 */
[----:B------:R-:W1:Y:S07]  /*3f60*/  LDSM.16.M88.4 R44, [R243+0x5800] ;  /* 0x00580000f32c783b */ /* 0x000e6e0000000200 */
[----:B------:R-:W-:Y:S08]  /*3f70*/  HMMA.16816.F32.BF16 R4, R224, R32, R12 ;  /* 0x00000020e004723c */ /* 0x000ff0000004180c */
[----:B------:R-:W-:Y:S08]  /*3f80*/  HMMA.16816.F32.BF16 R28, R212, R64, R28 ;  /* 0x00000040d41c723c */ /* 0x000ff0000004181c */
[----:B------:R-:W-:Y:S08]  /*3f90*/  HMMA.16816.F32.BF16 R20, R216, R26, R20 ;  /* 0x0000001ad814723c */ /* 0x000ff00000041814 */
[----:B--2---:R-:W-:Y:S08]  /*3fa0*/  HMMA.16816.F32.BF16 R16, R220, R36, R16 ;  /* 0x00000024dc10723c */ /* 0x004ff00000041810 */
[----:B------:R-:W-:Y:S08]  /*3fb0*/  HMMA.16816.F32.BF16 R12, R224, R34, R8 ;  /* 0x00000022e00c723c */ /* 0x000ff00000041808 */
[----:B------:R-:W-:Y:S08]  /*3fc0*/  HMMA.16816.F32.BF16 R4, R228, R68, R4 ;  /* 0x00000044e404723c */ /* 0x000ff00000041804 */
[----:B------:R-:W-:Y:S01]  /*3fd0*/  HMMA.16816.F32.BF16 R8, R212, R66, R40 ;  /* 0x00000042d408723c */ /* 0x000fe20000041828 */
[----:B------:R-:W2:Y:S07]  /*3fe0*/  LDSM.16.M88.4 R40, [R237+0x5000] ;  /* 0x00500000ed28783b */ /* 0x000eae0000000200 */
[----:B---3--:R-:W-:Y:S08]  /*3ff0*/  HMMA.16816.F32.BF16 R28, R216, R48, R28 ;  /* 0x00000030d81c723c */ /* 0x008ff0000004181c */
[----:B------:R-:W-:Y:S01]  /*4000*/  HMMA.16816.F32.BF16 R24, R220, R38, R20 ;  /* 0x00000026dc18723c */ /* 0x000fe20000041814 */
[----:B------:R-:W3:Y:S07]  /*4010*/  LDSM.16.M88.4 R36, [R238+0x5800] ;  /* 0x00580000ee24783b */ /* 0x000eee0000000200 */
[----:B------:R-:W-:Y:S08]  /*4020*/  HMMA.16816.F32.BF16 R20, R224, R60, R16 ;  /* 0x0000003ce014723c */ /* 0x000ff00000041810 */
[----:B------:R-:W-:Y:S08]  /*4030*/  HMMA.16816.F32.BF16 R12, R228, R70, R12 ;  /* 0x00000046e40c723c */ /* 0x000ff0000004180c */
[----:B------:R-:W-:Y:S08]  /*4040*/  HMMA.16816.F32.BF16 R32, R232, R72, R4 ;  /* 0x00000048e820723c */ /* 0x000ff00000041804 */
[----:B------:R-:W-:Y:S08]  /*4050*/  HMMA.16816.F32.BF16 R8, R216, R50, R8 ;  /* 0x00000032d808723c */ /* 0x000ff00000041808 */
[----:B------:R-:W-:Y:S01]  /*4060*/  HMMA.16816.F32.BF16 R4, R220, R56, R28 ;  /* 0x00000038dc04723c */ /* 0x000fe2000004181c */
[----:B------:R-:W4:Y:S01]  /*4070*/  LDSM.16.M88.4 R28, [R237+0x5800] ;  /* 0x00580000ed1c783b */ /* 0x000f220000000200 */
[----:B------:R-:W-:Y:S01]  /*4080*/  IADD3 R2, R243, 0x800, RZ ;  /* 0x00000800f3027810 */ /* 0x000fe20007ffe0ff */
[----:B------:R-:W-:-:S05]  /*4090*/  DEPBAR.LE SB0, 0x0 ;  /* 0x000080000000791a */ /* 0x000fca0000000000 */
[----:B------:R-:W-:Y:S08]  /*40a0*/  HMMA.16816.F32.BF16 R16, R224, R62, R24 ;  /* 0x0000003ee010723c */ /* 0x000ff00000041818 */
[----:B------:R-:W-:Y:S01]  /*40b0*/  HMMA.16816.F32.BF16 R20, R228, R52, R20 ;  /* 0x00000034e414723c */ /* 0x000fe20000041814 */
[----:B------:R-:W-:-:S07]  /*40c0*/  FMUL.FTZ R0, R32, c[0x0][0x320] ;  /* 0x0000c80020007a20 */ /* 0x000fce0000410000 */
[----:B------:R-:W-:Y:S01]  /*40d0*/  HMMA.16816.F32.BF16 R24, R232, R74, R12 ;  /* 0x0000004ae818723c */ /* 0x000fe2000004180c */
[----:B------:R5:W1:Y:S07]  /*40e0*/  MUFU.TANH R49, R0 ;  /* 0x0000000000317308 */ /* 0x000a6e0000002400 */
[----:B------:R-:W-:Y:S01]  /*40f0*/  HMMA.16816.F32.BF16 R12, R220, R58, R8 ;  /* 0x0000003adc0c723c */ /* 0x000fe20000041808 */
[----:B-----5:R-:W-:-:S07]  /*4100*/  FMUL.FTZ R0, R33, c[0x0][0x320] ;  /* 0x0000c80021007a20 */ /* 0x020fce0000410000 */
[----:B-1----:R-:W-:Y:S01]  /*4110*/  HMMA.16816.F32.BF16 R8, R224, R44, R4 ;  /* 0x0000002ce008723c */ /* 0x002fe20000041804 */
[----:B------:R1:W1:Y:S07]  /*4120*/  MUFU.TANH R48, R0 ;  /* 0x0000000000307308 */ /* 0x00026e0000002400 */
[----:B------:R-:W-:Y:S01]  /*4130*/  HMMA.16816.F32.BF16 R4, R228, R54, R16 ;  /* 0x00000036e404723c */ /* 0x000fe20000041810 */
[----:B-1----:R-:W-:-:S07]  /*4140*/  FMUL.FTZ R0, R34, c[0x0][0x320] ;  /* 0x0000c80022007a20 */ /* 0x002fce0000410000 */
[----:B--2---:R-:W-:Y:S01]  /*4150*/  HMMA.16816.F32.BF16 R20, R232, R40, R20 ;  /* 0x00000028e814723c */ /* 0x004fe20000041814 */
[----:B------:R1:W2:Y:S02]  /*4160*/  MUFU.TANH R45, R0 ;  /* 0x00000000002d7308 */ /* 0x0002a40000002400 */
[----:B-1----:R-:W-:-:S06]  /*4170*/  FMUL.FTZ R0, R35, c[0x0][0x320] ;  /* 0x0000c80023007a20 */ /* 0x002fcc0000410000 */
[----:B------:R1:W1:Y:S01]  /*4180*/  MUFU.TANH R44, R0 ;  /* 0x00000000002c7308 */ /* 0x0002620000002400 */
[----:B------:R-:W-:Y:S01]  /*4190*/  HMMA.16816.F32.BF16 R16, R224, R46, R12 ;  /* 0x0000002ee010723c */ /* 0x000fe2000004180c */
[----:B-1----:R-:W-:-:S06]  /*41a0*/  FMUL.FTZ R0, R24, c[0x0][0x320] ;  /* 0x0000c80018007a20 */ /* 0x002fcc0000410000 */
[----:B------:R1:W1:Y:S01]  /*41b0*/  MUFU.TANH R40, R0 ;  /* 0x0000000000287308 */ /* 0x0002620000002400 */
[----:B---3--:R-:W-:Y:S01]  /*41c0*/  HMMA.16816.F32.BF16 R12, R228, R36, R8 ;  /* 0x00000024e40c723c */ /* 0x008fe20000041808 */
[----:B-1----:R-:W-:-:S06]  /*41d0*/  FMUL.FTZ R0, R25, c[0x0][0x320] ;  /* 0x0000c80019007a20 */ /* 0x002fcc0000410000 */
[----:B------:R1:W3:Y:S01]  /*41e0*/  MUFU.TANH R35, R0 ;  /* 0x0000000000237308 */ /* 0x0002e20000002400 */
[----:B------:R-:W-:Y:S01]  /*41f0*/  HMMA.16816.F32.BF16 R4, R232, R42, R4 ;  /* 0x0000002ae804723c */ /* 0x000fe20000041804 */
[----:B-1----:R-:W-:-:S06]  /*4200*/  FMUL.FTZ R0, R26, c[0x0][0x320] ;  /* 0x0000c8001a007a20 */ /* 0x002fcc0000410000 */
[----:B------:R1:W1:Y:S02]  /*4210*/  MUFU.TANH R41, R0 ;  /* 0x0000000000297308 */ /* 0x0002640000002400 */
[----:B-1----:R-:W-:-:S06]  /*4220*/  FMUL.FTZ R0, R27, c[0x0][0x320] ;  /* 0x0000c8001b007a20 */ /* 0x002fcc0000410000 */
[----:B------:R1:W1:Y:S01]  /*4230*/  MUFU.TANH R36, R0 ;  /* 0x0000000000247308 */ /* 0x0002620000002400 */
[----:B------:R-:W-:Y:S01]  /*4240*/  HMMA.16816.F32.BF16 R8, R228, R38, R16 ;  /* 0x00000026e408723c */ /* 0x000fe20000041810 */
[----:B-1----:R-:W-:-:S06]  /*4250*/  FMUL.FTZ R0, R20, c[0x0][0x320] ;  /* 0x0000c80014007a20 */ /* 0x002fcc0000410000 */
[----:B------:R1:W1:Y:S01]  /*4260*/  MUFU.TANH R32, R0 ;  /* 0x0000000000207308 */ /* 0x0002620000002400 */
[----:B----4-:R-:W-:Y:S01]  /*4270*/  HMMA.16816.F32.BF16 R12, R232, R28, R12 ;  /* 0x0000001ce80c723c */ /* 0x010fe2000004180c */
[----:B-1----:R-:W-:-:S06]  /*4280*/  FMUL.FTZ R0, R21, c[0x0][0x320] ;  /* 0x0000c80015007a20 */ /* 0x002fcc0000410000 */
        /* <DEDUP_REMOVED lines=19> */
[----:B------:R1:W1:Y:S01]  /*43c0*/  MUFU.TANH R26, R0 ;  /* 0x00000000001a7308 */ /* 0x0002620000002400 */
[----:B------:R2:W-:Y:S01]  /*43d0*/  STL [R1+0x4], R3 ;  /* 0x0000040301007387 */ /* 0x0005e20000100800 */
[----:B-1----:R-:W-:-:S06]  /*43e0*/  FMUL.FTZ R0, R15, c[0x0][0x320] ;  /* 0x0000c8000f007a20 */ /* 0x002fcc0000410000 */
[----:B------:R1:W1:Y:S01]  /*43f0*/  MUFU.TANH R25, R0 ;  /* 0x0000000000197308 */ /* 0x0002620000002400 */
[----:B------:R2:W-:Y:S01]  /*4400*/  STL [R1], R2 ;  /* 0x0000000201007387 */ /* 0x0005e20000100800 */
[----:B-1----:R-:W-:-:S06]  /*4410*/  FMUL.FTZ R0, R4, c[0x0][0x320] ;  /* 0x0000c80004007a20 */ /* 0x002fcc0000410000 */
[----:B------:R1:W1:Y:S01]  /*4420*/  MUFU.TANH R18, R0 ;  /* 0x0000000000127308 */ /* 0x0002620000002400 */
[----:B------:R-:W-:Y:S01]  /*4430*/  ISETP.GT.AND P0, PT, R77, R155, PT ;  /* 0x0000009b4d00720c */ /* 0x000fe20003f04270 */
[----:B-1----:R-:W-:-:S06]  /*4440*/  FMUL.FTZ R0, R5, c[0x0][0x320] ;  /* 0x0000c80005007a20 */ /* 0x002fcc0000410000 */
[----:B------:R1:W1:Y:S02]  /*4450*/  MUFU.TANH R9, R0 ;  /* 0x0000000000097308 */ /* 0x0002640000002400 */
[----:B-1----:R-:W-:-:S06]  /*4460*/  FMUL.FTZ R0, R6, c[0x0][0x320] ;  /* 0x0000c80006007a20 */ /* 0x002fcc0000410000 */
[----:B------:R1:W1:Y:S01]  /*4470*/  MUFU.TANH R24, R0 ;  /* 0x0000000000187308 */ /* 0x0002620000002400 */
[----:B------:R-:W-:Y:S01]  /*4480*/  BSSY B0, `(.L_x_877) ;  /* 0x0000033000007945 */ /* 0x000fe20003800000 */
[----:B-1----:R-:W-:-:S06]  /*4490*/  FMUL.FTZ R0, R7, c[0x0][0x320] ;  /* 0x0000c80007007a20 */ /* 0x002fcc0000410000 */
[----:B------:R1:W1:Y:S01]  /*44a0*/  MUFU.TANH R23, R0 ;  /* 0x0000000000177308 */ /* 0x0002620000002400 */
        /* <DEDUP_REMOVED lines=8> */
[----:B------:R-:W-:Y:S01]  /*4530*/  IADD3 R244, R243, 0x2000, RZ ;  /* 0x00002000f3f47810 */ /* 0x000fe20007ffe0ff */
[----:B------:R-:W-:Y:S06]  /*4540*/  BAR.SYNC.DEFER_BLOCKING 0x0 ;  /* 0x0000000000007b1d */ /* 0x000fec0000010000 */
[----:B------:R-:W-:Y:S05]  /*4550*/  @!P0 BRA `(.L_x_878) ;  /* 0x0000025000008947 */ /* 0x000fea0003800000 */
[----:B-1234-:R-:W-:Y:S02]  /*4560*/  IADD3 R4, -R118, 0x30, RZ ;  /* 0x0000003076047810 */ /* 0x01efe40007ffe1ff */
[----:B------:R-:W-:-:S02]  /*4570*/  IADD3 R0, R103, -0x2, RZ ;  /* 0xfffffffe67007810 */ /* 0x000fc40007ffe0ff */
        /* <DEDUP_REMOVED lines=35> */
.L_x_878:
[----:B-1234-:R-:W-:Y:S05]  /*47b0*/  BSYNC B0 ;  /* 0x0000000000007941 */ /* 0x01efea0003800000 */
.L_x_877:
[----:B------:R-:W2:Y:S04]  /*47c0*/  LDL R4, [R1+0x64] ;  /* 0x0000640001047983 */ /* 0x000ea80000100800 */
[----:B------:R-:W-:Y:S04]  /*47d0*/  STL [R1+0xe0], R162 ;  /* 0x0000e0a201007387 */ /* 0x000fe80000100800 */
[----:B------:R-:W-:Y:S04]  /*47e0*/  STL [R1+0xdc], R161 ;  /* 0x0000dca101007387 */ /* 0x000fe80000100800 */
[----:B------:R1:W-:Y:S04]  /*47f0*/  STL [R1+0xd8], R160 ;  /* 0x0000d8a001007387 */ /* 0x0003e80000100800 */
[----:B------:R-:W3:Y:S04]  /*4800*/  LDL R134, [R1+0xcc] ;  /* 0x0000cc0001867983 */ /* 0x000ee80000100800 */
[----:B------:R-:W4:Y:S01]  /*4810*/  LDL R37, [R1+0x8] ;  /* 0x0000080001257983 */ /* 0x000f220000100800 */
[----:B------:R-:W-:-:S03]  /*4820*/  ISETP.NE.AND P3, PT, R102, 0x1, PT ;  /* 0x000000016600780c */ /* 0x000fc60003f65270 */
[----:B------:R-:W-:Y:S04]  /*4830*/  LDSM.16.MT88.4 R68, [R241+0x1800] ;  /* 0x00180000f144783b */ /* 0x000fe80000004200 */
[----:B------:R-:W-:Y:S04]  /*4840*/  LDSM.16.MT88.4 R64, [R240+0x800] ;  /* 0x00080000f040783b */ /* 0x000fe80000004200 */
[----:B------:R-:W-:Y:S04]  /*4850*/  LDSM.16.MT88.4 R56, [R239+0x2000] ;  /* 0x00200000ef38783b */ /* 0x000fe80000004200 */
[----:B------:R-:W-:Y:S04]  /*4860*/  LDSM.16.MT88.4 R60, [R242+0x800] ;  /* 0x00080000f23c783b */ /* 0x000fe80000004200 */
[----:B-1----:R-:W4:Y:S04]  /*4870*/  LDL R160, [R1+0x88] ;  /* 0x0000880001a07983 */ /* 0x002f280000100800 */
[----:B------:R-:W-:Y:S04]  /*4880*/  LDSM.16.MT88.4 R72, [R241+0x2000] ;  /* 0x00200000f148783b */ /* 0x000fe80000004200 */
[----:B------:R-:W0:Y:S01]  /*4890*/  LDGDEPBAR ;  /* 0x00000000000079af */ /* 0x000e220000000000 */
[----:B---3--:R-:W-:-:S04]  /*48a0*/  IMAD.IADD R0, R134, 0x1, R135 ;  /* 0x0000000186007824 */ /* 0x008fc800078e0287 */
[----:B------:R-:W-:-:S05]  /*48b0*/  @P3 IMAD.HI.U32 R2, R0, c[0x0][0x2c8], RZ ;  /* 0x0000b20000023a27 */ /* 0x000fca00078e00ff */
[----:B------:R-:W-:-:S05]  /*48c0*/  @P3 SHF.R.U32.HI R0, RZ, c[0x0][0x2cc], R2 ;  /* 0x0000b300ff003a19 */ /* 0x000fca0000011602 */
[----:B------:R-:W1:Y:S01]  /*48d0*/  SHFL.IDX PT, R2, R0, RZ, 0x1c1f ;  /* 0x001c1fff00027589 */ /* 0x000e6200000e0000 */
[----:B--2---:R-:W-:Y:S01]  /*48e0*/  IADD3 R3, -R4, 0x1, R76 ;  /* 0x0000000104037810 */ /* 0x004fe20007ffe14c */
[----:B------:R-:W-:-:S04]  /*48f0*/  IMAD.IADD R4, R76, 0x1, -R4 ;  /* 0x000000014c047824 */ /* 0x000fc800078e0a04 */
[----:B----4-:R-:W-:Y:S01]  /*4900*/  IMAD.IADD R3, R3, 0x1, -R160 ;  /* 0x0000000103037824 */ /* 0x010fe200078e0aa0 */
[----:B------:R2:W3:Y:S04]  /*4910*/  SHFL.IDX PT, R6, R0, 0x1, 0x1c1f ;  /* 0x003c1f0000067f89 */ /* 0x0004e800000e0000 */
[----:B-1----:R-:W-:-:S04]  /*4920*/  IADD3 R2, R3, R2, RZ ;  /* 0x0000000203027210 */ /* 0x002fc80007ffe0ff */
[----:B------:R-:W-:-:S04]  /*4930*/  IMNMX R2, R4, R2, PT ;  /* 0x0000000204027217 */ /* 0x000fc80003800200 */
[C---:B------:R-:W-:Y:S02]  /*4940*/  ISETP.GT.AND P0, PT, R2.reuse, RZ, PT ;  /* 0x000000ff0200720c */ /* 0x040fe40003f04270 */
[C---:B------:R-:W-:Y:S02]  /*4950*/  ISETP.GT.AND P1, PT, R2.reuse, 0x1, PT ;  /* 0x000000010200780c */ /* 0x040fe40003f24270 */
[----:B------:R-:W-:Y:S02]  /*4960*/  FSEL R16, R49, -INF , P0 ;  /* 0xff80000031107808 */ /* 0x000fe40000000000 */
[----:B------:R-:W-:Y:S02]  /*4970*/  ISETP.GT.AND P0, PT, R2, 0x8, PT ;  /* 0x000000080200780c */ /* 0x000fe40003f04270 */
[----:B------:R-:W-:Y:S02]  /*4980*/  FSEL R15, R48, -INF , P1 ;  /* 0xff800000300f7808 */ /* 0x000fe40000800000 */
[----:B------:R-:W-:Y:S01]  /*4990*/  ISETP.GT.AND P1, PT, R2, 0x9, PT ;  /* 0x000000090200780c */ /* 0x000fe20003f24270 */
[----:B------:R-:W-:Y:S01]  /*49a0*/  LDSM.16.MT88.4 R48, [R241+0x800] ;  /* 0x00080000f130783b */ /* 0x000fe20000004200 */
[----:B------:R-:W-:-:S02]  /*49b0*/  FSEL R14, R40, -INF , P0 ;  /* 0xff800000280e7808 */ /* 0x000fc40000000000 */
[----:B--2---:R-:W-:Y:S02]  /*49c0*/  FMNMX.FTZ R0, R16, R15, !PT ;  /* 0x0000000f10007209 */ /* 0x004fe40007810000 */
[C---:B------:R-:W-:Y:S02]  /*49d0*/  ISETP.GT.AND P0, PT, R2.reuse, 0x10, PT ;  /* 0x000000100200780c */ /* 0x040fe40003f04270 */
[----:B------:R-:W-:Y:S02]  /*49e0*/  FSEL R13, R35, -INF , P1 ;  /* 0xff800000230d7808 */ /* 0x000fe40000800000 */
[----:B------:R-:W-:Y:S02]  /*49f0*/  ISETP.GT.AND P1, PT, R2, 0x11, PT ;  /* 0x000000110200780c */ /* 0x000fe40003f24270 */
[----:B------:R-:W-:Y:S02]  /*4a00*/  FMNMX.FTZ R0, R14, R0, !PT ;  /* 0x000000000e007209 */ /* 0x000fe40007810000 */
[----:B------:R-:W-:-:S02]  /*4a10*/  FSEL R12, R32, -INF , P0 ;  /* 0xff800000200c7808 */ /* 0x000fc40000000000 */
[C---:B------:R-:W-:Y:S02]  /*4a20*/  ISETP.GT.AND P0, PT, R2.reuse, 0x18, PT ;  /* 0x000000180200780c */ /* 0x040fe40003f04270 */
[----:B------:R-:W-:Y:S02]  /*4a30*/  FSEL R17, R27, -INF , P1 ;  /* 0xff8000001b117808 */ /* 0x000fe40000800000 */
[----:B------:R-:W-:Y:S02]  /*4a40*/  FMNMX.FTZ R0, R13, R0, !PT ;  /* 0x000000000d007209 */ /* 0x000fe40007810000 */
[----:B------:R-:W-:Y:S02]  /*4a50*/  ISETP.GT.AND P1, PT, R2, 0x19, PT ;  /* 0x000000190200780c */ /* 0x000fe40003f24270 */
[----:B------:R-:W-:Y:S02]  /*4a60*/  FSEL R11, R21, -INF , P0 ;  /* 0xff800000150b7808 */ /* 0x000fe40000000000 */
[----:B------:R-:W-:Y:S01]  /*4a70*/  FMNMX.FTZ R5, R12, R0, !PT ;  /* 0x000000000c057209 */ /* 0x000fe20007810000 */
[----:B---3--:R-:W-:Y:S01]  /*4a80*/  IMAD.IADD R0, R3, 0x1, R6 ;  /* 0x0000000103007824 */ /* 0x008fe200078e0206 */
[----:B------:R-:W-:-:S02]  /*4a90*/  ISETP.GT.AND P0, PT, R2, 0x20, PT ;  /* 0x000000200200780c */ /* 0x000fc40003f04270 */
[----:B------:R-:W-:Y:S02]  /*4aa0*/  FSEL R10, R22, -INF , P1 ;  /* 0xff800000160a7808 */ /* 0x000fe40000800000 */
[----:B------:R-:W-:Y:S02]  /*4ab0*/  ISETP.GT.AND P1, PT, R2, 0x21, PT ;  /* 0x000000210200780c */ /* 0x000fe40003f24270 */
[----:B------:R-:W-:Y:S02]  /*4ac0*/  FSEL R99, R20, -INF , P0 ;  /* 0xff80000014637808 */ /* 0x000fe40000000000 */
[----:B------:R-:W-:Y:S02]  /*4ad0*/  ISETP.GT.AND P0, PT, R2, 0x28, PT ;  /* 0x000000280200780c */ /* 0x000fe40003f04270 */
[----:B------:R-:W-:Y:S02]  /*4ae0*/  FSEL R98, R19, -INF , P1 ;  /* 0xff80000013627808 */ /* 0x000fe40000800000 */
[----:B------:R-:W-:-:S02]  /*4af0*/  FMNMX.FTZ R3, R17, R5, !PT ;  /* 0x0000000511037209 */ /* 0x000fc40007810000 */
[----:B------:R-:W-:Y:S02]  /*4b00*/  IMNMX R0, R4, R0, PT ;  /* 0x0000000004007217 */ /* 0x000fe40003800200 */
[----:B------:R-:W-:Y:S02]  /*4b10*/  ISETP.GT.AND P1, PT, R2, 0x29, PT ;  /* 0x000000290200780c */ /* 0x000fe40003f24270 */
[----:B------:R-:W-:Y:S02]  /*4b20*/  FSEL R97, R18, -INF , P0 ;  /* 0xff80000012617808 */ /* 0x000fe40000000000 */
[----:B------:R-:W-:Y:S02]  /*4b30*/  FMNMX.FTZ R3, R11, R3, !PT ;  /* 0x000000030b037209 */ /* 0x000fe40007810000 */
[----:B------:R-:W-:Y:S02]  /*4b40*/  ISETP.GT.AND P0, PT, R0, RZ, PT ;  /* 0x000000ff0000720c */ /* 0x000fe40003f04270 */
[----:B------:R-:W-:-:S02]  /*4b50*/  FSEL R94, R9, -INF , P1 ;  /* 0xff800000095e7808 */ /* 0x000fc40000800000 */
[----:B------:R-:W-:Y:S02]  /*4b60*/  ISETP.GT.AND P1, PT, R0, 0x1, PT ;  /* 0x000000010000780c */ /* 0x000fe40003f24270 */
[----:B------:R-:W-:Y:S02]  /*4b70*/  FMNMX.FTZ R3, R10, R3, !PT ;  /* 0x000000030a037209 */ /* 0x000fe40007810000 */
[----:B------:R-:W-:Y:S02]  /*4b80*/  FSEL R9, R45, -INF , P0 ;  /* 0xff8000002d097808 */ /* 0x000fe40000000000 */
[----:B------:R-:W-:Y:S02]  /*4b90*/  ISETP.GT.AND P0, PT, R0, 0x8, PT ;  /* 0x000000080000780c */ /* 0x000fe40003f04270 */
[----:B------:R-:W-:Y:S02]  /*4ba0*/  FSEL R8, R44, -INF , P1 ;  /* 0xff8000002c087808 */ /* 0x000fe40000800000 */
[----:B------:R-:W-:Y:S01]  /*4bb0*/  FMNMX.FTZ R2, R99, R3, !PT ;  /* 0x0000000363027209 */ /* 0x000fe20007810000 */
[----:B------:R-:W-:Y:S01]  /*4bc0*/  LDSM.16.MT88.4 R44, [R239+0x1800] ;  /* 0x00180000ef2c783b */ /* 0x000fe20000004200 */
[----:B------:R-:W-:-:S02]  /*4bd0*/  ISETP.GT.AND P1, PT, R0, 0x9, PT ;  /* 0x000000090000780c */ /* 0x000fc40003f24270 */
[----:B------:R-:W-:Y:S02]  /*4be0*/  FSEL R7, R41, -INF , P0 ;  /* 0xff80000029077808 */ /* 0x000fe40000000000 */
[----:B------:R-:W-:Y:S01]  /*4bf0*/  FMNMX.FTZ R3, R9, R8, !PT ;  /* 0x0000000809037209 */ /* 0x000fe20007810000 */
[----:B------:R-:W-:Y:S01]  /*4c00*/  LDSM.16.MT88.4 R40, [R37] ;  /* 0x000000002528783b */ /* 0x000fe20000004200 */
[----:B------:R-:W-:Y:S02]  /*4c10*/  ISETP.GT.AND P0, PT, R0, 0x10, PT ;  /* 0x000000100000780c */ /* 0x000fe40003f04270 */
[----:B------:R-:W-:Y:S02]  /*4c20*/  FSEL R6, R36, -INF , P1 ;  /* 0xff80000024067808 */ /* 0x000fe40000800000 */
[----:B------:R-:W-:Y:S02]  /*4c30*/  FMNMX.FTZ R3, R7, R3, !PT ;  /* 0x0000000307037209 */ /* 0x000fe40007810000 */
[----:B------:R-:W-:-:S02]  /*4c40*/  FMNMX.FTZ R2, R98, R2, !PT ;  /* 0x0000000262027209 */ /* 0x000fc40007810000 */
[----:B------:R-:W-:Y:S02]  /*4c50*/  ISETP.GT.AND P1, PT, R0, 0x11, PT ;  /* 0x000000110000780c */ /* 0x000fe40003f24270 */
[----:B------:R-:W-:Y:S02]  /*4c60*/  FSEL R5, R34, -INF , P0 ;  /* 0xff80000022057808 */ /* 0x000fe40000000000 */
[----:B------:R-:W-:Y:S02]  /*4c70*/  FMNMX.FTZ R3, R6, R3, !PT ;  /* 0x0000000306037209 */ /* 0x000fe40007810000 */
[----:B------:R-:W-:Y:S02]  /*4c80*/  FMNMX.FTZ R2, R97, R2, !PT ;  /* 0x0000000261027209 */ /* 0x000fe40007810000 */
[----:B------:R-:W-:Y:S02]  /*4c90*/  ISETP.GT.AND P0, PT, R0, 0x18, PT ;  /* 0x000000180000780c */ /* 0x000fe40003f04270 */
[----:B------:R-:W-:-:S02]  /*4ca0*/  FSEL R4, R33, -INF , P1 ;  /* 0xff80000021047808 */ /* 0x000fc40000800000 */
[----:B------:R-:W-:Y:S01]  /*4cb0*/  FMNMX.FTZ R18, R5, R3, !PT ;  /* 0x0000000305127209 */ /* 0x000fe20007810000 */
[----:B------:R-:W-:Y:S01]  /*4cc0*/  LDSM.16.MT88.4 R32, [R239+0x800] ;  /* 0x00080000ef20783b */ /* 0x000fe20000004200 */
[----:B------:R-:W-:Y:S02]  /*4cd0*/  FMNMX.FTZ R2, R94, R2, !PT ;  /* 0x000000025e027209 */ /* 0x000fe40007810000 */
[----:B------:R-:W-:Y:S02]  /*4ce0*/  ISETP.GT.AND P1, PT, R0, 0x19, PT ;  /* 0x000000190000780c */ /* 0x000fe40003f24270 */
[----:B------:R-:W-:Y:S02]  /*4cf0*/  FSEL R3, R29, -INF , P0 ;  /* 0xff8000001d037808 */ /* 0x000fe40000000000 */
[----:B------:R-:W-:Y:S01]  /*4d00*/  FMNMX.FTZ R19, R4, R18, !PT ;  /* 0x0000001204137209 */ /* 0x000fe20007810000 */
[----:B------:R-:W1:Y:S01]  /*4d10*/  SHFL.BFLY PT, R20, R2, 0x2, 0x1f ;  /* 0x0c401f0002147f89 */ /* 0x000e6200000e0000 */
[----:B------:R-:W-:-:S02]  /*4d20*/  ISETP.GT.AND P0, PT, R0, 0x20, PT ;  /* 0x000000200000780c */ /* 0x000fc40003f04270 */
[----:B------:R-:W-:Y:S02]  /*4d30*/  FSEL R18, R28, -INF , P1 ;  /* 0xff8000001c127808 */ /* 0x000fe40000800000 */
[----:B------:R-:W-:Y:S01]  /*4d40*/  FMNMX.FTZ R19, R3, R19, !PT ;  /* 0x0000001303137209 */ /* 0x000fe20007810000 */
[----:B------:R-:W-:Y:S01]  /*4d50*/  LDSM.16.MT88.4 R28, [R241] ;  /* 0x00000000f11c783b */ /* 0x000fe20000004200 */
        /* <DEDUP_REMOVED lines=8> */
[----:B------:R-:W-:Y:S01]  /*4de0*/  FMNMX.FTZ R0, R95, R19, !PT ;  /* 0x000000135f007209 */ /* 0x000fe20007810000 */
[----:B------:R-:W-:Y:S01]  /*4df0*/  LDSM.16.MT88.4 R24, [R240] ;  /* 0x00000000f018783b */ /* 0x000fe20000004200 */
[----:B------:R-:W-:-:S02]  /*4e00*/  FSEL R92, R23, -INF , P0 ;  /* 0xff800000175c7808 */ /* 0x000fc40000000000 */
[----:B------:R-:W-:-:S04]  /*4e10*/  FMNMX.FTZ R0, R93, R0, !PT ;  /* 0x000000005d007209 */ /* 0x000fc80007810000 */
        /* <DEDUP_REMOVED lines=8> */
[----:B------:R-:W-:-:S05]  /*4ea0*/  FMUL.FTZ R2, R133, c[0x0][0x2d0] ;  /* 0x0000b40085027a20 */ /* 0x000fca0000410000 */
[----:B------:R-:W-:-:S05]  /*4eb0*/  FSEL R2, R2, RZ, P0 ;  /* 0x000000ff02027208 */ /* 0x000fca0000000000 */
[--C-:B------:R-:W-:Y:S02]  /*4ec0*/  FFMA.FTZ R12, R12, c[0x0][0x2d0], -R2.reuse ;  /* 0x0000b4000c0c7a23 */ /* 0x100fe40000010802 */
[--C-:B------:R-:W-:Y:S02]  /*4ed0*/  FFMA.FTZ R15, R15, c[0x0][0x2d0], -R2.reuse ;  /* 0x0000b4000f0f7a23 */ /* 0x100fe40000010802 */
[----:B------:R2:W-:Y:S01]  /*4ee0*/  MUFU.EX2 R88, R12 ;  /* 0x0000000c00587308 */ /* 0x0005e20000000800 */
[--C-:B------:R-:W-:Y:S01]  /*4ef0*/  FFMA.FTZ R14, R14, c[0x0][0x2d0], -R2.reuse ;  /* 0x0000b4000e0e7a23 */ /* 0x100fe20000010802 */
[----:B-1----:R-:W-:Y:S01]  /*4f00*/  FMNMX.FTZ R132, R0, R19, !PT ;  /* 0x0000001300847209 */ /* 0x002fe20007810000 */
[--C-:B------:R-:W-:Y:S02]  /*4f10*/  FFMA.FTZ R0, R17, c[0x0][0x2d0], -R2.reuse ;  /* 0x0000b40011007a23 */ /* 0x100fe40000010802 */
[----:B------:R-:W-:-:S03]  /*4f20*/  FFMA.FTZ R13, R13, c[0x0][0x2d0], -R2 ;  /* 0x0000b4000d0d7a23 */ /* 0x000fc60000010802 */
[----:B------:R1:W-:Y:S01]  /*4f30*/  MUFU.EX2 R89, R0 ;  /* 0x0000000000597308 */ /* 0x0003e20000000800 */
[C---:B------:R-:W-:Y:S01]  /*4f40*/  FSETP.NEU.FTZ.AND P0, PT, R132.reuse, -INF , PT ;  /* 0xff8000008400780b */ /* 0x040fe20003f1d000 */
[----:B--2---:R-:W-:-:S06]  /*4f50*/  FMUL.FTZ R12, R132, c[0x0][0x2d0] ;  /* 0x0000b400840c7a20 */ /* 0x004fcc0000410000 */
[----:B------:R-:W-:Y:S01]  /*4f60*/  MUFU.EX2 R80, R15 ;  /* 0x0000000f00507308 */ /* 0x000fe20000000800 */
[----:B-1----:R-:W-:-:S07]  /*4f70*/  FFMA.FTZ R0, R11, c[0x0][0x2d0], -R2 ;  /* 0x0000b4000b007a23 */ /* 0x002fce0000010802 */
[----:B------:R-:W-:Y:S08]  /*4f80*/  MUFU.EX2 R84, R14 ;  /* 0x0000000e00547308 */ /* 0x000ff00000000800 */
[----:B------:R1:W-:Y:S08]  /*4f90*/  MUFU.EX2 R90, R0 ;  /* 0x00000000005a7308 */ /* 0x0003f00000000800 */
[----:B------:R2:W-:Y:S01]  /*4fa0*/  MUFU.EX2 R83, R13 ;  /* 0x0000000d00537308 */ /* 0x0005e20000000800 */
[----:B-1----:R-:W-:-:S02]  /*4fb0*/  FSEL R0, R12, RZ, P0 ;  /* 0x000000ff0c007208 */ /* 0x002fc40000000000 */
[----:B--2---:R-:W1:Y:S01]  /*4fc0*/  LDSM.16.MT88.4 R12, [R239] ;  /* 0x00000000ef0c783b */ /* 0x004e620000004200 */
[----:B------:R-:W-:Y:S02]  /*4fd0*/  FFMA.FTZ R16, R16, c[0x0][0x2d0], -R2 ;  /* 0x0000b40010107a23 */ /* 0x000fe40000010802 */
[--C-:B------:R-:W-:Y:S02]  /*4fe0*/  FFMA.FTZ R9, R9, c[0x0][0x2d0], -R0.reuse ;  /* 0x0000b40009097a23 */ /* 0x100fe40000010800 */
[--C-:B------:R-:W-:Y:S02]  /*4ff0*/  FFMA.FTZ R8, R8, c[0x0][0x2d0], -R0.reuse ;  /* 0x0000b40008087a23 */ /* 0x100fe40000010800 */
[--C-:B------:R-:W-:Y:S02]  /*5000*/  FFMA.FTZ R7, R7, c[0x0][0x2d0], -R0.reuse ;  /* 0x0000b40007077a23 */ /* 0x100fe40000010800 */
[----:B------:R-:W-:Y:S01]  /*5010*/  FFMA.FTZ R6, R6, c[0x0][0x2d0], -R0 ;  /* 0x0000b40006067a23 */ /* 0x000fe20000010800 */
[----:B------:R-:W2:Y:S08]  /*5020*/  MUFU.EX2 R82, R16 ;  /* 0x0000001000527308 */ /* 0x000eb00000000800 */
[----:B------:R-:W-:Y:S08]  /*5030*/  MUFU.EX2 R78, R9 ;  /* 0x00000009004e7308 */ /* 0x000ff00000000800 */
[----:B------:R2:W3:Y:S08]  /*5040*/  MUFU.EX2 R77, R8 ;  /* 0x00000008004d7308 */ /* 0x0004f00000000800 */
[----:B------:R-:W-:Y:S08]  /*5050*/  MUFU.EX2 R76, R7 ;  /* 0x00000007004c7308 */ /* 0x000ff00000000800 */
[----:B------:R-:W4:Y:S01]  /*5060*/  MUFU.EX2 R79, R6 ;  /* 0x00000006004f7308 */ /* 0x000f220000000800 */
[----:B------:R-:W-:Y:S01]  /*5070*/  FFMA.FTZ R10, R10, c[0x0][0x2d0], -R2 ;  /* 0x0000b4000a0a7a23 */ /* 0x000fe20000010802 */
[----:B--2---:R-:W-:Y:S01]  /*5080*/  F2FP.BF16.PACK_AB R8, R80, R82 ;  /* 0x000000525008723e */ /* 0x004fe200000010ff */
[----:B------:R-:W-:Y:S01]  /*5090*/  FFMA.FTZ R3, R3, c[0x0][0x2d0], -R0 ;  /* 0x0000b40003037a23 */ /* 0x000fe20000010800 */
[----:B---3--:R-:W-:-:S04]  /*50a0*/  F2FP.BF16.PACK_AB R9, R77, R78 ;  /* 0x0000004e4d09723e */ /* 0x008fc800000010ff */
[----:B------:R2:W-:Y:S01]  /*50b0*/  MUFU.EX2 R91, R10 ;  /* 0x0000000a005b7308 */ /* 0x0005e20000000800 */
[--C-:B------:R-:W-:Y:S02]  /*50c0*/  FFMA.FTZ R5, R5, c[0x0][0x2d0], -R0.reuse ;  /* 0x0000b40005057a23 */ /* 0x100fe40000010800 */
[----:B------:R-:W-:Y:S01]  /*50d0*/  FFMA.FTZ R4, R4, c[0x0][0x2d0], -R0 ;  /* 0x0000b40004047a23 */ /* 0x000fe20000010800 */
[----:B----4-:R-:W-:-:S04]  /*50e0*/  F2FP.BF16.PACK_AB R11, R79, R76 ;  /* 0x0000004c4f0b723e */ /* 0x010fc800000010ff */
[----:B------:R3:W-:Y:S01]  /*50f0*/  MUFU.EX2 R86, R3 ;  /* 0x0000000300567308 */ /* 0x0007e20000000800 */
[----:B--2---:R-:W-:-:S07]  /*5100*/  F2FP.BF16.PACK_AB R10, R83, R84 ;  /* 0x00000054530a723e */ /* 0x004fce00000010ff */
[----:B------:R-:W-:Y:S01]  /*5110*/  MUFU.EX2 R81, R5 ;  /* 0x0000000500517308 */ /* 0x000fe20000000800 */
[----:B---3--:R-:W-:Y:S01]  /*5120*/  FFMA.FTZ R3, R18, c[0x0][0x2d0], -R0 ;  /* 0x0000b40012037a23 */ /* 0x008fe20000010800 */
[C---:B-1----:R-:W-:Y:S06]  /*5130*/  HMMA.16816.F32.BF16 R20, R8.reuse, R12, RZ ;  /* 0x0000000c0814723c */ /* 0x042fec00000418ff */
[----:B------:R1:W2:Y:S02]  /*5140*/  MUFU.EX2 R85, R4 ;  /* 0x0000000400557308 */ /* 0x0002a40000000800 */
[C---:B------:R-:W-:Y:S06]  /*5150*/  HMMA.16816.F32.BF16 R16, R8.reuse, R14, RZ ;  /* 0x0000000e0810723c */ /* 0x040fec00000418ff */
[----:B------:R-:W3:Y:S02]  /*5160*/  MUFU.EX2 R87, R3 ;  /* 0x0000000300577308 */ /* 0x000ee40000000800 */
[----:B------:R-:W-:Y:S01]  /*5170*/  HMMA.16816.F32.BF16 R12, R8, R28, RZ ;  /* 0x0000001c080c723c */ /* 0x000fe200000418ff */
[----:B-1----:R-:W-:-:S02]  /*5180*/  F2FP.BF16.PACK_AB R4, R89, R88 ;  /* 0x000000585904723e */ /* 0x002fc400000010ff */
[----:B--2---:R-:W-:Y:S02]  /*5190*/  F2FP.BF16.PACK_AB R5, R85, R81 ;  /* 0x000000515505723e */ /* 0x004fe400000010ff */
[----:B------:R-:W-:-:S03]  /*51a0*/  F2FP.BF16.PACK_AB R6, R91, R90 ;  /* 0x0000005a5b06723e */ /* 0x000fc600000010ff */
[----:B------:R-:W-:Y:S01]  /*51b0*/  HMMA.16816.F32.BF16 R52, R8, R30, RZ ;  /* 0x0000001e0834723c */ /* 0x000fe200000418ff */
[----:B---3--:R-:W-:-:S07]  /*51c0*/  F2FP.BF16.PACK_AB R7, R87, R86 ;  /* 0x000000565707723e */ /* 0x008fce00000010ff */
[C---:B------:R-:W-:Y:S08]  /*51d0*/  HMMA.16816.F32.BF16 R156, R4.reuse, R32, R20 ;  /* 0x00000020049c723c */ /* 0x040ff00000041814 */
[----:B------:R-:W-:Y:S08]  /*51e0*/  HMMA.16816.F32.BF16 R144, R4, R34, R16 ;  /* 0x000000220490723c */ /* 0x000ff00000041810 */
[----:B------:R-:W-:Y:S08]  /*51f0*/  HMMA.16816.F32.BF16 R32, R8, R26, RZ ;  /* 0x0000001a0820723c */ /* 0x000ff000000418ff */
[----:B------:R-:W-:Y:S08]  /*5200*/  HMMA.16816.F32.BF16 R148, R4, R48, R12 ;  /* 0x000000300494723c */ /* 0x000ff0000004180c */
[C---:B------:R-:W-:Y:S08]  /*5210*/  HMMA.16816.F32.BF16 R16, R8.reuse, R46, RZ ;  /* 0x0000002e0810723c */ /* 0x040ff000000418ff */
[C---:B------:R-:W-:Y:S08]  /*5220*/  HMMA.16816.F32.BF16 R28, R8.reuse, R40, RZ ;  /* 0x00000028081c723c */ /* 0x040ff000000418ff */
[C---:B------:R-:W-:Y:S08]  /*5230*/  HMMA.16816.F32.BF16 R12, R8.reuse, R68, RZ ;  /* 0x00000044080c723c */ /* 0x040ff000000418ff */
[C---:B------:R-:W-:Y:S08]  /*5240*/  HMMA.16816.F32.BF16 R36, R8.reuse, R24, RZ ;  /* 0x000000180824723c */ /* 0x040ff000000418ff */
[C---:B------:R-:W-:Y:S08]  /*5250*/  HMMA.16816.F32.BF16 R24, R8.reuse, R42, RZ ;  /* 0x0000002a0818723c */ /* 0x040ff000000418ff */
[----:B------:R-:W-:Y:S01]  /*5260*/  HMMA.16816.F32.BF16 R20, R8, R44, RZ ;  /* 0x0000002c0814723c */ /* 0x000fe200000418ff */
[----:B------:R-:W1:Y:S07]  /*5270*/  LDSM.16.MT88.4 R44, [R240+0x1800] ;  /* 0x00180000f02c783b */ /* 0x000e6e0000004200 */
[C---:B------:R-:W-:Y:S01]  /*5280*/  HMMA.16816.F32.BF16 R136, R4.reuse, R50, R52 ;  /* 0x000000320488723c */ /* 0x040fe20000041834 */
[----:B------:R-:W2:Y:S04]  /*5290*/  LDSM.16.MT88.4 R52, [R242+0x1800] ;  /* 0x00180000f234783b */ /* 0x000ea80000004200 */
[----:B------:R-:W-:Y:S03]  /*52a0*/  LDSM.16.MT88.4 R48, [R239+0x3800] ;  /* 0x00380000ef30783b */ /* 0x000fe60000004200 */
[C---:B------:R-:W-:Y:S01]  /*52b0*/  HMMA.16816.F32.BF16 R100, R4.reuse, R66, R32 ;  /* 0x000000420464723c */ /* 0x040fe20000041820 */
[----:B------:R-:W3:Y:S07]  /*52c0*/  LDSM.16.MT88.4 R32, [R242+0x2000] ;  /* 0x00200000f220783b */ /* 0x000eee0000004200 */
[C---:B------:R-:W-:Y:S08]  /*52d0*/  HMMA.16816.F32.BF16 R16, R4.reuse, R58, R16 ;  /* 0x0000003a0410723c */ /* 0x040ff00000041810 */
[C---:B------:R-:W-:Y:S08]  /*52e0*/  HMMA.16816.F32.BF16 R28, R4.reuse, R60, R28 ;  /* 0x0000003c041c723c */ /* 0x040ff0000004181c */
[C---:B------:R-:W-:Y:S08]  /*52f0*/  HMMA.16816.F32.BF16 R12, R4.reuse, R72, R12 ;  /* 0x00000048040c723c */ /* 0x040ff0000004180c */
[C---:B------:R-:W-:Y:S08]  /*5300*/  HMMA.16816.F32.BF16 R24, R4.reuse, R62, R24 ;  /* 0x0000003e0418723c */ /* 0x040ff00000041818 */
[----:B------:R-:W-:Y:S01]  /*5310*/  HMMA.16816.F32.BF16 R20, R4, R56, R20 ;  /* 0x000000380414723c */ /* 0x000fe20000041814 */
[----:B------:R-:W-:Y:S01]  /*5320*/  IMAD.MOV.U32 R116, RZ, RZ, R100 ;  /* 0x000000ffff747224 */ /* 0x000fe200078e0064 */
[----:B------:R-:W-:Y:S01]  /*5330*/  MOV R114, R103 ;  /* 0x0000006700727202 */ /* 0x000fe20000000f00 */
[----:B------:R-:W-:-:S02]  /*5340*/  IMAD.MOV.U32 R115, RZ, RZ, R102 ;  /* 0x000000ffff737224 */ /* 0x000fc400078e0066 */
[----:B------:R-:W-:Y:S01]  /*5350*/  IMAD.MOV.U32 R113, RZ, RZ, R101 ;  /* 0x000000ffff717224 */ /* 0x000fe200078e0065 */
[----:B------:R-:W-:Y:S01]  /*5360*/  MOV R101, R16 ;  /* 0x0000001000657202 */ /* 0x000fe20000000f00 */
[----:B------:R-:W-:Y:S01]  /*5370*/  IMAD.MOV.U32 R103, RZ, RZ, R18 ;  /* 0x000000ffff677224 */ /* 0x000fe200078e0012 */
[----:B------:R-:W-:Y:S01]  /*5380*/  HMMA.16816.F32.BF16 R140, R4, R64, R36 ;  /* 0x00000040048c723c */ /* 0x000fe20000041824 */
[----:B------:R-:W-:Y:S01]  /*5390*/  IMAD.MOV.U32 R102, RZ, RZ, R19 ;  /* 0x000000ffff667224 */ /* 0x000fe200078e0013 */
[----:B------:R-:W-:Y:S01]  /*53a0*/  MOV R111, R31 ;  /* 0x0000001f006f7202 */ /* 0x000fe20000000f00 */
[----:B------:R-:W-:Y:S01]  /*53b0*/  IMAD.MOV.U32 R100, RZ, RZ, R17 ;  /* 0x000000ffff647224 */ /* 0x000fe200078e0011 */
[----:B------:R-:W-:Y:S01]  /*53c0*/  MOV R162, R14 ;  /* 0x0000000e00a27202 */ /* 0x000fe20000000f00 */
[----:B------:R-:W-:Y:S01]  /*53d0*/  IMAD.MOV.U32 R3, RZ, RZ, R28 ;  /* 0x000000ffff037224 */ /* 0x000fe200078e001c */
[----:B------:R-:W4:Y:S01]  /*53e0*/  LDSM.16.MT88.4 R16, [R240+0x2000] ;  /* 0x00200000f010783b */ /* 0x000f220000004200 */
[----:B------:R-:W-:Y:S01]  /*53f0*/  IMAD.MOV.U32 R112, RZ, RZ, R30 ;  /* 0x000000ffff707224 */ /* 0x000fe200078e001e */
[----:B------:R-:W-:Y:S01]  /*5400*/  HMMA.16816.F32.BF16 R40, R8, R70, RZ ;  /* 0x000000460828723c */ /* 0x000fe200000418ff */
[----:B------:R-:W-:Y:S01]  /*5410*/  IMAD.MOV.U32 R110, RZ, RZ, R29 ;  /* 0x000000ffff6e7224 */ /* 0x000fe200078e001d */
[----:B------:R-:W3:Y:S01]  /*5420*/  LDSM.16.MT88.4 R36, [R239+0x3000] ;  /* 0x00300000ef24783b */ /* 0x000ee20000004200 */
[----:B------:R-:W-:-:S02]  /*5430*/  IMAD.MOV.U32 R109, RZ, RZ, R12 ;  /* 0x000000ffff6d7224 */ /* 0x000fc400078e000c */
[----:B------:R-:W-:Y:S02]  /*5440*/  IMAD.MOV.U32 R108, RZ, RZ, R13 ;  /* 0x000000ffff6c7224 */ /* 0x000fe400078e000d */
[----:B------:R-:W-:Y:S01]  /*5450*/  IMAD.MOV.U32 R161, RZ, RZ, R15 ;  /* 0x000000ffffa17224 */ /* 0x000fe200078e000f */
[----:B-1----:R-:W-:Y:S01]  /*5460*/  HMMA.16816.F32.BF16 R28, R8, R46, RZ ;  /* 0x0000002e081c723c */ /* 0x002fe200000418ff */
[----:B------:R-:W-:Y:S01]  /*5470*/  IMAD.MOV.U32 R107, RZ, RZ, R26 ;  /* 0x000000ffff6b7224 */ /* 0x000fe200078e001a */
[----:B------:R-:W-:Y:S01]  /*5480*/  MOV R105, R24 ;  /* 0x0000001800697202 */ /* 0x000fe20000000f00 */
[----:B------:R-:W-:Y:S01]  /*5490*/  IMAD.MOV.U32 R106, RZ, RZ, R27 ;  /* 0x000000ffff6a7224 */ /* 0x000fe200078e001b */
[----:B------:R-:W-:Y:S01]  /*54a0*/  MOV R117, R21 ;  /* 0x0000001500757202 */ /* 0x000fe20000000f00 */
[----:B------:R-:W-:-:S03]  /*54b0*/  IMAD.MOV.U32 R104, RZ, RZ, R25 ;  /* 0x000000ffff687224 */ /* 0x000fc600078e0019 */
[C---:B------:R-:W-:Y:S01]  /*54c0*/  HMMA.16816.F32.BF16 R12, R8.reuse, R44, RZ ;  /* 0x0000002c080c723c */ /* 0x040fe200000418ff */
[----:B------:R-:W1:Y:S01]  /*54d0*/  LDSM.16.MT88.4 R44, [R241+0x3000] ;  /* 0x00300000f12c783b */ /* 0x000e620000004200 */
[----:B------:R-:W-:Y:S02]  /*54e0*/  IMAD.MOV.U32 R119, RZ, RZ, R22 ;  /* 0x000000ffff777224 */ /* 0x000fe400078e0016 */
[----:B------:R-:W-:Y:S02]  /*54f0*/  IMAD.MOV.U32 R118, RZ, RZ, R23 ;  /* 0x000000ffff767224 */ /* 0x000fe400078e0017 */
[----:B------:R-:W-:Y:S02]  /*5500*/  IMAD.MOV.U32 R130, RZ, RZ, R20 ;  /* 0x000000ffff827224 */ /* 0x000fe400078e0014 */
[C---:B--2---:R-:W-:Y:S08]  /*5510*/  HMMA.16816.F32.BF16 R24, R8.reuse, R52, RZ ;  /* 0x000000340818723c */ /* 0x044ff000000418ff */
[----:B------:R-:W-:Y:S01]  /*5520*/  HMMA.16816.F32.BF16 R20, R8, R54, RZ ;  /* 0x000000360814723c */ /* 0x000fe200000418ff */
[----:B------:R-:W2:Y:S07]  /*5530*/  LDSM.16.MT88.4 R52, [R240+0x3000] ;  /* 0x00300000f034783b */ /* 0x000eae0000004200 */
[C---:B------:R-:W-:Y:S01]  /*5540*/  HMMA.16816.F32.BF16 R56, R4.reuse, R74, R40 ;  /* 0x0000004a0438723c */ /* 0x040fe20000041828 */
[----:B------:R-:W1:Y:S07]  /*5550*/  LDSM.16.MT88.4 R40, [R241+0x3800] ;  /* 0x00380000f128783b */ /* 0x000e6e0000004200 */
[C---:B---3--:R-:W-:Y:S08]  /*5560*/  HMMA.16816.F32.BF16 R72, R4.reuse, R32, R24 ;  /* 0x000000200448723c */ /* 0x048ff00000041818 */
[C---:B------:R-:W-:Y:S01]  /*5570*/  HMMA.16816.F32.BF16 R68, R4.reuse, R34, R20 ;  /* 0x000000220444723c */ /* 0x040fe20000041814 */
[----:B------:R-:W3:Y:S07]  /*5580*/  LDSM.16.MT88.4 R32, [R240+0x3800] ;  /* 0x00380000f020783b */ /* 0x000eee0000004200 */
[C---:B----4-:R-:W-:Y:S08]  /*5590*/  HMMA.16816.F32.BF16 R64, R4.reuse, R16, R12 ;  /* 0x000000100440723c */ /* 0x050ff0000004180c */
[----:B------:R-:W-:Y:S08]  /*55a0*/  HMMA.16816.F32.BF16 R60, R4, R18, R28 ;  /* 0x00000012043c723c */ /* 0x000ff0000004181c */
[C---:B------:R-:W-:Y:S08]  /*55b0*/  HMMA.16816.F32.BF16 R12, R8.reuse, R36, RZ ;  /* 0x00000024080c723c */ /* 0x040ff000000418ff */
[C---:B------:R-:W-:Y:S01]  /*55c0*/  HMMA.16816.F32.BF16 R28, R8.reuse, R38, RZ ;  /* 0x00000026081c723c */ /* 0x040fe200000418ff */
[----:B------:R-:W4:Y:S07]  /*55d0*/  LDSM.16.MT88.4 R36, [R242+0x3000] ;  /* 0x00300000f224783b */ /* 0x000f2e0000004200 */
[C---:B-1----:R-:W-:Y:S08]  /*55e0*/  HMMA.16816.F32.BF16 R24, R8.reuse, R44, RZ ;  /* 0x0000002c0818723c */ /* 0x042ff000000418ff */
[C---:B--2---:R-:W-:Y:S08]  /*55f0*/  HMMA.16816.F32.BF16 R16, R8.reuse, R52, RZ ;  /* 0x000000340810723c */ /* 0x044ff000000418ff */
[----:B------:R-:W-:Y:S08]  /*5600*/  HMMA.16816.F32.BF16 R20, R8, R46, RZ ;  /* 0x0000002e0814723c */ /* 0x000ff000000418ff */
[C---:B------:R-:W-:Y:S08]  /*5610*/  HMMA.16816.F32.BF16 R120, R4.reuse, R48, R12 ;  /* 0x000000300478723c */ /* 0x040ff0000004180c */
[C---:B------:R-:W-:Y:S08]  /*5620*/  HMMA.16816.F32.BF16 R176, R4.reuse, R50, R28 ;  /* 0x0000003204b0723c */ /* 0x040ff0000004181c */
[----:B------:R-:W-:Y:S08]  /*5630*/  HMMA.16816.F32.BF16 R48, R4, R40, R24 ;  /* 0x000000280430723c */ /* 0x000ff00000041818 */
[----:B------:R-:W-:Y:S08]  /*5640*/  HMMA.16816.F32.BF16 R12, R8, R54, RZ ;  /* 0x00000036080c723c */ /* 0x000ff000000418ff */
[C---:B---3--:R-:W-:Y:S08]  /*5650*/  HMMA.16816.F32.BF16 R16, R4.reuse, R32, R16 ;  /* 0x000000200410723c */ /* 0x048ff00000041810 */
[----:B------:R-:W-:Y:S01]  /*5660*/  HMMA.16816.F32.BF16 R172, R4, R42, R20 ;  /* 0x0000002a04ac723c */ /* 0x000fe20000041814 */
[----:B------:R-:W1:Y:S01]  /*5670*/  LDSM.16.MT88.4 R20, [R242+0x3800] ;  /* 0x00380000f214783b */ /* 0x000e620000004200 */
[----:B------:R-:W-:Y:S01]  /*5680*/  IMAD.MOV.U32 R27, RZ, RZ, R48 ;  /* 0x000000ffff1b7224 */ /* 0x000fe200078e0030 */
[----:B------:R-:W-:Y:S01]  /*5690*/  MOV R25, R51 ;  /* 0x0000003300197202 */ /* 0x000fe20000000f00 */
[----:B------:R-:W-:-:S02]  /*56a0*/  IMAD.MOV.U32 R26, RZ, RZ, R50 ;  /* 0x000000ffff1a7224 */ /* 0x000fc400078e0032 */
[----:B------:R-:W-:Y:S02]  /*56b0*/  IMAD.MOV.U32 R24, RZ, RZ, R49 ;  /* 0x000000ffff187224 */ /* 0x000fe400078e0031 */
[----:B------:R-:W-:Y:S01]  /*56c0*/  IMAD.MOV.U32 R30, RZ, RZ, R3 ;  /* 0x000000ffff1e7224 */ /* 0x000fe200078e0003 */
[----:B------:R-:W-:Y:S07]  /*56d0*/  HMMA.16816.F32.BF16 R168, R4, R34, R12 ;  /* 0x0000002204a8723c */ /* 0x000fee000004180c */
[----:B------:R-:W-:Y:S01]  /*56e0*/  IMAD.MOV.U32 R3, RZ, RZ, R16 ;  /* 0x000000ffff037224 */ /* 0x000fe200078e0010 */
[----:B------:R-:W-:Y:S01]  /*56f0*/  MOV R29, R19 ;  /* 0x00000013001d7202 */ /* 0x000fe20000000f00 */
[----:B------:R-:W-:Y:S01]  /*5700*/  IMAD.MOV.U32 R44, RZ, RZ, R18 ;  /* 0x000000ffff2c7224 */ /* 0x000fe200078e0012 */
[----:B----4-:R-:W-:Y:S01]  /*5710*/  HMMA.16816.F32.BF16 R12, R8, R38, RZ ;  /* 0x00000026080c723c */ /* 0x010fe200000418ff */
[----:B------:R-:W-:-:S02]  /*5720*/  IMAD.MOV.U32 R28, RZ, RZ, R17 ;  /* 0x000000ffff1c7224 */ /* 0x000fc400078e0011 */
[----:B------:R-:W-:-:S04]  /*5730*/  IMAD.MOV.U32 R34, RZ, RZ, R27 ;  /* 0x000000ffff227224 */ /* 0x000fc800078e001b */
[----:B------:R-:W-:Y:S01]  /*5740*/  MOV R39, R24 ;  /* 0x0000001800277202 */ /* 0x000fe20000000f00 */
[----:B------:R-:W-:Y:S07]  /*5750*/  HMMA.16816.F32.BF16 R16, R8, R36, RZ ;  /* 0x000000240810723c */ /* 0x000fee00000418ff */
[----:B------:R-:W-:Y:S02]  /*5760*/  IMAD.MOV.U32 R36, RZ, RZ, R26 ;  /* 0x000000ffff247224 */ /* 0x000fe400078e001a */
[----:B------:R-:W-:-:S02]  /*5770*/  IMAD.MOV.U32 R37, RZ, RZ, R25 ;  /* 0x000000ffff257224 */ /* 0x000fc400078e0019 */
[----:B------:R-:W2:Y:S11]  /*5780*/  LDSM.16.MT88.4 R24, [R239+0x4800] ;  /* 0x00480000ef18783b */ /* 0x000eb60000004200 */
[----:B------:R-:W-:Y:S02]  /*5790*/  @!UPT UIADD3 URZ, URZ, URZ, URZ ;  /* 0x0000003f3f3ff290 */ /* 0x000fe4000fffe03f */
[C---:B-1----:R-:W-:Y:S01]  /*57a0*/  HMMA.16816.F32.BF16 R124, R4.reuse, R20, R16 ;  /* 0x00000014047c723c */ /* 0x042fe20000041810 */
[----:B------:R-:W1:Y:S01]  /*57b0*/  LDSM.16.MT88.4 R16, [R239+0x5000] ;  /* 0x00500000ef10783b */ /* 0x000e620000004200 */
[----:B------:R-:W-:Y:S01]  /*57c0*/  IMAD.MOV.U32 R42, RZ, RZ, R107 ;  /* 0x000000ffff2a7224 */ /* 0x000fe200078e006b */
[----:B------:R-:W-:Y:S01]  /*57d0*/  MOV R41, R104 ;  /* 0x0000006800297202 */ /* 0x000fe20000000f00 */
[----:B------:R-:W-:Y:S02]  /*57e0*/  IMAD.MOV.U32 R43, RZ, RZ, R106 ;  /* 0x000000ffff2b7224 */ /* 0x000fe400078e006a */
[----:B------:R-:W-:Y:S02]  /*57f0*/  IMAD.MOV.U32 R40, RZ, RZ, R105 ;  /* 0x000000ffff287224 */ /* 0x000fe400078e0069 */
[----:B------:R-:W-:Y:S01]  /*5800*/  HMMA.16816.F32.BF16 R104, R4, R22, R12 ;  /* 0x000000160468723c */ /* 0x000fe2000004180c */
[----:B------:R-:W-:Y:S01]  /*5810*/  IMAD.MOV.U32 R50, RZ, RZ, R103 ;  /* 0x000000ffff327224 */ /* 0x000fe200078e0067 */
[----:B------:R-:W-:Y:S01]  /*5820*/  MOV R49, R100 ;  /* 0x0000006400317202 */ /* 0x000fe20000000f00 */
[----:B------:R-:W-:Y:S01]  /*5830*/  IMAD.MOV.U32 R51, RZ, RZ, R102 ;  /* 0x000000ffff337224 */ /* 0x000fe200078e0066 */
[----:B------:R-:W-:Y:S04]  /*5840*/  LDSM.16.MT88.4 R20, [R241+0x5000] ;  /* 0x00500000f114783b */ /* 0x000fe80000004200 */
[----:B--2---:R-:W-:Y:S01]  /*5850*/  HMMA.16816.F32.BF16 R12, R8, R24, RZ ;  /* 0x00000018080c723c */ /* 0x004fe200000418ff */
[----:B------:R-:W-:Y:S11]  /*5860*/  IMAD.MOV.U32 R48, RZ, RZ, R101 ;  /* 0x000000ffff307224 */ /* 0x000ff600078e0065 */
[----:B------:R-:W-:Y:S11]  /*5870*/  @!UPT UIADD3 URZ, URZ, URZ, URZ ;  /* 0x0000003f3f3ff290 */ /* 0x000ff6000fffe03f */
[----:B------:R-:W-:Y:S01]  /*5880*/  @!UPT UIADD3 URZ, URZ, URZ, URZ ;  /* 0x0000003f3f3ff290 */ /* 0x000fe2000fffe03f */
[----:B-1----:R-:W-:Y:S07]  /*5890*/  HMMA.16816.F32.BF16 R100, R4, R16, R12 ;  /* 0x000000100464723c */ /* 0x002fee000004180c */
[----:B------:R-:W-:-:S04]  /*58a0*/  FADD.FTZ R12, R78, R77 ;  /* 0x0000004d4e0c7221 */ /* 0x000fc80000010000 */
[----:B------:R-:W-:Y:S02]  /*58b0*/  FADD.FTZ R17, R76, R12 ;  /* 0x0000000c4c117221 */ /* 0x000fe40000010000 */
[----:B------:R-:W-:Y:S01]  /*58c0*/  HMMA.16816.F32.BF16 R12, R8, R26, RZ ;  /* 0x0000001a080c723c */ /* 0x000fe200000418ff */
[----:B------:R-:W1:Y:S01]  /*58d0*/  LDSM.16.MT88.4 R24, [R241+0x4800] ;  /* 0x00480000f118783b */ /* 0x000e620000004200 */
[----:B------:R-:W-:Y:S01]  /*58e0*/  IMAD.MOV.U32 R54, RZ, RZ, R115 ;  /* 0x000000ffff367224 */ /* 0x000fe200078e0073 */
[----:B------:R-:W-:Y:S01]  /*58f0*/  MOV R31, R113 ;  /* 0x00000071001f7202 */ /* 0x000fe20000000f00 */
[----:B------:R-:W-:Y:S02]  /*5900*/  IMAD.MOV.U32 R55, RZ, RZ, R114 ;  /* 0x000000ffff377224 */ /* 0x000fe400078e0072 */
[----:B------:R-:W-:Y:S11]  /*5910*/  IMAD.MOV.U32 R32, RZ, RZ, R112 ;  /* 0x000000ffff207224 */ /* 0x000ff600078e0070 */
[----:B------:R-:W-:Y:S07]  /*5920*/  @!UPT UIADD3 URZ, URZ, URZ, URZ ;  /* 0x0000003f3f3ff290 */ /* 0x000fee000fffe03f */
[----:B------:R-:W-:Y:S08]  /*5930*/  HMMA.16816.F32.BF16 R112, R4, R18, R12 ;  /* 0x000000120470723c */ /* 0x000ff0000004180c */
[----:B-1----:R-:W-:Y:S01]  /*5940*/  HMMA.16816.F32.BF16 R12, R8, R24, RZ ;  /* 0x00000018080c723c */ /* 0x002fe200000418ff */
[----:B------:R-:W-:Y:S02]  /*5950*/  IMAD.MOV.U32 R38, RZ, RZ, R3 ;  /* 0x000000ffff267224 */ /* 0x000fe400078e0003 */
[----:B------:R-:W-:Y:S01]  /*5960*/  FADD.FTZ R3, R82, R80 ;  /* 0x0000005052037221 */ /* 0x000fe20000010000 */
[----:B------:R-:W-:Y:S01]  /*5970*/  MOV R35, R110 ;  /* 0x0000006e00237202 */ /* 0x000fe20000000f00 */
[----:B------:R-:W-:-:S02]  /*5980*/  IMAD.MOV.U32 R82, RZ, RZ, R44 ;  /* 0x000000ffff527224 */ /* 0x000fc400078e002c */
[----:B------:R-:W-:Y:S02]  /*5990*/  IMAD.MOV.U32 R33, RZ, RZ, R111 ;  /* 0x000000ffff217224 */ /* 0x000fe400078e006f */
[----:B------:R-:W-:Y:S02]  /*59a0*/  IMAD.MOV.U32 R44, RZ, RZ, R109 ;  /* 0x000000ffff2c7224 */ /* 0x000fe400078e006d */
[----:B------:R-:W-:Y:S02]  /*59b0*/  IMAD.MOV.U32 R45, RZ, RZ, R108 ;  /* 0x000000ffff2d7224 */ /* 0x000fe400078e006c */
[----:B------:R-:W-:-:S11]  /*59c0*/  FADD.FTZ R3, R84, R3 ;  /* 0x0000000354037221 */ /* 0x000fd60000010000 */
[----:B------:R-:W-:Y:S08]  /*59d0*/  HMMA.16816.F32.BF16 R108, R4, R20, R12 ;  /* 0x00000014046c723c */ /* 0x000ff0000004180c */
[----:B------:R-:W-:Y:S01]  /*59e0*/  HMMA.16816.F32.BF16 R12, R8, R26, RZ ;  /* 0x0000001a080c723c */ /* 0x000fe200000418ff */
[----:B------:R-:W-:Y:S02]  /*59f0*/  FADD.FTZ R3, R83, R3 ;  /* 0x0000000353037221 */ /* 0x000fe40000010000 */
[----:B------:R-:W-:-:S02]  /*5a00*/  FADD.FTZ R17, R79, R17 ;  /* 0x000000114f117221 */ /* 0x000fc40000010000 */
[----:B------:R-:W-:Y:S02]  /*5a10*/  FADD.FTZ R3, R88, R3 ;  /* 0x0000000358037221 */ /* 0x000fe40000010000 */
[----:B------:R-:W-:Y:S02]  /*5a20*/  FADD.FTZ R17, R81, R17 ;  /* 0x0000001151117221 */ /* 0x000fe40000010000 */
[----:B------:R-:W-:Y:S01]  /*5a30*/  FADD.FTZ R16, R89, R3 ;  /* 0x0000000359107221 */ /* 0x000fe20000010000 */
[----:B------:R-:W-:Y:S01]  /*5a40*/  MOV R152, R122 ;  /* 0x0000007a00987202 */ /* 0x000fe20000000f00 */
[----:B------:R-:W-:Y:S02]  /*5a50*/  IMAD.MOV.U32 R154, RZ, RZ, R120 ;  /* 0x000000ffff9a7224 */ /* 0x000fe400078e0078 */
[----:B------:R-:W-:Y:S02]  /*5a60*/  IMAD.MOV.U32 R153, RZ, RZ, R121 ;  /* 0x000000ffff997224 */ /* 0x000fe400078e0079 */
[----:B------:R-:W-:-:S02]  /*5a70*/  IMAD.MOV.U32 R131, RZ, RZ, R123 ;  /* 0x000000ffff837224 */ /* 0x000fc400078e007b */
[----:B------:R-:W-:-:S07]  /*5a80*/  FADD.FTZ R3, R85, R17 ;  /* 0x0000001155037221 */ /* 0x000fce0000010000 */
[----:B------:R-:W-:Y:S01]  /*5a90*/  HMMA.16816.F32.BF16 R120, R4, R22, R12 ;  /* 0x000000160478723c */ /* 0x000fe2000004180c */
[----:B------:R-:W-:Y:S06]  /*5aa0*/  LDSM.16.MT88.4 R20, [R240+0x5000] ;  /* 0x00500000f014783b */ /* 0x000fec0000004200 */
[----:B------:R-:W-:Y:S02]  /*5ab0*/  FADD.FTZ R12, R90, R16 ;  /* 0x000000105a0c7221 */ /* 0x000fe40000010000 */
[----:B------:R-:W1:Y:S02]  /*5ac0*/  LDSM.16.MT88.4 R16, [R240+0x4800] ;  /* 0x00480000f010783b */ /* 0x000e640000004200 */
[----:B------:R-:W-:-:S02]  /*5ad0*/  FADD.FTZ R27, R91, R12 ;  /* 0x0000000c5b1b7221 */ /* 0x000fc40000010000 */
[----:B------:R-:W-:Y:S02]  /*5ae0*/  FADD.FTZ R3, R86, R3 ;  /* 0x0000000356037221 */ /* 0x000fe40000010000 */
[----:B------:R-:W-:Y:S01]  /*5af0*/  FFMA.FTZ R24, R99, c[0x0][0x2d0], -R2 ;  /* 0x0000b40063187a23 */ /* 0x000fe20000010802 */
[----:B------:R-:W-:Y:S01]  /*5b00*/  MOV R53, R117 ;  /* 0x0000007500357202 */ /* 0x000fe20000000f00 */
[----:B------:R-:W-:Y:S02]  /*5b10*/  IMAD.MOV.U32 R80, RZ, RZ, R29 ;  /* 0x000000ffff507224 */ /* 0x000fe400078e001d */
[----:B------:R-:W-:Y:S02]  /*5b20*/  IMAD.MOV.U32 R46, RZ, RZ, R119 ;  /* 0x000000ffff2e7224 */ /* 0x000fe400078e0077 */
[----:B------:R-:W-:Y:S02]  /*5b30*/  IMAD.MOV.U32 R47, RZ, RZ, R118 ;  /* 0x000000ffff2f7224 */ /* 0x000fe400078e0076 */
[----:B------:R-:W-:-:S02]  /*5b40*/  IMAD.MOV.U32 R52, RZ, RZ, R116 ;  /* 0x000000ffff347224 */ /* 0x000fc400078e0074 */
[----:B------:R-:W-:Y:S01]  /*5b50*/  FADD.FTZ R29, R87, R3 ;  /* 0x00000003571d7221 */ /* 0x000fe20000010000 */
[C---:B-1----:R-:W-:Y:S08]  /*5b60*/  HMMA.16816.F32.BF16 R12, R8.reuse, R16, RZ ;  /* 0x00000010080c723c */ /* 0x042ff000000418ff */
[----:B------:R-:W-:Y:S01]  /*5b70*/  HMMA.16816.F32.BF16 R16, R8, R18, RZ ;  /* 0x000000120810723c */ /* 0x000fe200000418ff */
[--C-:B------:R-:W-:Y:S01]  /*5b80*/  FFMA.FTZ R25, R98, c[0x0][0x2d0], -R2.reuse ;  /* 0x0000b40062197a23 */ /* 0x100fe20000010802 */
[----:B------:R-:W1:Y:S01]  /*5b90*/  MUFU.EX2 R3, R24 ;  /* 0x0000001800037308 */ /* 0x000e620000000800 */
[----:B------:R-:W-:Y:S01]  /*5ba0*/  MOV R77, R28 ;  /* 0x0000001c004d7202 */ /* 0x000fe20000000f00 */
[----:B------:R-:W-:-:S02]  /*5bb0*/  FFMA.FTZ R26, R97, c[0x0][0x2d0], -R2 ;  /* 0x0000b400611a7a23 */ /* 0x000fc40000010802 */
[----:B------:R-:W-:-:S04]  /*5bc0*/  FFMA.FTZ R28, R94, c[0x0][0x2d0], -R2 ;  /* 0x0000b4005e1c7a23 */ /* 0x000fc80000010802 */
[----:B------:R-:W2:Y:S06]  /*5bd0*/  MUFU.EX2 R2, R25 ;  /* 0x0000001900027308 */ /* 0x000eac0000000800 */
[----:B------:R-:W-:Y:S07]  /*5be0*/  HMMA.16816.F32.BF16 R116, R4, R20, R12 ;  /* 0x000000140474723c */ /* 0x000fee000004180c */
[----:B------:R-:W-:-:S02]  /*5bf0*/  FFMA.FTZ R13, R96, c[0x0][0x2d0], -R0 ;  /* 0x0000b400600d7a23 */ /* 0x000fc40000010800 */
[----:B------:R-:W-:Y:S01]  /*5c00*/  FFMA.FTZ R12, R95, c[0x0][0x2d0], -R0 ;  /* 0x0000b4005f0c7a23 */ /* 0x000fe20000010800 */
[----:B------:R-:W-:Y:S08]  /*5c10*/  MUFU.EX2 R15, R26 ;  /* 0x0000001a000f7308 */ /* 0x000ff00000000800 */
[----:B------:R-:W3:Y:S01]  /*5c20*/  MUFU.EX2 R13, R13 ;  /* 0x0000000d000d7308 */ /* 0x000ee20000000800 */
[----:B------:R-:W-:Y:S07]  /*5c30*/  HMMA.16816.F32.BF16 R20, R4, R22, R16 ;  /* 0x000000160414723c */ /* 0x000fee0000041810 */
[----:B------:R-:W4:Y:S01]  /*5c40*/  MUFU.EX2 R12, R12 ;  /* 0x0000000c000c7308 */ /* 0x000f220000000800 */
[----:B-1----:R-:W-:-:S07]  /*5c50*/  FADD.FTZ R16, R3, R27 ;  /* 0x0000001b03107221 */ /* 0x002fce0000010000 */
[----:B------:R-:W1:Y:S01]  /*5c60*/  MUFU.EX2 R14, R28 ;  /* 0x0000001c000e7308 */ /* 0x000e620000000800 */
[C---:B--2---:R-:W-:Y:S01]  /*5c70*/  FADD.FTZ R16, R2.reuse, R16 ;  /* 0x0000001002107221 */ /* 0x044fe20000010000 */
[----:B------:R-:W-:Y:S01]  /*5c80*/  F2FP.BF16.PACK_AB R128, R2, R3 ;  /* 0x000000030280723e */ /* 0x000fe200000010ff */
[--C-:B------:R-:W-:Y:S02]  /*5c90*/  FFMA.FTZ R18, R93, c[0x0][0x2d0], -R0.reuse ;  /* 0x0000b4005d127a23 */ /* 0x100fe40000010800 */
[----:B------:R-:W-:Y:S02]  /*5ca0*/  FFMA.FTZ R17, R92, c[0x0][0x2d0], -R0 ;  /* 0x0000b4005c117a23 */ /* 0x000fe40000010800 */
[----:B---3--:R-:W-:Y:S02]  /*5cb0*/  FADD.FTZ R0, R13, R29 ;  /* 0x0000001d0d007221 */ /* 0x008fe40000010000 */
[----:B------:R-:W-:Y:S02]  /*5cc0*/  FADD.FTZ R2, R15, R16 ;  /* 0x000000100f027221 */ /* 0x000fe40000010000 */
[----:B----4-:R-:W-:-:S02]  /*5cd0*/  FADD.FTZ R3, R12, R0 ;  /* 0x000000000c037221 */ /* 0x010fc40000010000 */
[----:B-1----:R-:W-:Y:S02]  /*5ce0*/  FADD.FTZ R0, R14, R2 ;  /* 0x000000020e007221 */ /* 0x002fe40000010000 */
[----:B------:R-:W1:Y:S03]  /*5cf0*/  MUFU.EX2 R2, R18 ;  /* 0x0000001200027308 */ /* 0x000e660000000800 */
[----:B------:R2:W-:Y:S01]  /*5d00*/  STL [R1+0x38], R0 ;  /* 0x0000380001007387 */ /* 0x0005e20000100800 */
[----:B------:R-:W-:Y:S01]  /*5d10*/  MOV R78, R38 ;  /* 0x00000026004e7202 */ /* 0x000fe20000000f00 */
[----:B------:R-:W-:Y:S02]  /*5d20*/  IMAD.MOV.U32 R38, RZ, RZ, R34 ;  /* 0x000000ffff267224 */ /* 0x000fe400078e0022 */
[----:B------:R-:W-:Y:S01]  /*5d30*/  IMAD.MOV.U32 R34, RZ, RZ, R30 ;  /* 0x000000ffff227224 */ /* 0x000fe200078e001e */
[----:B------:R-:W-:Y:S01]  /*5d40*/  MOV R30, R52 ;  /* 0x00000034001e7202 */ /* 0x000fe20000000f00 */
[----:B------:R-:W-:-:S02]  /*5d50*/  IMAD.MOV.U32 R52, RZ, RZ, R130 ;  /* 0x000000ffff347224 */ /* 0x000fc400078e0082 */
[----:B-1----:R-:W-:Y:S01]  /*5d60*/  FADD.FTZ R3, R2, R3 ;  /* 0x0000000302037221 */ /* 0x002fe20000010000 */
[----:B--2---:R-:W1:Y:S01]  /*5d70*/  MUFU.EX2 R0, R17 ;  /* 0x0000001100007308 */ /* 0x004e620000000800 */
[----:B------:R-:W-:Y:S01]  /*5d80*/  MOV R85, R77 ;  /* 0x0000004d00557202 */ /* 0x000fe20000000f00 */
[----:B------:R-:W-:Y:S01]  /*5d90*/  IMAD.MOV.U32 R77, RZ, RZ, R39 ;  /* 0x000000ffff4d7224 */ /* 0x000fe200078e0027 */
[----:B------:R-:W-:Y:S01]  /*5da0*/  MOV R76, R38 ;  /* 0x00000026004c7202 */ /* 0x000fe20000000f00 */
[----:B------:R-:W-:Y:S01]  /*5db0*/  IMAD.MOV.U32 R38, RZ, RZ, R46 ;  /* 0x000000ffff267224 */ /* 0x000fe200078e002e */
[----:B------:R-:W-:Y:S01]  /*5dc0*/  MOV R39, R47 ;  /* 0x0000002f00277202 */ /* 0x000fe20000000f00 */
[----:B------:R-:W-:Y:S02]  /*5dd0*/  IMAD.MOV.U32 R84, RZ, RZ, R78 ;  /* 0x000000ffff547224 */ /* 0x000fe400078e004e */
[----:B------:R-:W-:Y:S02]  /*5de0*/  IMAD.MOV.U32 R46, RZ, RZ, R162 ;  /* 0x000000ffff2e7224 */ /* 0x000fe400078e00a2 */
[----:B------:R-:W-:-:S02]  /*5df0*/  IMAD.MOV.U32 R78, RZ, RZ, R36 ;  /* 0x000000ffff4e7224 */ /* 0x000fc400078e0024 */
[----:B-1----:R-:W-:Y:S01]  /*5e00*/  FADD.FTZ R3, R0, R3 ;  /* 0x0000000300037221 */ /* 0x002fe20000010000 */
[----:B------:R-:W-:Y:S01]  /*5e10*/  MOV R36, R52 ;  /* 0x0000003400247202 */ /* 0x000fe20000000f00 */
[----:B------:R-:W-:-:S03]  /*5e20*/  IMAD.MOV.U32 R47, RZ, RZ, R161 ;  /* 0x000000ffff2f7224 */ /* 0x000fc600078e00a1 */
[----:B------:R-:W-:Y:S04]  /*5e30*/  STL [R1+0x34], R3 ;  /* 0x0000340301007387 */ /* 0x000fe80000100800 */
[----:B------:R1:W5:Y:S04]  /*5e40*/  LDL.LU R162, [R1+0xe0] ;  /* 0x0000e00001a27983 */ /* 0x0003680000300800 */
[----:B------:R1:W5:Y:S04]  /*5e50*/  LDL.LU R161, [R1+0xdc] ;  /* 0x0000dc0001a17983 */ /* 0x0003680000300800 */
[----:B------:R-:W2:Y:S01]  /*5e60*/  LDL R52, [R1+0x7c] ;  /* 0x00007c0001347983 */ /* 0x000ea20000100800 */
[----:B------:R-:W-:Y:S01]  /*5e70*/  IMAD.MOV.U32 R86, RZ, RZ, R82 ;  /* 0x000000ffff567224 */ /* 0x000fe200078e0052 */
[----:B------:R-:W-:Y:S01]  /*5e80*/  MOV R89, R153 ;  /* 0x0000009900597202 */ /* 0x000fe20000000f00 */
[----:B------:R-:W-:-:S02]  /*5e90*/  IMAD.MOV.U32 R82, RZ, RZ, R155 ;  /* 0x000000ffff527224 */ /* 0x000fc400078e009b */
[----:B------:R-:W-:Y:S02]  /*5ea0*/  IMAD.MOV.U32 R88, RZ, RZ, R154 ;  /* 0x000000ffff587224 */ /* 0x000fe400078e009a */
[----:B------:R-:W-:Y:S02]  /*5eb0*/  IMAD.MOV.U32 R90, RZ, RZ, R152 ;  /* 0x000000ffff5a7224 */ /* 0x000fe400078e0098 */
[----:B------:R-:W3:Y:S01]  /*5ec0*/  LDSM.16.MT88.4 R152, [R239+0x1000] ;  /* 0x00100000ef98783b */ /* 0x000ee20000004200 */
[----:B------:R-:W-:Y:S01]  /*5ed0*/  IMAD.MOV.U32 R91, RZ, RZ, R131 ;  /* 0x000000ffff5b7224 */ /* 0x000fe200078e0083 */
[----:B------:R-:W-:Y:S02]  /*5ee0*/  F2FP.BF16.PACK_AB R129, R12, R13 ;  /* 0x0000000d0c81723e */ /* 0x000fe400000010ff */
[----:B------:R-:W-:Y:S02]  /*5ef0*/  F2FP.BF16.PACK_AB R130, R14, R15 ;  /* 0x0000000f0e82723e */ /* 0x000fe400000010ff */
[----:B------:R-:W-:-:S02]  /*5f00*/  F2FP.BF16.PACK_AB R131, R0, R2 ;  /* 0x000000020083723e */ /* 0x000fc400000010ff */
[----:B------:R-:W-:Y:S01]  /*5f10*/  MOV R79, R37 ;  /* 0x00000025004f7202 */ /* 0x000fe20000000f00 */
[----:B------:R-:W-:Y:S02]  /*5f20*/  IMAD.MOV.U32 R37, RZ, RZ, R53 ;  /* 0x000000ffff257224 */ /* 0x000fe400078e0035 */
[----:B------:R-:W-:Y:S01]  /*5f30*/  IMAD.MOV.U32 R87, RZ, RZ, R80 ;  /* 0x000000ffff577224 */ /* 0x000fe200078e0050 */
[----:B------:R-:W-:Y:S01]  /*5f40*/  MOV R98, R32 ;  /* 0x0000002000627202 */ /* 0x000fe20000000f00 */
[----:B------:R-:W-:Y:S01]  /*5f50*/  IMAD.MOV.U32 R96, RZ, RZ, R34 ;  /* 0x000000ffff607224 */ /* 0x000fe200078e0022 */
[----:B------:R-:W-:Y:S01]  /*5f60*/  LDSM.16.MT88.4 R12, [R242+0x4800] ;  /* 0x00480000f20c783b */ /* 0x000fe20000004200 */
[C---:B---3--:R-:W-:Y:S08]  /*5f70*/  HMMA.16816.F32.BF16 R156, R128.reuse, R152, R156 ;  /* 0x00000098809c723c */ /* 0x048ff0000004189c */
[----:B------:R-:W-:Y:S01]  /*5f80*/  HMMA.16816.F32.BF16 R152, R128, R154, R144 ;  /* 0x0000009a8098723c */ /* 0x000fe20000041890 */
[----:B------:R-:W3:Y:S01]  /*5f90*/  LDSM.16.MT88.4 R144, [R241+0x1000] ;  /* 0x00100000f190783b */ /* 0x000ee20000004200 */
[----:B------:R-:W-:-:S03]  /*5fa0*/  MOV R53, R160 ;  /* 0x000000a000357202 */ /* 0x000fc60000000f00 */
[----:B------:R1:W5:Y:S04]  /*5fb0*/  LDL.LU R160, [R1+0xd8] ;  /* 0x0000d80001a07983 */ /* 0x0003680000300800 */
[----:B------:R-:W4:Y:S01]  /*5fc0*/  LDL.LU R80, [R1+0x28] ;  /* 0x0000280001507983 */ /* 0x000f220000300800 */
[C---:B---3--:R-:W-:Y:S08]  /*5fd0*/  HMMA.16816.F32.BF16 R148, R128.reuse, R144, R148 ;  /* 0x000000908094723c */ /* 0x048ff00000041894 */
[----:B------:R-:W-:Y:S01]  /*5fe0*/  HMMA.16816.F32.BF16 R144, R128, R146, R136 ;  /* 0x000000928090723c */ /* 0x000fe20000041888 */
[----:B------:R-:W3:Y:S01]  /*5ff0*/  LDSM.16.MT88.4 R136, [R240+0x1000] ;  /* 0x00100000f088783b */ /* 0x000ee20000004200 */
[----:B------:R-:W-:-:S02]  /*6000*/  IMAD.MOV.U32 R97, RZ, RZ, R35 ;  /* 0x000000ffff617224 */ /* 0x000fc400078e0023 */
[----:B------:R-:W-:Y:S01]  /*6010*/  IMAD.MOV.U32 R99, RZ, RZ, R33 ;  /* 0x000000ffff637224 */ /* 0x000fe200078e0021 */
[----:B------:R-:W-:Y:S01]  /*6020*/  MOV R33, R31 ;  /* 0x0000001f00217202 */ /* 0x000fe20000000f00 */
[----:B------:R-:W-:Y:S02]  /*6030*/  IMAD.MOV.U32 R32, RZ, RZ, R30 ;  /* 0x000000ffff207224 */ /* 0x000fe400078e001e */
[----:B------:R-:W-:Y:S02]  /*6040*/  IMAD.MOV.U32 R34, RZ, RZ, R54 ;  /* 0x000000ffff227224 */ /* 0x000fe400078e0036 */
[----:B------:R-:W-:Y:S01]  /*6050*/  IMAD.MOV.U32 R35, RZ, RZ, R55 ;  /* 0x000000ffff237224 */ /* 0x000fe200078e0037 */
[C---:B---3--:R-:W-:Y:S08]  /*6060*/  HMMA.16816.F32.BF16 R140, R128.reuse, R136, R140 ;  /* 0x00000088808c723c */ /* 0x048ff0000004188c */
[C---:B------:R-:W-:Y:S01]  /*6070*/  HMMA.16816.F32.BF16 R136, R128.reuse, R138, R32 ;  /* 0x0000008a8088723c */ /* 0x040fe20000041820 */
[----:B------:R-:W3:Y:S07]  /*6080*/  LDSM.16.MT88.4 R32, [R242+0x1000] ;  /* 0x00100000f220783b */ /* 0x000eee0000004200 */
[C---:B---3--:R-:W-:Y:S01]  /*6090*/  HMMA.16816.F32.BF16 R28, R128.reuse, R32, R96 ;  /* 0x00000020801c723c */ /* 0x048fe20000041860 */
[----:B------:R-:W-:Y:S07]  /*60a0*/  LDSM.16.MT88.4 R96, [R242+0x4000] ;  /* 0x00400000f260783b */ /* 0x000fee0000004200 */
[C---:B------:R-:W-:Y:S01]  /*60b0*/  HMMA.16816.F32.BF16 R32, R128.reuse, R34, R40 ;  /* 0x000000228020723c */ /* 0x040fe20000041828 */
[----:B------:R-:W3:Y:S07]  /*60c0*/  LDSM.16.MT88.4 R40, [R239+0x2800] ;  /* 0x00280000ef28783b */ /* 0x000eee0000004200 */
[C---:B---3--:R-:W-:Y:S08]  /*60d0*/  HMMA.16816.F32.BF16 R36, R128.reuse, R40, R36 ;  /* 0x000000288024723c */ /* 0x048ff00000041824 */
[C---:B------:R-:W-:Y:S01]  /*60e0*/  HMMA.16816.F32.BF16 R40, R128.reuse, R42, R48 ;  /* 0x0000002a8028723c */ /* 0x040fe20000041830 */
[----:B------:R-:W3:Y:S07]  /*60f0*/  LDSM.16.MT88.4 R48, [R241+0x2800] ;  /* 0x00280000f130783b */ /* 0x000eee0000004200 */
[C---:B---3--:R-:W-:Y:S08]  /*6100*/  HMMA.16816.F32.BF16 R44, R128.reuse, R48, R44 ;  /* 0x00000030802c723c */ /* 0x048ff0000004182c */
[----:B------:R-:W-:Y:S01]  /*6110*/  HMMA.16816.F32.BF16 R48, R128, R50, R56 ;  /* 0x000000328030723c */ /* 0x000fe20000041838 */
[----:B------:R-:W3:Y:S01]  /*6120*/  LDSM.16.MT88.4 R56, [R240+0x2800] ;  /* 0x00280000f038783b */ /* 0x000ee20000004200 */
[----:B--2---:R-:W-:Y:S01]  /*6130*/  MOV R26, R52 ;  /* 0x00000034001a7202 */ /* 0x004fe20000000f00 */
[----:B------:R-:W-:-:S05]  /*6140*/  IMAD.MOV.U32 R27, RZ, RZ, R53 ;  /* 0x000000ffff1b7224 */ /* 0x000fca00078e0035 */
[C---:B------:R-:W-:Y:S08]  /*6150*/  HMMA.16816.F32.BF16 R92, R128.reuse, R96, R124 ;  /* 0x00000060805c723c */ /* 0x040ff0000004187c */
[C---:B------:R-:W-:Y:S01]  /*6160*/  HMMA.16816.F32.BF16 R96, R128.reuse, R98, R104 ;  /* 0x000000628060723c */ /* 0x040fe20000041868 */
[----:B------:R-:W2:Y:S07]  /*6170*/  LDSM.16.MT88.4 R104, [R239+0x5800] ;  /* 0x00580000ef68783b */ /* 0x000eae0000004200 */
[C---:B---3--:R-:W-:Y:S01]  /*6180*/  HMMA.16816.F32.BF16 R52, R128.reuse, R56, R64 ;  /* 0x000000388034723c */ /* 0x048fe20000041840 */
[----:B------:R-:W3:Y:S07]  /*6190*/  LDSM.16.MT88.4 R64, [R242+0x2800] ;  /* 0x00280000f240783b */ /* 0x000eee0000004200 */
[C---:B------:R-:W-:Y:S08]  /*61a0*/  HMMA.16816.F32.BF16 R56, R128.reuse, R58, R60 ;  /* 0x0000003a8038723c */ /* 0x040ff0000004183c */
[C---:B--2---:R-:W-:Y:S08]  /*61b0*/  HMMA.16816.F32.BF16 R100, R128.reuse, R104, R100 ;  /* 0x000000688064723c */ /* 0x044ff00000041864 */
[----:B------:R-:W-:Y:S01]  /*61c0*/  HMMA.16816.F32.BF16 R104, R128, R106, R112 ;  /* 0x0000006a8068723c */ /* 0x000fe20000041870 */
[----:B------:R-:W2:Y:S07]  /*61d0*/  LDSM.16.MT88.4 R112, [R241+0x5800] ;  /* 0x00580000f170783b */ /* 0x000eae0000004200 */
[C---:B------:R-:W-:Y:S08]  /*61e0*/  HMMA.16816.F32.BF16 R16, R8.reuse, R12, RZ ;  /* 0x0000000c0810723c */ /* 0x040ff000000418ff */
[----:B------:R-:W-:Y:S01]  /*61f0*/  HMMA.16816.F32.BF16 R8, R8, R14, RZ ;  /* 0x0000000e0808723c */ /* 0x000fe200000418ff */
[----:B------:R-:W1:Y:S07]  /*6200*/  LDSM.16.MT88.4 R12, [R242+0x5000] ;  /* 0x00500000f20c783b */ /* 0x000e6e0000004200 */
[----:B---3--:R-:W-:Y:S01]  /*6210*/  HMMA.16816.F32.BF16 R60, R128, R64, R72 ;  /* 0x00000040803c723c */ /* 0x008fe20000041848 */
[----:B------:R-:W3:Y:S01]  /*6220*/  LDSM.16.MT88.4 R72, [R239+0x4000] ;  /* 0x00400000ef48783b */ /* 0x000ee20000004200 */
[----:B------:R-:W-:Y:S01]  /*6230*/  @P3 IMAD.HI.U32 R2, R135, c[0x0][0x2c8], RZ ;  /* 0x0000b20087023a27 */ /* 0x000fe200078e00ff */
[----:B----4-:R-:W-:-:S03]  /*6240*/  MOV R25, R80 ;  /* 0x0000005000197202 */ /* 0x010fc60000000f00 */
[----:B------:R-:W-:Y:S01]  /*6250*/  IMAD.MOV.U32 R0, RZ, RZ, R135 ;  /* 0x000000ffff007224 */ /* 0x000fe200078e0087 */
[----:B------:R-:W-:Y:S01]  /*6260*/  @P3 SHF.R.U32.HI R0, RZ, c[0x0][0x2cc], R2 ;  /* 0x0000b300ff003a19 */ /* 0x000fe20000011602 */
[----:B------:R-:W-:Y:S01]  /*6270*/  HMMA.16816.F32.BF16 R64, R128, R66, R68 ;  /* 0x000000428040723c */ /* 0x000fe20000041844 */
[----:B------:R-:W-:Y:S02]  /*6280*/  IMAD.MOV.U32 R24, RZ, RZ, R82 ;  /* 0x000000ffff187224 */ /* 0x000fe400078e0052 */
[----:B------:R-:W4:Y:S01]  /*6290*/  LDSM.16.MT88.4 R80, [R241+0x4000] ;  /* 0x00400000f150783b */ /* 0x000f220000004200 */
[----:B------:R-:W-:-:S04]  /*62a0*/  IADD3 R0, R0, R26, -R27 ;  /* 0x0000001a00007210 */ /* 0x000fc80007ffe81b */
[C---:B--2---:R-:W-:Y:S08]  /*62b0*/  HMMA.16816.F32.BF16 R108, R128.reuse, R112, R108 ;  /* 0x00000070806c723c */ /* 0x044ff0000004186c */
[----:B------:R-:W-:Y:S01]  /*62c0*/  HMMA.16816.F32.BF16 R112, R128, R114, R120 ;  /* 0x000000728070723c */ /* 0x000fe20000041878 */
[----:B------:R-:W2:Y:S07]  /*62d0*/  LDSM.16.MT88.4 R120, [R240+0x5800] ;  /* 0x00580000f078783b */ /* 0x000eae0000004200 */
[----:B-1----:R-:W-:Y:S08]  /*62e0*/  HMMA.16816.F32.BF16 R16, R4, R12, R16 ;  /* 0x0000000c0410723c */ /* 0x002ff00000041810 */
[----:B---3--:R-:W-:Y:S01]  /*62f0*/  HMMA.16816.F32.BF16 R68, R128, R72, R88 ;  /* 0x000000488044723c */ /* 0x008fe20000041858 */
[----:B------:R-:W1:Y:S07]  /*6300*/  LDSM.16.MT88.4 R88, [R240+0x4000] ;  /* 0x00400000f058783b */ /* 0x000e6e0000004200 */
[----:B------:R-:W-:Y:S01]  /*6310*/  HMMA.16816.F32.BF16 R8, R4, R14, R8 ;  /* 0x0000000e0408723c */ /* 0x000fe20000041808 */
[----:B------:R-:W3:Y:S01]  /*6320*/  LDSM.16.MT88.4 R4, [R242+0x5800] ;  /* 0x00580000f204783b */ /* 0x000ee20000004200 */
[----:B------:R-:W-:-:S05]  /*6330*/  IMAD.HI R0, R0, 0x2aaaaaab, RZ ;  /* 0x2aaaaaab00007827 */ /* 0x000fca00078e02ff */
[----:B------:R-:W-:-:S04]  /*6340*/  SHF.R.U32.HI R2, RZ, 0x1f, R0 ;  /* 0x0000001fff027819 */ /* 0x000fc80000011600 */
[----:B------:R-:W-:Y:S02]  /*6350*/  LEA.HI.SX32 R0, R0, R2, 0x1d ;  /* 0x0000000200007211 */ /* 0x000fe400078feaff */
[----:B------:R-:W-:Y:S02]  /*6360*/  IADD3 R3, R25, -0x2, RZ ;  /* 0xfffffffe19037810 */ /* 0x000fe40007ffe0ff */
[----:B------:R-:W-:-:S03]  /*6370*/  IMNMX R0, R24, R0, !PT ;  /* 0x0000000018007217 */ /* 0x000fc60007800200 */
[----:B------:R3:W-:Y:S04]  /*6380*/  STL [R1+0x20], R3 ;  /* 0x0000200301007387 */ /* 0x0007e80000100800 */
[----:B------:R3:W-:Y:S01]  /*6390*/  STL [R1+0x60], R0 ;  /* 0x0000600001007387 */ /* 0x0007e20000100800 */
[----:B------:R-:W-:Y:S01]  /*63a0*/  ISETP.GE.AND P0, PT, R3, R0, PT ;  /* 0x000000000300720c */ /* 0x000fe20003f06270 */
[C---:B----4-:R-:W-:Y:S08]  /*63b0*/  HMMA.16816.F32.BF16 R76, R128.reuse, R80, R76 ;  /* 0x00000050804c723c */ /* 0x050ff0000004184c */
[C---:B--2---:R-:W-:Y:S08]  /*63c0*/  HMMA.16816.F32.BF16 R116, R128.reuse, R120, R116 ;  /* 0x000000788074723c */ /* 0x044ff00000041874 */
[C---:B-1----:R-:W-:Y:S08]  /*63d0*/  HMMA.16816.F32.BF16 R84, R128.reuse, R88, R84 ;  /* 0x000000588054723c */ /* 0x042ff00000041854 */
[C---:B------:R-:W-:Y:S08]  /*63e0*/  HMMA.16816.F32.BF16 R72, R128.reuse, R74, R176 ;  /* 0x0000004a8048723c */ /* 0x040ff000000418b0 */
[C---:B------:R-:W-:Y:S08]  /*63f0*/  HMMA.16816.F32.BF16 R80, R128.reuse, R82, R172 ;  /* 0x000000528050723c */ /* 0x040ff000000418ac */
[C---:B------:R-:W-:Y:S08]  /*6400*/  HMMA.16816.F32.BF16 R88, R128.reuse, R90, R168 ;  /* 0x0000005a8058723c */ /* 0x040ff000000418a8 */
[C---:B------:R-:W-:Y:S08]  /*6410*/  HMMA.16816.F32.BF16 R120, R128.reuse, R122, R20 ;  /* 0x0000007a8078723c */ /* 0x040ff00000041814 */
[C---:B---3--:R-:W-:Y:S08]  /*6420*/  HMMA.16816.F32.BF16 R124, R128.reuse, R4, R16 ;  /* 0x00000004807c723c */ /* 0x048ff00000041810 */
[----:B------:R-:W-:Y:S01]  /*6430*/  HMMA.16816.F32.BF16 R128, R128, R6, R8 ;  /* 0x000000068080723c */ /* 0x000fe20000041808 */
[----:B------:R-:W-:Y:S07]  /*6440*/  @!P0 BRA `(.L_x_879) ;  /* 0x000032c000008947 */ /* 0x000fee0003800000 */
[----:B------:R-:W-:Y:S01]  /*6450*/  IMAD.IADD R0, R134, 0x1, R135 ;  /* 0x0000000186007824 */ /* 0x000fe200078e0287 */
[----:B------:R-:W-:Y:S01]  /*6460*/  MOV R2, R3 ;  /* 0x0000000300027202 */ /* 0x000fe20000000f00 */
[----:B------:R-:W-:Y:S01]  /*6470*/  IMAD.MOV.U32 R134, RZ, RZ, R132 ;  /* 0x000000ffff867224 */ /* 0x000fe200078e0084 */
[----:B------:R-:W-:-:S02]  /*6480*/  MOV R135, R133 ;  /* 0x0000008500877202 */ /* 0x000fc40000000f00 */
[----:B------:R1:W-:Y:S02]  /*6490*/  STL [R1+0x30], R0 ;  /* 0x0000300001007387 */ /* 0x0003e40000100800 */
[----:B-1----:R-:W-:-:S05]  /*64a0*/  @P3 IMAD.HI.U32 R0, R0, c[0x0][0x2c8], RZ ;  /* 0x0000b20000003a27 */ /* 0x002fca00078e00ff */
[----:B------:R-:W-:-:S05]  /*64b0*/  @P3 SHF.R.U32.HI R0, RZ, c[0x0][0x2cc], R0 ;  /* 0x0000b300ff003a19 */ /* 0x000fca0000011600 */
[----:B------:R1:W-:Y:S04]  /*64c0*/  @P3 STL [R1+0x68], R0 ;  /* 0x0000680001003387 */ /* 0x0003e80000100800 */
[----:B------:R1:W-:Y:S02]  /*64d0*/  STL [R1+0x1c], R2 ;  /* 0x00001c0201007387 */ /* 0x0003e40000100800 */
.L_x_884:
[----:B------:R-:W2:Y:S01]  /*64e0*/  LDL R3, [R1] ;  /* 0x0000000001037983 */ /* 0x000ea20000100800 */
[----:B------:R-:W-:Y:S04]  /*64f0*/  DEPBAR.LE SB0, 0x0 ;  /* 0x000080000000791a */ /* 0x000fe80000000000 */
[----:B------:R-:W3:Y:S01]  /*6500*/  LDL R6, [R1+0x3c] ;  /* 0x00003c0001067983 */ /* 0x000ee20000100800 */
[----:B------:R-:W-:Y:S01]  /*6510*/  WARPSYNC 0xffffffff ;  /* 0xffffffff00007948 */ /* 0x000fe20003800000 */
[----:B------:R-:W-:Y:S02]  /*6520*/  BSSY B0, `(.L_x_880) ;  /* 0x0000033000007945 */ /* 0x000fe40003800000 */
[----:B-1----:R-:W4:Y:S04]  /*6530*/  LDL R2, [R1+0x4] ;  /* 0x0000040001027983 */ /* 0x002f280000100800 */
[----:B------:R-:W3:Y:S04]  /*6540*/  LDL R132, [R1+0x1c] ;  /* 0x00001c0001847983 */ /* 0x000ee80000100800 */
[----:B------:R-:W3:Y:S04]  /*6550*/  LDL R0, [R1+0x2c] ;  /* 0x00002c0001007983 */ /* 0x000ee80000100800 */
[----:B------:R-:W-:Y:S06]  /*6560*/  BAR.SYNC.DEFER_BLOCKING 0x0 ;  /* 0x0000000000007b1d */ /* 0x000fec0000010000 */
[----:B------:R1:W1:Y:S04]  /*6570*/  LDSM.16.M88.4 R8, [R236] ;  /* 0x00000000ec08783b */ /* 0x0002680000000200 */
[----:B------:R1:W1:Y:S04]  /*6580*/  LDSM.16.M88.4 R16, [R236+0x800] ;  /* 0x00080000ec10783b */ /* 0x0002680000000200 */
[----:B------:R1:W1:Y:S04]  /*6590*/  LDSM.16.M88.4 R24, [R236+0x1000] ;  /* 0x00100000ec18783b */ /* 0x0002680000000200 */
[----:B------:R1:W1:Y:S04]  /*65a0*/  LDSM.16.M88.4 R168, [R243] ;  /* 0x00000000f3a8783b */ /* 0x0002680000000200 */
[----:B--2---:R2:W1:Y:S04]  /*65b0*/  LDSM.16.M88.4 R172, [R3] ;  /* 0x0000000003ac783b */ /* 0x0044680000000200 */
[----:B----4-:R2:W4:Y:S01]  /*65c0*/  LDSM.16.M88.4 R176, [R2] ;  /* 0x0000000002b0783b */ /* 0x0105220000000200 */
[----:B---3--:R-:W-:Y:S02]  /*65d0*/  ISETP.GT.AND P0, PT, R6, R132, PT ;  /* 0x000000840600720c */ /* 0x008fe40003f04270 */
[----:B------:R-:W-:Y:S11]  /*65e0*/  LOP3.LUT P4, RZ, R0, 0x2, RZ, 0xc0, !PT ;  /* 0x0000000200ff7812 */ /* 0x000ff6000788c0ff */
[----:B------:R-:W-:-:S05]  /*65f0*/  @P0 BRA `(.L_x_881) ;  /* 0x0000025000000947 */ /* 0x000fca0003800000 */
[----:B------:R-:W3:Y:S01]  /*6600*/  LDL.64 R14, [R1+0x58] ;  /* 0x00005800010e7983 */ /* 0x000ee20000100a00 */
[----:B------:R-:W-:Y:S02]  /*6610*/  LOP3.LUT P3, RZ, R0, 0x1, RZ, 0xc0, !PT ;  /* 0x0000000100ff7812 */ /* 0x000fe4000786c0ff */
[----:B------:R-:W-:Y:S01]  /*6620*/  SHF.R.S32.HI R0, RZ, 0x1f, R132 ;  /* 0x0000001fff007819 */ /* 0x000fe20000011484 */
[----:B--2---:R-:W2:Y:S04]  /*6630*/  LDL.64 R12, [R1+0x48] ;  /* 0x00004800010c7983 */ /* 0x004ea80000100a00 */
[----:B----4-:R-:W4:Y:S01]  /*6640*/  LDL R7, [R1+0x18] ;  /* 0x0000180001077983 */ /* 0x010f220000100800 */
[----:B------:R-:W-:Y:S03]  /*6650*/  IMAD R0, R0, c[0x0][0x208], RZ ;  /* 0x0000820000007a24 */ /* 0x000fe600078e02ff */
[----:B------:R-:W1:Y:S01]  /*6660*/  S2R R2, SR_TID.X ;  /* 0x0000000000027919 */ /* 0x000e620000002100 */
[----:B------:R-:W-:Y:S01]  /*6670*/  IMAD R0, R132, c[0x0][0x20c], R0 ;  /* 0x0000830084007a24 */ /* 0x000fe200078e0200 */
[----:B-1----:R-:W-:Y:S01]  /*6680*/  ISETP.GT.AND P2, PT, R2, 0x7f, PT ;  /* 0x0000007f0200780c */ /* 0x002fe20003f44270 */
[----:B------:R-:W-:Y:S04]  /*6690*/  IMAD.WIDE.U32 R2, R132, c[0x0][0x208], RZ ;  /* 0x0000820084027a25 */ /* 0x000fe800078e00ff */
[----:B------:R-:W-:Y:S02]  /*66a0*/  IMAD.IADD R0, R3, 0x1, R0 ;  /* 0x0000000103007824 */ /* 0x000fe400078e0200 */
[----:B------:R-:W-:Y:S04]  /*66b0*/  IMAD.WIDE.U32 R2, R2, 0x30, RZ ;  /* 0x0000003002027825 */ /* 0x000fe800078e00ff */
[----:B------:R-:W-:Y:S02]  /*66c0*/  IMAD R0, R0, 0x30, RZ ;  /* 0x0000003000007824 */ /* 0x000fe400078e02ff */
[----:B------:R-:W-:Y:S02]  /*66d0*/  @!P2 IMAD.MOV.U32 R4, RZ, RZ, c[0x0][0x208] ;  /* 0x00008200ff04a624 */ /* 0x000fe400078e00ff */
[----:B------:R-:W-:Y:S02]  /*66e0*/  IMAD.IADD R0, R3, 0x1, R0 ;  /* 0x0000000103007824 */ /* 0x000fe400078e0200 */
[----:B------:R-:W-:Y:S01]  /*66f0*/  @!P2 IMAD.MOV.U32 R3, RZ, RZ, c[0x0][0x20c] ;  /* 0x00008300ff03a624 */ /* 0x000fe200078e00ff */
[-C--:B---3--:R-:W-:Y:S02]  /*6700*/  IADD3 R5, P1, R14, R2.reuse, RZ ;  /* 0x000000020e057210 */ /* 0x088fe40007f3e0ff */
[C---:B------:R-:W-:Y:S04]  /*6710*/  @!P2 LEA R2, P0, R4.reuse, R2, 0x5 ;  /* 0x000000020402a211 */ /* 0x040fe800078028ff */
[----:B------:R-:W-:Y:S01]  /*6720*/  @!P2 LEA.HI.X R3, R4, R0, R3, 0x5, P0 ;  /* 0x000000000403a211 */ /* 0x000fe200000f2c03 */
[--C-:B--2---:R-:W-:Y:S01]  /*6730*/  IMAD.X R0, R0, 0x1, R13.reuse, P1 ;  /* 0x0000000100007824 */ /* 0x104fe200008e060d */
[C---:B------:R-:W-:Y:S04]  /*6740*/  LEA R4, P0, R5.reuse, c[0x0][0x1f8], 0x1 ;  /* 0x00007e0005047a11 */ /* 0x040fe800078008ff */
[----:B------:R-:W-:Y:S02]  /*6750*/  LEA.HI.X R5, R5, c[0x0][0x1fc], R0, 0x1, P0 ;  /* 0x00007f0005057a11 */ /* 0x000fe400000f0c00 */
[----:B------:R-:W-:Y:S03]  /*6760*/  @!P2 IADD3 R0, P0, R2, R14, RZ ;  /* 0x0000000e0200a210 */ /* 0x000fe60007f1e0ff */
[----:B------:R-:W-:Y:S01]  /*6770*/  @!PT LDS RZ, [RZ] ;  /* 0x00000000fffff984 */ /* 0x000fe20000000800 */
[----:B------:R-:W-:Y:S01]  /*6780*/  @!PT LDS RZ, [RZ] ;  /* 0x00000000fffff984 */ /* 0x000fe20000000800 */
[----:B------:R-:W-:Y:S01]  /*6790*/  @!PT LDS RZ, [RZ] ;  /* 0x00000000fffff984 */ /* 0x000fe20000000800 */
[----:B----4-:R1:W-:Y:S02]  /*67a0*/  LDGSTS.E.BYPASS.LTC128B.128 [R7+0x4080], [R4.64], !P3 ;  /* 0x0408000004077fae */ /* 0x0103e4000d901d46 */
        /* <DEDUP_REMOVED lines=10> */
.L_x_881:
[----:B------:R-:W-:Y:S05]  /*6850*/  BSYNC B0 ;  /* 0x0000000000007941 */ /* 0x000fea0003800000 */
.L_x_880:
[----:B-12---:R-:W-:Y:S01]  /*6860*/  MOV R2, R6 ;  /* 0x0000000600027202 */ /* 0x006fe20000000f00 */
[----:B------:R-:W0:Y:S01]  /*6870*/  LDGDEPBAR ;  /* 0x00000000000079af */ /* 0x000e220000000000 */
[C---:B-----5:R-:W-:Y:S01]  /*6880*/  HMMA.16816.F32.BF16 R4, R160.reuse, R8, RZ ;  /* 0x00000008a004723c */ /* 0x060fe200000418ff */
[----:B------:R-:W-:Y:S07]  /*6890*/  BSSY B0, `(.L_x_882) ;  /* 0x00000f0000007945 */ /* 0x000fee0003800000 */
        /* <DEDUP_REMOVED lines=11> */
[C---:B----4-:R-:W-:Y:S08]  /*6950*/  HMMA.16816.F32.BF16 R20, R164.reuse, R176, R20 ;  /* 0x000000b0a414723c */ /* 0x050ff00000041814 */
        /* <DEDUP_REMOVED lines=125> */
[----:B------:R-:W-:Y:S04]  /*7130*/  FMUL.FTZ R10, R10, c[0x0][0x320] ;  /* 0x0000c8000a0a7a20 */ /* 0x000fe80000410000 */
[----:B------:R-:W-:Y:S01]  /*7140*/  MUFU.TANH R133, R10 ;  /* 0x0000000a00857308 */ /* 0x000fe20000002400 */
[C---:B------:R-:W-:Y:S04]  /*7150*/  HMMA.16816.F32.BF16 R16, R232.reuse, R170, R16 ;  /* 0x000000aae810723c */ /* 0x040fe80000041810 */
[----:B--2---:R-:W-:Y:S05]  /*7160*/  FMUL.FTZ R0, R5, c[0x0][0x320] ;  /* 0x0000c80005007a20 */ /* 0x004fea0000410000 */
[----:B------:R1:W-:Y:S03]  /*7170*/  MUFU.TANH R178, R0 ;  /* 0x0000000000b27308 */ /* 0x0003e60000002400 */
[----:B-1----:R-:W-:Y:S07]  /*7180*/  FMUL.FTZ R0, R6, c[0x0][0x320] ;  /* 0x0000c80006007a20 */ /* 0x002fee0000410000 */
[----:B------:R1:W-:Y:S02]  /*7190*/  MUFU.TANH R173, R0 ;  /* 0x0000000000ad7308 */ /* 0x0003e40000002400 */
[----:B-1----:R-:W-:Y:S02]  /*71a0*/  FMUL.FTZ R0, R7, c[0x0][0x320] ;  /* 0x0000c80007007a20 */ /* 0x002fe40000410000 */
[----:B------:R-:W1:Y:S01]  /*71b0*/  LDSM.16.M88.4 R4, [R237+0x5800] ;  /* 0x00580000ed04783b */ /* 0x000e620000000200 */
[----:B------:R-:W-:Y:S05]  /*71c0*/  DEPBAR.LE SB0, 0x0 ;  /* 0x000080000000791a */ /* 0x000fea0000000000 */
[----:B------:R2:W-:Y:S02]  /*71d0*/  MUFU.TANH R172, R0 ;  /* 0x0000000000ac7308 */ /* 0x0005e40000002400 */
[----:B------:R-:W-:Y:S01]  /*71e0*/  BAR.SYNC.DEFER_BLOCKING 0x0 ;  /* 0x0000000000007b1d */ /* 0x000fe20000010000 */
[----:B--2---:R-:W-:Y:S01]  /*71f0*/  FMUL.FTZ R0, R8, c[0x0][0x320] ;  /* 0x0000c80008007a20 */ /* 0x004fe20000410000 */
[----:B------:R-:W-:Y:S06]  /*7200*/  MOV R8, R132 ;  /* 0x0000008400087202 */ /* 0x000fec0000000f00 */
[----:B------:R2:W-:Y:S01]  /*7210*/  MUFU.TANH R132, R3 ;  /* 0x0000000300847308 */ /* 0x0005e20000002400 */
[C---:B-1----:R-:W-:Y:S09]  /*7220*/  HMMA.16816.F32.BF16 R20, R232.reuse, R4, R20 ;  /* 0x00000004e814723c */ /* 0x042ff20000041814 */
[----:B------:R1:W-:Y:S01]  /*7230*/  MUFU.TANH R177, R0 ;  /* 0x0000000000b17308 */ /* 0x0003e20000002400 */
[----:B------:R-:W-:Y:S03]  /*7240*/  HMMA.16816.F32.BF16 R24, R232, R6, R24 ;  /* 0x00000006e818723c */ /* 0x000fe60000041818 */
[----:B--2---:R-:W-:Y:S01]  /*7250*/  MOV R3, R2 ;  /* 0x0000000200037202 */ /* 0x004fe20000000f00 */
[----:B------:R-:W-:Y:S05]  /*7260*/  FMUL.FTZ R2, R13, c[0x0][0x320] ;  /* 0x0000c8000d027a20 */ /* 0x000fea0000410000 */
[----:B------:R-:W-:Y:S03]  /*7270*/  MUFU.TANH R168, R2 ;  /* 0x0000000200a87308 */ /* 0x000fe60000002400 */
[----:B-1----:R-:W-:Y:S07]  /*7280*/  FMUL.FTZ R0, R9, c[0x0][0x320] ;  /* 0x0000c80009007a20 */ /* 0x002fee0000410000 */
[----:B------:R1:W-:Y:S02]  /*7290*/  MUFU.TANH R175, R0 ;  /* 0x0000000000af7308 */ /* 0x0003e40000002400 */
[----:B-1----:R-:W-:Y:S08]  /*72a0*/  FMUL.FTZ R0, R12, c[0x0][0x320] ;  /* 0x0000c8000c007a20 */ /* 0x002ff00000410000 */
        /* <DEDUP_REMOVED lines=9> */
[----:B-1----:R-:W-:Y:S01]  /*7340*/  FMUL.FTZ R0, R18, c[0x0][0x320] ;  /* 0x0000c80012007a20 */ /* 0x002fe20000410000 */
[----:B------:R-:W-:Y:S07]  /*7350*/  MOV R18, R8 ;  /* 0x0000000800127202 */ /* 0x000fee0000000f00 */
[----:B------:R1:W-:Y:S01]  /*7360*/  MUFU.TANH R10, R0 ;  /* 0x00000000000a7308 */ /* 0x0003e20000002400 */
[----:B------:R-:W-:Y:S01]  /*7370*/  ISETP.GT.AND P0, PT, R18, R3, PT ;  /* 0x000000031200720c */ /* 0x000fe20003f04270 */
[----:B-1----:R-:W-:Y:S02]  /*7380*/  FMUL.FTZ R0, R19, c[0x0][0x320] ;  /* 0x0000c80013007a20 */ /* 0x002fe40000410000 */
[----:B------:R1:W5:Y:S06]  /*7390*/  LDL R19, [R1+0x2c] ;  /* 0x00002c0001137983 */ /* 0x00036c0000100800 */
[----:B------:R2:W-:Y:S02]  /*73a0*/  MUFU.TANH R9, R0 ;  /* 0x0000000000097308 */ /* 0x0005e40000002400 */
[----:B--2---:R-:W-:Y:S08]  /*73b0*/  FMUL.FTZ R0, R20, c[0x0][0x320] ;  /* 0x0000c80014007a20 */ /* 0x004ff00000410000 */
        /* <DEDUP_REMOVED lines=8> */
[----:B------:R2:W3:Y:S02]  /*7440*/  MUFU.TANH R4, R0 ;  /* 0x0000000000047308 */ /* 0x0004e40000002400 */
[----:B--2---:R-:W-:Y:S01]  /*7450*/  FMUL.FTZ R0, R25, c[0x0][0x320] ;  /* 0x0000c80019007a20 */ /* 0x004fe20000410000 */
[----:B---3--:R1:W-:Y:S07]  /*7460*/  STL [R1+0x20], R4 ;  /* 0x0000200401007387 */ /* 0x0083ee0000100800 */
[----:B------:R2:W3:Y:S02]  /*7470*/  MUFU.TANH R2, R0 ;  /* 0x0000000000027308 */ /* 0x0004e40000002400 */
[----:B--2---:R-:W-:Y:S01]  /*7480*/  FMUL.FTZ R0, R26, c[0x0][0x320] ;  /* 0x0000c8001a007a20 */ /* 0x004fe20000410000 */
[----:B---3--:R1:W-:Y:S07]  /*7490*/  STL [R1+0x24], R2 ;  /* 0x0000240201007387 */ /* 0x0083ee0000100800 */
[----:B------:R2:W3:Y:S02]  /*74a0*/  MUFU.TANH R17, R0 ;  /* 0x0000000000117308 */ /* 0x0004e40000002400 */
[----:B--2---:R-:W-:Y:S08]  /*74b0*/  FMUL.FTZ R0, R27, c[0x0][0x320] ;  /* 0x0000c8001b007a20 */ /* 0x004ff00000410000 */
[----:B------:R1:W2:Y:S01]  /*74c0*/  MUFU.TANH R16, R0 ;  /* 0x0000000000107308 */ /* 0x0002a20000002400 */
[----:B------:R-:W-:-:S05]  /*74d0*/  @!P0 BRA `(.L_x_883) ;  /* 0x000002b000008947 */ /* 0x000fca0003800000 */
[----:B---3--:R-:W3:Y:S01]  /*74e0*/  LDL.64 R20, [R1+0x50] ;  /* 0x0000500001147983 */ /* 0x008ee20000100a00 */
[----:B-1----:R-:W-:Y:S03]  /*74f0*/  IADD3 R0, R18, -0x1, RZ ;  /* 0xffffffff12007810 */ /* 0x002fe60007ffe0ff */
[----:B------:R-:W4:Y:S04]  /*7500*/  LDL.64 R14, [R1+0x40] ;  /* 0x00004000010e7983 */ /* 0x000f280000100a00 */
[----:B--2---:R-:W2:Y:S04]  /*7510*/  LDL R13, [R1+0x18] ;  /* 0x00001800010d7983 */ /* 0x004ea80000100800 */
[----:B------:R-:W1:Y:S02]  /*7520*/  S2R R2, SR_TID.X ;  /* 0x0000000000027919 */ /* 0x000e640000002100 */
[----:B-1----:R-:W-:Y:S04]  /*7530*/  SHF.R.S32.HI R3, RZ, 0x1f, R2 ;  /* 0x0000001fff037819 */ /* 0x002fe80000011402 */
[----:B------:R-:W-:Y:S02]  /*7540*/  LEA.HI R3, R3, R2, RZ, 0x3 ;  /* 0x0000000203037211 */ /* 0x000fe400078f18ff */
[----:B------:R-:W-:Y:S02]  /*7550*/  SHF.R.S32.HI R2, RZ, 0x1f, R0 ;  /* 0x0000001fff027819 */ /* 0x000fe40000011400 */
[----:B------:R-:W-:Y:S03]  /*7560*/  SHF.R.S32.HI R3, RZ, 0x3, R3 ;  /* 0x00000003ff037819 */ /* 0x000fe60000011403 */
[----:B------:R-:W-:Y:S01]  /*7570*/  IMAD R4, R2, c[0x0][0x1e0], RZ ;  /* 0x0000780002047a24 */ /* 0x000fe200078e02ff */
[----:B------:R-:W-:Y:S03]  /*7580*/  IADD3 R3, -R3, 0x30, RZ ;  /* 0x0000003003037810 */ /* 0x000fe60007ffe1ff */
[C---:B------:R-:W-:Y:S01]  /*7590*/  IMAD R4, R0.reuse, c[0x0][0x1e4], R4 ;  /* 0x0000790000047a24 */ /* 0x040fe200078e0204 */
        /* <DEDUP_REMOVED lines=9> */
[-C--:B---3--:R-:W-:Y:S02]  /*7630*/  @P1 IADD3 R5, P3, R20, R2.reuse, RZ ;  /* 0x0000000214051210 */ /* 0x088fe40007f7e0ff */
[----:B------:R-:W-:Y:S03]  /*7640*/  @P0 LEA R2, P2, R4, R2, 0x5 ;  /* 0x0000000204020211 */ /* 0x000fe600078428ff */
[----:B----4-:R-:W-:Y:S01]  /*7650*/  @P1 IMAD.X R6, R0, 0x1, R15, P3 ;  /* 0x0000000100061824 */ /* 0x010fe200018e060f */
[----:B------:R-:W-:Y:S02]  /*7660*/  @P0 LEA.HI.X R3, R4, R0, R3, 0x5, P2 ;  /* 0x0000000004030211 */ /* 0x000fe400010f2c03 */
[----:B------:R-:W-:Y:S02]  /*7670*/  @P0 IADD3 R0, P2, R2, R20, RZ ;  /* 0x0000001402000210 */ /* 0x000fe40007f5e0ff */
[----:B-----5:R-:W-:Y:S03]  /*7680*/  LOP3.LUT P3, RZ, R19, 0x1, RZ, 0xc0, !PT ;  /* 0x0000000113ff7812 */ /* 0x020fe6000786c0ff */
        /* <DEDUP_REMOVED lines=8> */
[----:B--2---:R1:W-:Y:S04]  /*7710*/  @P1 LDGSTS.E.BYPASS.LTC128B.128 [R13+0x14080], [R4.64], !P3 ;  /* 0x14080000040d1fae */ /* 0x0043e8000d901d46 */
[----:B------:R1:W-:Y:S04]  /*7720*/  @P1 LDGSTS.E.BYPASS.LTC128B.128 [R13+0x15880], [R4.64+0x80], !P4 ;  /* 0x15880080040d1fae */ /* 0x0003e8000e101d46 */
[----:B------:R1:W-:Y:S04]  /*7730*/  @P1 LDGSTS.E.BYPASS.LTC128B.128 [R13+0x17080], [R4.64+0x100], !P6 ;  /* 0x17080100040d1fae */ /* 0x0003e8000f101d46 */
[----:B------:R1:W-:Y:S04]  /*7740*/  @P1 LDGSTS.E.BYPASS.LTC128B.128 [R13+0x18880], [R4.64+0x180], !P5 ;  /* 0x18880180040d1fae */ /* 0x0003e8000e901d46 */
[----:B------:R1:W-:Y:S04]  /*7750*/  @P0 LDGSTS.E.BYPASS.LTC128B.128 [R13+0x15080], [R2.64], !P3 ;  /* 0x15080000020d0fae */ /* 0x0003e8000d901d46 */
[----:B------:R1:W-:Y:S04]  /*7760*/  @P0 LDGSTS.E.BYPASS.LTC128B.128 [R13+0x16880], [R2.64+0x80], !P4 ;  /* 0x16880080020d0fae */ /* 0x0003e8000e101d46 */
[----:B------:R1:W-:Y:S04]  /*7770*/  @P0 LDGSTS.E.BYPASS.LTC128B.128 [R13+0x18080], [R2.64+0x100], !P6 ;  /* 0x18080100020d0fae */ /* 0x0003e8000f101d46 */
[----:B------:R1:W-:Y:S02]  /*7780*/  @P0 LDGSTS.E.BYPASS.LTC128B.128 [R13+0x19880], [R2.64+0x180], !P5 ;  /* 0x19880180020d0fae */ /* 0x0003e4000e901d46 */
.L_x_883:
[----:B---3--:R-:W-:Y:S05]  /*7790*/  BSYNC B0 ;  /* 0x0000000000007941 */ /* 0x008fea0003800000 */
.L_x_882:
[----:B-1----:R-:W-:Y:S01]  /*77a0*/  MOV R0, c[0x0][0x2c4] ;  /* 0x0000b10000007a02 */ /* 0x002fe20000000f00 */
[----:B------:R-:W3:Y:S01]  /*77b0*/  LDL R2, [R1+0x68] ;  /* 0x0000680001027983 */ /* 0x000ee20000100800 */
[----:B-----5:R-:W-:Y:S02]  /*77c0*/  LOP3.LUT R19, R19, 0xfffff7ff, RZ, 0xc0, !PT ;  /* 0xfffff7ff13137812 */ /* 0x020fe400078ec0ff */
[----:B------:R-:W-:Y:S01]  /*77d0*/  ISETP.NE.AND P0, PT, R0, 0x1, PT ;  /* 0x000000010000780c */ /* 0x000fe20003f05270 */
[----:B------:R-:W4:Y:S01]  /*77e0*/  LDL R6, [R1+0x64] ;  /* 0x0000640001067983 */ /* 0x000f220000100800 */
[----:B------:R-:W-:Y:S03]  /*77f0*/  @P5 LOP3.LUT R19, R19, 0x800, RZ, 0xfc, !PT ;  /* 0x0000080013135812 */ /* 0x000fe600078efcff */
[----:B------:R1:W3:Y:S04]  /*7800*/  LDL R0, [R1+0x30] ;  /* 0x0000300001007983 */ /* 0x0002e80000100800 */
[----:B--2---:R-:W2:Y:S04]  /*7810*/  LDL R5, [R1+0x7c] ;  /* 0x00007c0001057983 */ /* 0x004ea80000100800 */
[----:B------:R-:W2:Y:S04]  /*7820*/  LDL R4, [R1+0x88] ;  /* 0x0000880001047983 */ /* 0x000ea80000100800 */
[----:B------:R-:W-:Y:S04]  /*7830*/  STL [R1+0x2c], R19 ;  /* 0x00002c1301007387 */ /* 0x000fe80000100800 */
[----:B------:R-:W0:Y:S01]  /*7840*/  LDGDEPBAR ;  /* 0x00000000000079af */ /* 0x000e220000000000 */
[----:B---3--:R-:W-:Y:S07]  /*7850*/  @P0 MOV R0, R2 ;  /* 0x0000000200000202 */ /* 0x008fee0000000f00 */
[----:B------:R-:W3:Y:S08]  /*7860*/  SHFL.IDX PT, R3, R0, RZ, 0x1c1f ;  /* 0x001c1fff00037589 */ /* 0x000ef000000e0000 */
[----:B------:R1:W2:Y:S02]  /*7870*/  SHFL.IDX PT, R2, R0, 0x1, 0x1c1f ;  /* 0x003c1f0000027f89 */ /* 0x0002a400000e0000 */
[----:B-1----:R-:W-:Y:S05]  /*7880*/  IMAD R0, R18, -0x30, RZ ;  /* 0xffffffd012007824 */ /* 0x002fea00078e02ff */
[----:B----4-:R-:W-:Y:S04]  /*7890*/  IADD3 R0, -R6, 0x1, R0 ;  /* 0x0000000106007810 */ /* 0x010fe80007ffe100 */
[----:B--2---:R-:W-:Y:S04]  /*78a0*/  IADD3 R0, -R4, R0, R5 ;  /* 0x0000000004007210 */ /* 0x004fe80007ffe105 */
[C---:B---3--:R-:W-:Y:S02]  /*78b0*/  IADD3 R4, R0.reuse, R3, RZ ;  /* 0x0000000300047210 */ /* 0x048fe40007ffe0ff */
[----:B------:R-:W-:Y:S02]  /*78c0*/  IADD3 R0, R0, R2, RZ ;  /* 0x0000000200007210 */ /* 0x000fe40007ffe0ff */
[----:B------:R-:W-:Y:S02]  /*78d0*/  ISETP.GT.AND P1, PT, R4, 0x11, PT ;  /* 0x000000110400780c */ /* 0x000fe40003f24270 */
[----:B------:R-:W-:Y:S02]  /*78e0*/  ISETP.GT.AND P0, PT, R0, RZ, PT ;  /* 0x000000ff0000720c */ /* 0x000fe40003f04270 */
[----:B------:R-:W-:Y:S02]  /*78f0*/  ISETP.GT.AND P4, PT, R4, 0x8, PT ;  /* 0x000000080400780c */ /* 0x000fe40003f84270 */
[----:B------:R-:W-:Y:S02]  /*7900*/  FSEL R5, R173, -INF , P0 ;  /* 0xff800000ad057808 */ /* 0x000fe40000000000 */
[----:B------:R-:W-:Y:S02]  /*7910*/  ISETP.GT.AND P0, PT, R0, 0x1, PT ;  /* 0x000000010000780c */ /* 0x000fe40003f04270 */
[----:B------:R-:W-:Y:S02]  /*7920*/  FSEL R21, R168, -INF , P1 ;  /* 0xff800000a8157808 */ /* 0x000fe40000800000 */
[----:B------:R-:W-:Y:S02]  /*7930*/  FSEL R15, R172, -INF , P0 ;  /* 0xff800000ac0f7808 */ /* 0x000fe40000000000 */
[----:B------:R-:W-:Y:S01]  /*7940*/  ISETP.GT.AND P0, PT, R0, 0x8, PT ;  /* 0x000000080000780c */ /* 0x000fe20003f04270 */
[----:B------:R-:W2:Y:S01]  /*7950*/  LDL.LU R172, [R1+0x20] ;  /* 0x0000200001ac7983 */ /* 0x000ea20000300800 */
[----:B------:R-:W-:Y:S02]  /*7960*/  ISETP.GT.AND P5, PT, R4, RZ, PT ;  /* 0x000000ff0400720c */ /* 0x000fe40003fa4270 */
[----:B------:R-:W-:Y:S01]  /*7970*/  FSEL R14, R133, -INF , P0 ;  /* 0xff800000850e7808 */ /* 0x000fe20000000000 */
[----:B------:R-:W3:Y:S01]  /*7980*/  LDL.LU R173, [R1+0x24] ;  /* 0x0000240001ad7983 */ /* 0x000ee20000300800 */
[----:B------:R-:W-:Y:S02]  /*7990*/  ISETP.GT.AND P0, PT, R0, 0x9, PT ;  /* 0x000000090000780c */ /* 0x000fe40003f04270 */
[----:B------:R-:W-:Y:S02]  /*79a0*/  ISETP.GT.AND P1, PT, R4, 0x18, PT ;  /* 0x000000180400780c */ /* 0x000fe40003f24270 */
[----:B------:R-:W-:Y:S02]  /*79b0*/  FSEL R13, R132, -INF , P0 ;  /* 0xff800000840d7808 */ /* 0x000fe40000000000 */
[----:B------:R-:W-:Y:S02]  /*79c0*/  ISETP.GT.AND P0, PT, R0, 0x10, PT ;  /* 0x000000100000780c */ /* 0x000fe40003f04270 */
[----:B------:R-:W-:Y:S02]  /*79d0*/  FSEL R24, R177, -INF , P4 ;  /* 0xff800000b1187808 */ /* 0x000fe40002000000 */
[----:B------:R-:W-:Y:S02]  /*79e0*/  FSEL R12, R12, -INF , P0 ;  /* 0xff8000000c0c7808 */ /* 0x000fe40000000000 */
[C---:B------:R-:W-:Y:S02]  /*79f0*/  ISETP.GT.AND P0, PT, R0.reuse, 0x11, PT ;  /* 0x000000110000780c */ /* 0x040fe40003f04270 */
[----:B------:R-:W-:Y:S02]  /*7a00*/  FSEL R20, R179, -INF , P5 ;  /* 0xff800000b3147808 */ /* 0x000fe40002800000 */
[----:B------:R-:W-:Y:S02]  /*7a10*/  FSEL R11, R11, -INF , P0 ;  /* 0xff8000000b0b7808 */ /* 0x000fe40000000000 */
[----:B------:R-:W-:Y:S02]  /*7a20*/  ISETP.GT.AND P0, PT, R0, 0x18, PT ;  /* 0x000000180000780c */ /* 0x000fe40003f04270 */
[----:B------:R-:W-:Y:S02]  /*7a30*/  LOP3.LUT P5, RZ, R19, 0x800, RZ, 0xc0, !PT ;  /* 0x0000080013ff7812 */ /* 0x000fe400078ac0ff */
[----:B------:R-:W-:Y:S02]  /*7a40*/  FSEL R10, R10, -INF , P0 ;  /* 0xff8000000a0a7808 */ /* 0x000fe40000000000 */
[----:B------:R-:W-:Y:S02]  /*7a50*/  ISETP.GT.AND P0, PT, R0, 0x19, PT ;  /* 0x000000190000780c */ /* 0x000fe40003f04270 */
[----:B------:R-:W-:Y:S02]  /*7a60*/  FSEL R19, R176, -INF , P1 ;  /* 0xff800000b0137808 */ /* 0x000fe40000800000 */
[----:B------:R-:W-:Y:S02]  /*7a70*/  FSEL R9, R9, -INF , P0 ;  /* 0xff80000009097808 */ /* 0x000fe40000000000 */
[----:B------:R-:W-:Y:S02]  /*7a80*/  ISETP.GT.AND P0, PT, R0, 0x20, PT ;  /* 0x000000200000780c */ /* 0x000fe40003f04270 */
[----:B------:R-:W-:Y:S02]  /*7a90*/  ISETP.GT.AND P4, PT, R4, 0x21, PT ;  /* 0x000000210400780c */ /* 0x000fe40003f84270 */
[----:B------:R-:W-:Y:S02]  /*7aa0*/  FSEL R8, R8, -INF , P0 ;  /* 0xff80000008087808 */ /* 0x000fe40000000000 */
[----:B------:R-:W-:Y:S02]  /*7ab0*/  ISETP.GT.AND P0, PT, R0, 0x21, PT ;  /* 0x000000210000780c */ /* 0x000fe40003f04270 */
[----:B------:R-:W-:Y:S02]  /*7ac0*/  ISETP.GT.AND P2, PT, R4, 0x10, PT ;  /* 0x000000100400780c */ /* 0x000fe40003f44270 */
[----:B------:R-:W-:Y:S02]  /*7ad0*/  FSEL R7, R7, -INF , P0 ;  /* 0xff80000007077808 */ /* 0x000fe40000000000 */
[----:B------:R-:W-:Y:S02]  /*7ae0*/  ISETP.GT.AND P0, PT, R0, 0x28, PT ;  /* 0x000000280000780c */ /* 0x000fe40003f04270 */
[----:B------:R-:W-:Y:S02]  /*7af0*/  FSEL R22, R174, -INF , P2 ;  /* 0xff800000ae167808 */ /* 0x000fe40001000000 */
[----:B------:R-:W-:Y:S02]  /*7b00*/  FSEL R6, R17, -INF , P0 ;  /* 0xff80000011067808 */ /* 0x000fe40000000000 */
[----:B------:R-:W-:Y:S02]  /*7b10*/  ISETP.GT.AND P0, PT, R0, 0x29, PT ;  /* 0x000000290000780c */ /* 0x000fe40003f04270 */
[----:B------:R-:W-:Y:S02]  /*7b20*/  FMNMX.FTZ R0, R5, R134, !PT ;  /* 0x0000008605007209 */ /* 0x000fe40007810000 */
[----:B------:R-:W-:Y:S02]  /*7b30*/  FSEL R3, R16, -INF , P0 ;  /* 0xff80000010037808 */ /* 0x000fe40000000000 */
[----:B------:R-:W-:Y:S02]  /*7b40*/  ISETP.GT.AND P0, PT, R4, 0x1, PT ;  /* 0x000000010400780c */ /* 0x000fe40003f04270 */
[----:B------:R-:W-:Y:S02]  /*7b50*/  FMNMX.FTZ R0, R15, R0, !PT ;  /* 0x000000000f007209 */ /* 0x000fe40007810000 */
[----:B------:R-:W-:Y:S02]  /*7b60*/  FSEL R25, R178, -INF , P0 ;  /* 0xff800000b2197808 */ /* 0x000fe40000000000 */
[----:B------:R-:W4:Y:S01]  /*7b70*/  LDL.LU R178, [R1+0x34] ;  /* 0x0000340001b27983 */ /* 0x000f220000300800 */
[----:B------:R-:W-:Y:S02]  /*7b80*/  FMNMX.FTZ R0, R14, R0, !PT ;  /* 0x000000000e007209 */ /* 0x000fe40007810000 */
[----:B------:R-:W-:Y:S02]  /*7b90*/  FSEL R16, R169, -INF , P4 ;  /* 0xff800000a9107808 */ /* 0x000fe40002000000 */
[----:B------:R-:W-:Y:S02]  /*7ba0*/  FMNMX.FTZ R0, R13, R0, !PT ;  /* 0x000000000d007209 */ /* 0x000fe40007810000 */
[----:B------:R-:W-:Y:S02]  /*7bb0*/  ISETP.GT.AND P2, PT, R4, 0x19, PT ;  /* 0x000000190400780c */ /* 0x000fe40003f44270 */
[----:B------:R-:W-:Y:S02]  /*7bc0*/  FMNMX.FTZ R0, R12, R0, !PT ;  /* 0x000000000c007209 */ /* 0x000fe40007810000 */
[----:B------:R-:W-:Y:S02]  /*7bd0*/  MOV R133, R18 ;  /* 0x0000001200857202 */ /* 0x000fe40000000f00 */
[----:B------:R-:W-:Y:S02]  /*7be0*/  FMNMX.FTZ R0, R11, R0, !PT ;  /* 0x000000000b007209 */ /* 0x000fe40007810000 */
[----:B------:R-:W-:Y:S02]  /*7bf0*/  FSEL R18, R171, -INF , P2 ;  /* 0xff800000ab127808 */ /* 0x000fe40001000000 */
[----:B------:R-:W-:Y:S02]  /*7c00*/  FMNMX.FTZ R0, R10, R0, !PT ;  /* 0x000000000a007209 */ /* 0x000fe40007810000 */
[----:B------:R-:W-:Y:S02]  /*7c10*/  ISETP.GT.AND P3, PT, R4, 0x9, PT ;  /* 0x000000090400780c */ /* 0x000fe40003f64270 */
[----:B------:R-:W-:Y:S02]  /*7c20*/  FMNMX.FTZ R0, R9, R0, !PT ;  /* 0x0000000009007209 */ /* 0x000fe40007810000 */
[----:B------:R-:W-:Y:S02]  /*7c30*/  FSEL R23, R175, -INF , P3 ;  /* 0xff800000af177808 */ /* 0x000fe40001800000 */
[----:B------:R-:W-:Y:S02]  /*7c40*/  FMNMX.FTZ R0, R8, R0, !PT ;  /* 0x0000000008007209 */ /* 0x000fe40007810000 */
[----:B------:R-:W-:Y:S02]  /*7c50*/  ISETP.GT.AND P3, PT, R4, 0x20, PT ;  /* 0x000000200400780c */ /* 0x000fe40003f64270 */
[----:B------:R-:W-:Y:S02]  /*7c60*/  FMNMX.FTZ R0, R7, R0, !PT ;  /* 0x0000000007007209 */ /* 0x000fe40007810000 */
[----:B------:R-:W-:Y:S02]  /*7c70*/  FSEL R17, R170, -INF , P3 ;  /* 0xff800000aa117808 */ /* 0x000fe40001800000 */
[----:B------:R-:W-:Y:S02]  /*7c80*/  FMNMX.FTZ R0, R6, R0, !PT ;  /* 0x0000000006007209 */ /* 0x000fe40007810000 */
[C---:B------:R-:W-:Y:S02]  /*7c90*/  ISETP.GT.AND P3, PT, R4.reuse, 0x28, PT ;  /* 0x000000280400780c */ /* 0x040fe40003f64270 */
[----:B------:R-:W-:Y:S02]  /*7ca0*/  FMNMX.FTZ R0, R3, R0, !PT ;  /* 0x0000000003007209 */ /* 0x000fe40007810000 */
[----:B------:R-:W-:Y:S03]  /*7cb0*/  ISETP.GT.AND P4, PT, R4, 0x29, PT ;  /* 0x000000290400780c */ /* 0x000fe60003f84270 */
[----:B------:R-:W1:Y:S02]  /*7cc0*/  SHFL.BFLY PT, R2, R0, 0x2, 0x1f ;  /* 0x0c401f0000027f89 */ /* 0x000e6400000e0000 */
[----:B-1----:R-:W-:Y:S06]  /*7cd0*/  FMNMX.FTZ R0, R0, R2, !PT ;  /* 0x0000000200007209 */ /* 0x002fec0007810000 */
[----:B------:R-:W1:Y:S02]  /*7ce0*/  SHFL.BFLY PT, R2, R0, 0x1, 0x1f ;  /* 0x0c201f0000027f89 */ /* 0x000e6400000e0000 */
[----:B-1----:R-:W-:Y:S04]  /*7cf0*/  FMNMX.FTZ R132, R0, R2, !PT ;  /* 0x0000000200847209 */ /* 0x002fe80007810000 */
[C---:B------:R-:W-:Y:S01]  /*7d00*/  FSETP.NEU.FTZ.AND P0, PT, R132.reuse, -INF , PT ;  /* 0xff8000008400780b */ /* 0x040fe20003f1d000 */
[C---:B------:R-:W-:Y:S03]  /*7d10*/  FMUL.FTZ R2, R132.reuse, c[0x0][0x2d0] ;  /* 0x0000b40084027a20 */ /* 0x040fe60000410000 */
[----:B------:R-:W-:Y:S02]  /*7d20*/  FSEL R0, R132, RZ, P0 ;  /* 0x000000ff84007208 */ /* 0x000fe40000000000 */
[----:B------:R-:W-:Y:S03]  /*7d30*/  FSEL R2, R2, RZ, P0 ;  /* 0x000000ff02027208 */ /* 0x000fe60000000000 */
[----:B------:R-:W-:Y:S02]  /*7d40*/  FADD.FTZ R0, -R0, R134 ;  /* 0x0000008600007221 */ /* 0x000fe40000010100 */
[--C-:B------:R-:W-:Y:S02]  /*7d50*/  FFMA.FTZ R5, R5, c[0x0][0x2d0], -R2.reuse ;  /* 0x0000b40005057a23 */ /* 0x100fe40000010802 */
[----:B------:R-:W-:Y:S02]  /*7d60*/  FMUL.FTZ R0, R0, c[0x0][0x2d0] ;  /* 0x0000b40000007a20 */ /* 0x000fe40000410000 */
[--C-:B------:R-:W-:Y:S02]  /*7d70*/  FFMA.FTZ R26, R8, c[0x0][0x2d0], -R2.reuse ;  /* 0x0000b400081a7a23 */ /* 0x100fe40000010802 */
[--C-:B------:R-:W-:Y:S01]  /*7d80*/  FFMA.FTZ R179, R11, c[0x0][0x2d0], -R2.reuse ;  /* 0x0000b4000bb37a23 */ /* 0x100fe20000010802 */
[----:B------:R-:W2:Y:S01]  /*7d90*/  LDL.LU R8, [R1+0x38] ;  /* 0x0000380001087983 */ /* 0x000ea20000300800 */
[--C-:B------:R-:W-:Y:S02]  /*7da0*/  FFMA.FTZ R27, R7, c[0x0][0x2d0], -R2.reuse ;  /* 0x0000b400071b7a23 */ /* 0x100fe40000010802 */
[--C-:B------:R-:W-:Y:S02]  /*7db0*/  FFMA.FTZ R11, R6, c[0x0][0x2d0], -R2.reuse ;  /* 0x0000b400060b7a23 */ /* 0x100fe40000010802 */
[--C-:B------:R-:W-:Y:S02]  /*7dc0*/  FFMA.FTZ R15, R15, c[0x0][0x2d0], -R2.reuse ;  /* 0x0000b4000f0f7a23 */ /* 0x100fe40000010802 */
[--C-:B------:R-:W-:Y:S02]  /*7dd0*/  FFMA.FTZ R14, R14, c[0x0][0x2d0], -R2.reuse ;  /* 0x0000b4000e0e7a23 */ /* 0x100fe40000010802 */
[--C-:B------:R-:W-:Y:S02]  /*7de0*/  FFMA.FTZ R13, R13, c[0x0][0x2d0], -R2.reuse ;  /* 0x0000b4000d0d7a23 */ /* 0x100fe40000010802 */
[--C-:B------:R-:W-:Y:S02]  /*7df0*/  FFMA.FTZ R12, R12, c[0x0][0x2d0], -R2.reuse ;  /* 0x0000b4000c0c7a23 */ /* 0x100fe40000010802 */
[--C-:B------:R-:W-:Y:S02]  /*7e00*/  FFMA.FTZ R177, R10, c[0x0][0x2d0], -R2.reuse ;  /* 0x0000b4000ab17a23 */ /* 0x100fe40000010802 */
[--C-:B------:R-:W-:Y:S02]  /*7e10*/  FFMA.FTZ R10, R3, c[0x0][0x2d0], -R2.reuse ;  /* 0x0000b400030a7a23 */ /* 0x100fe40000010802 */
[----:B------:R-:W-:Y:S01]  /*7e20*/  FFMA.FTZ R176, R9, c[0x0][0x2d0], -R2 ;  /* 0x0000b40009b07a23 */ /* 0x000fe20000010802 */
[----:B------:R-:W-:Y:S01]  /*7e30*/  MUFU.EX2 R3, R5 ;  /* 0x0000000500037308 */ /* 0x000fe20000000800 */
[----:B------:R-:W-:Y:S09]  /*7e40*/  MOV R9, R133 ;  /* 0x0000008500097202 */ /* 0x000ff20000000f00 */
[----:B------:R-:W1:Y:S10]  /*7e50*/  MUFU.EX2 R2, R0 ;  /* 0x0000000000027308 */ /* 0x000e740000000800 */
[----:B------:R-:W1:Y:S02]  /*7e60*/  MUFU.EX2 R0, R15 ;  /* 0x0000000f00007308 */ /* 0x000e640000000800 */
[C---:B-1----:R-:W-:Y:S02]  /*7e70*/  FMUL.FTZ R30, R2.reuse, R30 ;  /* 0x0000001e021e7220 */ /* 0x042fe40000410000 */
[C---:B------:R-:W-:Y:S02]  /*7e80*/  FMUL.FTZ R31, R2.reuse, R31 ;  /* 0x0000001f021f7220 */ /* 0x040fe40000410000 */
[C---:B------:R-:W-:Y:S02]  /*7e90*/  FMUL.FTZ R34, R2.reuse, R34 ;  /* 0x0000002202227220 */ /* 0x040fe40000410000 */
[C---:B------:R-:W-:Y:S02]  /*7ea0*/  FMUL.FTZ R35, R2.reuse, R35 ;  /* 0x0000002302237220 */ /* 0x040fe40000410000 */
[----:B------:R-:W-:Y:S01]  /*7eb0*/  FMUL.FTZ R38, R2, R38 ;  /* 0x0000002602267220 */ /* 0x000fe20000410000 */
[----:B------:R-:W-:Y:S01]  /*7ec0*/  F2FP.BF16.PACK_AB R169, R0, R3 ;  /* 0x0000000300a9723e */ /* 0x000fe200000010ff */
        /* <DEDUP_REMOVED lines=30> */
[----:B---3--:R-:W-:Y:S01]  /*80b0*/  FSEL R4, R173, -INF , P4 ;  /* 0xff800000ad047808 */ /* 0x008fe20002000000 */
        /* <DEDUP_REMOVED lines=17> */
[----:B----4-:R-:W-:Y:S02]  /*81d0*/  FFMA.FTZ R5, R2, R178, R3 ;  /* 0x000000b202057223 */ /* 0x010fe40000010003 */
[----:B------:R-:W-:Y:S02]  /*81e0*/  MUFU.EX2 R3, R13 ;  /* 0x0000000d00037308 */ /* 0x000fe40000000800 */
[----:B------:R-:W-:Y:S08]  /*81f0*/  FADD.FTZ R5, R0, R5 ;  /* 0x0000000500057221 */ /* 0x000ff00000010000 */
[----:B------:R-:W1:Y:S02]  /*8200*/  MUFU.EX2 R0, R14 ;  /* 0x0000000e00007308 */ /* 0x000e640000000800 */
[C---:B-1----:R-:W-:Y:S01]  /*8210*/  F2FP.BF16.PACK_AB R171, R3.reuse, R0 ;  /* 0x0000000003ab723e */ /* 0x042fe200000010ff */
[----:B------:R-:W-:Y:S01]  /*8220*/  FADD.FTZ R5, R0, R5 ;  /* 0x0000000500057221 */ /* 0x000fe20000010000 */
[----:B------:R-:W-:Y:S03]  /*8230*/  FMNMX.FTZ R0, R20, R135, !PT ;  /* 0x0000008714007209 */ /* 0x000fe60007810000 */
[----:B------:R-:W-:Y:S01]  /*8240*/  FADD.FTZ R178, R3, R5 ;  /* 0x0000000503b27221 */ /* 0x000fe20000010000 */
[----:B------:R-:W-:Y:S02]  /*8250*/  FMNMX.FTZ R0, R25, R0, !PT ;  /* 0x0000000019007209 */ /* 0x000fe40007810000 */
[----:B--2---:R-:W-:Y:S02]  /*8260*/  FSEL R5, R172, -INF , P3 ;  /* 0xff800000ac057808 */ /* 0x004fe40001800000 */
        /* <DEDUP_REMOVED lines=21> */
[----:B------:R1:W-:Y:S01]  /*83c0*/  MUFU.EX2 R168, R6 ;  /* 0x0000000600a87308 */ /* 0x0003e20000000800 */
        /* <DEDUP_REMOVED lines=8> */
[--C-:B------:R-:W-:Y:S01]  /*8450*/  FFMA.FTZ R173, R22, c[0x0][0x2d0], -R3.reuse ;  /* 0x0000b40016ad7a23 */ /* 0x100fe20000010803 */
[----:B------:R-:W-:Y:S01]  /*8460*/  MOV R22, R9 ;  /* 0x0000000900167202 */ /* 0x000fe20000000f00 */
[--C-:B------:R-:W-:Y:S02]  /*8470*/  FFMA.FTZ R172, R21, c[0x0][0x2d0], -R3.reuse ;  /* 0x0000b40015ac7a23 */ /* 0x100fe40000010803 */
[--C-:B------:R-:W-:Y:S01]  /*8480*/  FFMA.FTZ R174, R19, c[0x0][0x2d0], -R3.reuse ;  /* 0x0000b40013ae7a23 */ /* 0x100fe20000010803 */
[----:B------:R-:W-:Y:S01]  /*8490*/  MOV R19, R12 ;  /* 0x0000000c00137202 */ /* 0x000fe20000000f00 */
[----:B------:R-:W-:Y:S01]  /*84a0*/  FFMA.FTZ R3, R4, c[0x0][0x2d0], -R3 ;  /* 0x0000b40004037a23 */ /* 0x000fe20000010803 */
[----:B------:R-:W-:Y:S01]  /*84b0*/  MUFU.EX2 R175, R175 ;  /* 0x000000af00af7308 */ /* 0x000fe20000000800 */
[C---:B------:R-:W-:Y:S02]  /*84c0*/  FMUL.FTZ R18, R2.reuse, R146 ;  /* 0x0000009202127220 */ /* 0x040fe40000410000 */
[C---:B-1----:R-:W-:Y:S01]  /*84d0*/  FMUL.FTZ R6, R2.reuse, R158 ;  /* 0x0000009e02067220 */ /* 0x042fe20000410000 */
[----:B------:R-:W-:Y:S01]  /*84e0*/  MOV R158, R10 ;  /* 0x0000000a009e7202 */ /* 0x000fe20000000f00 */
[----:B------:R-:W-:Y:S02]  /*84f0*/  FMUL.FTZ R10, R2, R154 ;  /* 0x0000009a020a7220 */ /* 0x000fe40000410000 */
[----:B------:R-:W3:Y:S03]  /*8500*/  LDL R154, [R1+0x8] ;  /* 0x00000800019a7983 */ /* 0x000ee60000100800 */
[----:B------:R-:W-:Y:S01]  /*8510*/  MUFU.EX2 R174, R174 ;  /* 0x000000ae00ae7308 */ /* 0x000fe20000000800 */
[C---:B--2---:R-:W-:Y:S02]  /*8520*/  FMUL.FTZ R24, R0.reuse, R136 ;  /* 0x0000008800187220 */ /* 0x044fe40000410000 */
[C---:B------:R-:W-:Y:S02]  /*8530*/  FMUL.FTZ R25, R0.reuse, R137 ;  /* 0x0000008900197220 */ /* 0x040fe40000410000 */
[----:B------:R-:W-:Y:S01]  /*8540*/  FMUL.FTZ R13, R0, R149 ;  /* 0x00000095000d7220 */ /* 0x000fe20000410000 */
[----:B------:R-:W-:Y:S01]  /*8550*/  MOV R149, R26 ;  /* 0x0000001a00957202 */ /* 0x000fe20000000f00 */
[----:B------:R-:W-:Y:S02]  /*8560*/  FMUL.FTZ R26, R2, R138 ;  /* 0x0000008a021a7220 */ /* 0x000fe40000410000 */
[----:B------:R-:W-:Y:S01]  /*8570*/  FMUL.FTZ R20, R0, R140 ;  /* 0x0000008c00147220 */ /* 0x000fe20000410000 */
[----:B------:R-:W-:Y:S01]  /*8580*/  MOV R140, R27 ;  /* 0x0000001b008c7202 */ /* 0x000fe20000000f00 */
[----:B------:R-:W-:Y:S02]  /*8590*/  FMUL.FTZ R27, R2, R139 ;  /* 0x0000008b021b7220 */ /* 0x000fe40000410000 */
[----:B------:R-:W1:Y:S01]  /*85a0*/  LDSM.16.MT88.4 R136, [R239] ;  /* 0x00000000ef88783b */ /* 0x000e620000004200 */
[C---:B------:R-:W-:Y:S02]  /*85b0*/  FFMA.FTZ R134, R0.reuse, R8, R168 ;  /* 0x0000000800867223 */ /* 0x040fe400000100a8 */
[C---:B------:R-:W-:Y:S01]  /*85c0*/  FMUL.FTZ R4, R0.reuse, R156 ;  /* 0x0000009c00047220 */ /* 0x040fe20000410000 */
[----:B------:R-:W-:Y:S01]  /*85d0*/  MOV R156, R22 ;  /* 0x00000016009c7202 */ /* 0x000fe20000000f00 */
[C---:B------:R-:W-:Y:S01]  /*85e0*/  FMUL.FTZ R5, R0.reuse, R157 ;  /* 0x0000009d00057220 */ /* 0x040fe20000410000 */
[----:B------:R-:W-:Y:S01]  /*85f0*/  MOV R157, R23 ;  /* 0x00000017009d7202 */ /* 0x000fe20000000f00 */
[C---:B------:R-:W-:Y:S01]  /*8600*/  FMUL.FTZ R8, R0.reuse, R152 ;  /* 0x0000009800087220 */ /* 0x040fe20000410000 */
[----:B------:R-:W-:Y:S01]  /*8610*/  MOV R152, R15 ;  /* 0x0000000f00987202 */ /* 0x000fe20000000f00 */
[C---:B------:R-:W-:Y:S01]  /*8620*/  FMUL.FTZ R9, R0.reuse, R153 ;  /* 0x0000009900097220 */ /* 0x040fe20000410000 */
[----:B------:R-:W-:Y:S01]  /*8630*/  MOV R153, R14 ;  /* 0x0000000e00997202 */ /* 0x000fe20000000f00 */
[C---:B------:R-:W-:Y:S02]  /*8640*/  FMUL.FTZ R12, R0.reuse, R148 ;  /* 0x00000094000c7220 */ /* 0x040fe40000410000 */
[C---:B------:R-:W-:Y:S01]  /*8650*/  FMUL.FTZ R16, R0.reuse, R144 ;  /* 0x0000009000107220 */ /* 0x040fe20000410000 */
[----:B------:R-:W-:Y:S01]  /*8660*/  MUFU.EX2 R148, R170 ;  /* 0x000000aa00947308 */ /* 0x000fe20000000800 */
[C---:B------:R-:W-:Y:S02]  /*8670*/  FMUL.FTZ R17, R0.reuse, R145 ;  /* 0x0000009100117220 */ /* 0x040fe40000410000 */
[C---:B------:R-:W-:Y:S01]  /*8680*/  FMUL.FTZ R21, R0.reuse, R141 ;  /* 0x0000008d00157220 */ /* 0x040fe20000410000 */
[----:B------:R-:W-:Y:S01]  /*8690*/  MOV R141, R11 ;  /* 0x0000000b008d7202 */ /* 0x000fe20000000f00 */
[C---:B------:R-:W-:Y:S02]  /*86a0*/  FMUL.FTZ R28, R0.reuse, R28 ;  /* 0x0000001c001c7220 */ /* 0x040fe40000410000 */
[C---:B------:R-:W-:Y:S02]  /*86b0*/  FMUL.FTZ R29, R0.reuse, R29 ;  /* 0x0000001d001d7220 */ /* 0x040fe40000410000 */
[C---:B------:R-:W-:Y:S01]  /*86c0*/  FMUL.FTZ R32, R0.reuse, R32 ;  /* 0x0000002000207220 */ /* 0x040fe20000410000 */
[----:B------:R-:W2:Y:S01]  /*86d0*/  MUFU.EX2 R144, R135 ;  /* 0x0000008700907308 */ /* 0x000ea20000000800 */
        /* <DEDUP_REMOVED lines=13> */
[----:B------:R-:W-:Y:S01]  /*87b0*/  FMUL.FTZ R56, R0, R56 ;  /* 0x0000003800387220 */ /* 0x000fe20000410000 */
[----:B--2---:R-:W-:Y:S01]  /*87c0*/  F2FP.BF16.PACK_AB R170, R148, R144 ;  /* 0x0000009094aa723e */ /* 0x004fe200000010ff */
        /* <DEDUP_REMOVED lines=38> */
[----:B------:R2:W4:Y:S01]  /*8a30*/  MUFU.EX2 R0, R7 ;  /* 0x0000000700007308 */ /* 0x0005220000000800 */
[C---:B------:R-:W-:Y:S01]  /*8a40*/  FMUL.FTZ R11, R2.reuse, R155 ;  /* 0x0000009b020b7220 */ /* 0x040fe20000410000 */
[----:B------:R-:W-:Y:S01]  /*8a50*/  MOV R155, R149 ;  /* 0x00000095009b7202 */ /* 0x000fe20000000f00 */
[C---:B------:R-:W-:Y:S02]  /*8a60*/  FMUL.FTZ R14, R2.reuse, R150 ;  /* 0x00000096020e7220 */ /* 0x040fe40000410000 */
[C---:B------:R-:W-:Y:S02]  /*8a70*/  FMUL.FTZ R15, R2.reuse, R151 ;  /* 0x00000097020f7220 */ /* 0x040fe40000410000 */
[C---:B------:R-:W-:Y:S02]  /*8a80*/  FMUL.FTZ R22, R2.reuse, R142 ;  /* 0x0000008e02167220 */ /* 0x040fe40000410000 */
[C---:B------:R-:W-:Y:S02]  /*8a90*/  FMUL.FTZ R23, R2.reuse, R143 ;  /* 0x0000008f02177220 */ /* 0x040fe40000410000 */
[----:B--2---:R-:W-:Y:S01]  /*8aa0*/  FMUL.FTZ R7, R2, R159 ;  /* 0x0000009f02077220 */ /* 0x004fe20000410000 */
[C---:B----4-:R-:W-:Y:S01]  /*8ab0*/  F2FP.BF16.PACK_AB R168, R0.reuse, R168 ;  /* 0x000000a800a8723e */ /* 0x050fe200000010ff */
[----:B------:R-:W-:Y:S01]  /*8ac0*/  FADD.FTZ R145, R0, R134 ;  /* 0x0000008600917221 */ /* 0x000fe20000010000 */
[----:B------:R-:W-:Y:S01]  /*8ad0*/  MOV R159, R19 ;  /* 0x00000013009f7202 */ /* 0x000fe20000000f00 */
[----:B------:R-:W-:Y:S01]  /*8ae0*/  FMUL.FTZ R19, R2, R147 ;  /* 0x0000009302137220 */ /* 0x000fe20000410000 */
[----:B------:R-:W-:Y:S01]  /*8af0*/  MUFU.EX2 R0, R179 ;  /* 0x000000b300007308 */ /* 0x000fe20000000800 */
[----:B------:R-:W-:Y:S02]  /*8b00*/  FADD.FTZ R150, R144, R145 ;  /* 0x0000009190967221 */ /* 0x000fe40000010000 */
[C---:B-1----:R-:W-:Y:S01]  /*8b10*/  HMMA.16816.F32.BF16 R4, R168.reuse, R136, R4 ;  /* 0x00000088a804723c */ /* 0x042fe20000041804 */
[----:B------:R-:W-:Y:S06]  /*8b20*/  LDSM.16.MT88.4 R144, [R241+0x800] ;  /* 0x00080000f190783b */ /* 0x000fec0000004200 */
[----:B------:R-:W-:Y:S01]  /*8b30*/  MUFU.EX2 R179, R152 ;  /* 0x0000009800b37308 */ /* 0x000fe20000000800 */
[C---:B------:R-:W-:Y:S01]  /*8b40*/  HMMA.16816.F32.BF16 R8, R168.reuse, R138, R8 ;  /* 0x0000008aa808723c */ /* 0x040fe20000041808 */
[----:B------:R-:W1:Y:S08]  /*8b50*/  LDSM.16.MT88.4 R136, [R241] ;  /* 0x00000000f188783b */ /* 0x000e700000004200 */
[----:B------:R2:W4:Y:S10]  /*8b60*/  MUFU.EX2 R2, R159 ;  /* 0x0000009f00027308 */ /* 0x0005340000000800 */
[----:B------:R-:W3:Y:S10]  /*8b70*/  MUFU.EX2 R134, R176 ;  /* 0x000000b000867308 */ /* 0x000ef40000000800 */
[----:B------:R-:W3:Y:S01]  /*8b80*/  MUFU.EX2 R176, R173 ;  /* 0x000000ad00b07308 */ /* 0x000ee20000000800 */
[----:B--2---:R-:W-:Y:S09]  /*8b90*/  MOV R159, R141 ;  /* 0x0000008d009f7202 */ /* 0x004ff20000000f00 */
[----:B------:R-:W2:Y:S01]  /*8ba0*/  MUFU.EX2 R173, R3 ;  /* 0x0000000300ad7308 */ /* 0x000ea20000000800 */
[C---:B-1----:R-:W-:Y:S08]  /*8bb0*/  HMMA.16816.F32.BF16 R12, R168.reuse, R136, R12 ;  /* 0x00000088a80c723c */ /* 0x042ff0000004180c */
[C---:B------:R-:W-:Y:S01]  /*8bc0*/  HMMA.16816.F32.BF16 R16, R168.reuse, R138, R16 ;  /* 0x0000008aa810723c */ /* 0x040fe20000041810 */
[----:B------:R-:W1:Y:S07]  /*8bd0*/  LDSM.16.MT88.4 R136, [R240] ;  /* 0x00000000f088783b */ /* 0x000e6e0000004200 */
[C---:B-1----:R-:W-:Y:S08]  /*8be0*/  HMMA.16816.F32.BF16 R20, R168.reuse, R136, R20 ;  /* 0x00000088a814723c */ /* 0x042ff00000041814 */
[C---:B------:R-:W-:Y:S01]  /*8bf0*/  HMMA.16816.F32.BF16 R24, R168.reuse, R138, R24 ;  /* 0x0000008aa818723c */ /* 0x040fe20000041818 */
[----:B---3--:R1:W3:Y:S03]  /*8c00*/  LDSM.16.MT88.4 R136, [R154] ;  /* 0x000000009a88783b */ /* 0x0082e60000004200 */
[----:B-1----:R-:W-:Y:S05]  /*8c10*/  MOV R154, R140 ;  /* 0x0000008c009a7202 */ /* 0x002fea0000000f00 */
[----:B------:R-:W-:Y:S01]  /*8c20*/  LDSM.16.MT88.4 R140, [R239+0x800] ;  /* 0x00080000ef8c783b */ /* 0x000fe20000004200 */
[C---:B---3--:R-:W-:Y:S08]  /*8c30*/  HMMA.16816.F32.BF16 R28, R168.reuse, R136, R28 ;  /* 0x00000088a81c723c */ /* 0x048ff0000004181c */
        /* <DEDUP_REMOVED lines=36> */
[----:B----4-:R-:W-:Y:S01]  /*8e80*/  FADD.FTZ R136, R2, R178 ;  /* 0x000000b202887221 */ /* 0x010fe20000010000 */
[----:B------:R-:W-:Y:S01]  /*8e90*/  HMMA.16816.F32.BF16 R128, R168, R138, R128 ;  /* 0x0000008aa880723c */ /* 0x000fe20000041880 */
[----:B------:R-:W1:Y:S03]  /*8ea0*/  MUFU.EX2 R178, R153 ;  /* 0x0000009900b27308 */ /* 0x000e660000000800 */
[C---:B------:R-:W-:Y:S01]  /*8eb0*/  FADD.FTZ R136, R0.reuse, R136 ;  /* 0x0000008800887221 */ /* 0x040fe20000010000 */
[----:B------:R-:W-:Y:S02]  /*8ec0*/  F2FP.BF16.PACK_AB R137, R0, R2 ;  /* 0x000000020089723e */ /* 0x000fe400000010ff */
[C---:B------:R-:W-:Y:S01]  /*8ed0*/  F2FP.BF16.PACK_AB R139, R134.reuse, R135 ;  /* 0x00000087868b723e */ /* 0x040fe200000010ff */
[----:B------:R-:W-:Y:S01]  /*8ee0*/  FADD.FTZ R136, R135, R136 ;  /* 0x0000008887887221 */ /* 0x000fe20000010000 */
[----:B------:R-:W-:Y:S02]  /*8ef0*/  F2FP.BF16.PACK_AB R138, R175, R174 ;  /* 0x000000aeaf8a723e */ /* 0x000fe400000010ff */
[----:B------:R-:W3:Y:S01]  /*8f00*/  MUFU.EX2 R2, R155 ;  /* 0x0000009b00027308 */ /* 0x000ee20000000800 */
[----:B------:R-:W-:Y:S01]  /*8f10*/  FADD.FTZ R149, R134, R136 ;  /* 0x0000008886957221 */ /* 0x000fe20000010000 */
[----:B------:R-:W-:Y:S02]  /*8f20*/  F2FP.BF16.PACK_AB R136, R177, R176 ;  /* 0x000000b0b188723e */ /* 0x000fe400000010ff */
[----:B--2---:R-:W-:Y:S05]  /*8f30*/  F2FP.BF16.PACK_AB R170, R173, R172 ;  /* 0x000000acadaa723e */ /* 0x004fea00000010ff */
[C---:B------:R-:W-:Y:S01]  /*8f40*/  HMMA.16816.F32.BF16 R4, R136.reuse, R140, R4 ;  /* 0x0000008c8804723c */ /* 0x040fe20000041804 */
[----:B------:R-:W2:Y:S04]  /*8f50*/  MUFU.EX2 R0, R154 ;  /* 0x0000009a00007308 */ /* 0x000ea80000000800 */
[----:B-1----:R-:W-:Y:S03]  /*8f60*/  F2FP.BF16.PACK_AB R168, R179, R178 ;  /* 0x000000b2b3a8723e */ /* 0x002fe600000010ff */
[C---:B------:R-:W-:Y:S01]  /*8f70*/  HMMA.16816.F32.BF16 R8, R136.reuse, R142, R8 ;  /* 0x0000008e8808723c */ /* 0x040fe20000041808 */
[----:B------:R-:W1:Y:S02]  /*8f80*/  LDSM.16.MT88.4 R140, [R240+0x800] ;  /* 0x00080000f08c783b */ /* 0x000e640000004200 */
[----:B------:R-:W-:Y:S01]  /*8f90*/  MUFU.EX2 R134, R158 ;  /* 0x0000009e00867308 */ /* 0x000fe20000000800 */
[----:B---3--:R-:W-:Y:S04]  /*8fa0*/  FADD.FTZ R3, R2, R149 ;  /* 0x0000009502037221 */ /* 0x008fe80000010000 */
[C---:B------:R-:W-:Y:S05]  /*8fb0*/  HMMA.16816.F32.BF16 R12, R136.reuse, R144, R12 ;  /* 0x00000090880c723c */ /* 0x040fea000004180c */
[----:B------:R-:W3:Y:S03]  /*8fc0*/  MUFU.EX2 R135, R159 ;  /* 0x0000009f00877308 */ /* 0x000ee60000000800 */
[C---:B------:R-:W-:Y:S01]  /*8fd0*/  HMMA.16816.F32.BF16 R16, R136.reuse, R146, R16 ;  /* 0x000000928810723c */ /* 0x040fe20000041810 */
[----:B------:R-:W4:Y:S03]  /*8fe0*/  LDSM.16.MT88.4 R144, [R242+0x800] ;  /* 0x00080000f290783b */ /* 0x000f260000004200 */
[C---:B--2---:R-:W-:Y:S01]  /*8ff0*/  FADD.FTZ R3, R0.reuse, R3 ;  /* 0x0000000300037221 */ /* 0x044fe20000010000 */
[----:B------:R-:W-:Y:S04]  /*9000*/  F2FP.BF16.PACK_AB R169, R0, R2 ;  /* 0x0000000200a9723e */ /* 0x000fe800000010ff */
[----:B------:R-:W-:Y:S03]  /*9010*/  LDSM.16.MT88.4 R152, [R239+0x1000] ;  /* 0x00100000ef98783b */ /* 0x000fe60000004200 */
[C---:B---3--:R-:W-:Y:S01]  /*9020*/  F2FP.BF16.PACK_AB R171, R134.reuse, R135 ;  /* 0x0000008786ab723e */ /* 0x048fe200000010ff */
[----:B------:R-:W-:Y:S01]  /*9030*/  FADD.FTZ R3, R135, R3 ;  /* 0x0000000387037221 */ /* 0x000fe20000010000 */
[----:B------:R-:W-:Y:S01]  /*9040*/  MOV R135, R133 ;  /* 0x0000008500877202 */ /* 0x000fe20000000f00 */
[C---:B-1----:R-:W-:Y:S03]  /*9050*/  HMMA.16816.F32.BF16 R20, R136.reuse, R140, R20 ;  /* 0x0000008c8814723c */ /* 0x042fe60000041814 */
[----:B------:R-:W-:Y:S01]  /*9060*/  FADD.FTZ R0, R134, R3 ;  /* 0x0000000386007221 */ /* 0x000fe20000010000 */
[----:B------:R-:W-:Y:S04]  /*9070*/  MOV R3, R156 ;  /* 0x0000009c00037202 */ /* 0x000fe80000000f00 */
[C---:B------:R-:W-:Y:S01]  /*9080*/  HMMA.16816.F32.BF16 R24, R136.reuse, R142, R24 ;  /* 0x0000008e8818723c */ /* 0x040fe20000041818 */
[----:B------:R-:W1:Y:S03]  /*9090*/  LDSM.16.MT88.4 R140, [R239+0x2000] ;  /* 0x00200000ef8c783b */ /* 0x000e660000004200 */
[----:B------:R-:W-:Y:S04]  /*90a0*/  IADD3 R2, R3, -0x1, RZ ;  /* 0xffffffff03027810 */ /* 0x000fe80007ffe0ff */
[C---:B----4-:R-:W-:Y:S01]  /*90b0*/  HMMA.16816.F32.BF16 R28, R136.reuse, R144, R28 ;  /* 0x00000090881c723c */ /* 0x050fe2000004181c */
[----:B------:R2:W-:Y:S04]  /*90c0*/  STL [R1+0x34], R0 ;  /* 0x0000340001007387 */ /* 0x0005e80000100800 */
[----:B------:R-:W3:Y:S03]  /*90d0*/  LDL R134, [R1+0x60] ;  /* 0x0000600001867983 */ /* 0x000ee60000100800 */
[C---:B------:R-:W-:Y:S01]  /*90e0*/  HMMA.16816.F32.BF16 R32, R136.reuse, R146, R32 ;  /* 0x000000928820723c */ /* 0x040fe20000041820 */
[----:B------:R-:W4:Y:S08]  /*90f0*/  LDSM.16.MT88.4 R144, [R241+0x2000] ;  /* 0x00200000f190783b */ /* 0x000f300000004200 */
[----:B------:R-:W-:Y:S03]  /*9100*/  STL [R1+0x20], R2 ;  /* 0x0000200201007387 */ /* 0x000fe60000100800 */
[----:B--2---:R-:W-:Y:S04]  /*9110*/  FADD.FTZ R0, R148, R150 ;  /* 0x0000009694007221 */ /* 0x004fe80000010000 */
[----:B------:R-:W-:Y:S01]  /*9120*/  FADD.FTZ R0, R176, R0 ;  /* 0x00000000b0007221 */ /* 0x000fe20000010000 */
[C---:B-1----:R-:W-:Y:S03]  /*9130*/  HMMA.16816.F32.BF16 R36, R136.reuse, R140, R36 ;  /* 0x0000008c8824723c */ /* 0x042fe60000041824 */
[----:B------:R-:W-:Y:S04]  /*9140*/  FADD.FTZ R0, R177, R0 ;  /* 0x00000000b1007221 */ /* 0x000fe80000010000 */
[----:B------:R-:W-:Y:S01]  /*9150*/  FADD.FTZ R0, R174, R0 ;  /* 0x00000000ae007221 */ /* 0x000fe20000010000 */
[C---:B------:R-:W-:Y:S01]  /*9160*/  HMMA.16816.F32.BF16 R40, R136.reuse, R142, R40 ;  /* 0x0000008e8828723c */ /* 0x040fe20000041828 */
[----:B------:R-:W1:Y:S03]  /*9170*/  LDSM.16.MT88.4 R140, [R240+0x2000] ;  /* 0x00200000f08c783b */ /* 0x000e660000004200 */
[----:B------:R-:W-:Y:S04]  /*9180*/  FADD.FTZ R0, R175, R0 ;  /* 0x00000000af007221 */ /* 0x000fe80000010000 */
[C---:B----4-:R-:W-:Y:S04]  /*9190*/  HMMA.16816.F32.BF16 R44, R136.reuse, R144, R44 ;  /* 0x00000090882c723c */ /* 0x050fe8000004182c */
[----:B------:R-:W-:Y:S04]  /*91a0*/  FADD.FTZ R0, R178, R0 ;  /* 0x00000000b2007221 */ /* 0x000fe80000010000 */
[C---:B------:R-:W-:Y:S01]  /*91b0*/  HMMA.16816.F32.BF16 R48, R136.reuse, R146, R48 ;  /* 0x000000928830723c */ /* 0x040fe20000041830 */
[----:B------:R-:W2:Y:S03]  /*91c0*/  LDSM.16.MT88.4 R144, [R242+0x2000] ;  /* 0x00200000f290783b */ /* 0x000ea60000004200 */
[----:B------:R-:W-:Y:S04]  /*91d0*/  FADD.FTZ R0, R179, R0 ;  /* 0x00000000b3007221 */ /* 0x000fe80000010000 */
[----:B------:R-:W-:Y:S01]  /*91e0*/  FADD.FTZ R0, R172, R0 ;  /* 0x00000000ac007221 */ /* 0x000fe20000010000 */
        /* <DEDUP_REMOVED lines=25> */
[C---:B------:R-:W-:Y:S08]  /*9380*/  HMMA.16816.F32.BF16 R120, R136.reuse, R142, R120 ;  /* 0x0000008e8878723c */ /* 0x040ff00000041878 */
[C---:B--2---:R-:W-:Y:S08]  /*9390*/  HMMA.16816.F32.BF16 R124, R136.reuse, R144, R124 ;  /* 0x00000090887c723c */ /* 0x044ff0000004187c */
[----:B------:R-:W-:Y:S01]  /*93a0*/  HMMA.16816.F32.BF16 R128, R136, R146, R128 ;  /* 0x000000928880723c */ /* 0x000fe20000041880 */
[----:B------:R-:W1:Y:S02]  /*93b0*/  LDSM.16.MT88.4 R144, [R241+0x1000] ;  /* 0x00100000f190783b */ /* 0x000e640000004200 */
[----:B---3--:R-:W-:Y:S01]  /*93c0*/  ISETP.GT.AND P0, PT, R3, R134, PT ;  /* 0x000000860300720c */ /* 0x008fe20003f04270 */
[----:B------:R-:W-:Y:S01]  /*93d0*/  FADD.FTZ R3, R173, R0 ;  /* 0x00000000ad037221 */ /* 0x000fe20000010000 */
[----:B------:R-:W-:Y:S02]  /*93e0*/  MOV R0, R2 ;  /* 0x0000000200007202 */ /* 0x000fe40000000f00 */
[----:B------:R-:W-:Y:S01]  /*93f0*/  MOV R134, R132 ;  /* 0x0000008400867202 */ /* 0x000fe20000000f00 */
[C---:B------:R-:W-:Y:S01]  /*9400*/  HMMA.16816.F32.BF16 R156, R168.reuse, R152, R4 ;  /* 0x00000098a89c723c */ /* 0x040fe20000041804 */
[----:B------:R-:W2:Y:S07]  /*9410*/  LDSM.16.MT88.4 R136, [R240+0x1000] ;  /* 0x00100000f088783b */ /* 0x000eae0000004200 */
[C---:B------:R-:W-:Y:S01]  /*9420*/  HMMA.16816.F32.BF16 R152, R168.reuse, R154, R8 ;  /* 0x0000009aa898723c */ /* 0x040fe20000041808 */
[----:B------:R-:W3:Y:S08]  /*9430*/  LDSM.16.MT88.4 R4, [R242+0x1000] ;  /* 0x00100000f204783b */ /* 0x000ef00000004200 */
[----:B------:R-:W4:Y:S08]  /*9440*/  LDSM.16.MT88.4 R8, [R239+0x2800] ;  /* 0x00280000ef08783b */ /* 0x000f300000004200 */
[----:B------:R-:W-:Y:S04]  /*9450*/  STL [R1+0x38], R3 ;  /* 0x0000380301007387 */ /* 0x000fe80000100800 */
[----:B------:R-:W-:Y:S01]  /*9460*/  STL [R1+0x1c], R0 ;  /* 0x00001c0001007387 */ /* 0x000fe20000100800 */
[C---:B-1----:R-:W-:Y:S03]  /*9470*/  HMMA.16816.F32.BF16 R148, R168.reuse, R144, R12 ;  /* 0x00000090a894723c */ /* 0x042fe6000004180c */
[----:B------:R-:W1:Y:S05]  /*9480*/  LDSM.16.MT88.4 R12, [R241+0x2800] ;  /* 0x00280000f10c783b */ /* 0x000e6a0000004200 */
        /* <DEDUP_REMOVED lines=40> */
.L_x_879:
[----:B------:R-:W2:Y:S04]  /*9710*/  LDL R2, [R1+0x3c] ;  /* 0x00003c0001027983 */ /* 0x000ea80000100800 */
[----:B------:R-:W2:Y:S02]  /*9720*/  LDL R0, [R1+0x20] ;  /* 0x0000200001007983 */ /* 0x000ea40000100800 */
[----:B--2---:R-:W-:-:S13]  /*9730*/  ISETP.GE.AND P0, PT, R0, R2, PT ;  /* 0x000000020000720c */ /* 0x004fda0003f06270 */
[----:B------:R-:W-:Y:S05]  /*9740*/  @!P0 BRA `(.L_x_885) ;  /* 0x00002d1000008947 */ /* 0x000fea0003800000 */
.L_x_888:
[----:B------:R-:W2:Y:S01]  /*9750*/  LDL R20, [R1+0x20] ;  /* 0x0000200001147983 */ /* 0x000ea20000100800 */
[----:B------:R-:W-:Y:S04]  /*9760*/  DEPBAR.LE SB0, 0x0 ;  /* 0x000080000000791a */ /* 0x000fe80000000000 */
[----:B------:R-:W-:Y:S01]  /*9770*/  WARPSYNC 0xffffffff ;  /* 0xffffffff00007948 */ /* 0x000fe20003800000 */
[----:B------:R-:W3:Y:S01]  /*9780*/  LDL.64 R6, [R1+0x58] ;  /* 0x0000580001067983 */ /* 0x000ee20000100a00 */
[----:B------:R-:W-:Y:S05]  /*9790*/  BSSY B0, `(.L_x_886) ;  /* 0x0000124000007945 */ /* 0x000fea0003800000 */
[----:B------:R-:W4:Y:S06]  /*97a0*/  LDL.64 R22, [R1+0x48] ;  /* 0x0000480001167983 */ /* 0x000f2c0000100a00 */
[----:B------:R-:W3:Y:S06]  /*97b0*/  LDL R135, [R1+0x2c] ;  /* 0x00002c0001877983 */ /* 0x000eec0000100800 */
[----:B------:R-:W4:Y:S06]  /*97c0*/  LDL R134, [R1] ;  /* 0x0000000001867983 */ /* 0x000f2c0000100800 */
[----:B------:R-:W4:Y:S06]  /*97d0*/  LDL R15, [R1+0x4] ;  /* 0x00000400010f7983 */ /* 0x000f2c0000100800 */
[----:B------:R-:W4:Y:S06]  /*97e0*/  LDL R21, [R1+0x18] ;  /* 0x0000180001157983 */ /* 0x000f2c0000100800 */
[----:B------:R-:W1:Y:S06]  /*97f0*/  S2R R2, SR_TID.X ;  /* 0x0000000000027919 */ /* 0x000e6c0000002100 */
[----:B------:R-:W-:Y:S06]  /*9800*/  BAR.SYNC.DEFER_BLOCKING 0x0 ;  /* 0x0000000000007b1d */ /* 0x000fec0000010000 */
[----:B------:R-:W2:Y:S06]  /*9810*/  LDSM.16.M88.4 R8, [R236] ;  /* 0x00000000ec08783b */ /* 0x000eac0000000200 */
[----:B------:R-:W2:Y:S06]  /*9820*/  LDSM.16.M88.4 R16, [R236+0x800] ;  /* 0x00080000ec10783b */ /* 0x000eac0000000200 */
[----:B------:R-:W2:Y:S06]  /*9830*/  LDSM.16.M88.4 R24, [R236+0x1000] ;  /* 0x00100000ec18783b */ /* 0x000eac0000000200 */
[----:B------:R-:W2:Y:S01]  /*9840*/  LDSM.16.M88.4 R168, [R243] ;  /* 0x00000000f3a8783b */ /* 0x000ea20000000200 */
[----:B-1----:R-:W-:Y:S11]  /*9850*/  ISETP.GT.AND P3, PT, R2, 0x7f, PT ;  /* 0x0000007f0200780c */ /* 0x002ff60003f64270 */
[----:B------:R-:W-:Y:S02]  /*9860*/  @!UPT UIADD3 URZ, URZ, URZ, URZ ;  /* 0x0000003f3f3ff290 */ /* 0x000fe4000fffe03f */
[----:B------:R-:W-:Y:S02]  /*9870*/  @!P3 MOV R4, c[0x0][0x208] ;  /* 0x000082000004ba02 */ /* 0x000fe40000000f00 */
[----:B------:R-:W-:Y:S02]  /*9880*/  @!P3 MOV R5, c[0x0][0x20c] ;  /* 0x000083000005ba02 */ /* 0x000fe40000000f00 */
[----:B--2---:R-:W-:Y:S01]  /*9890*/  SHF.R.S32.HI R0, RZ, 0x1f, R20 ;  /* 0x0000001fff007819 */ /* 0x004fe20000011414 */
[----:B------:R-:W-:Y:S04]  /*98a0*/  IMAD.WIDE.U32 R2, R20, c[0x0][0x208], RZ ;  /* 0x0000820014027a25 */ /* 0x000fe800078e00ff */
[----:B------:R-:W-:Y:S04]  /*98b0*/  IMAD R0, R0, c[0x0][0x208], RZ ;  /* 0x0000820000007a24 */ /* 0x000fe800078e02ff */
[----:B------:R-:W-:Y:S05]  /*98c0*/  IMAD R0, R20, c[0x0][0x20c], R0 ;  /* 0x0000830014007a24 */ /* 0x000fea00078e0200 */
[----:B------:R-:W-:Y:S01]  /*98d0*/  IADD3 R0, R3, R0, RZ ;  /* 0x0000000003007210 */ /* 0x000fe20007ffe0ff */
[----:B------:R-:W-:Y:S01]  /*98e0*/  IMAD.WIDE.U32 R2, R2, 0x30, RZ ;  /* 0x0000003002027825 */ /* 0x000fe200078e00ff */
[----:B---3--:R-:W-:Y:S03]  /*98f0*/  LOP3.LUT P4, RZ, R135, 0x2, RZ, 0xc0, !PT ;  /* 0x0000000287ff7812 */ /* 0x008fe6000788c0ff */
[----:B------:R-:W-:Y:S01]  /*9900*/  IMAD R0, R0, 0x30, RZ ;  /* 0x0000003000007824 */ /* 0x000fe200078e02ff */
[----:B------:R-:W-:Y:S04]  /*9910*/  IADD3 R12, P1, R6, R2, RZ ;  /* 0x00000002060c7210 */ /* 0x000fe80007f3e0ff */
[----:B------:R-:W-:Y:S01]  /*9920*/  IADD3 R0, R3, R0, RZ ;  /* 0x0000000003007210 */ /* 0x000fe20007ffe0ff */
[----:B----4-:R1:W2:Y:S01]  /*9930*/  LDSM.16.M88.4 R172, [R134] ;  /* 0x0000000086ac783b */ /* 0x0102a20000000200 */
[----:B------:R-:W-:Y:S02]  /*9940*/  @!P3 LEA R3, P0, R4, R2, 0x5 ;  /* 0x000000020403b211 */ /* 0x000fe400078028ff */
[----:B------:R-:W-:Y:S02]  /*9950*/  LEA R2, P2, R12, c[0x0][0x1f8], 0x1 ;  /* 0x00007e000c027a11 */ /* 0x000fe400078408ff */
[-C--:B------:R-:W-:Y:S01]  /*9960*/  IADD3.X R13, R0, R23.reuse, RZ, P1, !PT ;  /* 0x00000017000d7210 */ /* 0x080fe20000ffe4ff */
[----:B------:R3:W4:Y:S01]  /*9970*/  LDSM.16.M88.4 R176, [R15] ;  /* 0x000000000fb0783b */ /* 0x0007220000000200 */
[----:B------:R-:W-:Y:S02]  /*9980*/  @!P3 LEA.HI.X R14, R4, R0, R5, 0x5, P0 ;  /* 0x00000000040eb211 */ /* 0x000fe400000f2c05 */
[----:B------:R-:W-:Y:S02]  /*9990*/  @!P3 IADD3 R0, P1, R3, R6, RZ ;  /* 0x000000060300b210 */ /* 0x000fe40007f3e0ff */
[C---:B-----5:R-:W-:Y:S03]  /*99a0*/  HMMA.16816.F32.BF16 R4, R160.reuse, R8, RZ ;  /* 0x00000008a004723c */ /* 0x060fe600000418ff */
[----:B------:R-:W-:Y:S02]  /*99b0*/  LEA.HI.X R3, R12, c[0x0][0x1fc], R13, 0x1, P2 ;  /* 0x00007f000c037a11 */ /* 0x000fe400010f0c0d */
[----:B------:R-:W-:Y:S02]  /*99c0*/  LOP3.LUT P2, RZ, R135, 0x1, RZ, 0xc0, !PT ;  /* 0x0000000187ff7812 */ /* 0x000fe4000784c0ff */
[----:B------:R-:W-:Y:S01]  /*99d0*/  @!P3 IADD3.X R14, R14, R23, RZ, P1, !PT ;  /* 0x000000170e0eb210 */ /* 0x000fe20000ffe4ff */
[C---:B------:R-:W-:Y:S01]  /*99e0*/  HMMA.16816.F32.BF16 R8, R160.reuse, R10, RZ ;  /* 0x0000000aa008723c */ /* 0x040fe200000418ff */
[C---:B-1----:R-:W-:Y:S04]  /*99f0*/  @!P3 LEA R134, P0, R0.reuse, c[0x0][0x1f8], 0x1 ;  /* 0x00007e000086ba11 */ /* 0x042fe800078008ff */
[----:B------:R-:W-:Y:S03]  /*9a00*/  @!P3 LEA.HI.X R135, R0, c[0x0][0x1fc], R14, 0x1, P0 ;  /* 0x00007f000087ba11 */ /* 0x000fe600000f0c0e */
[C---:B---3--:R-:W-:Y:S02]  /*9a10*/  HMMA.16816.F32.BF16 R12, R160.reuse, R16, RZ ;  /* 0x00000010a00c723c */ /* 0x048fe400000418ff */
[----:B------:R-:W-:Y:S01]  /*9a20*/  @!PT LDS RZ, [RZ] ;  /* 0x00000000fffff984 */ /* 0x000fe20000000800 */
[----:B------:R-:W-:Y:S01]  /*9a30*/  @!PT LDS RZ, [RZ] ;  /* 0x00000000fffff984 */ /* 0x000fe20000000800 */
[----:B------:R-:W-:Y:S01]  /*9a40*/  @!PT LDS RZ, [RZ] ;  /* 0x00000000fffff984 */ /* 0x000fe20000000800 */
[----:B------:R1:W-:Y:S06]  /*9a50*/  LDGSTS.E.BYPASS.LTC128B.128 [R21+0x4080], [R2.64], !P2 ;  /* 0x0408000002157fae */ /* 0x0003ec000d101d46 */
[----:B------:R1:W-:Y:S01]  /*9a60*/  LDGSTS.E.BYPASS.LTC128B.128 [R21+0x5880], [R2.64+0x80], !P4 ;  /* 0x0588008002157fae */ /* 0x0003e2000e101d46 */
[C---:B------:R-:W-:Y:S05]  /*9a70*/  HMMA.16816.F32.BF16 R16, R160.reuse, R18, RZ ;  /* 0x00000012a010723c */ /* 0x040fea00000418ff */
[----:B------:R1:W-:Y:S06]  /*9a80*/  LDGSTS.E.BYPASS.LTC128B.128 [R21+0x7080], [R2.64+0x100], !P6 ;  /* 0x0708010002157fae */ /* 0x0003ec000f101d46 */
[----:B------:R1:W-:Y:S06]  /*9a90*/  LDGSTS.E.BYPASS.LTC128B.128 [R21+0x8880], [R2.64+0x180], !P5 ;  /* 0x0888018002157fae */ /* 0x0003ec000e901d46 */
[----:B------:R3:W-:Y:S06]  /*9aa0*/  @!P3 LDGSTS.E.BYPASS.LTC128B.128 [R21+0x5080], [R134.64], !P2 ;  /* 0x050800008615bfae */ /* 0x0007ec000d101d46 */
[----:B------:R3:W-:Y:S06]  /*9ab0*/  @!P3 LDGSTS.E.BYPASS.LTC128B.128 [R21+0x6880], [R134.64+0x80], !P4 ;  /* 0x068800808615bfae */ /* 0x0007ec000e101d46 */
[----:B------:R3:W-:Y:S06]  /*9ac0*/  @!P3 LDGSTS.E.BYPASS.LTC128B.128 [R21+0x8080], [R134.64+0x100], !P6 ;  /* 0x080801008615bfae */ /* 0x0007ec000f101d46 */
[----:B------:R3:W-:Y:S01]  /*9ad0*/  @!P3 LDGSTS.E.BYPASS.LTC128B.128 [R21+0x9880], [R134.64+0x180], !P5 ;  /* 0x098801808615bfae */ /* 0x0007e2000e901d46 */
[----:B-1----:R-:W-:Y:S05]  /*9ae0*/  MOV R3, R20 ;  /* 0x0000001400037202 */ /* 0x002fea0000000f00 */
[----:B------:R-:W0:Y:S01]  /*9af0*/  LDGDEPBAR ;  /* 0x00000000000079af */ /* 0x000e220000000000 */
[C---:B---3--:R-:W-:Y:S08]  /*9b00*/  HMMA.16816.F32.BF16 R20, R160.reuse, R24, RZ ;  /* 0x00000018a014723c */ /* 0x048ff000000418ff */
[----:B------:R-:W-:Y:S08]  /*9b10*/  HMMA.16816.F32.BF16 R24, R160, R26, RZ ;  /* 0x0000001aa018723c */ /* 0x000ff000000418ff */
[C---:B------:R-:W-:Y:S08]  /*9b20*/  HMMA.16816.F32.BF16 R4, R164.reuse, R168, R4 ;  /* 0x000000a8a404723c */ /* 0x040ff00000041804 */
[C---:B------:R-:W-:Y:S01]  /*9b30*/  HMMA.16816.F32.BF16 R8, R164.reuse, R170, R8 ;  /* 0x000000aaa408723c */ /* 0x040fe20000041808 */
[----:B------:R-:W1:Y:S07]  /*9b40*/  LDSM.16.M88.4 R168, [R238] ;  /* 0x00000000eea8783b */ /* 0x000e6e0000000200 */
[C---:B--2---:R-:W-:Y:S08]  /*9b50*/  HMMA.16816.F32.BF16 R12, R164.reuse, R172, R12 ;  /* 0x000000aca40c723c */ /* 0x044ff0000004180c */
        /* <DEDUP_REMOVED lines=125> */
[----:B------:R2:W3:Y:S04]  /*a330*/  MUFU.TANH R175, R0 ;  /* 0x0000000000af7308 */ /* 0x0004e80000002400 */
[----:B------:R-:W-:Y:S01]  /*a340*/  FMUL.FTZ R10, R10, c[0x0][0x320] ;  /* 0x0000c8000a0a7a20 */ /* 0x000fe20000410000 */
[C---:B-1----:R-:W-:Y:S05]  /*a350*/  HMMA.16816.F32.BF16 R12, R232.reuse, R168, R12 ;  /* 0x000000a8e80c723c */ /* 0x042fea000004180c */
[----:B------:R-:W1:Y:S03]  /*a360*/  MUFU.TANH R177, R10 ;  /* 0x0000000a00b17308 */ /* 0x000e660000002400 */
[C---:B------:R-:W-:Y:S04]  /*a370*/  HMMA.16816.F32.BF16 R16, R232.reuse, R170, R16 ;  /* 0x000000aae810723c */ /* 0x040fe80000041810 */
[----:B--2---:R-:W-:Y:S04]  /*a380*/  FMUL.FTZ R0, R5, c[0x0][0x320] ;  /* 0x0000c80005007a20 */ /* 0x004fe80000410000 */
[----:B------:R2:W4:Y:S08]  /*a390*/  MUFU.TANH R174, R0 ;  /* 0x0000000000ae7308 */ /* 0x0005300000002400 */
[----:B------:R-:W-:Y:S04]  /*a3a0*/  FMUL.FTZ R2, R13, c[0x0][0x320] ;  /* 0x0000c8000d027a20 */ /* 0x000fe80000410000 */
[----:B------:R-:W1:Y:S01]  /*a3b0*/  MUFU.TANH R134, R2 ;  /* 0x0000000200867308 */ /* 0x000e620000002400 */
[----:B--2---:R-:W-:Y:S09]  /*a3c0*/  FMUL.FTZ R0, R6, c[0x0][0x320] ;  /* 0x0000c80006007a20 */ /* 0x004ff20000410000 */
[----:B------:R2:W1:Y:S02]  /*a3d0*/  MUFU.TANH R178, R0 ;  /* 0x0000000000b27308 */ /* 0x0004640000002400 */
[----:B--2---:R-:W-:Y:S02]  /*a3e0*/  FMUL.FTZ R0, R7, c[0x0][0x320] ;  /* 0x0000c80007007a20 */ /* 0x004fe40000410000 */
[----:B------:R-:W2:Y:S01]  /*a3f0*/  LDSM.16.M88.4 R4, [R237+0x5800] ;  /* 0x00580000ed04783b */ /* 0x000ea20000000200 */
[----:B------:R-:W-:Y:S05]  /*a400*/  DEPBAR.LE SB0, 0x0 ;  /* 0x000080000000791a */ /* 0x000fea0000000000 */
[----:B------:R1:W1:Y:S01]  /*a410*/  MUFU.TANH R179, R0 ;  /* 0x0000000000b37308 */ /* 0x0002620000002400 */
[----:B------:R-:W-:Y:S01]  /*a420*/  BAR.SYNC.DEFER_BLOCKING 0x0 ;  /* 0x0000000000007b1d */ /* 0x000fe20000010000 */
[----:B-1----:R-:W-:Y:S05]  /*a430*/  FMUL.FTZ R0, R8, c[0x0][0x320] ;  /* 0x0000c80008007a20 */ /* 0x002fea0000410000 */
[----:B------:R-:W3:Y:S03]  /*a440*/  LDL R8, [R1+0x3c] ;  /* 0x00003c0001087983 */ /* 0x000ee60000100800 */
[----:B------:R1:W1:Y:S01]  /*a450*/  MUFU.TANH R173, R0 ;  /* 0x0000000000ad7308 */ /* 0x0002620000002400 */
[C---:B--2---:R-:W-:Y:S08]  /*a460*/  HMMA.16816.F32.BF16 R20, R232.reuse, R4, R20 ;  /* 0x00000004e814723c */ /* 0x044ff00000041814 */
[----:B------:R-:W-:Y:S04]  /*a470*/  HMMA.16816.F32.BF16 R24, R232, R6, R24 ;  /* 0x00000006e818723c */ /* 0x000fe80000041818 */
[----:B-1----:R-:W-:Y:S01]  /*a480*/  FMUL.FTZ R0, R9, c[0x0][0x320] ;  /* 0x0000c80009007a20 */ /* 0x002fe20000410000 */
[----:B------:R-:W-:Y:S03]  /*a490*/  MOV R9, R3 ;  /* 0x0000000300097202 */ /* 0x000fe60000000f00 */
[----:B------:R1:W2:Y:S01]  /*a4a0*/  MUFU.TANH R169, R0 ;  /* 0x0000000000a97308 */ /* 0x0002a20000002400 */
[----:B------:R-:W-:Y:S09]  /*a4b0*/  FMUL.FTZ R3, R11, c[0x0][0x320] ;  /* 0x0000c8000b037a20 */ /* 0x000ff20000410000 */
[----:B------:R-:W2:Y:S01]  /*a4c0*/  MUFU.TANH R176, R3 ;  /* 0x0000000300b07308 */ /* 0x000ea20000002400 */
[----:B-1----:R-:W-:Y:S09]  /*a4d0*/  FMUL.FTZ R0, R12, c[0x0][0x320] ;  /* 0x0000c8000c007a20 */ /* 0x002ff20000410000 */
        /* <DEDUP_REMOVED lines=26> */
[----:B---3--:R-:W-:Y:S01]  /*a680*/  ISETP.GT.AND P4, PT, R25, R8, PT ;  /* 0x000000081900720c */ /* 0x008fe20003f84270 */
[----:B-1----:R-:W-:Y:S08]  /*a690*/  FMUL.FTZ R0, R26, c[0x0][0x320] ;  /* 0x0000c8001a007a20 */ /* 0x002ff00000410000 */
[----:B------:R1:W3:Y:S02]  /*a6a0*/  MUFU.TANH R4, R0 ;  /* 0x0000000000047308 */ /* 0x0002e40000002400 */
        /* <DEDUP_REMOVED lines=36> */
[----:B------:R-:W-:Y:S02]  /*a8f0*/  @P1 LEA.HI.X R9, R5, c[0x0][0x1cc], R9, 0x1, P2 ;  /* 0x0000730005091a11 */ /* 0x000fe400010f0c09 */
[----:B------:R-:W-:Y:S11]  /*a900*/  LOP3.LUT P2, RZ, R19, 0x1, RZ, 0xc0, !PT ;  /* 0x0000000113ff7812 */ /* 0x000ff6000784c0ff */
[----:B------:R-:W-:Y:S02]  /*a910*/  @!UPT UIADD3 URZ, URZ, URZ, URZ ;  /* 0x0000003f3f3ff290 */ /* 0x000fe4000fffe03f */
        /* <DEDUP_REMOVED lines=11> */
.L_x_887:
[----:B--234-:R-:W-:Y:S05]  /*a9d0*/  BSYNC B0 ;  /* 0x0000000000007941 */ /* 0x01cfea0003800000 */
.L_x_886:
[----:B-1----:R-:W2:Y:S01]  /*a9e0*/  LDL.LU R9, [R1+0x38] ;  /* 0x0000380001097983 */ /* 0x002ea20000300800 */
        /* <DEDUP_REMOVED lines=36> */
[C---:B------:R-:W-:Y:S01]  /*ac30*/  FMUL.FTZ R13, R6.reuse, R149 ;  /* 0x00000095060d7220 */ /* 0x040fe20000410000 */
[----:B------:R-:W-:Y:S04]  /*ac40*/  MOV R149, R27 ;  /* 0x0000001b00957202 */ /* 0x000fe80000000f00 */
        /* <DEDUP_REMOVED lines=79> */
[C---:B------:R-:W-:Y:S02]  /*b140*/  FMUL.FTZ R5, R2.reuse, c[0x0][0x2d0] ;  /* 0x0000b40002057a20 */ /* 0x040fe40000410000 */
[----:B------:R-:W-:Y:S02]  /*b150*/  FADD.FTZ R0, -R2, R132 ;  /* 0x0000008402007221 */ /* 0x000fe40000010100 */
[--C-:B------:R-:W-:Y:S02]  /*b160*/  FFMA.FTZ R7, R179, c[0x0][0x2d0], -R5.reuse ;  /* 0x0000b400b3077a23 */ /* 0x100fe40000010805 */
[----:B------:R-:W-:Y:S02]  /*b170*/  FMUL.FTZ R0, R0, c[0x0][0x2d0] ;  /* 0x0000b40000007a20 */ /* 0x000fe40000410000 */
        /* <DEDUP_REMOVED lines=8> */
[----:B------:R-:W1:Y:S01]  /*b200*/  MUFU.EX2 R0, R0 ;  /* 0x0000000000007308 */ /* 0x000e620000000800 */
[--C-:B------:R-:W-:Y:S01]  /*b210*/  FFMA.FTZ R174, R135, c[0x0][0x2d0], -R5.reuse ;  /* 0x0000b40087ae7a23 */ /* 0x100fe20000010805 */
[----:B------:R-:W-:Y:S01]  /*b220*/  MOV R135, R21 ;  /* 0x0000001500877202 */ /* 0x000fe20000000f00 */
[C---:B------:R-:W-:Y:S01]  /*b230*/  FMUL.FTZ R21, R6.reuse, R141 ;  /* 0x0000008d06157220 */ /* 0x040fe20000410000 */
[----:B------:R-:W-:Y:S01]  /*b240*/  MOV R141, R25 ;  /* 0x00000019008d7202 */ /* 0x000fe20000000f00 */
[C---:B------:R-:W-:Y:S02]  /*b250*/  FMUL.FTZ R25, R6.reuse, R137 ;  /* 0x0000008906197220 */ /* 0x040fe40000410000 */
[--C-:B------:R-:W-:Y:S02]  /*b260*/  FFMA.FTZ R177, R17, c[0x0][0x2d0], -R5.reuse ;  /* 0x0000b40011b17a23 */ /* 0x100fe40000010805 */
[C---:B------:R-:W-:Y:S01]  /*b270*/  FMUL.FTZ R17, R6.reuse, R145 ;  /* 0x0000009106117220 */ /* 0x040fe20000410000 */
[----:B------:R-:W3:Y:S01]  /*b280*/  MUFU.EX2 R4, R8 ;  /* 0x0000000800047308 */ /* 0x000ee20000000800 */
[--C-:B------:R-:W-:Y:S01]  /*b290*/  FFMA.FTZ R176, R15, c[0x0][0x2d0], -R5.reuse ;  /* 0x0000b4000fb07a23 */ /* 0x100fe20000010805 */
[----:B------:R-:W-:Y:S01]  /*b2a0*/  MOV R145, R22 ;  /* 0x0000001600917202 */ /* 0x000fe20000000f00 */
[----:B------:R-:W-:Y:S02]  /*b2b0*/  FFMA.FTZ R179, R3, c[0x0][0x2d0], -R5 ;  /* 0x0000b40003b37a23 */ /* 0x000fe40000010805 */
[----:B------:R-:W-:Y:S01]  /*b2c0*/  FMUL.FTZ R5, R6, R157 ;  /* 0x0000009d06057220 */ /* 0x000fe20000410000 */
[----:B------:R-:W-:Y:S04]  /*b2d0*/  MOV R157, R26 ;  /* 0x0000001a009d7202 */ /* 0x000fe80000000f00 */
[----:B------:R-:W-:Y:S01]  /*b2e0*/  MUFU.EX2 R135, R135 ;  /* 0x0000008700877308 */ /* 0x000fe20000000800 */
[C---:B-1----:R-:W-:Y:S02]  /*b2f0*/  FMUL.FTZ R26, R0.reuse, R138 ;  /* 0x0000008a001a7220 */ /* 0x042fe40000410000 */
[C---:B------:R-:W-:Y:S02]  /*b300*/  FMUL.FTZ R27, R0.reuse, R139 ;  /* 0x0000008b001b7220 */ /* 0x040fe40000410000 */
[C---:B------:R-:W-:Y:S02]  /*b310*/  FMUL.FTZ R11, R0.reuse, R155 ;  /* 0x0000009b000b7220 */ /* 0x040fe40000410000 */
[C---:B------:R-:W-:Y:S02]  /*b320*/  FMUL.FTZ R18, R0.reuse, R146 ;  /* 0x0000009200127220 */ /* 0x040fe40000410000 */
[----:B------:R-:W-:Y:S01]  /*b330*/  FMUL.FTZ R19, R0, R147 ;  /* 0x0000009300137220 */ /* 0x000fe20000410000 */
[C---:B---3--:R-:W-:Y:S01]  /*b340*/  F2FP.BF16.PACK_AB R169, R7.reuse, R4 ;  /* 0x0000000407a9723e */ /* 0x048fe200000010ff */
[C---:B------:R-:W-:Y:S01]  /*b350*/  FMUL.FTZ R8, R6.reuse, R152 ;  /* 0x0000009806087220 */ /* 0x040fe20000410000 */
[----:B------:R-:W-:Y:S01]  /*b360*/  MOV R152, R24 ;  /* 0x0000001800987202 */ /* 0x000fe20000000f00 */
[----:B------:R-:W-:Y:S02]  /*b370*/  FMUL.FTZ R24, R6, R136 ;  /* 0x0000008806187220 */ /* 0x000fe40000410000 */
[----:B------:R-:W1:Y:S01]  /*b380*/  LDSM.16.MT88.4 R136, [R239] ;  /* 0x00000000ef88783b */ /* 0x000e620000004200 */
        /* <DEDUP_REMOVED lines=59> */
[C---:B------:R-:W-:Y:S01]  /*b740*/  FMUL.FTZ R4, R6.reuse, R156 ;  /* 0x0000009c06047220 */ /* 0x040fe20000410000 */
[----:B------:R-:W-:Y:S01]  /*b750*/  MOV R156, R20 ;  /* 0x00000014009c7202 */ /* 0x000fe20000000f00 */
[C---:B------:R-:W-:Y:S01]  /*b760*/  FMUL.FTZ R9, R6.reuse, R153 ;  /* 0x0000009906097220 */ /* 0x040fe20000410000 */
[----:B------:R-:W-:Y:S01]  /*b770*/  MOV R153, R23 ;  /* 0x0000001700997202 */ /* 0x000fe20000000f00 */
[----:B------:R-:W-:Y:S01]  /*b780*/  FMUL.FTZ R20, R6, R140 ;  /* 0x0000008c06147220 */ /* 0x000fe20000410000 */
[----:B------:R-:W-:Y:S01]  /*b790*/  MOV R140, R10 ;  /* 0x0000000a008c7202 */ /* 0x000fe20000000f00 */
[C---:B------:R-:W-:Y:S01]  /*b7a0*/  FMUL.FTZ R6, R0.reuse, R158 ;  /* 0x0000009e00067220 */ /* 0x040fe20000410000 */
[----:B------:R-:W-:Y:S01]  /*b7b0*/  MUFU.EX2 R134, R156 ;  /* 0x0000009c00867308 */ /* 0x000fe20000000800 */
[----:B------:R-:W2:Y:S01]  /*b7c0*/  LDL R158, [R1+0x8] ;  /* 0x00000800019e7983 */ /* 0x000ea20000100800 */
[C---:B------:R-:W-:Y:S02]  /*b7d0*/  FMUL.FTZ R23, R0.reuse, R143 ;  /* 0x0000008f00177220 */ /* 0x040fe40000410000 */
[C---:B------:R-:W-:Y:S01]  /*b7e0*/  FMUL.FTZ R10, R0.reuse, R154 ;  /* 0x0000009a000a7220 */ /* 0x040fe20000410000 */
[----:B------:R-:W-:Y:S01]  /*b7f0*/  MOV R154, R144 ;  /* 0x00000090009a7202 */ /* 0x000fe20000000f00 */
[----:B------:R-:W-:Y:S02]  /*b800*/  FADD.FTZ R3, R7, R3 ;  /* 0x0000000307037221 */ /* 0x000fe40000010000 */
        /* <DEDUP_REMOVED lines=13> */
[----:B------:R-:W4:Y:S07]  /*b8e0*/  MUFU.EX2 R156, R174 ;  /* 0x000000ae009c7308 */ /* 0x000f2e0000000800 */
[----:B------:R-:W-:Y:S03]  /*b8f0*/  LDSM.16.MT88.4 R144, [R241+0x800] ;  /* 0x00080000f190783b */ /* 0x000fe60000004200 */
[----:B------:R-:W5:Y:S01]  /*b900*/  MUFU.EX2 R157, R175 ;  /* 0x000000af009d7308 */ /* 0x000f620000000800 */
[----:B---3--:R-:W-:Y:S04]  /*b910*/  FADD.FTZ R0, R3, R0 ;  /* 0x0000000003007221 */ /* 0x008fe80000010000 */
[----:B------:R-:W-:Y:S05]  /*b920*/  FADD.FTZ R0, R135, R0 ;  /* 0x0000000087007221 */ /* 0x000fea0000010000 */
[----:B------:R3:W-:Y:S01]  /*b930*/  MUFU.EX2 R173, R179 ;  /* 0x000000b300ad7308 */ /* 0x0007e20000000800 */
[----:B------:R-:W-:Y:S01]  /*b940*/  FADD.FTZ R0, R134, R0 ;  /* 0x0000000086007221 */ /* 0x000fe20000010000 */
[----:B----4-:R-:W-:Y:S08]  /*b950*/  MOV R178, R156 ;  /* 0x0000009c00b27202 */ /* 0x010ff00000000f00 */
[----:B------:R-:W-:Y:S01]  /*b960*/  MUFU.EX2 R174, R177 ;  /* 0x000000b100ae7308 */ /* 0x000fe20000000800 */
[C---:B-1----:R-:W-:Y:S09]  /*b970*/  HMMA.16816.F32.BF16 R12, R168.reuse, R136, R12 ;  /* 0x00000088a80c723c */ /* 0x042ff2000004180c */
[----:B------:R5:W1:Y:S03]  /*b980*/  MUFU.EX2 R175, R176 ;  /* 0x000000b000af7308 */ /* 0x000a660000000800 */
[----:B---3--:R-:W-:Y:S01]  /*b990*/  MOV R179, R151 ;  /* 0x0000009700b37202 */ /* 0x008fe20000000f00 */
[C---:B------:R-:W-:Y:S01]  /*b9a0*/  HMMA.16816.F32.BF16 R16, R168.reuse, R138, R16 ;  /* 0x0000008aa810723c */ /* 0x040fe20000041810 */
[----:B------:R-:W3:Y:S02]  /*b9b0*/  LDSM.16.MT88.4 R136, [R240] ;  /* 0x00000000f088783b */ /* 0x000ee40000004200 */
[----:B-----5:R-:W-:Y:S05]  /*b9c0*/  MOV R176, R157 ;  /* 0x0000009d00b07202 */ /* 0x020fea0000000f00 */
[C---:B---3--:R-:W-:Y:S08]  /*b9d0*/  HMMA.16816.F32.BF16 R20, R168.reuse, R136, R20 ;  /* 0x00000088a814723c */ /* 0x048ff00000041814 */
[C---:B------:R-:W-:Y:S01]  /*b9e0*/  HMMA.16816.F32.BF16 R24, R168.reuse, R138, R24 ;  /* 0x0000008aa818723c */ /* 0x040fe20000041818 */
[----:B--2---:R2:W3:Y:S03]  /*b9f0*/  LDSM.16.MT88.4 R136, [R158] ;  /* 0x000000009e88783b */ /* 0x0044e60000004200 */
[----:B--2---:R-:W-:Y:S05]  /*ba00*/  MOV R158, R141 ;  /* 0x0000008d009e7202 */ /* 0x004fea0000000f00 */
[----:B------:R-:W-:Y:S03]  /*ba10*/  LDSM.16.MT88.4 R140, [R239+0x800] ;  /* 0x00080000ef8c783b */ /* 0x000fe60000004200 */
[----:B------:R-:W-:Y:S04]  /*ba20*/  MOV R177, R158 ;  /* 0x0000009e00b17202 */ /* 0x000fe80000000f00 */
[----:B------:R-:W-:Y:S01]  /*ba30*/  IADD3 R177, R177, -0x1, RZ ;  /* 0xffffffffb1b17810 */ /* 0x000fe20007ffe0ff */
[C---:B---3--:R-:W-:Y:S08]  /*ba40*/  HMMA.16816.F32.BF16 R28, R168.reuse, R136, R28 ;  /* 0x00000088a81c723c */ /* 0x048ff0000004181c */
        /* <DEDUP_REMOVED lines=38> */
[----:B------:R-:W-:Y:S03]  /*bcb0*/  MUFU.EX2 R132, R159 ;  /* 0x0000009f00847308 */ /* 0x000fe60000000800 */
[----:B------:R-:W-:Y:S01]  /*bcc0*/  F2FP.BF16.PACK_AB R137, R151, R149 ;  /* 0x000000959789723e */ /* 0x000fe200000010ff */
[----:B------:R-:W-:Y:S02]  /*bcd0*/  FADD.FTZ R3, R150, R148 ;  /* 0x0000009496037221 */ /* 0x000fe40000010000 */
[----:B------:R-:W-:Y:S02]  /*bce0*/  F2FP.BF16.PACK_AB R138, R134, R135 ;  /* 0x00000087868a723e */ /* 0x000fe400000010ff */
[----:B------:R-:W-:Y:S02]  /*bcf0*/  F2FP.BF16.PACK_AB R139, R157, R156 ;  /* 0x0000009c9d8b723e */ /* 0x000fe400000010ff */
[----:B------:R-:W2:Y:S01]  /*bd00*/  MUFU.EX2 R134, R154 ;  /* 0x0000009a00867308 */ /* 0x000ea20000000800 */
[----:B-1----:R-:W-:Y:S02]  /*bd10*/  F2FP.BF16.PACK_AB R169, R175, R174 ;  /* 0x000000aeafa9723e */ /* 0x002fe400000010ff */
[----:B------:R-:W-:Y:S02]  /*bd20*/  F2FP.BF16.PACK_AB R171, R173, R172 ;  /* 0x000000acadab723e */ /* 0x000fe400000010ff */
[C---:B------:R-:W-:Y:S05]  /*bd30*/  HMMA.16816.F32.BF16 R4, R136.reuse, R140, R4 ;  /* 0x0000008c8804723c */ /* 0x040fea0000041804 */
[----:B------:R-:W-:Y:S03]  /*bd40*/  MUFU.EX2 R135, R152 ;  /* 0x0000009800877308 */ /* 0x000fe60000000800 */
[C---:B------:R-:W-:Y:S01]  /*bd50*/  HMMA.16816.F32.BF16 R8, R136.reuse, R142, R8 ;  /* 0x0000008e8808723c */ /* 0x040fe20000041808 */
[----:B------:R-:W1:Y:S07]  /*bd60*/  LDSM.16.MT88.4 R140, [R240+0x800] ;  /* 0x00080000f08c783b */ /* 0x000e6e0000004200 */
[C---:B------:R-:W-:Y:S04]  /*bd70*/  HMMA.16816.F32.BF16 R12, R136.reuse, R144, R12 ;  /* 0x00000090880c723c */ /* 0x040fe8000004180c */
[----:B--2---:R-:W-:Y:S01]  /*bd80*/  F2FP.BF16.PACK_AB R168, R132, R134 ;  /* 0x0000008684a8723e */ /* 0x004fe200000010ff */
[----:B------:R-:W-:Y:S03]  /*bd90*/  FADD.FTZ R0, R134, R0 ;  /* 0x0000000086007221 */ /* 0x000fe60000010000 */
[C---:B------:R-:W-:Y:S01]  /*bda0*/  HMMA.16816.F32.BF16 R16, R136.reuse, R146, R16 ;  /* 0x000000928810723c */ /* 0x040fe20000041810 */
[----:B------:R-:W2:Y:S03]  /*bdb0*/  LDSM.16.MT88.4 R144, [R242+0x800] ;  /* 0x00080000f290783b */ /* 0x000ea60000004200 */
[----:B------:R-:W-:Y:S01]  /*bdc0*/  FADD.FTZ R0, R132, R0 ;  /* 0x0000000084007221 */ /* 0x000fe20000010000 */
[----:B------:R-:W-:Y:S03]  /*bdd0*/  MOV R132, R2 ;  /* 0x0000000200847202 */ /* 0x000fe60000000f00 */
        /* <DEDUP_REMOVED lines=36> */
[C---:B-1----:R-:W-:Y:S01]  /*c020*/  HMMA.16816.F32.BF16 R116, R136.reuse, R140, R116 ;  /* 0x0000008c8874723c */ /* 0x042fe20000041874 */
[----:B------:R1:W3:Y:S07]  /*c030*/  MUFU.EX2 R140, R153 ;  /* 0x00000099008c7308 */ /* 0x0002ee0000000800 */
[C---:B------:R-:W-:Y:S08]  /*c040*/  HMMA.16816.F32.BF16 R120, R136.reuse, R142, R120 ;  /* 0x0000008e8878723c */ /* 0x040ff00000041878 */
[C---:B--2---:R-:W-:Y:S08]  /*c050*/  HMMA.16816.F32.BF16 R124, R136.reuse, R144, R124 ;  /* 0x00000090887c723c */ /* 0x044ff0000004187c */
[----:B------:R-:W-:Y:S01]  /*c060*/  HMMA.16816.F32.BF16 R128, R136, R146, R128 ;  /* 0x000000928880723c */ /* 0x000fe20000041880 */
[----:B-1----:R-:W1:Y:S03]  /*c070*/  LDSM.16.MT88.4 R152, [R239+0x1000] ;  /* 0x00100000ef98783b */ /* 0x002e660000004200 */
[----:B---3--:R-:W-:Y:S01]  /*c080*/  FADD.FTZ R0, R140, R0 ;  /* 0x000000008c007221 */ /* 0x008fe20000010000 */
[C---:B------:R-:W-:Y:S03]  /*c090*/  F2FP.BF16.PACK_AB R170, R135.reuse, R140 ;  /* 0x0000008c87aa723e */ /* 0x040fe600000010ff */
[----:B------:R-:W-:Y:S01]  /*c0a0*/  FADD.FTZ R0, R135, R0 ;  /* 0x0000000087007221 */ /* 0x000fe20000010000 */
[----:B------:R-:W2:Y:S08]  /*c0b0*/  LDSM.16.MT88.4 R144, [R241+0x1000] ;  /* 0x00100000f190783b */ /* 0x000eb00000004200 */
[----:B------:R3:W-:Y:S04]  /*c0c0*/  STL [R1+0x38], R0 ;  /* 0x0000380001007387 */ /* 0x0007e80000100800 */
[----:B------:R-:W4:Y:S01]  /*c0d0*/  LDSM.16.MT88.4 R136, [R240+0x1000] ;  /* 0x00100000f088783b */ /* 0x000f220000004200 */
[C---:B-1----:R-:W-:Y:S07]  /*c0e0*/  HMMA.16816.F32.BF16 R156, R168.reuse, R152, R4 ;  /* 0x00000098a89c723c */ /* 0x042fee0000041804 */
[----:B------:R-:W1:Y:S01]  /*c0f0*/  LDSM.16.MT88.4 R4, [R242+0x1000] ;  /* 0x00100000f204783b */ /* 0x000e620000004200 */
[----:B---3--:R-:W-:Y:S01]  /*c100*/  FADD.FTZ R0, R149, R3 ;  /* 0x0000000395007221 */ /* 0x008fe20000010000 */
[C---:B------:R-:W-:Y:S06]  /*c110*/  HMMA.16816.F32.BF16 R152, R168.reuse, R154, R8 ;  /* 0x0000009aa898723c */ /* 0x040fec0000041808 */
[----:B------:R-:W3:Y:S01]  /*c120*/  LDSM.16.MT88.4 R8, [R239+0x2800] ;  /* 0x00280000ef08783b */ /* 0x000ee20000004200 */
[----:B------:R-:W-:Y:S01]  /*c130*/  FADD.FTZ R0, R179, R0 ;  /* 0x00000000b3007221 */ /* 0x000fe20000010000 */
[C---:B--2---:R-:W-:Y:S06]  /*c140*/  HMMA.16816.F32.BF16 R148, R168.reuse, R144, R12 ;  /* 0x00000090a894723c */ /* 0x044fec000004180c */
[----:B------:R-:W2:Y:S01]  /*c150*/  LDSM.16.MT88.4 R12, [R241+0x2800] ;  /* 0x00280000f10c783b */ /* 0x000ea20000004200 */
[----:B------:R-:W-:Y:S01]  /*c160*/  FADD.FTZ R0, R178, R0 ;  /* 0x00000000b2007221 */ /* 0x000fe20000010000 */
[C---:B------:R-:W-:Y:S04]  /*c170*/  HMMA.16816.F32.BF16 R144, R168.reuse, R146, R16 ;  /* 0x00000092a890723c */ /* 0x040fe80000041810 */
[----:B------:R-:W-:Y:S04]  /*c180*/  FADD.FTZ R0, R176, R0 ;  /* 0x00000000b0007221 */ /* 0x000fe80000010000 */
[C---:B----4-:R-:W-:Y:S04]  /*c190*/  HMMA.16816.F32.BF16 R140, R168.reuse, R136, R20 ;  /* 0x00000088a88c723c */ /* 0x050fe80000041814 */
[----:B------:R-:W-:Y:S04]  /*c1a0*/  FADD.FTZ R0, R174, R0 ;  /* 0x00000000ae007221 */ /* 0x000fe80000010000 */
[C---:B------:R-:W-:Y:S04]  /*c1b0*/  HMMA.16816.F32.BF16 R136, R168.reuse, R138, R24 ;  /* 0x0000008aa888723c */ /* 0x040fe80000041818 */
[----:B------:R-:W-:Y:S04]  /*c1c0*/  FADD.FTZ R0, R175, R0 ;  /* 0x00000000af007221 */ /* 0x000fe80000010000 */
[C---:B-1----:R-:W-:Y:S04]  /*c1d0*/  HMMA.16816.F32.BF16 R28, R168.reuse, R4, R28 ;  /* 0x00000004a81c723c */ /* 0x042fe8000004181c */
[----:B------:R-:W-:Y:S04]  /*c1e0*/  FADD.FTZ R0, R172, R0 ;  /* 0x00000000ac007221 */ /* 0x000fe80000010000 */
[C---:B------:R-:W-:Y:S01]  /*c1f0*/  HMMA.16816.F32.BF16 R32, R168.reuse, R6, R32 ;  /* 0x00000006a820723c */ /* 0x040fe20000041820 */
[----:B------:R-:W1:Y:S03]  /*c200*/  LDSM.16.MT88.4 R4, [R240+0x2800] ;  /* 0x00280000f004783b */ /* 0x000e660000004200 */
[----:B------:R-:W-:Y:S04]  /*c210*/  FADD.FTZ R0, R173, R0 ;  /* 0x00000000ad007221 */ /* 0x000fe80000010000 */
[C---:B---3--:R-:W-:Y:S01]  /*c220*/  HMMA.16816.F32.BF16 R36, R168.reuse, R8, R36 ;  /* 0x00000008a824723c */ /* 0x048fe20000041824 */
[----:B------:R-:W-:Y:S04]  /*c230*/  STL [R1+0x34], R0 ;  /* 0x0000340001007387 */ /* 0x000fe80000100800 */
[----:B------:R-:W-:Y:S03]  /*c240*/  STL [R1+0x20], R177 ;  /* 0x000020b101007387 */ /* 0x000fe60000100800 */
[C---:B------:R-:W-:Y:S01]  /*c250*/  HMMA.16816.F32.BF16 R40, R168.reuse, R10, R40 ;  /* 0x0000000aa828723c */ /* 0x040fe20000041828 */
[----:B------:R-:W3:Y:S07]  /*c260*/  LDSM.16.MT88.4 R8, [R242+0x2800] ;  /* 0x00280000f208783b */ /* 0x000eee0000004200 */
[C---:B--2---:R-:W-:Y:S08]  /*c270*/  HMMA.16816.F32.BF16 R44, R168.reuse, R12, R44 ;  /* 0x0000000ca82c723c */ /* 0x044ff0000004182c */
        /* <DEDUP_REMOVED lines=24> */
[C---:B------:R-:W-:Y:S08]  /*c400*/  HMMA.16816.F32.BF16 R112, R168.reuse, R10, R112 ;  /* 0x0000000aa870723c */ /* 0x040ff00000041870 */
[C---:B--2---:R-:W-:Y:S08]  /*c410*/  HMMA.16816.F32.BF16 R116, R168.reuse, R12, R116 ;  /* 0x0000000ca874723c */ /* 0x044ff00000041874 */
[C---:B------:R-:W-:Y:S08]  /*c420*/  HMMA.16816.F32.BF16 R120, R168.reuse, R14, R120 ;  /* 0x0000000ea878723c */ /* 0x040ff00000041878 */
[C---:B-1----:R-:W-:Y:S08]  /*c430*/  HMMA.16816.F32.BF16 R124, R168.reuse, R4, R124 ;  /* 0x00000004a87c723c */ /* 0x042ff0000004187c */
[----:B------:R-:W-:Y:S01]  /*c440*/  HMMA.16816.F32.BF16 R128, R168, R6, R128 ;  /* 0x00000006a880723c */ /* 0x000fe20000041880 */
[----:B------:R-:W-:-:S07]  /*c450*/  @P4 BRA `(.L_x_888) ;  /* 0xffffd2f000004947 */ /* 0x000fce000383ffff */
.L_x_885:
[----:B------:R-:W-:Y:S07]  /*c460*/  @!UPT UIADD3 URZ, URZ, URZ, URZ ;  /* 0x0000003f3f3ff290 */ /* 0x000fee000fffe03f */
[----:B------:R-:W-:Y:S02]  /*c470*/  MOV R7, 0x1f ;  /* 0x0000001f00077802 */ /* 0x000fe40000000f00 */
[----:B------:R-:W-:Y:S01]  /*c480*/  MOV R6, 0xffffffff ;  /* 0xffffffff00067802 */ /* 0x000fe20000000f00 */
[----:B------:R-:W-:Y:S06]  /*c490*/  BRA.DIV ~URZ, `(.L_x_889) ;  /* 0x000060727f007947 */ /* 0x000fec000b800000 */
[----:B------:R-:W2:Y:S04]  /*c4a0*/  LDL R2, [R1+0x38] ;  /* 0x0000380001027983 */ /* 0x000ea80000100800 */
[----:B--2---:R1:W2:Y:S02]  /*c4b0*/  SHFL.BFLY PT, R0, R2, 0x2, 0x1f ;  /* 0x0c401f0002007f89 */ /* 0x0042a400000e0000 */
.L_x_956:
        /* <DEDUP_REMOVED lines=9> */
.L_x_957:
        /* <DEDUP_REMOVED lines=36> */
[C---:B-----5:R-:W-:Y:S02]  /*c790*/  FMUL.FTZ R160, R2.reuse, R32 ;  /* 0x0000002002a07220 */ /* 0x060fe40000410000 */
        /* <DEDUP_REMOVED lines=112> */
.L_x_876:
        /* <DEDUP_REMOVED lines=19> */
.L_x_892:
[----:B--2---:R-:W-:Y:S05]  /*cfd0*/  BSYNC B0 ;  /* 0x0000000000007941 */ /* 0x004fea0003800000 */
.L_x_891:
[----:B------:R-:W2:Y:S01]  /*cfe0*/  LDL.64 R2, [R1+0x70] ;  /* 0x0000700001027983 */ /* 0x000ea20000100a00 */
[----:B------:R-:W-:Y:S01]  /*cff0*/  PRMT R0, R0, 0x9910, RZ ;  /* 0x0000991000007816 */ /* 0x000fe200000000ff */
[----:B------:R-:W-:Y:S01]  /*d000*/  BSSY B1, `(.L_x_893) ;  /* 0x0000403000017945 */ /* 0x000fe20003800000 */
[----:B-----5:R-:W-:Y:S02]  /*d010*/  IMAD.MOV.U32 R103, RZ, RZ, R6 ;  /* 0x000000ffff677224 */ /* 0x020fe400078e0006 */
[----:B------:R-:W-:Y:S02]  /*d020*/  ISETP.NE.AND P0, PT, R0, RZ, PT ;  /* 0x000000ff0000720c */ /* 0x000fe40003f05270 */
[----:B--2---:R-:W-:-:S11]  /*d030*/  IADD3 R14, R2, 0x40, RZ ;  /* 0x00000040020e7810 */ /* 0x004fd60007ffe0ff */
[----:B------:R-:W-:Y:S05]  /*d040*/  @!P0 BRA `(.L_x_894) ;  /* 0x000030b000008947 */ /* 0x000fea0003800000 */
[----:B------:R-:W2:Y:S04]  /*d050*/  LDL R13, [R1+0xa8] ;  /* 0x0000a800010d7983 */ /* 0x000ea80000100800 */
[----:B------:R-:W3:Y:S04]  /*d060*/  LDL R12, [R1+0xac] ;  /* 0x0000ac00010c7983 */ /* 0x000ee80000100800 */
[----:B------:R-:W4:Y:S04]  /*d070*/  LDL R11, [R1+0xb4] ;  /* 0x0000b400010b7983 */ /* 0x000f280000100800 */
[----:B------:R-:W4:Y:S04]  /*d080*/  LDL R9, [R1+0xb0] ;  /* 0x0000b00001097983 */ /* 0x000f280000100800 */
[----:B------:R-:W4:Y:S04]  /*d090*/  LDL R7, [R1+0xc4] ;  /* 0x0000c40001077983 */ /* 0x000f280000100800 */
[----:B-1----:R-:W4:Y:S04]  /*d0a0*/  LDL R6, [R1+0xbc] ;  /* 0x0000bc0001067983 */ /* 0x002f280000100800 */
        /* <DEDUP_REMOVED lines=102> */
[----:B---3--:R-:W-:Y:S02]  /*d710*/  F2FP.BF16.PACK_AB R4, R95, R94 ;  /* 0x0000005e5f04723e */ /* 0x008fe400000010ff */
[----:B----4-:R-:W-:-:S03]  /*d720*/  F2FP.BF16.PACK_AB R2, R83, R82 ;  /* 0x000000525302723e */ /* 0x010fc600000010ff */
[----:B------:R2:W-:Y:S04]  /*d730*/  STS [R10+0x8400], R4 ;  /* 0x008400040a007388 */ /* 0x0005e80000000800 */
[----:B------:R3:W-:Y:S04]  /*d740*/  STS [R13+0xc000], R3 ;  /* 0x00c000030d007388 */ /* 0x0007e80000000800 */
[----:B------:R4:W-:Y:S01]  /*d750*/  STS [R13+0xc400], R2 ;  /* 0x00c400020d007388 */ /* 0x0009e20000000800 */
[----:B-1----:R-:W-:-:S05]  /*d760*/  F2FP.BF16.PACK_AB R0, R101, R100 ;  /* 0x000000646500723e */ /* 0x002fca00000010ff */
[----:B------:R1:W-:Y:S01]  /*d770*/  STS [R12+0xc000], R0 ;  /* 0x00c000000c007388 */ /* 0x0003e20000000800 */
[----:B--2---:R-:W-:Y:S02]  /*d780*/  F2FP.BF16.PACK_AB R4, R105, R104 ;  /* 0x000000686904723e */ /* 0x004fe400000010ff */
[----:B---3--:R-:W-:Y:S02]  /*d790*/  F2FP.BF16.PACK_AB R3, R107, R106 ;  /* 0x0000006a6b03723e */ /* 0x008fe400000010ff */
[----:B----4-:R-:W-:-:S03]  /*d7a0*/  F2FP.BF16.PACK_AB R2, R115, R114 ;  /* 0x000000727302723e */ /* 0x010fc600000010ff */
[----:B------:R2:W-:Y:S04]  /*d7b0*/  STS [R12+0xc400], R3 ;  /* 0x00c400030c007388 */ /* 0x0005e80000000800 */
[----:B------:R3:W-:Y:S01]  /*d7c0*/  STS [R11+0xc000], R4 ;  /* 0x00c000040b007388 */ /* 0x0007e20000000800 */
[----:B-1----:R-:W-:-:S05]  /*d7d0*/  F2FP.BF16.PACK_AB R0, R111, R110 ;  /* 0x0000006e6f00723e */ /* 0x002fca00000010ff */
[----:B------:R1:W-:Y:S01]  /*d7e0*/  STS [R11+0xc400], R0 ;  /* 0x00c400000b007388 */ /* 0x0003e20000000800 */
[----:B--2---:R-:W-:-:S05]  /*d7f0*/  F2FP.BF16.PACK_AB R3, R109, R108 ;  /* 0x0000006c6d03723e */ /* 0x004fca00000010ff */
[----:B------:R2:W-:Y:S01]  /*d800*/  STS [R9+0xc000], R3 ;  /* 0x00c0000309007388 */ /* 0x0005e20000000800 */
[----:B---3--:R-:W-:-:S03]  /*d810*/  F2FP.BF16.PACK_AB R4, R99, R98 ;  /* 0x000000626304723e */ /* 0x008fc600000010ff */
[----:B------:R3:W-:Y:S01]  /*d820*/  STS [R9+0xc400], R2 ;  /* 0x00c4000209007388 */ /* 0x0007e20000000800 */
[----:B-1----:R-:W-:-:S05]  /*d830*/  F2FP.BF16.PACK_AB R0, R189, R188 ;  /* 0x000000bcbd00723e */ /* 0x002fca00000010ff */
[----:B------:R1:W-:Y:S04]  /*d840*/  STS [R7+0xc000], R0 ;  /* 0x00c0000007007388 */ /* 0x0003e80000000800 */
[----:B------:R4:W-:Y:S01]  /*d850*/  STS [R7+0xc400], R4 ;  /* 0x00c4000407007388 */ /* 0x0009e20000000800 */
[----:B--2---:R-:W-:Y:S02]  /*d860*/  F2FP.BF16.PACK_AB R3, R91, R90 ;  /* 0x0000005a5b03723e */ /* 0x004fe400000010ff */
[----:B---3--:R-:W-:Y:S01]  /*d870*/  F2FP.BF16.PACK_AB R2, R113, R112 ;  /* 0x000000707102723e */ /* 0x008fe200000010ff */
[----:B------:R-:W2:Y:S01]  /*d880*/  LDL.LU R9, [R1+0x80] ;  /* 0x0000800001097983 */ /* 0x000ea20000300800 */
[----:B------:R-:W-:Y:S01]  /*d890*/  ISETP.NE.U32.AND P0, PT, RZ, c[0x0][0x508], PT ;  /* 0x00014200ff007a0c */ /* 0x000fe20003f05070 */
[----:B------:R-:W-:-:S03]  /*d8a0*/  IMAD.MOV.U32 R15, RZ, RZ, c[0x0][0x388] ;  /* 0x0000e200ff0f7624 */ /* 0x000fc600078e00ff */
[----:B------:R-:W-:Y:S02]  /*d8b0*/  ISETP.NE.AND.EX P1, PT, RZ, c[0x0][0x50c], PT, P0 ;  /* 0x00014300ff007a0c */ /* 0x000fe40003f25300 */
[----:B-1----:R-:W-:Y:S01]  /*d8c0*/  F2FP.BF16.PACK_AB R0, R187, R186 ;  /* 0x000000babb00723e */ /* 0x002fe200000010ff */
[----:B----4-:R-:W-:-:S04]  /*d8d0*/  IMAD.MOV.U32 R4, RZ, RZ, 0x4 ;  /* 0x00000004ff047424 */ /* 0x010fc800078e00ff */
[----:B------:R1:W-:Y:S01]  /*d8e0*/  STS [R6+0xc000], R0 ;  /* 0x00c0000006007388 */ /* 0x0003e20000000800 */
[----:B------:R-:W-:-:S03]  /*d8f0*/  SHF.R.S32.HI R7, RZ, 0x1f, R8 ;  /* 0x0000001fff077819 */ /* 0x000fc60000011408 */
[----:B------:R3:W-:Y:S04]  /*d900*/  STS [R6+0xc400], R3 ;  /* 0x00c4000306007388 */ /* 0x0007e80000000800 */
[----:B------:R4:W-:Y:S01]  /*d910*/  STS [R5+0xc000], R2 ;  /* 0x00c0000205007388 */ /* 0x0009e20000000800 */
[----:B-1----:R-:W-:Y:S02]  /*d920*/  F2FP.BF16.PACK_AB R0, R87, R86 ;  /* 0x000000565700723e */ /* 0x002fe400000010ff */
[----:B---3--:R-:W-:-:S03]  /*d930*/  F2FP.BF16.PACK_AB R3, R77, R76 ;  /* 0x0000004c4d03723e */ /* 0x008fc600000010ff */
[----:B------:R1:W-:Y:S01]  /*d940*/  STS [R5+0xc400], R0 ;  /* 0x00c4000005007388 */ /* 0x0003e20000000800 */
[----:B------:R-:W-:Y:S02]  /*d950*/  F2FP.BF16.PACK_AB R6, R79, R78 ;  /* 0x0000004e4f06723e */ /* 0x000fe400000010ff */
[C---:B----4-:R-:W-:Y:S01]  /*d960*/  @P1 LEA R2, P0, R8.reuse, c[0x0][0x508], 0x2 ;  /* 0x0001420008021a11 */ /* 0x050fe200078010ff */
[----:B------:R3:W-:Y:S04]  /*d970*/  STS [R10+0xc000], R3 ;  /* 0x00c000030a007388 */ /* 0x0007e80000000800 */
[----:B------:R4:W-:Y:S01]  /*d980*/  STS [R10+0xc400], R6 ;  /* 0x00c400060a007388 */ /* 0x0009e20000000800 */
[----:B-1----:R-:W-:Y:S02]  /*d990*/  IMAD.MOV.U32 R0, RZ, RZ, RZ ;  /* 0x000000ffff007224 */ /* 0x002fe400078e00ff */
[C---:B------:R-:W-:Y:S01]  /*d9a0*/  IMAD.WIDE R4, R8.reuse, R4, c[0x0][0x500] ;  /* 0x0001400008047625 */ /* 0x040fe200078e0204 */
[----:B------:R-:W-:Y:S01]  /*d9b0*/  BAR.SYNC.DEFER_BLOCKING 0x1, 0x100 ;  /* 0x0044000000007b1d */ /* 0x000fe20000010000 */
[----:B---3--:R-:W-:-:S05]  /*d9c0*/  @P1 LEA.HI.X R3, R8, c[0x0][0x50c], R7, 0x2, P0 ;  /* 0x0001430008031a11 */ /* 0x008fca00000f1407 */
[----:B------:R4:W5:Y:S04]  /*d9d0*/  @P2 LDG.E R0, [R4.64] ;  /* 0x0000000604002981 */ /* 0x000968000c1e1900 */
[----:B------:R1:W5:Y:S01]  /*d9e0*/  @P1 LDG.E R15, [R2.64] ;  /* 0x00000006020f1981 */ /* 0x000362000c1e1900 */
[----:B--2---:R-:W-:-:S04]  /*d9f0*/  ISETP.NE.AND P0, PT, R9, RZ, PT ;  /* 0x000000ff0900720c */ /* 0x004fc80003f05270 */
[----:B-1----:R-:W-:Y:S01]  /*da00*/  SEL R3, R9, c[0x0][0x3d4], P0 ;  /* 0x0000f50009037a07 */ /* 0x002fe20000000000 */
[----:B------:R-:W-:Y:S05]  /*da10*/  @P1 BRA `(.L_x_895) ;  /* 0x0000004000001947 */ /* 0x000fea0003800000 */
[----:B----4-:R-:W-:Y:S05]  /*da20*/  @!P2 BRA `(.L_x_895) ;  /* 0x000000300000a947 */ /* 0x010fea0003800000 */
[----:B------:R1:W2:Y:S04]  /*da30*/  LDG.E R2, [R4.64] ;  /* 0x0000000604027981 */ /* 0x0002a8000c1e1900 */
[----:B-1----:R-:W2:Y:S02]  /*da40*/  LDG.E R4, [R4.64+0x4] ;  /* 0x0000040604047981 */ /* 0x002ea4000c1e1900 */
[----:B--2--5:R-:W-:Y:S02]  /*da50*/  IADD3 R15, -R2, R4, RZ ;  /* 0x00000004020f7210 */ /* 0x024fe40007ffe1ff */
.L_x_895:
[----:B----4-:R-:W2:Y:S04]  /*da60*/  LDL R6, [R1+0xcc] ;  /* 0x0000cc0001067983 */ /* 0x010ea80000100800 */
[----:B------:R-:W2:Y:S04]  /*da70*/  LDL R119, [R1+0x9c] ;  /* 0x00009c0001777983 */ /* 0x000ea80000100800 */
[----:B------:R-:W3:Y:S04]  /*da80*/  LDL R21, [R1+0x98] ;  /* 0x0000980001157983 */ /* 0x000ee80000100800 */
[----:B------:R-:W4:Y:S04]  /*da90*/  LDL R23, [R1+0xc8] ;  /* 0x0000c80001177983 */ /* 0x000f280000100800 */
[----:B------:R-:W4:Y:S01]  /*daa0*/  LDL R24, [R1+0xd4] ;  /* 0x0000d40001187983 */ /* 0x000f220000100800 */
[----:B------:R-:W-:Y:S01]  /*dab0*/  IMAD.MOV.U32 R10, RZ, RZ, 0x368 ;  /* 0x00000368ff0a7424 */ /* 0x000fe200078e00ff */
[----:B------:R-:W-:-:S04]  /*dac0*/  ISETP.GT.AND P2, PT, R3, 0x1, PT ;  /* 0x000000010300780c */ /* 0x000fc80003f44270 */
[----:B------:R-:W-:-:S04]  /*dad0*/  SEL R10, R10, 0x328, P2 ;  /* 0x000003280a0a7807 */ /* 0x000fc80001000000 */
[----:B------:R-:W1:Y:S08]  /*dae0*/  LDC.64 R4, c[0x0][R10+0x170] ;  /* 0x00005c000a047b82 */ /* 0x000e700000000a00 */
[----:B------:R-:W3:Y:S08]  /*daf0*/  LDC.64 R12, c[0x0][R10+0x168] ;  /* 0x00005a000a0c7b82 */ /* 0x000ef00000000a00 */
[----:B------:R1:W2:Y:S08]  /*db00*/  LDC.64 R16, c[0x0][R10+0x178] ;  /* 0x00005e000a107b82 */ /* 0x0002b00000000a00 */
[----:B------:R1:W2:Y:S01]  /*db10*/  LDC.64 R18, c[0x0][R10+0x160] ;  /* 0x000058000a127b82 */ /* 0x0002a20000000a00 */
[----:B------:R-:W-:Y:S01]  /*db20*/  IMAD.MOV.U32 R2, RZ, RZ, c[0x0][0x4e8] ;  /* 0x00013a00ff027624 */ /* 0x000fe200078e00ff */
[----:B------:R-:W-:-:S04]  /*db30*/  ISETP.NE.U32.AND P0, PT, RZ, c[0x0][0x500], PT ;  /* 0x00014000ff007a0c */ /* 0x000fc80003f05070 */
[----:B------:R-:W-:Y:S02]  /*db40*/  ISETP.NE.AND P3, PT, R2, 0x1, PT ;  /* 0x000000010200780c */ /* 0x000fe40003f65270 */
[----:B------:R-:W-:-:S04]  /*db50*/  ISETP.NE.AND.EX P0, PT, RZ, c[0x0][0x504], PT, P0 ;  /* 0x00014100ff007a0c */ /* 0x000fc80003f05300 */
[----:B------:R-:W-:Y:S02]  /*db60*/  SEL R8, R8, RZ, !P0 ;  /* 0x000000ff08087207 */ /* 0x000fe40004000000 */
[----:B------:R-:W-:Y:S01]  /*db70*/  SEL R7, R7, RZ, !P0 ;  /* 0x000000ff07077207 */ /* 0x000fe20004000000 */
[----:B------:R-:W2:Y:S02]  /*db80*/  S2R R25, SR_TID.X ;  /* 0x0000000000197919 */ /* 0x000ea40000002100 */
[----:B-1----:R-:W-:-:S04]  /*db90*/  IMAD R2, R5, R8, RZ ;  /* 0x0000000805027224 */ /* 0x002fc800078e02ff */
[C---:B------:R-:W-:Y:S02]  /*dba0*/  IMAD R11, R4.reuse, R7, R2 ;  /* 0x00000007040b7224 */ /* 0x040fe400078e0202 */
[----:B------:R-:W-:-:S04]  /*dbb0*/  IMAD.WIDE.U32 R4, R4, R8, RZ ;  /* 0x0000000804047225 */ /* 0x000fc800078e00ff */
[----:B--2---:R-:W-:-:S04]  /*dbc0*/  IMAD.IADD R9, R6, 0x1, R119 ;  /* 0x0000000106097824 */ /* 0x004fc800078e0277 */
        /* <DEDUP_REMOVED lines=28> */
[C---:B------:R-:W-:Y:S02]  /*dd90*/  LEA R4, P0, R2.reuse, R4, 0x2 ;  /* 0x0000000402047211 */ /* 0x040fe400078010ff */
        /* <DEDUP_REMOVED lines=21> */
[----:B------:R-:W2:Y:S04]  /*def0*/  LDL R11, [R1+0x18] ;  /* 0x00001800010b7983 */ /* 0x000ea80000100800 */
[----:B------:R-:W3:Y:S01]  /*df00*/  S2R R24, SR_TID.X ;  /* 0x0000000000187919 */ /* 0x000ee20000002100 */
[----:B------:R-:W-:Y:S02]  /*df10*/  IMAD R10, R10, c[0x0][0x3a0], RZ ;  /* 0x0000e8000a0a7a24 */ /* 0x000fe400078e02ff */
[----:B------:R-:W-:-:S04]  /*df20*/  IMAD.WIDE.U32 R2, R0, c[0x0][0x3a0], RZ ;  /* 0x0000e80000027a25 */ /* 0x000fc800078e00ff */
[----:B------:R-:W-:Y:S01]  /*df30*/  IMAD R0, R0, c[0x0][0x3a4], R10 ;  /* 0x0000e90000007a24 */ /* 0x000fe200078e020a */
[--C-:B---3--:R-:W-:Y:S02]  /*df40*/  SHF.R.S32.HI R23, RZ, 0x1f, R24.reuse ;  /* 0x0000001fff177819 */ /* 0x108fe40000011418 */
[----:B------:R-:W-:Y:S02]  /*df50*/  SHF.R.S32.HI R118, RZ, 0x1f, R24 ;  /* 0x0000001fff767819 */ /* 0x000fe40000011418 */
[-C--:B------:R-:W-:Y:S02]  /*df60*/  LEA.HI R23, R23, R24.reuse, RZ, 0x3 ;  /* 0x0000001817177211 */ /* 0x080fe400078f18ff */
[----:B------:R-:W-:Y:S02]  /*df70*/  LEA.HI R118, R118, R24, RZ, 0x3 ;  /* 0x0000001876767211 */ /* 0x000fe400078f18ff */
[----:B------:R-:W-:Y:S02]  /*df80*/  LOP3.LUT R23, R23, 0xfffffff8, RZ, 0xc0, !PT ;  /* 0xfffffff817177812 */ /* 0x000fe400078ec0ff */
[----:B------:R-:W-:-:S02]  /*df90*/  SHF.R.S32.HI R118, RZ, 0x3, R118 ;  /* 0x00000003ff767819 */ /* 0x000fc40000011476 */
[----:B------:R-:W-:-:S04]  /*dfa0*/  IADD3 R23, -R23, R24, RZ ;  /* 0x0000001817177210 */ /* 0x000fc80007ffe1ff */
[----:B-1----:R-:W-:Y:S01]  /*dfb0*/  LEA R4, R23, R118, 0x5 ;  /* 0x0000007617047211 */ /* 0x002fe200078e28ff */
[----:B------:R-:W-:-:S03]  /*dfc0*/  IMAD.IADD R3, R3, 0x1, R0 ;  /* 0x0000000103037824 */ /* 0x000fc600078e0200 */
[----:B------:R-:W-:Y:S01]  /*dfd0*/  IADD3 R4, R119, R4, RZ ;  /* 0x0000000477047210 */ /* 0x000fe20007ffe0ff */
[----:B------:R-:W-:Y:S01]  /*dfe0*/  IMAD.WIDE.U32 R2, R21, c[0x0][0x3e8], R2 ;  /* 0x0000fa0015027a25 */ /* 0x000fe200078e0002 */
[----:B------:R-:W-:-:S03]  /*dff0*/  SHF.R.S32.HI R5, RZ, 0x1f, R8 ;  /* 0x0000001fff057819 */ /* 0x000fc60000011408 */
[----:B------:R-:W-:-:S04]  /*e000*/  @P3 IMAD.HI.U32 R6, R4, c[0x0][0x4ec], RZ ;  /* 0x00013b0004063a27 */ /* 0x000fc800078e00ff */
[----:B------:R-:W-:Y:S02]  /*e010*/  IMAD R5, R5, c[0x0][0x3f0], RZ ;  /* 0x0000fc0005057a24 */ /* 0x000fe400078e02ff */
        /* <DEDUP_REMOVED lines=39> */
.L_x_958:
[----:B------:R-:W-:Y:S05]  /*e290*/  BRA.DIV ~URZ, `(.L_x_898) ;  /* 0x000044527f007947 */ /* 0x000fea000b800000 */
[----:B------:R4:W2:Y:S02]  /*e2a0*/  SHFL.IDX PT, R0, R15, RZ, 0x181f ;  /* 0x00181fff0f007589 */ /* 0x0008a400000e0000 */
.L_x_959:
[----:B------:R-:W5:Y:S01]  /*e2b0*/  LDL.64 R2, [R1+0x70] ;  /* 0x0000700001027983 */ /* 0x000f620000100a00 */
[----:B------:R-:W-:Y:S01]  /*e2c0*/  ISETP.GE.AND P0, PT, R11, R13, PT ;  /* 0x0000000d0b00720c */ /* 0x000fe20003f06270 */
[----:B------:R-:W-:Y:S01]  /*e2d0*/  BSSY B0, `(.L_x_899) ;  /* 0x0000018000007945 */ /* 0x000fe20003800000 */
[----:B------:R-:W-:-:S02]  /*e2e0*/  SHF.R.S32.HI R17, RZ, 0x1f, R14 ;  /* 0x0000001fff117819 */ /* 0x000fc4000001140e */
[----:B-----5:R-:W-:-:S09]  /*e2f0*/  SHF.R.S32.HI R16, RZ, 0x1f, R2 ;  /* 0x0000001fff107819 */ /* 0x020fd20000011402 */
[----:B------:R-:W-:Y:S05]  /*e300*/  @P0 BRA `(.L_x_900) ;  /* 0x0000014000000947 */ /* 0x000fea0003800000 */
[----:B------:R-:W5:Y:S04]  /*e310*/  LDL R84, [R1+0x8c] ;  /* 0x00008c0001547983 */ /* 0x000f680000100800 */
[----:B----4-:R-:W4:Y:S04]  /*e320*/  LDL R18, [R1+0x90] ;  /* 0x0000900001127983 */ /* 0x010f280000100800 */
[----:B---3--:R-:W3:Y:S04]  /*e330*/  LDL R85, [R1+0xa4] ;  /* 0x0000a40001557983 */ /* 0x008ee80000100800 */
[----:B--2---:R-:W2:Y:S01]  /*e340*/  LDL R19, [R1+0xa0] ;  /* 0x0000a00001137983 */ /* 0x004ea20000100800 */
[----:B------:R-:W-:-:S02]  /*e350*/  ISETP.GE.AND P3, PT, R2, c[0x0][0x3c8], PT ;  /* 0x0000f20002007a0c */ /* 0x000fc40003f66270 */
[----:B------:R-:W-:-:S11]  /*e360*/  ISETP.GE.AND P2, PT, R14, c[0x0][0x3c8], PT ;  /* 0x0000f2000e007a0c */ /* 0x000fd60003f46270 */
[-C--:B------:R-:W-:Y:S02]  /*e370*/  @!P3 LEA R8, P4, R2, R0.reuse, 0x1 ;  /* 0x000000000208b211 */ /* 0x080fe400078808ff */
[----:B------:R-:W-:Y:S02]  /*e380*/  @!P2 LEA R6, P6, R14, R0, 0x1 ;  /* 0x000000000e06a211 */ /* 0x000fe400078c08ff */
[-C--:B------:R-:W-:Y:S02]  /*e390*/  @!P3 LEA.HI.X R9, R2, R10.reuse, R16, 0x1, P4 ;  /* 0x0000000a0209b211 */ /* 0x080fe400020f0c10 */
[----:B------:R-:W-:-:S03]  /*e3a0*/  @!P2 LEA.HI.X R7, R14, R10, R17, 0x1, P6 ;  /* 0x0000000a0e07a211 */ /* 0x000fc600030f0c11 */
[----:B-1----:R1:W-:Y:S04]  /*e3b0*/  @!P3 ST.E.128 [R8.64], R32 ;  /* 0x000000200800b985 */ /* 0x0023e8000c101d06 */
[----:B------:R1:W-:Y:S01]  /*e3c0*/  @!P2 ST.E.128 [R6.64], R28 ;  /* 0x0000001c0600a985 */ /* 0x0003e2000c101d06 */
[----:B-----5:R-:W-:Y:S02]  /*e3d0*/  ISETP.GE.AND P1, PT, R84, c[0x0][0x3c8], PT ;  /* 0x0000f20054007a0c */ /* 0x020fe40003f26270 */
[----:B----4-:R-:W-:-:S11]  /*e3e0*/  ISETP.GE.AND P0, PT, R18, c[0x0][0x3c8], PT ;  /* 0x0000f20012007a0c */ /* 0x010fd60003f06270 */
[-C--:B------:R-:W-:Y:S02]  /*e3f0*/  @!P1 LEA R4, P5, R84, R0.reuse, 0x1 ;  /* 0x0000000054049211 */ /* 0x080fe400078a08ff */
[----:B------:R-:W-:Y:S02]  /*e400*/  @!P0 LEA R2, P4, R18, R0, 0x1 ;  /* 0x0000000012028211 */ /* 0x000fe400078808ff */
[-C--:B---3--:R-:W-:Y:S02]  /*e410*/  @!P1 LEA.HI.X R5, R84, R10.reuse, R85, 0x1, P5 ;  /* 0x0000000a54059211 */ /* 0x088fe400028f0c55 */
[----:B--2---:R-:W-:-:S03]  /*e420*/  @!P0 LEA.HI.X R3, R18, R10, R19, 0x1, P4 ;  /* 0x0000000a12038211 */ /* 0x004fc600020f0c13 */
[----:B------:R1:W-:Y:S04]  /*e430*/  @!P1 ST.E.128 [R4.64], R24 ;  /* 0x0000001804009985 */ /* 0x0003e8000c101d06 */
[----:B------:R1:W-:Y:S02]  /*e440*/  @!P0 ST.E.128 [R2.64], R20 ;  /* 0x0000001402008985 */ /* 0x0003e4000c101d06 */
.L_x_900:
[----:B------:R-:W-:Y:S05]  /*e450*/  BSYNC B0 ;  /* 0x0000000000007941 */ /* 0x000fea0003800000 */
.L_x_899:
[----:B------:R-:W-:Y:S05]  /*e460*/  BRA.DIV ~URZ, `(.L_x_901) ;  /* 0x000042e27f007947 */ /* 0x000fea000b800000 */
[----:B---3--:R3:W4:Y:S04]  /*e470*/  SHFL.IDX PT, R10, R12, 0x1, 0x181f ;  /* 0x00381f000c0a7f89 */ /* 0x00872800000e0000 */
[----:B--2---:R3:W2:Y:S02]  /*e480*/  SHFL.IDX PT, R0, R15, 0x1, 0x181f ;  /* 0x00381f000f007f89 */ /* 0x0046a400000e0000 */
.L_x_960:
[----:B-1----:R-:W-:Y:S01]  /*e490*/  IADD3 R2, R11, 0x20, RZ ;  /* 0x000000200b027810 */ /* 0x002fe20007ffe0ff */
[----:B------:R-:W-:Y:S03]  /*e4a0*/  BSSY B0, `(.L_x_902) ;  /* 0x0000018000007945 */ /* 0x000fe60003800000 */
[----:B------:R-:W-:-:S13]  /*e4b0*/  ISETP.GE.AND P0, PT, R2, R13, PT ;  /* 0x0000000d0200720c */ /* 0x000fda0003f06270 */
[----:B------:R-:W-:Y:S05]  /*e4c0*/  @P0 BRA `(.L_x_903) ;  /* 0x0000015000000947 */ /* 0x000fea0003800000 */
[----:B------:R-:W5:Y:S04]  /*e4d0*/  LDL.64 R22, [R1+0x70] ;  /* 0x0000700001167983 */ /* 0x000f680000100a00 */
[----:B---3--:R-:W3:Y:S04]  /*e4e0*/  LDL R20, [R1+0x8c] ;  /* 0x00008c0001147983 */ /* 0x008ee80000100800 */
[----:B----4-:R-:W4:Y:S04]  /*e4f0*/  LDL R18, [R1+0x90] ;  /* 0x0000900001127983 */ /* 0x010f280000100800 */
[----:B--2---:R-:W2:Y:S04]  /*e500*/  LDL R21, [R1+0xa4] ;  /* 0x0000a40001157983 */ /* 0x004ea80000100800 */
[----:B------:R-:W2:Y:S01]  /*e510*/  LDL R19, [R1+0xa0] ;  /* 0x0000a00001137983 */ /* 0x000ea20000100800 */
[----:B------:R-:W-:-:S13]  /*e520*/  ISETP.GE.AND P2, PT, R14, c[0x0][0x3c8], PT ;  /* 0x0000f2000e007a0c */ /* 0x000fda0003f46270 */
[----:B------:R-:W-:-:S04]  /*e530*/  @!P2 LEA R6, P6, R14, R0, 0x1 ;  /* 0x000000000e06a211 */ /* 0x000fc800078c08ff */
[----:B------:R-:W-:Y:S02]  /*e540*/  @!P2 LEA.HI.X R7, R14, R10, R17, 0x1, P6 ;  /* 0x0000000a0e07a211 */ /* 0x000fe400030f0c11 */
[----:B-----5:R-:W-:Y:S02]  /*e550*/  ISETP.GE.AND P3, PT, R22, c[0x0][0x3c8], PT ;  /* 0x0000f20016007a0c */ /* 0x020fe40003f66270 */
[----:B---3--:R-:W-:Y:S02]  /*e560*/  ISETP.GE.AND P1, PT, R20, c[0x0][0x3c8], PT ;  /* 0x0000f20014007a0c */ /* 0x008fe40003f26270 */
[----:B----4-:R-:W-:-:S09]  /*e570*/  ISETP.GE.AND P0, PT, R18, c[0x0][0x3c8], PT ;  /* 0x0000f20012007a0c */ /* 0x010fd20003f06270 */
[-C--:B------:R-:W-:Y:S02]  /*e580*/  @!P3 LEA R8, P4, R22, R0.reuse, 0x1 ;  /* 0x000000001608b211 */ /* 0x080fe400078808ff */
[----:B------:R-:W-:Y:S02]  /*e590*/  @!P1 LEA R4, P5, R20, R0, 0x1 ;  /* 0x0000000014049211 */ /* 0x000fe400078a08ff */
[----:B------:R-:W-:Y:S02]  /*e5a0*/  @!P3 LEA.HI.X R9, R22, R10, R16, 0x1, P4 ;  /* 0x0000000a1609b211 */ /* 0x000fe400020f0c10 */
[----:B------:R-:W-:Y:S02]  /*e5b0*/  @!P0 LEA R2, P4, R18, R0, 0x1 ;  /* 0x0000000012028211 */ /* 0x000fe400078808ff */
[-C--:B--2---:R-:W-:Y:S02]  /*e5c0*/  @!P1 LEA.HI.X R5, R20, R10.reuse, R21, 0x1, P5 ;  /* 0x0000000a14059211 */ /* 0x084fe400028f0c15 */
[----:B------:R-:W-:Y:S01]  /*e5d0*/  @!P0 LEA.HI.X R3, R18, R10, R19, 0x1, P4 ;  /* 0x0000000a12038211 */ /* 0x000fe200020f0c13 */
[----:B------:R1:W-:Y:S04]  /*e5e0*/  @!P3 ST.E.128 [R8.64], R48 ;  /* 0x000000300800b985 */ /* 0x0003e8000c101d06 */
[----:B------:R1:W-:Y:S04]  /*e5f0*/  @!P2 ST.E.128 [R6.64], R44 ;  /* 0x0000002c0600a985 */ /* 0x0003e8000c101d06 */
[----:B------:R1:W-:Y:S04]  /*e600*/  @!P1 ST.E.128 [R4.64], R40 ;  /* 0x0000002804009985 */ /* 0x0003e8000c101d06 */
[----:B------:R1:W-:Y:S02]  /*e610*/  @!P0 ST.E.128 [R2.64], R36 ;  /* 0x0000002402008985 */ /* 0x0003e4000c101d06 */
.L_x_903:
[----:B------:R-:W-:Y:S05]  /*e620*/  BSYNC B0 ;  /* 0x0000000000007941 */ /* 0x000fea0003800000 */
.L_x_902:
[----:B------:R-:W-:Y:S05]  /*e630*/  BRA.DIV ~URZ, `(.L_x_904) ;  /* 0x000041d27f007947 */ /* 0x000fea000b800000 */
[----:B----4-:R4:W1:Y:S02]  /*e640*/  SHFL.IDX PT, R10, R12, 0x2, 0x181f ;  /* 0x00581f000c0a7f89 */ /* 0x01086400000e0000 */
.L_x_961:
[----:B------:R-:W-:Y:S05]  /*e650*/  BRA.DIV ~URZ, `(.L_x_905) ;  /* 0x000042227f007947 */ /* 0x000fea000b800000 */
[----:B--2---:R2:W3:Y:S02]  /*e660*/  SHFL.IDX PT, R0, R15, 0x2, 0x181f ;  /* 0x00581f000f007f89 */ /* 0x0044e400000e0000 */
.L_x_962:
        /* <DEDUP_REMOVED lines=8> */
[----:B------:R-:W3:Y:S01]  /*e6f0*/  LDL R19, [R1+0xa0] ;  /* 0x0000a00001137983 */ /* 0x000ee20000100800 */
[----:B------:R-:W-:-:S13]  /*e700*/  ISETP.GE.AND P2, PT, R14, c[0x0][0x3c8], PT ;  /* 0x0000f2000e007a0c */ /* 0x000fda0003f46270 */
[----:B------:R-:W-:-:S04]  /*e710*/  @!P2 LEA R6, P6, R14, R0, 0x1 ;  /* 0x000000000e06a211 */ /* 0x000fc800078c08ff */
[----:B------:R-:W-:Y:S02]  /*e720*/  @!P2 LEA.HI.X R7, R14, R10, R17, 0x1, P6 ;  /* 0x0000000a0e07a211 */ /* 0x000fe400030f0c11 */
[----:B-----5:R-:W-:Y:S02]  /*e730*/  ISETP.GE.AND P3, PT, R22, c[0x0][0x3c8], PT ;  /* 0x0000f20016007a0c */ /* 0x020fe40003f66270 */
[----:B--2---:R-:W-:Y:S02]  /*e740*/  ISETP.GE.AND P1, PT, R20, c[0x0][0x3c8], PT ;  /* 0x0000f20014007a0c */ /* 0x004fe40003f26270 */
[----:B----4-:R-:W-:-:S09]  /*e750*/  ISETP.GE.AND P0, PT, R18, c[0x0][0x3c8], PT ;  /* 0x0000f20012007a0c */ /* 0x010fd20003f06270 */
[-C--:B------:R-:W-:Y:S02]  /*e760*/  @!P3 LEA R8, P4, R22, R0.reuse, 0x1 ;  /* 0x000000001608b211 */ /* 0x080fe400078808ff */
[----:B------:R-:W-:Y:S02]  /*e770*/  @!P1 LEA R4, P5, R20, R0, 0x1 ;  /* 0x0000000014049211 */ /* 0x000fe400078a08ff */
[----:B------:R-:W-:Y:S02]  /*e780*/  @!P3 LEA.HI.X R9, R22, R10, R16, 0x1, P4 ;  /* 0x0000000a1609b211 */ /* 0x000fe400020f0c10 */
[----:B------:R-:W-:Y:S02]  /*e790*/  @!P0 LEA R2, P4, R18, R0, 0x1 ;  /* 0x0000000012028211 */ /* 0x000fe400078808ff */
[-C--:B---3--:R-:W-:Y:S02]  /*e7a0*/  @!P1 LEA.HI.X R5, R20, R10.reuse, R21, 0x1, P5 ;  /* 0x0000000a14059211 */ /* 0x088fe400028f0c15 */
[----:B------:R-:W-:Y:S01]  /*e7b0*/  @!P0 LEA.HI.X R3, R18, R10, R19, 0x1, P4 ;  /* 0x0000000a12038211 */ /* 0x000fe200020f0c13 */
[----:B------:R1:W-:Y:S04]  /*e7c0*/  @!P3 ST.E.128 [R8.64], R64 ;  /* 0x000000400800b985 */ /* 0x0003e8000c101d06 */
[----:B------:R1:W-:Y:S04]  /*e7d0*/  @!P2 ST.E.128 [R6.64], R60 ;  /* 0x0000003c0600a985 */ /* 0x0003e8000c101d06 */
[----:B------:R1:W-:Y:S04]  /*e7e0*/  @!P1 ST.E.128 [R4.64], R56 ;  /* 0x0000003804009985 */ /* 0x0003e8000c101d06 */
[----:B------:R1:W-:Y:S02]  /*e7f0*/  @!P0 ST.E.128 [R2.64], R52 ;  /* 0x0000003402008985 */ /* 0x0003e4000c101d06 */
.L_x_907:
[----:B------:R-:W-:Y:S05]  /*e800*/  BSYNC B0 ;  /* 0x0000000000007941 */ /* 0x000fea0003800000 */
.L_x_906:
[----:B------:R-:W-:Y:S05]  /*e810*/  BRA.DIV ~URZ, `(.L_x_908) ;  /* 0x000040c27f007947 */ /* 0x000fea000b800000 */
[----:B-1----:R1:W2:Y:S04]  /*e820*/  SHFL.IDX PT, R8, R12, 0x3, 0x181f ;  /* 0x00781f000c087f89 */ /* 0x0022a800000e0000 */
[----:B---3--:R1:W3:Y:S02]  /*e830*/  SHFL.IDX PT, R0, R15, 0x3, 0x181f ;  /* 0x00781f000f007f89 */ /* 0x0082e400000e0000 */
.L_x_963:
[----:B------:R-:W-:-:S04]  /*e840*/  IADD3 R2, R11, 0x60, RZ ;  /* 0x000000600b027810 */ /* 0x000fc80007ffe0ff */
[----:B------:R-:W-:-:S13]  /*e850*/  ISETP.GE.AND P0, PT, R2, R13, PT ;  /* 0x0000000d0200720c */ /* 0x000fda0003f06270 */
[----:B------:R-:W-:Y:S05]  /*e860*/  @P0 BRA `(.L_x_909) ;  /* 0x000027c000000947 */ /* 0x000fea0003800000 */
[----:B------:R-:W5:Y:S04]  /*e870*/  LDL.64 R18, [R1+0x70] ;  /* 0x0000700001127983 */ /* 0x000f680000100a00 */
[----:B----4-:R-:W4:Y:S04]  /*e880*/  LDL R10, [R1+0x8c] ;  /* 0x00008c00010a7983 */ /* 0x010f280000100800 */
[----:B-1-3--:R-:W3:Y:S04]  /*e890*/  LDL R12, [R1+0xa4] ;  /* 0x0000a400010c7983 */ /* 0x00aee80000100800 */
[----:B--2---:R-:W2:Y:S01]  /*e8a0*/  LDL R9, [R1+0x90] ;  /* 0x0000900001097983 */ /* 0x004ea20000100800 */
[----:B------:R-:W-:-:S13]  /*e8b0*/  ISETP.GE.AND P1, PT, R14, c[0x0][0x3c8], PT ;  /* 0x0000f2000e007a0c */ /* 0x000fda0003f26270 */
[----:B------:R-:W-:-:S04]  /*e8c0*/  @!P1 LEA R4, P4, R14, R0, 0x1 ;  /* 0x000000000e049211 */ /* 0x000fc800078808ff */
[----:B------:R-:W-:Y:S02]  /*e8d0*/  @!P1 LEA.HI.X R5, R14, R8, R17, 0x1, P4 ;  /* 0x000000080e059211 */ /* 0x000fe400020f0c11 */
[----:B-----5:R-:W-:Y:S02]  /*e8e0*/  ISETP.GE.AND P2, PT, R18, c[0x0][0x3c8], PT ;  /* 0x0000f20012007a0c */ /* 0x020fe40003f46270 */
[----:B----4-:R-:W-:-:S11]  /*e8f0*/  ISETP.GE.AND P0, PT, R10, c[0x0][0x3c8], PT ;  /* 0x0000f2000a007a0c */ /* 0x010fd60003f06270 */
[-C--:B------:R-:W-:Y:S02]  /*e900*/  @!P2 LEA R6, P5, R18, R0.reuse, 0x1 ;  /* 0x000000001206a211 */ /* 0x080fe400078a08ff */
[----:B------:R-:W-:Y:S02]  /*e910*/  @!P0 LEA R2, P3, R10, R0, 0x1 ;  /* 0x000000000a028211 */ /* 0x000fe400078608ff */
[-C--:B------:R-:W-:Y:S02]  /*e920*/  @!P2 LEA.HI.X R7, R18, R8.reuse, R16, 0x1, P5 ;  /* 0x000000081207a211 */ /* 0x080fe400028f0c10 */
[----:B---3--:R-:W-:-:S03]  /*e930*/  @!P0 LEA.HI.X R3, R10, R8, R12, 0x1, P3 ;  /* 0x000000080a038211 */ /* 0x008fc600018f0c0c */
[----:B------:R1:W-:Y:S04]  /*e940*/  @!P2 ST.E.128 [R6.64], R76 ;  /* 0x0000004c0600a985 */ /* 0x0003e8000c101d06 */
[----:B------:R1:W-:Y:S04]  /*e950*/  @!P1 ST.E.128 [R4.64], R72 ;  /* 0x0000004804009985 */ /* 0x0003e8000c101d06 */
[----:B------:R1:W-:Y:S01]  /*e960*/  @!P0 ST.E.128 [R2.64], R68 ;  /* 0x0000004402008985 */ /* 0x0003e2000c101d06 */
[----:B--2---:R-:W-:-:S13]  /*e970*/  ISETP.GE.AND P0, PT, R9, c[0x0][0x3c8], PT ;  /* 0x0000f20009007a0c */ /* 0x004fda0003f06270 */
[----:B------:R-:W-:Y:S05]  /*e980*/  @P0 BRA `(.L_x_909) ;  /* 0x000026a000000947 */ /* 0x000fea0003800000 */
[----:B------:R-:W2:Y:S01]  /*e990*/  LDL R10, [R1+0xa0] ;  /* 0x0000a000010a7983 */ /* 0x000ea20000100800 */
[----:B-1----:R-:W-:-:S04]  /*e9a0*/  LEA R2, P0, R9, R0, 0x1 ;  /* 0x0000000009027211 */ /* 0x002fc800078008ff */
[----:B--2---:R-:W-:-:S05]  /*e9b0*/  LEA.HI.X R3, R9, R8, R10, 0x1, P0 ;  /* 0x0000000809037211 */ /* 0x004fca00000f0c0a */
[----:B------:R1:W-:Y:S01]  /*e9c0*/  ST.E.128 [R2.64], R80 ;  /* 0x0000005002007985 */ /* 0x0003e2000c101d06 */
[----:B------:R-:W-:Y:S05]  /*e9d0*/  BRA `(.L_x_909) ;  /* 0x0000265000007947 */ /* 0x000fea0003800000 */
.L_x_896:
        /* <DEDUP_REMOVED lines=34> */
.L_x_964:
[----:B------:R-:W-:Y:S05]  /*ec00*/  BRA.DIV ~URZ, `(.L_x_911) ;  /* 0x00003e027f007947 */ /* 0x000fea000b800000 */
[----:B------:R3:W4:Y:S02]  /*ec10*/  SHFL.IDX PT, R0, R14, RZ, 0x1c1f ;  /* 0x001c1fff0e007589 */ /* 0x00072400000e0000 */
.L_x_965:
        /* <DEDUP_REMOVED lines=72> */
[----:B--2---:R-:W-:Y:S02]  /*f0a0*/  @!P0 IMAD.MOV.U32 R3, RZ, RZ, R4 ;  /* 0x000000ffff038224 */ /* 0x004fe400078e0004 */
[C---:B------:R-:W-:Y:S02]  /*f0b0*/  @!P3 LEA R6, P5, R16.reuse, R0, 0x2 ;  /* 0x000000001006b211 */ /* 0x040fe400078a10ff */
[----:B------:R-:W-:Y:S02]  /*f0c0*/  @!P0 IMAD.WIDE R2, R5, 0x4, R2 ;  /* 0x0000000405028825 */ /* 0x000fe400078e0202 */
[----:B------:R-:W-:-:S03]  /*f0d0*/  @!P3 LEA.HI.X R7, R16, R4, R47, 0x2, P5 ;  /* 0x000000041007b211 */ /* 0x000fc600028f142f */
[----:B------:R2:W-:Y:S02]  /*f0e0*/  @!P0 ST.E.64 [R2.64], R134 ;  /* 0x0000008602008985 */ /* 0x0005e4000c101b06 */
[----:B--2---:R-:W-:-:S04]  /*f0f0*/  @!P1 LEA R2, P0, R13, R0, 0x2 ;  /* 0x000000000d029211 */ /* 0x004fc800078010ff */
[----:B------:R-:W-:-:S05]  /*f100*/  @!P1 LEA.HI.X R3, R13, R4, R15, 0x2, P0 ;  /* 0x000000040d039211 */ /* 0x000fca00000f140f */
[----:B------:R2:W-:Y:S01]  /*f110*/  @!P1 ST.E.64 [R2.64], R152 ;  /* 0x0000009802009985 */ /* 0x0005e2000c101b06 */
[----:B------:R-:W-:-:S03]  /*f120*/  ISETP.GE.AND P1, PT, R19, c[0x0][0x3c8], PT ;  /* 0x0000f20013007a0c */ /* 0x000fc60003f26270 */
[----:B------:R4:W-:Y:S01]  /*f130*/  @!P3 ST.E.64 [R6.64], R148 ;  /* 0x000000940600b985 */ /* 0x0009e2000c101b06 */
[----:B------:R-:W-:Y:S02]  /*f140*/  ISETP.GE.AND P3, PT, R20, c[0x0][0x3c8], PT ;  /* 0x0000f20014007a0c */ /* 0x000fe40003f66270 */
[----:B--2---:R-:W-:-:S04]  /*f150*/  @!P2 LEA R2, P0, R17, R0, 0x2 ;  /* 0x000000001102a211 */ /* 0x004fc800078010ff */
[----:B------:R-:W-:Y:S02]  /*f160*/  @!P2 LEA.HI.X R3, R17, R4, R46, 0x2, P0 ;  /* 0x000000041103a211 */ /* 0x000fe400000f142e */
[----:B----4-:R-:W-:-:S03]  /*f170*/  @!P4 LEA R6, P5, R18, R0, 0x2 ;  /* 0x000000001206c211 */ /* 0x010fc600078a10ff */
[----:B------:R2:W-:Y:S01]  /*f180*/  @!P2 ST.E.64 [R2.64], R144 ;  /* 0x000000900200a985 */ /* 0x0005e2000c101b06 */
[----:B------:R-:W-:Y:S02]  /*f190*/  ISETP.GE.AND P2, PT, R21, c[0x0][0x3c8], PT ;  /* 0x0000f20015007a0c */ /* 0x000fe40003f46270 */
[----:B------:R-:W-:-:S05]  /*f1a0*/  @!P4 LEA.HI.X R7, R18, R4, R48, 0x2, P5 ;  /* 0x000000041207c211 */ /* 0x000fca00028f1430 */
        /* <DEDUP_REMOVED lines=71> */
[----:B------:R-:W-:Y:S02]  /*f620*/  @!P3 LEA.HI.X R7, R36, R4, R66, 0x2, P5 ;  /* 0x000000042407b211 */ /* 0x000fe400028f1442 */
[----:B------:R-:W-:-:S03]  /*f630*/  ISETP.GE.AND P5, PT, R40, c[0x0][0x3c8], PT ;  /* 0x0000f20028007a0c */ /* 0x000fc60003fa6270 */
[----:B------:R4:W-:Y:S01]  /*f640*/  @!P3 ST.E.64 [R6.64], R92 ;  /* 0x0000005c0600b985 */ /* 0x0009e2000c101b06 */
[----:B--2---:R-:W-:-:S04]  /*f650*/  @!P2 LEA R2, P0, R37, R0, 0x2 ;  /* 0x000000002502a211 */ /* 0x004fc800078010ff */
[----:B------:R-:W-:Y:S02]  /*f660*/  @!P2 LEA.HI.X R3, R37, R4, R67, 0x2, P0 ;  /* 0x000000042503a211 */ /* 0x000fe400000f1443 */
[----:B------:R-:W-:-:S03]  /*f670*/  @!P4 LEA R8, P0, R38, R0, 0x2 ;  /* 0x000000002608c211 */ /* 0x000fc600078010ff */
[----:B------:R2:W-:Y:S01]  /*f680*/  @!P2 ST.E.64 [R2.64], R96 ;  /* 0x000000600200a985 */ /* 0x0005e2000c101b06 */
[----:B------:R-:W-:Y:S02]  /*f690*/  @!P4 LEA.HI.X R9, R38, R4, R68, 0x2, P0 ;  /* 0x000000042609c211 */ /* 0x000fe400000f1444 */
[----:B----4-:R-:W-:-:S03]  /*f6a0*/  @!P6 LEA R6, P0, R41, R0, 0x2 ;  /* 0x000000002906e211 */ /* 0x010fc600078010ff */
[----:B------:R-:W-:Y:S01]  /*f6b0*/  @!P4 ST.E.64 [R8.64], R184 ;  /* 0x000000b80800c985 */ /* 0x000fe2000c101b06 */
[----:B------:R-:W-:Y:S02]  /*f6c0*/  ISETP.GE.AND P4, PT, R42, c[0x0][0x3c8], PT ;  /* 0x0000f2002a007a0c */ /* 0x000fe40003f86270 */
[----:B------:R-:W-:Y:S02]  /*f6d0*/  @!P6 LEA.HI.X R7, R41, R4, R71, 0x2, P0 ;  /* 0x000000042907e211 */ /* 0x000fe400000f1447 */
[----:B------:R-:W-:Y:S02]  /*f6e0*/  ISETP.GE.AND P0, PT, R45, c[0x0][0x3c8], PT ;  /* 0x0000f2002d007a0c */ /* 0x000fe40003f06270 */
[----:B--2---:R-:W-:-:S04]  /*f6f0*/  @!P1 LEA R2, P2, R39, R0, 0x2 ;  /* 0x0000000027029211 */ /* 0x004fc800078410ff */
        /* <DEDUP_REMOVED lines=20> */
.L_x_913:
[----:B------:R-:W-:Y:S05]  /*f840*/  BSYNC B0 ;  /* 0x0000000000007941 */ /* 0x000fea0003800000 */
.L_x_912:
[----:B------:R-:W-:Y:S05]  /*f850*/  BRA.DIV ~URZ, `(.L_x_914) ;  /* 0x000032127f007947 */ /* 0x000fea000b800000 */
[----:B--2---:R2:W1:Y:S04]  /*f860*/  SHFL.IDX PT, R4, R12, 0x1, 0x1c1f ;  /* 0x003c1f000c047f89 */ /* 0x00446800000e0000 */
[----:B----4-:R2:W4:Y:S02]  /*f870*/  SHFL.IDX PT, R0, R14, 0x1, 0x1c1f ;  /* 0x003c1f000e007f89 */ /* 0x01052400000e0000 */
.L_x_966:
        /* <DEDUP_REMOVED lines=19> */
[C---:B------:R-:W-:Y:S02]  /*f9b0*/  @!P3 LEA R10, P6, R17.reuse, R0, 0x2 ;  /* 0x00000000110ab211 */ /* 0x040fe400078c10ff */
        /* <DEDUP_REMOVED lines=116> */
.L_x_894:
[----:B------:R-:W2:Y:S04]  /*10100*/  LDL.LU R7, [R1+0x80] ;  /* 0x0000800001077983 */ /* 0x000ea80000300800 */
[----:B-1----:R-:W3:Y:S01]  /*10110*/  LDL R6, [R1+0x94] ;  /* 0x0000940001067983 */ /* 0x002ee20000100800 */
[----:B------:R-:W-:Y:S01]  /*10120*/  ISETP.NE.U32.AND P0, PT, RZ, c[0x0][0x508], PT ;  /* 0x00014200ff007a0c */ /* 0x000fe20003f05070 */
[----:B------:R-:W-:Y:S01]  /*10130*/  IMAD.MOV.U32 R4, RZ, RZ, 0x4 ;  /* 0x00000004ff047424 */ /* 0x000fe200078e00ff */
[----:B------:R-:W-:Y:S01]  /*10140*/  ISETP.NE.U32.AND P2, PT, RZ, c[0x0][0x500], PT ;  /* 0x00014000ff007a0c */ /* 0x000fe20003f45070 */
[----:B------:R-:W-:Y:S01]  /*10150*/  IMAD.MOV.U32 R8, RZ, RZ, RZ ;  /* 0x000000ffff087224 */ /* 0x000fe200078e00ff */
[----:B------:R-:W-:Y:S01]  /*10160*/  ISETP.NE.AND.EX P1, PT, RZ, c[0x0][0x50c], PT, P0 ;  /* 0x00014300ff007a0c */ /* 0x000fe20003f25300 */
[----:B------:R-:W-:Y:S01]  /*10170*/  IMAD.MOV.U32 R20, RZ, RZ, c[0x0][0x388] ;  /* 0x0000e200ff147624 */ /* 0x000fe200078e00ff */
[----:B------:R-:W-:-:S02]  /*10180*/  ISETP.NE.AND.EX P2, PT, RZ, c[0x0][0x504], PT, P2 ;  /* 0x00014100ff007a0c */ /* 0x000fc40003f45320 */
[----:B---3--:R-:W-:Y:S01]  /*10190*/  SHF.R.S32.HI R0, RZ, 0x1f, R6 ;  /* 0x0000001fff007819 */ /* 0x008fe20000011406 */
[----:B------:R-:W-:-:S08]  /*101a0*/  IMAD.WIDE R4, R6, R4, c[0x0][0x500] ;  /* 0x0001400006047625 */ /* 0x000fd000078e0204 */
[----:B------:R-:W-:-:S04]  /*101b0*/  @P1 LEA R2, P0, R6, c[0x0][0x508], 0x2 ;  /* 0x0001420006021a11 */ /* 0x000fc800078010ff */
[----:B------:R-:W-:Y:S01]  /*101c0*/  @P1 LEA.HI.X R3, R6, c[0x0][0x50c], R0, 0x2, P0 ;  /* 0x0001430006031a11 */ /* 0x000fe200000f1400 */
[----:B------:R1:W5:Y:S04]  /*101d0*/  @P2 LDG.E R8, [R4.64] ;  /* 0x0000000604082981 */ /* 0x000368000c1e1900 */
[----:B------:R1:W5:Y:S01]  /*101e0*/  @P1 LDG.E R20, [R2.64] ;  /* 0x0000000602141981 */ /* 0x000362000c1e1900 */
[----:B--2---:R-:W-:-:S04]  /*101f0*/  ISETP.NE.AND P0, PT, R7, RZ, PT ;  /* 0x000000ff0700720c */ /* 0x004fc80003f05270 */
[----:B------:R-:W-:Y:S01]  /*10200*/  SEL R19, R7, c[0x0][0x3d4], P0 ;  /* 0x0000f50007137a07 */ /* 0x000fe20000000000 */
[----:B------:R-:W-:Y:S05]  /*10210*/  @P1 BRA `(.L_x_915) ;  /* 0x0000004000001947 */ /* 0x000fea0003800000 */
[----:B------:R-:W-:Y:S05]  /*10220*/  @!P2 BRA `(.L_x_915) ;  /* 0x000000300000a947 */ /* 0x000fea0003800000 */
[----:B-1----:R1:W2:Y:S04]  /*10230*/  LDG.E R2, [R4.64] ;  /* 0x0000000604027981 */ /* 0x0022a8000c1e1900 */
[----:B-1----:R-:W2:Y:S02]  /*10240*/  LDG.E R4, [R4.64+0x4] ;  /* 0x0000040604047981 */ /* 0x002ea4000c1e1900 */
[----:B--2--5:R-:W-:Y:S02]  /*10250*/  IADD3 R20, -R2, R4, RZ ;  /* 0x0000000402147210 */ /* 0x024fe40007ffe1ff */
.L_x_915:
        /* <DEDUP_REMOVED lines=57> */
.L_x_917:
[----:B------:R-:W-:Y:S05]  /*105f0*/  BSYNC B0 ;  /* 0x0000000000007941 */ /* 0x000fea0003800000 */
.L_x_916:
        /* <DEDUP_REMOVED lines=47> */
.L_x_967:
[----:B------:R-:W-:Y:S05]  /*108f0*/  BRA.DIV ~URZ, `(.L_x_919) ;  /* 0x000022a27f007947 */ /* 0x000fea000b800000 */
[----:B------:R3:W4:Y:S02]  /*10900*/  SHFL.IDX PT, R0, R15, RZ, 0x181f ;  /* 0x00181fff0f007589 */ /* 0x00072400000e0000 */
.L_x_968:
[----:B------:R-:W5:Y:S01]  /*10910*/  LDL.64 R2, [R1+0x70] ;  /* 0x0000700001027983 */ /* 0x000f620000100a00 */
[----:B------:R-:W-:Y:S01]  /*10920*/  IMAD R12, R20, c[0x0][0x4e8], RZ ;  /* 0x00013a00140c7a24 */ /* 0x000fe200078e02ff */
[----:B------:R-:W-:Y:S01]  /*10930*/  BSSY B0, `(.L_x_920) ;  /* 0x0000019000007945 */ /* 0x000fe20003800000 */
[----:B------:R-:W-:-:S03]  /*10940*/  SHF.R.S32.HI R17, RZ, 0x1f, R14 ;  /* 0x0000001fff117819 */ /* 0x000fc6000001140e */
[----:B------:R-:W-:Y:S02]  /*10950*/  ISETP.GE.AND P0, PT, R13, R12, PT ;  /* 0x0000000c0d00720c */ /* 0x000fe40003f06270 */
[----:B-----5:R-:W-:-:S11]  /*10960*/  SHF.R.S32.HI R16, RZ, 0x1f, R2 ;  /* 0x0000001fff107819 */ /* 0x020fd60000011402 */
[----:B------:R-:W-:Y:S05]  /*10970*/  @P0 BRA `(.L_x_921) ;  /* 0x0000014000000947 */ /* 0x000fea0003800000 */
[----:B------:R-:W5:Y:S04]  /*10980*/  LDL R21, [R1+0x8c] ;  /* 0x00008c0001157983 */ /* 0x000f680000100800 */
[----:B---3--:R-:W3:Y:S04]  /*10990*/  LDL R18, [R1+0x90] ;  /* 0x0000900001127983 */ /* 0x008ee80000100800 */
[----:B----4-:R-:W4:Y:S04]  /*109a0*/  LDL R22, [R1+0xa4] ;  /* 0x0000a40001167983 */ /* 0x010f280000100800 */
[----:B--2---:R-:W2:Y:S01]  /*109b0*/  LDL R19, [R1+0xa0] ;  /* 0x0000a00001137983 */ /* 0x004ea20000100800 */
[----:B------:R-:W-:-:S02]  /*109c0*/  ISETP.GE.AND P3, PT, R2, c[0x0][0x3c8], PT ;  /* 0x0000f20002007a0c */ /* 0x000fc40003f66270 */
[----:B------:R-:W-:-:S11]  /*109d0*/  ISETP.GE.AND P2, PT, R14, c[0x0][0x3c8], PT ;  /* 0x0000f2000e007a0c */ /* 0x000fd60003f46270 */
[-C--:B------:R-:W-:Y:S02]  /*109e0*/  @!P3 LEA R8, P4, R2, R0.reuse, 0x1 ;  /* 0x000000000208b211 */ /* 0x080fe400078808ff */
[----:B------:R-:W-:Y:S02]  /*109f0*/  @!P2 LEA R6, P6, R14, R0, 0x1 ;  /* 0x000000000e06a211 */ /* 0x000fe400078c08ff */
[-C--:B------:R-:W-:Y:S02]  /*10a00*/  @!P3 LEA.HI.X R9, R2, R10.reuse, R16, 0x1, P4 ;  /* 0x0000000a0209b211 */ /* 0x080fe400020f0c10 */
[----:B------:R-:W-:-:S03]  /*10a10*/  @!P2 LEA.HI.X R7, R14, R10, R17, 0x1, P6 ;  /* 0x0000000a0e07a211 */ /* 0x000fc600030f0c11 */
[----:B------:R1:W-:Y:S04]  /*10a20*/  @!P3 ST.E.128 [R8.64], RZ ;  /* 0x000000ff0800b985 */ /* 0x0003e8000c101d06 */
[----:B------:R1:W-:Y:S01]  /*10a30*/  @!P2 ST.E.128 [R6.64], RZ ;  /* 0x000000ff0600a985 */ /* 0x0003e2000c101d06 */
[----:B-----5:R-:W-:Y:S02]  /*10a40*/  ISETP.GE.AND P1, PT, R21, c[0x0][0x3c8], PT ;  /* 0x0000f20015007a0c */ /* 0x020fe40003f26270 */
[----:B---3--:R-:W-:-:S11]  /*10a50*/  ISETP.GE.AND P0, PT, R18, c[0x0][0x3c8], PT ;  /* 0x0000f20012007a0c */ /* 0x008fd60003f06270 */
[CC--:B------:R-:W-:Y:S02]  /*10a60*/  @!P1 LEA R4, P5, R21.reuse, R0.reuse, 0x1 ;  /* 0x0000000015049211 */ /* 0x0c0fe400078a08ff */
[C---:B------:R-:W-:Y:S02]  /*10a70*/  @!P0 LEA R2, P4, R18.reuse, R0, 0x1 ;  /* 0x0000000012028211 */ /* 0x040fe400078808ff */
[-C--:B----4-:R-:W-:Y:S02]  /*10a80*/  @!P1 LEA.HI.X R5, R21, R10.reuse, R22, 0x1, P5 ;  /* 0x0000000a15059211 */ /* 0x090fe400028f0c16 */
[----:B--2---:R-:W-:-:S03]  /*10a90*/  @!P0 LEA.HI.X R3, R18, R10, R19, 0x1, P4 ;  /* 0x0000000a12038211 */ /* 0x004fc600020f0c13 */
[----:B------:R1:W-:Y:S04]  /*10aa0*/  @!P1 ST.E.128 [R4.64], RZ ;  /* 0x000000ff04009985 */ /* 0x0003e8000c101d06 */
[----:B------:R1:W-:Y:S02]  /*10ab0*/  @!P0 ST.E.128 [R2.64], RZ ;  /* 0x000000ff02008985 */ /* 0x0003e4000c101d06 */
.L_x_921:
[----:B------:R-:W-:Y:S05]  /*10ac0*/  BSYNC B0 ;  /* 0x0000000000007941 */ /* 0x000fea0003800000 */
.L_x_920:
[----:B------:R-:W-:Y:S05]  /*10ad0*/  BRA.DIV ~URZ, `(.L_x_922) ;  /* 0x000021227f007947 */ /* 0x000fea000b800000 */
[----:B--2---:R2:W1:Y:S04]  /*10ae0*/  SHFL.IDX PT, R10, R11, 0x1, 0x181f ;  /* 0x00381f000b0a7f89 */ /* 0x00446800000e0000 */
[----:B----4-:R2:W4:Y:S02]  /*10af0*/  SHFL.IDX PT, R0, R15, 0x1, 0x181f ;  /* 0x00381f000f007f89 */ /* 0x01052400000e0000 */
.L_x_969:
[----:B-1----:R-:W-:Y:S01]  /*10b00*/  IADD3 R2, R13, 0x20, RZ ;  /* 0x000000200d027810 */ /* 0x002fe20007ffe0ff */
[----:B------:R-:W-:Y:S03]  /*10b10*/  BSSY B0, `(.L_x_923) ;  /* 0x0000018000007945 */ /* 0x000fe60003800000 */
[----:B------:R-:W-:-:S13]  /*10b20*/  ISETP.GE.AND P0, PT, R2, R12, PT ;  /* 0x0000000c0200720c */ /* 0x000fda0003f06270 */
[----:B------:R-:W-:Y:S05]  /*10b30*/  @P0 BRA `(.L_x_924) ;  /* 0x0000015000000947 */ /* 0x000fea0003800000 */
[----:B------:R-:W5:Y:S04]  /*10b40*/  LDL.64 R22, [R1+0x70] ;  /* 0x0000700001167983 */ /* 0x000f680000100a00 */
[----:B--2---:R-:W2:Y:S04]  /*10b50*/  LDL R20, [R1+0x8c] ;  /* 0x00008c0001147983 */ /* 0x004ea80000100800 */
[----:B---3--:R-:W3:Y:S04]  /*10b60*/  LDL R18, [R1+0x90] ;  /* 0x0000900001127983 */ /* 0x008ee80000100800 */
[----:B----4-:R-:W4:Y:S04]  /*10b70*/  LDL R21, [R1+0xa4] ;  /* 0x0000a40001157983 */ /* 0x010f280000100800 */
[----:B------:R-:W4:Y:S01]  /*10b80*/  LDL R19, [R1+0xa0] ;  /* 0x0000a00001137983 */ /* 0x000f220000100800 */
[----:B------:R-:W-:-:S13]  /*10b90*/  ISETP.GE.AND P2, PT, R14, c[0x0][0x3c8], PT ;  /* 0x0000f2000e007a0c */ /* 0x000fda0003f46270 */
[----:B------:R-:W-:-:S04]  /*10ba0*/  @!P2 LEA R6, P6, R14, R0, 0x1 ;  /* 0x000000000e06a211 */ /* 0x000fc800078c08ff */
[----:B------:R-:W-:Y:S02]  /*10bb0*/  @!P2 LEA.HI.X R7, R14, R10, R17, 0x1, P6 ;  /* 0x0000000a0e07a211 */ /* 0x000fe400030f0c11 */
[----:B-----5:R-:W-:Y:S02]  /*10bc0*/  ISETP.GE.AND P3, PT, R22, c[0x0][0x3c8], PT ;  /* 0x0000f20016007a0c */ /* 0x020fe40003f66270 */
        /* <DEDUP_REMOVED lines=8> */
[----:B------:R1:W-:Y:S04]  /*10c50*/  @!P3 ST.E.128 [R8.64], RZ ;  /* 0x000000ff0800b985 */ /* 0x0003e8000c101d06 */
[----:B------:R1:W-:Y:S04]  /*10c60*/  @!P2 ST.E.128 [R6.64], RZ ;  /* 0x000000ff0600a985 */ /* 0x0003e8000c101d06 */
[----:B------:R1:W-:Y:S04]  /*10c70*/  @!P1 ST.E.128 [R4.64], RZ ;  /* 0x000000ff04009985 */ /* 0x0003e8000c101d06 */
[----:B------:R1:W-:Y:S02]  /*10c80*/  @!P0 ST.E.128 [R2.64], RZ ;  /* 0x000000ff02008985 */ /* 0x0003e4000c101d06 */
.L_x_924:
[----:B------:R-:W-:Y:S05]  /*10c90*/  BSYNC B0 ;  /* 0x0000000000007941 */ /* 0x000fea0003800000 */
.L_x_923:
[----:B------:R-:W-:Y:S05]  /*10ca0*/  BRA.DIV ~URZ, `(.L_x_925) ;  /* 0x000020127f007947 */ /* 0x000fea000b800000 */
[----:B------:R1:W2:Y:S02]  /*10cb0*/  SHFL.IDX PT, R10, R11, 0x2, 0x181f ;  /* 0x00581f000b0a7f89 */ /* 0x0002a400000e0000 */
.L_x_970:
[----:B------:R-:W-:Y:S05]  /*10cc0*/  BRA.DIV ~URZ, `(.L_x_926) ;  /* 0x000020627f007947 */ /* 0x000fea000b800000 */
[----:B----4-:R4:W1:Y:S02]  /*10cd0*/  SHFL.IDX PT, R0, R15, 0x2, 0x181f ;  /* 0x00581f000f007f89 */ /* 0x01086400000e0000 */
.L_x_971:
        /* <DEDUP_REMOVED lines=21> */
[----:B------:R1:W-:Y:S04]  /*10e30*/  @!P3 ST.E.128 [R8.64], RZ ;  /* 0x000000ff0800b985 */ /* 0x0003e8000c101d06 */
[----:B------:R1:W-:Y:S04]  /*10e40*/  @!P2 ST.E.128 [R6.64], RZ ;  /* 0x000000ff0600a985 */ /* 0x0003e8000c101d06 */
[----:B------:R1:W-:Y:S04]  /*10e50*/  @!P1 ST.E.128 [R4.64], RZ ;  /* 0x000000ff04009985 */ /* 0x0003e8000c101d06 */
[----:B------:R1:W-:Y:S02]  /*10e60*/  @!P0 ST.E.128 [R2.64], RZ ;  /* 0x000000ff02008985 */ /* 0x0003e4000c101d06 */
.L_x_928:
[----:B------:R-:W-:Y:S05]  /*10e70*/  BSYNC B0 ;  /* 0x0000000000007941 */ /* 0x000fea0003800000 */
.L_x_927:
[----:B------:R-:W-:Y:S05]  /*10e80*/  BRA.DIV ~URZ, `(.L_x_929) ;  /* 0x00001f027f007947 */ /* 0x000fea000b800000 */
[----:B--2---:R2:W1:Y:S04]  /*10e90*/  SHFL.IDX PT, R10, R11, 0x3, 0x181f ;  /* 0x00781f000b0a7f89 */ /* 0x00446800000e0000 */
[----:B------:R2:W3:Y:S02]  /*10ea0*/  SHFL.IDX PT, R0, R15, 0x3, 0x181f ;  /* 0x00781f000f007f89 */ /* 0x0004e400000e0000 */
.L_x_972:
[----:B-1----:R-:W-:-:S04]  /*10eb0*/  IADD3 R2, R13, 0x60, RZ ;  /* 0x000000600d027810 */ /* 0x002fc80007ffe0ff */
        /* <DEDUP_REMOVED lines=16> */
[C---:B------:R-:W-:Y:S02]  /*10fc0*/  @!P0 LEA R2, P4, R11.reuse, R0, 0x1 ;  /* 0x000000000b028211 */ /* 0x040fe400078808ff */
[-C--:B---3--:R-:W-:Y:S02]  /*10fd0*/  @!P1 LEA.HI.X R5, R18, R10.reuse, R19, 0x1, P5 ;  /* 0x0000000a12059211 */ /* 0x088fe400028f0c13 */
[----:B------:R-:W-:Y:S01]  /*10fe0*/  @!P0 LEA.HI.X R3, R11, R10, R15, 0x1, P4 ;  /* 0x0000000a0b038211 */ /* 0x000fe200020f0c0f */
[----:B------:R1:W-:Y:S04]  /*10ff0*/  @!P3 ST.E.128 [R8.64], RZ ;  /* 0x000000ff0800b985 */ /* 0x0003e8000c101d06 */
[----:B------:R1:W-:Y:S04]  /*11000*/  @!P2 ST.E.128 [R6.64], RZ ;  /* 0x000000ff0600a985 */ /* 0x0003e8000c101d06 */
[----:B------:R1:W-:Y:S04]  /*11010*/  @!P1 ST.E.128 [R4.64], RZ ;  /* 0x000000ff04009985 */ /* 0x0003e8000c101d06 */
[----:B------:R1:W-:Y:S02]  /*11020*/  @!P0 ST.E.128 [R2.64], RZ ;  /* 0x000000ff02008985 */ /* 0x0003e4000c101d06 */
.L_x_909:
[----:B------:R-:W-:Y:S05]  /*11030*/  BSYNC B1 ;  /* 0x0000000000017941 */ /* 0x000fea0003800000 */
.L_x_893:
[----:B-1-34-:R-:W3:Y:S02]  /*11040*/  LDL R0, [R1+0xd0] ;  /* 0x0000d00001007983 */ /* 0x01aee40000100800 */
[----:B---3--:R-:W-:-:S13]  /*11050*/  ISETP.NE.AND P0, PT, R0, RZ, PT ;  /* 0x000000ff0000720c */ /* 0x008fda0003f05270 */
[----:B------:R-:W-:Y:S01]  /*11060*/  @P0 WARPSYNC 0xffffffff ;  /* 0xffffffff00000948 */ /* 0x000fe20003800000 */
[----:B------:R-:W-:Y:S06]  /*11070*/  @P0 BAR.SYNC.DEFER_BLOCKING 0x5, 0x100 ;  /* 0x0144000000000b1d */ /* 0x000fec0000010000 */
[----:B------:R-:W1:Y:S04]  /*11080*/  @P0 LDS.128 R4, [0x1a080] ;  /* 0x01a08000ff040984 */ /* 0x000e680000000c00 */
[----:B-1----:R1:W-:Y:S04]  /*11090*/  @P0 STL.64 [R1+0x78], R4 ;  /* 0x0000780401000387 */ /* 0x0023e80000100a00 */
[----:B------:R1:W-:Y:S04]  /*110a0*/  @P0 STL.64 [R1+0x80], R6 ;  /* 0x0000800601000387 */ /* 0x0003e80000100a00 */
[----:B------:R-:W-:Y:S06]  /*110b0*/  @P0 BAR.ARV 0x4, 0x100 ;  /* 0x0104000000000b1d */ /* 0x000fec0000002000 */
[----:B------:R-:W-:Y:S05]  /*110c0*/  @P0 BRA `(.L_x_930) ;  /* 0x0000105000000947 */ /* 0x000fea0003800000 */
[----:B------:R-:W3:Y:S01]  /*110d0*/  S2R R0, SR_TID.X ;  /* 0x0000000000007919 */ /* 0x000ee20000002100 */
[----:B-1----:R-:W-:Y:S01]  /*110e0*/  IMAD.MOV.U32 R7, RZ, RZ, RZ ;  /* 0x000000ffff077224 */ /* 0x002fe200078e00ff */
[----:B--23--:R-:W-:-:S04]  /*110f0*/  LOP3.LUT R14, R0, 0x1f, RZ, 0xc0, !PT ;  /* 0x0000001f000e7812 */ /* 0x00cfc800078ec0ff */
[----:B------:R-:W-:Y:S01]  /*11100*/  ISETP.NE.AND P6, PT, R14, 0x1f, PT ;  /* 0x0000001f0e00780c */ /* 0x000fe20003fc5270 */
[----:B------:R-:W-:Y:S10]  /*11110*/  BRA.DIV ~URZ, `(.L_x_931) ;  /* 0x00001d327f007947 */ /* 0x000ff4000b800000 */
[----:B------:R1:W2:Y:S02]  /*11120*/  SHFL.IDX PT, R9, R103, RZ, 0x1f ;  /* 0x00001fff67097589 */ /* 0x0002a400000e0000 */
.L_x_973:
[----:B------:R-:W-:Y:S05]  /*11130*/  BRA.DIV ~URZ, `(.L_x_932) ;  /* 0x00001d827f007947 */ /* 0x000fea000b800000 */
[----:B------:R3:W4:Y:S02]  /*11140*/  SHFL.IDX PT, R8, R103, 0x1, 0x1f ;  /* 0x00201f0067087f89 */ /* 0x00072400000e0000 */
.L_x_974:
        /* <DEDUP_REMOVED lines=19> */
.L_x_975:
        /* <DEDUP_REMOVED lines=16> */
.L_x_976:
[----:B---3--:R-:W-:Y:S01]  /*11380*/  IMAD R0, R0, c[0x0][0x538], RZ ;  /* 0x00014e0000007a24 */ /* 0x008fe200078e02ff */
[----:B------:R-:W-:Y:S04]  /*11390*/  BSSY B1, `(.L_x_935) ;  /* 0x00000cf000017945 */ /* 0x000fe80003800000 */
[----:B----4-:R-:W-:-:S04]  /*113a0*/  IADD3 R8, R0, R8, RZ ;  /* 0x0000000800087210 */ /* 0x010fc80007ffe0ff */
[----:B--2---:R-:W-:-:S13]  /*113b0*/  ISETP.GT.AND P0, PT, R8, R9, PT ;  /* 0x000000090800720c */ /* 0x004fda0003f04270 */
[----:B------:R-:W-:Y:S05]  /*113c0*/  @P0 BRA `(.L_x_936) ;  /* 0x0000025000000947 */ /* 0x000fea0003800000 */
.L_x_940:
        /* <DEDUP_REMOVED lines=17> */
.L_x_977:
        /* <DEDUP_REMOVED lines=16> */
.L_x_978:
[----:B--2---:R-:W-:-:S05]  /*115e0*/  IMAD R0, R0, c[0x0][0x538], RZ ;  /* 0x00014e0000007a24 */ /* 0x004fca00078e02ff */
[----:B------:R-:W-:-:S04]  /*115f0*/  IADD3 R8, R0, R8, RZ ;  /* 0x0000000800087210 */ /* 0x000fc80007ffe0ff */
[----:B------:R-:W-:-:S13]  /*11600*/  ISETP.GT.AND P0, PT, R8, R9, PT ;  /* 0x000000090800720c */ /* 0x000fda0003f04270 */
[----:B-1----:R-:W-:Y:S05]  /*11610*/  @!P0 BRA `(.L_x_940) ;  /* 0xfffffdb000008947 */ /* 0x002fea000383ffff */
.L_x_936:
[----:B------:R-:W-:-:S05]  /*11620*/  IADD3 R11, -R0, R8, RZ ;  /* 0x00000008000b7210 */ /* 0x000fca0007ffe1ff */
[----:B------:R-:W-:-:S05]  /*11630*/  IMAD R0, R4, c[0x0][0x538], R11 ;  /* 0x00014e0004007a24 */ /* 0x000fca00078e020b */
[----:B------:R-:W-:Y:S01]  /*11640*/  ISETP.GT.AND P0, PT, R0, R9, PT ;  /* 0x000000090000720c */ /* 0x000fe20003f04270 */
[----:B------:R-:W-:-:S12]  /*11650*/  BRA.DIV ~URZ, `(.L_x_941) ;  /* 0x00001ca27f007947 */ /* 0x000fd8000b800000 */
[----:B------:R-:W-:-:S03]  /*11660*/  VOTE.ANY R10, PT, !P0 ;  /* 0x00000000000a7806 */ /* 0x000fc600040e0100 */
.L_x_979:
[----:B------:R-:W2:Y:S01]  /*11670*/  LDL.LU R0, [R1+0x84] ;  /* 0x0000840001007983 */ /* 0x000ea20000300800 */
[----:B------:R-:W2:Y:S02]  /*11680*/  POPC R8, R10 ;  /* 0x0000000a00087309 */ /* 0x000ea40000000000 */
[----:B--2---:R-:W-:-:S05]  /*11690*/  IADD3 R0, R8, R0, RZ ;  /* 0x0000000008007210 */ /* 0x004fca0007ffe0ff */
[----:B------:R2:W-:Y:S01]  /*116a0*/  STL [R1+0x84], R0 ;  /* 0x0000840001007387 */ /* 0x0005e20000100800 */
[----:B------:R-:W-:Y:S05]  /*116b0*/  BRA.DIV ~URZ, `(.L_x_942) ;  /* 0x00001c927f007947 */ /* 0x000fea000b800000 */
[----:B------:R3:W4:Y:S04]  /*116c0*/  SHFL.IDX PT, R12, R6, R8, 0x1f ;  /* 0x00001f08060c7589 */ /* 0x00072800000e0000 */
[----:B------:R3:W1:Y:S02]  /*116d0*/  SHFL.IDX PT, R7, R7, R8, 0x1f ;  /* 0x00001f0807077589 */ /* 0x00066400000e0000 */
.L_x_980:
[----:B------:R-:W-:Y:S01]  /*116e0*/  ISETP.NE.AND P0, PT, R10, RZ, PT ;  /* 0x000000ff0a00720c */ /* 0x000fe20003f05270 */
[----:B------:R-:W-:-:S12]  /*116f0*/  BSSY B0, `(.L_x_943) ;  /* 0x0000005000007945 */ /* 0x000fd80003800000 */
[----:B------:R-:W-:Y:S05]  /*11700*/  @!P0 BRA `(.L_x_944) ;  /* 0x0000003000008947 */ /* 0x000fea0003800000 */
[----:B------:R-:W-:Y:S01]  /*11710*/  IADD3 R3, R8, -0x1, RZ ;  /* 0xffffffff08037810 */ /* 0x000fe20007ffe0ff */
[----:B------:R-:W-:Y:S05]  /*11720*/  BRA.DIV ~URZ, `(.L_x_945) ;  /* 0x00001cf27f007947 */ /* 0x000fea000b800000 */
[----:B------:R2:W3:Y:S02]  /*11730*/  SHFL.IDX PT, R13, R4, R3, 0x1f ;  /* 0x00001f03040d7589 */ /* 0x0004e400000e0000 */
.L_x_944:
[----:B------:R-:W-:Y:S05]  /*11740*/  BSYNC B0 ;  /* 0x0000000000007941 */ /* 0x000fea0003800000 */
.L_x_943:
        /* <DEDUP_REMOVED lines=68> */
.L_x_947:
        /* <DEDUP_REMOVED lines=69> */
.L_x_948:
[----:B------:R-:W-:Y:S05]  /*11fe0*/  BSYNC B0 ;  /* 0x0000000000007941 */ /* 0x000fea0003800000 */
.L_x_946:
[----:B------:R-:W-:-:S04]  /*11ff0*/  LOP3.LUT R2, RZ, R2, RZ, 0x33, !PT ;  /* 0x00000002ff027212 */ /* 0x000fc800078e33ff */
[----:B-1----:R-:W-:-:S05]  /*12000*/  IADD3 R0, R2, R12, RZ ;  /* 0x0000000c02007210 */ /* 0x002fca0007ffe0ff */
[----:B------:R1:W-:Y:S01]  /*12010*/  STL [R1+0x7c], R0 ;  /* 0x00007c0001007387 */ /* 0x0003e20000100800 */
[----:B------:R-:W-:Y:S05]  /*12020*/  BRA `(.L_x_949) ;  /* 0x0000005000007947 */ /* 0x000fea0003800000 */
.L_x_937:
[----:B------:R-:W-:Y:S01]  /*12030*/  MOV R0, c[0x0][0x53c] ;  /* 0x00014f0000007a02 */ /* 0x000fe20000000f00 */
[----:B------:R2:W-:Y:S04]  /*12040*/  STL [R1+0x78], R9 ;  /* 0x0000780901007387 */ /* 0x0005e80000100800 */
[----:B------:R2:W-:Y:S04]  /*12050*/  STL [R1+0x7c], RZ ;  /* 0x00007cff01007387 */ /* 0x0005e80000100800 */
[----:B------:R2:W-:Y:S04]  /*12060*/  STL [R1+0x80], RZ ;  /* 0x000080ff01007387 */ /* 0x0005e80000100800 */
[----:B------:R2:W-:Y:S02]  /*12070*/  STL [R1+0x84], R0 ;  /* 0x0000840001007387 */ /* 0x0005e40000100800 */
.L_x_949:
[----:B------:R-:W-:Y:S05]  /*12080*/  BSYNC B1 ;  /* 0x0000000000017941 */ /* 0x000fea0003800000 */
.L_x_935:
        /* <DEDUP_REMOVED lines=9> */
.L_x_930:
[----:B--2---:R-:W2:Y:S02]  /*12120*/  LDL R0, [R1+0x84] ;  /* 0x0000840001007983 */ /* 0x004ea40000100800 */
[----:B--2---:R-:W-:-:S13]  /*12130*/  ISETP.GE.AND P0, PT, R0, c[0x0][0x53c], PT ;  /* 0x00014f0000007a0c */ /* 0x004fda0003f06270 */
[----:B-1----:R-:W-:Y:S01]  /*12140*/  @P0 CALL.REL.NOINC `(.L_x_950) ;  /* 0x0000001000000944 */ /* 0x002fe20003c00000 */
[----:B------:R-:W-:Y:S05]  /*12150*/  BRA `(.L_x_951) ;  /* 0xfffef7c000007947 */ /* 0x000fea000383ffff */
.L_x_950:
[----:B------:R-:W-:Y:S05]  /*12160*/  EXIT ;  /* 0x000000000000794d */ /* 0x000fea0003800000 */
.L_x_859:
[----:B------:R-:W-:Y:S01]  /*12170*/  IMAD.MOV.U32 R0, RZ, RZ, R5 ;  /* 0x000000ffff007224 */ /* 0x000fe200078e0005 */
[----:B------:R-:W-:Y:S02]  /*12180*/  MOV R2, 0x1 ;  /* 0x0000000100027802 */ /* 0x000fe40000000f00 */
[----:B------:R-:W-:Y:S02]  /*12190*/  MOV R3, 0x121b0 ;  /* 0x000121b000037802 */ /* 0x000fe40000000f00 */
[----:B------:R-:W-:Y:S05]  /*121a0*/  CALL.REL.NOINC `($__internal_20_$__cuda_sm70_shflsync_up_p) ;  /* 0x0000137000007944 */ /* 0x000fea0003c00000 */
[----:B------:R-:W-:Y:S01]  /*121b0*/  MOV R0, R4 ;  /* 0x0000000400007202 */ /* 0x000fe20000000f00 */
[----:B------:R-:W-:Y:S05]  /*121c0*/  BRA `(.L_x_952) ;  /* 0xfffee29000007947 */ /* 0x000fea000383ffff */
.L_x_860:
[----:B------:R-:W-:Y:S01]  /*121d0*/  IMAD.MOV.U32 R0, RZ, RZ, R5 ;  /* 0x000000ffff007224 */ /* 0x000fe200078e0005 */
[----:B------:R-:W-:Y:S02]  /*121e0*/  MOV R2, 0x2 ;  /* 0x0000000200027802 */ /* 0x000fe40000000f00 */
[----:B------:R-:W-:Y:S02]  /*121f0*/  MOV R3, 0x12210 ;  /* 0x0001221000037802 */ /* 0x000fe40000000f00 */
[----:B------:R-:W-:Y:S05]  /*12200*/  CALL.REL.NOINC `($__internal_20_$__cuda_sm70_shflsync_up_p) ;  /* 0x0000131000007944 */ /* 0x000fea0003c00000 */
[----:B------:R-:W-:Y:S01]  /*12210*/  SEL R0, R4, RZ, P4 ;  /* 0x000000ff04007207 */ /* 0x000fe20002000000 */
[----:B------:R-:W-:Y:S01]  /*12220*/  IMAD.MOV.U32 R2, RZ, RZ, 0x4 ;  /* 0x00000004ff027424 */ /* 0x000fe200078e00ff */
[----:B------:R-:W-:-:S03]  /*12230*/  MOV R3, 0x12260 ;  /* 0x0001226000037802 */ /* 0x000fc60000000f00 */
[----:B------:R-:W-:Y:S02]  /*12240*/  IMAD.IADD R0, R5, 0x1, R0 ;  /* 0x0000000105007824 */ /* 0x000fe400078e0200 */
        /* <DEDUP_REMOVED lines=14> */
[----:B------:R-:W-:Y:S01]  /*12330*/  IMAD.IADD R4, R0, 0x1, R4 ;  /* 0x0000000100047824 */ /* 0x000fe200078e0204 */
[----:B------:R-:W-:-:S03]  /*12340*/  MOV R0, 0x1f ;  /* 0x0000001f00007802 */ /* 0x000fc60000000f00 */
[----:B------:R-:W-:Y:S02]  /*12350*/  IMAD.MOV.U32 R5, RZ, RZ, R4 ;  /* 0x000000ffff057224 */ /* 0x000fe400078e0004 */
[----:B------:R-:W-:Y:S05]  /*12360*/  CALL.REL.NOINC `($__internal_19_$__cuda_sm70_shflsync_idx_p) ;  /* 0x0000116000007944 */ /* 0x000fea0003c00000 */
[----:B------:R-:W-:Y:S05]  /*12370*/  BRA `(.L_x_953) ;  /* 0xfffee1e000007947 */ /* 0x000fea000383ffff */
.L_x_862:
[----:B------:R-:W-:Y:S02]  /*12380*/  SEL R0, RZ, 0x1, P0 ;  /* 0x00000001ff007807 */ /* 0x000fe40000000000 */
[----:B------:R-:W-:Y:S02]  /*12390*/  MOV R2, 0x123b0 ;  /* 0x000123b000027802 */ /* 0x000fe40000000f00 */
[----:B------:R-:W-:Y:S05]  /*123a0*/  CALL.REL.NOINC `($__internal_21_$__cuda_sm70_votesync_ballot) ;  /* 0x000011e000007944 */ /* 0x000fea0003c00000 */
[----:B------:R-:W-:Y:S01]  /*123b0*/  MOV R10, R0 ;  /* 0x00000000000a7202 */ /* 0x000fe20000000f00 */
[----:B------:R-:W-:Y:S05]  /*123c0*/  BRA `(.L_x_954) ;  /* 0xfffee22000007947 */ /* 0x000fea000383ffff */
.L_x_863:
[----:B------:R-:W-:Y:S01]  /*123d0*/  IMAD.MOV.U32 R5, RZ, RZ, R9 ;  /* 0x000000ffff057224 */ /* 0x000fe200078e0009 */
[----:B------:R-:W-:Y:S01]  /*123e0*/  MOV R3, R6 ;  /* 0x0000000600037202 */ /* 0x000fe20000000f00 */
[----:B-1----:R-:W-:Y:S01]  /*123f0*/  IMAD.MOV.U32 R0, RZ, RZ, 0x1f ;  /* 0x0000001fff007424 */ /* 0x002fe200078e00ff */
[----:B------:R-:W-:Y:S02]  /*12400*/  MOV R2, 0x12420 ;  /* 0x0001242000027802 */ /* 0x000fe40000000f00 */
[----:B------:R-:W-:Y:S05]  /*12410*/  CALL.REL.NOINC `($__internal_19_$__cuda_sm70_shflsync_idx_p) ;  /* 0x000010b000007944 */ /* 0x000fea0003c00000 */
[----:B------:R-:W-:Y:S01]  /*12420*/  IMAD.MOV.U32 R12, RZ, RZ, R0 ;  /* 0x000000ffff0c7224 */ /* 0x000fe200078e0000 */
[----:B------:R-:W-:Y:S01]  /*12430*/  MOV R5, R8 ;  /* 0x0000000800057202 */ /* 0x000fe20000000f00 */
[----:B------:R-:W-:Y:S01]  /*12440*/  IMAD.MOV.U32 R7, RZ, RZ, RZ ;  /* 0x000000ffff077224 */ /* 0x000fe200078e00ff */
[----:B------:R-:W-:Y:S01]  /*12450*/  MOV R3, R6 ;  /* 0x0000000600037202 */ /* 0x000fe20000000f00 */
[----:B------:R-:W-:Y:S01]  /*12460*/  IMAD.MOV.U32 R0, RZ, RZ, 0x1f ;  /* 0x0000001fff007424 */ /* 0x000fe200078e00ff */
[----:B------:R-:W-:-:S02]  /*12470*/  MOV R2, 0x12490 ;  /* 0x0001249000027802 */ /* 0x000fc40000000f00 */
[----:B------:R-:W-:Y:S05]  /*12480*/  CALL.REL.NOINC `($__internal_19_$__cuda_sm70_shflsync_idx_p) ;  /* 0x0000104000007944 */ /* 0x000fea0003c00000 */
[----:B------:R-:W-:Y:S01]  /*12490*/  MOV R9, R0 ;  /* 0x0000000000097202 */ /* 0x000fe20000000f00 */
[----:B------:R-:W-:Y:S05]  /*124a0*/  BRA `(.L_x_955) ;  /* 0xfffee1b000007947 */ /* 0x000fea000383ffff */
.L_x_866:
[----:B------:R-:W-:Y:S01]  /*124b0*/  IMAD.MOV.U32 R5, RZ, RZ, R4 ;  /* 0x000000ffff057224 */ /* 0x000fe200078e0004 */
[----:B-1----:R-:W-:-:S02]  /*124c0*/  MOV R0, 0x1f ;  /* 0x0000001f00007802 */ /* 0x002fc40000000f00 */
[----:B------:R-:W-:Y:S02]  /*124d0*/  MOV R2, 0x124f0 ;  /* 0x000124f000027802 */ /* 0x000fe40000000f00 */
[----:B--234-:R-:W-:Y:S05]  /*124e0*/  CALL.REL.NOINC `($__internal_19_$__cuda_sm70_shflsync_idx_p) ;  /* 0x00000fe000007944 */ /* 0x01cfea0003c00000 */
[----:B------:R-:W-:Y:S01]  /*124f0*/  MOV R7, R0 ;  /* 0x0000000000077202 */ /* 0x000fe20000000f00 */
[----:B------:R-:W-:Y:S05]  /*12500*/  BRA `(.L_x_865) ;  /* 0xfffee1b000007947 */ /* 0x000fea000383ffff */
.L_x_889:
[----:B------:R1:W5:Y:S01]  /*12510*/  LDL R2, [R1+0x38] ;  /* 0x0000380001027983 */ /* 0x0003620000100800 */
[----:B------:R-:W-:Y:S02]  /*12520*/  MOV R5, 0x2 ;  /* 0x0000000200057802 */ /* 0x000fe40000000f00 */
[----:B------:R-:W-:Y:S02]  /*12530*/  MOV R3, 0x12550 ;  /* 0x0001255000037802 */ /* 0x000fe40000000f00 */
[----:B-1---5:R-:W-:Y:S05]  /*12540*/  CALL.REL.NOINC `($__internal_18_$__cuda_sm70_shflsync_bfly_p) ;  /* 0x00000f3000007944 */ /* 0x022fea0003c00000 */
[----:B------:R-:W-:Y:S01]  /*12550*/  MOV R0, R5 ;  /* 0x0000000500007202 */ /* 0x000fe20000000f00 */
[----:B------:R-:W-:Y:S05]  /*12560*/  BRA `(.L_x_956) ;  /* 0xffff9f5000007947 */ /* 0x000fea000383ffff */
.L_x_890:
[----:B------:R-:W-:Y:S01]  /*12570*/  IMAD.MOV.U32 R2, RZ, RZ, R0 ;  /* 0x000000ffff027224 */ /* 0x000fe200078e0000 */
[----:B------:R-:W-:Y:S02]  /*12580*/  MOV R5, 0x1 ;  /* 0x0000000100057802 */ /* 0x000fe40000000f00 */
[----:B------:R-:W-:Y:S02]  /*12590*/  MOV R3, 0x125b0 ;  /* 0x000125b000037802 */ /* 0x000fe40000000f00 */
[----:B-----5:R-:W-:Y:S05]  /*125a0*/  CALL.REL.NOINC `($__internal_18_$__cuda_sm70_shflsync_bfly_p) ;  /* 0x00000ed000007944 */ /* 0x020fea0003c00000 */
[----:B------:R1:W5:Y:S01]  /*125b0*/  LDL R2, [R1+0x34] ;  /* 0x0000340001027983 */ /* 0x0003620000100800 */
[----:B------:R-:W-:Y:S01]  /*125c0*/  FADD.FTZ R0, R0, R5 ;  /* 0x0000000500007221 */ /* 0x000fe20000010000 */
[----:B------:R-:W-:-:S02]  /*125d0*/  MOV R5, 0x2 ;  /* 0x0000000200057802 */ /* 0x000fc40000000f00 */
[----:B------:R-:W-:Y:S02]  /*125e0*/  MOV R3, 0x12600 ;  /* 0x0001260000037802 */ /* 0x000fe40000000f00 */
[----:B-1---5:R-:W-:Y:S05]  /*125f0*/  CALL.REL.NOINC `($__internal_18_$__cuda_sm70_shflsync_bfly_p) ;  /* 0x00000e8000007944 */ /* 0x022fea0003c00000 */
[----:B------:R-:W2:Y:S01]  /*12600*/  LDL.LU R2, [R1+0x34] ;  /* 0x0000340001027983 */ /* 0x000ea20000300800 */
[----:B------:R-:W-:Y:S01]  /*12610*/  MOV R3, 0x12660 ;  /* 0x0001266000037802 */ /* 0x000fe20000000f00 */
[----:B--2---:R-:W-:Y:S01]  /*12620*/  FADD.FTZ R4, R2, R5 ;  /* 0x0000000502047221 */ /* 0x004fe20000010000 */
[----:B------:R-:W-:-:S04]  /*12630*/  MOV R5, 0x1 ;  /* 0x0000000100057802 */ /* 0x000fc80000000f00 */
[----:B------:R-:W-:Y:S02]  /*12640*/  MOV R2, R4 ;  /* 0x0000000400027202 */ /* 0x000fe40000000f00 */
[----:B------:R-:W-:Y:S05]  /*12650*/  CALL.REL.NOINC `($__internal_18_$__cuda_sm70_shflsync_bfly_p) ;  /* 0x00000e2000007944 */ /* 0x000fea0003c00000 */
[----:B------:R-:W-:Y:S01]  /*12660*/  MOV R3, R5 ;  /* 0x0000000500037202 */ /* 0x000fe20000000f00 */
[----:B------:R-:W-:Y:S05]  /*12670*/  BRA `(.L_x_957) ;  /* 0xffff9ed000007947 */ /* 0x000fea000383ffff */
.L_x_897:
[----:B--234-:R-:W-:Y:S01]  /*12680*/  IMAD.MOV.U32 R5, RZ, RZ, R12 ;  /* 0x000000ffff057224 */ /* 0x01cfe200078e000c */
[----:B------:R-:W-:Y:S01]  /*12690*/  MOV R3, RZ ;  /* 0x000000ff00037202 */ /* 0x000fe20000000f00 */
[----:B------:R-:W-:Y:S01]  /*126a0*/  IMAD.MOV.U32 R0, RZ, RZ, 0x181f ;  /* 0x0000181fff007424 */ /* 0x000fe200078e00ff */
[----:B------:R-:W-:Y:S02]  /*126b0*/  MOV R2, 0x126d0 ;  /* 0x000126d000027802 */ /* 0x000fe40000000f00 */
[----:B-1----:R-:W-:Y:S05]  /*126c0*/  CALL.REL.NOINC `($__internal_19_$__cuda_sm70_shflsync_idx_p) ;  /* 0x00000e0000007944 */ /* 0x002fea0003c00000 */
[----:B------:R-:W-:Y:S01]  /*126d0*/  MOV R10, R0 ;  /* 0x00000000000a7202 */ /* 0x000fe20000000f00 */
[----:B------:R-:W-:Y:S05]  /*126e0*/  BRA `(.L_x_958) ;  /* 0xffffbba000007947 */ /* 0x000fea000383ffff */
.L_x_898:
[----:B------:R-:W-:Y:S01]  /*126f0*/  IMAD.MOV.U32 R5, RZ, RZ, R15 ;  /* 0x000000ffff057224 */ /* 0x000fe200078e000f */
[----:B------:R-:W-:Y:S01]  /*12700*/  MOV R3, RZ ;  /* 0x000000ff00037202 */ /* 0x000fe20000000f00 */
[----:B------:R-:W-:Y:S01]  /*12710*/  IMAD.MOV.U32 R0, RZ, RZ, 0x181f ;  /* 0x0000181fff007424 */ /* 0x000fe200078e00ff */
[----:B------:R-:W-:Y:S02]  /*12720*/  MOV R2, 0x12740 ;  /* 0x0001274000027802 */ /* 0x000fe40000000f00 */
[----:B-123--:R-:W-:Y:S05]  /*12730*/  CALL.REL.NOINC `($__internal_19_$__cuda_sm70_shflsync_idx_p) ;  /* 0x00000d9000007944 */ /* 0x00efea0003c00000 */
[----:B------:R-:W-:Y:S05]  /*12740*/  BRA `(.L_x_959) ;  /* 0xffffbb6000007947 */ /* 0x000fea000383ffff */
.L_x_901:
[----:B-1----:R-:W-:Y:S01]  /*12750*/  IMAD.MOV.U32 R5, RZ, RZ, R12 ;  /* 0x000000ffff057224 */ /* 0x002fe200078e000c */
[----:B------:R-:W-:Y:S01]  /*12760*/  MOV R3, 0x1 ;  /* 0x0000000100037802 */ /* 0x000fe20000000f00 */
[----:B--2---:R-:W-:Y:S01]  /*12770*/  IMAD.MOV.U32 R0, RZ, RZ, 0x181f ;  /* 0x0000181fff007424 */ /* 0x004fe200078e00ff */
[----:B------:R-:W-:-:S02]  /*12780*/  MOV R2, 0x127a0 ;  /* 0x000127a000027802 */ /* 0x000fc40000000f00 */
[----:B---34-:R-:W-:Y:S05]  /*12790*/  CALL.REL.NOINC `($__internal_19_$__cuda_sm70_shflsync_idx_p) ;  /* 0x00000d3000007944 */ /* 0x018fea0003c00000 */
[----:B------:R-:W-:Y:S01]  /*127a0*/  IMAD.MOV.U32 R10, RZ, RZ, R0 ;  /* 0x000000ffff0a7224 */ /* 0x000fe200078e0000 */
[----:B------:R-:W-:Y:S01]  /*127b0*/  MOV R3, 0x1 ;  /* 0x0000000100037802 */ /* 0x000fe20000000f00 */
[----:B------:R-:W-:Y:S01]  /*127c0*/  IMAD.MOV.U32 R5, RZ, RZ, R15 ;  /* 0x000000ffff057224 */ /* 0x000fe200078e000f */
[----:B------:R-:W-:-:S02]  /*127d0*/  MOV R0, 0x181f ;  /* 0x0000181f00007802 */ /* 0x000fc40000000f00 */
[----:B------:R-:W-:Y:S02]  /*127e0*/  MOV R2, 0x12800 ;  /* 0x0001280000027802 */ /* 0x000fe40000000f00 */
[----:B------:R-:W-:Y:S05]  /*127f0*/  CALL.REL.NOINC `($__internal_19_$__cuda_sm70_shflsync_idx_p) ;  /* 0x00000cd000007944 */ /* 0x000fea0003c00000 */
[----:B------:R-:W-:Y:S05]  /*12800*/  BRA `(.L_x_960) ;  /* 0xffffbc8000007947 */ /* 0x000fea000383ffff */
.L_x_904:
[----:B-1----:R-:W-:Y:S01]  /*12810*/  IMAD.MOV.U32 R5, RZ, RZ, R12 ;  /* 0x000000ffff057224 */ /* 0x002fe200078e000c */
[----:B------:R-:W-:Y:S01]  /*12820*/  MOV R3, 0x2 ;  /* 0x0000000200037802 */ /* 0x000fe20000000f00 */
[----:B--2---:R-:W-:Y:S01]  /*12830*/  IMAD.MOV.U32 R0, RZ, RZ, 0x181f ;  /* 0x0000181fff007424 */ /* 0x004fe200078e00ff */
[----:B------:R-:W-:Y:S02]  /*12840*/  MOV R2, 0x12860 ;  /* 0x0001286000027802 */ /* 0x000fe40000000f00 */
[----:B---34-:R-:W-:Y:S05]  /*12850*/  CALL.REL.NOINC `($__internal_19_$__cuda_sm70_shflsync_idx_p) ;  /* 0x00000c7000007944 */ /* 0x018fea0003c00000 */
[----:B------:R-:W-:Y:S01]  /*12860*/  MOV R10, R0 ;  /* 0x00000000000a7202 */ /* 0x000fe20000000f00 */
[----:B------:R-:W-:Y:S05]  /*12870*/  BRA `(.L_x_961) ;  /* 0xffffbdd000007947 */ /* 0x000fea000383ffff */
.L_x_905:
[----:B-1----:R-:W-:Y:S01]  /*12880*/  IMAD.MOV.U32 R5, RZ, RZ, R15 ;  /* 0x000000ffff057224 */ /* 0x002fe200078e000f */
[----:B------:R-:W-:Y:S01]  /*12890*/  MOV R3, 0x2 ;  /* 0x0000000200037802 */ /* 0x000fe20000000f00 */
[----:B--2---:R-:W-:Y:S01]  /*128a0*/  IMAD.MOV.U32 R0, RZ, RZ, 0x181f ;  /* 0x0000181fff007424 */ /* 0x004fe200078e00ff */
[----:B------:R-:W-:Y:S02]  /*128b0*/  MOV R2, 0x128d0 ;  /* 0x000128d000027802 */ /* 0x000fe40000000f00 */
[----:B---34-:R-:W-:Y:S05]  /*128c0*/  CALL.REL.NOINC `($__internal_19_$__cuda_sm70_shflsync_idx_p) ;  /* 0x00000c0000007944 */ /* 0x018fea0003c00000 */
[----:B------:R-:W-:Y:S05]  /*128d0*/  BRA `(.L_x_962) ;  /* 0xffffbd9000007947 */ /* 0x000fea000383ffff */
.L_x_908:
[----:B-1----:R-:W-:Y:S01]  /*128e0*/  IMAD.MOV.U32 R5, RZ, RZ, R12 ;  /* 0x000000ffff057224 */ /* 0x002fe200078e000c */
[----:B------:R-:W-:Y:S01]  /*128f0*/  MOV R3, 0x3 ;  /* 0x0000000300037802 */ /* 0x000fe20000000f00 */
[----:B---3--:R-:W-:Y:S01]  /*12900*/  IMAD.MOV.U32 R0, RZ, RZ, 0x181f ;  /* 0x0000181fff007424 */ /* 0x008fe200078e00ff */
[----:B------:R-:W-:-:S02]  /*12910*/  MOV R2, 0x12930 ;  /* 0x0001293000027802 */ /* 0x000fc40000000f00 */
[----:B--2-4-:R-:W-:Y:S05]  /*12920*/  CALL.REL.NOINC `($__internal_19_$__cuda_sm70_shflsync_idx_p) ;  /* 0x00000ba000007944 */ /* 0x014fea0003c00000 */
[----:B------:R-:W-:Y:S01]  /*12930*/  IMAD.MOV.U32 R8, RZ, RZ, R0 ;  /* 0x000000ffff087224 */ /* 0x000fe200078e0000 */
[----:B------:R-:W-:Y:S01]  /*12940*/  MOV R3, 0x3 ;  /* 0x0000000300037802 */ /* 0x000fe20000000f00 */
[----:B------:R-:W-:Y:S01]  /*12950*/  IMAD.MOV.U32 R5, RZ, RZ, R15 ;  /* 0x000000ffff057224 */ /* 0x000fe200078e000f */
[----:B------:R-:W-:-:S02]  /*12960*/  MOV R0, 0x181f ;  /* 0x0000181f00007802 */ /* 0x000fc40000000f00 */
[----:B------:R-:W-:Y:S02]  /*12970*/  MOV R2, 0x12990 ;  /* 0x0001299000027802 */ /* 0x000fe40000000f00 */
[----:B------:R-:W-:Y:S05]  /*12980*/  CALL.REL.NOINC `($__internal_19_$__cuda_sm70_shflsync_idx_p) ;  /* 0x00000b4000007944 */ /* 0x000fea0003c00000 */
[----:B------:R-:W-:Y:S05]  /*12990*/  BRA `(.L_x_963) ;  /* 0xffffbea000007947 */ /* 0x000fea000383ffff */
.L_x_910:
[----:B------:R-:W-:Y:S01]  /*129a0*/  IMAD.MOV.U32 R5, RZ, RZ, R12 ;  /* 0x000000ffff057224 */ /* 0x000fe200078e000c */
[----:B------:R-:W-:Y:S01]  /*129b0*/  MOV R3, RZ ;  /* 0x000000ff00037202 */ /* 0x000fe20000000f00 */
[----:B------:R-:W-:Y:S01]  /*129c0*/  IMAD.MOV.U32 R0, RZ, RZ, 0x1c1f ;  /* 0x00001c1fff007424 */ /* 0x000fe200078e00ff */
[----:B------:R-:W-:Y:S02]  /*129d0*/  MOV R2, 0x129f0 ;  /* 0x000129f000027802 */ /* 0x000fe40000000f00 */
[----:B------:R-:W-:Y:S05]  /*129e0*/  CALL.REL.NOINC `($__internal_19_$__cuda_sm70_shflsync_idx_p) ;  /* 0x00000ae000007944 */ /* 0x000fea0003c00000 */
[----:B------:R-:W-:Y:S01]  /*129f0*/  MOV R4, R0 ;  /* 0x0000000000047202 */ /* 0x000fe20000000f00 */
[----:B------:R-:W-:Y:S05]  /*12a00*/  BRA `(.L_x_964) ;  /* 0xffffc1f000007947 */ /* 0x000fea000383ffff */
.L_x_911:
[----:B------:R-:W-:Y:S01]  /*12a10*/  IMAD.MOV.U32 R5, RZ, RZ, R14 ;  /* 0x000000ffff057224 */ /* 0x000fe200078e000e */
[----:B------:R-:W-:Y:S01]  /*12a20*/  MOV R3, RZ ;  /* 0x000000ff00037202 */ /* 0x000fe20000000f00 */
[----:B------:R-:W-:Y:S01]  /*12a30*/  IMAD.MOV.U32 R0, RZ, RZ, 0x1c1f ;  /* 0x00001c1fff007424 */ /* 0x000fe200078e00ff */
[----:B------:R-:W-:Y:S02]  /*12a40*/  MOV R2, 0x12a60 ;  /* 0x00012a6000027802 */ /* 0x000fe40000000f00 */
[----:B-12---:R-:W-:Y:S05]  /*12a50*/  CALL.REL.NOINC `($__internal_19_$__cuda_sm70_shflsync_idx_p) ;  /* 0x00000a7000007944 */ /* 0x006fea0003c00000 */
[----:B------:R-:W-:Y:S05]  /*12a60*/  BRA `(.L_x_965) ;  /* 0xffffc1b000007947 */ /* 0x000fea000383ffff */
.L_x_914:
[----:B------:R-:W-:Y:S01]  /*12a70*/  IMAD.MOV.U32 R5, RZ, RZ, R12 ;  /* 0x000000ffff057224 */ /* 0x000fe200078e000c */
[----:B----4-:R-:W-:Y:S01]  /*12a80*/  MOV R3, 0x1 ;  /* 0x0000000100037802 */ /* 0x010fe20000000f00 */
[----:B------:R-:W-:Y:S01]  /*12a90*/  IMAD.MOV.U32 R0, RZ, RZ, 0x1c1f ;  /* 0x00001c1fff007424 */ /* 0x000fe200078e00ff */
[----:B------:R-:W-:-:S02]  /*12aa0*/  MOV R2, 0x12ac0 ;  /* 0x00012ac000027802 */ /* 0x000fc40000000f00 */
[----:B-123--:R-:W-:Y:S05]  /*12ab0*/  CALL.REL.NOINC `($__internal_19_$__cuda_sm70_shflsync_idx_p) ;  /* 0x00000a1000007944 */ /* 0x00efea0003c00000 */
[----:B------:R-:W-:Y:S01]  /*12ac0*/  IMAD.MOV.U32 R4, RZ, RZ, R0 ;  /* 0x000000ffff047224 */ /* 0x000fe200078e0000 */
[----:B------:R-:W-:Y:S01]  /*12ad0*/  MOV R3, 0x1 ;  /* 0x0000000100037802 */ /* 0x000fe20000000f00 */
[----:B------:R-:W-:Y:S01]  /*12ae0*/  IMAD.MOV.U32 R5, RZ, RZ, R14 ;  /* 0x000000ffff057224 */ /* 0x000fe200078e000e */
[----:B------:R-:W-:-:S02]  /*12af0*/  MOV R0, 0x1c1f ;  /* 0x00001c1f00007802 */ /* 0x000fc40000000f00 */
[----:B------:R-:W-:Y:S02]  /*12b00*/  MOV R2, 0x12b20 ;  /* 0x00012b2000027802 */ /* 0x000fe40000000f00 */
[----:B------:R-:W-:Y:S05]  /*12b10*/  CALL.REL.NOINC `($__internal_19_$__cuda_sm70_shflsync_idx_p) ;  /* 0x000009b000007944 */ /* 0x000fea0003c00000 */
[----:B------:R-:W-:Y:S05]  /*12b20*/  BRA `(.L_x_966) ;  /* 0xffffcd5000007947 */ /* 0x000fea000383ffff */
.L_x_918:
[----:B------:R-:W-:Y:S01]  /*12b30*/  IMAD.MOV.U32 R5, RZ, RZ, R11 ;  /* 0x000000ffff057224 */ /* 0x000fe200078e000b */
[----:B------:R-:W-:Y:S01]  /*12b40*/  MOV R3, RZ ;  /* 0x000000ff00037202 */ /* 0x000fe20000000f00 */
[----:B------:R-:W-:Y:S01]  /*12b50*/  IMAD.MOV.U32 R0, RZ, RZ, 0x181f ;  /* 0x0000181fff007424 */ /* 0x000fe200078e00ff */
[----:B------:R-:W-:Y:S02]  /*12b60*/  MOV R2, 0x12b80 ;  /* 0x00012b8000027802 */ /* 0x000fe40000000f00 */
[----:B------:R-:W-:Y:S05]  /*12b70*/  CALL.REL.NOINC `($__internal_19_$__cuda_sm70_shflsync_idx_p) ;  /* 0x0000095000007944 */ /* 0x000fea0003c00000 */
[----:B------:R-:W-:Y:S01]  /*12b80*/  MOV R10, R0 ;  /* 0x00000000000a7202 */ /* 0x000fe20000000f00 */
[----:B------:R-:W-:Y:S05]  /*12b90*/  BRA `(.L_x_967) ;  /* 0xffffdd5000007947 */ /* 0x000fea000383ffff */
.L_x_919:
[----:B------:R-:W-:Y:S01]  /*12ba0*/  IMAD.MOV.U32 R5, RZ, RZ, R15 ;  /* 0x000000ffff057224 */ /* 0x000fe200078e000f */
[----:B------:R-:W-:Y:S01]  /*12bb0*/  MOV R3, RZ ;  /* 0x000000ff00037202 */ /* 0x000fe20000000f00 */
[----:B------:R-:W-:Y:S01]  /*12bc0*/  IMAD.MOV.U32 R0, RZ, RZ, 0x181f ;  /* 0x0000181fff007424 */ /* 0x000fe200078e00ff */
[----:B------:R-:W-:Y:S02]  /*12bd0*/  MOV R2, 0x12bf0 ;  /* 0x00012bf000027802 */ /* 0x000fe40000000f00 */
[----:B-12---:R-:W-:Y:S05]  /*12be0*/  CALL.REL.NOINC `($__internal_19_$__cuda_sm70_shflsync_idx_p) ;  /* 0x000008e000007944 */ /* 0x006fea0003c00000 */
[----:B------:R-:W-:Y:S05]  /*12bf0*/  BRA `(.L_x_968) ;  /* 0xffffdd1000007947 */ /* 0x000fea000383ffff */
.L_x_922:
[----:B-1----:R-:W-:Y:S01]  /*12c00*/  IMAD.MOV.U32 R5, RZ, RZ, R11 ;  /* 0x000000ffff057224 */ /* 0x002fe200078e000b */
[----:B------:R-:W-:Y:S01]  /*12c10*/  MOV R3, 0x1 ;  /* 0x0000000100037802 */ /* 0x000fe20000000f00 */
[----:B----4-:R-:W-:Y:S01]  /*12c20*/  IMAD.MOV.U32 R0, RZ, RZ, 0x181f ;  /* 0x0000181fff007424 */ /* 0x010fe200078e00ff */
[----:B------:R-:W-:-:S02]  /*12c30*/  MOV R2, 0x12c50 ;  /* 0x00012c5000027802 */ /* 0x000fc40000000f00 */
[----:B--23--:R-:W-:Y:S05]  /*12c40*/  CALL.REL.NOINC `($__internal_19_$__cuda_sm70_shflsync_idx_p) ;  /* 0x0000088000007944 */ /* 0x00cfea0003c00000 */
[----:B------:R-:W-:Y:S01]  /*12c50*/  IMAD.MOV.U32 R10, RZ, RZ, R0 ;  /* 0x000000ffff0a7224 */ /* 0x000fe200078e0000 */
[----:B------:R-:W-:Y:S01]  /*12c60*/  MOV R3, 0x1 ;  /* 0x0000000100037802 */ /* 0x000fe20000000f00 */
[----:B------:R-:W-:Y:S01]  /*12c70*/  IMAD.MOV.U32 R5, RZ, RZ, R15 ;  /* 0x000000ffff057224 */ /* 0x000fe200078e000f */
[----:B------:R-:W-:-:S02]  /*12c80*/  MOV R0, 0x181f ;  /* 0x0000181f00007802 */ /* 0x000fc40000000f00 */
[----:B------:R-:W-:Y:S02]  /*12c90*/  MOV R2, 0x12cb0 ;  /* 0x00012cb000027802 */ /* 0x000fe40000000f00 */
[----:B------:R-:W-:Y:S05]  /*12ca0*/  CALL.REL.NOINC `($__internal_19_$__cuda_sm70_shflsync_idx_p) ;  /* 0x0000082000007944 */ /* 0x000fea0003c00000 */
[----:B------:R-:W-:Y:S05]  /*12cb0*/  BRA `(.L_x_969) ;  /* 0xffffde4000007947 */ /* 0x000fea000383ffff */
.L_x_925:
[----:B-1----:R-:W-:Y:S01]  /*12cc0*/  IMAD.MOV.U32 R5, RZ, RZ, R11 ;  /* 0x000000ffff057224 */ /* 0x002fe200078e000b */
[----:B------:R-:W-:Y:S01]  /*12cd0*/  MOV R3, 0x2 ;  /* 0x0000000200037802 */ /* 0x000fe20000000f00 */
[----:B----4-:R-:W-:Y:S01]  /*12ce0*/  IMAD.MOV.U32 R0, RZ, RZ, 0x181f ;  /* 0x0000181fff007424 */ /* 0x010fe200078e00ff */
[----:B------:R-:W-:Y:S02]  /*12cf0*/  MOV R2, 0x12d10 ;  /* 0x00012d1000027802 */ /* 0x000fe40000000f00 */
[----:B--23--:R-:W-:Y:S05]  /*12d00*/  CALL.REL.NOINC `($__internal_19_$__cuda_sm70_shflsync_idx_p) ;  /* 0x000007c000007944 */ /* 0x00cfea0003c00000 */
[----:B------:R-:W-:Y:S01]  /*12d10*/  MOV R10, R0 ;  /* 0x00000000000a7202 */ /* 0x000fe20000000f00 */
[----:B------:R-:W-:Y:S05]  /*12d20*/  BRA `(.L_x_970) ;  /* 0xffffdf9000007947 */ /* 0x000fea000383ffff */
.L_x_926:
[----:B-1----:R-:W-:Y:S01]  /*12d30*/  IMAD.MOV.U32 R5, RZ, RZ, R15 ;  /* 0x000000ffff057224 */ /* 0x002fe200078e000f */
[----:B------:R-:W-:Y:S01]  /*12d40*/  MOV R3, 0x2 ;  /* 0x0000000200037802 */ /* 0x000fe20000000f00 */
[----:B----4-:R-:W-:Y:S01]  /*12d50*/  IMAD.MOV.U32 R0, RZ, RZ, 0x181f ;  /* 0x0000181fff007424 */ /* 0x010fe200078e00ff */
[----:B------:R-:W-:Y:S02]  /*12d60*/  MOV R2, 0x12d80 ;  /* 0x00012d8000027802 */ /* 0x000fe40000000f00 */
[----:B--23--:R-:W-:Y:S05]  /*12d70*/  CALL.REL.NOINC `($__internal_19_$__cuda_sm70_shflsync_idx_p) ;  /* 0x0000075000007944 */ /* 0x00cfea0003c00000 */
[----:B------:R-:W-:Y:S05]  /*12d80*/  BRA `(.L_x_971) ;  /* 0xffffdf5000007947 */ /* 0x000fea000383ffff */
.L_x_929:
[----:B-1----:R-:W-:Y:S01]  /*12d90*/  IMAD.MOV.U32 R5, RZ, RZ, R11 ;  /* 0x000000ffff057224 */ /* 0x002fe200078e000b */
[----:B------:R-:W-:Y:S01]  /*12da0*/  MOV R3, 0x3 ;  /* 0x0000000300037802 */ /* 0x000fe20000000f00 */
[----:B------:R-:W-:Y:S01]  /*12db0*/  IMAD.MOV.U32 R0, RZ, RZ, 0x181f ;  /* 0x0000181fff007424 */ /* 0x000fe200078e00ff */
[----:B------:R-:W-:-:S02]  /*12dc0*/  MOV R2, 0x12de0 ;  /* 0x00012de000027802 */ /* 0x000fc40000000f00 */
[----:B--234-:R-:W-:Y:S05]  /*12dd0*/  CALL.REL.NOINC `($__internal_19_$__cuda_sm70_shflsync_idx_p) ;  /* 0x000006f000007944 */ /* 0x01cfea0003c00000 */
[----:B------:R-:W-:Y:S01]  /*12de0*/  IMAD.MOV.U32 R10, RZ, RZ, R0 ;  /* 0x000000ffff0a7224 */ /* 0x000fe200078e0000 */
[----:B------:R-:W-:Y:S01]  /*12df0*/  MOV R3, 0x3 ;  /* 0x0000000300037802 */ /* 0x000fe20000000f00 */
[----:B------:R-:W-:Y:S01]  /*12e00*/  IMAD.MOV.U32 R5, RZ, RZ, R15 ;  /* 0x000000ffff057224 */ /* 0x000fe200078e000f */
[----:B------:R-:W-:-:S02]  /*12e10*/  MOV R0, 0x181f ;  /* 0x0000181f00007802 */ /* 0x000fc40000000f00 */
[----:B------:R-:W-:Y:S02]  /*12e20*/  MOV R2, 0x12e40 ;  /* 0x00012e4000027802 */ /* 0x000fe40000000f00 */
[----:B------:R-:W-:Y:S05]  /*12e30*/  CALL.REL.NOINC `($__internal_19_$__cuda_sm70_shflsync_idx_p) ;  /* 0x0000069000007944 */ /* 0x000fea0003c00000 */
[----:B------:R-:W-:Y:S05]  /*12e40*/  BRA `(.L_x_972) ;  /* 0xffffe06000007947 */ /* 0x000fea000383ffff */
.L_x_931:
[----:B------:R-:W-:Y:S01]  /*12e50*/  IMAD.MOV.U32 R5, RZ, RZ, R103 ;  /* 0x000000ffff057224 */ /* 0x000fe200078e0067 */
[----:B------:R-:W-:Y:S01]  /*12e60*/  MOV R3, RZ ;  /* 0x000000ff00037202 */ /* 0x000fe20000000f00 */
[----:B------:R-:W-:Y:S01]  /*12e70*/  IMAD.MOV.U32 R0, RZ, RZ, 0x1f ;  /* 0x0000001fff007424 */ /* 0x000fe200078e00ff */
[----:B------:R-:W-:Y:S02]  /*12e80*/  MOV R2, 0x12ea0 ;  /* 0x00012ea000027802 */ /* 0x000fe40000000f00 */
[----:B------:R-:W-:Y:S05]  /*12e90*/  CALL.REL.NOINC `($__internal_19_$__cuda_sm70_shflsync_idx_p) ;  /* 0x0000063000007944 */ /* 0x000fea0003c00000 */
[----:B------:R-:W-:Y:S01]  /*12ea0*/  MOV R9, R0 ;  /* 0x0000000000097202 */ /* 0x000fe20000000f00 */
[----:B------:R-:W-:Y:S05]  /*12eb0*/  BRA `(.L_x_973) ;  /* 0xffffe27000007947 */ /* 0x000fea000383ffff */
.L_x_932:
[----:B------:R-:W-:Y:S01]  /*12ec0*/  IMAD.MOV.U32 R5, RZ, RZ, R103 ;  /* 0x000000ffff057224 */ /* 0x000fe200078e0067 */
[----:B------:R-:W-:Y:S01]  /*12ed0*/  MOV R3, 0x1 ;  /* 0x0000000100037802 */ /* 0x000fe20000000f00 */
[----:B------:R-:W-:Y:S01]  /*12ee0*/  IMAD.MOV.U32 R0, RZ, RZ, 0x1f ;  /* 0x0000001fff007424 */ /* 0x000fe200078e00ff */
[----:B------:R-:W-:Y:S02]  /*12ef0*/  MOV R2, 0x12f10 ;  /* 0x00012f1000027802 */ /* 0x000fe40000000f00 */
[----:B-12---:R-:W-:Y:S05]  /*12f00*/  CALL.REL.NOINC `($__internal_19_$__cuda_sm70_shflsync_idx_p) ;  /* 0x000005c000007944 */ /* 0x006fea0003c00000 */
[----:B------:R-:W-:Y:S01]  /*12f10*/  MOV R8, R0 ;  /* 0x0000000000087202 */ /* 0x000fe20000000f00 */
[----:B------:R-:W-:Y:S05]  /*12f20*/  BRA `(.L_x_974) ;  /* 0xffffe22000007947 */ /* 0x000fea000383ffff */
.L_x_933:
[----:B------:R-:W-:Y:S02]  /*12f30*/  MOV R2, 0x1 ;  /* 0x0000000100027802 */ /* 0x000fe40000000f00 */
[----:B------:R-:W-:-:S02]  /*12f40*/  MOV R3, 0x12f60 ;  /* 0x00012f6000037802 */ /* 0x000fc40000000f00 */
[----:B-1234-:R-:W-:Y:S05]  /*12f50*/  CALL.REL.NOINC `($__internal_20_$__cuda_sm70_shflsync_up_p) ;  /* 0x000005c000007944 */ /* 0x01efea0003c00000 */
[----:B------:R-:W-:Y:S05]  /*12f60*/  BRA `(.L_x_975) ;  /* 0xffffe31000007947 */ /* 0x000fea000383ffff */
.L_x_934:
[----:B------:R-:W-:Y:S02]  /*12f70*/  MOV R2, 0x2 ;  /* 0x0000000200027802 */ /* 0x000fe40000000f00 */
[----:B------:R-:W-:-:S02]  /*12f80*/  MOV R3, 0x12fa0 ;  /* 0x00012fa000037802 */ /* 0x000fc40000000f00 */
[----:B--2-4-:R-:W-:Y:S05]  /*12f90*/  CALL.REL.NOINC `($__internal_20_$__cuda_sm70_shflsync_up_p) ;  /* 0x0000058000007944 */ /* 0x014fea0003c00000 */
[----:B------:R-:W-:Y:S01]  /*12fa0*/  SEL R3, R4, RZ, P1 ;  /* 0x000000ff04037207 */ /* 0x000fe20000800000 */
[----:B------:R-:W-:-:S04]  /*12fb0*/  IMAD.MOV.U32 R2, RZ, RZ, 0x4 ;  /* 0x00000004ff027424 */ /* 0x000fc800078e00ff */
[----:B------:R-:W-:Y:S01]  /*12fc0*/  IMAD.IADD R0, R0, 0x1, R3 ;  /* 0x0000000100007824 */ /* 0x000fe200078e0203 */
        /* <DEDUP_REMOVED lines=20> */
.L_x_938:
[----:B------:R-:W-:Y:S02]  /*13110*/  MOV R2, 0x1 ;  /* 0x0000000100027802 */ /* 0x000fe40000000f00 */
[----:B------:R-:W-:Y:S02]  /*13120*/  MOV R3, 0x13140 ;  /* 0x0001314000037802 */ /* 0x000fe40000000f00 */
[----:B------:R-:W-:Y:S05]  /*13130*/  CALL.REL.NOINC `($__internal_20_$__cuda_sm70_shflsync_up_p) ;  /* 0x000003e000007944 */ /* 0x000fea0003c00000 */
[----:B------:R-:W-:Y:S01]  /*13140*/  MOV R2, R4 ;  /* 0x0000000400027202 */ /* 0x000fe20000000f00 */
[----:B------:R-:W-:Y:S05]  /*13150*/  BRA `(.L_x_977) ;  /* 0xffffe38000007947 */ /* 0x000fea000383ffff */
.L_x_939:
        /* <DEDUP_REMOVED lines=26> */
.L_x_941:
[----:B------:R-:W-:Y:S02]  /*13300*/  SEL R0, RZ, 0x1, P0 ;  /* 0x00000001ff007807 */ /* 0x000fe40000000000 */
[----:B------:R-:W-:Y:S02]  /*13310*/  MOV R2, 0x13330 ;  /* 0x0001333000027802 */ /* 0x000fe40000000f00 */
[----:B-1----:R-:W-:Y:S05]  /*13320*/  CALL.REL.NOINC `($__internal_21_$__cuda_sm70_votesync_ballot) ;  /* 0x0000026000007944 */ /* 0x002fea0003c00000 */
[----:B------:R-:W-:Y:S01]  /*13330*/  MOV R10, R0 ;  /* 0x00000000000a7202 */ /* 0x000fe20000000f00 */
[----:B------:R-:W-:Y:S05]  /*13340*/  BRA `(.L_x_979) ;  /* 0xffffe32000007947 */ /* 0x000fea000383ffff */
.L_x_942:
[----:B------:R-:W-:Y:S01]  /*13350*/  IMAD.MOV.U32 R5, RZ, RZ, R6 ;  /* 0x000000ffff057224 */ /* 0x000fe200078e0006 */
[----:B------:R-:W-:Y:S01]  /*13360*/  MOV R3, R8 ;  /* 0x0000000800037202 */ /* 0x000fe20000000f00 */
[----:B--2---:R-:W-:Y:S01]  /*13370*/  IMAD.MOV.U32 R0, RZ, RZ, 0x1f ;  /* 0x0000001fff007424 */ /* 0x004fe200078e00ff */
[----:B------:R-:W-:Y:S02]  /*13380*/  MOV R2, 0x133a0 ;  /* 0x000133a000027802 */ /* 0x000fe40000000f00 */
[----:B-1----:R-:W-:Y:S05]  /*13390*/  CALL.REL.NOINC `($__internal_19_$__cuda_sm70_shflsync_idx_p) ;  /* 0x0000013000007944 */ /* 0x002fea0003c00000 */
[----:B------:R-:W-:Y:S01]  /*133a0*/  IMAD.MOV.U32 R12, RZ, RZ, R0 ;  /* 0x000000ffff0c7224 */ /* 0x000fe200078e0000 */
[----:B------:R-:W-:Y:S01]  /*133b0*/  MOV R3, R8 ;  /* 0x0000000800037202 */ /* 0x000fe20000000f00 */
[----:B------:R-:W-:Y:S01]  /*133c0*/  IMAD.MOV.U32 R5, RZ, RZ, R7 ;  /* 0x000000ffff057224 */ /* 0x000fe200078e0007 */
[----:B------:R-:W-:Y:S02]  /*133d0*/  MOV R0, 0x1f ;  /* 0x0000001f00007802 */ /* 0x000fe40000000f00 */
[----:B------:R-:W-:-:S02]  /*133e0*/  MOV R2, 0x13400 ;  /* 0x0001340000027802 */ /* 0x000fc40000000f00 */
[----:B------:R-:W-:Y:S05]  /*133f0*/  CALL.REL.NOINC `($__internal_19_$__cuda_sm70_shflsync_idx_p) ;  /* 0x000000d000007944 */ /* 0x000fea0003c00000 */
[----:B------:R-:W-:Y:S01]  /*13400*/  MOV R7, R0 ;  /* 0x0000000000077202 */ /* 0x000fe20000000f00 */
[----:B------:R-:W-:Y:S05]  /*13410*/  BRA `(.L_x_980) ;  /* 0xffffe2c000007947 */ /* 0x000fea000383ffff */
.L_x_945:
[----:B------:R-:W-:Y:S01]  /*13420*/  IMAD.MOV.U32 R5, RZ, RZ, R4 ;  /* 0x000000ffff057224 */ /* 0x000fe200078e0004 */
[----:B--2---:R-:W-:-:S02]  /*13430*/  MOV R0, 0x1f ;  /* 0x0000001f00007802 */ /* 0x004fc40000000f00 */
[----:B------:R-:W-:Y:S02]  /*13440*/  MOV R2, 0x13460 ;  /* 0x0001346000027802 */ /* 0x000fe40000000f00 */
[----:B-1-34-:R-:W-:Y:S05]  /*13450*/  CALL.REL.NOINC `($__internal_19_$__cuda_sm70_shflsync_idx_p) ;  /* 0x0000007000007944 */ /* 0x01afea0003c00000 */
[----:B------:R-:W-:Y:S01]  /*13460*/  MOV R13, R0 ;  /* 0x00000000000d7202 */ /* 0x000fe20000000f00 */
[----:B------:R-:W-:Y:S05]  /*13470*/  BRA `(.L_x_944) ;  /* 0xffffe2c000007947 */ /* 0x000fea000383ffff */
        .weak           $__internal_18_$__cuda_sm70_shflsync_bfly_p
        .type           $__internal_18_$__cuda_sm70_shflsync_bfly_p,@function
        .size           $__internal_18_$__cuda_sm70_shflsync_bfly_p,($__internal_19_$__cuda_sm70_shflsync_idx_p - $__internal_18_$__cuda_sm70_shflsync_bfly_p)
$__internal_18_$__cuda_sm70_shflsync_bfly_p:
[----:B------:R-:W-:Y:S04]  /*13480*/  WARPSYNC R6 ;  /* 0x0000000600007348 */ /* 0x000fe80003800000 */
[----:B------:R1:W2:Y:S02]  /*13490*/  SHFL.BFLY PT, R5, R2, R5, R7 ;  /* 0x0c00000502057389 */ /* 0x0002a400000e0007 */
[----:B-1----:R-:W-:Y:S02]  /*134a0*/  MOV R2, R3 ;  /* 0x0000000300027202 */ /* 0x002fe40000000f00 */
[----:B------:R-:W-:-:S04]  /*134b0*/  MOV R3, 0x0 ;  /* 0x0000000000037802 */ /* 0x000fc80000000f00 */
[----:B--2---:R-:W-:Y:S05]  /*134c0*/  RET.REL.NODEC R2 `(_ZN7cutlass13device_kernelIN5flash19enable_sm80_to_sm89INS1_16FlashAttnFwdSm80INS1_25CollectiveMainloopFwdSm80ILi8ELi1ELb1EN4cute5tupleIJNS5_1CILi128EEENS7_ILi48EEENS7_ILi256EEEEEELi256ENS_10bfloat16_tEfNS_4arch4Sm80ELb1ELb0ELb1ELb1ELb0ELb0ELb1ELb1EEENS1_21CollectiveEpilogueFwdINS6_IJS8_SA_S9_EEENS6_IJNS7_ILi1EEESI_SI_EEESC_SE_Li256ELb1ELb1ELb1ELb0EEENS1_36VarlenDynamicPersistentTileSchedulerILi128ELi48ELi256ELi256ELb1ELb1ELb0ELb1ELb1ELb1EEEEEEEEEvNT_6ParamsE) ;  /* 0xfffecb3002007950 */ /* 0x004fea0003c3ffff */
        .weak           $__internal_19_$__cuda_sm70_shflsync_idx_p
        .type           $__internal_19_$__cuda_sm70_shflsync_idx_p,@function
        .size           $__internal_19_$__cuda_sm70_shflsync_idx_p,($__internal_20_$__cuda_sm70_shflsync_up_p - $__internal_19_$__cuda_sm70_shflsync_idx_p)
$__internal_19_$__cuda_sm70_shflsync_idx_p:
[----:B------:R-:W-:-:S04]  /*134d0*/  MOV R118, 0xffffffff ;  /* 0xffffffff00767802 */ /* 0x000fc80000000f00 */
[----:B------:R-:W-:Y:S04]  /*134e0*/  WARPSYNC R118 ;  /* 0x0000007600007348 */ /* 0x000fe80003800000 */
[----:B------:R1:W2:Y:S02]  /*134f0*/  SHFL.IDX PT, R0, R5, R3, R0 ;  /* 0x0000000305007389 */ /* 0x0002a400000e0000 */
[----:B-1----:R-:W-:-:S04]  /*13500*/  MOV R3, 0x0 ;  /* 0x0000000000037802 */ /* 0x002fc80000000f00 */
[----:B--2---:R-:W-:Y:S05]  /*13510*/  RET.REL.NODEC R2 `(_ZN7cutlass13device_kernelIN5flash19enable_sm80_to_sm89INS1_16FlashAttnFwdSm80INS1_25CollectiveMainloopFwdSm80ILi8ELi1ELb1EN4cute5tupleIJNS5_1CILi128EEENS7_ILi48EEENS7_ILi256EEEEEELi256ENS_10bfloat16_tEfNS_4arch4Sm80ELb1ELb0ELb1ELb1ELb0ELb0ELb1ELb1EEENS1_21CollectiveEpilogueFwdINS6_IJS8_SA_S9_EEENS6_IJNS7_ILi1EEESI_SI_EEESC_SE_Li256ELb1ELb1ELb1ELb0EEENS1_36VarlenDynamicPersistentTileSchedulerILi128ELi48ELi256ELi256ELb1ELb1ELb0ELb1ELb1ELb1EEEEEEEEEvNT_6ParamsE) ;  /* 0xfffecae002007950 */ /* 0x004fea0003c3ffff */
        .weak           $__internal_20_$__cuda_sm70_shflsync_up_p
        .type           $__internal_20_$__cuda_sm70_shflsync_up_p,@function
        .size           $__internal_20_$__cuda_sm70_shflsync_up_p,($__internal_21_$__cuda_sm70_votesync_ballot - $__internal_20_$__cuda_sm70_shflsync_up_p)
$__internal_20_$__cuda_sm70_shflsync_up_p:
[----:B------:R-:W-:Y:S02]  /*13520*/  IMAD.MOV.U32 R4, RZ, RZ, RZ ;  /* 0x000000ffff047224 */ /* 0x000fe400078e00ff */
[----:B------:R-:W-:-:S04]  /*13530*/  IMAD.MOV.U32 R10, RZ, RZ, -0x1 ;  /* 0xffffffffff0a7424 */ /* 0x000fc800078e00ff */
[----:B------:R-:W-:Y:S04]  /*13540*/  WARPSYNC R10 ;  /* 0x0000000a00007348 */ /* 0x000fe80003800000 */
[----:B------:R1:W2:Y:S02]  /*13550*/  SHFL.UP PT, R4, R0, R2, R4 ;  /* 0x0400000200047389 */ /* 0x0002a400000e0004 */
[----:B-1----:R-:W-:Y:S02]  /*13560*/  MOV R2, R3 ;  /* 0x0000000300027202 */ /* 0x002fe40000000f00 */
[----:B------:R-:W-:-:S04]  /*13570*/  MOV R3, 0x0 ;  /* 0x0000000000037802 */ /* 0x000fc80000000f00 */
[----:B--2---:R-:W-:Y:S05]  /*13580*/  RET.REL.NODEC R2 `(_ZN7cutlass13device_kernelIN5flash19enable_sm80_to_sm89INS1_16FlashAttnFwdSm80INS1_25CollectiveMainloopFwdSm80ILi8ELi1ELb1EN4cute5tupleIJNS5_1CILi128EEENS7_ILi48EEENS7_ILi256EEEEEELi256ENS_10bfloat16_tEfNS_4arch4Sm80ELb1ELb0ELb1ELb1ELb0ELb0ELb1ELb1EEENS1_21CollectiveEpilogueFwdINS6_IJS8_SA_S9_EEENS6_IJNS7_ILi1EEESI_SI_EEESC_SE_Li256ELb1ELb1ELb1ELb0EEENS1_36VarlenDynamicPersistentTileSchedulerILi128ELi48ELi256ELi256ELb1ELb1ELb0ELb1ELb1ELb1EEEEEEEEEvNT_6ParamsE) ;  /* 0xfffeca7002007950 */ /* 0x004fea0003c3ffff */
        .weak           $__internal_21_$__cuda_sm70_votesync_ballot
        .type           $__internal_21_$__cuda_sm70_votesync_ballot,@function
        .size           $__internal_21_$__cuda_sm70_votesync_ballot,(.L_x_5193 - $__internal_21_$__cuda_sm70_votesync_ballot)
$__internal_21_$__cuda_sm70_votesync_ballot:
[----:B------:R-:W-:Y:S01]  /*13590*/  ISETP.NE.U32.AND P0, PT, R0, 0x1, PT ;  /* 0x000000010000780c */ /* 0x000fe20003f05070 */
[----:B------:R-:W-:-:S04]  /*135a0*/  IMAD.MOV.U32 R3, RZ, RZ, -0x1 ;  /* 0xffffffffff037424 */ /* 0x000fc800078e00ff */
[----:B------:R-:W-:Y:S08]  /*135b0*/  WARPSYNC R3 ;  /* 0x0000000300007348 */ /* 0x000ff00003800000 */
[----:B------:R-:W-:-:S04]  /*135c0*/  VOTE.ANY R0, PT, !P0 ;  /* 0x0000000000007806 */ /* 0x000fc800040e0100 */
[----:B------:R-:W-:Y:S01]  /*135d0*/  LOP3.LUT R0, R0, R3, RZ, 0xc0, !PT ;  /* 0x0000000300007212 */ /* 0x000fe200078ec0ff */
[----:B------:R-:W-:-:S04]  /*135e0*/  IMAD.MOV.U32 R3, RZ, RZ, 0x0 ;  /* 0x00000000ff037424 */ /* 0x000fc800078e00ff */
[----:B------:R-:W-:Y:S05]  /*135f0*/  RET.REL.NODEC R2 `(_ZN7cutlass13device_kernelIN5flash19enable_sm80_to_sm89INS1_16FlashAttnFwdSm80INS1_25CollectiveMainloopFwdSm80ILi8ELi1ELb1EN4cute5tupleIJNS5_1CILi128EEENS7_ILi48EEENS7_ILi256EEEEEELi256ENS_10bfloat16_tEfNS_4arch4Sm80ELb1ELb0ELb1ELb1ELb0ELb0ELb1ELb1EEENS1_21CollectiveEpilogueFwdINS6_IJS8_SA_S9_EEENS6_IJNS7_ILi1EEESI_SI_EEESC_SE_Li256ELb1ELb1ELb1ELb0EEENS1_36VarlenDynamicPersistentTileSchedulerILi128ELi48ELi256ELi256ELb1ELb1ELb0ELb1ELb1ELb1EEEEEEEEEvNT_6ParamsE) ;  /* 0xfffeca0002007950 */ /* 0x000fea0003c3ffff */
.L_x_981:
        /* <DEDUP_REMOVED lines=16> */
.L_x_5193:


//--------------------- .text._ZN7cutlass13device_kernelIN5flash19enable_sm80_to_sm89INS1_16FlashAttnFwdSm80INS1_25CollectiveMainloopFwdSm80ILi8ELi1ELb0EN4cute5tupleIJNS5_1CILi128EEENS7_ILi32EEENS7_ILi256EEEEEELi256ENS_10bfloat16_tEfNS_4arch4Sm80ELb1ELb0ELb1ELb1ELb0ELb1ELb1ELb1EEENS1_21CollectiveEpilogueFwdINS6_IJS8_SA_S9_EEENS6_IJNS7_ILi1EEESI_SI_EEESC_SE_Li256ELb1ELb1ELb1ELb0EEENS1_36VarlenDynamicPersistentTileSchedulerILi128ELi32ELi256ELi256ELb1ELb1ELb0ELb1ELb1ELb1EEEEEEEEEvNT_6ParamsE --------------------------
	.section	.text._ZN7cutlass13device_kernelIN5flash19enable_sm80_to_sm89INS1_16FlashAttnFwdSm80INS1_25CollectiveMainloopFwdSm80ILi8ELi1ELb0EN4cute5tupleIJNS5_1CILi128EEENS7_ILi32EEENS7_ILi256EEEEEELi256ENS_10bfloat16_tEfNS_4arch4Sm80ELb1ELb0ELb1ELb1ELb0ELb1ELb1ELb1EEENS1_21CollectiveEpilogueFwdINS6_IJS8_SA_S9_EEENS6_IJNS7_ILi1EEESI_SI_EEESC_SE_Li256ELb1ELb1ELb1ELb0EEENS1_36VarlenDynamicPersistentTileSchedulerILi128ELi32ELi256ELi256ELb1ELb1ELb0ELb1ELb1ELb1EEEEEEEEEvNT_6ParamsE,"ax",@progbits
	.sectioninfo	@"SHI_REGISTERS=255"
	.align	128
.text._ZN7cutlass13device_kernelIN5flash19enable_sm80_to_sm89INS1_16FlashAttnFwdSm80INS1_25CollectiveMainloopFwdSm80ILi8ELi1ELb0EN4cute5tupleIJNS5_1CILi128EEENS7_ILi32EEENS7_ILi256EEEEEELi256ENS_10bfloat16_tEfNS_4arch4Sm80ELb1ELb0ELb1ELb1ELb0ELb1ELb1ELb1EEENS1_21CollectiveEpilogueFwdINS6_IJS8_SA_S9_EEENS6_IJNS7_ILi1EEESI_SI_EEESC_SE_Li256ELb1ELb1ELb1ELb0EEENS1_36VarlenDynamicPersistentTileSchedulerILi128ELi32ELi256ELi256ELb1ELb1ELb0ELb1ELb1ELb1EEEEEEEEEvNT_6ParamsE:
        .type           _ZN7cutlass13device_kernelIN5flash19enable_sm80_to_sm89INS1_16FlashAttnFwdSm80INS1_25CollectiveMainloopFwdSm80ILi8ELi1ELb0EN4cute5tupleIJNS5_1CILi128EEENS7_ILi32EEENS7_ILi256EEEEEELi256ENS_10bfloat16_tEfNS_4arch4Sm80ELb1ELb0ELb1ELb1ELb0ELb1ELb1ELb1EEENS1_21CollectiveEpilogueFwdINS6_IJS8_SA_S9_EEENS6_IJNS7_ILi1EEESI_SI_EEESC_SE_Li256ELb1ELb1ELb1ELb0EEENS1_36VarlenDynamicPersistentTileSchedulerILi128ELi32ELi256ELi256ELb1ELb1ELb0ELb1ELb1ELb1EEEEEEEEEvNT_6ParamsE,@function
        .size           _ZN7cutlass13device_kernelIN5flash19enable_sm80_to_sm89INS1_16FlashAttnFwdSm80INS1_25CollectiveMainloopFwdSm80ILi8ELi1ELb0EN4cute5tupleIJNS5_1CILi128EEENS7_ILi32EEENS7_ILi256EEEEEELi256ENS_10bfloat16_tEfNS_4arch4Sm80ELb1ELb0ELb1ELb1ELb0ELb1ELb1ELb1EEENS1_21CollectiveEpilogueFwdINS6_IJS8_SA_S9_EEENS6_IJNS7_ILi1EEESI_SI_EEESC_SE_Li256ELb1ELb1ELb1ELb0EEENS1_36VarlenDynamicPersistentTileSchedulerILi128ELi32ELi256ELi256ELb1ELb1ELb0ELb1ELb1ELb1EEEEEEEEEvNT_6ParamsE,(.L_x_5198 - _ZN7cutlass13device_kernelIN5flash19enable_sm80_to_sm89INS1_16FlashAttnFwdSm80INS1_25CollectiveMainloopFwdSm80ILi8ELi1ELb0EN4cute5tupleIJNS5_1CILi128EEENS7_ILi32EEENS7_ILi256EEEEEELi256ENS_10bfloat16_tEfNS_4arch4Sm80ELb1ELb0ELb1ELb1ELb0ELb1ELb1ELb1EEENS1_21CollectiveEpilogueFwdINS6_IJS8_SA_S9_EEENS6_IJNS7_ILi1EEESI_SI_EEESC_SE_Li256ELb1ELb1ELb1ELb0EEENS1_36VarlenDynamicPersistentTileSchedulerILi128ELi32ELi256ELi256ELb1ELb1ELb0ELb1ELb1ELb1EEEEEEEEEvNT_6ParamsE)
        .other          _ZN7cutlass13device_kernelIN5flash19enable_sm80_to_sm89INS1_16FlashAttnFwdSm80INS1_25CollectiveMainloopFwdSm80ILi8ELi1ELb0EN4cute5tupleIJNS5_1CILi128EEENS7_ILi32EEENS7_ILi256EEEEEELi256ENS_10bfloat16_tEfNS_4arch4Sm80ELb1ELb0ELb1ELb1ELb0ELb1ELb1ELb1EEENS1_21CollectiveEpilogueFwdINS6_IJS8_SA_S9_EEENS6_IJNS7_ILi1EEESI_SI_EEESC_SE_Li256ELb1ELb1ELb1ELb0EEENS1_36VarlenDynamicPersistentTileSchedulerILi128ELi32ELi256ELi256ELb1ELb1ELb0ELb1ELb1ELb1EEEEEEEEEvNT_6ParamsE,@"STO_CUDA_ENTRY STV_DEFAULT"
_ZN7cutlass13device_kernelIN5flash19enable_sm80_to_sm89INS1_16FlashAttnFwdSm80INS1_25CollectiveMainloopFwdSm80ILi8ELi1ELb0EN4cute5tupleIJNS5_1CILi128EEENS7_ILi32EEENS7_ILi256EEEEEELi256ENS_10bfloat16_tEfNS_4arch4Sm80ELb1ELb0ELb1ELb1ELb0ELb1ELb1ELb1EEENS1_21CollectiveEpilogueFwdINS6_IJS8_SA_S9_EEENS6_IJNS7_ILi1EEESI_SI_EEESC_SE_Li256ELb1ELb1ELb1ELb0EEENS1_36VarlenDynamicPersistentTileSchedulerILi128ELi32ELi256ELi256ELb1ELb1ELb0ELb1ELb1ELb1EEEEEEEEEvNT_6ParamsE:
        /* <DEDUP_REMOVED lines=13> */
[----:B------:R-:W-:-:S03]  /*00d0*/  CS2R R8, SRZ ;  /* 0x0000000000087805 */ /* 0x000fc6000001ff00 */
        /* <DEDUP_REMOVED lines=10> */
[C---:B------:R-:W-:Y:S01]  /*0180*/  ISETP.GE.U32.AND P4, PT, R12.reuse, 0x2, PT ;  /* 0x000000020c00780c */ /* 0x040fe20003f86070 */
[----:B------:R-:W-:Y:S01]  /*0190*/  IMAD.MOV.U32 R7, RZ, RZ, RZ ;  /* 0x000000ffff077224 */ /* 0x000fe200078e00ff */
        /* <DEDUP_REMOVED lines=26> */
.L_x_987:
        /* <DEDUP_REMOVED lines=16> */
.L_x_1170:
        /* <DEDUP_REMOVED lines=16> */
.L_x_1171:
[----:B---3--:R-:W-:-:S05]  /*0540*/  IMAD R0, R0, c[0x0][0x538], RZ ;  /* 0x00014e0000007a24 */ /* 0x008fca00078e02ff */
[----:B------:R-:W-:-:S04]  /*0550*/  IADD3 R6, R0, R6, RZ ;  /* 0x0000000600067210 */ /* 0x000fc80007ffe0ff */
[----:B------:R-:W-:-:S13]  /*0560*/  ISETP.GT.AND P0, PT, R6, UR4, PT ;  /* 0x0000000406007c0c */ /* 0x000fda000bf04270 */
[----:B-12---:R-:W-:Y:S05]  /*0570*/  @!P0 BRA `(.L_x_987) ;  /* 0xfffffdc000008947 */ /* 0x006fea000383ffff */
.L_x_983:
[----:B------:R-:W-:-:S05]  /*0580*/  IADD3 R11, -R0, R6, RZ ;  /* 0x00000006000b7210 */ /* 0x000fca0007ffe1ff */
[----:B------:R-:W-:-:S05]  /*0590*/  IMAD R0, R4, c[0x0][0x538], R11 ;  /* 0x00014e0004007a24 */ /* 0x000fca00078e020b */
[----:B------:R-:W-:Y:S01]  /*05a0*/  ISETP.GT.AND P0, PT, R0, UR4, PT ;  /* 0x0000000400007c0c */ /* 0x000fe2000bf04270 */
[----:B------:R-:W-:-:S12]  /*05b0*/  BRA.DIV ~URZ, `(.L_x_988) ;  /* 0x0001bd327f007947 */ /* 0x000fd8000b800000 */
[----:B------:R-:W-:-:S04]  /*05c0*/  VOTE.ANY R10, PT, !P0 ;  /* 0x00000000000a7806 */ /* 0x000fc800040e0100 */
.L_x_1172:
[----:B------:R-:W1:Y:S02]  /*05d0*/  POPC R6, R10 ;  /* 0x0000000a00067309 */ /* 0x000e640000000000 */
[----:B-12---:R-:W-:Y:S01]  /*05e0*/  IADD3 R235, R6, R7, RZ ;  /* 0x0000000706eb7210 */ /* 0x006fe20007ffe0ff */
[----:B------:R-:W-:Y:S05]  /*05f0*/  BRA.DIV ~URZ, `(.L_x_989) ;  /* 0x0001bd427f007947 */ /* 0x000fea000b800000 */
[----:B------:R1:W2:Y:S01]  /*0600*/  SHFL.IDX PT, R233, R9, R6, 0x1f ;  /* 0x00001f0609e97589 */ /* 0x0002a200000e0000 */
[----:B------:R-:W-:-:S03]  /*0610*/  MOV R7, RZ ;  /* 0x000000ff00077202 */ /* 0x000fc60000000f00 */
[----:B------:R1:W3:Y:S04]  /*0620*/  SHFL.IDX PT, R9, R8, R6, 0x1f ;  /* 0x00001f0608097589 */ /* 0x0002e800000e0000 */
.L_x_1173:
[----:B------:R-:W-:Y:S01]  /*0630*/  ISETP.NE.AND P0, PT, R10, RZ, PT ;  /* 0x000000ff0a00720c */ /* 0x000fe20003f05270 */
[----:B------:R-:W-:-:S12]  /*0640*/  BSSY B0, `(.L_x_990) ;  /* 0x0000005000007945 */ /* 0x000fd80003800000 */
[----:B------:R-:W-:Y:S05]  /*0650*/  @!P0 BRA `(.L_x_991) ;  /* 0x0000003000008947 */ /* 0x000fea0003800000 */
[----:B------:R-:W-:Y:S01]  /*0660*/  IADD3 R3, R6, -0x1, RZ ;  /* 0xffffffff06037810 */ /* 0x000fe20007ffe0ff */
[----:B------:R-:W-:Y:S05]  /*0670*/  BRA.DIV ~URZ, `(.L_x_992) ;  /* 0x0001bda27f007947 */ /* 0x000fea000b800000 */
[----:B------:R4:W1:Y:S02]  /*0680*/  SHFL.IDX PT, R7, R4, R3, 0x1f ;  /* 0x00001f0304077589 */ /* 0x00086400000e0000 */
.L_x_991:
[----:B------:R-:W-:Y:S05]  /*0690*/  BSYNC B0 ;  /* 0x0000000000007941 */ /* 0x000fea0003800000 */
.L_x_990:
[----:B---3--:R-:W-:Y:S01]  /*06a0*/  ISETP.NE.AND P0, PT, R9, 0x1, PT ;  /* 0x000000010900780c */ /* 0x008fe20003f05270 */
[----:B-1----:R-:W-:Y:S01]  /*06b0*/  IMAD R232, R7, c[0x0][0x538], R11 ;  /* 0x00014e0007e87a24 */ /* 0x002fe200078e020b */
[----:B------:R-:W-:Y:S04]  /*06c0*/  BSSY B0, `(.L_x_993) ;  /* 0x0000085000007945 */ /* 0x000fe80003800000 */
[----:B------:R-:W-:-:S07]  /*06d0*/  IADD3 R11, -R232, UR4, RZ ;  /* 0x00000004e80b7c10 */ /* 0x000fce000fffe1ff */
[----:B------:R-:W-:Y:S05]  /*06e0*/  @!P0 BRA `(.L_x_994) ;  /* 0x000003e000008947 */ /* 0x000fea0003800000 */
[-C--:B--2---:R-:W-:Y:S02]  /*06f0*/  IABS R0, R233.reuse ;  /* 0x000000e900007213 */ /* 0x084fe40000000000 */
        /* <DEDUP_REMOVED lines=9> */
[----:B----4-:R-:W1:Y:S02]  /*0790*/  F2I.FTZ.U32.TRUNC.NTZ R3, R2 ;  /* 0x0000000200037305 */ /* 0x010e64000021f000 */
        /* <DEDUP_REMOVED lines=51> */
.L_x_994:
[----:B------:R-:W-:-:S04]  /*0ad0*/  IMAD.MOV.U32 R2, RZ, RZ, 0x4 ;  /* 0x00000004ff027424 */ /* 0x000fc800078e00ff */
[----:B----4-:R-:W-:-:S05]  /*0ae0*/  IMAD.WIDE R2, R235, R2, c[0x0][0x590] ;  /* 0x00016400eb027625 */ /* 0x010fca00078e0202 */
        /* <DEDUP_REMOVED lines=66> */
.L_x_995:
[----:B------:R-:W-:Y:S05]  /*0f10*/  BSYNC B0 ;  /* 0x0000000000007941 */ /* 0x000fea0003800000 */
.L_x_993:
[----:B------:R-:W-:-:S04]  /*0f20*/  LOP3.LUT R0, RZ, R0, RZ, 0x33, !PT ;  /* 0x00000000ff007212 */ /* 0x000fc800078e33ff */
[----:B------:R-:W-:Y:S01]  /*0f30*/  IADD3 R233, R0, R233, RZ ;  /* 0x000000e900e97210 */ /* 0x000fe20007ffe0ff */
[----:B------:R-:W-:Y:S05]  /*0f40*/  BRA `(.L_x_996) ;  /* 0x0000004000007947 */ /* 0x000fea0003800000 */
.L_x_984:
[----:B--2---:R-:W-:Y:S01]  /*0f50*/  IMAD.MOV.U32 R233, RZ, RZ, RZ ;  /* 0x000000ffffe97224 */ /* 0x004fe200078e00ff */
[----:B------:R-:W-:Y:S01]  /*0f60*/  MOV R234, RZ ;  /* 0x000000ff00ea7202 */ /* 0x000fe20000000f00 */
[----:B------:R-:W-:Y:S01]  /*0f70*/  IMAD.U32 R232, RZ, RZ, UR4 ;  /* 0x00000004ffe87e24 */ /* 0x000fe2000f8e00ff */
[----:B------:R-:W-:Y:S02]  /*0f80*/  MOV R235, c[0x0][0x53c] ;  /* 0x00014f0000eb7a02 */ /* 0x000fe40000000f00 */
.L_x_996:
[----:B------:R-:W-:Y:S01]  /*0f90*/  ISETP.NE.AND P0, PT, R12, RZ, PT ;  /* 0x000000ff0c00720c */ /* 0x000fe20003f05270 */
[----:B------:R-:W-:-:S12]  /*0fa0*/  WARPSYNC 0xffffffff ;  /* 0xffffffff00007948 */ /* 0x000fd80003800000 */
[----:B------:R1:W-:Y:S04]  /*0fb0*/  @!P0 STS.128 [0x20080], R232 ;  /* 0x020080e8ff008388 */ /* 0x0003e80000000c00 */
[----:B------:R-:W-:Y:S06]  /*0fc0*/  BAR.ARV 0x5, 0x100 ;  /* 0x0144000000007b1d */ /* 0x000fec0000002000 */
.L_x_982:
        /* <DEDUP_REMOVED lines=9> */
[----:B------:R-:W-:-:S02]  /*1060*/  LOP3.LUT R4, R8, 0xfffffff8, RZ, 0xc0, !PT ;  /* 0xfffffff808047812 */ /* 0x000fc400078ec0ff */
[----:B------:R-:W-:Y:S02]  /*1070*/  LOP3.LUT R0, R0, 0xfffffffe, RZ, 0xc0, !PT ;  /* 0xfffffffe00007812 */ /* 0x000fe400078ec0ff */
[----:B------:R-:W-:Y:S01]  /*1080*/  SHF.R.S32.HI R211, RZ, 0x3, R8 ;  /* 0x00000003ffd37819 */ /* 0x000fe20000011408 */
[----:B------:R-:W-:Y:S01]  /*1090*/  IMAD.IADD R140, R14, 0x1, -R4 ;  /* 0x000000010e8c7824 */ /* 0x000fe200078e0a04 */
[--C-:B------:R-:W-:Y:S01]  /*10a0*/  SHF.R.S32.HI R6, RZ, 0x2, R13.reuse ;  /* 0x00000002ff067819 */ /* 0x100fe2000001140d */
[----:B------:R-:W-:Y:S01]  /*10b0*/  IMAD.IADD R11, R3, 0x1, -R0 ;  /* 0x00000001030b7824 */ /* 0x000fe200078e0a00 */
[----:B------:R-:W-:Y:S01]  /*10c0*/  SHF.R.S32.HI R3, RZ, 0x1f, R13 ;  /* 0x0000001fff037819 */ /* 0x000fe2000001140d */
[----:B------:R-:W-:Y:S01]  /*10d0*/  IMAD.SHL.U32 R136, R140, 0x8, RZ ;  /* 0x000000088c887824 */ /* 0x000fe200078e00ff */
[----:B------:R-:W-:Y:S01]  /*10e0*/  LOP3.LUT R0, R2, 0xfffffff0, RZ, 0xc0, !PT ;  /* 0xfffffff002007812 */ /* 0x000fe200078ec0ff */
[----:B------:R-:W-:Y:S01]  /*10f0*/  IMAD.SHL.U32 R2, R211, 0x40, RZ ;  /* 0x00000040d3027824 */ /* 0x000fe200078e00ff */
[----:B------:R-:W-:Y:S01]  /*1100*/  LEA.HI R3, R3, R6, RZ, 0x3 ;  /* 0x0000000603037211 */ /* 0x000fe200078f18ff */
[----:B------:R-:W-:Y:S01]  /*1110*/  IMAD.SHL.U32 R7, R140, 0x40, RZ ;  /* 0x000000408c077824 */ /* 0x000fe200078e00ff */
[----:B------:R-:W-:Y:S01]  /*1120*/  IADD3 R213, R136, 0x80, RZ ;  /* 0x0000008088d57810 */ /* 0x000fe20007ffe0ff */
[----:B------:R-:W-:Y:S01]  /*1130*/  IMAD.IADD R0, R14, 0x1, -R0 ;  /* 0x000000010e007824 */ /* 0x000fe200078e0a00 */
[----:B------:R-:W-:Y:S01]  /*1140*/  LOP3.LUT R3, R3, 0xfffffff8, RZ, 0xc0, !PT ;  /* 0xfffffff803037812 */ /* 0x000fe200078ec0ff */
[----:B------:R-:W-:Y:S01]  /*1150*/  IMAD.SHL.U32 R140, R140, 0x4, RZ ;  /* 0x000000048c8c7824 */ /* 0x000fe200078e00ff */
[----:B------:R-:W-:-:S02]  /*1160*/  LOP3.LUT R2, R2, 0x1c0, RZ, 0xc0, !PT ;  /* 0x000001c002027812 */ /* 0x000fc400078ec0ff */
[----:B------:R-:W-:Y:S01]  /*1170*/  SHF.R.S32.HI R10, RZ, 0x1f, R0 ;  /* 0x0000001fff0a7819 */ /* 0x000fe20000011400 */
[----:B------:R-:W-:Y:S01]  /*1180*/  IMAD.IADD R6, R6, 0x1, -R3 ;  /* 0x0000000106067824 */ /* 0x000fe200078e0a03 */
[----:B------:R-:W-:Y:S02]  /*1190*/  LOP3.LUT R5, R2, 0x38, R136, 0xf8, !PT ;  /* 0x0000003802057812 */ /* 0x000fe400078ef888 */
[----:B------:R-:W-:Y:S02]  /*11a0*/  SHF.R.U32.HI R4, RZ, 0x3, R2 ;  /* 0x00000003ff047819 */ /* 0x000fe40000011602 */
[----:B------:R-:W-:Y:S02]  /*11b0*/  LEA.HI R3, R9, R14, RZ, 0x6 ;  /* 0x0000000e09037211 */ /* 0x000fe400078f30ff */
[----:B------:R-:W-:Y:S02]  /*11c0*/  LOP3.LUT R2, R7, 0x1c0, RZ, 0xc0, !PT ;  /* 0x000001c007027812 */ /* 0x000fe400078ec0ff */
[----:B------:R-:W-:Y:S01]  /*11d0*/  LEA.HI R10, R10, R0, RZ, 0x3 ;  /* 0x000000000a0a7211 */ /* 0x000fe200078f18ff */
[----:B------:R-:W-:Y:S01]  /*11e0*/  IMAD.SHL.U32 R3, R3, 0x8, RZ ;  /* 0x0000000803037824 */ /* 0x000fe200078e00ff */
[----:B------:R-:W-:-:S02]  /*11f0*/  LOP3.LUT R7, R5, R4, RZ, 0x3c, !PT ;  /* 0x0000000405077212 */ /* 0x000fc400078e3cff */
[----:B------:R-:W-:Y:S02]  /*1200*/  LOP3.LUT R4, R2, 0x8, R8, 0xf8, !PT ;  /* 0x0000000802047812 */ /* 0x000fe400078ef808 */
[----:B------:R-:W-:Y:S02]  /*1210*/  LOP3.LUT R5, R10, 0xfffffff8, RZ, 0xc0, !PT ;  /* 0xfffffff80a057812 */ /* 0x000fe400078ec0ff */
[----:B------:R-:W-:Y:S02]  /*1220*/  SHF.R.U32.HI R2, RZ, 0x3, R2 ;  /* 0x00000003ff027819 */ /* 0x000fe40000011602 */
[----:B------:R-:W-:Y:S01]  /*1230*/  LEA.HI R9, R9, R14, RZ, 0x5 ;  /* 0x0000000e09097211 */ /* 0x000fe200078f28ff */
[----:B------:R-:W-:Y:S01]  /*1240*/  IMAD.IADD R8, R0, 0x1, -R5 ;  /* 0x0000000100087824 */ /* 0x000fe200078e0a05 */
[----:B------:R-:W-:Y:S02]  /*1250*/  LOP3.LUT R12, R4, R2, RZ, 0x3c, !PT ;  /* 0x00000002040c7212 */ /* 0x000fe400078e3cff */
[----:B------:R-:W-:-:S02]  /*1260*/  LOP3.LUT R3, R3, 0xfffffe00, RZ, 0xc0, !PT ;  /* 0xfffffe0003037812 */ /* 0x000fc400078ec0ff */
[--C-:B------:R-:W-:Y:S02]  /*1270*/  SHF.R.S32.HI R2, RZ, 0x5, R9.reuse ;  /* 0x00000005ff027819 */ /* 0x100fe40000011409 */
[----:B------:R-:W-:Y:S02]  /*1280*/  SHF.R.S32.HI R0, RZ, 0x1f, R9 ;  /* 0x0000001fff007819 */ /* 0x000fe40000011409 */
[----:B------:R-:W-:Y:S02]  /*1290*/  LOP3.LUT R5, R13, 0xfffffffc, RZ, 0xc0, !PT ;  /* 0xfffffffc0d057812 */ /* 0x000fe400078ec0ff */
        /* <DEDUP_REMOVED lines=8> */
[----:B------:R-:W-:-:S02]  /*1320*/  LEA.HI R3, R0, R0, RZ, 0x1 ;  /* 0x0000000000037211 */ /* 0x000fc400078f08ff */
[----:B------:R-:W-:Y:S01]  /*1330*/  ISETP.NE.U32.AND P0, PT, R5, 0x1, PT ;  /* 0x000000010500780c */ /* 0x000fe20003f05070 */
[----:B------:R-:W-:Y:S01]  /*1340*/  IMAD.IADD R9, R2, 0x1, -R4 ;  /* 0x0000000102097824 */ /* 0x000fe200078e0a04 */
[----:B------:R-:W-:Y:S01]  /*1350*/  LOP3.LUT R3, R3, 0x1ffffffe, RZ, 0xc0, !PT ;  /* 0x1ffffffe03037812 */ /* 0x000fe200078ec0ff */
[C---:B------:R-:W-:Y:S01]  /*1360*/  IMAD.SHL.U32 R4, R6.reuse, 0x40, RZ ;  /* 0x0000004006047824 */ /* 0x040fe200078e00ff */
[----:B------:R-:W-:Y:S01]  /*1370*/  R2P PR, R6, 0x6 ;  /* 0x0000000606007804 */ /* 0x000fe20000000000 */
[----:B------:R-:W-:Y:S01]  /*1380*/  IMAD.SHL.U32 R6, R2, 0x400, RZ ;  /* 0x0000040002067824 */ /* 0x000fe200078e00ff */
[----:B------:R-:W-:Y:S01]  /*1390*/  SHF.R.S32.HI R7, RZ, 0x1f, R15 ;  /* 0x0000001fff077819 */ /* 0x000fe2000001140f */
[----:B------:R-:W-:Y:S01]  /*13a0*/  IMAD.IADD R13, R0, 0x1, -R3 ;  /* 0x00000001000d7824 */ /* 0x000fe200078e0a03 */
[----:B------:R-:W-:Y:S01]  /*13b0*/  LOP3.LUT R2, R4, 0x1c0, RZ, 0xc0, !PT ;  /* 0x000001c004027812 */ /* 0x000fe200078ec0ff */
[----:B------:R-:W-:Y:S01]  /*13c0*/  IMAD R4, R0, 0x2, R6 ;  /* 0x0000000200047824 */ /* 0x000fe200078e0206 */
[----:B------:R-:W-:Y:S01]  /*13d0*/  LEA.HI R7, R7, R15, RZ, 0x2 ;  /* 0x0000000f07077211 */ /* 0x000fe200078f10ff */
[----:B------:R-:W-:Y:S01]  /*13e0*/  IMAD.SHL.U32 R0, R8, 0x40, RZ ;  /* 0x0000004008007824 */ /* 0x000fe200078e00ff */
[----:B------:R-:W-:Y:S01]  /*13f0*/  LEA.HI R2, R2, R2, RZ, 0x1d ;  /* 0x0000000202027211 */ /* 0x000fe200078fe8ff */
[----:B------:R-:W-:Y:S01]  /*1400*/  IMAD.SHL.U32 R5, R11, 0x8, RZ ;  /* 0x000000080b057824 */ /* 0x000fe200078e00ff */
[----:B------:R-:W-:-:S02]  /*1410*/  SHF.R.S32.HI R3, RZ, 0x2, R7 ;  /* 0x00000002ff037819 */ /* 0x000fc40000011407 */
[----:B------:R-:W-:Y:S01]  /*1420*/  LOP3.LUT R0, R0, 0x1c0, RZ, 0xc0, !PT ;  /* 0x000001c000007812 */ /* 0x000fe200078ec0ff */
[----:B------:R-:W-:Y:S01]  /*1430*/  IMAD.IADD R2, R4, 0x1, R2 ;  /* 0x0000000104027824 */ /* 0x000fe200078e0202 */
[----:B------:R-:W-:Y:S01]  /*1440*/  LOP3.LUT P4, RZ, R8, 0x2, RZ, 0xc0, !PT ;  /* 0x0000000208ff7812 */ /* 0x000fe2000788c0ff */
[----:B------:R-:W-:Y:S01]  /*1450*/  IMAD R14, R9, 0x10, R3 ;  /* 0x00000010090e7824 */ /* 0x000fe200078e0203 */
[----:B------:R-:W-:Y:S01]  /*1460*/  LOP3.LUT R3, R0, 0x8, R5, 0xf8, !PT ;  /* 0x0000000800037812 */ /* 0x000fe200078ef805 */
[----:B------:R-:W-:Y:S01]  /*1470*/  IMAD.SHL.U32 R4, R10, 0x40, RZ ;  /* 0x000000400a047824 */ /* 0x000fe200078e00ff */
[----:B------:R-:W-:Y:S01]  /*1480*/  SHF.R.U32.HI R0, RZ, 0x3, R0 ;  /* 0x00000003ff007819 */ /* 0x000fe20000011600 */
[----:B------:R-:W-:Y:S01]  /*1490*/  IMAD.SHL.U32 R242, R2, 0x2, RZ ;  /* 0x0000000202f27824 */ /* 0x000fe200078e00ff */
[----:B------:R-:W-:Y:S01]  /*14a0*/  LOP3.LUT P3, RZ, R8, 0x4, RZ, 0xc0, !PT ;  /* 0x0000000408ff7812 */ /* 0x000fe2000786c0ff */
[----:B------:R-:W-:Y:S01]  /*14b0*/  IMAD R2, R11, 0x200, R12 ;  /* 0x000002000b027824 */ /* 0x000fe200078e020c */
[----:B------:R-:W-:Y:S01]  /*14c0*/  LOP3.LUT R0, R3, R0, RZ, 0x3c, !PT ;  /* 0x0000000003007212 */ /* 0x000fe200078e3cff */
[----:B------:R-:W-:Y:S01]  /*14d0*/  IMAD.MOV.U32 R8, RZ, RZ, 0x20 ;  /* 0x00000020ff087424 */ /* 0x000fe200078e00ff */
[----:B------:R-:W-:Y:S01]  /*14e0*/  LOP3.LUT R4, R4, 0xfffffe00, RZ, 0xc0, !PT ;  /* 0xfffffe0004047812 */ /* 0x000fe200078ec0ff */
[----:B------:R-:W-:Y:S01]  /*14f0*/  IMAD.MOV.U32 R9, RZ, RZ, 0x40 ;  /* 0x00000040ff097424 */ /* 0x000fe200078e00ff */
[----:B------:R-:W-:Y:S01]  /*1500*/  IADD3 R5, R242, 0x80, RZ ;  /* 0x00000080f2057810 */ /* 0x000fe20007ffe0ff */
[----:B------:R1:W-:Y:S01]  /*1510*/  STL [R1+0x4], R14 ;  /* 0x0000040e01007387 */ /* 0x0003e20000100800 */
[----:B------:R-:W-:Y:S01]  /*1520*/  IADD3 R3, R0, R4, R6 ;  /* 0x0000000400037210 */ /* 0x000fe20007ffe006 */
[----:B------:R-:W-:Y:S01]  /*1530*/  IMAD R240, R13, 0x8, R14 ;  /* 0x000000080df07824 */ /* 0x000fe200078e020e */
[----:B------:R-:W-:-:S02]  /*1540*/  IADD3 R243, R242, 0x70, RZ ;  /* 0x00000070f2f37810 */ /* 0x000fc40007ffe0ff */
[----:B------:R-:W-:Y:S02]  /*1550*/  LOP3.LUT R4, R0, R4, RZ, 0xfc, !PT ;  /* 0x0000000400047212 */ /* 0x000fe400078efcff */
[----:B------:R-:W-:Y:S02]  /*1560*/  @P0 IADD3 R243, R5, 0x10, RZ ;  /* 0x0000001005f30810 */ /* 0x000fe40007ffe0ff */
[----:B------:R-:W-:Y:S02]  /*1570*/  IADD3 R0, R140, 0x40, RZ ;  /* 0x000000408c007810 */ /* 0x000fe40007ffe0ff */
[----:B------:R-:W-:Y:S02]  /*1580*/  LOP3.LUT R5, R7, 0x7ffffffc, RZ, 0xc0, !PT ;  /* 0x7ffffffc07057812 */ /* 0x000fe400078ec0ff */
[----:B------:R-:W-:Y:S01]  /*1590*/  LEA R186, R2, 0xc080, 0x1 ;  /* 0x0000c08002ba7811 */ /* 0x000fe200078e08ff */
[----:B------:R-:W-:Y:S01]  /*15a0*/  IMAD.IADD R138, R140, 0x1, R0 ;  /* 0x000000018c8a7824 */ /* 0x000fe200078e0200 */
[C---:B------:R-:W-:Y:S01]  /*15b0*/  SEL R2, R8.reuse, 0xffffffe0, !P4 ;  /* 0xffffffe008027807 */ /* 0x040fe20006000000 */
[----:B------:R-:W-:Y:S01]  /*15c0*/  IMAD.IADD R0, R15, 0x1, -R5 ;  /* 0x000000010f007824 */ /* 0x000fe200078e0a05 */
[----:B------:R-:W-:-:S02]  /*15d0*/  SEL R5, R8, 0xffffffe0, !P1 ;  /* 0xffffffe008057807 */ /* 0x000fc40004800000 */
[----:B------:R-:W-:Y:S01]  /*15e0*/  LEA R191, R3, 0x10080, 0x1 ;  /* 0x0001008003bf7811 */ /* 0x000fe200078e08ff */
[----:B------:R-:W-:Y:S01]  /*15f0*/  IMAD.SHL.U32 R217, R0, 0x2, RZ ;  /* 0x0000000200d97824 */ /* 0x000fe200078e00ff */
[----:B------:R-:W-:Y:S01]  /*1600*/  LEA R187, R4, 0x8080, 0x1 ;  /* 0x0000808004bb7811 */ /* 0x000fe200078e08ff */
[----:B------:R-:W-:Y:S01]  /*1610*/  IMAD.IADD R245, R242, 0x1, R5 ;  /* 0x00000001f2f57824 */ /* 0x000fe200078e0205 */
[----:B------:R-:W-:Y:S01]  /*1620*/  SEL R6, R9, 0xffffffc0, !P2 ;  /* 0xffffffc009067807 */ /* 0x000fe20005000000 */
[----:B------:R-:W-:Y:S01]  /*1630*/  IMAD.IADD R244, R5, 0x1, R243 ;  /* 0x0000000105f47824 */ /* 0x000fe200078e02f3 */
[----:B------:R-:W-:Y:S01]  /*1640*/  IADD3 R15, R217, 0x10, RZ ;  /* 0x00000010d90f7810 */ /* 0x000fe20007ffe0ff */
[----:B------:R-:W-:Y:S01]  /*1650*/  IMAD.IADD R192, R191, 0x1, R2 ;  /* 0x00000001bfc07824 */ /* 0x000fe200078e0202 */
[C---:B------:R-:W-:Y:S01]  /*1660*/  IADD3 R16, R217.reuse, 0x8, RZ ;  /* 0x00000008d9107810 */ /* 0x040fe20007ffe0ff */
[----:B------:R-:W-:Y:S01]  /*1670*/  IMAD.IADD R188, R2, 0x1, R187 ;  /* 0x0000000102bc7824 */ /* 0x000fe200078e02bb */
[----:B------:R-:W-:Y:S01]  /*1680*/  IADD3 R11, R217, 0x28, RZ ;  /* 0x00000028d90b7810 */ /* 0x000fe20007ffe0ff */
[--C-:B------:R-:W-:Y:S01]  /*1690*/  IMAD.IADD R249, R242, 0x1, R6.reuse ;  /* 0x00000001f2f97824 */ /* 0x100fe200078e0206 */
[----:B------:R-:W-:Y:S01]  /*16a0*/  SEL R0, R9, 0xffffffc0, !P3 ;  /* 0xffffffc009007807 */ /* 0x000fe20005800000 */
[C---:B------:R-:W-:Y:S01]  /*16b0*/  IMAD.IADD R248, R6.reuse, 0x1, R245 ;  /* 0x0000000106f87824 */ /* 0x040fe200078e02f5 */
[C---:B-1----:R-:W-:Y:S01]  /*16c0*/  IADD3 R14, R217.reuse, 0x18, RZ ;  /* 0x00000018d90e7810 */ /* 0x042fe20007ffe0ff */
[----:B------:R-:W-:Y:S01]  /*16d0*/  IMAD.IADD R247, R6, 0x1, R243 ;  /* 0x0000000106f77824 */ /* 0x000fe200078e02f3 */
[C---:B------:R-:W-:Y:S01]  /*16e0*/  IADD3 R7, R217.reuse, 0x38, RZ ;  /* 0x00000038d9077810 */ /* 0x040fe20007ffe0ff */
[----:B------:R-:W-:Y:S01]  /*16f0*/  IMAD.IADD R246, R244, 0x1, R6 ;  /* 0x00000001f4f67824 */ /* 0x000fe200078e0206 */
[----:B------:R-:W-:Y:S01]  /*1700*/  IADD3 R12, R217, 0x20, RZ ;  /* 0x00000020d90c7810 */ /* 0x000fe20007ffe0ff */
[--C-:B------:R-:W-:Y:S01]  /*1710*/  IMAD.IADD R194, R191, 0x1, R0.reuse ;  /* 0x00000001bfc27824 */ /* 0x100fe200078e0200 */
[C---:B------:R-:W-:Y:S01]  /*1720*/  IADD3 R10, R217.reuse, 0x30, RZ ;  /* 0x00000030d90a7810 */ /* 0x040fe20007ffe0ff */
[----:B------:R-:W-:Y:S01]  /*1730*/  IMAD.IADD R190, R0, 0x1, R187 ;  /* 0x0000000100be7824 */ /* 0x000fe200078e02bb */
[----:B------:R-:W-:Y:S01]  /*1740*/  IADD3 R252, R217, 0x40, RZ ;  /* 0x00000040d9fc7810 */ /* 0x000fe20007ffe0ff */
[----:B------:R-:W-:Y:S01]  /*1750*/  IMAD.IADD R193, R192, 0x1, R0 ;  /* 0x00000001c0c17824 */ /* 0x000fe200078e0200 */
[----:B------:R-:W-:Y:S01]  /*1760*/  SHF.R.S32.HI R8, RZ, 0x1f, R15 ;  /* 0x0000001fff087819 */ /* 0x000fe2000001140f */
[----:B------:R-:W-:Y:S01]  /*1770*/  IMAD.IADD R189, R0, 0x1, R188 ;  /* 0x0000000100bd7824 */ /* 0x000fe200078e02bc */
[----:B------:R-:W-:-:S02]  /*1780*/  SHF.R.S32.HI R9, RZ, 0x1f, R16 ;  /* 0x0000001fff097819 */ /* 0x000fc40000011410 */
[----:B------:R-:W-:Y:S02]  /*1790*/  SHF.R.S32.HI R8, RZ, 0x1f, R11 ;  /* 0x0000001fff087819 */ /* 0x000fe4000001140b */
[----:B------:R-:W-:Y:S02]  /*17a0*/  SHF.R.S32.HI R9, RZ, 0x1f, R14 ;  /* 0x0000001fff097819 */ /* 0x000fe4000001140e */
[----:B------:R-:W-:Y:S02]  /*17b0*/  SHF.R.S32.HI R8, RZ, 0x1f, R7 ;  /* 0x0000001fff087819 */ /* 0x000fe40000011407 */
[----:B------:R-:W-:Y:S02]  /*17c0*/  IADD3 R139, R140, 0x60, RZ ;  /* 0x000000608c8b7810 */ /* 0x000fe40007ffe0ff */
[----:B------:R-:W-:Y:S02]  /*17d0*/  IADD3 R214, R136, 0xc0, RZ ;  /* 0x000000c088d67810 */ /* 0x000fe40007ffe0ff */
[----:B------:R-:W-:-:S02]  /*17e0*/  IADD3 R250, R217, 0x48, RZ ;  /* 0x00000048d9fa7810 */ /* 0x000fc40007ffe0ff */
[----:B------:R-:W-:Y:S02]  /*17f0*/  SHF.R.S32.HI R12, RZ, 0x1f, R12 ;  /* 0x0000001fff0c7819 */ /* 0x000fe4000001140c */
[----:B------:R-:W-:Y:S02]  /*1800*/  SHF.R.S32.HI R9, RZ, 0x1f, R10 ;  /* 0x0000001fff097819 */ /* 0x000fe4000001140a */
[----:B------:R-:W-:Y:S02]  /*1810*/  SHF.R.S32.HI R7, RZ, 0x1f, R252 ;  /* 0x0000001fff077819 */ /* 0x000fe400000114fc */
.L_x_1169:
[----:B------:R-:W-:-:S04]  /*1820*/  IMAD.MOV.U32 R13, RZ, RZ, 0x4 ;  /* 0x00000004ff0d7424 */ /* 0x000fc800078e00ff */
[----:B------:R-:W-:-:S05]  /*1830*/  IMAD.WIDE R2, R235, R13, c[0x0][0x588] ;  /* 0x00016200eb027625 */ /* 0x000fca00078e020d */
[----:B------:R-:W2:Y:S01]  /*1840*/  LDG.E R236, [R2.64] ;  /* 0x0000000602ec7981 */ /* 0x000ea2000c1e1900 */
[----:B------:R-:W-:Y:S01]  /*1850*/  ISETP.NE.U32.AND P4, PT, RZ, c[0x0][0x360], PT ;  /* 0x0000d800ff007a0c */ /* 0x000fe20003f85070 */
[----:B------:R-:W-:Y:S01]  /*1860*/  CS2R R112, SRZ ;  /* 0x0000000000707805 */ /* 0x000fe2000001ff00 */
        /* <DEDUP_REMOVED lines=8> */
[----:B------:R-:W-:Y:S01]  /*18f0*/  IMAD.MOV.U32 R12, RZ, RZ, RZ ;  /* 0x000000ffff0c7224 */ /* 0x000fe200078e00ff */
[----:B--2---:R-:W-:Y:S02]  /*1900*/  SHF.R.S32.HI R241, RZ, 0x1f, R236 ;  /* 0x0000001ffff17819 */ /* 0x004fe400000114ec */
[C---:B------:R-:W-:Y:S02]  /*1910*/  @P4 LEA R2, P0, R236.reuse, c[0x0][0x360], 0x2 ;  /* 0x0000d800ec024a11 */ /* 0x040fe400078010ff */
[----:B------:R-:W-:-:S02]  /*1920*/  @P2 LEA R4, P1, R236, c[0x0][0x370], 0x2 ;  /* 0x0000dc00ec042a11 */ /* 0x000fc400078210ff */
        /* <DEDUP_REMOVED lines=24> */
.L_x_997:
[----:B------:R-:W-:-:S04]  /*1ab0*/  ISETP.NE.U32.AND P0, PT, RZ, c[0x0][0x368], PT ;  /* 0x0000da00ff007a0c */ /* 0x000fc80003f05070 */
[----:B------:R-:W-:-:S13]  /*1ac0*/  ISETP.NE.AND.EX P0, PT, RZ, c[0x0][0x36c], PT, P0 ;  /* 0x0000db00ff007a0c */ /* 0x000fda0003f05300 */
[----:B------:R-:W-:Y:S05]  /*1ad0*/  @!P0 BRA `(.L_x_998) ;  /* 0x0000004000008947 */ /* 0x000fea0003800000 */
[----:B---3--:R-:W-:-:S04]  /*1ae0*/  LEA R4, P0, R236, c[0x0][0x368], 0x2 ;  /* 0x0000da00ec047a11 */ /* 0x008fc800078010ff */
[----:B------:R-:W-:-:S05]  /*1af0*/  LEA.HI.X R5, R236, c[0x0][0x36c], R241, 0x2, P0 ;  /* 0x0000db00ec057a11 */ /* 0x000fca00000f14f1 */
[----:B------:R1:W5:Y:S01]  /*1b00*/  LDG.E R11, [R4.64] ;  /* 0x00000006040b7981 */ /* 0x000362000c1e1900 */
[----:B------:R-:W-:Y:S05]  /*1b10*/  BRA `(.L_x_999) ;  /* 0x0000005000007947 */ /* 0x000fea0003800000 */
.L_x_998:
[----:B------:R-:W-:Y:S01]  /*1b20*/  MOV R11, c[0x0][0x1d0] ;  /* 0x00007400000b7a02 */ /* 0x000fe20000000f00 */
[----:B------:R-:W-:Y:S05]  /*1b30*/  @!P6 BRA `(.L_x_999) ;  /* 0x000000300000e947 */ /* 0x000fea0003800000 */
[----:B---3--:R-:W2:Y:S04]  /*1b40*/  LDG.E R6, [R4.64] ;  /* 0x0000000604067981 */ /* 0x008ea8000c1e1900 */
[----:B------:R-:W2:Y:S02]  /*1b50*/  LDG.E R0, [R4.64+0x4] ;  /* 0x0000040604007981 */ /* 0x000ea4000c1e1900 */
[----:B--2---:R-:W-:Y:S02]  /*1b60*/  IADD3 R11, -R6, R0, RZ ;  /* 0x00000000060b7210 */ /* 0x004fe40007ffe1ff */
.L_x_999:
[----:B-1-3--:R1:W2:Y:S04]  /*1b70*/  @P5 LDG.E R5, [R2.64] ;  /* 0x0000000602055981 */ /* 0x00a2a8000c1e1900 */
[----:B------:R1:W2:Y:S01]  /*1b80*/  @P5 LDG.E R4, [R2.64+0x4] ;  /* 0x0000040602045981 */ /* 0x0002a2000c1e1900 */
[----:B------:R-:W-:Y:S01]  /*1b90*/  ISETP.NE.U32.AND P0, PT, RZ, c[0x0][0x378], PT ;  /* 0x0000de00ff007a0c */ /* 0x000fe20003f05070 */
[----:B-----5:R-:W-:-:S03]  /*1ba0*/  IMAD.MOV.U32 R110, RZ, RZ, R11 ;  /* 0x000000ffff6e7224 */ /* 0x020fc600078e000b */
[----:B------:R-:W-:Y:S01]  /*1bb0*/  ISETP.NE.AND.EX P1, PT, RZ, c[0x0][0x37c], PT, P0 ;  /* 0x0000df00ff007a0c */ /* 0x000fe20003f25300 */
[----:B------:R-:W-:Y:S02]  /*1bc0*/  IMAD.MOV.U32 R0, RZ, RZ, c[0x0][0x2c4] ;  /* 0x0000b100ff007624 */ /* 0x000fe400078e00ff */
[----:B------:R-:W-:Y:S02]  /*1bd0*/  IMAD.SHL.U32 R233, R233, 0x80, RZ ;  /* 0x00000080e9e97824 */ /* 0x000fe400078e00ff */
[----:B------:R-:W-:-:S08]  /*1be0*/  IMAD.MOV.U32 R64, RZ, RZ, c[0x0][0x228] ;  /* 0x00008a00ff407624 */ /* 0x000fd000078e00ff */
[----:B-1----:R-:W-:-:S04]  /*1bf0*/  @P1 LEA R2, P0, R236, c[0x0][0x378], 0x2 ;  /* 0x0000de00ec021a11 */ /* 0x002fc800078010ff */
[----:B------:R-:W-:Y:S02]  /*1c00*/  @P1 LEA.HI.X R3, R236, c[0x0][0x37c], R241, 0x2, P0 ;  /* 0x0000df00ec031a11 */ /* 0x000fe400000f14f1 */
[----:B------:R-:W-:Y:S01]  /*1c10*/  ISETP.NE.AND P0, PT, R0, 0x1, PT ;  /* 0x000000010000780c */ /* 0x000fe20003f05270 */
[----:B------:R-:W-:Y:S01]  /*1c20*/  IMAD.IADD R10, R11, 0x1, -R113 ;  /* 0x000000010b0a7824 */ /* 0x000fe200078e0a71 */
[----:B------:R-:W-:Y:S01]  /*1c30*/  IADD3 R0, R233, 0x7f, RZ ;  /* 0x0000007fe9007810 */ /* 0x000fe20007ffe0ff */
[----:B------:R1:W5:Y:S01]  /*1c40*/  @P1 LDG.E R110, [R2.64] ;  /* 0x00000006026e1981 */ /* 0x000362000c1e1900 */
[----:B------:R-:W-:Y:S01]  /*1c50*/  LOP3.LUT R6, R234, 0xff0000, RZ, 0xc0, !PT ;  /* 0x00ff0000ea067812 */ /* 0x000fe200078ec0ff */
[----:B------:R-:W-:Y:S08]  /*1c60*/  BSSY B0, `(.L_x_1000) ;  /* 0x0000036000007945 */ /* 0x000ff00003800000 */
[----:B-1----:R-:W-:Y:S01]  /*1c70*/  @P0 IMAD.HI.U32 R2, R0, c[0x0][0x2c8], RZ ;  /* 0x0000b20000020a27 */ /* 0x002fe200078e00ff */
[----:B------:R-:W-:-:S04]  /*1c80*/  LOP3.LUT R3, R234, 0xff000000, RZ, 0xc0, !PT ;  /* 0xff000000ea037812 */ /* 0x000fc800078ec0ff */
[----:B------:R-:W-:Y:S02]  /*1c90*/  @P0 SHF.R.U32.HI R0, RZ, c[0x0][0x2cc], R2 ;  /* 0x0000b300ff000a19 */ /* 0x000fe40000011602 */
[----:B------:R-:W-:-:S04]  /*1ca0*/  SHF.R.U32.HI R3, RZ, 0x8, R3 ;  /* 0x00000008ff037819 */ /* 0x000fc80000011603 */
[----:B------:R-:W-:-:S04]  /*1cb0*/  LEA.HI R3, R6, R3, RZ, 0x10 ;  /* 0x0000000306037211 */ /* 0x000fc800078f80ff */
[----:B------:R-:W-:Y:S02]  /*1cc0*/  SHF.R.U32.HI R234, RZ, 0x10, R3 ;  /* 0x00000010ffea7819 */ /* 0x000fe40000011603 */
[----:B------:R-:W-:Y:S02]  /*1cd0*/  LOP3.LUT R251, R3, 0xff, RZ, 0xc0, !PT ;  /* 0x000000ff03fb7812 */ /* 0x000fe400078ec0ff */
[----:B------:R-:W-:-:S04]  /*1ce0*/  ISETP.NE.AND P1, PT, R234, RZ, PT ;  /* 0x000000ffea00720c */ /* 0x000fc80003f25270 */
[----:B------:R-:W-:Y:S01]  /*1cf0*/  SEL R109, R234, c[0x0][0x338], P1 ;  /* 0x0000ce00ea6d7a07 */ /* 0x000fe20000800000 */
[----:B--2---:R-:W-:-:S04]  /*1d00*/  @P5 IMAD.IADD R64, R4, 0x1, -R5 ;  /* 0x0000000104405824 */ /* 0x004fc800078e0a05 */
[----:B------:R-:W-:-:S05]  /*1d10*/  IMAD.IADD R237, R10, 0x1, R64 ;  /* 0x000000010aed7824 */ /* 0x000fca00078e0240 */
[C---:B------:R-:W-:Y:S02]  /*1d20*/  IADD3 R120, R237.reuse, 0x20, -R238 ;  /* 0x00000020ed787810 */ /* 0x040fe40007ffe8ee */
[----:B------:R-:W-:-:S03]  /*1d30*/  IADD3 R2, R237, 0x1f, RZ ;  /* 0x0000001fed027810 */ /* 0x000fc60007ffe0ff */
[----:B------:R-:W-:Y:S01]  /*1d40*/  IMAD.IADD R0, R120, 0x1, R0 ;  /* 0x0000000178007824 */ /* 0x000fe200078e0200 */
[----:B------:R-:W-:-:S04]  /*1d50*/  SHF.R.S32.HI R4, RZ, 0x1f, R2 ;  /* 0x0000001fff047819 */ /* 0x000fc80000011402 */
[----:B------:R-:W-:Y:S02]  /*1d60*/  SHF.R.S32.HI R5, RZ, 0x1f, R0 ;  /* 0x0000001fff057819 */ /* 0x000fe40000011400 */
[----:B------:R-:W-:Y:S02]  /*1d70*/  LEA.HI R2, R4, R2, RZ, 0x5 ;  /* 0x0000000204027211 */ /* 0x000fe400078f28ff */
[----:B------:R-:W-:Y:S02]  /*1d80*/  LEA.HI R0, R5, R0, RZ, 0x5 ;  /* 0x0000000005007211 */ /* 0x000fe400078f28ff */
[----:B------:R-:W-:Y:S02]  /*1d90*/  SHF.R.S32.HI R117, RZ, 0x5, R2 ;  /* 0x00000005ff757819 */ /* 0x000fe40000011402 */
[----:B------:R-:W-:-:S04]  /*1da0*/  SHF.R.S32.HI R0, RZ, 0x5, R0 ;  /* 0x00000005ff007819 */ /* 0x000fc80000011400 */
[----:B------:R-:W-:Y:S01]  /*1db0*/  IMNMX R5, R117, R0, PT ;  /* 0x0000000075057217 */ /* 0x000fe20003800200 */
[----:B------:R-:W-:-:S03]  /*1dc0*/  IMAD.MOV.U32 R0, RZ, RZ, RZ ;  /* 0x000000ffff007224 */ /* 0x000fc600078e00ff */
[----:B------:R-:W-:-:S13]  /*1dd0*/  ISETP.GE.AND P0, PT, R5, 0x1, PT ;  /* 0x000000010500780c */ /* 0x000fda0003f06270 */
        /* <DEDUP_REMOVED lines=30> */
.L_x_1001:
[----:B------:R-:W-:Y:S05]  /*1fc0*/  BSYNC B0 ;  /* 0x0000000000007941 */ /* 0x000fea0003800000 */
.L_x_1000:
        /* <DEDUP_REMOVED lines=222> */
.L_x_1021:
[-C--:B------:R-:W-:Y:S01]  /*2db0*/  IMAD R0, R116, R46.reuse, RZ ;  /* 0x0000002e74007224 */ /* 0x080fe200078e02ff */
[----:B------:R-:W-:Y:S01]  /*2dc0*/  SHF.R.S32.HI R60, RZ, 0x1f, R46 ;  /* 0x0000001fff3c7819 */ /* 0x000fe2000001142e */
[----:B------:R-:W-:Y:S01]  /*2dd0*/  IMAD.WIDE.U32 R10, R124, R46, RZ ;  /* 0x0000002e7c0a7225 */ /* 0x000fe200078e00ff */
[----:B------:R-:W-:Y:S04]  /*2de0*/  DEPBAR.LE SB0, 0x0 ;  /* 0x000080000000791a */ /* 0x000fe80000000000 */
[----:B------:R-:W-:Y:S01]  /*2df0*/  WARPSYNC 0xffffffff ;  /* 0xffffffff00007948 */ /* 0x000fe20003800000 */
[----:B------:R-:W-:Y:S01]  /*2e00*/  BAR.SYNC.DEFER_BLOCKING 0x0 ;  /* 0x0000000000007b1d */ /* 0x000fe20000010000 */
[----:B------:R-:W-:Y:S01]  /*2e10*/  ISETP.GE.AND P1, PT, R128, 0x1, PT ;  /* 0x000000018000780c */ /* 0x000fe20003f26270 */
[----:B------:R-:W-:Y:S01]  /*2e20*/  IMAD R2, R60, R124, R0 ;  /* 0x0000007c3c027224 */ /* 0x000fe200078e0200 */
[----:B------:R-:W-:Y:S03]  /*2e30*/  IADD3 R0, P0, R101, R10, RZ ;  /* 0x0000000a65007210 */ /* 0x000fe60007f1e0ff */
[----:B------:R-:W-:Y:S04]  /*2e40*/  IMAD.IADD R13, R11, 0x1, R2 ;  /* 0x000000010b0d7824 */ /* 0x000fe800078e0202 */
        /* <DEDUP_REMOVED lines=19> */
[C---:B------:R-:W-:Y:S01]  /*2f80*/  IADD3 R15, R140.reuse, 0x20, RZ ;  /* 0x000000208c0f7810 */ /* 0x040fe20007ffe0ff */
[----:B------:R-:W-:Y:S01]  /*2f90*/  CS2R R16, SRZ ;  /* 0x0000000000107805 */ /* 0x000fe2000001ff00 */
[----:B------:R-:W-:Y:S01]  /*2fa0*/  IADD3 R19, R140, 0x40, RZ ;  /* 0x000000408c137810 */ /* 0x000fe20007ffe0ff */
[----:B------:R-:W-:Y:S01]  /*2fb0*/  CS2R R12, SRZ ;  /* 0x00000000000c7805 */ /* 0x000fe2000001ff00 */
[----:B------:R-:W-:Y:S01]  /*2fc0*/  CS2R R6, SRZ ;  /* 0x0000000000067805 */ /* 0x000fe2000001ff00 */
[----:B------:R-:W-:Y:S01]  /*2fd0*/  CS2R R2, SRZ ;  /* 0x0000000000027805 */ /* 0x000fe2000001ff00 */
[----:B------:R-:W-:Y:S01]  /*2fe0*/  CS2R R32, SRZ ;  /* 0x0000000000207805 */ /* 0x000fe2000001ff00 */
[----:B------:R-:W-:Y:S01]  /*2ff0*/  CS2R R30, SRZ ;  /* 0x00000000001e7805 */ /* 0x000fe2000001ff00 */
[----:B------:R-:W-:Y:S01]  /*3000*/  CS2R R28, SRZ ;  /* 0x00000000001c7805 */ /* 0x000fe2000001ff00 */
[----:B------:R-:W-:Y:S02]  /*3010*/  CS2R R22, SRZ ;  /* 0x0000000000167805 */ /* 0x000fe4000001ff00 */
        /* <DEDUP_REMOVED lines=33> */
.L_x_1007:
[----:B------:R-:W-:Y:S05]  /*3230*/  BSYNC B0 ;  /* 0x0000000000007941 */ /* 0x000fea0003800000 */
.L_x_1006:
        /* <DEDUP_REMOVED lines=35> */
[C---:B------:R-:W-:Y:S01]  /*3470*/  @!P0 IMAD.U32 R5, R23.reuse, 0x10000, RZ ;  /* 0x0001000017058824 */ /* 0x040fe200078e00ff */
[----:B------:R-:W-:Y:S02]  /*3480*/  @!P0 PRMT R14, R2, 0x5410, R0 ;  /* 0x00005410020e8816 */ /* 0x000fe40000000000 */
[C---:B------:R-:W-:Y:S02]  /*3490*/  @!P0 SHF.L.U32 R3, R4.reuse, 0x10, RZ ;  /* 0x0000001004038819 */ /* 0x040fe400000006ff */
        /* <DEDUP_REMOVED lines=39> */
.L_x_1010:
[----:B------:R-:W-:Y:S05]  /*3710*/  BSYNC B0 ;  /* 0x0000000000007941 */ /* 0x000fea0003800000 */
.L_x_1009:
        /* <DEDUP_REMOVED lines=56> */
.L_x_1012:
[----:B------:R-:W-:Y:S05]  /*3aa0*/  BSYNC B0 ;  /* 0x0000000000007941 */ /* 0x000fea0003800000 */
.L_x_1011:
        /* <DEDUP_REMOVED lines=56> */
.L_x_1014:
[----:B------:R-:W-:Y:S05]  /*3e30*/  BSYNC B0 ;  /* 0x0000000000007941 */ /* 0x000fea0003800000 */
.L_x_1013:
        /* <DEDUP_REMOVED lines=56> */
.L_x_1005:
        /* <DEDUP_REMOVED lines=31> */
.L_x_1016:
[----:B------:R-:W-:Y:S05]  /*43b0*/  BSYNC B0 ;  /* 0x0000000000007941 */ /* 0x000fea0003800000 */
.L_x_1015:
        /* <DEDUP_REMOVED lines=137> */
.L_x_1018:
[----:B------:R-:W-:Y:S05]  /*4c50*/  BSYNC B0 ;  /* 0x0000000000007941 */ /* 0x000fea0003800000 */
.L_x_1017:
        /* <DEDUP_REMOVED lines=117> */
.L_x_1004:
        /* <DEDUP_REMOVED lines=21> */
.L_x_1008:
[----:B------:R-:W-:Y:S05]  /*5500*/  BSYNC B1 ;  /* 0x0000000000017941 */ /* 0x000fea0003800000 */
.L_x_1003:
[----:B-1---5:R-:W-:Y:S01]  /*5510*/  IMAD.SHL.U32 R6, R46, 0x20, RZ ;  /* 0x000000202e067824 */ /* 0x022fe200078e00ff */
[----:B------:R-:W-:Y:S03]  /*5520*/  BSSY B0, `(.L_x_1019) ;  /* 0x0000036000007945 */ /* 0x000fe60003800000 */
[----:B------:R-:W-:Y:S05]  /*5530*/  IMAD.IADD R0, R102, 0x1, -R6 ;  /* 0x0000000166007824 */ /* 0x000fea00078e0a06 */
[----:B------:R-:W-:Y:S11]  /*5540*/  ISETP.GE.AND P0, PT, R0, 0x1, PT ;  /* 0x000000010000780c */ /* 0x000ff60003f06270 */
[----:B------:R-:W-:Y:S02]  /*5550*/  @!UPT UIADD3 URZ, URZ, URZ, URZ ;  /* 0x0000003f3f3ff290 */ /* 0x000fe4000fffe03f */
[C---:B------:R-:W-:Y:S02]  /*5560*/  @P0 LEA R0, P1, R46.reuse, R103, 0x5 ;  /* 0x000000672e000211 */ /* 0x040fe400078228ff */
[----:B--2---:R-:W-:Y:S02]  /*5570*/  @P0 MOV R3, R98 ;  /* 0x0000006200030202 */ /* 0x004fe40000000f00 */
[----:B------:R-:W-:Y:S05]  /*5580*/  @P0 LEA.HI.X R2, R46, R106, R60, 0x5, P1 ;  /* 0x0000006a2e020211 */ /* 0x000fea00008f2c3c */
[----:B------:R-:W-:Y:S02]  /*5590*/  @P0 IMAD R4, R2, c[0x0][0x258], RZ ;  /* 0x0000960002040a24 */ /* 0x000fe400078e02ff */
[----:B------:R-:W-:Y:S04]  /*55a0*/  @P0 IMAD.MOV.U32 R2, RZ, RZ, R82 ;  /* 0x000000ffff020224 */ /* 0x000fe800078e0052 */
[C---:B------:R-:W-:Y:S04]  /*55b0*/  @P0 IMAD.WIDE.U32 R2, R0.reuse, c[0x0][0x258], R2 ;  /* 0x0000960000020a25 */ /* 0x040fe800078e0002 */
        /* <DEDUP_REMOVED lines=44> */
.L_x_1020:
[----:B-1----:R-:W-:Y:S05]  /*5880*/  BSYNC B0 ;  /* 0x0000000000007941 */ /* 0x002fea0003800000 */
.L_x_1019:
        /* <DEDUP_REMOVED lines=22> */
.L_x_1002:
[----:B------:R-:W-:Y:S01]  /*59f0*/  IMAD.MOV.U32 R0, RZ, RZ, c[0x0][0x2c4] ;  /* 0x0000b100ff007624 */ /* 0x000fe200078e00ff */
[----:B------:R-:W-:Y:S01]  /*5a00*/  LOP3.LUT R216, R216, 0xffffffdf, RZ, 0xc0, !PT ;  /* 0xffffffdfd8d87812 */ /* 0x000fe200078ec0ff */
[----:B------:R-:W-:Y:S01]  /*5a10*/  BSSY B0, `(.L_x_1022) ;  /* 0x000002c000007945 */ /* 0x000fe20003800000 */
[----:B------:R-:W-:-:S02]  /*5a20*/  IMAD.IADD R10, R112, 0x1, R113 ;  /* 0x00000001700a7824 */ /* 0x000fc400078e0271 */
[----:B------:R-:W-:Y:S02]  /*5a30*/  ISETP.NE.AND P3, PT, R0, 0x1, PT ;  /* 0x000000010000780c */ /* 0x000fe40003f65270 */
[----:B------:R-:W-:-:S11]  /*5a40*/  IADD3 R0, R233, 0x7f, RZ ;  /* 0x0000007fe9007810 */ /* 0x000fd60007ffe0ff */
[----:B------:R-:W-:Y:S01]  /*5a50*/  @P3 IMAD.HI.U32 R2, R0, c[0x0][0x2c8], RZ ;  /* 0x0000b20000023a27 */ /* 0x000fe200078e00ff */
[----:B------:R-:W-:-:S04]  /*5a60*/  @P3 LOP3.LUT R216, R216, 0x20, RZ, 0xfc, !PT ;  /* 0x00000020d8d83812 */ /* 0x000fc800078efcff */
[----:B------:R-:W-:-:S05]  /*5a70*/  @P3 SHF.R.U32.HI R0, RZ, c[0x0][0x2cc], R2 ;  /* 0x0000b300ff003a19 */ /* 0x000fca0000011602 */
[----:B------:R-:W-:-:S05]  /*5a80*/  IMAD.IADD R0, R120, 0x1, R0 ;  /* 0x0000000178007824 */ /* 0x000fca00078e0200 */
[----:B------:R-:W-:-:S04]  /*5a90*/  SHF.R.S32.HI R2, RZ, 0x1f, R0 ;  /* 0x0000001fff027819 */ /* 0x000fc80000011400 */
[----:B------:R-:W-:-:S04]  /*5aa0*/  LEA.HI R0, R2, R0, RZ, 0x5 ;  /* 0x0000000002007211 */ /* 0x000fc800078f28ff */
[----:B------:R-:W-:-:S04]  /*5ab0*/  SHF.R.S32.HI R0, RZ, 0x5, R0 ;  /* 0x00000005ff007819 */ /* 0x000fc80000011400 */
[----:B-1----:R-:W-:Y:S01]  /*5ac0*/  IMNMX R5, R117, R0, PT ;  /* 0x0000000075057217 */ /* 0x002fe20003800200 */
        /* <DEDUP_REMOVED lines=32> */
.L_x_1023:
[----:B------:R-:W-:Y:S05]  /*5cd0*/  BSYNC B0 ;  /* 0x0000000000007941 */ /* 0x000fea0003800000 */
.L_x_1022:
[----:B------:R-:W-:Y:S01]  /*5ce0*/  IMAD R212, R251, R0, RZ ;  /* 0x00000000fbd47224 */ /* 0x000fe200078e02ff */
        /* <DEDUP_REMOVED lines=72> */
[----:B------:R-:W1:Y:S03]  /*6170*/  S2R R6, SR_TID.X ;  /* 0x0000000000067919 */ /* 0x000e660000002100 */
[----:B------:R-:W-:-:S13]  /*6180*/  ISETP.NE.AND.EX P1, PT, RZ, c[0x0][0x344], PT, P0 ;  /* 0x0000d100ff007a0c */ /* 0x000fda0003f25300 */
[----:B------:R-:W-:-:S04]  /*6190*/  @P1 IMAD.MOV.U32 R2, RZ, RZ, 0x4 ;  /* 0x00000004ff021424 */ /* 0x000fc800078e00ff */
[----:B------:R-:W-:-:S05]  /*61a0*/  @P1 IMAD.WIDE R2, R236, R2, c[0x0][0x340] ;  /* 0x0000d000ec021625 */ /* 0x000fca00078e0202 */
[----:B------:R1:W2:Y:S01]  /*61b0*/  @P1 LDG.E R14, [R2.64] ;  /* 0x00000006020e1981 */ /* 0x0002a2000c1e1900 */
[----:B------:R-:W-:Y:S02]  /*61c0*/  SHF.R.S32.HI R0, RZ, 0x1f, R119 ;  /* 0x0000001fff007819 */ /* 0x000fe40000011477 */
[----:B------:R-:W-:Y:S02]  /*61d0*/  ISETP.NE.U32.AND P2, PT, RZ, c[0x0][0x348], PT ;  /* 0x0000d200ff007a0c */ /* 0x000fe40003f45070 */
[----:B------:R-:W-:Y:S01]  /*61e0*/  SHF.R.S32.HI R19, RZ, 0x1f, R136 ;  /* 0x0000001fff137819 */ /* 0x000fe20000011488 */
[----:B------:R-:W-:Y:S01]  /*61f0*/  IMAD R0, R0, c[0x0][0x178], RZ ;  /* 0x00005e0000007a24 */ /* 0x000fe200078e02ff */
[----:B------:R-:W-:Y:S02]  /*6200*/  MOV R18, R136 ;  /* 0x0000008800127202 */ /* 0x000fe40000000f00 */
[----:B------:R-:W-:Y:S01]  /*6210*/  ISETP.GE.AND P6, PT, R138, c[0x0][0x1d4], PT ;  /* 0x000075008a007a0c */ /* 0x000fe20003fc6270 */
[----:B------:R-:W-:Y:S01]  /*6220*/  IMAD R0, R119, c[0x0][0x17c], R0 ;  /* 0x00005f0077007a24 */ /* 0x000fe200078e0200 */
[----:B------:R-:W-:-:S02]  /*6230*/  LOP3.LUT R216, R216, 0xfffffffe, RZ, 0xc0, !PT ;  /* 0xfffffffed8d87812 */ /* 0x000fc400078ec0ff */
[----:B------:R-:W-:Y:S02]  /*6240*/  ISETP.GE.AND P5, PT, R213, c[0x0][0x1d4], PT ;  /* 0x00007500d5007a0c */ /* 0x000fe40003fa6270 */
[----:B------:R-:W-:Y:S02]  /*6250*/  ISETP.GE.AND P4, PT, R214, c[0x0][0x1d4], PT ;  /* 0x00007500d6007a0c */ /* 0x000fe40003f86270 */
[----:B------:R-:W-:Y:S02]  /*6260*/  IADD3 R108, R204, -0x1, RZ ;  /* 0xffffffffcc6c7810 */ /* 0x000fe40007ffe0ff */
[----:B-1----:R-:W-:-:S04]  /*6270*/  LEA.HI R2, R131, R6, RZ, 0x3 ;  /* 0x0000000683027211 */ /* 0x002fc800078f18ff */
[----:B------:R-:W-:Y:S01]  /*6280*/  LOP3.LUT R4, R2, 0xfffffff8, RZ, 0xc0, !PT ;  /* 0xfffffff802047812 */ /* 0x000fe200078ec0ff */
[----:B------:R-:W-:-:S04]  /*6290*/  IMAD.WIDE.U32 R2, R119, c[0x0][0x178], RZ ;  /* 0x00005e0077027a25 */ /* 0x000fc800078e00ff */
[----:B------:R-:W-:Y:S01]  /*62a0*/  IMAD.IADD R99, R6, 0x1, -R4 ;  /* 0x0000000106637824 */ /* 0x000fe200078e0a04 */
[----:B------:R-:W-:Y:S01]  /*62b0*/  SHF.R.S32.HI R6, RZ, 0x1f, R211 ;  /* 0x0000001fff067819 */ /* 0x000fe200000114d3 */
[----:B------:R-:W-:Y:S01]  /*62c0*/  IMAD.IADD R3, R3, 0x1, R0 ;  /* 0x0000000103037824 */ /* 0x000fe200078e0200 */
[----:B------:R-:W-:Y:S02]  /*62d0*/  IADD3 R4, P0, R211, R10, RZ ;  /* 0x0000000ad3047210 */ /* 0x000fe40007f1e0ff */
[----:B------:R-:W-:Y:S01]  /*62e0*/  LEA R0, R99, R211, 0x5 ;  /* 0x000000d363007211 */ /* 0x000fe200078e28ff */
[----:B------:R-:W-:Y:S01]  /*62f0*/  IMAD.WIDE.U32 R2, R239, c[0x0][0x1b8], R2 ;  /* 0x00006e00ef027a25 */ /* 0x000fe200078e0002 */
[----:B------:R-:W-:Y:S02]  /*6300*/  LEA.HI.X.SX32 R6, R10, R6, 0x1, P0 ;  /* 0x000000060a067211 */ /* 0x000fe400000f0eff */
[----:B------:R-:W-:Y:S01]  /*6310*/  ISETP.NE.AND.EX P0, PT, RZ, c[0x0][0x34c], PT, P2 ;  /* 0x0000d300ff007a0c */ /* 0x000fe20003f05320 */
[----:B------:R-:W-:Y:S01]  /*6320*/  IMAD.IADD R10, R233, 0x1, R0 ;  /* 0x00000001e90a7824 */ /* 0x000fe200078e0200 */
[----:B------:R-:W-:Y:S01]  /*6330*/  ISETP.GE.AND P2, PT, R213, c[0x0][0x198], PT ;  /* 0x00006600d5007a0c */ /* 0x000fe20003f46270 */
[----:B------:R-:W-:Y:S01]  /*6340*/  IMAD R3, R239, c[0x0][0x1bc], R3 ;  /* 0x00006f00ef037a24 */ /* 0x000fe200078e0203 */
[----:B------:R-:W-:Y:S01]  /*6350*/  SEL R7, R241, RZ, !P0 ;  /* 0x000000fff1077207 */ /* 0x000fe20004000000 */
[----:B------:R-:W-:Y:S01]  /*6360*/  @P3 IMAD.HI.U32 R8, R10, c[0x0][0x2c8], RZ ;  /* 0x0000b2000a083a27 */ /* 0x000fe200078e00ff */
[----:B------:R-:W-:-:S02]  /*6370*/  SEL R5, R236, RZ, !P0 ;  /* 0x000000ffec057207 */ /* 0x000fc40004000000 */
[----:B------:R-:W-:Y:S01]  /*6380*/  ISETP.GE.AND P0, PT, R136, c[0x0][0x1d4], PT ;  /* 0x0000750088007a0c */ /* 0x000fe20003f06270 */
[----:B------:R-:W-:Y:S02]  /*6390*/  IMAD R7, R7, c[0x0][0x1c0], RZ ;  /* 0x0000700007077a24 */ /* 0x000fe400078e02ff */
[----:B------:R-:W-:-:S04]  /*63a0*/  IMAD.WIDE.U32 R2, R5, c[0x0][0x1c0], R2 ;  /* 0x0000700005027a25 */ /* 0x000fc800078e0002 */
[----:B------:R-:W-:Y:S02]  /*63b0*/  IMAD R13, R5, c[0x0][0x1c4], R7 ;  /* 0x00007100050d7a24 */ /* 0x000fe400078e0207 */
[----:B------:R-:W-:Y:S01]  /*63c0*/  IMAD.MOV.U32 R0, RZ, RZ, R10 ;  /* 0x000000ffff007224 */ /* 0x000fe200078e000a */
[----:B------:R-:W-:Y:S01]  /*63d0*/  @P3 SHF.R.U32.HI R0, RZ, c[0x0][0x2cc], R8 ;  /* 0x0000b300ff003a19 */ /* 0x000fe20000011608 */
[----:B------:R-:W-:Y:S01]  /*63e0*/  IMAD R5, R6, c[0x0][0x1e0], RZ ;  /* 0x0000780006057a24 */ /* 0x000fe200078e02ff */
[----:B------:R-:W-:Y:S01]  /*63f0*/  ISETP.GE.AND P3, PT, R138, c[0x0][0x198], PT ;  /* 0x000066008a007a0c */ /* 0x000fe20003f66270 */
[----:B------:R-:W-:Y:S01]  /*6400*/  IMAD R12, R6, c[0x0][0x208], RZ ;  /* 0x00008200060c7a24 */ /* 0x000fe200078e02ff */
[----:B------:R-:W-:Y:S01]  /*6410*/  @P0 LOP3.LUT R216, R216, 0x1, RZ, 0xfc, !PT ;  /* 0x00000001d8d80812 */ /* 0x000fe200078efcff */
[----:B------:R-:W-:Y:S01]  /*6420*/  IMAD R15, R4, c[0x0][0x1e4], R5 ;  /* 0x00007900040f7a24 */ /* 0x000fe200078e0205 */
[--C-:B------:R-:W-:Y:S01]  /*6430*/  SHF.R.S32.HI R5, RZ, 0x1f, R0.reuse ;  /* 0x0000001fff057819 */ /* 0x100fe20000011400 */
[----:B------:R-:W-:Y:S01]  /*6440*/  IMAD.MOV R11, RZ, RZ, -R0 ;  /* 0x000000ffff0b7224 */ /* 0x000fe200078e0a00 */
[----:B------:R-:W-:Y:S01]  /*6450*/  LOP3.LUT R216, R216, 0xfffffffd, RZ, 0xc0, !PT ;  /* 0xfffffffdd8d87812 */ /* 0x000fe200078ec0ff */
[----:B------:R-:W-:-:S04]  /*6460*/  IMAD.WIDE.U32 R6, R4, c[0x0][0x1e0], R18 ;  /* 0x0000780004067a25 */ /* 0x000fc800078e0012 */
[----:B------:R-:W-:-:S04]  /*6470*/  IMAD.WIDE.U32 R8, R4, c[0x0][0x208], R18 ;  /* 0x0000820004087a25 */ /* 0x000fc800078e0012 */
[----:B------:R-:W-:Y:S02]  /*6480*/  IMAD R12, R4, c[0x0][0x20c], R12 ;  /* 0x00008300040c7a24 */ /* 0x000fe400078e020c */
[----:B------:R-:W-:Y:S02]  /*6490*/  IMAD.IADD R3, R3, 0x1, R13 ;  /* 0x0000000103037824 */ /* 0x000fe400078e020d */
[----:B------:R-:W-:Y:S01]  /*64a0*/  IMAD R4, R5, c[0x0][0x1b0], RZ ;  /* 0x00006c0005047a24 */ /* 0x000fe200078e02ff */
[----:B------:R-:W-:Y:S01]  /*64b0*/  SEL R5, RZ, 0xffffffff, P6 ;  /* 0xffffffffff057807 */ /* 0x000fe20003000000 */
[----:B------:R-:W-:Y:S01]  /*64c0*/  IMAD R10, R11, c[0x0][0x2c4], R10 ;  /* 0x0000b1000b0a7a24 */ /* 0x000fe200078e020a */
[----:B------:R-:W-:Y:S01]  /*64d0*/  SEL R11, RZ, 0x1, P0 ;  /* 0x00000001ff0b7807 */ /* 0x000fe20000000000 */
[C---:B------:R-:W-:Y:S01]  /*64e0*/  IMAD R4, R0.reuse, c[0x0][0x1b4], R4 ;  /* 0x00006d0000047a24 */ /* 0x040fe200078e0204 */
[----:B------:R-:W-:Y:S01]  /*64f0*/  ISETP.NE.U32.AND P0, PT, RZ, c[0x0][0x350], PT ;  /* 0x0000d400ff007a0c */ /* 0x000fe20003f05070 */
[----:B------:R-:W-:Y:S01]  /*6500*/  IMAD.WIDE.U32 R2, R0, c[0x0][0x1b0], R2 ;  /* 0x00006c0000027a25 */ /* 0x000fe200078e0002 */
[----:B------:R-:W-:-:S02]  /*6510*/  SHF.L.U32 R0, R5, 0x1, RZ ;  /* 0x0000000105007819 */ /* 0x000fc400000006ff */
[----:B------:R-:W-:Y:S01]  /*6520*/  ISETP.NE.AND.EX P0, PT, RZ, c[0x0][0x354], PT, P0 ;  /* 0x0000d500ff007a0c */ /* 0x000fe20003f05300 */
[----:B------:R-:W-:Y:S01]  /*6530*/  IMAD.IADD R5, R9, 0x1, R12 ;  /* 0x0000000109057824 */ /* 0x000fe200078e020c */
[----:B------:R-:W-:Y:S01]  /*6540*/  SHF.R.S32.HI R9, RZ, 0x1f, R10 ;  /* 0x0000001fff097819 */ /* 0x000fe2000001140a */
[----:B------:R-:W-:Y:S01]  /*6550*/  IMAD.IADD R7, R7, 0x1, R15 ;  /* 0x0000000107077824 */ /* 0x000fe200078e020f */
[----:B------:R-:W-:Y:S01]  /*6560*/  IADD3 R3, R3, R4, RZ ;  /* 0x0000000403037210 */ /* 0x000fe20007ffe0ff */
[----:B------:R-:W-:Y:S01]  /*6570*/  IMAD.MOV.U32 R4, RZ, RZ, R8 ;  /* 0x000000ffff047224 */ /* 0x000fe200078e0008 */
[----:B------:R-:W-:Y:S01]  /*6580*/  LOP3.LUT R15, R0, 0x2, R11, 0xe2, !PT ;  /* 0x00000002000f7812 */ /* 0x000fe200078ee20b */
[----:B------:R-:W-:Y:S01]  /*6590*/  IMAD R0, R9, c[0x0][0x1a8], RZ ;  /* 0x00006a0009007a24 */ /* 0x000fe200078e02ff */
[----:B------:R-:W-:Y:S01]  /*65a0*/  SEL R12, RZ, 0x4, P5 ;  /* 0x00000004ff0c7807 */ /* 0x000fe20002800000 */
[----:B------:R-:W-:Y:S01]  /*65b0*/  IMAD.WIDE.U32 R8, R10, c[0x0][0x1a8], R2 ;  /* 0x00006a000a087a25 */ /* 0x000fe200078e0002 */
[----:B------:R-:W-:-:S03]  /*65c0*/  SEL R11, RZ, 0x8, P4 ;  /* 0x00000008ff0b7807 */ /* 0x000fc60002000000 */
[----:B------:R-:W-:Y:S01]  /*65d0*/  IMAD R13, R10, c[0x0][0x1ac], R0 ;  /* 0x00006b000a0d7a24 */ /* 0x000fe200078e0200 */
[----:B------:R-:W-:Y:S01]  /*65e0*/  LOP3.LUT R123, R11, R15, R12, 0xfe, !PT ;  /* 0x0000000f0b7b7212 */ /* 0x000fe200078efe0c */
[----:B------:R-:W-:Y:S01]  /*65f0*/  IMAD.WIDE.U32 R6, R239, c[0x0][0x1e8], R6 ;  /* 0x00007a00ef067a25 */ /* 0x000fe200078e0006 */
[----:B------:R-:W-:-:S03]  /*6600*/  IADD3 R15, R211, R233, RZ ;  /* 0x000000e9d30f7210 */ /* 0x000fc60007ffe0ff */
[----:B------:R-:W-:-:S04]  /*6610*/  IMAD.WIDE.U32 R2, R239, c[0x0][0x210], R4 ;  /* 0x00008400ef027a25 */ /* 0x000fc800078e0004 */
[----:B------:R-:W-:Y:S02]  /*6620*/  IMAD R5, R239, c[0x0][0x1ec], R7 ;  /* 0x00007b00ef057a24 */ /* 0x000fe400078e0207 */
[----:B------:R-:W-:Y:S02]  /*6630*/  IMAD.IADD R9, R9, 0x1, R13 ;  /* 0x0000000109097824 */ /* 0x000fe400078e020d */
[----:B------:R-:W-:Y:S02]  /*6640*/  IMAD R3, R239, c[0x0][0x214], R3 ;  /* 0x00008500ef037a24 */ /* 0x000fe400078e0203 */
[----:B------:R-:W-:Y:S01]  /*6650*/  IMAD.MOV.U32 R4, RZ, RZ, R6 ;  /* 0x000000ffff047224 */ /* 0x000fe200078e0006 */
[----:B--2---:R-:W-:Y:S01]  /*6660*/  @P1 SHF.R.S32.HI R10, RZ, 0x1f, R14 ;  /* 0x0000001fff0a1819 */ /* 0x004fe2000001140e */
[----:B------:R-:W-:Y:S01]  /*6670*/  @!P1 IMAD.MOV.U32 R14, RZ, RZ, R236 ;  /* 0x000000ffff0e9224 */ /* 0x000fe200078e00ec */
[----:B------:R-:W-:Y:S02]  /*6680*/  @!P1 MOV R10, R241 ;  /* 0x000000f1000a9202 */ /* 0x000fe40000000f00 */
[----:B------:R-:W-:-:S02]  /*6690*/  ISETP.GE.AND P1, PT, R214, c[0x0][0x198], PT ;  /* 0x00006600d6007a0c */ /* 0x000fc40003f26270 */
[----:B------:R-:W-:Y:S02]  /*66a0*/  SEL R0, R14, RZ, !P0 ;  /* 0x000000ff0e007207 */ /* 0x000fe40004000000 */
[----:B------:R-:W-:Y:S02]  /*66b0*/  SEL R7, R10, RZ, !P0 ;  /* 0x000000ff0a077207 */ /* 0x000fe40004000000 */
[----:B------:R-:W-:Y:S01]  /*66c0*/  LEA R17, P0, R8, c[0x0][0x160], 0x1 ;  /* 0x0000580008117a11 */ /* 0x000fe200078008ff */
[----:B------:R-:W-:-:S03]  /*66d0*/  IMAD.WIDE.U32 R220, R0, c[0x0][0x218], R2 ;  /* 0x0000860000dc7a25 */ /* 0x000fc600078e0002 */
[----:B------:R-:W-:Y:S01]  /*66e0*/  LEA.HI.X R14, R8, c[0x0][0x164], R9, 0x1, P0 ;  /* 0x00005900080e7a11 */ /* 0x000fe200000f0c09 */
[C---:B------:R-:W-:Y:S01]  /*66f0*/  IMAD R6, R7.reuse, c[0x0][0x1f0], RZ ;  /* 0x00007c0007067a24 */ /* 0x040fe200078e02ff */
[----:B------:R-:W-:Y:S01]  /*6700*/  ISETP.GE.AND P0, PT, R136, c[0x0][0x198], PT ;  /* 0x0000660088007a0c */ /* 0x000fe20003f06270 */
[----:B------:R-:W-:Y:S02]  /*6710*/  IMAD R7, R7, c[0x0][0x218], RZ ;  /* 0x0000860007077a24 */ /* 0x000fe400078e02ff */
[----:B------:R-:W-:-:S04]  /*6720*/  IMAD.WIDE.U32 R218, R0, c[0x0][0x1f0], R4 ;  /* 0x00007c0000da7a25 */ /* 0x000fc800078e0004 */
[C---:B------:R-:W-:Y:S02]  /*6730*/  IMAD R2, R0.reuse, c[0x0][0x1f4], R6 ;  /* 0x00007d0000027a24 */ /* 0x040fe400078e0206 */
[----:B------:R-:W-:Y:S02]  /*6740*/  IMAD R0, R0, c[0x0][0x21c], R7 ;  /* 0x0000870000007a24 */ /* 0x000fe400078e0207 */
[----:B------:R-:W-:Y:S02]  /*6750*/  IMAD.IADD R222, R219, 0x1, R2 ;  /* 0x00000001dbde7824 */ /* 0x000fe400078e0202 */
[----:B------:R-:W-:Y:S02]  /*6760*/  @P0 LOP3.LUT R216, R216, 0x2, RZ, 0xfc, !PT ;  /* 0x00000002d8d80812 */ /* 0x000fe400078efcff */
[----:B------:R-:W-:Y:S01]  /*6770*/  IADD3 R223, R221, R0, RZ ;  /* 0x00000000dddf7210 */ /* 0x000fe20007ffe0ff */
[----:B------:R-:W-:Y:S05]  /*6780*/  BRA.DIV ~URZ, `(.L_x_1025) ;  /* 0x00015cf27f007947 */ /* 0x000fea000b800000 */
[----:B------:R1:W2:Y:S02]  /*6790*/  SHFL.IDX PT, R12, R14, RZ, 0x181f ;  /* 0x00181fff0e0c7589 */ /* 0x0002a400000e0000 */
.L_x_1174:
[----:B------:R-:W-:Y:S05]  /*67a0*/  BRA.DIV ~URZ, `(.L_x_1026) ;  /* 0x00015d427f007947 */ /* 0x000fea000b800000 */
[----:B------:R3:W4:Y:S02]  /*67b0*/  SHFL.IDX PT, R0, R17, RZ, 0x181f ;  /* 0x00181fff11007589 */ /* 0x00072400000e0000 */
.L_x_1175:
[----:B------:R-:W-:Y:S01]  /*67c0*/  IMAD R68, R238, c[0x0][0x2c4], RZ ;  /* 0x0000b100ee447a24 */ /* 0x000fe200078e02ff */
[----:B------:R-:W-:Y:S01]  /*67d0*/  SHF.R.S32.HI R71, RZ, 0x1f, R138 ;  /* 0x0000001fff477819 */ /* 0x000fe2000001148a */
[----:B------:R-:W-:Y:S01]  /*67e0*/  BSSY B0, `(.L_x_1027) ;  /* 0x000001a000007945 */ /* 0x000fe20003800000 */
[----:B------:R-:W-:-:S02]  /*67f0*/  LOP3.LUT R216, R216, 0xfffffff7, RZ, 0xc0, !PT ;  /* 0xfffffff7d8d87812 */ /* 0x000fc400078ec0ff */
[----:B------:R-:W-:Y:S02]  /*6800*/  ISETP.GE.AND P0, PT, R15, R68, PT ;  /* 0x000000440f00720c */ /* 0x000fe40003f06270 */
[----:B------:R-:W-:Y:S02]  /*6810*/  LEA.HI R69, R71, R138, RZ, 0x3 ;  /* 0x0000008a47457211 */ /* 0x000fe400078f18ff */
[----:B------:R-:W-:Y:S02]  /*6820*/  SHF.R.S32.HI R16, RZ, 0x1f, R214 ;  /* 0x0000001fff107819 */ /* 0x000fe400000114d6 */
        /* <DEDUP_REMOVED lines=21> */
.L_x_1028:
[----:B------:R-:W-:Y:S05]  /*6980*/  BSYNC B0 ;  /* 0x0000000000007941 */ /* 0x000fea0003800000 */
.L_x_1027:
[----:B------:R-:W-:Y:S05]  /*6990*/  BRA.DIV ~URZ, `(.L_x_1029) ;  /* 0x00015bb27f007947 */ /* 0x000fea000b800000 */
[----:B--2---:R2:W1:Y:S04]  /*69a0*/  SHFL.IDX PT, R12, R14, 0x1, 0x181f ;  /* 0x00381f000e0c7f89 */ /* 0x00446800000e0000 */
[----:B----4-:R2:W4:Y:S02]  /*69b0*/  SHFL.IDX PT, R0, R17, 0x1, 0x181f ;  /* 0x00381f0011007f89 */ /* 0x01052400000e0000 */
.L_x_1176:
        /* <DEDUP_REMOVED lines=22> */
.L_x_1031:
[----:B------:R-:W-:Y:S05]  /*6b20*/  BSYNC B0 ;  /* 0x0000000000007941 */ /* 0x000fea0003800000 */
.L_x_1030:
[----:B------:R-:W-:Y:S05]  /*6b30*/  BRA.DIV ~URZ, `(.L_x_1032) ;  /* 0x00015ad27f007947 */ /* 0x000fea000b800000 */
[----:B-1----:R1:W2:Y:S02]  /*6b40*/  SHFL.IDX PT, R12, R14, 0x2, 0x181f ;  /* 0x00581f000e0c7f89 */ /* 0x0022a400000e0000 */
.L_x_1177:
[----:B------:R-:W-:Y:S05]  /*6b50*/  BRA.DIV ~URZ, `(.L_x_1033) ;  /* 0x00015b227f007947 */ /* 0x000fea000b800000 */
[----:B----4-:R4:W1:Y:S02]  /*6b60*/  SHFL.IDX PT, R0, R17, 0x2, 0x181f ;  /* 0x00581f0011007f89 */ /* 0x01086400000e0000 */
.L_x_1178:
        /* <DEDUP_REMOVED lines=22> */
.L_x_1035:
[----:B------:R-:W-:Y:S05]  /*6cd0*/  BSYNC B0 ;  /* 0x0000000000007941 */ /* 0x000fea0003800000 */
.L_x_1034:
[----:B------:R-:W-:Y:S05]  /*6ce0*/  BRA.DIV ~URZ, `(.L_x_1036) ;  /* 0x000159f27f007947 */ /* 0x000fea000b800000 */
[----:B--2---:R2:W3:Y:S04]  /*6cf0*/  SHFL.IDX PT, R12, R14, 0x3, 0x181f ;  /* 0x00781f000e0c7f89 */ /* 0x0044e800000e0000 */
[----:B-1----:R2:W1:Y:S02]  /*6d00*/  SHFL.IDX PT, R0, R17, 0x3, 0x181f ;  /* 0x00781f0011007f89 */ /* 0x00246400000e0000 */
.L_x_1179:
[----:B------:R-:W-:Y:S02]  /*6d10*/  IADD3 R2, R15, 0x60, RZ ;  /* 0x000000600f027810 */ /* 0x000fe40007ffe0ff */
[----:B------:R-:W-:-:S02]  /*6d20*/  P2R R5, PR, RZ, 0x10 ;  /* 0x00000010ff057803 */ /* 0x000fc40000000000 */
        /* <DEDUP_REMOVED lines=9> */
[----:B------:R-:W-:Y:S01]  /*6dc0*/  @!P4 LEA R2, P0, R214, R0, 0x1 ;  /* 0x00000000d602c211 */ /* 0x000fe200078008ff */
[----:B------:R-:W-:-:S03]  /*6dd0*/  IMAD.IADD R0, R237, 0x1, -R211 ;  /* 0x00000001ed007824 */ /* 0x000fc600078e0ad3 */
[----:B------:R-:W-:Y:S01]  /*6de0*/  @!P4 LEA.HI.X R3, R214, R12, R16, 0x1, P0 ;  /* 0x0000000cd603c211 */ /* 0x000fe200000f0c10 */
[----:B------:R-:W-:Y:S01]  /*6df0*/  IMAD R0, R108, -0x20, R0 ;  /* 0xffffffe06c007824 */ /* 0x000fe200078e0200 */
[----:B------:R-:W-:-:S13]  /*6e00*/  LOP3.LUT P0, RZ, R216, 0x2, RZ, 0xc0, !PT ;  /* 0x00000002d8ff7812 */ /* 0x000fda000780c0ff */
[----:B------:R-:W-:Y:S01]  /*6e10*/  @!PT LDS RZ, [RZ] ;  /* 0x00000000fffff984 */ /* 0x000fe20000000800 */
[----:B------:R-:W-:Y:S01]  /*6e20*/  @!PT LDS RZ, [RZ] ;  /* 0x00000000fffff984 */ /* 0x000fe20000000800 */
[----:B------:R-:W-:Y:S01]  /*6e30*/  @!PT LDS RZ, [RZ] ;  /* 0x00000000fffff984 */ /* 0x000fe20000000800 */
[----:B------:R1:W-:Y:S01]  /*6e40*/  @!P4 LDGSTS.E.BYPASS.LTC128B.128 [R215+0x13080], [R10.64], !P0 ;  /* 0x130800000ad7cfae */ /* 0x0003e2000c101d46 */
[----:B------:R-:W-:-:S03]  /*6e50*/  ISETP.GE.AND P0, PT, R0, 0x1, PT ;  /* 0x000000010000780c */ /* 0x000fc60003f06270 */
[----:B------:R1:W-:Y:S04]  /*6e60*/  @!P4 LDGSTS.E.BYPASS.LTC128B.128 [R215+0x17080], [R8.64], !P3 ;  /* 0x1708000008d7cfae */ /* 0x0003e8000d901d46 */
[----:B------:R1:W-:Y:S04]  /*6e70*/  @!P4 LDGSTS.E.BYPASS.LTC128B.128 [R215+0x1b080], [R6.64], !P2 ;  /* 0x1b08000006d7cfae */ /* 0x0003e8000d101d46 */
[----:B------:R1:W-:Y:S01]  /*6e80*/  @!P4 LDGSTS.E.BYPASS.LTC128B.128 [R215+0x1f080], [R2.64], !P1 ;  /* 0x1f08000002d7cfae */ /* 0x0003e2000c901d46 */
[----:B------:R-:W-:-:S03]  /*6e90*/  ISETP.NE.AND P4, PT, R5, RZ, PT ;  /* 0x000000ff0500720c */ /* 0x000fc60003f85270 */
[----:B------:R-:W0:Y:S01]  /*6ea0*/  LDGDEPBAR ;  /* 0x00000000000079af */ /* 0x000e220000000000 */
[----:B------:R-:W-:Y:S01]  /*6eb0*/  WARPSYNC 0xffffffff ;  /* 0xffffffff00007948 */ /* 0x000fe20003800000 */
[----:B------:R-:W-:Y:S02]  /*6ec0*/  BSSY B0, `(.L_x_1037) ;  /* 0x0000013000007945 */ /* 0x000fe40003800000 */
[----:B------:R-:W-:Y:S06]  /*6ed0*/  BAR.SYNC.DEFER_BLOCKING 0x0 ;  /* 0x0000000000007b1d */ /* 0x000fec0000010000 */
[----:B------:R-:W-:Y:S05]  /*6ee0*/  @!P0 BRA `(.L_x_1038) ;  /* 0x0000010000008947 */ /* 0x000fea0003800000 */
[----:B------:R-:W-:Y:S01]  /*6ef0*/  IMAD R0, R129, c[0x0][0x1e0], RZ ;  /* 0x0000780081007a24 */ /* 0x000fe200078e02ff */
[----:B------:R-:W-:Y:S01]  /*6f00*/  LOP3.LUT P3, RZ, R216, 0x1, RZ, 0xc0, !PT ;  /* 0x00000001d8ff7812 */ /* 0x000fe2000786c0ff */
[----:B-1----:R-:W-:-:S04]  /*6f10*/  IMAD.WIDE.U32 R2, R108, c[0x0][0x1e0], RZ ;  /* 0x000078006c027a25 */ /* 0x002fc800078e00ff */
        /* <DEDUP_REMOVED lines=13> */
.L_x_1038:
[----:B------:R-:W-:Y:S05]  /*6ff0*/  BSYNC B0 ;  /* 0x0000000000007941 */ /* 0x000fea0003800000 */
.L_x_1037:
[----:B------:R-:W-:Y:S01]  /*7000*/  ISETP.LT.AND P0, PT, RZ, c[0x0][0x27c], PT ;  /* 0x00009f00ff007a0c */ /* 0x000fe20003f01270 */
[----:B------:R-:W0:Y:S01]  /*7010*/  LDGDEPBAR ;  /* 0x00000000000079af */ /* 0x000e220000000000 */
[----:B------:R-:W-:-:S11]  /*7020*/  MOV R133, c[0x0][0x2c4] ;  /* 0x0000b10000857a02 */ /* 0x000fd60000000f00 */
[----:B------:R-:W-:Y:S05]  /*7030*/  @P0 BRA `(.L_x_1039) ;  /* 0x0000002000000947 */ /* 0x000fea0003800000 */
[----:B------:R-:W-:-:S04]  /*7040*/  DEPBAR.LE SB0, 0x1 ;  /* 0x000080400000791a */ /* 0x000fc80000000000 */
[----:B------:R-:W-:Y:S05]  /*7050*/  BRA `(.L_x_1040) ;  /* 0x0000966000007947 */ /* 0x000fea0003800000 */
.L_x_1039:
[----:B------:R-:W-:Y:S01]  /*7060*/  ULDC.U8 UR4, c[0x0][0x298] ;  /* 0x0000a60000047ab9 */ /* 0x000fe20000000000 */
[----:B-----5:R-:W-:Y:S01]  /*7070*/  SHF.R.S32.HI R0, RZ, 0x1f, R110 ;  /* 0x0000001fff007819 */ /* 0x020fe2000001146e */
[----:B-1----:R-:W-:Y:S01]  /*7080*/  IMAD.WIDE.U32 R6, R110, c[0x0][0x280], RZ ;  /* 0x0000a0006e067a25 */ /* 0x002fe200078e00ff */
[----:B------:R-:W-:Y:S01]  /*7090*/  ISETP.NE.AND P0, PT, RZ, UR4, PT ;  /* 0x00000004ff007c0c */ /* 0x000fe2000bf05270 */
[----:B------:R-:W-:Y:S01]  /*70a0*/  BSSY B2, `(.L_x_1040) ;  /* 0x0000961000027945 */ /* 0x000fe20003800000 */
[C---:B------:R-:W-:Y:S01]  /*70b0*/  IADD3 R128, R211.reuse, 0x20, RZ ;  /* 0x00000020d3807810 */ /* 0x040fe20007ffe0ff */
[C---:B------:R-:W-:Y:S01]  /*70c0*/  IMAD R3, R0.reuse, c[0x0][0x280], RZ ;  /* 0x0000a00000037a24 */ /* 0x040fe200078e02ff */
[----:B------:R-:W-:Y:S01]  /*70d0*/  IADD3 R132, R211, 0x60, RZ ;  /* 0x00000060d3847810 */ /* 0x000fe20007ffe0ff */
[----:B------:R-:W-:Y:S01]  /*70e0*/  IMAD R2, R0, c[0x0][0x290], RZ ;  /* 0x0000a40000027a24 */ /* 0x000fe200078e02ff */
[----:B------:R-:W-:Y:S01]  /*70f0*/  LEA R0, R99, R15, 0x5 ;  /* 0x0000000f63007211 */ /* 0x000fe200078e28ff */
[C---:B------:R-:W-:Y:S01]  /*7100*/  IMAD R5, R110.reuse, c[0x0][0x284], R3 ;  /* 0x0000a1006e057a24 */ /* 0x040fe200078e0203 */
[----:B------:R-:W-:Y:S01]  /*7110*/  IADD3 R131, R211, 0x40, RZ ;  /* 0x00000040d3837810 */ /* 0x000fe20007ffe0ff */
[----:B------:R-:W-:-:S02]  /*7120*/  IMAD R8, R110, c[0x0][0x294], R2 ;  /* 0x0000a5006e087a24 */ /* 0x000fc400078e0202 */
[----:B------:R-:W-:Y:S01]  /*7130*/  IMAD.WIDE.U32 R2, R110, c[0x0][0x290], RZ ;  /* 0x0000a4006e027a25 */ /* 0x000fe200078e00ff */
[----:B------:R-:W-:-:S04]  /*7140*/  IADD3 R5, R5, R7, RZ ;  /* 0x0000000705057210 */ /* 0x000fc80007ffe0ff */
[----:B------:R-:W-:Y:S01]  /*7150*/  IADD3 R8, R8, R3, RZ ;  /* 0x0000000308087210 */ /* 0x000fe20007ffe0ff */
[----:B------:R-:W-:Y:S05]  /*7160*/  @!P0 BRA `(.L_x_1041) ;  /* 0x000049b000008947 */ /* 0x000fea0003800000 */
[----:B------:R-:W-:Y:S01]  /*7170*/  ISETP.NE.AND P1, PT, R133, 0x1, PT ;  /* 0x000000018500780c */ /* 0x000fe20003f25270 */
[----:B------:R-:W-:Y:S01]  /*7180*/  IMAD.MOV.U32 R4, RZ, RZ, R6 ;  /* 0x000000ffff047224 */ /* 0x000fe200078e0006 */
[C---:B------:R-:W-:Y:S01]  /*7190*/  IADD3 R43, R140.reuse, 0x40, RZ ;  /* 0x000000408c2b7810 */ /* 0x040fe20007ffe0ff */
[----:B------:R-:W-:Y:S01]  /*71a0*/  BSSY B0, `(.L_x_1042) ;  /* 0x0000053000007945 */ /* 0x000fe20003800000 */
[----:B------:R-:W-:Y:S01]  /*71b0*/  IADD3 R42, R140, 0x20, RZ ;  /* 0x000000208c2a7810 */ /* 0x000fe20007ffe0ff */
        /* <DEDUP_REMOVED lines=16> */
[----:B------:R-:W-:Y:S01]  /*72c0*/  IMAD.WIDE.U32 R4, R0, c[0x0][0x280], R4 ;  /* 0x0000a00000047a25 */ /* 0x000fe200078e0004 */
[----:B------:R-:W-:-:S03]  /*72d0*/  SHF.R.S32.HI R30, RZ, 0x1f, R42 ;  /* 0x0000001fff1e7819 */ /* 0x000fc6000001142a */
[----:B------:R-:W-:Y:S01]  /*72e0*/  IMAD R7, R3, c[0x0][0x280], RZ ;  /* 0x0000a00003077a24 */ /* 0x000fe200078e02ff */
[----:B------:R-:W-:-:S03]  /*72f0*/  LEA R40, P0, R4, c[0x0][0x270], 0x1 ;  /* 0x00009c0004287a11 */ /* 0x000fc600078008ff */
[----:B------:R-:W-:-:S04]  /*7300*/  IMAD R6, R0, c[0x0][0x284], R7 ;  /* 0x0000a10000067a24 */ /* 0x000fc800078e0207 */
[----:B------:R-:W-:-:S05]  /*7310*/  IMAD.IADD R6, R5, 0x1, R6 ;  /* 0x0000000105067824 */ /* 0x000fca00078e0206 */
[----:B------:R-:W-:Y:S01]  /*7320*/  LEA.HI.X R34, R4, c[0x0][0x274], R6, 0x1, P0 ;  /* 0x00009d0004227a11 */ /* 0x000fe200000f0c06 */
[----:B------:R-:W-:Y:S02]  /*7330*/  IMAD R4, R3, c[0x0][0x290], RZ ;  /* 0x0000a40003047a24 */ /* 0x000fe400078e02ff */
[----:B------:R-:W-:-:S04]  /*7340*/  IMAD.MOV.U32 R3, RZ, RZ, R8 ;  /* 0x000000ffff037224 */ /* 0x000fc800078e0008 */
[----:B------:R-:W-:-:S04]  /*7350*/  IMAD.WIDE.U32 R2, R0, c[0x0][0x290], R2 ;  /* 0x0000a40000027a25 */ /* 0x000fc800078e0002 */
[----:B------:R-:W-:Y:S01]  /*7360*/  IMAD R0, R0, c[0x0][0x294], R4 ;  /* 0x0000a50000007a24 */ /* 0x000fe200078e0204 */
[C---:B------:R-:W-:Y:S01]  /*7370*/  LEA R33, P0, R2.reuse, c[0x0][0x288], 0x1 ;  /* 0x0000a20002217a11 */ /* 0x040fe200078008ff */
[----:B------:R1:W3:Y:S02]  /*7380*/  SHFL.IDX PT, R4, R34, RZ, 0x181f ;  /* 0x00181fff22047589 */ /* 0x0002e400000e0000 */
[----:B------:R-:W-:Y:S02]  /*7390*/  IMAD.IADD R0, R3, 0x1, R0 ;  /* 0x0000000103007824 */ /* 0x000fe400078e0200 */
[----:B------:R1:W2:Y:S03]  /*73a0*/  SHFL.IDX PT, R3, R40, RZ, 0x181f ;  /* 0x00181fff28037589 */ /* 0x0002a600000e0000 */
[----:B------:R-:W-:Y:S02]  /*73b0*/  LEA.HI.X R31, R2, c[0x0][0x28c], R0, 0x1, P0 ;  /* 0x0000a300021f7a11 */ /* 0x000fe400000f0c00 */
[----:B------:R1:W4:Y:S04]  /*73c0*/  SHFL.IDX PT, R0, R33, RZ, 0x181f ;  /* 0x00181fff21007589 */ /* 0x00032800000e0000 */
[----:B------:R1:W1:Y:S01]  /*73d0*/  SHFL.IDX PT, R2, R31, RZ, 0x181f ;  /* 0x00181fff1f027589 */ /* 0x00026200000e0000 */
        /* <DEDUP_REMOVED lines=9> */
[----:B--2---:R-:W-:-:S05]  /*7470*/  @!P3 IADD3 R18, P0, R3, R6, RZ ;  /* 0x000000060312b210 */ /* 0x004fca0007f1e0ff */
[--C-:B---3--:R-:W-:Y:S01]  /*7480*/  @!P3 IMAD.X R19, R4, 0x1, R5.reuse, P0 ;  /* 0x000000010413b824 */ /* 0x108fe200000e0605 */
[----:B----4-:R-:W-:Y:S02]  /*7490*/  @!P3 IADD3 R16, P0, R0, R6, RZ ;  /* 0x000000060010b210 */ /* 0x010fe40007f1e0ff */
[----:B------:R-:W-:Y:S01]  /*74a0*/  @!P2 SHF.L.U64.HI R6, R42, 0x1, R30 ;  /* 0x000000012a06a819 */ /* 0x000fe2000001021e */
        /* <DEDUP_REMOVED lines=34> */
.L_x_1043:
[----:B------:R-:W-:Y:S05]  /*76d0*/  BSYNC B0 ;  /* 0x0000000000007941 */ /* 0x000fea0003800000 */
.L_x_1042:
[----:B-1---5:R-:W-:Y:S01]  /*76e0*/  IMAD.MOV.U32 R2, RZ, RZ, R44 ;  /* 0x000000ffff027224 */ /* 0x022fe200078e002c */
[----:B------:R-:W-:Y:S01]  /*76f0*/  LOP3.LUT P0, RZ, R216, 0x10, RZ, 0xc0, !PT ;  /* 0x00000010d8ff7812 */ /* 0x000fe2000780c0ff */
[----:B----4-:R-:W-:Y:S01]  /*7700*/  IMAD.MOV.U32 R0, RZ, RZ, R45 ;  /* 0x000000ffff007224 */ /* 0x010fe200078e002d */
[----:B--2---:R-:W-:Y:S01]  /*7710*/  MOV R3, R37 ;  /* 0x0000002500037202 */ /* 0x004fe20000000f00 */
[----:B---3--:R-:W-:Y:S01]  /*7720*/  IMAD.MOV.U32 R4, RZ, RZ, R36 ;  /* 0x000000ffff047224 */ /* 0x008fe200078e0024 */
        /* <DEDUP_REMOVED lines=44> */
[----:B------:R-:W-:Y:S01]  /*79f0*/  @!P2 IMAD.SHL.U32 R5, R42, 0x2, RZ ;  /* 0x000000022a05a824 */ /* 0x000fe200078e00ff */
[----:B------:R-:W-:Y:S01]  /*7a00*/  CS2R R52, SRZ ;  /* 0x0000000000347805 */ /* 0x000fe2000001ff00 */
[----:B------:R-:W-:Y:S01]  /*7a10*/  CS2R R54, SRZ ;  /* 0x0000000000367805 */ /* 0x000fe2000001ff00 */
[----:B------:R-:W-:Y:S01]  /*7a20*/  CS2R R56, SRZ ;  /* 0x0000000000387805 */ /* 0x000fe2000001ff00 */
[----:B----4-:R-:W-:Y:S01]  /*7a30*/  @!P3 IMAD.X R17, R2, 0x1, R6, P0 ;  /* 0x000000010211b824 */ /* 0x010fe200000e0606 */
[----:B------:R-:W-:Y:S01]  /*7a40*/  @!P2 SHF.L.U64.HI R6, R42, 0x1, R30 ;  /* 0x000000012a06a819 */ /* 0x000fe2000001021e */
[----:B------:R-:W-:Y:S01]  /*7a50*/  CS2R R58, SRZ ;  /* 0x00000000003a7805 */ /* 0x000fe2000001ff00 */
[-C--:B------:R-:W-:Y:S01]  /*7a60*/  @!P2 IADD3 R14, P0, R3, R5.reuse, RZ ;  /* 0x00000005030ea210 */ /* 0x080fe20007f1e0ff */
[----:B------:R-:W-:Y:S01]  /*7a70*/  CS2R R64, SRZ ;  /* 0x0000000000407805 */ /* 0x000fe2000001ff00 */
[----:B------:R-:W-:Y:S01]  /*7a80*/  CS2R R60, SRZ ;  /* 0x00000000003c7805 */ /* 0x000fe2000001ff00 */
[----:B------:R1:W5:Y:S02]  /*7a90*/  @!P3 LD.E.64 R48, [R18.64] ;  /* 0x000000061230b980 */ /* 0x000364000c101b00 */
[--C-:B------:R-:W-:Y:S01]  /*7aa0*/  @!P2 IMAD.X R15, R4, 0x1, R6.reuse, P0 ;  /* 0x00000001040fa824 */ /* 0x100fe200000e0606 */
[----:B------:R-:W-:Y:S01]  /*7ab0*/  @!P2 IADD3 R12, P0, R0, R5, RZ ;  /* 0x00000005000ca210 */ /* 0x000fe20007f1e0ff */
[C---:B------:R-:W-:Y:S01]  /*7ac0*/  @!P1 IMAD.SHL.U32 R5, R43.reuse, 0x2, RZ ;  /* 0x000000022b059824 */ /* 0x040fe200078e00ff */
        /* <DEDUP_REMOVED lines=21> */
.L_x_1045:
[----:B------:R-:W-:Y:S05]  /*7c20*/  BSYNC B0 ;  /* 0x0000000000007941 */ /* 0x000fea0003800000 */
.L_x_1044:
        /* <DEDUP_REMOVED lines=42> */
[----:B------:R-:W-:Y:S02]  /*7ed0*/  ISETP.GE.AND P2, PT, R42, c[0x0][0x27c], PT ;  /* 0x00009f002a007a0c */ /* 0x000fe40003f46270 */
[----:B------:R-:W-:Y:S02]  /*7ee0*/  ISETP.GE.AND P1, PT, R43, c[0x0][0x27c], PT ;  /* 0x00009f002b007a0c */ /* 0x000fe40003f26270 */
[----:B------:R-:W-:-:S07]  /*7ef0*/  P2R R21, PR, RZ, 0x10 ;  /* 0x00000010ff157803 */ /* 0x000fce0000000000 */
[C---:B------:R-:W-:Y:S01]  /*7f00*/  @!P3 IMAD.SHL.U32 R5, R140.reuse, 0x2, RZ ;  /* 0x000000028c05b824 */ /* 0x040fe200078e00ff */
[----:B------:R-:W-:-:S04]  /*7f10*/  @!P3 SHF.L.U64.HI R6, R140, 0x1, R35 ;  /* 0x000000018c06b819 */ /* 0x000fc80000010223 */
[----:B---3--:R-:W-:-:S05]  /*7f20*/  @!P3 IADD3 R18, P0, R3, R5, RZ ;  /* 0x000000050312b210 */ /* 0x008fca0007f1e0ff */
[----:B--2---:R-:W-:Y:S01]  /*7f30*/  @!P3 IMAD.X R19, R4, 0x1, R6, P0 ;  /* 0x000000010413b824 */ /* 0x004fe200000e0606 */
[----:B-1----:R-:W-:Y:S01]  /*7f40*/  @!P3 IADD3 R16, P0, R0, R5, RZ ;  /* 0x000000050010b210 */ /* 0x002fe20007f1e0ff */
[----:B------:R-:W-:-:S04]  /*7f50*/  @!P2 IMAD.SHL.U32 R5, R42, 0x2, RZ ;  /* 0x000000022a05a824 */ /* 0x000fc800078e00ff */
[----:B----4-:R-:W-:Y:S01]  /*7f60*/  @!P3 IMAD.X R17, R2, 0x1, R6, P0 ;  /* 0x000000010211b824 */ /* 0x010fe200000e0606 */
[----:B------:R-:W-:Y:S02]  /*7f70*/  @!P2 SHF.L.U64.HI R6, R42, 0x1, R30 ;  /* 0x000000012a06a819 */ /* 0x000fe4000001021e */
[-C--:B------:R-:W-:Y:S01]  /*7f80*/  @!P2 IADD3 R14, P0, R3, R5.reuse, RZ ;  /* 0x00000005030ea210 */ /* 0x080fe20007f1e0ff */
[----:B------:R-:W-:Y:S01]  /*7f90*/  CS2R R66, SRZ ;  /* 0x0000000000427805 */ /* 0x000fe2000001ff00 */
[----:B------:R-:W-:Y:S01]  /*7fa0*/  CS2R R70, SRZ ;  /* 0x0000000000467805 */ /* 0x000fe2000001ff00 */
[----:B------:R-:W-:Y:S01]  /*7fb0*/  CS2R R72, SRZ ;  /* 0x0000000000487805 */ /* 0x000fe2000001ff00 */
[----:B------:R-:W-:Y:S01]  /*7fc0*/  CS2R R74, SRZ ;  /* 0x00000000004a7805 */ /* 0x000fe2000001ff00 */
[--C-:B------:R-:W-:Y:S01]  /*7fd0*/  @!P2 IMAD.X R15, R4, 0x1, R6.reuse, P0 ;  /* 0x00000001040fa824 */ /* 0x100fe200000e0606 */
[----:B------:R-:W-:Y:S01]  /*7fe0*/  @!P2 IADD3 R12, P0, R0, R5, RZ ;  /* 0x00000005000ca210 */ /* 0x000fe20007f1e0ff */
[C---:B------:R-:W-:Y:S01]  /*7ff0*/  @!P1 IMAD.SHL.U32 R5, R43.reuse, 0x2, RZ ;  /* 0x000000022b059824 */ /* 0x040fe200078e00ff */
[----:B------:R-:W-:Y:S01]  /*8000*/  CS2R R76, SRZ ;  /* 0x00000000004c7805 */ /* 0x000fe2000001ff00 */
[----:B------:R1:W5:Y:S02]  /*8010*/  @!P3 LD.E.64 R62, [R16.64] ;  /* 0x00000006103eb980 */ /* 0x000364000c101b00 */
[----:B------:R-:W-:Y:S01]  /*8020*/  @!P2 IMAD.X R13, R2, 0x1, R6, P0 ;  /* 0x00000001020da824 */ /* 0x000fe200000e0606 */
[----:B------:R-:W-:-:S02]  /*8030*/  @!P1 SHF.L.U64.HI R6, R43, 0x1, R32 ;  /* 0x000000012b069819 */ /* 0x000fc40000010220 */
        /* <DEDUP_REMOVED lines=15> */
[----:B------:R-:W-:Y:S02]  /*8130*/  ISETP.NE.AND P4, PT, R21, RZ, PT ;  /* 0x000000ff1500720c */ /* 0x000fe40003f85270 */
[----:B------:R-:W-:Y:S02]  /*8140*/  CS2R R20, SRZ ;  /* 0x0000000000147805 */ /* 0x000fe4000001ff00 */
[----:B------:R1:W5:Y:S04]  /*8150*/  @!P0 LD.E.64 R76, [R4.64] ;  /* 0x00000006044c8980 */ /* 0x000368000c101b00 */
[----:B------:R2:W5:Y:S02]  /*8160*/  @!P3 LD.E.64 R20, [R18.64] ;  /* 0x000000061214b980 */ /* 0x000564000c101b00 */
[----:B--2---:R-:W-:-:S06]  /*8170*/  CS2R R18, SRZ ;  /* 0x0000000000127805 */ /* 0x004fcc000001ff00 */
[----:B------:R1:W5:Y:S02]  /*8180*/  @!P2 LD.E.64 R18, [R14.64] ;  /* 0x000000060e12a980 */ /* 0x000364000c101b00 */
.L_x_1047:
[----:B------:R-:W-:Y:S05]  /*8190*/  BSYNC B0 ;  /* 0x0000000000007941 */ /* 0x000fea0003800000 */
.L_x_1046:
[----:B----45:R-:W-:Y:S01]  /*81a0*/  IMAD.MOV.U32 R2, RZ, RZ, R74 ;  /* 0x000000ffff027224 */ /* 0x030fe200078e004a */
[----:B---3--:R-:W-:Y:S01]  /*81b0*/  MOV R3, R71 ;  /* 0x0000004700037202 */ /* 0x008fe20000000f00 */
[----:B-1----:R-:W-:Y:S01]  /*81c0*/  IMAD.MOV.U32 R0, RZ, RZ, R75 ;  /* 0x000000ffff007224 */ /* 0x002fe200078e004b */
[----:B------:R-:W-:Y:S01]  /*81d0*/  ISETP.NE.AND P0, PT, R80, RZ, PT ;  /* 0x000000ff5000720c */ /* 0x000fe20003f05270 */
[----:B--2---:R-:W-:Y:S01]  /*81e0*/  IMAD.MOV.U32 R4, RZ, RZ, R70 ;  /* 0x000000ffff047224 */ /* 0x004fe200078e0046 */
[----:B------:R1:W2:Y:S01]  /*81f0*/  SHFL.IDX PT, R7, R34, 0x3, 0x181f ;  /* 0x00781f0022077f89 */ /* 0x0002a200000e0000 */
[----:B------:R-:W-:Y:S01]  /*8200*/  MOV R5, R66 ;  /* 0x0000004200057202 */ /* 0x000fe20000000f00 */
[----:B------:R-:W-:Y:S01]  /*8210*/  BSSY B0, `(.L_x_1048) ;  /* 0x000004b000007945 */ /* 0x000fe20003800000 */
[----:B------:R-:W-:Y:S01]  /*8220*/  PRMT R115, R0, 0x5410, R2 ;  /* 0x0000541000737816 */ /* 0x000fe20000000002 */
[----:B------:R-:W-:Y:S01]  /*8230*/  IMAD.MOV.U32 R2, RZ, RZ, R18 ;  /* 0x000000ffff027224 */ /* 0x000fe200078e0012 */
[----:B------:R-:W-:Y:S01]  /*8240*/  PRMT R113, R3, 0x5410, R4 ;  /* 0x0000541003717816 */ /* 0x000fe20000000004 */
[----:B------:R-:W-:Y:S01]  /*8250*/  IMAD.MOV.U32 R0, RZ, RZ, R19 ;  /* 0x000000ffff007224 */ /* 0x000fe200078e0013 */
[----:B------:R-:W-:Y:S01]  /*8260*/  MOV R4, R20 ;  /* 0x0000001400047202 */ /* 0x000fe20000000f00 */
[----:B------:R-:W-:Y:S01]  /*8270*/  IMAD.MOV.U32 R3, RZ, RZ, R21 ;  /* 0x000000ffff037224 */ /* 0x000fe200078e0015 */
[----:B------:R3:W4:Y:S01]  /*8280*/  SHFL.IDX PT, R9, R31, 0x3, 0x181f ;  /* 0x00781f001f097f89 */ /* 0x00072200000e0000 */
[----:B------:R-:W-:Y:S01]  /*8290*/  CS2R R86, SRZ ;  /* 0x0000000000567805 */ /* 0x000fe2000001ff00 */
[----:B------:R-:W-:Y:S01]  /*82a0*/  PRMT R112, R0, 0x5410, R2 ;  /* 0x0000541000707816 */ /* 0x000fe20000000002 */
[----:B------:R-:W-:Y:S01]  /*82b0*/  IMAD.MOV.U32 R2, RZ, RZ, R76 ;  /* 0x000000ffff027224 */ /* 0x000fe200078e004c */
[----:B------:R-:W-:Y:S01]  /*82c0*/  MOV R0, R77 ;  /* 0x0000004d00007202 */ /* 0x000fe20000000f00 */
[----:B------:R2:W4:Y:S01]  /*82d0*/  SHFL.IDX PT, R6, R33, 0x3, 0x181f ;  /* 0x00781f0021067f89 */ /* 0x00052200000e0000 */
[----:B------:R-:W-:Y:S01]  /*82e0*/  PRMT R110, R3, 0x5410, R4 ;  /* 0x00005410036e7816 */ /* 0x000fe20000000004 */
[----:B------:R-:W-:Y:S01]  /*82f0*/  IMAD.MOV.U32 R3, RZ, RZ, R72 ;  /* 0x000000ffff037224 */ /* 0x000fe200078e0048 */
[----:B------:R-:W-:Y:S01]  /*8300*/  PRMT R114, R0, 0x5410, R2 ;  /* 0x0000541000727816 */ /* 0x000fe20000000002 */
[----:B------:R-:W-:Y:S01]  /*8310*/  IMAD.MOV.U32 R2, RZ, RZ, R73 ;  /* 0x000000ffff027224 */ /* 0x000fe200078e0049 */
[----:B------:R4:W4:Y:S01]  /*8320*/  SHFL.IDX PT, R0, R40, 0x3, 0x181f ;  /* 0x00781f0028007f89 */ /* 0x00092200000e0000 */
[----:B------:R-:W-:Y:S01]  /*8330*/  IMAD.MOV.U32 R4, RZ, RZ, R67 ;  /* 0x000000ffff047224 */ /* 0x000fe200078e0043 */
[----:B------:R-:W-:Y:S01]  /*8340*/  CS2R R82, SRZ ;  /* 0x0000000000527805 */ /* 0x000fe2000001ff00 */
[----:B------:R-:W-:Y:S01]  /*8350*/  CS2R R78, SRZ ;  /* 0x00000000004e7805 */ /* 0x000fe2000001ff00 */
[----:B-1----:R-:W-:Y:S01]  /*8360*/  PRMT R34, R2, 0x5410, R3 ;  /* 0x0000541002227816 */ /* 0x002fe20000000003 */
[----:B------:R-:W-:Y:S01]  /*8370*/  IMAD.MOV.U32 R3, RZ, RZ, R62 ;  /* 0x000000ffff037224 */ /* 0x000fe200078e003e */
[----:B------:R-:W-:Y:S01]  /*8380*/  MOV R2, R63 ;  /* 0x0000003f00027202 */ /* 0x000fe20000000f00 */
[----:B------:R-:W-:Y:S01]  /*8390*/  CS2R R90, SRZ ;  /* 0x00000000005a7805 */ /* 0x000fe2000001ff00 */
[----:B------:R-:W-:Y:S01]  /*83a0*/  CS2R R88, SRZ ;  /* 0x0000000000587805 */ /* 0x000fe2000001ff00 */
[----:B------:R-:W-:Y:S01]  /*83b0*/  CS2R R84, SRZ ;  /* 0x0000000000547805 */ /* 0x000fe2000001ff00 */
[----:B------:R-:W-:Y:S01]  /*83c0*/  CS2R R80, SRZ ;  /* 0x0000000000507805 */ /* 0x000fe2000001ff00 */
[----:B---3--:R-:W-:-:S02]  /*83d0*/  PRMT R31, R2, 0x5410, R3 ;  /* 0x00005410021f7816 */ /* 0x008fc40000000003 */
[----:B--2---:R-:W-:Y:S01]  /*83e0*/  PRMT R33, R4, 0x5410, R5 ;  /* 0x0000541004217816 */ /* 0x004fe20000000005 */
[----:B------:R-:W-:Y:S05]  /*83f0*/  @P0 BRA `(.L_x_1049) ;  /* 0x000002c000000947 */ /* 0x000fea0003800000 */
[----:B------:R-:W-:Y:S01]  /*8400*/  ISETP.GE.AND P1, PT, R42, c[0x0][0x27c], PT ;  /* 0x00009f002a007a0c */ /* 0x000fe20003f26270 */
[----:B------:R-:W-:Y:S01]  /*8410*/  CS2R R82, SRZ ;  /* 0x0000000000527805 */ /* 0x000fe2000001ff00 */
[----:B------:R-:W-:-:S11]  /*8420*/  CS2R R84, SRZ ;  /* 0x0000000000547805 */ /* 0x000fd6000001ff00 */
[C---:B------:R-:W-:Y:S01]  /*8430*/  @!P1 IMAD.SHL.U32 R2, R42.reuse, 0x2, RZ ;  /* 0x000000022a029824 */ /* 0x040fe200078e00ff */
[----:B------:R-:W-:-:S04]  /*8440*/  @!P1 SHF.L.U64.HI R3, R42, 0x1, R30 ;  /* 0x000000012a039819 */ /* 0x000fc8000001021e */
[----:B----4-:R-:W-:-:S05]  /*8450*/  @!P1 IADD3 R4, P0, R0, R2, RZ ;  /* 0x0000000200049210 */ /* 0x010fca0007f1e0ff */
[----:B------:R-:W-:Y:S01]  /*8460*/  @!P1 IMAD.X R5, R7, 0x1, R3, P0 ;  /* 0x0000000107059824 */ /* 0x000fe200000e0603 */
[----:B------:R-:W-:-:S04]  /*8470*/  @!P1 IADD3 R2, P0, R6, R2, RZ ;  /* 0x0000000206029210 */ /* 0x000fc80007f1e0ff */
[----:B------:R1:W5:Y:S01]  /*8480*/  @!P1 LD.E.64 R82, [R4.64] ;  /* 0x0000000604529980 */ /* 0x000362000c101b00 */
[----:B------:R-:W-:Y:S01]  /*8490*/  @!P1 IMAD.X R3, R9, 0x1, R3, P0 ;  /* 0x0000000109039824 */ /* 0x000fe200000e0603 */
[----:B------:R-:W-:-:S04]  /*84a0*/  ISETP.GE.AND P0, PT, R43, c[0x0][0x27c], PT ;  /* 0x00009f002b007a0c */ /* 0x000fc80003f06270 */
[----:B------:R2:W5:Y:S09]  /*84b0*/  @!P1 LD.E.64 R84, [R2.64] ;  /* 0x0000000602549980 */ /* 0x000572000c101b00 */
[----:B------:R-:W-:-:S05]  /*84c0*/  @!P0 IMAD.SHL.U32 R8, R43, 0x2, RZ ;  /* 0x000000022b088824 */ /* 0x000fca00078e00ff */
[----:B-1----:R-:W-:Y:S02]  /*84d0*/  @!P0 IADD3 R4, P1, R0, R8, RZ ;  /* 0x0000000800048210 */ /* 0x002fe40007f3e0ff */
[----:B--2---:R-:W-:-:S05]  /*84e0*/  @!P0 SHF.L.U64.HI R3, R43, 0x1, R32 ;  /* 0x000000012b038819 */ /* 0x004fca0000010220 */
[----:B------:R-:W-:Y:S01]  /*84f0*/  @!P0 IMAD.X R5, R7, 0x1, R3, P1 ;  /* 0x0000000107058824 */ /* 0x000fe200008e0603 */
[----:B------:R-:W-:-:S05]  /*8500*/  @!P0 IADD3 R2, P1, R6, R8, RZ ;  /* 0x0000000806028210 */ /* 0x000fca0007f3e0ff */
[----:B------:R-:W-:Y:S01]  /*8510*/  @!P0 IMAD.X R3, R9, 0x1, R3, P1 ;  /* 0x0000000109038824 */ /* 0x000fe200008e0603 */
[----:B------:R-:W-:Y:S01]  /*8520*/  ISETP.GE.AND P1, PT, R140, c[0x0][0x27c], PT ;  /* 0x00009f008c007a0c */ /* 0x000fe20003f26270 */
[----:B------:R-:W-:Y:S01]  /*8530*/  CS2R R86, SRZ ;  /* 0x0000000000567805 */ /* 0x000fe2000001ff00 */
[----:B------:R-:W-:-:S05]  /*8540*/  CS2R R88, SRZ ;  /* 0x0000000000587805 */ /* 0x000fca000001ff00 */
[----:B------:R1:W5:Y:S04]  /*8550*/  @!P0 LD.E.64 R86, [R4.64] ;  /* 0x0000000604568980 */ /* 0x000368000c101b00 */
[----:B------:R2:W5:Y:S02]  /*8560*/  @!P0 LD.E.64 R88, [R2.64] ;  /* 0x0000000602588980 */ /* 0x000564000c101b00 */
        /* <DEDUP_REMOVED lines=11> */
[----:B------:R-:W-:Y:S01]  /*8620*/  @!P0 IMAD.SHL.U32 R8, R139, 0x2, RZ ;  /* 0x000000028b088824 */ /* 0x000fe200078e00ff */
[----:B------:R-:W-:Y:S01]  /*8630*/  CS2R R92, SRZ ;  /* 0x00000000005c7805 */ /* 0x000fe2000001ff00 */
[----:B------:R-:W-:-:S03]  /*8640*/  CS2R R90, SRZ ;  /* 0x00000000005a7805 */ /* 0x000fc6000001ff00 */
[----:B-1----:R-:W-:Y:S02]  /*8650*/  @!P0 IADD3 R4, P1, R0, R8, RZ ;  /* 0x0000000800048210 */ /* 0x002fe40007f3e0ff */
[----:B--2---:R-:W-:-:S05]  /*8660*/  @!P0 SHF.L.U64.HI R3, R139, 0x1, R41 ;  /* 0x000000018b038819 */ /* 0x004fca0000010229 */
[----:B------:R-:W-:Y:S01]  /*8670*/  @!P0 IMAD.X R5, R7, 0x1, R3, P1 ;  /* 0x0000000107058824 */ /* 0x000fe200008e0603 */
[----:B------:R-:W-:-:S04]  /*8680*/  @!P0 IADD3 R2, P1, R6, R8, RZ ;  /* 0x0000000806028210 */ /* 0x000fc80007f3e0ff */
[----:B------:R1:W5:Y:S01]  /*8690*/  @!P0 LD.E.64 R92, [R4.64] ;  /* 0x00000006045c8980 */ /* 0x000362000c101b00 */
[----:B------:R-:W-:-:S05]  /*86a0*/  @!P0 IMAD.X R3, R9, 0x1, R3, P1 ;  /* 0x0000000109038824 */ /* 0x000fca00008e0603 */
[----:B------:R1:W5:Y:S03]  /*86b0*/  @!P0 LD.E.64 R90, [R2.64] ;  /* 0x00000006025a8980 */ /* 0x000366000c101b00 */
.L_x_1049:
[----:B------:R-:W-:Y:S05]  /*86c0*/  BSYNC B0 ;  /* 0x0000000000007941 */ /* 0x000fea0003800000 */
.L_x_1048:
[----:B----45:R-:W-:Y:S01]  /*86d0*/  IMAD.MOV.U32 R0, RZ, RZ, R92 ;  /* 0x000000ffff007224 */ /* 0x030fe200078e005c */
        /* <DEDUP_REMOVED lines=81> */
.L_x_1053:
[----:B------:R-:W-:Y:S05]  /*8bf0*/  BSYNC B0 ;  /* 0x0000000000007941 */ /* 0x000fea0003800000 */
.L_x_1052:
        /* <DEDUP_REMOVED lines=49> */
.L_x_1055:
[----:B------:R-:W-:Y:S05]  /*8f10*/  BSYNC B0 ;  /* 0x0000000000007941 */ /* 0x000fea0003800000 */
.L_x_1054:
        /* <DEDUP_REMOVED lines=49> */
.L_x_1057:
[----:B------:R-:W-:Y:S05]  /*9230*/  BSYNC B0 ;  /* 0x0000000000007941 */ /* 0x000fea0003800000 */
.L_x_1056:
        /* <DEDUP_REMOVED lines=48> */
.L_x_1051:
[----:B------:R-:W-:Y:S05]  /*9540*/  BSYNC B1 ;  /* 0x0000000000017941 */ /* 0x000fea0003800000 */
.L_x_1050:
        /* <DEDUP_REMOVED lines=52> */
.L_x_1061:
[----:B------:R-:W-:Y:S05]  /*9890*/  BSYNC B0 ;  /* 0x0000000000007941 */ /* 0x000fea0003800000 */
.L_x_1060:
        /* <DEDUP_REMOVED lines=49> */
.L_x_1063:
[----:B------:R-:W-:Y:S05]  /*9bb0*/  BSYNC B0 ;  /* 0x0000000000007941 */ /* 0x000fea0003800000 */
.L_x_1062:
        /* <DEDUP_REMOVED lines=49> */
.L_x_1065:
[----:B------:R-:W-:Y:S05]  /*9ed0*/  BSYNC B0 ;  /* 0x0000000000007941 */ /* 0x000fea0003800000 */
.L_x_1064:
        /* <DEDUP_REMOVED lines=48> */
.L_x_1059:
[----:B------:R-:W-:Y:S05]  /*a1e0*/  BSYNC B1 ;  /* 0x0000000000017941 */ /* 0x000fea0003800000 */
.L_x_1058:
        /* <DEDUP_REMOVED lines=52> */
.L_x_1069:
[----:B------:R-:W-:Y:S05]  /*a530*/  BSYNC B0 ;  /* 0x0000000000007941 */ /* 0x000fea0003800000 */
.L_x_1068:
        /* <DEDUP_REMOVED lines=49> */
.L_x_1071:
[----:B------:R-:W-:Y:S05]  /*a850*/  BSYNC B0 ;  /* 0x0000000000007941 */ /* 0x000fea0003800000 */
.L_x_1070:
        /* <DEDUP_REMOVED lines=49> */
.L_x_1073:
[----:B------:R-:W-:Y:S05]  /*ab70*/  BSYNC B0 ;  /* 0x0000000000007941 */ /* 0x000fea0003800000 */
.L_x_1072:
        /* <DEDUP_REMOVED lines=48> */
.L_x_1067:
[----:B------:R-:W-:Y:S05]  /*ae80*/  BSYNC B1 ;  /* 0x0000000000017941 */ /* 0x000fea0003800000 */
.L_x_1066:
        /* <DEDUP_REMOVED lines=51> */
.L_x_1076:
[----:B------:R-:W-:Y:S05]  /*b1c0*/  BSYNC B0 ;  /* 0x0000000000007941 */ /* 0x000fea0003800000 */
.L_x_1075:
        /* <DEDUP_REMOVED lines=49> */
.L_x_1078:
[----:B------:R-:W-:Y:S05]  /*b4e0*/  BSYNC B0 ;  /* 0x0000000000007941 */ /* 0x000fea0003800000 */
.L_x_1077:
        /* <DEDUP_REMOVED lines=49> */
.L_x_1080:
[----:B------:R-:W-:Y:S05]  /*b800*/  BSYNC B0 ;  /* 0x0000000000007941 */ /* 0x000fea0003800000 */
.L_x_1079:
        /* <DEDUP_REMOVED lines=49> */
.L_x_1041:
        /* <DEDUP_REMOVED lines=18> */
[----:B--2-4-:R-:W-:-:S03]  /*bc40*/  LEA R17, P0, R6, c[0x0][0x270], 0x1 ;  /* 0x00009c0006117a11 */ /* 0x014fc600078008ff */
[----:B------:R-:W-:-:S04]  /*bc50*/  IMAD R5, R0, c[0x0][0x284], R9 ;  /* 0x0000a10000057a24 */ /* 0x000fc800078e0209 */
[----:B------:R-:W-:-:S05]  /*bc60*/  IMAD.IADD R5, R7, 0x1, R5 ;  /* 0x0000000107057824 */ /* 0x000fca00078e0205 */
[----:B------:R-:W-:Y:S01]  /*bc70*/  LEA.HI.X R16, R6, c[0x0][0x274], R5, 0x1, P0 ;  /* 0x00009d0006107a11 */ /* 0x000fe200000f0c05 */
[----:B------:R-:W-:Y:S01]  /*bc80*/  IMAD R5, R3, c[0x0][0x290], RZ ;  /* 0x0000a40003057a24 */ /* 0x000fe200078e02ff */
[----:B------:R-:W-:-:S03]  /*bc90*/  MOV R3, R8 ;  /* 0x0000000800037202 */ /* 0x000fc60000000f00 */
[----:B------:R1:W2:Y:S02]  /*bca0*/  SHFL.IDX PT, R7, R16, RZ, 0x181f ;  /* 0x00181fff10077589 */ /* 0x0002a400000e0000 */
[----:B------:R-:W-:-:S04]  /*bcb0*/  IMAD.WIDE.U32 R2, R0, c[0x0][0x290], R2 ;  /* 0x0000a40000027a25 */ /* 0x000fc800078e0002 */
[----:B------:R-:W-:Y:S01]  /*bcc0*/  IMAD R0, R0, c[0x0][0x294], R5 ;  /* 0x0000a50000007a24 */ /* 0x000fe200078e0205 */
[----:B------:R-:W-:-:S04]  /*bcd0*/  LEA R15, P0, R2, c[0x0][0x288], 0x1 ;  /* 0x0000a200020f7a11 */ /* 0x000fc800078008ff */
[----:B------:R-:W-:Y:S01]  /*bce0*/  IADD3 R0, R3, R0, RZ ;  /* 0x0000000003007210 */ /* 0x000fe20007ffe0ff */
[----:B------:R1:W3:Y:S03]  /*bcf0*/  SHFL.IDX PT, R5, R15, RZ, 0x181f ;  /* 0x00181fff0f057589 */ /* 0x0002e600000e0000 */
[----:B------:R-:W-:Y:S02]  /*bd00*/  LEA.HI.X R14, R2, c[0x0][0x28c], R0, 0x1, P0 ;  /* 0x0000a300020e7a11 */ /* 0x000fe400000f0c00 */
        /* <DEDUP_REMOVED lines=10> */
[----:B----4-:R-:W-:-:S05]  /*bdb0*/  @!P1 IADD3 R10, P0, R2, R0, RZ ;  /* 0x00000000020a9210 */ /* 0x010fca0007f1e0ff */
[--C-:B--2---:R-:W-:Y:S01]  /*bdc0*/  @!P1 IMAD.X R11, R7, 0x1, R3.reuse, P0 ;  /* 0x00000001070b9824 */ /* 0x104fe200000e0603 */
        /* <DEDUP_REMOVED lines=17> */
.L_x_1082:
[----:B------:R-:W-:Y:S05]  /*bee0*/  BSYNC B0 ;  /* 0x0000000000007941 */ /* 0x000fea0003800000 */
.L_x_1081:
[----:B-1--45:R-:W-:Y:S01]  /*bef0*/  IMAD.MOV.U32 R2, RZ, RZ, R34 ;  /* 0x000000ffff027224 */ /* 0x032fe200078e0022 */
[----:B------:R-:W-:Y:S01]  /*bf00*/  MOV R3, R33 ;  /* 0x0000002100037202 */ /* 0x000fe20000000f00 */
[----:B------:R-:W-:Y:S01]  /*bf10*/  IMAD.MOV.U32 R0, RZ, RZ, R35 ;  /* 0x000000ffff007224 */ /* 0x000fe200078e0023 */
[----:B------:R-:W-:Y:S01]  /*bf20*/  LOP3.LUT P0, RZ, R216, 0x10, RZ, 0xc0, !PT ;  /* 0x00000010d8ff7812 */ /* 0x000fe2000780c0ff */
[----:B---3--:R-:W-:Y:S01]  /*bf30*/  IMAD.MOV.U32 R5, RZ, RZ, R32 ;  /* 0x000000ffff057224 */ /* 0x008fe200078e0020 */
[----:B------:R-:W-:Y:S01]  /*bf40*/  MOV R6, R26 ;  /* 0x0000001a00067202 */ /* 0x000fe20000000f00 */
[----:B--2---:R1:W2:Y:S01]  /*bf50*/  SHFL.IDX PT, R7, R16, 0x1, 0x181f ;  /* 0x00381f0010077f89 */ /* 0x0042a200000e0000 */
[----:B------:R-:W-:Y:S01]  /*bf60*/  PRMT R98, R0, 0x5410, R2 ;  /* 0x0000541000627816 */ /* 0x000fe20000000002 */
[----:B------:R-:W-:Y:S01]  /*bf70*/  IMAD.MOV.U32 R2, RZ, RZ, R22 ;  /* 0x000000ffff027224 */ /* 0x000fe200078e0016 */
[----:B------:R-:W-:Y:S01]  /*bf80*/  PRMT R97, R3, 0x5410, R5 ;  /* 0x0000541003617816 */ /* 0x000fe20000000005 */
[----:B------:R-:W-:Y:S01]  /*bf90*/  IMAD.MOV.U32 R0, RZ, RZ, R23 ;  /* 0x000000ffff007224 */ /* 0x000fe200078e0017 */
[----:B------:R-:W-:Y:S01]  /*bfa0*/  MOV R5, R20 ;  /* 0x0000001400057202 */ /* 0x000fe20000000f00 */
[----:B------:R-:W-:Y:S01]  /*bfb0*/  IMAD.MOV.U32 R3, RZ, RZ, R21 ;  /* 0x000000ffff037224 */ /* 0x000fe200078e0015 */
[----:B------:R1:W3:Y:S01]  /*bfc0*/  SHFL.IDX PT, R13, R14, 0x1, 0x181f ;  /* 0x00381f000e0d7f89 */ /* 0x0002e200000e0000 */
[----:B------:R-:W-:Y:S01]  /*bfd0*/  BSSY B0, `(.L_x_1083) ;  /* 0x0000032000007945 */ /* 0x000fe20003800000 */
        /* <DEDUP_REMOVED lines=23> */
[----:B--23--:R-:W-:Y:S01]  /*c150*/  ISETP.GE.AND P1, PT, R136, c[0x0][0x27c], PT ;  /* 0x00009f0088007a0c */ /* 0x00cfe20003f26270 */
        /* <DEDUP_REMOVED lines=8> */
[----:B----4-:R-:W-:Y:S01]  /*c1e0*/  @!P1 IADD3 R8, P0, R12, R0, RZ ;  /* 0x000000000c089210 */ /* 0x010fe20007f1e0ff */
        /* <DEDUP_REMOVED lines=16> */
.L_x_1084:
[----:B--23--:R-:W-:Y:S05]  /*c2f0*/  BSYNC B0 ;  /* 0x0000000000007941 */ /* 0x00cfea0003800000 */
.L_x_1083:
        /* <DEDUP_REMOVED lines=20> */
[----:B----4-:R1:W3:Y:S01]  /*c440*/  SHFL.IDX PT, R12, R14, 0x2, 0x181f ;  /* 0x00581f000e0c7f89 */ /* 0x0102e200000e0000 */
        /* <DEDUP_REMOVED lines=26> */
[----:B----4-:R-:W-:-:S05]  /*c5f0*/  @!P1 IADD3 R10, P0, R3, R0, RZ ;  /* 0x00000000030a9210 */ /* 0x010fca0007f1e0ff */
[--C-:B------:R-:W-:Y:S01]  /*c600*/  @!P1 IMAD.X R11, R7, 0x1, R2.reuse, P0 ;  /* 0x00000001070b9824 */ /* 0x100fe200000e0602 */
[----:B-1----:R-:W-:Y:S01]  /*c610*/  @!P1 IADD3 R8, P0, R5, R0, RZ ;  /* 0x0000000005089210 */ /* 0x002fe20007f1e0ff */
[----:B------:R-:W-:Y:S01]  /*c620*/  CS2R R74, SRZ ;  /* 0x00000000004a7805 */ /* 0x000fe2000001ff00 */
[----:B------:R-:W-:Y:S01]  /*c630*/  CS2R R72, SRZ ;  /* 0x0000000000487805 */ /* 0x000fe2000001ff00 */
[----:B------:R-:W-:Y:S01]  /*c640*/  CS2R R78, SRZ ;  /* 0x00000000004e7805 */ /* 0x000fe2000001ff00 */
[----:B------:R-:W-:Y:S01]  /*c650*/  CS2R R76, SRZ ;  /* 0x00000000004c7805 */ /* 0x000fe2000001ff00 */
[----:B---3--:R-:W-:Y:S01]  /*c660*/  @!P1 IMAD.X R9, R12, 0x1, R2, P0 ;  /* 0x000000010c099824 */ /* 0x008fe200000e0602 */
        /* <DEDUP_REMOVED lines=11> */
.L_x_1086:
[----:B--2---:R-:W-:Y:S05]  /*c720*/  BSYNC B0 ;  /* 0x0000000000007941 */ /* 0x004fea0003800000 */
.L_x_1085:
[----:B-1---5:R-:W-:Y:S01]  /*c730*/  IMAD.MOV.U32 R2, RZ, RZ, R74 ;  /* 0x000000ffff027224 */ /* 0x022fe200078e004a */
[----:B----4-:R-:W-:Y:S01]  /*c740*/  MOV R3, R73 ;  /* 0x0000004900037202 */ /* 0x010fe20000000f00 */
[----:B------:R-:W-:Y:S01]  /*c750*/  IMAD.MOV.U32 R0, RZ, RZ, R75 ;  /* 0x000000ffff007224 */ /* 0x000fe200078e004b */
[----:B------:R-:W-:Y:S01]  /*c760*/  ISETP.NE.AND P0, PT, R80, RZ, PT ;  /* 0x000000ff5000720c */ /* 0x000fe20003f05270 */
[----:B------:R-:W-:Y:S01]  /*c770*/  IMAD.MOV.U32 R5, RZ, RZ, R72 ;  /* 0x000000ffff057224 */ /* 0x000fe200078e0048 */
        /* <DEDUP_REMOVED lines=8> */
[----:B---3--:R1:W3:Y:S01]  /*c800*/  SHFL.IDX PT, R12, R14, 0x3, 0x181f ;  /* 0x00781f000e0c7f89 */ /* 0x0082e200000e0000 */
        /* <DEDUP_REMOVED lines=26> */
[----:B------:R-:W-:-:S11]  /*c9b0*/  CS2R R80, SRZ ;  /* 0x0000000000507805 */ /* 0x000fd6000001ff00 */
        /* <DEDUP_REMOVED lines=11> */
[----:B------:R-:W-:Y:S01]  /*ca70*/  CS2R R90, SRZ ;  /* 0x00000000005a7805 */ /* 0x000fe2000001ff00 */
[----:B------:R-:W-:Y:S01]  /*ca80*/  CS2R R88, SRZ ;  /* 0x0000000000587805 */ /* 0x000fe2000001ff00 */
[----:B------:R1:W5:Y:S04]  /*ca90*/  @!P1 LD.E.128 R80, [R8.64] ;  /* 0x0000000608509980 */ /* 0x000368000c101d00 */
[----:B------:R1:W5:Y:S06]  /*caa0*/  @!P1 LD.E.128 R84, [R6.64] ;  /* 0x0000000606549980 */ /* 0x00036c000c101d00 */
        /* <DEDUP_REMOVED lines=8> */
.L_x_1088:
[----:B--23--:R-:W-:Y:S05]  /*cb30*/  BSYNC B0 ;  /* 0x0000000000007941 */ /* 0x00cfea0003800000 */
.L_x_1087:
        /* <DEDUP_REMOVED lines=12> */
[----:B------:R-:W-:-:S02]  /*cc00*/  IMAD.MOV.U32 R0, RZ, RZ, R90 ;  /* 0x000000ffff007224 */ /* 0x000fc400078e005a */
[----:B------:R-:W-:Y:S01]  /*cc10*/  IMAD.MOV.U32 R2, RZ, RZ, R81 ;  /* 0x000000ffff027224 */ /* 0x000fe200078e0051 */
        /* <DEDUP_REMOVED lines=16> */
[----:B------:R-:W-:Y:S02]  /*cd20*/  SHF.R.S32.HI R68, RZ, 0x3, R69 ;  /* 0x00000003ff447819 */ /* 0x000fe40000011445 */
[----:B------:R-:W-:Y:S02]  /*cd30*/  PRMT R120, R3, 0x5410, R4 ;  /* 0x0000541003787816 */ /* 0x000fe40000000004 */
[----:B------:R-:W-:Y:S01]  /*cd40*/  PRMT R119, R0, 0x5410, R2 ;  /* 0x0000541000777816 */ /* 0x000fe20000000002 */
[----:B------:R-:W-:Y:S05]  /*cd50*/  @P0 BRA `(.L_x_1090) ;  /* 0x00000db000000947 */ /* 0x000fea0003800000 */
[----:B------:R-:W-:Y:S01]  /*cd60*/  ISETP.GE.AND P0, PT, R136, c[0x0][0x27c], PT ;  /* 0x00009f0088007a0c */ /* 0x000fe20003f06270 */
[----:B------:R-:W-:-:S12]  /*cd70*/  BSSY B0, `(.L_x_1091) ;  /* 0x0000069000007945 */ /* 0x000fd80003800000 */
[----:B------:R-:W-:Y:S05]  /*cd80*/  @P0 BRA `(.L_x_1092) ;  /* 0x0000067000000947 */ /* 0x000fea0003800000 */
[----:B------:R-:W-:Y:S01]  /*cd90*/  IMAD.MOV.U32 R0, RZ, RZ, c[0x0][0x27c] ;  /* 0x00009f00ff007624 */ /* 0x000fe200078e00ff */
[----:B----4-:R-:W1:Y:S01]  /*cda0*/  LDS.128 R8, [R203+0x10080] ;  /* 0x01008000cb087984 */ /* 0x010e620000000c00 */
[----:B------:R-:W-:Y:S02]  /*cdb0*/  SHF.R.U64 R13, R24, 0x10, R25 ;  /* 0x00000010180d7819 */ /* 0x000fe40000001219 */
[--C-:B------:R-:W-:Y:S02]  /*cdc0*/  SHF.R.U64 R15, R26, 0x10, R27.reuse ;  /* 0x000000101a0f7819 */ /* 0x100fe4000000121b */
[----:B------:R-:W-:Y:S02]  /*cdd0*/  LEA.HI R0, R0, R99, RZ, 0x1d ;  /* 0x0000006300007211 */ /* 0x000fe400078fe8ff */
[----:B------:R-:W-:Y:S02]  /*cde0*/  SHF.R.U32.HI R17, RZ, 0x10, R27 ;  /* 0x00000010ff117819 */ /* 0x000fe4000001161b */
[----:B------:R-:W-:Y:S01]  /*cdf0*/  SHF.R.S32.HI R3, RZ, 0x1f, R0 ;  /* 0x0000001fff037819 */ /* 0x000fe20000011400 */
[----:B------:R-:W-:Y:S01]  /*ce00*/  IMAD.SHL.U32 R2, R0, 0x8, RZ ;  /* 0x0000000800027824 */ /* 0x000fe200078e00ff */
[----:B------:R-:W-:-:S02]  /*ce10*/  PRMT R13, R29, 0x5432, R13 ;  /* 0x000054321d0d7816 */ /* 0x000fc4000000000d */
[----:B------:R-:W-:Y:S02]  /*ce20*/  LEA.HI R0, R3, R0, RZ, 0x3 ;  /* 0x0000000003007211 */ /* 0x000fe400078f18ff */
[----:B------:R-:W-:Y:S02]  /*ce30*/  LOP3.LUT R2, R111, 0x38, R2, 0xf8, !PT ;  /* 0x000000386f027812 */ /* 0x000fe400078ef802 */
[--C-:B------:R-:W-:Y:S01]  /*ce40*/  SHF.R.U64 R3, R22, 0x10, R23.reuse ;  /* 0x0000001016037819 */ /* 0x100fe20000001217 */
        /* <DEDUP_REMOVED lines=9> */
[----:B------:R-:W-:Y:S01]  /*cee0*/  SHF.R.U64 R0, R20, 0x10, R21 ;  /* 0x0000001014007819 */ /* 0x000fe20000001215 */
[----:B------:R-:W-:Y:S01]  /*cef0*/  IMAD.U32 R30, R13, 0x10000, RZ ;  /* 0x000100000d1e7824 */ /* 0x000fe200078e00ff */
[----:B------:R-:W-:-:S02]  /*cf00*/  SHF.R.U32.HI R14, RZ, 0x10, R25 ;  /* 0x00000010ff0e7819 */ /* 0x000fc40000011619 */
[----:B------:R-:W2:Y:S01]  /*cf10*/  LDS.128 R4, [R28+0x10080] ;  /* 0x010080001c047984 */ /* 0x000ea20000000c00 */
[----:B------:R-:W-:Y:S02]  /*cf20*/  PRMT R21, R31, 0x5432, R0 ;  /* 0x000054321f157816 */ /* 0x000fe40000000000 */
[C---:B-1----:R-:W-:Y:S01]  /*cf30*/  SHF.L.U32 R15, R9.reuse, 0x10, RZ ;  /* 0x00000010090f7819 */ /* 0x042fe200000006ff */
[----:B------:R-:W-:Y:S01]  /*cf40*/  IMAD.U32 R18, R10, 0x10000, RZ ;  /* 0x000100000a127824 */ /* 0x000fe200078e00ff */
[----:B------:R-:W-:Y:S02]  /*cf50*/  LOP3.LUT R17, R9, 0xffff0000, RZ, 0xc0, !PT ;  /* 0xffff000009117812 */ /* 0x000fe400078ec0ff */
[----:B------:R-:W-:Y:S01]  /*cf60*/  PRMT R20, R31, 0x5410, R2 ;  /* 0x000054101f147816 */ /* 0x000fe20000000002 */
[----:B------:R-:W-:Y:S01]  /*cf70*/  IMAD.U32 R31, R21, 0x10000, RZ ;  /* 0x00010000151f7824 */ /* 0x000fe200078e00ff */
[----:B------:R-:W-:Y:S01]  /*cf80*/  PRMT R24, R40, 0x5410, R12 ;  /* 0x0000541028187816 */ /* 0x000fe2000000000c */
[----:B------:R-:W-:Y:S01]  /*cf90*/  IMAD.U32 R12, R11, 0x10000, RZ ;  /* 0x000100000b0c7824 */ /* 0x000fe200078e00ff */
[----:B------:R-:W-:Y:S01]  /*cfa0*/  PRMT R16, R29, 0x5410, R14 ;  /* 0x000054101d107816 */ /* 0x000fe2000000000e */
[----:B------:R-:W-:Y:S01]  /*cfb0*/  IMAD.U32 R14, R8, 0x10000, RZ ;  /* 0x00010000080e7824 */ /* 0x000fe200078e00ff */
[----:B------:R-:W-:-:S02]  /*cfc0*/  LOP3.LUT R25, R11, 0xffff0000, RZ, 0xc0, !PT ;  /* 0xffff00000b197812 */ /* 0x000fc400078ec0ff */
[----:B------:R-:W-:Y:S01]  /*cfd0*/  PRMT R27, R40, 0x5432, R3 ;  /* 0x00005432281b7816 */ /* 0x000fe20000000003 */
[----:B------:R-:W-:Y:S01]  /*cfe0*/  IMAD.U32 R41, R16, 0x10000, RZ ;  /* 0x0001000010297824 */ /* 0x000fe200078e00ff */
[----:B------:R-:W-:Y:S01]  /*cff0*/  LOP3.LUT R19, R8, 0xffff0000, RZ, 0xc0, !PT ;  /* 0xffff000008137812 */ /* 0x000fe200078ec0ff */
[----:B------:R-:W-:Y:S01]  /*d000*/  IMAD.U32 R40, R22, 0x10000, RZ ;  /* 0x0001000016287824 */ /* 0x000fe200078e00ff */
[----:B------:R-:W-:Y:S02]  /*d010*/  LOP3.LUT R26, R10, 0xffff0000, RZ, 0xc0, !PT ;  /* 0xffff00000a1a7812 */ /* 0x000fe400078ec0ff */
[----:B------:R-:W-:Y:S01]  /*d020*/  LOP3.LUT R42, R13, 0xffff0000, RZ, 0xc0, !PT ;  /* 0xffff00000d2a7812 */ /* 0x000fe200078ec0ff */
[----:B--2---:R-:W-:Y:S01]  /*d030*/  IMAD.U32 R9, R4, 0x10000, RZ ;  /* 0x0001000004097824 */ /* 0x004fe200078e00ff */
[----:B------:R-:W-:Y:S01]  /*d040*/  SHF.L.U32 R8, R5, 0x10, RZ ;  /* 0x0000001005087819 */ /* 0x000fe200000006ff */
[----:B------:R-:W-:Y:S01]  /*d050*/  IMAD.U32 R0, R7, 0x10000, RZ ;  /* 0x0001000007007824 */ /* 0x000fe200078e00ff */
[----:B------:R-:W-:Y:S01]  /*d060*/  LOP3.LUT R3, R5, 0xffff0000, RZ, 0xc0, !PT ;  /* 0xffff000005037812 */ /* 0x000fe200078ec0ff */
[CC--:B------:R-:W-:Y:S01]  /*d070*/  FMUL.FTZ R11, R9.reuse, R30.reuse ;  /* 0x0000001e090b7220 */ /* 0x0c0fe20000410000 */
[C---:B------:R-:W-:Y:S01]  /*d080*/  SHF.L.U32 R2, R6.reuse, 0x10, RZ ;  /* 0x0000001006027819 */ /* 0x040fe200000006ff */
[-C--:B------:R-:W-:Y:S01]  /*d090*/  FMUL.FTZ R5, R9, R31.reuse ;  /* 0x0000001f09057220 */ /* 0x080fe20000410000 */
[----:B------:R-:W-:Y:S01]  /*d0a0*/  LOP3.LUT R10, R6, 0xffff0000, RZ, 0xc0, !PT ;  /* 0xffff0000060a7812 */ /* 0x000fe200078ec0ff */
[----:B------:R-:W-:Y:S01]  /*d0b0*/  FFMA.FTZ R31, R14, R31, -R11 ;  /* 0x0000001f0e1f7223 */ /* 0x000fe2000001080b */
[----:B------:R-:W-:Y:S01]  /*d0c0*/  LOP3.LUT R6, R7, 0xffff0000, RZ, 0xc0, !PT ;  /* 0xffff000007067812 */ /* 0x000fe200078ec0ff */
[----:B------:R-:W-:Y:S01]  /*d0d0*/  IMAD.U32 R11, R20, 0x10000, RZ ;  /* 0x00010000140b7824 */ /* 0x000fe200078e00ff */
[----:B------:R-:W-:Y:S01]  /*d0e0*/  LOP3.LUT R4, R4, 0xffff0000, RZ, 0xc0, !PT ;  /* 0xffff000004047812 */ /* 0x000fe200078ec0ff */
[----:B------:R-:W-:Y:S01]  /*d0f0*/  FFMA.FTZ R30, R14, R30, R5 ;  /* 0x0000001e0e1e7223 */ /* 0x000fe20000010005 */
[----:B------:R-:W-:Y:S01]  /*d100*/  SHF.L.U32 R14, R24, 0x10, RZ ;  /* 0x00000010180e7819 */ /* 0x000fe200000006ff */
[----:B------:R-:W-:-:S02]  /*d110*/  FMUL.FTZ R9, R8, R41 ;  /* 0x0000002908097220 */ /* 0x000fc40000410000 */
[-C--:B------:R-:W-:Y:S02]  /*d120*/  FMUL.FTZ R7, R8, R11.reuse ;  /* 0x0000000b08077220 */ /* 0x080fe40000410000 */
[----:B------:R-:W-:Y:S02]  /*d130*/  FMUL.FTZ R5, R0, R40 ;  /* 0x0000002800057220 */ /* 0x000fe40000410000 */
[C---:B------:R-:W-:Y:S01]  /*d140*/  FFMA.FTZ R29, R15.reuse, R11, -R9 ;  /* 0x0000000b0f1d7223 */ /* 0x040fe20000010809 */
[----:B------:R-:W-:Y:S01]  /*d150*/  LOP3.LUT R11, R16, 0xffff0000, RZ, 0xc0, !PT ;  /* 0xffff0000100b7812 */ /* 0x000fe200078ec0ff */
[----:B------:R-:W-:Y:S01]  /*d160*/  FMUL.FTZ R0, R0, R14 ;  /* 0x0000000e00007220 */ /* 0x000fe20000410000 */
[----:B------:R-:W-:Y:S01]  /*d170*/  LOP3.LUT R9, R20, 0xffff0000, RZ, 0xc0, !PT ;  /* 0xffff000014097812 */ /* 0x000fe200078ec0ff */
[----:B------:R-:W-:Y:S01]  /*d180*/  FFMA.FTZ R15, R15, R41, R7 ;  /* 0x000000290f0f7223 */ /* 0x000fe20000010007 */
[----:B------:R-:W-:Y:S01]  /*d190*/  LOP3.LUT R7, R21, 0xffff0000, RZ, 0xc0, !PT ;  /* 0xffff000015077812 */ /* 0x000fe200078ec0ff */
[----:B------:R-:W-:Y:S01]  /*d1a0*/  FFMA.FTZ R13, R12, R40, R0 ;  /* 0x000000280c0d7223 */ /* 0x000fe20000010000 */
[----:B------:R-:W-:Y:S01]  /*d1b0*/  LOP3.LUT R16, R24, 0xffff0000, RZ, 0xc0, !PT ;  /* 0xffff000018107812 */ /* 0x000fe200078ec0ff */
[----:B------:R-:W-:-:S02]  /*d1c0*/  FMUL.FTZ R0, R4, R42 ;  /* 0x0000002a04007220 */ /* 0x000fc40000410000 */
[----:B------:R-:W-:Y:S02]  /*d1d0*/  FFMA.FTZ R14, R12, R14, -R5 ;  /* 0x0000000e0c0e7223 */ /* 0x000fe40000010805 */
[----:B------:R-:W-:Y:S02]  /*d1e0*/  FMUL.FTZ R5, R4, R7 ;  /* 0x0000000704057220 */ /* 0x000fe40000410000 */
[----:B------:R-:W-:Y:S02]  /*d1f0*/  FMUL.FTZ R4, R3, R11 ;  /* 0x0000000b03047220 */ /* 0x000fe40000410000 */
[----:B------:R-:W-:Y:S02]  /*d200*/  FFMA.FTZ R8, R19, R7, -R0 ;  /* 0x0000000713087223 */ /* 0x000fe40000010800 */
[C---:B------:R-:W-:Y:S01]  /*d210*/  IMAD.U32 R20, R23.reuse, 0x10000, RZ ;  /* 0x0001000017147824 */ /* 0x040fe200078e00ff */
[----:B------:R-:W-:Y:S01]  /*d220*/  LOP3.LUT R23, R23, 0xffff0000, RZ, 0xc0, !PT ;  /* 0xffff000017177812 */ /* 0x000fe200078ec0ff */
[----:B------:R-:W-:Y:S01]  /*d230*/  FMUL.FTZ R3, R3, R9 ;  /* 0x0000000903037220 */ /* 0x000fe20000410000 */
[----:B------:R-:W-:Y:S01]  /*d240*/  F2FP.BF16.PACK_AB R8, R8, R31 ;  /* 0x0000001f0808723e */ /* 0x000fe200000010ff */
[----:B------:R-:W-:-:S02]  /*d250*/  IMAD.U32 R7, R27, 0x10000, RZ ;  /* 0x000100001b077824 */ /* 0x000fc400078e00ff */
[----:B------:R-:W-:Y:S01]  /*d260*/  FFMA.FTZ R12, R19, R42, R5 ;  /* 0x0000002a130c7223 */ /* 0x000fe20000010005 */
[----:B------:R-:W-:Y:S01]  /*d270*/  LOP3.LUT R19, R22, 0xffff0000, RZ, 0xc0, !PT ;  /* 0xffff000016137812 */ /* 0x000fe200078ec0ff */
[CC--:B------:R-:W-:Y:S02]  /*d280*/  FMUL.FTZ R0, R2.reuse, R20.reuse ;  /* 0x0000001402007220 */ /* 0x0c0fe40000410000 */
[C---:B------:R-:W-:Y:S02]  /*d290*/  FFMA.FTZ R9, R17.reuse, R9, -R4 ;  /* 0x0000000911097223 */ /* 0x040fe40000010804 */
[----:B------:R-:W-:Y:S01]  /*d2a0*/  FFMA.FTZ R5, R17, R11, R3 ;  /* 0x0000000b11057223 */ /* 0x000fe20000010003 */
[----:B------:R-:W-:Y:S01]  /*d2b0*/  LOP3.LUT R17, R27, 0xffff0000, RZ, 0xc0, !PT ;  /* 0xffff00001b117812 */ /* 0x000fe200078ec0ff */
[----:B------:R-:W-:Y:S01]  /*d2c0*/  FMUL.FTZ R2, R2, R7 ;  /* 0x0000000702027220 */ /* 0x000fe20000410000 */
[----:B------:R-:W-:Y:S01]  /*d2d0*/  F2FP.BF16.PACK_AB R9, R9, R29 ;  /* 0x0000001d0909723e */ /* 0x000fe200000010ff */
[C---:B------:R-:W-:Y:S01]  /*d2e0*/  FFMA.FTZ R11, R18.reuse, R7, -R0 ;  /* 0x00000007120b7223 */ /* 0x040fe20000010800 */
[----:B------:R-:W-:Y:S01]  /*d2f0*/  F2FP.BF16.PACK_AB R5, R5, R15 ;  /* 0x0000000f0505723e */ /* 0x000fe200000010ff */
[----:B------:R-:W-:-:S02]  /*d300*/  FFMA.FTZ R7, R18, R20, R2 ;  /* 0x0000001412077223 */ /* 0x000fc40000010002 */
[C---:B------:R-:W-:Y:S02]  /*d310*/  FMUL.FTZ R4, R10.reuse, R23 ;  /* 0x000000170a047220 */ /* 0x040fe40000410000 */
[----:B------:R-:W-:Y:S02]  /*d320*/  FMUL.FTZ R3, R10, R17 ;  /* 0x000000110a037220 */ /* 0x000fe40000410000 */
[C---:B------:R-:W-:Y:S02]  /*d330*/  FMUL.FTZ R2, R6.reuse, R19 ;  /* 0x0000001306027220 */ /* 0x040fe40000410000 */
[----:B------:R-:W-:Y:S02]  /*d340*/  FMUL.FTZ R0, R6, R16 ;  /* 0x0000001006007220 */ /* 0x000fe40000410000 */
[----:B------:R-:W-:Y:S01]  /*d350*/  FFMA.FTZ R6, R26, R17, -R4 ;  /* 0x000000111a067223 */ /* 0x000fe20000010804 */
[----:B------:R-:W-:Y:S01]  /*d360*/  F2FP.BF16.PACK_AB R4, R12, R30 ;  /* 0x0000001e0c04723e */ /* 0x000fe200000010ff */
[----:B------:R-:W-:-:S02]  /*d370*/  FFMA.FTZ R3, R26, R23, R3 ;  /* 0x000000171a037223 */ /* 0x000fc40000010003 */
[C---:B------:R-:W-:Y:S01]  /*d380*/  FFMA.FTZ R2, R25.reuse, R16, -R2 ;  /* 0x0000001019027223 */ /* 0x040fe20000010802 */
[----:B------:R-:W-:Y:S01]  /*d390*/  F2FP.BF16.PACK_AB R10, R6, R11 ;  /* 0x0000000b060a723e */ /* 0x000fe200000010ff */
[----:B------:R-:W-:Y:S01]  /*d3a0*/  FFMA.FTZ R0, R25, R19, R0 ;  /* 0x0000001319007223 */ /* 0x000fe20000010000 */
[----:B------:R-:W-:Y:S02]  /*d3b0*/  F2FP.BF16.PACK_AB R6, R3, R7 ;  /* 0x000000070306723e */ /* 0x000fe400000010ff */
[----:B------:R-:W-:Y:S02]  /*d3c0*/  F2FP.BF16.PACK_AB R11, R2, R14 ;  /* 0x0000000e020b723e */ /* 0x000fe400000010ff */
[----:B------:R-:W-:-:S03]  /*d3d0*/  F2FP.BF16.PACK_AB R7, R0, R13 ;  /* 0x0000000d0007723e */ /* 0x000fc600000010ff */
[----:B------:R1:W-:Y:S04]  /*d3e0*/  STS.128 [R203+0x10080], R8 ;  /* 0x01008008cb007388 */ /* 0x0003e80000000c00 */
[----:B------:R1:W-:Y:S02]  /*d3f0*/  STS.128 [R28+0x10080], R4 ;  /* 0x010080041c007388 */ /* 0x0003e40000000c00 */
.L_x_1092:
[----:B------:R-:W-:Y:S05]  /*d400*/  BSYNC B0 ;  /* 0x0000000000007941 */ /* 0x000fea0003800000 */
.L_x_1091:
        /* <DEDUP_REMOVED lines=8> */
[----:B------:R-:W-:Y:S01]  /*d490*/  SHF.R.S32.HI R5, RZ, 0x1f, R0 ;  /* 0x0000001fff057819 */ /* 0x000fe20000011400 */
[----:B------:R-:W-:Y:S01]  /*d4a0*/  IMAD.SHL.U32 R6, R0, 0x8, RZ ;  /* 0x0000000800067824 */ /* 0x000fe200078e00ff */
[----:B------:R-:W-:-:S02]  /*d4b0*/  LOP3.LUT R2, R2, 0xffffe000, RZ, 0xc0, !PT ;  /* 0xffffe00002027812 */ /* 0x000fc400078ec0ff */
[----:B------:R-:W-:Y:S02]  /*d4c0*/  LEA.HI R3, R5, R0, RZ, 0x3 ;  /* 0x0000000005037211 */ /* 0x000fe400078f18ff */
[----:B------:R-:W-:Y:S02]  /*d4d0*/  IADD3 R0, R4, R2, R118 ;  /* 0x0000000204007210 */ /* 0x000fe40007ffe076 */
[----:B------:R-:W-:Y:S01]  /*d4e0*/  LOP3.LUT R5, R111, 0x38, R6, 0xf8, !PT ;  /* 0x000000386f057812 */ /* 0x000fe200078ef806 */
[----:B------:R-:W-:Y:S01]  /*d4f0*/  IMAD.SHL.U32 R2, R3, 0x400, RZ ;  /* 0x0000040003027824 */ /* 0x000fe200078e00ff */
[----:B------:R-:W-:Y:S02]  /*d500*/  LEA R40, R0, 0x10080, 0x1 ;  /* 0x0001008000287811 */ /* 0x000fe400078e08ff */
[----:B------:R-:W-:Y:S02]  /*d510*/  LOP3.LUT R3, R5, R130, RZ, 0x3c, !PT ;  /* 0x0000008205037212 */ /* 0x000fe400078e3cff */
[----:B------:R-:W-:Y:S01]  /*d520*/  LOP3.LUT R0, R2, 0x7fffe000, RZ, 0xc0, !PT ;  /* 0x7fffe00002007812 */ /* 0x000fe200078ec0ff */
[----:B----4-:R-:W1:Y:S01]  /*d530*/  LDS.128 R8, [R40] ;  /* 0x0000000028087984 */ /* 0x010e620000000c00 */
[----:B------:R-:W-:-:S02]  /*d540*/  SHF.R.U32.HI R12, RZ, 0x10, R35 ;  /* 0x00000010ff0c7819 */ /* 0x000fc40000011623 */
[----:B------:R-:W-:Y:S02]  /*d550*/  IADD3 R0, R3, R0, R118 ;  /* 0x0000000003007210 */ /* 0x000fe40007ffe076 */
[----:B------:R-:W-:Y:S02]  /*d560*/  SHF.R.U64 R14, R36, 0x10, R37 ;  /* 0x00000010240e7819 */ /* 0x000fe40000001225 */
[----:B------:R-:W-:Y:S01]  /*d570*/  SHF.R.U64 R16, R38, 0x10, R39 ;  /* 0x0000001026107819 */ /* 0x000fe20000001227 */
[----:B------:R-:W-:Y:S01]  /*d580*/  IMAD.SHL.U32 R30, R0, 0x2, RZ ;  /* 0x00000002001e7824 */ /* 0x000fe200078e00ff */
[----:B------:R-:W-:Y:S02]  /*d590*/  SHF.R.U64 R0, R32, 0x10, R33 ;  /* 0x0000001020007819 */ /* 0x000fe40000001221 */
[----:B------:R-:W-:Y:S02]  /*d5a0*/  PRMT R24, R98, 0x5410, R12 ;  /* 0x0000541062187816 */ /* 0x000fe4000000000c */
[----:B------:R-:W2:Y:S01]  /*d5b0*/  LDS.128 R4, [R30+0x10080] ;  /* 0x010080001e047984 */ /* 0x000ea20000000c00 */
[----:B------:R-:W-:-:S02]  /*d5c0*/  PRMT R12, R70, 0x5432, R14 ;  /* 0x00005432460c7816 */ /* 0x000fc4000000000e */
[----:B------:R-:W-:Y:S02]  /*d5d0*/  PRMT R13, R97, 0x5432, R0 ;  /* 0x00005432610d7816 */ /* 0x000fe40000000000 */
[----:B------:R-:W-:Y:S01]  /*d5e0*/  SHF.R.U32.HI R18, RZ, 0x10, R39 ;  /* 0x00000010ff127819 */ /* 0x000fe20000011627 */
[----:B------:R-:W-:Y:S01]  /*d5f0*/  IMAD.U32 R31, R12, 0x10000, RZ ;  /* 0x000100000c1f7824 */ /* 0x000fe200078e00ff */
[----:B------:R-:W-:Y:S01]  /*d600*/  PRMT R23, R96, 0x5432, R16 ;  /* 0x0000543260177816 */ /* 0x000fe20000000010 */
[----:B------:R-:W-:Y:S01]  /*d610*/  IMAD.U32 R28, R13, 0x10000, RZ ;  /* 0x000100000d1c7824 */ /* 0x000fe200078e00ff */
[----:B------:R-:W-:Y:S02]  /*d620*/  SHF.R.U32.HI R2, RZ, 0x10, R33 ;  /* 0x00000010ff027819 */ /* 0x000fe40000011621 */
[----:B------:R-:W-:Y:S02]  /*d630*/  SHF.R.U64 R3, R34, 0x10, R35 ;  /* 0x0000001022037819 */ /* 0x000fe40000001223 */
[----:B------:R-:W-:-:S02]  /*d640*/  SHF.R.U32.HI R15, RZ, 0x10, R37 ;  /* 0x00000010ff0f7819 */ /* 0x000fc40000011625 */
[----:B------:R-:W-:Y:S02]  /*d650*/  PRMT R22, R96, 0x5410, R18 ;  /* 0x0000541060167816 */ /* 0x000fe40000000012 */
[----:B------:R-:W-:Y:S02]  /*d660*/  PRMT R21, R97, 0x5410, R2 ;  /* 0x0000541061157816 */ /* 0x000fe40000000002 */
[----:B------:R-:W-:Y:S02]  /*d670*/  PRMT R27, R98, 0x5432, R3 ;  /* 0x00005432621b7816 */ /* 0x000fe40000000003 */
[----:B------:R-:W-:Y:S02]  /*d680*/  PRMT R17, R70, 0x5410, R15 ;  /* 0x0000541046117816 */ /* 0x000fe4000000000f */
[----:B------:R-:W-:-:S03]  /*d690*/  LOP3.LUT R33, R12, 0xffff0000, RZ, 0xc0, !PT ;  /* 0xffff00000c217812 */ /* 0x000fc600078ec0ff */
[----:B------:R-:W-:Y:S01]  /*d6a0*/  IMAD.U32 R12, R17, 0x10000, RZ ;  /* 0x00010000110c7824 */ /* 0x000fe200078e00ff */
[C---:B-1----:R-:W-:Y:S01]  /*d6b0*/  LOP3.LUT R16, R8.reuse, 0xffff0000, RZ, 0xc0, !PT ;  /* 0xffff000008107812 */ /* 0x042fe200078ec0ff */
[----:B------:R-:W-:Y:S01]  /*d6c0*/  IMAD.U32 R14, R8, 0x10000, RZ ;  /* 0x00010000080e7824 */ /* 0x000fe200078e00ff */
[C---:B------:R-:W-:Y:S01]  /*d6d0*/  LOP3.LUT R25, R11.reuse, 0xffff0000, RZ, 0xc0, !PT ;  /* 0xffff00000b197812 */ /* 0x040fe200078ec0ff */
[----:B------:R-:W-:Y:S01]  /*d6e0*/  IMAD.U32 R18, R11, 0x10000, RZ ;  /* 0x000100000b127824 */ /* 0x000fe200078e00ff */
[C---:B------:R-:W-:Y:S01]  /*d6f0*/  LOP3.LUT R19, R9.reuse, 0xffff0000, RZ, 0xc0, !PT ;  /* 0xffff000009137812 */ /* 0x040fe200078ec0ff */
[----:B------:R-:W-:Y:S01]  /*d700*/  IMAD.U32 R15, R9, 0x10000, RZ ;  /* 0x00010000090f7824 */ /* 0x000fe200078e00ff */
[C---:B------:R-:W-:Y:S01]  /*d710*/  LOP3.LUT R26, R10.reuse, 0xffff0000, RZ, 0xc0, !PT ;  /* 0xffff00000a1a7812 */ /* 0x040fe200078ec0ff */
[----:B------:R-:W-:Y:S02]  /*d720*/  IMAD.U32 R20, R10, 0x10000, RZ ;  /* 0x000100000a147824 */ /* 0x000fe400078e00ff */
[C---:B--2---:R-:W-:Y:S01]  /*d730*/  IMAD.U32 R8, R4.reuse, 0x10000, RZ ;  /* 0x0001000004087824 */ /* 0x044fe200078e00ff */
[C---:B------:R-:W-:Y:S01]  /*d740*/  LOP3.LUT R2, R5.reuse, 0xffff0000, RZ, 0xc0, !PT ;  /* 0xffff000005027812 */ /* 0x040fe200078ec0ff */
[----:B------:R-:W-:Y:S01]  /*d750*/  IMAD.U32 R3, R5, 0x10000, RZ ;  /* 0x0001000005037824 */ /* 0x000fe200078e00ff */
[----:B------:R-:W-:Y:S01]  /*d760*/  LOP3.LUT R4, R4, 0xffff0000, RZ, 0xc0, !PT ;  /* 0xffff000004047812 */ /* 0x000fe200078ec0ff */
[----:B------:R-:W-:Y:S01]  /*d770*/  FMUL.FTZ R11, R8, R31 ;  /* 0x0000001f080b7220 */ /* 0x000fe20000410000 */
[----:B------:R-:W-:Y:S01]  /*d780*/  LOP3.LUT R10, R6, 0xffff0000, RZ, 0xc0, !PT ;  /* 0xffff0000060a7812 */ /* 0x000fe200078ec0ff */
[-C--:B------:R-:W-:Y:S01]  /*d790*/  FMUL.FTZ R5, R8, R28.reuse ;  /* 0x0000001c08057220 */ /* 0x080fe20000410000 */
[----:B------:R-:W-:Y:S01]  /*d7a0*/  LOP3.LUT R8, R13, 0xffff0000, RZ, 0xc0, !PT ;  /* 0xffff00000d087812 */ /* 0x000fe200078ec0ff */
[----:B------:R-:W-:-:S02]  /*d7b0*/  FFMA.FTZ R32, R14, R28, -R11 ;  /* 0x0000001c0e207223 */ /* 0x000fc4000001080b */
[----:B------:R-:W-:Y:S01]  /*d7c0*/  IMAD.U32 R9, R6, 0x10000, RZ ;  /* 0x0001000006097824 */ /* 0x000fe200078e00ff */
[----:B------:R-:W-:Y:S01]  /*d7d0*/  LOP3.LUT R6, R7, 0xffff0000, RZ, 0xc0, !PT ;  /* 0xffff000007067812 */ /* 0x000fe200078ec0ff */
[----:B------:R-:W-:Y:S02]  /*d7e0*/  IMAD.U32 R11, R21, 0x10000, RZ ;  /* 0x00010000150b7824 */ /* 0x000fe400078e00ff */
[----:B------:R-:W-:Y:S02]  /*d7f0*/  IMAD.U32 R0, R7, 0x10000, RZ ;  /* 0x0001000007007824 */ /* 0x000fe400078e00ff */
[----:B------:R-:W-:Y:S02]  /*d800*/  FFMA.FTZ R31, R14, R31, R5 ;  /* 0x0000001f0e1f7223 */ /* 0x000fe40000010005 */
[C---:B------:R-:W-:Y:S02]  /*d810*/  FMUL.FTZ R7, R4.reuse, R33 ;  /* 0x0000002104077220 */ /* 0x040fe40000410000 */
[----:B------:R-:W-:-:S02]  /*d820*/  FMUL.FTZ R5, R4, R8 ;  /* 0x0000000804057220 */ /* 0x000fc40000410000 */
[C---:B------:R-:W-:Y:S02]  /*d830*/  FMUL.FTZ R4, R3.reuse, R12 ;  /* 0x0000000c03047220 */ /* 0x040fe40000410000 */
[----:B------:R-:W-:Y:S02]  /*d840*/  FMUL.FTZ R3, R3, R11 ;  /* 0x0000000b03037220 */ /* 0x000fe40000410000 */
[----:B------:R-:W-:Y:S02]  /*d850*/  IMAD.U32 R13, R22, 0x10000, RZ ;  /* 0x00010000160d7824 */ /* 0x000fe400078e00ff */
[C---:B------:R-:W-:Y:S01]  /*d860*/  FFMA.FTZ R29, R16.reuse, R8, -R7 ;  /* 0x00000008101d7223 */ /* 0x040fe20000010807 */
[----:B------:R-:W-:Y:S01]  /*d870*/  LOP3.LUT R8, R21, 0xffff0000, RZ, 0xc0, !PT ;  /* 0xffff000015087812 */ /* 0x000fe200078ec0ff */
[----:B------:R-:W-:Y:S01]  /*d880*/  FFMA.FTZ R28, R16, R33, R5 ;  /* 0x00000021101c7223 */ /* 0x000fe20000010005 */
[----:B------:R-:W-:Y:S01]  /*d890*/  LOP3.LUT R5, R17, 0xffff0000, RZ, 0xc0, !PT ;  /* 0xffff000011057812 */ /* 0x000fe200078ec0ff */
[----:B------:R-:W-:Y:S01]  /*d8a0*/  FFMA.FTZ R16, R15, R11, -R4 ;  /* 0x0000000b0f107223 */ /* 0x000fe20000010804 */
[----:B------:R-:W-:Y:S01]  /*d8b0*/  LOP3.LUT R17, R22, 0xffff0000, RZ, 0xc0, !PT ;  /* 0xffff000016117812 */ /* 0x000fe200078ec0ff */
[----:B------:R-:W-:-:S02]  /*d8c0*/  IMAD.U32 R4, R24, 0x10000, RZ ;  /* 0x0001000018047824 */ /* 0x000fc400078e00ff */
[----:B------:R-:W-:Y:S02]  /*d8d0*/  FFMA.FTZ R15, R15, R12, R3 ;  /* 0x0000000c0f0f7223 */ /* 0x000fe40000010003 */
[C---:B------:R-:W-:Y:S02]  /*d8e0*/  FMUL.FTZ R3, R0.reuse, R13 ;  /* 0x0000000d00037220 */ /* 0x040fe40000410000 */
[-C--:B------:R-:W-:Y:S02]  /*d8f0*/  FMUL.FTZ R0, R0, R4.reuse ;  /* 0x0000000400007220 */ /* 0x080fe40000410000 */
[----:B------:R-:W-:Y:S02]  /*d900*/  FFMA.FTZ R14, R18, R4, -R3 ;  /* 0x00000004120e7223 */ /* 0x000fe40000010803 */
[----:B------:R-:W-:Y:S02]  /*d910*/  IMAD.U32 R21, R23, 0x10000, RZ ;  /* 0x0001000017157824 */ /* 0x000fe400078e00ff */
[----:B------:R-:W-:-:S02]  /*d920*/  IMAD.U32 R7, R27, 0x10000, RZ ;  /* 0x000100001b077824 */ /* 0x000fc400078e00ff */
[C---:B------:R-:W-:Y:S02]  /*d930*/  FMUL.FTZ R4, R2.reuse, R5 ;  /* 0x0000000502047220 */ /* 0x040fe40000410000 */
[-C--:B------:R-:W-:Y:S02]  /*d940*/  FMUL.FTZ R3, R2, R8.reuse ;  /* 0x0000000802037220 */ /* 0x080fe40000410000 */
[----:B------:R-:W-:Y:S01]  /*d950*/  FFMA.FTZ R13, R18, R13, R0 ;  /* 0x0000000d120d7223 */ /* 0x000fe20000010000 */
[----:B------:R-:W-:Y:S01]  /*d960*/  LOP3.LUT R18, R23, 0xffff0000, RZ, 0xc0, !PT ;  /* 0xffff000017127812 */ /* 0x000fe200078ec0ff */
[C---:B------:R-:W-:Y:S02]  /*d970*/  FMUL.FTZ R2, R9.reuse, R21 ;  /* 0x0000001509027220 */ /* 0x040fe40000410000 */
[----:B------:R-:W-:Y:S01]  /*d980*/  FMUL.FTZ R0, R9, R7 ;  /* 0x0000000709007220 */ /* 0x000fe20000410000 */
[----:B------:R-:W-:Y:S01]  /*d990*/  LOP3.LUT R9, R27, 0xffff0000, RZ, 0xc0, !PT ;  /* 0xffff00001b097812 */ /* 0x000fe200078ec0ff */
[C---:B------:R-:W-:Y:S01]  /*d9a0*/  FFMA.FTZ R12, R19.reuse, R8, -R4 ;  /* 0x00000008130c7223 */ /* 0x040fe20000010804 */
[----:B------:R-:W-:Y:S01]  /*d9b0*/  LOP3.LUT R8, R24, 0xffff0000, RZ, 0xc0, !PT ;  /* 0xffff000018087812 */ /* 0x000fe200078ec0ff */
[----:B------:R-:W-:-:S02]  /*d9c0*/  FFMA.FTZ R5, R19, R5, R3 ;  /* 0x0000000513057223 */ /* 0x000fc40000010003 */
[----:B------:R-:W-:Y:S02]  /*d9d0*/  FFMA.FTZ R11, R20, R7, -R2 ;  /* 0x00000007140b7223 */ /* 0x000fe40000010802 */
[----:B------:R-:W-:Y:S01]  /*d9e0*/  FMUL.FTZ R4, R10, R18 ;  /* 0x000000120a047220 */ /* 0x000fe20000410000 */
[----:B------:R-:W-:Y:S01]  /*d9f0*/  F2FP.BF16.PACK_AB R5, R5, R15 ;  /* 0x0000000f0505723e */ /* 0x000fe200000010ff */
[----:B------:R-:W-:Y:S02]  /*da00*/  FFMA.FTZ R7, R20, R21, R0 ;  /* 0x0000001514077223 */ /* 0x000fe40000010000 */
[----:B------:R-:W-:Y:S02]  /*da10*/  FMUL.FTZ R3, R10, R9 ;  /* 0x000000090a037220 */ /* 0x000fe40000410000 */
[C---:B------:R-:W-:Y:S02]  /*da20*/  FMUL.FTZ R2, R6.reuse, R17 ;  /* 0x0000001106027220 */ /* 0x040fe40000410000 */
[----:B------:R-:W-:-:S02]  /*da30*/  FMUL.FTZ R0, R6, R8 ;  /* 0x0000000806007220 */ /* 0x000fc40000410000 */
[----:B------:R-:W-:Y:S01]  /*da40*/  FFMA.FTZ R6, R26, R9, -R4 ;  /* 0x000000091a067223 */ /* 0x000fe20000010804 */
[----:B------:R-:W-:Y:S01]  /*da50*/  F2FP.BF16.PACK_AB R9, R12, R16 ;  /* 0x000000100c09723e */ /* 0x000fe200000010ff */
[----:B------:R-:W-:Y:S01]  /*da60*/  FFMA.FTZ R3, R26, R18, R3 ;  /* 0x000000121a037223 */ /* 0x000fe20000010003 */
[----:B------:R-:W-:Y:S01]  /*da70*/  F2FP.BF16.PACK_AB R4, R28, R31 ;  /* 0x0000001f1c04723e */ /* 0x000fe200000010ff */
[C---:B------:R-:W-:Y:S01]  /*da80*/  FFMA.FTZ R2, R25.reuse, R8, -R2 ;  /* 0x0000000819027223 */ /* 0x040fe20000010802 */
[----:B------:R-:W-:Y:S01]  /*da90*/  F2FP.BF16.PACK_AB R10, R6, R11 ;  /* 0x0000000b060a723e */ /* 0x000fe200000010ff */
[----:B------:R-:W-:Y:S01]  /*daa0*/  FFMA.FTZ R0, R25, R17, R0 ;  /* 0x0000001119007223 */ /* 0x000fe20000010000 */
[----:B------:R-:W-:Y:S02]  /*dab0*/  F2FP.BF16.PACK_AB R8, R29, R32 ;  /* 0x000000201d08723e */ /* 0x000fe400000010ff */
[----:B------:R-:W-:Y:S02]  /*dac0*/  F2FP.BF16.PACK_AB R6, R3, R7 ;  /* 0x000000070306723e */ /* 0x000fe400000010ff */
[----:B------:R-:W-:-:S02]  /*dad0*/  F2FP.BF16.PACK_AB R11, R2, R14 ;  /* 0x0000000e020b723e */ /* 0x000fc400000010ff */
[----:B------:R-:W-:-:S03]  /*dae0*/  F2FP.BF16.PACK_AB R7, R0, R13 ;  /* 0x0000000d0007723e */ /* 0x000fc600000010ff */
[----:B------:R1:W-:Y:S04]  /*daf0*/  STS.128 [R40], R8 ;  /* 0x0000000828007388 */ /* 0x0003e80000000c00 */
[----:B------:R1:W-:Y:S02]  /*db00*/  STS.128 [R30+0x10080], R4 ;  /* 0x010080041e007388 */ /* 0x0003e40000000c00 */
.L_x_1090:
[----:B------:R-:W-:Y:S05]  /*db10*/  BSYNC B1 ;  /* 0x0000000000017941 */ /* 0x000fea0003800000 */
.L_x_1089:
[----:B------:R-:W-:Y:S01]  /*db20*/  ISETP.GE.AND P0, PT, R128, R43, PT ;  /* 0x0000002b8000720c */ /* 0x000fe20003f06270 */
[----:B------:R-:W-:-:S12]  /*db30*/  BSSY B1, `(.L_x_1093) ;  /* 0x00000e7000017945 */ /* 0x000fd80003800000 */
        /* <DEDUP_REMOVED lines=21> */
[----:B----4-:R-:W1:Y:S01]  /*dc90*/  LDS.128 R8, [R31] ;  /* 0x000000001f087984 */ /* 0x010e620000000c00 */
        /* <DEDUP_REMOVED lines=52> */
[----:B------:R-:W-:Y:S02]  /*dfe0*/  FMUL.FTZ R5, R2, R36 ;  /* 0x0000002402057220 */ /* 0x000fe40000410000 */
[----:B------:R-:W-:Y:S02]  /*dff0*/  FFMA.FTZ R33, R16, R30, -R10 ;  /* 0x0000001e10217223 */ /* 0x000fe4000001080a */
[----:B------:R-:W-:Y:S02]  /*e000*/  FMUL.FTZ R2, R2, R14 ;  /* 0x0000000e02027220 */ /* 0x000fe40000410000 */
[----:B------:R-:W-:-:S02]  /*e010*/  FFMA.FTZ R30, R16, R32, R6 ;  /* 0x00000020101e7223 */ /* 0x000fc40000010006 */
[C---:B------:R-:W-:Y:S01]  /*e020*/  FFMA.FTZ R32, R12.reuse, R14, -R5 ;  /* 0x0000000e0c207223 */ /* 0x040fe20000010805 */
[----:B------:R-:W-:Y:S01]  /*e030*/  LOP3.LUT R5, R15, 0xffff0000, RZ, 0xc0, !PT ;  /* 0xffff00000f057812 */ /* 0x000fe200078ec0ff */
[----:B------:R-:W-:Y:S01]  /*e040*/  FFMA.FTZ R16, R12, R36, R2 ;  /* 0x000000240c107223 */ /* 0x000fe20000010002 */
[----:B------:R-:W-:Y:S01]  /*e050*/  LOP3.LUT R12, R18, 0xffff0000, RZ, 0xc0, !PT ;  /* 0xffff0000120c7812 */ /* 0x000fe200078ec0ff */
[----:B------:R-:W-:Y:S01]  /*e060*/  FMUL.FTZ R2, R9, R37 ;  /* 0x0000002509027220 */ /* 0x000fe20000410000 */
[C---:B------:R-:W-:Y:S01]  /*e070*/  LOP3.LUT R18, R23.reuse, 0xffff0000, RZ, 0xc0, !PT ;  /* 0xffff000017127812 */ /* 0x040fe200078ec0ff */
[----:B------:R-:W-:Y:S01]  /*e080*/  IMAD.U32 R36, R23, 0x10000, RZ ;  /* 0x0001000017247824 */ /* 0x000fe200078e00ff */
[----:B------:R-:W-:Y:S01]  /*e090*/  LOP3.LUT R15, R24, 0xffff0000, RZ, 0xc0, !PT ;  /* 0xffff0000180f7812 */ /* 0x000fe200078ec0ff */
[----:B------:R-:W-:Y:S02]  /*e0a0*/  FMUL.FTZ R6, R9, R5 ;  /* 0x0000000509067220 */ /* 0x000fe40000410000 */
[----:B------:R-:W-:-:S02]  /*e0b0*/  IMAD.U32 R10, R28, 0x10000, RZ ;  /* 0x000100001c0a7824 */ /* 0x000fc400078e00ff */
[----:B------:R-:W-:Y:S02]  /*e0c0*/  FFMA.FTZ R8, R21, R5, -R2 ;  /* 0x0000000515087223 */ /* 0x000fe40000010802 */
[C---:B------:R-:W-:Y:S02]  /*e0d0*/  FMUL.FTZ R5, R4.reuse, R13 ;  /* 0x0000000d04057220 */ /* 0x040fe40000410000 */
[----:B------:R-:W-:Y:S01]  /*e0e0*/  FMUL.FTZ R2, R4, R12 ;  /* 0x0000000c04027220 */ /* 0x000fe20000410000 */
[----:B------:R-:W-:Y:S01]  /*e0f0*/  F2FP.BF16.PACK_AB R8, R8, R35 ;  /* 0x000000230808723e */ /* 0x000fe200000010ff */
[----:B------:R-:W-:Y:S02]  /*e100*/  FMUL.FTZ R4, R3, R36 ;  /* 0x0000002403047220 */ /* 0x000fe40000410000 */
[----:B------:R-:W-:Y:S01]  /*e110*/  FFMA.FTZ R14, R21, R37, R6 ;  /* 0x00000025150e7223 */ /* 0x000fe20000010006 */
[----:B------:R-:W-:Y:S01]  /*e120*/  LOP3.LUT R6, R28, 0xffff0000, RZ, 0xc0, !PT ;  /* 0xffff00001c067812 */ /* 0x000fe200078ec0ff */
[----:B------:R-:W-:-:S02]  /*e130*/  FMUL.FTZ R3, R3, R10 ;  /* 0x0000000a03037220 */ /* 0x000fc40000410000 */
[C---:B------:R-:W-:Y:S02]  /*e140*/  FFMA.FTZ R9, R19.reuse, R12, -R5 ;  /* 0x0000000c13097223 */ /* 0x040fe40000010805 */
[C---:B------:R-:W-:Y:S02]  /*e150*/  FFMA.FTZ R12, R20.reuse, R36, R3 ;  /* 0x00000024140c7223 */ /* 0x040fe40000010003 */
[----:B------:R-:W-:Y:S01]  /*e160*/  FFMA.FTZ R13, R19, R13, R2 ;  /* 0x0000000d130d7223 */ /* 0x000fe20000010002 */
[----:B------:R-:W-:Y:S01]  /*e170*/  F2FP.BF16.PACK_AB R9, R9, R33 ;  /* 0x000000210909723e */ /* 0x000fe200000010ff */
[----:B------:R-:W-:Y:S02]  /*e180*/  FFMA.FTZ R10, R20, R10, -R4 ;  /* 0x0000000a140a7223 */ /* 0x000fe40000010804 */
[----:B------:R-:W-:Y:S02]  /*e190*/  FMUL.FTZ R5, R11, R18 ;  /* 0x000000120b057220 */ /* 0x000fe40000410000 */
[----:B------:R-:W-:-:S02]  /*e1a0*/  FMUL.FTZ R3, R7, R17 ;  /* 0x0000001107037220 */ /* 0x000fc40000410000 */
[-C--:B------:R-:W-:Y:S02]  /*e1b0*/  FMUL.FTZ R4, R11, R6.reuse ;  /* 0x000000060b047220 */ /* 0x080fe40000410000 */
[-C--:B------:R-:W-:Y:S02]  /*e1c0*/  FMUL.FTZ R2, R7, R15.reuse ;  /* 0x0000000f07027220 */ /* 0x080fe40000410000 */
[----:B------:R-:W-:Y:S01]  /*e1d0*/  FFMA.FTZ R7, R27, R6, -R5 ;  /* 0x000000061b077223 */ /* 0x000fe20000010805 */
[----:B------:R-:W-:Y:S01]  /*e1e0*/  F2FP.BF16.PACK_AB R5, R13, R30 ;  /* 0x0000001e0d05723e */ /* 0x000fe200000010ff */
[----:B------:R-:W-:Y:S02]  /*e1f0*/  FFMA.FTZ R3, R25, R15, -R3 ;  /* 0x0000000f19037223 */ /* 0x000fe40000010803 */
        /* <DEDUP_REMOVED lines=9> */
.L_x_1096:
[----:B------:R-:W-:Y:S05]  /*e290*/  BSYNC B0 ;  /* 0x0000000000007941 */ /* 0x000fea0003800000 */
.L_x_1095:
        /* <DEDUP_REMOVED lines=19> */
[----:B----4-:R-:W1:Y:S01]  /*e3d0*/  LDS.128 R8, [R31] ;  /* 0x000000001f087984 */ /* 0x010e620000000c00 */
[----:B------:R-:W-:Y:S02]  /*e3e0*/  IADD3 R0, R3, R0, R26 ;  /* 0x0000000003007210 */ /* 0x000fe40007ffe01a */
[----:B------:R-:W-:Y:S02]  /*e3f0*/  SHF.R.U64 R14, R52, 0x10, R53 ;  /* 0x00000010340e7819 */ /* 0x000fe40000001235 */
[----:B------:R-:W-:Y:S01]  /*e400*/  SHF.R.U64 R16, R54, 0x10, R55 ;  /* 0x0000001036107819 */ /* 0x000fe20000001237 */
[----:B------:R-:W-:Y:S01]  /*e410*/  IMAD.SHL.U32 R29, R0, 0x2, RZ ;  /* 0x00000002001d7824 */ /* 0x000fe200078e00ff */
[----:B------:R-:W-:Y:S02]  /*e420*/  SHF.R.U64 R0, R56, 0x10, R57 ;  /* 0x0000001038007819 */ /* 0x000fe40000001239 */
[----:B------:R-:W-:-:S02]  /*e430*/  PRMT R24, R107, 0x5410, R12 ;  /* 0x000054106b187816 */ /* 0x000fc4000000000c */
[----:B------:R-:W2:Y:S01]  /*e440*/  LDS.128 R4, [R29+0x10080] ;  /* 0x010080001d047984 */ /* 0x000ea20000000c00 */
[----:B------:R-:W-:Y:S02]  /*e450*/  PRMT R12, R104, 0x5432, R14 ;  /* 0x00005432680c7816 */ /* 0x000fe4000000000e */
[----:B------:R-:W-:Y:S02]  /*e460*/  PRMT R13, R106, 0x5432, R0 ;  /* 0x000054326a0d7816 */ /* 0x000fe40000000000 */
[----:B------:R-:W-:Y:S01]  /*e470*/  SHF.R.U32.HI R18, RZ, 0x10, R55 ;  /* 0x00000010ff127819 */ /* 0x000fe20000011637 */
[----:B------:R-:W-:Y:S01]  /*e480*/  IMAD.U32 R30, R12, 0x10000, RZ ;  /* 0x000100000c1e7824 */ /* 0x000fe200078e00ff */
[----:B------:R-:W-:Y:S01]  /*e490*/  PRMT R23, R105, 0x5432, R16 ;  /* 0x0000543269177816 */ /* 0x000fe20000000010 */
[----:B------:R-:W-:Y:S01]  /*e4a0*/  IMAD.U32 R28, R13, 0x10000, RZ ;  /* 0x000100000d1c7824 */ /* 0x000fe200078e00ff */
        /* <DEDUP_REMOVED lines=34> */
[-C--:B------:R-:W-:Y:S02]  /*e6d0*/  FMUL.FTZ R3, R3, R11.reuse ;  /* 0x0000000b03037220 */ /* 0x080fe40000410000 */
        /* <DEDUP_REMOVED lines=44> */
.L_x_1094:
[----:B------:R-:W-:Y:S05]  /*e9a0*/  BSYNC B1 ;  /* 0x0000000000017941 */ /* 0x000fea0003800000 */
.L_x_1093:
        /* <DEDUP_REMOVED lines=119> */
.L_x_1100:
[----:B------:R-:W-:Y:S05]  /*f120*/  BSYNC B0 ;  /* 0x0000000000007941 */ /* 0x000fea0003800000 */
.L_x_1099:
        /* <DEDUP_REMOVED lines=112> */
.L_x_1098:
[----:B------:R-:W-:Y:S05]  /*f830*/  BSYNC B1 ;  /* 0x0000000000017941 */ /* 0x000fea0003800000 */
.L_x_1097:
        /* <DEDUP_REMOVED lines=118> */
.L_x_1102:
[----:B------:R-:W-:Y:S05]  /*ffa0*/  BSYNC B0 ;  /* 0x0000000000007941 */ /* 0x000fea0003800000 */
.L_x_1101:
        /* <DEDUP_REMOVED lines=19> */
[----:B----4-:R-:W1:Y:S01]  /*100e0*/  LDS.128 R8, [R30] ;  /* 0x000000001e087984 */ /* 0x010e620000000c00 */
        /* <DEDUP_REMOVED lines=10> */
[----:B------:R-:W-:Y:S01]  /*10190*/  PRMT R23, R125, 0x5432, R15 ;  /* 0x000054327d177816 */ /* 0x000fe2000000000f */
[----:B------:R-:W-:Y:S01]  /*101a0*/  IMAD.U32 R29, R21, 0x10000, RZ ;  /* 0x00010000151d7824 */ /* 0x000fe200078e00ff */
[----:B------:R-:W-:Y:S02]  /*101b0*/  PRMT R22, R125, 0x5410, R17 ;  /* 0x000054107d167816 */ /* 0x000fe40000000011 */
[----:B------:R-:W-:Y:S02]  /*101c0*/  SHF.R.U32.HI R14, RZ, 0x10, R89 ;  /* 0x00000010ff0e7819 */ /* 0x000fe40000011659 */
[----:B------:R-:W-:Y:S01]  /*101d0*/  SHF.R.U32.HI R2, RZ, 0x10, R93 ;  /* 0x00000010ff027819 */ /* 0x000fe2000001165d */
[----:B------:R-:W-:Y:S01]  /*101e0*/  IMAD.U32 R35, R22, 0x10000, RZ ;  /* 0x0001000016237824 */ /* 0x000fe200078e00ff */
[----:B------:R-:W-:-:S02]  /*101f0*/  SHF.R.U64 R3, R94, 0x10, R95 ;  /* 0x000000105e037819 */ /* 0x000fc4000000125f */
        /* <DEDUP_REMOVED lines=22> */
[----:B------:R-:W-:Y:S02]  /*10360*/  IMAD.U32 R11, R20, 0x10000, RZ ;  /* 0x00010000140b7824 */ /* 0x000fe400078e00ff */
[C---:B------:R-:W-:Y:S02]  /*10370*/  IMAD.U32 R0, R7.reuse, 0x10000, RZ ;  /* 0x0001000007007824 */ /* 0x040fe400078e00ff */
[----:B------:R-:W-:Y:S02]  /*10380*/  FFMA.FTZ R33, R14, R31, R5 ;  /* 0x0000001f0e217223 */ /* 0x000fe40000010005 */
[----:B------:R-:W-:Y:S01]  /*10390*/  IMAD.U32 R2, R6, 0x10000, RZ ;  /* 0x0001000006027824 */ /* 0x000fe200078e00ff */
[----:B------:R-:W-:Y:S01]  /*103a0*/  LOP3.LUT R6, R7, 0xffff0000, RZ, 0xc0, !PT ;  /* 0xffff000007067812 */ /* 0x000fe200078ec0ff */
[----:B------:R-:W-:-:S02]  /*103b0*/  IMAD.U32 R14, R24, 0x10000, RZ ;  /* 0x00010000180e7824 */ /* 0x000fc400078e00ff */
[----:B------:R-:W-:Y:S02]  /*103c0*/  FMUL.FTZ R7, R8, R11 ;  /* 0x0000000b08077220 */ /* 0x000fe40000410000 */
[CC--:B------:R-:W-:Y:S02]  /*103d0*/  FMUL.FTZ R5, R0.reuse, R35.reuse ;  /* 0x0000002300057220 */ /* 0x0c0fe40000410000 */
[----:B------:R-:W-:Y:S02]  /*103e0*/  FMUL.FTZ R0, R0, R14 ;  /* 0x0000000e00007220 */ /* 0x000fe40000410000 */
[-C--:B------:R-:W-:Y:S02]  /*103f0*/  FMUL.FTZ R9, R8, R36.reuse ;  /* 0x0000002408097220 */ /* 0x080fe40000410000 */
[----:B------:R-:W-:Y:S01]  /*10400*/  FFMA.FTZ R29, R15, R36, R7 ;  /* 0x000000240f1d7223 */ /* 0x000fe20000010007 */
[----:B------:R-:W-:Y:S01]  /*10410*/  LOP3.LUT R7, R21, 0xffff0000, RZ, 0xc0, !PT ;  /* 0xffff000015077812 */ /* 0x000fe200078ec0ff */
[----:B------:R-:W-:-:S02]  /*10420*/  FFMA.FTZ R21, R12, R35, R0 ;  /* 0x000000230c157223 */ /* 0x000fc40000010000 */
[----:B------:R-:W-:Y:S01]  /*10430*/  FFMA.FTZ R32, R15, R11, -R9 ;  /* 0x0000000b0f207223 */ /* 0x000fe20000010809 */
[----:B------:R-:W-:Y:S01]  /*10440*/  LOP3.LUT R11, R16, 0xffff0000, RZ, 0xc0, !PT ;  /* 0xffff0000100b7812 */ /* 0x000fe200078ec0ff */
[----:B------:R-:W-:Y:S01]  /*10450*/  FMUL.FTZ R0, R4, R13 ;  /* 0x0000000d04007220 */ /* 0x000fe20000410000 */
[----:B------:R-:W-:Y:S01]  /*10460*/  LOP3.LUT R9, R20, 0xffff0000, RZ, 0xc0, !PT ;  /* 0xffff000014097812 */ /* 0x000fe200078ec0ff */
[----:B------:R-:W-:Y:S01]  /*10470*/  FFMA.FTZ R31, R12, R14, -R5 ;  /* 0x0000000e0c1f7223 */ /* 0x000fe20000010805 */
[----:B------:R-:W-:Y:S01]  /*10480*/  LOP3.LUT R16, R23, 0xffff0000, RZ, 0xc0, !PT ;  /* 0xffff000017107812 */ /* 0x000fe200078ec0ff */
[-C--:B------:R-:W-:Y:S01]  /*10490*/  FMUL.FTZ R5, R4, R7.reuse ;  /* 0x0000000704057220 */ /* 0x080fe20000410000 */
[----:B------:R-:W-:Y:S01]  /*104a0*/  LOP3.LUT R14, R27, 0xffff0000, RZ, 0xc0, !PT ;  /* 0xffff00001b0e7812 */ /* 0x000fe200078ec0ff */
[----:B------:R-:W-:Y:S01]  /*104b0*/  FFMA.FTZ R8, R19, R7, -R0 ;  /* 0x0000000713087223 */ /* 0x000fe20000010800 */
[----:B------:R-:W-:Y:S01]  /*104c0*/  LOP3.LUT R15, R22, 0xffff0000, RZ, 0xc0, !PT ;  /* 0xffff0000160f7812 */ /* 0x000fe200078ec0ff */
[----:B------:R-:W-:-:S02]  /*104d0*/  IMAD.U32 R20, R23, 0x10000, RZ ;  /* 0x0001000017147824 */ /* 0x000fc400078e00ff */
        /* <DEDUP_REMOVED lines=29> */
.L_x_1074:
[----:B------:R-:W-:Y:S05]  /*106b0*/  BSYNC B2 ;  /* 0x0000000000027941 */ /* 0x000fea0003800000 */
.L_x_1040:
[----:B------:R-:W-:-:S04]  /*106c0*/  DEPBAR.LE SB0, 0x0 ;  /* 0x000080000000791a */ /* 0x000fc80000000000 */
[----:B------:R-:W-:Y:S01]  /*106d0*/  IMAD R0, R129, c[0x0][0x208], RZ ;  /* 0x0000820081007a24 */ /* 0x000fe200078e02ff */
[----:B------:R-:W-:Y:S01]  /*106e0*/  BAR.SYNC.DEFER_BLOCKING 0x0 ;  /* 0x0000000000007b1d */ /* 0x000fe20000010000 */
[----:B-1----:R-:W-:Y:S01]  /*106f0*/  IMAD.WIDE.U32 R4, R108, c[0x0][0x208], RZ ;  /* 0x000082006c047a25 */ /* 0x002fe200078e00ff */
[----:B------:R-:W-:Y:S02]  /*10700*/  IADD3 R195, R186, 0x20, RZ ;  /* 0x00000020bac37810 */ /* 0x000fe40007ffe0ff */
[----:B------:R-:W-:Y:S01]  /*10710*/  IADD3 R204, R204, -0x2, RZ ;  /* 0xfffffffecccc7810 */ /* 0x000fe20007ffe0ff */
[----:B------:R-:W-:Y:S01]  /*10720*/  IMAD R2, R108, c[0x0][0x20c], R0 ;  /* 0x000083006c027a24 */ /* 0x000fe200078e0200 */
[----:B------:R-:W-:Y:S01]  /*10730*/  LEA R0, P1, R4, R220, 0x5 ;  /* 0x000000dc04007211 */ /* 0x000fe200078228ff */
[----:B------:R-:W-:Y:S02]  /*10740*/  IMAD R72, R108, -0x20, R237 ;  /* 0xffffffe06c487824 */ /* 0x000fe400078e02ed */
[----:B------:R-:W-:Y:S01]  /*10750*/  IMAD.IADD R3, R5, 0x1, R2 ;  /* 0x0000000105037824 */ /* 0x000fe200078e0202 */
[----:B------:R-:W-:-:S04]  /*10760*/  LEA R2, P0, R0, c[0x0][0x1f8], 0x1 ;  /* 0x00007e0000027a11 */ /* 0x000fc800078008ff */
[----:B------:R-:W-:Y:S02]  /*10770*/  LEA.HI.X R3, R4, R223, R3, 0x5, P1 ;  /* 0x000000df04037211 */ /* 0x000fe400008f2c03 */
[----:B------:R-:W-:Y:S02]  /*10780*/  R2P PR, R99, 0x6 ;  /* 0x0000000663007804 */ /* 0x000fe40000000000 */
[----:B------:R-:W-:Y:S02]  /*10790*/  LEA.HI.X R3, R0, c[0x0][0x1fc], R3, 0x1, P0 ;  /* 0x00007f0000037a11 */ /* 0x000fe400000f0c03 */
[----:B------:R-:W-:Y:S02]  /*107a0*/  LOP3.LUT R0, R123, 0x1, RZ, 0xc0, !PT ;  /* 0x000000017b007812 */ /* 0x000fe400078ec0ff */
[----:B------:R-:W-:Y:S01]  /*107b0*/  ISETP.GT.AND P0, PT, R72, R211, PT ;  /* 0x000000d34800720c */ /* 0x000fe20003f04270 */
[----:B----4-:R-:W-:Y:S01]  /*107c0*/  LDSM.16.M88.4 R8, [R191] ;  /* 0x00000000bf08783b */ /* 0x010fe20000000200 */
[----:B------:R-:W-:-:S02]  /*107d0*/  ISETP.NE.AND P3, PT, R133, 0x1, PT ;  /* 0x000000018500780c */ /* 0x000fc40003f65270 */
[----:B------:R-:W-:Y:S01]  /*107e0*/  ISETP.NE.U32.OR P0, PT, R0, 0x1, !P0 ;  /* 0x000000010000780c */ /* 0x000fe20004705470 */
[----:B--2---:R-:W1:Y:S02]  /*107f0*/  LDSM.16.M88.4 R12, [R186] ;  /* 0x00000000ba0c783b */ /* 0x004e640000000200 */
[----:B------:R-:W-:Y:S01]  /*10800*/  @P1 IADD3 R195, R186, -0x20, RZ ;  /* 0xffffffe0bac31810 */ /* 0x000fe20007ffe0ff */
[----:B------:R-:W-:Y:S01]  /*10810*/  IMAD.MOV.U32 R0, RZ, RZ, 0x40 ;  /* 0x00000040ff007424 */ /* 0x000fe200078e00ff */
[----:B------:R-:W-:Y:S01]  /*10820*/  LOP3.LUT P1, RZ, R123, 0x4, RZ, 0xc0, !PT ;  /* 0x000000047bff7812 */ /* 0x000fe2000782c0ff */
[----:B------:R-:W2:Y:S03]  /*10830*/  LDSM.16.M88.4 R40, [R186+0x800] ;  /* 0x00080000ba28783b */ /* 0x000ea60000000200 */
[----:B------:R-:W-:Y:S01]  /*10840*/  ISETP.LE.OR P1, PT, R72, R211, !P1 ;  /* 0x000000d34800720c */ /* 0x000fe20004f23670 */
[----:B------:R-:W-:Y:S01]  /*10850*/  LDSM.16.M88.4 R4, [R192] ;  /* 0x00000000c004783b */ /* 0x000fe20000000200 */
[----:B------:R-:W-:-:S03]  /*10860*/  SEL R0, R0, 0xffffffc0, !P2 ;  /* 0xffffffc000007807 */ /* 0x000fc60005000000 */
[----:B------:R-:W3:Y:S02]  /*10870*/  LDSM.16.M88.4 R28, [R195] ;  /* 0x00000000c31c783b */ /* 0x000ee40000000200 */
[----:B------:R-:W-:Y:S02]  /*10880*/  IMAD.IADD R185, R186, 0x1, R0 ;  /* 0x00000001bab97824 */ /* 0x000fe400078e0200 */
[----:B------:R-:W-:Y:S01]  /*10890*/  LDSM.16.M88.4 R56, [R195+0x800] ;  /* 0x00080000c338783b */ /* 0x000fe20000000200 */
[----:B------:R-:W-:-:S03]  /*108a0*/  IMAD.IADD R184, R0, 0x1, R195 ;  /* 0x0000000100b87824 */ /* 0x000fc600078e02c3 */
[----:B------:R-:W-:Y:S01]  /*108b0*/  @!PT LDS RZ, [RZ] ;  /* 0x00000000fffff984 */ /* 0x000fe20000000800 */
[----:B------:R-:W-:Y:S01]  /*108c0*/  @!PT LDS RZ, [RZ] ;  /* 0x00000000fffff984 */ /* 0x000fe20000000800 */
[----:B------:R-:W-:Y:S01]  /*108d0*/  @!PT LDS RZ, [RZ] ;  /* 0x00000000fffff984 */ /* 0x000fe20000000800 */
[----:B------:R4:W-:Y:S01]  /*108e0*/  LDGSTS.E.BYPASS.LTC128B.128 [R203+0x8080], [R2.64], !P0 ;  /* 0x0808000002cb7fae */ /* 0x0009e2000c101d46 */
[----:B------:R-:W-:-:S04]  /*108f0*/  LOP3.LUT P0, RZ, R123, 0x2, RZ, 0xc0, !PT ;  /* 0x000000027bff7812 */ /* 0x000fc8000780c0ff */
[----:B------:R-:W-:-:S13]  /*10900*/  ISETP.LE.OR P0, PT, R72, R211, !P0 ;  /* 0x000000d34800720c */ /* 0x000fda0004703670 */
[----:B------:R4:W-:Y:S01]  /*10910*/  LDGSTS.E.BYPASS.LTC128B.128 [R203+0x9080], [R2.64+0x80], !P0 ;  /* 0x0908008002cb7fae */ /* 0x0009e2000c101d46 */
[----:B------:R-:W-:Y:S01]  /*10920*/  LOP3.LUT P0, RZ, R123, 0x8, RZ, 0xc0, !PT ;  /* 0x000000087bff7812 */ /* 0x000fe2000780c0ff */
[----:B-1----:R-:W-:Y:S02]  /*10930*/  HMMA.16816.F32.BF16 R20, R8, R12, RZ ;  /* 0x0000000c0814723c */ /* 0x002fe400000418ff */
[----:B------:R4:W-:Y:S01]  /*10940*/  LDGSTS.E.BYPASS.LTC128B.128 [R203+0xa080], [R2.64+0x100], !P1 ;  /* 0x0a08010002cb7fae */ /* 0x0009e2000c901d46 */
[----:B------:R-:W-:-:S05]  /*10950*/  ISETP.LE.OR P0, PT, R72, R211, !P0 ;  /* 0x000000d34800720c */ /* 0x000fca0004703670 */
[C---:B------:R-:W-:Y:S08]  /*10960*/  HMMA.16816.F32.BF16 R12, R8.reuse, R14, RZ ;  /* 0x0000000e080c723c */ /* 0x040ff000000418ff */
[----:B------:R4:W-:Y:S01]  /*10970*/  LDGSTS.E.BYPASS.LTC128B.128 [R203+0xb080], [R2.64+0x180], !P0 ;  /* 0x0b08018002cb7fae */ /* 0x0009e2000c101d46 */
[----:B--2---:R-:W-:Y:S03]  /*10980*/  HMMA.16816.F32.BF16 R36, R8, R40, RZ ;  /* 0x000000280824723c */ /* 0x004fe600000418ff */
[----:B------:R-:W-:Y:S04]  /*10990*/  LDSM.16.M88.4 R16, [R194] ;  /* 0x00000000c210783b */ /* 0x000fe80000000200 */
[----:B------:R-:W1:Y:S01]  /*109a0*/  LDSM.16.M88.4 R32, [R185] ;  /* 0x00000000b920783b */ /* 0x000e620000000200 */
[C---:B---3--:R-:W-:Y:S03]  /*109b0*/  HMMA.16816.F32.BF16 R20, R4.reuse, R28, R20 ;  /* 0x0000001c0414723c */ /* 0x048fe60000041814 */
[----:B------:R-:W-:Y:S04]  /*109c0*/  LDSM.16.M88.4 R24, [R193] ;  /* 0x00000000c118783b */ /* 0x000fe80000000200 */
[----:B------:R-:W2:Y:S01]  /*109d0*/  LDSM.16.M88.4 R44, [R184] ;  /* 0x00000000b82c783b */ /* 0x000ea20000000200 */
[----:B------:R-:W-:Y:S03]  /*109e0*/  HMMA.16816.F32.BF16 R12, R4, R30, R12 ;  /* 0x0000001e040c723c */ /* 0x000fe6000004180c */
[----:B------:R-:W-:Y:S04]  /*109f0*/  LDSM.16.M88.4 R28, [R191+0x4000] ;  /* 0x00400000bf1c783b */ /* 0x000fe80000000200 */
[----:B------:R-:W3:Y:S01]  /*10a00*/  LDSM.16.M88.4 R48, [R186+0x1000] ;  /* 0x00100000ba30783b */ /* 0x000ee20000000200 */
[----:B------:R-:W-:Y:S03]  /*10a10*/  HMMA.16816.F32.BF16 R40, R8, R42, RZ ;  /* 0x0000002a0828723c */ /* 0x000fe600000418ff */
[----:B------:R-:W2:Y:S04]  /*10a20*/  LDSM.16.M88.4 R52, [R185+0x800] ;  /* 0x00080000b934783b */ /* 0x000ea80000000200 */
[----:B------:R-:W-:Y:S04]  /*10a30*/  LDSM.16.M88.4 R64, [R195+0x1000] ;  /* 0x00100000c340783b */ /* 0x000fe80000000200 */
[----:B------:R-:W-:Y:S04]  /*10a40*/  LDSM.16.M88.4 R68, [R184+0x800] ;  /* 0x00080000b844783b */ /* 0x000fe80000000200 */
[----:B------:R-:W-:Y:S04]  /*10a50*/  LDSM.16.M88.4 R60, [R186+0x1800] ;  /* 0x00180000ba3c783b */ /* 0x000fe80000000200 */
[----:B------:R-:W0:Y:S01]  /*10a60*/  LDGDEPBAR ;  /* 0x00000000000079af */ /* 0x000e220000000000 */
[C---:B-1----:R-:W-:Y:S08]  /*10a70*/  HMMA.16816.F32.BF16 R20, R16.reuse, R32, R20 ;  /* 0x000000201014723c */ /* 0x042ff00000041814 */
[----:B------:R-:W-:Y:S08]  /*10a80*/  HMMA.16816.F32.BF16 R32, R16, R34, R12 ;  /* 0x000000221020723c */ /* 0x000ff0000004180c */
[----:B------:R-:W-:Y:S01]  /*10a90*/  HMMA.16816.F32.BF16 R12, R4, R56, R36 ;  /* 0x00000038040c723c */ /* 0x000fe20000041824 */
[----:B------:R-:W-:Y:S07]  /*10aa0*/  LDSM.16.M88.4 R36, [R184+0x1000] ;  /* 0x00100000b824783b */ /* 0x000fee0000000200 */
[----:B--2---:R-:W-:Y:S01]  /*10ab0*/  HMMA.16816.F32.BF16 R8, R24, R44, R20 ;  /* 0x0000002c1808723c */ /* 0x004fe20000041814 */
[----:B------:R-:W1:Y:S07]  /*10ac0*/  LDSM.16.M88.4 R20, [R192+0x4000] ;  /* 0x00400000c014783b */ /* 0x000e6e0000000200 */
[----:B------:R-:W-:Y:S01]  /*10ad0*/  HMMA.16816.F32.BF16 R40, R4, R58, R40 ;  /* 0x0000003a0428723c */ /* 0x000fe20000041828 */
[----:B------:R-:W-:Y:S07]  /*10ae0*/  LDSM.16.M88.4 R56, [R185+0x1000] ;  /* 0x00100000b938783b */ /* 0x000fee0000000200 */
[----:B------:R-:W-:Y:S01]  /*10af0*/  HMMA.16816.F32.BF16 R32, R24, R46, R32 ;  /* 0x0000002e1820723c */ /* 0x000fe20000041820 */
[----:B------:R-:W-:Y:S07]  /*10b00*/  LDSM.16.M88.4 R44, [R195+0x1800] ;  /* 0x00180000c32c783b */ /* 0x000fee0000000200 */
[----:B---3--:R-:W-:Y:S08]  /*10b10*/  HMMA.16816.F32.BF16 R4, R28, R48, R8 ;  /* 0x000000301c04723c */ /* 0x008ff00000041808 */
[C---:B------:R-:W-:Y:S01]  /*10b20*/  HMMA.16816.F32.BF16 R8, R16.reuse, R52, R12 ;  /* 0x000000341008723c */ /* 0x040fe2000004180c */
[----:B------:R-:W2:Y:S07]  /*10b30*/  LDSM.16.M88.4 R12, [R194+0x4000] ;  /* 0x00400000c20c783b */ /* 0x000eae0000000200 */
[----:B------:R-:W-:Y:S01]  /*10b40*/  HMMA.16816.F32.BF16 R40, R16, R54, R40 ;  /* 0x000000361028723c */ /* 0x000fe20000041828 */
[----:B------:R-:W-:Y:S07]  /*10b50*/  LDSM.16.M88.4 R52, [R186+0x2800] ;  /* 0x00280000ba34783b */ /* 0x000fee0000000200 */
[----:B-1----:R-:W-:Y:S08]  /*10b60*/  HMMA.16816.F32.BF16 R16, R20, R64, R4 ;  /* 0x000000401410723c */ /* 0x002ff00000041804 */
[----:B------:R-:W-:Y:S01]  /*10b70*/  HMMA.16816.F32.BF16 R32, R28, R50, R32 ;  /* 0x000000321c20723c */ /* 0x000fe20000041820 */
[----:B------:R-:W-:Y:S07]  /*10b80*/  LDSM.16.M88.4 R48, [R195+0x2000] ;  /* 0x00200000c330783b */ /* 0x000fee0000000200 */
[C---:B------:R-:W-:Y:S01]  /*10b90*/  HMMA.16816.F32.BF16 R4, R24.reuse, R68, R8 ;  /* 0x000000441804723c */ /* 0x040fe20000041808 */
[----:B------:R-:W1:Y:S07]  /*10ba0*/  LDSM.16.M88.4 R8, [R193+0x4000] ;  /* 0x00400000c108783b */ /* 0x000e6e0000000200 */
[----:B------:R-:W-:Y:S01]  /*10bb0*/  HMMA.16816.F32.BF16 R40, R24, R70, R40 ;  /* 0x000000461828723c */ /* 0x000fe20000041828 */
[----:B------:R-:W-:Y:S07]  /*10bc0*/  LDSM.16.M88.4 R68, [R185+0x1800] ;  /* 0x00180000b944783b */ /* 0x000fee0000000200 */
[----:B--2---:R-:W-:Y:S08]  /*10bd0*/  HMMA.16816.F32.BF16 R16, R12, R56, R16 ;  /* 0x000000380c10723c */ /* 0x004ff00000041810 */
[----:B------:R-:W-:Y:S01]  /*10be0*/  HMMA.16816.F32.BF16 R32, R20, R66, R32 ;  /* 0x000000421420723c */ /* 0x000fe20000041820 */
[----:B------:R-:W-:Y:S07]  /*10bf0*/  LDSM.16.M88.4 R64, [R186+0x2000] ;  /* 0x00200000ba40783b */ /* 0x000fee0000000200 */
[C---:B------:R-:W-:Y:S01]  /*10c00*/  HMMA.16816.F32.BF16 R24, R28.reuse, R60, R4 ;  /* 0x0000003c1c18723c */ /* 0x040fe20000041804 */
[----:B------:R-:W2:Y:S07]  /*10c10*/  LDSM.16.M88.4 R4, [R191+0x8000] ;  /* 0x00800000bf04783b */ /* 0x000eae0000000200 */
[----:B------:R-:W-:Y:S01]  /*10c20*/  HMMA.16816.F32.BF16 R40, R28, R62, R40 ;  /* 0x0000003e1c28723c */ /* 0x000fe20000041828 */
[----:B------:R-:W3:Y:S04]  /*10c30*/  LDSM.16.M88.4 R28, [R192+0x8000] ;  /* 0x00800000c01c783b */ /* 0x000ee80000000200 */
[----:B------:R-:W-:Y:S03]  /*10c40*/  LDSM.16.M88.4 R60, [R184+0x2000] ;  /* 0x00200000b83c783b */ /* 0x000fe60000000200 */
[----:B-1----:R-:W-:Y:S08]  /*10c50*/  HMMA.16816.F32.BF16 R16, R8, R36, R16 ;  /* 0x000000240810723c */ /* 0x002ff00000041810 */
[----:B------:R-:W-:Y:S01]  /*10c60*/  HMMA.16816.F32.BF16 R32, R12, R58, R32 ;  /* 0x0000003a0c20723c */ /* 0x000fe20000041820 */
[----:B------:R-:W1:Y:S07]  /*10c70*/  LDSM.16.M88.4 R56, [R184+0x1800] ;  /* 0x00180000b838783b */ /* 0x000e6e0000000200 */
[C---:B------:R-:W-:Y:S08]  /*10c80*/  HMMA.16816.F32.BF16 R24, R20.reuse, R44, R24 ;  /* 0x0000002c1418723c */ /* 0x040ff00000041818 */
        /* <DEDUP_REMOVED lines=8> */
[----:B------:R-:W-:Y:S07]  /*10d10*/  LDSM.16.M88.4 R68, [R195+0x2800] ;  /* 0x00280000c344783b */ /* 0x000fee0000000200 */
[----:B---3--:R-:W-:Y:S08]  /*10d20*/  HMMA.16816.F32.BF16 R12, R28, R48, R16 ;  /* 0x000000301c0c723c */ /* 0x008ff00000041810 */
[----:B------:R-:W-:Y:S01]  /*10d30*/  HMMA.16816.F32.BF16 R32, R4, R66, R32 ;  /* 0x000000420420723c */ /* 0x000fe20000041820 */
[----:B------:R-:W-:Y:S07]  /*10d40*/  LDSM.16.M88.4 R64, [R184+0x2800] ;  /* 0x00280000b840783b */ /* 0x000fee0000000200 */
[C---:B-1----:R-:W-:Y:S01]  /*10d50*/  HMMA.16816.F32.BF16 R16, R8.reuse, R56, R20 ;  /* 0x000000380810723c */ /* 0x042fe20000041814 */
        /* <DEDUP_REMOVED lines=10> */
[----:B-1----:R-:W-:Y:S08]  /*10e00*/  HMMA.16816.F32.BF16 R12, R20, R60, R12 ;  /* 0x0000003c140c723c */ /* 0x002ff0000004180c */
[----:B------:R-:W-:Y:S01]  /*10e10*/  HMMA.16816.F32.BF16 R4, R24, R46, R8 ;  /* 0x0000002e1804723c */ /* 0x000fe20000041808 */
[----:B------:R-:W1:Y:S04]  /*10e20*/  LDSM.16.M88.4 R8, [R192+0xc000] ;  /* 0x00c00000c008783b */ /* 0x000e680000000200 */
[----:B------:R-:W-:Y:S03]  /*10e30*/  LDSM.16.M88.4 R44, [R184+0x3000] ;  /* 0x00300000b82c783b */ /* 0x000fe60000000200 */
[C---:B------:R-:W-:Y:S08]  /*10e40*/  HMMA.16816.F32.BF16 R32, R28.reuse, R68, R32 ;  /* 0x000000441c20723c */ /* 0x040ff00000041820 */
[----:B------:R-:W-:Y:S08]  /*10e50*/  HMMA.16816.F32.BF16 R40, R28, R70, R40 ;  /* 0x000000461c28723c */ /* 0x000ff00000041828 */
[----:B--2---:R-:W-:Y:S08]  /*10e60*/  HMMA.16816.F32.BF16 R12, R16, R36, R12 ;  /* 0x00000024100c723c */ /* 0x004ff0000004180c */
[----:B------:R-:W-:Y:S01]  /*10e70*/  HMMA.16816.F32.BF16 R28, R20, R62, R4 ;  /* 0x0000003e141c723c */ /* 0x000fe20000041804 */
[----:B------:R-:W2:Y:S04]  /*10e80*/  LDSM.16.M88.4 R4, [R194+0xc000] ;  /* 0x00c00000c204783b */ /* 0x000ea80000000200 */
[----:B------:R-:W3:Y:S03]  /*10e90*/  LDSM.16.M88.4 R60, [R186+0x3800] ;  /* 0x00380000ba3c783b */ /* 0x000ee60000000200 */
[C---:B------:R-:W-:Y:S08]  /*10ea0*/  HMMA.16816.F32.BF16 R32, R24.reuse, R48, R32 ;  /* 0x000000301820723c */ /* 0x040ff00000041820 */
[----:B------:R-:W-:Y:S01]  /*10eb0*/  HMMA.16816.F32.BF16 R40, R24, R50, R40 ;  /* 0x000000321828723c */ /* 0x000fe20000041828 */
[----:B------:R-:W-:Y:S07]  /*10ec0*/  LDSM.16.M88.4 R48, [R195+0x3800] ;  /* 0x00380000c330783b */ /* 0x000fee0000000200 */
[----:B-1----:R-:W-:Y:S01]  /*10ed0*/  HMMA.16816.F32.BF16 R24, R8, R56, R12 ;  /* 0x000000380818723c */ /* 0x002fe2000004180c */
[----:B------:R-:W1:Y:S07]  /*10ee0*/  LDSM.16.M88.4 R12, [R193+0xc000] ;  /* 0x00c00000c10c783b */ /* 0x000e6e0000000200 */
[----:B------:R-:W-:Y:S08]  /*10ef0*/  HMMA.16816.F32.BF16 R28, R16, R38, R28 ;  /* 0x00000026101c723c */ /* 0x000ff0000004181c */
[C---:B------:R-:W-:Y:S08]  /*10f00*/  HMMA.16816.F32.BF16 R36, R20.reuse, R64, R32 ;  /* 0x000000401424723c */ /* 0x040ff00000041820 */
[----:B------:R-:W-:Y:S01]  /*10f10*/  HMMA.16816.F32.BF16 R32, R20, R66, R40 ;  /* 0x000000421420723c */ /* 0x000fe20000041828 */
[----:B------:R-:W4:Y:S07]  /*10f20*/  LDSM.16.M88.4 R40, [R185+0x3800] ;  /* 0x00380000b928783b */ /* 0x000f2e0000000200 */
[----:B--2---:R-:W-:Y:S08]  /*10f30*/  HMMA.16816.F32.BF16 R24, R4, R52, R24 ;  /* 0x000000340418723c */ /* 0x004ff00000041818 */
[----:B------:R-:W-:Y:S08]  /*10f40*/  HMMA.16816.F32.BF16 R20, R8, R58, R28 ;  /* 0x0000003a0814723c */ /* 0x000ff0000004181c */
[C---:B---3--:R-:W-:Y:S08]  /*10f50*/  HMMA.16816.F32.BF16 R36, R16.reuse, R60, R36 ;  /* 0x0000003c1024723c */ /* 0x048ff00000041824 */
[----:B------:R-:W-:Y:S08]  /*10f60*/  HMMA.16816.F32.BF16 R28, R16, R62, R32 ;  /* 0x0000003e101c723c */ /* 0x000ff00000041820 */
[----:B-1----:R-:W-:Y:S08]  /*10f70*/  HMMA.16816.F32.BF16 R32, R12, R44, R24 ;  /* 0x0000002c0c20723c */ /* 0x002ff00000041818 */
[----:B------:R-:W-:Y:S08]  /*10f80*/  HMMA.16816.F32.BF16 R16, R4, R54, R20 ;  /* 0x000000360410723c */ /* 0x000ff00000041814 */
[----:B------:R-:W-:Y:S01]  /*10f90*/  HMMA.16816.F32.BF16 R20, R8, R48, R36 ;  /* 0x000000300814723c */ /* 0x000fe20000041824 */
[----:B------:R-:W1:Y:S01]  /*10fa0*/  LDSM.16.M88.4 R36, [R184+0x3800] ;  /* 0x00380000b824783b */ /* 0x000e620000000200 */
[----:B------:R-:W-:-:S06]  /*10fb0*/  DEPBAR.LE SB0, 0x0 ;  /* 0x000080000000791a */ /* 0x000fcc0000000000 */
[----:B------:R-:W-:Y:S01]  /*10fc0*/  HMMA.16816.F32.BF16 R8, R8, R50, R28 ;  /* 0x000000320808723c */ /* 0x000fe2000004181c */
[----:B------:R-:W-:Y:S02]  /*10fd0*/  FMUL.FTZ R0, R32, c[0x0][0x320] ;  /* 0x0000c80020007a20 */ /* 0x000fe40000410000 */
[----:B----4-:R-:W-:-:S04]  /*10fe0*/  FMUL.FTZ R2, R35, c[0x0][0x320] ;  /* 0x0000c80023027a20 */ /* 0x010fc80000410000 */
[----:B------:R-:W-:Y:S01]  /*10ff0*/  MUFU.TANH R28, R2 ;  /* 0x00000002001c7308 */ /* 0x000fe20000002400 */
[----:B------:R-:W-:Y:S08]  /*11000*/  HMMA.16816.F32.BF16 R24, R12, R46, R16 ;  /* 0x0000002e0c18723c */ /* 0x000ff00000041810 */
[C---:B------:R-:W-:Y:S01]  /*11010*/  HMMA.16816.F32.BF16 R16, R4.reuse, R40, R20 ;  /* 0x000000280410723c */ /* 0x040fe20000041814 */
[----:B------:R2:W3:Y:S07]  /*11020*/  MUFU.TANH R22, R0 ;  /* 0x0000000000167308 */ /* 0x0004ee0000002400 */
[----:B------:R-:W-:Y:S07]  /*11030*/  HMMA.16816.F32.BF16 R4, R4, R42, R8 ;  /* 0x0000002a0404723c */ /* 0x000fee0000041808 */
[----:B------:R-:W-:-:S02]  /*11040*/  IMAD.MOV.U32 R10, RZ, RZ, -0x20 ;  /* 0xffffffe0ff0a7424 */ /* 0x000fc400078e00ff */
[----:B--2---:R-:W-:Y:S02]  /*11050*/  FMUL.FTZ R0, R33, c[0x0][0x320] ;  /* 0x0000c80021007a20 */ /* 0x004fe40000410000 */
[----:B------:R-:W-:Y:S02]  /*11060*/  FMUL.FTZ R3, R24, c[0x0][0x320] ;  /* 0x0000c80018037a20 */ /* 0x000fe40000410000 */
[----:B------:R2:W4:Y:S03]  /*11070*/  MUFU.TANH R21, R0 ;  /* 0x0000000000157308 */ /* 0x0005260000002400 */
[C---:B-1----:R-:W-:Y:S05]  /*11080*/  HMMA.16816.F32.BF16 R16, R12.reuse, R36, R16 ;  /* 0x000000240c10723c */ /* 0x042fea0000041810 */
[----:B------:R1:W1:Y:S03]  /*11090*/  MUFU.TANH R9, R3 ;  /* 0x0000000300097308 */ /* 0x0002660000002400 */
[----:B------:R-:W-:Y:S01]  /*110a0*/  HMMA.16816.F32.BF16 R12, R12, R38, R4 ;  /* 0x000000260c0c723c */ /* 0x000fe20000041804 */
[----:B--2---:R-:W-:-:S04]  /*110b0*/  FMUL.FTZ R0, R34, c[0x0][0x320] ;  /* 0x0000c80022007a20 */ /* 0x004fc80000410000 */
[----:B------:R2:W-:Y:S01]  /*110c0*/  MUFU.TANH R29, R0 ;  /* 0x00000000001d7308 */ /* 0x0005e20000002400 */
[----:B-1----:R-:W-:-:S10]  /*110d0*/  FMUL.FTZ R3, R26, c[0x0][0x320] ;  /* 0x0000c8001a037a20 */ /* 0x002fd40000410000 */
[----:B------:R-:W-:Y:S01]  /*110e0*/  FMUL.FTZ R4, R17, c[0x0][0x320] ;  /* 0x0000c80011047a20 */ /* 0x000fe20000410000 */
[----:B------:R1:W-:Y:S01]  /*110f0*/  MUFU.TANH R23, R3 ;  /* 0x0000000300177308 */ /* 0x0003e20000002400 */
[----:B--2---:R-:W-:-:S04]  /*11100*/  IMAD.IADD R0, R240, 0x1, R233 ;  /* 0x00000001f0007824 */ /* 0x004fc800078e02e9 */
[----:B------:R-:W-:-:S04]  /*11110*/  @P3 IMAD.HI.U32 R2, R0, c[0x0][0x2c8], RZ ;  /* 0x0000b20000023a27 */ /* 0x000fc800078e00ff */
[----:B-1----:R-:W-:Y:S01]  /*11120*/  FMUL.FTZ R3, R27, c[0x0][0x320] ;  /* 0x0000c8001b037a20 */ /* 0x002fe20000410000 */
[----:B------:R-:W-:Y:S01]  /*11130*/  @P3 SHF.R.U32.HI R0, RZ, c[0x0][0x2cc], R2 ;  /* 0x0000b300ff003a19 */ /* 0x000fe20000011602 */
[----:B------:R-:W-:Y:S02]  /*11140*/  FMUL.FTZ R2, R25, c[0x0][0x320] ;  /* 0x0000c80019027a20 */ /* 0x000fe40000410000 */
[----:B------:R1:W-:Y:S02]  /*11150*/  MUFU.TANH R20, R3 ;  /* 0x0000000300147308 */ /* 0x0003e40000002400 */
[----:B------:R-:W-:Y:S06]  /*11160*/  SHFL.IDX PT, R8, R0, 0x1, 0x1c1f ;  /* 0x003c1f0000087f89 */ /* 0x000fec00000e0000 */
[----:B------:R2:W2:Y:S01]  /*11170*/  MUFU.TANH R11, R2 ;  /* 0x00000002000b7308 */ /* 0x0004a20000002400 */
[----:B-1----:R-:W-:-:S07]  /*11180*/  FMUL.FTZ R3, R16, c[0x0][0x320] ;  /* 0x0000c80010037a20 */ /* 0x002fce0000410000 */
[----:B------:R1:W1:Y:S01]  /*11190*/  MUFU.TANH R16, R3 ;  /* 0x0000000300107308 */ /* 0x0002620000002400 */
[----:B--2---:R2:W3:Y:S01]  /*111a0*/  SHFL.IDX PT, R2, R0, RZ, 0x1c1f ;  /* 0x001c1fff00027589 */ /* 0x0044e200000e0000 */
[----:B-1----:R-:W-:Y:S02]  /*111b0*/  IMAD.IADD R3, R72, 0x1, -R217 ;  /* 0x0000000148037824 */ /* 0x002fe400078e0ad9 */
[----:B--2---:R-:W-:-:S04]  /*111c0*/  IMAD R0, R108, R10, 0x1 ;  /* 0x000000016c007424 */ /* 0x004fc800078e020a */
[----:B------:R1:W2:Y:S01]  /*111d0*/  MUFU.TANH R10, R4 ;  /* 0x00000004000a7308 */ /* 0x0002a20000002400 */
[----:B------:R-:W-:-:S05]  /*111e0*/  IADD3 R0, -R217, R0, R237 ;  /* 0x00000000d9007210 */ /* 0x000fca0007ffe1ed */
[----:B------:R-:W-:-:S04]  /*111f0*/  IMAD.IADD R0, R0, 0x1, -R238 ;  /* 0x0000000100007824 */ /* 0x000fc800078e0aee */
[C---:B---3--:R-:W-:Y:S02]  /*11200*/  IMAD.IADD R2, R0.reuse, 0x1, R2 ;  /* 0x0000000100027824 */ /* 0x048fe400078e0202 */
[----:B------:R-:W-:Y:S02]  /*11210*/  IMAD.IADD R0, R0, 0x1, R8 ;  /* 0x0000000100007824 */ /* 0x000fe400078e0208 */
[----:B-1----:R-:W-:Y:S01]  /*11220*/  FMUL.FTZ R4, R12, c[0x0][0x320] ;  /* 0x0000c8000c047a20 */ /* 0x002fe20000410000 */
[C---:B------:R-:W-:Y:S02]  /*11230*/  IMNMX R2, R3.reuse, R2, PT ;  /* 0x0000000203027217 */ /* 0x040fe40003800200 */
[----:B------:R-:W-:Y:S01]  /*11240*/  IMNMX R0, R3, R0, PT ;  /* 0x0000000003007217 */ /* 0x000fe20003800200 */
[----:B------:R1:W3:Y:S01]  /*11250*/  MUFU.TANH R6, R4 ;  /* 0x0000000400067308 */ /* 0x0002e20000002400 */
[----:B------:R-:W-:Y:S01]  /*11260*/  BAR.SYNC.DEFER_BLOCKING 0x0 ;  /* 0x0000000000007b1d */ /* 0x000fe20000010000 */
[----:B------:R-:W-:-:S02]  /*11270*/  ISETP.GT.AND P0, PT, R2, RZ, PT ;  /* 0x000000ff0200720c */ /* 0x000fc40003f04270 */
[----:B------:R-:W-:Y:S02]  /*11280*/  ISETP.GT.AND P1, PT, R2, 0x1, PT ;  /* 0x000000010200780c */ /* 0x000fe40003f24270 */
[----:B------:R-:W-:Y:S02]  /*11290*/  FSEL R5, R22, -INF , P0 ;  /* 0xff80000016057808 */ /* 0x000fe40000000000 */
[C---:B------:R-:W-:Y:S02]  /*112a0*/  ISETP.GT.AND P0, PT, R2.reuse, 0x8, PT ;  /* 0x000000080200780c */ /* 0x040fe40003f04270 */
[----:B----4-:R-:W-:Y:S02]  /*112b0*/  FSEL R7, R21, -INF , P1 ;  /* 0xff80000015077808 */ /* 0x010fe40000800000 */
[----:B------:R-:W-:Y:S02]  /*112c0*/  ISETP.GT.AND P1, PT, R2, 0x9, PT ;  /* 0x000000090200780c */ /* 0x000fe40003f24270 */
[----:B------:R-:W-:Y:S01]  /*112d0*/  FSEL R9, R9, -INF , P0 ;  /* 0xff80000009097808 */ /* 0x000fe20000000000 */
[----:B-1----:R-:W-:Y:S01]  /*112e0*/  FMUL.FTZ R4, R13, c[0x0][0x320] ;  /* 0x0000c8000d047a20 */ /* 0x002fe20000410000 */
[----:B------:R-:W-:-:S02]  /*112f0*/  FMNMX.FTZ R3, R5, R7, !PT ;  /* 0x0000000705037209 */ /* 0x000fc40007810000 */
[C---:B------:R-:W-:Y:S01]  /*11300*/  ISETP.GT.AND P0, PT, R2.reuse, 0x10, PT ;  /* 0x000000100200780c */ /* 0x040fe20003f04270 */
[----:B------:R1:W4:Y:S01]  /*11310*/  MUFU.TANH R8, R4 ;  /* 0x0000000400087308 */ /* 0x0003220000002400 */
[----:B------:R-:W-:Y:S02]  /*11320*/  FSEL R11, R11, -INF , P1 ;  /* 0xff8000000b0b7808 */ /* 0x000fe40000800000 */
[----:B------:R-:W-:Y:S02]  /*11330*/  FMNMX.FTZ R3, R9, R3, !PT ;  /* 0x0000000309037209 */ /* 0x000fe40007810000 */
[----:B------:R-:W-:Y:S02]  /*11340*/  ISETP.GT.AND P2, PT, R2, 0x11, PT ;  /* 0x000000110200780c */ /* 0x000fe40003f44270 */
[----:B------:R-:W-:Y:S02]  /*11350*/  FSEL R16, R16, -INF , P0 ;  /* 0xff80000010107808 */ /* 0x000fe40000000000 */
[----:B------:R-:W-:-:S02]  /*11360*/  FMNMX.FTZ R3, R11, R3, !PT ;  /* 0x000000030b037209 */ /* 0x000fc40007810000 */
[----:B------:R-:W-:Y:S02]  /*11370*/  ISETP.GT.AND P1, PT, R2, 0x18, PT ;  /* 0x000000180200780c */ /* 0x000fe40003f24270 */
[----:B--2---:R-:W-:Y:S02]  /*11380*/  FSEL R21, R10, -INF , P2 ;  /* 0xff8000000a157808 */ /* 0x004fe40001000000 */
[----:B------:R-:W-:Y:S01]  /*11390*/  FMNMX.FTZ R3, R16, R3, !PT ;  /* 0x0000000310037209 */ /* 0x000fe20007810000 */
[----:B-1----:R-:W-:Y:S01]  /*113a0*/  FMUL.FTZ R4, R18, c[0x0][0x320] ;  /* 0x0000c80012047a20 */ /* 0x002fe20000410000 */
[----:B------:R-:W-:Y:S02]  /*113b0*/  ISETP.GT.AND P0, PT, R2, 0x19, PT ;  /* 0x000000190200780c */ /* 0x000fe40003f04270 */
[----:B---3--:R-:W-:Y:S01]  /*113c0*/  FSEL R22, R6, -INF , P1 ;  /* 0xff80000006167808 */ /* 0x008fe20000800000 */
[----:B------:R1:W2:Y:S01]  /*113d0*/  MUFU.TANH R18, R4 ;  /* 0x0000000400127308 */ /* 0x0002a20000002400 */
[----:B------:R-:W-:Y:S01]  /*113e0*/  FMNMX.FTZ R2, R21, R3, !PT ;  /* 0x0000000315027209 */ /* 0x000fe20007810000 */
[----:B------:R-:W-:Y:S01]  /*113f0*/  FMUL.FTZ R3, R14, c[0x0][0x320] ;  /* 0x0000c8000e037a20 */ /* 0x000fe20000410000 */
[----:B----4-:R-:W-:Y:S01]  /*11400*/  FSEL R24, R8, -INF , P0 ;  /* 0xff80000008187808 */ /* 0x010fe20000000000 */
[----:B------:R-:W-:Y:S01]  /*11410*/  FMUL.FTZ R6, R15, c[0x0][0x320] ;  /* 0x0000c8000f067a20 */ /* 0x000fe20000410000 */
[----:B------:R-:W-:-:S02]  /*11420*/  FMNMX.FTZ R2, R22, R2, !PT ;  /* 0x0000000216027209 */ /* 0x000fc40007810000 */
[C---:B------:R-:W-:Y:S01]  /*11430*/  ISETP.GT.AND P0, PT, R0.reuse, RZ, PT ;  /* 0x000000ff0000720c */ /* 0x040fe20003f04270 */
[----:B------:R3:W-:Y:S01]  /*11440*/  MUFU.TANH R8, R3 ;  /* 0x0000000300087308 */ /* 0x0007e20000002400 */
[----:B------:R-:W-:Y:S02]  /*11450*/  ISETP.GT.AND P1, PT, R0, 0x1, PT ;  /* 0x000000010000780c */ /* 0x000fe40003f24270 */
[----:B------:R-:W-:Y:S02]  /*11460*/  FMNMX.FTZ R2, R24, R2, !PT ;  /* 0x0000000218027209 */ /* 0x000fe40007810000 */
[----:B------:R-:W-:Y:S02]  /*11470*/  FSEL R10, R29, -INF , P0 ;  /* 0xff8000001d0a7808 */ /* 0x000fe40000000000 */
[----:B------:R-:W-:Y:S01]  /*11480*/  ISETP.GT.AND P0, PT, R0, 0x8, PT ;  /* 0x000000080000780c */ /* 0x000fe20003f04270 */
[----:B-1----:R-:W-:Y:S01]  /*11490*/  FMUL.FTZ R4, R19, c[0x0][0x320] ;  /* 0x0000c80013047a20 */ /* 0x002fe20000410000 */
[----:B------:R-:W-:Y:S01]  /*114a0*/  FSEL R12, R28, -INF , P1 ;  /* 0xff8000001c0c7808 */ /* 0x000fe20000800000 */
[----:B------:R-:W-:Y:S01]  /*114b0*/  MUFU.TANH R6, R6 ;  /* 0x0000000600067308 */ /* 0x000fe20000002400 */
[----:B------:R-:W-:-:S02]  /*114c0*/  ISETP.GT.AND P1, PT, R0, 0x9, PT ;  /* 0x000000090000780c */ /* 0x000fc40003f24270 */
[----:B------:R-:W-:Y:S02]  /*114d0*/  FSEL R13, R23, -INF , P0 ;  /* 0xff800000170d7808 */ /* 0x000fe40000000000 */
[----:B------:R-:W-:Y:S02]  /*114e0*/  ISETP.GT.AND P0, PT, R0, 0x10, PT ;  /* 0x000000100000780c */ /* 0x000fe40003f04270 */
[----:B---3--:R-:W-:Y:S01]  /*114f0*/  FMNMX.FTZ R3, R10, R12, !PT ;  /* 0x0000000c0a037209 */ /* 0x008fe20007810000 */
[----:B------:R1:W3:Y:S01]  /*11500*/  MUFU.TANH R17, R4 ;  /* 0x0000000400117308 */ /* 0x0002e20000002400 */
[----:B------:R-:W-:Y:S02]  /*11510*/  FSEL R14, R20, -INF , P1 ;  /* 0xff800000140e7808 */ /* 0x000fe40000800000 */
[----:B------:R-:W-:Y:S02]  /*11520*/  FMNMX.FTZ R3, R13, R3, !PT ;  /* 0x000000030d037209 */ /* 0x000fe40007810000 */
[----:B------:R-:W-:-:S02]  /*11530*/  ISETP.GT.AND P2, PT, R0, 0x11, PT ;  /* 0x000000110000780c */ /* 0x000fc40003f44270 */
[----:B--2---:R-:W-:Y:S02]  /*11540*/  FSEL R20, R18, -INF , P0 ;  /* 0xff80000012147808 */ /* 0x004fe40000000000 */
[----:B------:R-:W-:Y:S02]  /*11550*/  FMNMX.FTZ R3, R14, R3, !PT ;  /* 0x000000030e037209 */ /* 0x000fe40007810000 */
[----:B------:R-:W-:Y:S02]  /*11560*/  ISETP.GT.AND P1, PT, R0, 0x18, PT ;  /* 0x000000180000780c */ /* 0x000fe40003f24270 */
[----:B------:R-:W-:Y:S02]  /*11570*/  FMNMX.FTZ R3, R20, R3, !PT ;  /* 0x0000000314037209 */ /* 0x000fe40007810000 */
[----:B------:R-:W-:Y:S01]  /*11580*/  ISETP.GT.AND P0, PT, R0, 0x19, PT ;  /* 0x000000190000780c */ /* 0x000fe20003f04270 */
[----:B-1----:R-:W1:Y:S01]  /*11590*/  SHFL.BFLY PT, R4, R2, 0x2, 0x1f ;  /* 0x0c401f0002047f89 */ /* 0x002e6200000e0000 */
[----:B---3--:R-:W-:-:S02]  /*115a0*/  FSEL R23, R17, -INF , P2 ;  /* 0xff80000011177808 */ /* 0x008fc40001000000 */
[----:B------:R-:W-:Y:S02]  /*115b0*/  FSEL R25, R8, -INF , P1 ;  /* 0xff80000008197808 */ /* 0x000fe40000800000 */
[----:B------:R-:W-:Y:S02]  /*115c0*/  FMNMX.FTZ R0, R23, R3, !PT ;  /* 0x0000000317007209 */ /* 0x000fe40007810000 */
[----:B------:R-:W-:Y:S02]  /*115d0*/  FSEL R26, R6, -INF , P0 ;  /* 0xff800000061a7808 */ /* 0x000fe40000000000 */
[----:B------:R-:W-:Y:S02]  /*115e0*/  FMNMX.FTZ R3, R25, R0, !PT ;  /* 0x0000000019037209 */ /* 0x000fe40007810000 */
[----:B------:R-:W-:Y:S02]  /*115f0*/  ISETP.GT.AND P0, PT, R108, R212, PT ;  /* 0x000000d46c00720c */ /* 0x000fe40003f04270 */
[----:B------:R-:W-:-:S02]  /*11600*/  LOP3.LUT P2, RZ, R216, 0x1, RZ, 0xc0, !PT ;  /* 0x00000001d8ff7812 */ /* 0x000fc4000784c0ff */
[----:B-1----:R-:W-:Y:S02]  /*11610*/  FMNMX.FTZ R0, R2, R4, !PT ;  /* 0x0000000402007209 */ /* 0x002fe40007810000 */
[----:B------:R-:W-:-:S07]  /*11620*/  FMNMX.FTZ R2, R26, R3, !PT ;  /* 0x000000031a027209 */ /* 0x000fce0007810000 */
[----:B------:R-:W-:Y:S01]  /*11630*/  @P0 SHF.R.S32.HI R6, RZ, 0x1f, R204 ;  /* 0x0000001fff060819 */ /* 0x000fe200000114cc */
[----:B------:R-:W1:Y:S04]  /*11640*/  SHFL.BFLY PT, R3, R0, 0x1, 0x1f ;  /* 0x0c201f0000037f89 */ /* 0x000e6800000e0000 */
[----:B------:R-:W2:Y:S01]  /*11650*/  SHFL.BFLY PT, R4, R2, 0x2, 0x1f ;  /* 0x0c401f0002047f89 */ /* 0x000ea200000e0000 */
[----:B-1----:R-:W-:Y:S02]  /*11660*/  FMNMX.FTZ R133, R0, R3, !PT ;  /* 0x0000000300857209 */ /* 0x002fe40007810000 */
[----:B--2---:R-:W-:-:S03]  /*11670*/  FMNMX.FTZ R0, R2, R4, !PT ;  /* 0x0000000402007209 */ /* 0x004fc60007810000 */
[C---:B------:R-:W-:Y:S01]  /*11680*/  FMUL.FTZ R2, R133.reuse, c[0x0][0x2d0] ;  /* 0x0000b40085027a20 */ /* 0x040fe20000410000 */
[----:B------:R-:W-:Y:S01]  /*11690*/  FSETP.NEU.FTZ.AND P1, PT, R133, -INF , PT ;  /* 0xff8000008500780b */ /* 0x000fe20003f3d000 */
[----:B------:R-:W1:Y:S03]  /*116a0*/  SHFL.BFLY PT, R8, R0, 0x1, 0x1f ;  /* 0x0c201f0000087f89 */ /* 0x000e6600000e0000 */
[----:B------:R-:W-:-:S05]  /*116b0*/  FSEL R2, R2, RZ, P1 ;  /* 0x000000ff02027208 */ /* 0x000fca0000800000 */
[--C-:B------:R-:W-:Y:S02]  /*116c0*/  FFMA.FTZ R3, R5, c[0x0][0x2d0], -R2.reuse ;  /* 0x0000b40005037a23 */ /* 0x100fe40000010802 */
[----:B------:R-:W-:Y:S02]  /*116d0*/  @P0 IMAD.WIDE.U32 R4, R204, c[0x0][0x1e0], RZ ;  /* 0x00007800cc040a25 */ /* 0x000fe400078e00ff */
[----:B------:R2:W-:Y:S02]  /*116e0*/  MUFU.EX2 R209, R3 ;  /* 0x0000000300d17308 */ /* 0x0005e40000000800 */
[----:B------:R-:W-:-:S06]  /*116f0*/  FFMA.FTZ R7, R7, c[0x0][0x2d0], -R2 ;  /* 0x0000b40007077a23 */ /* 0x000fcc0000010802 */
[----:B------:R3:W-:Y:S01]  /*11700*/  MUFU.EX2 R208, R7 ;  /* 0x0000000700d07308 */ /* 0x0007e20000000800 */
[----:B-1----:R-:W-:Y:S01]  /*11710*/  FMNMX.FTZ R132, R0, R8, !PT ;  /* 0x0000000800847209 */ /* 0x002fe20007810000 */
[----:B------:R-:W-:Y:S02]  /*11720*/  FFMA.FTZ R0, R11, c[0x0][0x2d0], -R2 ;  /* 0x0000b4000b007a23 */ /* 0x000fe40000010802 */
[----:B--2---:R-:W-:-:S04]  /*11730*/  @P0 IMAD R3, R6, c[0x0][0x1e0], RZ ;  /* 0x0000780006030a24 */ /* 0x004fc800078e02ff */
[----:B------:R1:W-:Y:S01]  /*11740*/  MUFU.EX2 R206, R0 ;  /* 0x0000000000ce7308 */ /* 0x0003e20000000800 */
[----:B------:R-:W-:Y:S01]  /*11750*/  @P0 IMAD R6, R204, c[0x0][0x1e4], R3 ;  /* 0x00007900cc060a24 */ /* 0x000fe200078e0203 */
[----:B------:R-:W-:Y:S01]  /*11760*/  @P0 LEA R3, P1, R4, R218, 0x5 ;  /* 0x000000da04030211 */ /* 0x000fe200078228ff */
[----:B---3--:R-:W-:Y:S02]  /*11770*/  FFMA.FTZ R7, R9, c[0x0][0x2d0], -R2 ;  /* 0x0000b40009077a23 */ /* 0x008fe40000010802 */
[----:B------:R-:W-:-:S03]  /*11780*/  @P0 IMAD.IADD R6, R5, 0x1, R6 ;  /* 0x0000000105060824 */ /* 0x000fc600078e0206 */
[----:B------:R-:W2:Y:S02]  /*11790*/  MUFU.EX2 R207, R7 ;  /* 0x0000000700cf7308 */ /* 0x000ea40000000800 */
[----:B------:R-:W-:Y:S02]  /*117a0*/  @P0 LEA.HI.X R6, R4, R222, R6, 0x5, P1 ;  /* 0x000000de04060211 */ /* 0x000fe400008f2c06 */
[----:B------:R-:W-:Y:S01]  /*117b0*/  @P0 LEA R4, P1, R3, c[0x0][0x1c8], 0x1 ;  /* 0x0000720003040a11 */ /* 0x000fe200078208ff */
[----:B-1----:R-:W-:-:S03]  /*117c0*/  FMUL.FTZ R0, R132, c[0x0][0x2d0] ;  /* 0x0000b40084007a20 */ /* 0x002fc60000410000 */
[----:B------:R-:W-:Y:S01]  /*117d0*/  @P0 LEA.HI.X R5, R3, c[0x0][0x1cc], R6, 0x1, P1 ;  /* 0x0000730003050a11 */ /* 0x000fe200008f0c06 */
[----:B------:R-:W-:Y:S01]  /*117e0*/  FFMA.FTZ R3, R16, c[0x0][0x2d0], -R2 ;  /* 0x0000b40010037a23 */ /* 0x000fe20000010802 */
[----:B------:R-:W-:-:S03]  /*117f0*/  FSETP.NEU.FTZ.AND P1, PT, R132, -INF , PT ;  /* 0xff8000008400780b */ /* 0x000fc60003f3d000 */
[----:B------:R1:W-:Y:S01]  /*11800*/  MUFU.EX2 R205, R3 ;  /* 0x0000000300cd7308 */ /* 0x0003e20000000800 */
[----:B------:R-:W-:Y:S01]  /*11810*/  FSEL R0, R0, RZ, P1 ;  /* 0x000000ff00007208 */ /* 0x000fe20000800000 */
[----:B------:R3:W-:Y:S01]  /*11820*/  @P0 LDGSTS.E.BYPASS.LTC128B.128 [R203+0xc080], [R4.64], !P2 ;  /* 0x0c08000004cb0fae */ /* 0x0007e2000d101d46 */
[----:B--2---:R-:W-:-:S03]  /*11830*/  F2FP.BF16.PACK_AB R6, R206, R207 ;  /* 0x000000cfce06723e */ /* 0x004fc600000010ff */
[----:B------:R3:W-:Y:S04]  /*11840*/  @P0 LDGSTS.E.BYPASS.LTC128B.128 [R203+0xd080], [R4.64+0x80], !P6 ;  /* 0x0d08008004cb0fae */ /* 0x0007e8000f101d46 */
[----:B------:R3:W-:Y:S04]  /*11850*/  @P0 LDGSTS.E.BYPASS.LTC128B.128 [R203+0xe080], [R4.64+0x100], !P5 ;  /* 0x0e08010004cb0fae */ /* 0x0007e8000e901d46 */
[----:B------:R3:W-:Y:S01]  /*11860*/  @P0 LDGSTS.E.BYPASS.LTC128B.128 [R203+0xf080], [R4.64+0x180], !P4 ;  /* 0x0f08018004cb0fae */ /* 0x0007e2000e101d46 */
[----:B-1----:R-:W-:-:S03]  /*11870*/  FFMA.FTZ R3, R10, c[0x0][0x2d0], -R0 ;  /* 0x0000b4000a037a23 */ /* 0x002fc60000010800 */
[----:B------:R-:W1:Y:S01]  /*11880*/  LDSM.16.MT88.4 R16, [R188] ;  /* 0x00000000bc10783b */ /* 0x000e620000004200 */
[----:B------:R2:W-:Y:S03]  /*11890*/  MUFU.EX2 R198, R3 ;  /* 0x0000000300c67308 */ /* 0x0005e60000000800 */
[----:B------:R-:W-:Y:S04]  /*118a0*/  LDSM.16.MT88.4 R156, [R188+0x800] ;  /* 0x00080000bc9c783b */ /* 0x000fe80000004200 */
[----:B------:R-:W-:Y:S04]  /*118b0*/  LDSM.16.MT88.4 R28, [R190+0x800] ;  /* 0x00080000be1c783b */ /* 0x000fe80000004200 */
[----:B------:R-:W-:Y:S04]  /*118c0*/  LDSM.16.MT88.4 R32, [R189] ;  /* 0x00000000bd20783b */ /* 0x000fe80000004200 */
[----:B------:R-:W4:Y:S01]  /*118d0*/  LDSM.16.MT88.4 R76, [R189+0x1000] ;  /* 0x00100000bd4c783b */ /* 0x000f220000004200 */
[----:B--2---:R-:W-:-:S03]  /*118e0*/  FFMA.FTZ R3, R12, c[0x0][0x2d0], -R0 ;  /* 0x0000b4000c037a23 */ /* 0x004fc60000010800 */
[----:B------:R-:W2:Y:S01]  /*118f0*/  LDSM.16.MT88.4 R92, [R188+0x2000] ;  /* 0x00200000bc5c783b */ /* 0x000ea20000004200 */
[----:B------:R1:W1:Y:S01]  /*11900*/  MUFU.EX2 R196, R3 ;  /* 0x0000000300c47308 */ /* 0x0002620000000800 */
[----:B---3--:R-:W-:Y:S02]  /*11910*/  F2FP.BF16.PACK_AB R4, R208, R209 ;  /* 0x000000d1d004723e */ /* 0x008fe400000010ff */
[----:B------:R-:W3:Y:S04]  /*11920*/  LDSM.16.MT88.4 R60, [R188+0x3000] ;  /* 0x00300000bc3c783b */ /* 0x000ee80000004200 */
[----:B------:R-:W-:Y:S04]  /*11930*/  LDSM.16.MT88.4 R40, [R189+0x800] ;  /* 0x00080000bd28783b */ /* 0x000fe80000004200 */
[----:B-----5:R-:W-:Y:S04]  /*11940*/  LDSM.16.MT88.4 R108, [R189+0x1800] ;  /* 0x00180000bd6c783b */ /* 0x020fe80000004200 */
[----:B------:R-:W2:Y:S01]  /*11950*/  LDSM.16.MT88.4 R44, [R187+0x1000] ;  /* 0x00100000bb2c783b */ /* 0x000ea20000004200 */
[----:B-1----:R-:W-:Y:S01]  /*11960*/  FFMA.FTZ R3, R13, c[0x0][0x2d0], -R0 ;  /* 0x0000b4000d037a23 */ /* 0x002fe20000010800 */
[----:B------:R-:W-:-:S02]  /*11970*/  F2FP.BF16.PACK_AB R5, R196, R198 ;  /* 0x000000c6c405723e */ /* 0x000fc400000010ff */
[----:B------:R-:W-:Y:S01]  /*11980*/  LDSM.16.MT88.4 R8, [R187] ;  /* 0x00000000bb08783b */ /* 0x000fe20000004200 */
[----:B------:R1:W-:Y:S03]  /*11990*/  MUFU.EX2 R197, R3 ;  /* 0x0000000300c57308 */ /* 0x0003e60000000800 */
[----:B------:R-:W-:Y:S04]  /*119a0*/  LDSM.16.MT88.4 R48, [R188+0x1000] ;  /* 0x00100000bc30783b */ /* 0x000fe80000004200 */
[----:B------:R-:W-:Y:S04]  /*119b0*/  LDSM.16.MT88.4 R56, [R190+0x1000] ;  /* 0x00100000be38783b */ /* 0x000fe80000004200 */
[----:B------:R-:W-:Y:S04]  /*119c0*/  LDSM.16.MT88.4 R84, [R187+0x2000] ;  /* 0x00200000bb54783b */ /* 0x000fe80000004200 */
[----:B------:R-:W-:Y:S01]  /*119d0*/  LDSM.16.MT88.4 R100, [R190+0x2000] ;  /* 0x00200000be64783b */ /* 0x000fe20000004200 */
[----:B-1----:R-:W-:-:S03]  /*119e0*/  FFMA.FTZ R3, R14, c[0x0][0x2d0], -R0 ;  /* 0x0000b4000e037a23 */ /* 0x002fc60000010800 */
[----:B------:R-:W1:Y:S01]  /*119f0*/  LDSM.16.MT88.4 R12, [R190] ;  /* 0x00000000be0c783b */ /* 0x000e620000004200 */
[----:B------:R2:W2:Y:S03]  /*11a00*/  MUFU.EX2 R199, R3 ;  /* 0x0000000300c77308 */ /* 0x0004a60000000800 */
[----:B------:R-:W-:Y:S04]  /*11a10*/  LDSM.16.MT88.4 R116, [R188+0x2800] ;  /* 0x00280000bc74783b */ /* 0x000fe80000004200 */
[----:B------:R-:W-:Y:S04]  /*11a20*/  LDSM.16.MT88.4 R96, [R189+0x2000] ;  /* 0x00200000bd60783b */ /* 0x000fe80000004200 */
[----:B------:R-:W-:Y:S04]  /*11a30*/  LDSM.16.MT88.4 R72, [R187+0x3000] ;  /* 0x00300000bb48783b */ /* 0x000fe80000004200 */
[----:B------:R-:W-:Y:S01]  /*11a40*/  LDSM.16.MT88.4 R68, [R188+0x1800] ;  /* 0x00180000bc44783b */ /* 0x000fe20000004200 */
[----:B--2---:R-:W-:Y:S01]  /*11a50*/  FFMA.FTZ R3, R21, c[0x0][0x2d0], -R2 ;  /* 0x0000b40015037a23 */ /* 0x004fe20000010802 */
[----:B------:R-:W-:-:S02]  /*11a60*/  F2FP.BF16.PACK_AB R7, R199, R197 ;  /* 0x000000c5c707723e */ /* 0x000fc400000010ff */
[----:B------:R-:W-:Y:S01]  /*11a70*/  LDSM.16.MT88.4 R148, [R187+0x800] ;  /* 0x00080000bb94783b */ /* 0x000fe20000004200 */
[----:B------:R2:W2:Y:S03]  /*11a80*/  MUFU.EX2 R201, R3 ;  /* 0x0000000300c97308 */ /* 0x0004a60000000800 */
[----:B------:R-:W-:Y:S01]  /*11a90*/  LDSM.16.MT88.4 R104, [R190+0x1800] ;  /* 0x00180000be68783b */ /* 0x000fe20000004200 */
[C---:B------:R-:W-:Y:S03]  /*11aa0*/  HMMA.16816.F32.BF16 R152, R4.reuse, R16, RZ ;  /* 0x000000100498723c */ /* 0x040fe600000418ff */
[----:B------:R-:W-:Y:S04]  /*11ab0*/  LDSM.16.MT88.4 R112, [R187+0x2800] ;  /* 0x00280000bb70783b */ /* 0x000fe80000004200 */
[----:B------:R-:W-:Y:S01]  /*11ac0*/  LDSM.16.MT88.4 R120, [R190+0x3800] ;  /* 0x00380000be78783b */ /* 0x000fe20000004200 */
[----:B------:R-:W-:Y:S03]  /*11ad0*/  HMMA.16816.F32.BF16 R16, R4, R18, RZ ;  /* 0x000000120410723c */ /* 0x000fe600000418ff */
[----:B------:R-:W0:Y:S01]  /*11ae0*/  LDGDEPBAR ;  /* 0x00000000000079af */ /* 0x000e220000000000 */
[--C-:B--2---:R-:W-:Y:S01]  /*11af0*/  FFMA.FTZ R3, R22, c[0x0][0x2d0], -R2.reuse ;  /* 0x0000b40016037a23 */ /* 0x104fe20000010802 */
[----:B------:R-:W-:Y:S01]  /*11b00*/  F2FP.BF16.PACK_AB R128, R201, R205 ;  /* 0x000000cdc980723e */ /* 0x000fe200000010ff */
[----:B------:R-:W-:-:S02]  /*11b10*/  FFMA.FTZ R2, R24, c[0x0][0x2d0], -R2 ;  /* 0x0000b40018027a23 */ /* 0x000fc40000010802 */
[----:B------:R2:W-:Y:S01]  /*11b20*/  MUFU.EX2 R202, R3 ;  /* 0x0000000300ca7308 */ /* 0x0005e20000000800 */
[C---:B----4-:R-:W-:Y:S07]  /*11b30*/  HMMA.16816.F32.BF16 R64, R4.reuse, R76, RZ ;  /* 0x0000004c0440723c */ /* 0x050fee00000418ff */
[----:B------:R4:W1:Y:S01]  /*11b40*/  MUFU.EX2 R200, R2 ;  /* 0x0000000200c87308 */ /* 0x0008620000000800 */
[----:B------:R-:W-:Y:S01]  /*11b50*/  HMMA.16816.F32.BF16 R76, R4, R78, RZ ;  /* 0x0000004e044c723c */ /* 0x000fe200000418ff */
[----:B--2---:R-:W-:-:S07]  /*11b60*/  FADD.FTZ R3, R209, R208 ;  /* 0x000000d0d1037221 */ /* 0x004fce0000010000 */
[----:B------:R-:W-:Y:S01]  /*11b70*/  HMMA.16816.F32.BF16 R88, R4, R92, RZ ;  /* 0x0000005c0458723c */ /* 0x000fe200000418ff */
[----:B------:R-:W-:Y:S02]  /*11b80*/  FADD.FTZ R3, R207, R3 ;  /* 0x00000003cf037221 */ /* 0x000fe40000010000 */
[----:B----4-:R-:W-:Y:S01]  /*11b90*/  FFMA.FTZ R2, R20, c[0x0][0x2d0], -R0 ;  /* 0x0000b40014027a23 */ /* 0x010fe20000010800 */
[----:B-1----:R-:W-:-:S04]  /*11ba0*/  F2FP.BF16.PACK_AB R130, R200, R202 ;  /* 0x000000cac882723e */ /* 0x002fc800000010ff */
[----:B---3--:R-:W-:Y:S01]  /*11bb0*/  HMMA.16816.F32.BF16 R176, R4, R60, RZ ;  /* 0x0000003c04b0723c */ /* 0x008fe200000418ff */
[----:B------:R-:W-:Y:S01]  /*11bc0*/  FADD.FTZ R3, R206, R3 ;  /* 0x00000003ce037221 */ /* 0x000fe20000010000 */
[----:B------:R1:W-:Y:S03]  /*11bd0*/  MUFU.EX2 R135, R2 ;  /* 0x0000000200877308 */ /* 0x0003e60000000800 */
[----:B------:R-:W-:-:S03]  /*11be0*/  FADD.FTZ R3, R205, R3 ;  /* 0x00000003cd037221 */ /* 0x000fc60000010000 */
[C---:B------:R-:W-:Y:S08]  /*11bf0*/  HMMA.16816.F32.BF16 R180, R4.reuse, R62, RZ ;  /* 0x0000003e04b4723c */ /* 0x040ff000000418ff */
[----:B------:R-:W-:Y:S01]  /*11c00*/  HMMA.16816.F32.BF16 R36, R4, R44, RZ ;  /* 0x0000002c0424723c */ /* 0x000fe200000418ff */
[----:B-1----:R-:W-:-:S04]  /*11c10*/  FFMA.FTZ R2, R23, c[0x0][0x2d0], -R0 ;  /* 0x0000b40017027a23 */ /* 0x002fc80000010800 */
[----:B------:R1:W2:Y:S03]  /*11c20*/  MUFU.EX2 R143, R2 ;  /* 0x00000002008f7308 */ /* 0x0002a60000000800 */
[C---:B------:R-:W-:Y:S08]  /*11c30*/  HMMA.16816.F32.BF16 R20, R4.reuse, R12, RZ ;  /* 0x0000000c0414723c */ /* 0x040ff000000418ff */
[----:B------:R-:W-:Y:S01]  /*11c40*/  HMMA.16816.F32.BF16 R12, R4, R14, RZ ;  /* 0x0000000e040c723c */ /* 0x000fe200000418ff */
[--C-:B-1----:R-:W-:Y:S01]  /*11c50*/  FFMA.FTZ R2, R25, c[0x0][0x2d0], -R0.reuse ;  /* 0x0000b40019027a23 */ /* 0x102fe20000010800 */
[----:B--2---:R-:W-:Y:S01]  /*11c60*/  F2FP.BF16.PACK_AB R129, R143, R135 ;  /* 0x000000878f81723e */ /* 0x004fe200000010ff */
[----:B------:R-:W-:-:S05]  /*11c70*/  FFMA.FTZ R0, R26, c[0x0][0x2d0], -R0 ;  /* 0x0000b4001a007a23 */ /* 0x000fca0000010800 */
[C---:B------:R-:W-:Y:S01]  /*11c80*/  HMMA.16816.F32.BF16 R144, R4.reuse, R8, RZ ;  /* 0x000000080490723c */ /* 0x040fe200000418ff */
[----:B------:R1:W-:Y:S07]  /*11c90*/  MUFU.EX2 R142, R2 ;  /* 0x00000002008e7308 */ /* 0x0003ee0000000800 */
[C---:B------:R-:W-:Y:S01]  /*11ca0*/  HMMA.16816.F32.BF16 R52, R4.reuse, R56, RZ ;  /* 0x000000380434723c */ /* 0x040fe200000418ff */
[----:B------:R-:W2:Y:S07]  /*11cb0*/  MUFU.EX2 R134, R0 ;  /* 0x0000000000867308 */ /* 0x000eae0000000800 */
[----:B------:R-:W-:Y:S01]  /*11cc0*/  HMMA.16816.F32.BF16 R80, R4, R84, RZ ;  /* 0x000000540450723c */ /* 0x000fe200000418ff */
[----:B-1----:R-:W-:-:S07]  /*11cd0*/  @P3 IMAD.HI.U32 R2, R233, c[0x0][0x2c8], RZ ;  /* 0x0000b200e9023a27 */ /* 0x002fce00078e00ff */
[----:B------:R-:W-:Y:S01]  /*11ce0*/  HMMA.16816.F32.BF16 R124, R4, R100, RZ ;  /* 0x00000064047c723c */ /* 0x000fe200000418ff */
[----:B--2---:R-:W-:Y:S01]  /*11cf0*/  F2FP.BF16.PACK_AB R131, R134, R142 ;  /* 0x0000008e8683723e */ /* 0x004fe200000010ff */
[----:B------:R-:W-:Y:S01]  /*11d00*/  IMAD.MOV.U32 R0, RZ, RZ, R233 ;  /* 0x000000ffff007224 */ /* 0x000fe200078e00e9 */
[----:B------:R-:W-:Y:S01]  /*11d10*/  @P3 SHF.R.U32.HI R0, RZ, c[0x0][0x2cc], R2 ;  /* 0x0000b300ff003a19 */ /* 0x000fe20000011602 */
[----:B------:R-:W-:Y:S01]  /*11d20*/  FADD.FTZ R2, R198, R196 ;  /* 0x000000c4c6027221 */ /* 0x000fe20000010000 */
[----:B------:R-:W-:Y:S02]  /*11d30*/  IADD3 R198, R195, 0x1000, RZ ;  /* 0x00001000c3c67810 */ /* 0x000fe40007ffe0ff */
[----:B------:R-:W-:Y:S01]  /*11d40*/  IADD3 R0, R0, R237, -R238 ;  /* 0x000000ed00007210 */ /* 0x000fe20007ffe8ee */
[----:B------:R-:W-:Y:S01]  /*11d50*/  HMMA.16816.F32.BF16 R152, R128, R156, R152 ;  /* 0x0000009c8098723c */ /* 0x000fe20000041898 */
[----:B------:R-:W-:Y:S01]  /*11d60*/  FADD.FTZ R2, R197, R2 ;  /* 0x00000002c5027221 */ /* 0x000fe20000010000 */
[----:B------:R-:W-:-:S02]  /*11d70*/  IADD3 R197, R195, 0x1800, RZ ;  /* 0x00001800c3c57810 */ /* 0x000fc40007ffe0ff */
[----:B------:R-:W-:Y:S01]  /*11d80*/  IADD3 R196, R195, 0x800, RZ ;  /* 0x00000800c3c47810 */ /* 0x000fe20007ffe0ff */
[----:B------:R-:W-:Y:S01]  /*11d90*/  FADD.FTZ R2, R199, R2 ;  /* 0x00000002c7027221 */ /* 0x000fe20000010000 */
[----:B------:R-:W-:Y:S02]  /*11da0*/  IADD3 R199, R195, 0x2800, RZ ;  /* 0x00002800c3c77810 */ /* 0x000fe40007ffe0ff */
[C---:B------:R-:W-:Y:S01]  /*11db0*/  HMMA.16816.F32.BF16 R156, R128.reuse, R158, R16 ;  /* 0x0000009e809c723c */ /* 0x040fe20000041810 */
[----:B------:R-:W1:Y:S07]  /*11dc0*/  LDSM.16.MT88.4 R16, [R190+0x3000] ;  /* 0x00300000be10783b */ /* 0x000e6e0000004200 */
[C---:B------:R-:W-:Y:S01]  /*11dd0*/  HMMA.16816.F32.BF16 R24, R128.reuse, R30, R12 ;  /* 0x0000001e8018723c */ /* 0x040fe2000004180c */
[----:B------:R-:W2:Y:S07]  /*11de0*/  LDSM.16.MT88.4 R12, [R189+0x3000] ;  /* 0x00300000bd0c783b */ /* 0x000eae0000004200 */
[----:B------:R-:W-:Y:S08]  /*11df0*/  HMMA.16816.F32.BF16 R20, R128, R28, R20 ;  /* 0x0000001c8014723c */ /* 0x000ff00000041814 */
[C---:B------:R-:W-:Y:S08]  /*11e00*/  HMMA.16816.F32.BF16 R28, R4.reuse, R32, RZ ;  /* 0x00000020041c723c */ /* 0x040ff000000418ff */
[----:B------:R-:W-:Y:S08]  /*11e10*/  HMMA.16816.F32.BF16 R32, R4, R34, RZ ;  /* 0x000000220420723c */ /* 0x000ff000000418ff */
[C---:B------:R-:W-:Y:S08]  /*11e20*/  HMMA.16816.F32.BF16 R60, R128.reuse, R108, R64 ;  /* 0x0000006c803c723c */ /* 0x040ff00000041840 */
[C---:B------:R-:W-:Y:S08]  /*11e30*/  HMMA.16816.F32.BF16 R28, R128.reuse, R40, R28 ;  /* 0x00000028801c723c */ /* 0x040ff0000004181c */
[----:B------:R-:W-:Y:S08]  /*11e40*/  HMMA.16816.F32.BF16 R32, R128, R42, R32 ;  /* 0x0000002a8020723c */ /* 0x000ff00000041820 */
[----:B------:R-:W-:Y:S08]  /*11e50*/  HMMA.16816.F32.BF16 R40, R4, R46, RZ ;  /* 0x0000002e0428723c */ /* 0x000ff000000418ff */
[----:B------:R-:W-:Y:S08]  /*11e60*/  HMMA.16816.F32.BF16 R64, R128, R110, R76 ;  /* 0x0000006e8040723c */ /* 0x000ff0000004184c */
[C---:B------:R-:W-:Y:S08]  /*11e70*/  HMMA.16816.F32.BF16 R44, R4.reuse, R48, RZ ;  /* 0x00000030042c723c */ /* 0x040ff000000418ff */
[C---:B-1----:R-:W-:Y:S08]  /*11e80*/  HMMA.16816.F32.BF16 R224, R4.reuse, R16, RZ ;  /* 0x0000001004e0723c */ /* 0x042ff000000418ff */
[----:B--2---:R-:W-:Y:S08]  /*11e90*/  HMMA.16816.F32.BF16 R228, R4, R12, RZ ;  /* 0x0000000c04e4723c */ /* 0x004ff000000418ff */
[----:B------:R-:W-:Y:S01]  /*11ea0*/  HMMA.16816.F32.BF16 R76, R128, R116, R88 ;  /* 0x00000074804c723c */ /* 0x000fe20000041858 */
[----:B------:R-:W1:Y:S07]  /*11eb0*/  LDSM.16.MT88.4 R88, [R190+0x2800] ;  /* 0x00280000be58783b */ /* 0x000e6e0000004200 */
[C---:B------:R-:W-:Y:S08]  /*11ec0*/  HMMA.16816.F32.BF16 R8, R4.reuse, R10, RZ ;  /* 0x0000000a0408723c */ /* 0x040ff000000418ff */
[C---:B------:R-:W-:Y:S08]  /*11ed0*/  HMMA.16816.F32.BF16 R48, R4.reuse, R50, RZ ;  /* 0x000000320430723c */ /* 0x040ff000000418ff */
        /* <DEDUP_REMOVED lines=13> */
[C---:B------:R-:W-:Y:S08]  /*11fb0*/  HMMA.16816.F32.BF16 R48, R128.reuse, R70, R48 ;  /* 0x000000468030723c */ /* 0x040ff00000041830 */
[C---:B------:R-:W-:Y:S08]  /*11fc0*/  HMMA.16816.F32.BF16 R144, R128.reuse, R148, R144 ;  /* 0x000000948090723c */ /* 0x040ff00000041890 */
[C---:B------:R-:W-:Y:S08]  /*11fd0*/  HMMA.16816.F32.BF16 R52, R128.reuse, R104, R52 ;  /* 0x000000688034723c */ /* 0x040ff00000041834 */
[C---:B------:R-:W-:Y:S01]  /*11fe0*/  HMMA.16816.F32.BF16 R56, R128.reuse, R106, R56 ;  /* 0x0000006a8038723c */ /* 0x040fe20000041838 */
[----:B------:R-:W3:Y:S07]  /*11ff0*/  LDSM.16.MT88.4 R104, [R187+0x3800] ;  /* 0x00380000bb68783b */ /* 0x000eee0000004200 */
[C---:B------:R-:W-:Y:S08]  /*12000*/  HMMA.16816.F32.BF16 R68, R128.reuse, R112, R80 ;  /* 0x000000708044723c */ /* 0x040ff00000041850 */
[C---:B------:R-:W-:Y:S01]  /*12010*/  HMMA.16816.F32.BF16 R72, R128.reuse, R114, R84 ;  /* 0x000000728048723c */ /* 0x040fe20000041854 */
[----:B------:R-:W4:Y:S07]  /*12020*/  LDSM.16.MT88.4 R112, [R188+0x3800] ;  /* 0x00380000bc70783b */ /* 0x000f2e0000004200 */
[C---:B------:R-:W-:Y:S01]  /*12030*/  HMMA.16816.F32.BF16 R148, R128.reuse, R150, R8 ;  /* 0x000000968094723c */ /* 0x040fe20000041808 */
[----:B------:R-:W3:Y:S07]  /*12040*/  LDSM.16.MT88.4 R8, [R187+0x1800] ;  /* 0x00180000bb08783b */ /* 0x000eee0000004200 */
[C---:B-1----:R-:W-:Y:S08]  /*12050*/  HMMA.16816.F32.BF16 R84, R128.reuse, R88, R124 ;  /* 0x000000588054723c */ /* 0x042ff0000004187c */
[C---:B--2---:R-:W-:Y:S07]  /*12060*/  HMMA.16816.F32.BF16 R124, R128.reuse, R4, R228 ;  /* 0x00000004807c723c */ /* 0x044fee00000418e4 */
[----:B------:R-:W-:Y:S01]  /*12070*/  SHF.R.S32.HI R4, RZ, 0x1f, R0 ;  /* 0x0000001fff047819 */ /* 0x000fe20000011400 */
[----:B------:R-:W-:Y:S03]  /*12080*/  HMMA.16816.F32.BF16 R80, R128, R118, R92 ;  /* 0x000000768050723c */ /* 0x000fe6000004185c */
[----:B------:R-:W-:Y:S01]  /*12090*/  LEA.HI R4, R4, R0, RZ, 0x5 ;  /* 0x0000000004047211 */ /* 0x000fe200078f28ff */
[----:B------:R-:W-:-:S02]  /*120a0*/  FADD.FTZ R0, R135, R2 ;  /* 0x0000000287007221 */ /* 0x000fc40000010000 */
[----:B------:R-:W-:Y:S01]  /*120b0*/  FADD.FTZ R2, R201, R3 ;  /* 0x00000003c9027221 */ /* 0x000fe20000010000 */
[----:B------:R-:W-:Y:S01]  /*120c0*/  SHF.R.S32.HI R3, RZ, 0x5, R4 ;  /* 0x00000005ff037819 */ /* 0x000fe20000011404 */
[----:B------:R-:W-:Y:S01]  /*120d0*/  FADD.FTZ R0, R143, R0 ;  /* 0x000000008f007221 */ /* 0x000fe20000010000 */
[C---:B------:R-:W-:Y:S01]  /*120e0*/  HMMA.16816.F32.BF16 R88, R128.reuse, R90, R100 ;  /* 0x0000005a8058723c */ /* 0x040fe20000041864 */
[----:B------:R-:W-:Y:S01]  /*120f0*/  FADD.FTZ R2, R202, R2 ;  /* 0x00000002ca027221 */ /* 0x000fe20000010000 */
[----:B------:R-:W-:Y:S01]  /*12100*/  IMNMX R210, R212, R3, !PT ;  /* 0x00000003d4d27217 */ /* 0x000fe20007800200 */
[----:B------:R-:W-:Y:S01]  /*12110*/  FADD.FTZ R0, R142, R0 ;  /* 0x000000008e007221 */ /* 0x000fe20000010000 */
[C---:B------:R-:W-:Y:S01]  /*12120*/  IADD3 R202, R195.reuse, 0x3000, RZ ;  /* 0x00003000c3ca7810 */ /* 0x040fe20007ffe0ff */
[----:B------:R-:W-:Y:S01]  /*12130*/  FADD.FTZ R209, R200, R2 ;  /* 0x00000002c8d17221 */ /* 0x000fe20000010000 */
[----:B------:R-:W-:Y:S01]  /*12140*/  ISETP.GE.AND P0, PT, R204, R210, PT ;  /* 0x000000d2cc00720c */ /* 0x000fe20003f06270 */
[----:B------:R-:W-:Y:S01]  /*12150*/  FADD.FTZ R208, R134, R0 ;  /* 0x0000000086d07221 */ /* 0x000fe20000010000 */
[----:B------:R-:W-:Y:S01]  /*12160*/  HMMA.16816.F32.BF16 R92, R128, R96, R160 ;  /* 0x00000060805c723c */ /* 0x000fe200000418a0 */
[----:B------:R-:W-:-:S02]  /*12170*/  IADD3 R201, R195, 0x3800, RZ ;  /* 0x00003800c3c97810 */ /* 0x000fc40007ffe0ff */
[----:B------:R-:W-:-:S05]  /*12180*/  IADD3 R200, R195, 0x2000, RZ ;  /* 0x00002000c3c87810 */ /* 0x000fca0007ffe0ff */
[C---:B---3--:R-:W-:Y:S08]  /*12190*/  HMMA.16816.F32.BF16 R100, R128.reuse, R104, R168 ;  /* 0x000000688064723c */ /* 0x048ff000000418a8 */
[C---:B----4-:R-:W-:Y:S08]  /*121a0*/  HMMA.16816.F32.BF16 R108, R128.reuse, R112, R176 ;  /* 0x00000070806c723c */ /* 0x050ff000000418b0 */
[C---:B------:R-:W-:Y:S08]  /*121b0*/  HMMA.16816.F32.BF16 R116, R128.reuse, R120, R224 ;  /* 0x000000788074723c */ /* 0x040ff000000418e0 */
[C---:B------:R-:W-:Y:S08]  /*121c0*/  HMMA.16816.F32.BF16 R36, R128.reuse, R8, R36 ;  /* 0x000000088024723c */ /* 0x040ff00000041824 */
        /* <DEDUP_REMOVED lines=8> */
[----:B------:R-:W-:Y:S02]  /*12250*/  MOV R134, R132 ;  /* 0x0000008400867202 */ /* 0x000fe40000000f00 */
[----:B------:R-:W-:-:S02]  /*12260*/  MOV R3, R133 ;  /* 0x0000008500037202 */ /* 0x000fc40000000f00 */
[----:B------:R-:W-:-:S07]  /*12270*/  MOV R180, R204 ;  /* 0x000000cc00b47202 */ /* 0x000fce0000000f00 */
.L_x_1104:
[----:B------:R-:W-:Y:S04]  /*12280*/  DEPBAR.LE SB0, 0x0 ;  /* 0x000080000000791a */ /* 0x000fe80000000000 */
[----:B------:R-:W-:Y:S01]  /*12290*/  WARPSYNC 0xffffffff ;  /* 0xffffffff00007948 */ /* 0x000fe20003800000 */
[----:B------:R-:W-:Y:S01]  /*122a0*/  BAR.SYNC.DEFER_BLOCKING 0x0 ;  /* 0x0000000000007b1d */ /* 0x000fe20000010000 */
[----:B------:R-:W-:Y:S02]  /*122b0*/  ISETP.GT.AND P0, PT, R212, R180, PT ;  /* 0x000000b4d400720c */ /* 0x000fe40003f04270 */
[----:B------:R-:W-:Y:S02]  /*122c0*/  LOP3.LUT P3, RZ, R216, 0x1, RZ, 0xc0, !PT ;  /* 0x00000001d8ff7812 */ /* 0x000fe4000786c0ff */
[C---:B------:R-:W-:Y:S02]  /*122d0*/  IADD3 R204, R180.reuse, -0x1, RZ ;  /* 0xffffffffb4cc7810 */ /* 0x040fe40007ffe0ff */
[----:B------:R-:W-:Y:S04]  /*122e0*/  MOV R181, c[0x0][0x2c4] ;  /* 0x0000b10000b57a02 */ /* 0x000fe80000000f00 */
[----:B------:R-:W-:Y:S03]  /*122f0*/  ISETP.NE.AND P2, PT, R181, 0x1, PT ;  /* 0x00000001b500780c */ /* 0x000fe60003f45270 */
[----:B------:R-:W-:Y:S01]  /*12300*/  @!P0 SHF.R.S32.HI R0, RZ, 0x1f, R180 ;  /* 0x0000001fff008819 */ /* 0x000fe200000114b4 */
[----:B------:R-:W-:Y:S04]  /*12310*/  @!P0 IMAD.WIDE.U32 R132, R180, c[0x0][0x208], RZ ;  /* 0x00008200b4848a25 */ /* 0x000fe800078e00ff */
[----:B------:R-:W-:Y:S04]  /*12320*/  @!P0 IMAD R0, R0, c[0x0][0x208], RZ ;  /* 0x0000820000008a24 */ /* 0x000fe800078e02ff */
[----:B------:R-:W-:Y:S01]  /*12330*/  @!P0 IMAD R2, R180, c[0x0][0x20c], R0 ;  /* 0x00008300b4028a24 */ /* 0x000fe200078e0200 */
[----:B------:R-:W-:Y:S01]  /*12340*/  LDSM.16.M88.4 R16, [R191] ;  /* 0x00000000bf10783b */ /* 0x000fe20000000200 */
[C---:B------:R-:W-:Y:S03]  /*12350*/  @!P0 LEA R0, P1, R132.reuse, R220, 0x5 ;  /* 0x000000dc84008211 */ /* 0x040fe600078228ff */
[----:B------:R-:W-:Y:S04]  /*12360*/  @!P0 IADD3 R2, R133, R2, RZ ;  /* 0x0000000285028210 */ /* 0x000fe80007ffe0ff */
[----:B------:R-:W1:Y:S01]  /*12370*/  LDSM.16.M88.4 R8, [R186] ;  /* 0x00000000ba08783b */ /* 0x000e620000000200 */
[----:B------:R-:W-:Y:S02]  /*12380*/  @!P0 LEA.HI.X R2, R132, R223, R2, 0x5, P1 ;  /* 0x000000df84028211 */ /* 0x000fe400008f2c02 */
[C---:B------:R-:W-:Y:S04]  /*12390*/  @!P0 LEA R132, P1, R0.reuse, c[0x0][0x1f8], 0x1 ;  /* 0x00007e0000848a11 */ /* 0x040fe800078208ff */
[----:B------:R-:W-:Y:S01]  /*123a0*/  @!P0 LEA.HI.X R133, R0, c[0x0][0x1fc], R2, 0x1, P1 ;  /* 0x00007f0000858a11 */ /* 0x000fe200008f0c02 */
[----:B------:R-:W2:Y:S08]  /*123b0*/  LDSM.16.M88.4 R160, [R186+0x800] ;  /* 0x00080000baa0783b */ /* 0x000eb00000000200 */
[----:B------:R-:W-:Y:S08]  /*123c0*/  LDSM.16.M88.4 R164, [R192] ;  /* 0x00000000c0a4783b */ /* 0x000ff00000000200 */
[----:B------:R-:W3:Y:S08]  /*123d0*/  LDSM.16.M88.4 R168, [R195] ;  /* 0x00000000c3a8783b */ /* 0x000ef00000000200 */
[----:B------:R-:W4:Y:S01]  /*123e0*/  LDSM.16.M88.4 R172, [R196] ;  /* 0x00000000c4ac783b */ /* 0x000f220000000200 */
[C---:B-1----:R-:W-:Y:S07]  /*123f0*/  HMMA.16816.F32.BF16 R4, R16.reuse, R8, RZ ;  /* 0x000000081004723c */ /* 0x042fee00000418ff */
[----:B------:R-:W-:Y:S01]  /*12400*/  @!PT LDS RZ, [RZ] ;  /* 0x00000000fffff984 */ /* 0x000fe20000000800 */
[----:B------:R-:W-:Y:S01]  /*12410*/  @!PT LDS RZ, [RZ] ;  /* 0x00000000fffff984 */ /* 0x000fe20000000800 */
[----:B------:R-:W-:Y:S01]  /*12420*/  @!PT LDS RZ, [RZ] ;  /* 0x00000000fffff984 */ /* 0x000fe20000000800 */
[----:B------:R1:W-:Y:S01]  /*12430*/  @!P0 LDGSTS.E.BYPASS.LTC128B.128 [R203+0x8080], [R132.64], !P3 ;  /* 0x0808000084cb8fae */ /* 0x0003e2000d901d46 */
[C---:B------:R-:W-:Y:S07]  /*12440*/  HMMA.16816.F32.BF16 R8, R16.reuse, R10, RZ ;  /* 0x0000000a1008723c */ /* 0x040fee00000418ff */
[----:B------:R1:W-:Y:S01]  /*12450*/  @!P0 LDGSTS.E.BYPASS.LTC128B.128 [R203+0x9080], [R132.64+0x80], !P6 ;  /* 0x0908008084cb8fae */ /* 0x0003e2000f101d46 */
[C---:B--2---:R-:W-:Y:S07]  /*12460*/  HMMA.16816.F32.BF16 R12, R16.reuse, R160, RZ ;  /* 0x000000a0100c723c */ /* 0x044fee00000418ff */
[----:B------:R1:W-:Y:S01]  /*12470*/  @!P0 LDGSTS.E.BYPASS.LTC128B.128 [R203+0xa080], [R132.64+0x100], !P5 ;  /* 0x0a08010084cb8fae */ /* 0x0003e2000e901d46 */
[----:B------:R-:W-:Y:S07]  /*12480*/  HMMA.16816.F32.BF16 R16, R16, R162, RZ ;  /* 0x000000a21010723c */ /* 0x000fee00000418ff */
[----:B------:R1:W-:Y:S01]  /*12490*/  @!P0 LDGSTS.E.BYPASS.LTC128B.128 [R203+0xb080], [R132.64+0x180], !P4 ;  /* 0x0b08018084cb8fae */ /* 0x0003e2000e101d46 */
[C---:B---3--:R-:W-:Y:S07]  /*124a0*/  HMMA.16816.F32.BF16 R4, R164.reuse, R168, R4 ;  /* 0x000000a8a404723c */ /* 0x048fee0000041804 */
[----:B------:R-:W-:Y:S01]  /*124b0*/  LDSM.16.M88.4 R160, [R194] ;  /* 0x00000000c2a0783b */ /* 0x000fe20000000200 */
[C---:B------:R-:W-:Y:S07]  /*124c0*/  HMMA.16816.F32.BF16 R8, R164.reuse, R170, R8 ;  /* 0x000000aaa408723c */ /* 0x040fee0000041808 */
[----:B------:R-:W2:Y:S01]  /*124d0*/  LDSM.16.M88.4 R176, [R185] ;  /* 0x00000000b9b0783b */ /* 0x000ea20000000200 */
[C---:B----4-:R-:W-:Y:S07]  /*124e0*/  HMMA.16816.F32.BF16 R12, R164.reuse, R172, R12 ;  /* 0x000000aca40c723c */ /* 0x050fee000004180c */
[----:B------:R-:W3:Y:S01]  /*124f0*/  LDSM.16.M88.4 R168, [R185+0x800] ;  /* 0x00080000b9a8783b */ /* 0x000ee20000000200 */
[----:B------:R-:W-:Y:S07]  /*12500*/  HMMA.16816.F32.BF16 R16, R164, R174, R16 ;  /* 0x000000aea410723c */ /* 0x000fee0000041810 */
[----:B------:R-:W-:Y:S08]  /*12510*/  LDSM.16.M88.4 R164, [R193] ;  /* 0x00000000c1a4783b */ /* 0x000ff00000000200 */
[----:B------:R-:W4:Y:S08]  /*12520*/  LDSM.16.M88.4 R172, [R184] ;  /* 0x00000000b8ac783b */ /* 0x000f300000000200 */
[----:B------:R-:W0:Y:S01]  /*12530*/  LDGDEPBAR ;  /* 0x00000000000079af */ /* 0x000e220000000000 */
[C---:B--2---:R-:W-:Y:S08]  /*12540*/  HMMA.16816.F32.BF16 R4, R160.reuse, R176, R4 ;  /* 0x000000b0a004723c */ /* 0x044ff00000041804 */
[C---:B------:R-:W-:Y:S01]  /*12550*/  HMMA.16816.F32.BF16 R8, R160.reuse, R178, R8 ;  /* 0x000000b2a008723c */ /* 0x040fe20000041808 */
[----:B------:R-:W2:Y:S07]  /*12560*/  LDSM.16.M88.4 R176, [R184+0x800] ;  /* 0x00080000b8b0783b */ /* 0x000eae0000000200 */
[C---:B---3--:R-:W-:Y:S08]  /*12570*/  HMMA.16816.F32.BF16 R12, R160.reuse, R168, R12 ;  /* 0x000000a8a00c723c */ /* 0x048ff0000004180c */
[----:B------:R-:W-:Y:S01]  /*12580*/  HMMA.16816.F32.BF16 R16, R160, R170, R16 ;  /* 0x000000aaa010723c */ /* 0x000fe20000041810 */
[----:B------:R-:W-:Y:S07]  /*12590*/  LDSM.16.M88.4 R160, [R191+0x4000] ;  /* 0x00400000bfa0783b */ /* 0x000fee0000000200 */
[C---:B----4-:R-:W-:Y:S01]  /*125a0*/  HMMA.16816.F32.BF16 R4, R164.reuse, R172, R4 ;  /* 0x000000aca404723c */ /* 0x050fe20000041804 */
[----:B------:R-:W3:Y:S07]  /*125b0*/  LDSM.16.M88.4 R168, [R186+0x1000] ;  /* 0x00100000baa8783b */ /* 0x000eee0000000200 */
[C---:B------:R-:W-:Y:S01]  /*125c0*/  HMMA.16816.F32.BF16 R8, R164.reuse, R174, R8 ;  /* 0x000000aea408723c */ /* 0x040fe20000041808 */
[----:B------:R-:W4:Y:S07]  /*125d0*/  LDSM.16.M88.4 R172, [R186+0x1800] ;  /* 0x00180000baac783b */ /* 0x000f2e0000000200 */
[C---:B--2---:R-:W-:Y:S08]  /*125e0*/  HMMA.16816.F32.BF16 R12, R164.reuse, R176, R12 ;  /* 0x000000b0a40c723c */ /* 0x044ff0000004180c */
[----:B------:R-:W-:Y:S01]  /*125f0*/  HMMA.16816.F32.BF16 R16, R164, R178, R16 ;  /* 0x000000b2a410723c */ /* 0x000fe20000041810 */
[----:B------:R-:W-:Y:S08]  /*12600*/  LDSM.16.M88.4 R164, [R192+0x4000] ;  /* 0x00400000c0a4783b */ /* 0x000ff00000000200 */
[----:B------:R-:W2:Y:S01]  /*12610*/  LDSM.16.M88.4 R176, [R198] ;  /* 0x00000000c6b0783b */ /* 0x000ea20000000200 */
[C---:B---3--:R-:W-:Y:S08]  /*12620*/  HMMA.16816.F32.BF16 R4, R160.reuse, R168, R4 ;  /* 0x000000a8a004723c */ /* 0x048ff00000041804 */
[C---:B------:R-:W-:Y:S01]  /*12630*/  HMMA.16816.F32.BF16 R8, R160.reuse, R170, R8 ;  /* 0x000000aaa008723c */ /* 0x040fe20000041808 */
[----:B------:R-:W3:Y:S07]  /*12640*/  LDSM.16.M88.4 R168, [R197] ;  /* 0x00000000c5a8783b */ /* 0x000eee0000000200 */
[C---:B----4-:R-:W-:Y:S08]  /*12650*/  HMMA.16816.F32.BF16 R12, R160.reuse, R172, R12 ;  /* 0x000000aca00c723c */ /* 0x050ff0000004180c */
[----:B------:R-:W-:Y:S01]  /*12660*/  HMMA.16816.F32.BF16 R16, R160, R174, R16 ;  /* 0x000000aea010723c */ /* 0x000fe20000041810 */
[----:B------:R-:W-:Y:S07]  /*12670*/  LDSM.16.M88.4 R160, [R194+0x4000] ;  /* 0x00400000c2a0783b */ /* 0x000fee0000000200 */
[C---:B--2---:R-:W-:Y:S01]  /*12680*/  HMMA.16816.F32.BF16 R4, R164.reuse, R176, R4 ;  /* 0x000000b0a404723c */ /* 0x044fe20000041804 */
[----:B------:R-:W2:Y:S07]  /*12690*/  LDSM.16.M88.4 R172, [R185+0x1000] ;  /* 0x00100000b9ac783b */ /* 0x000eae0000000200 */
[C---:B------:R-:W-:Y:S01]  /*126a0*/  HMMA.16816.F32.BF16 R8, R164.reuse, R178, R8 ;  /* 0x000000b2a408723c */ /* 0x040fe20000041808 */
[----:B------:R-:W4:Y:S07]  /*126b0*/  LDSM.16.M88.4 R176, [R185+0x1800] ;  /* 0x00180000b9b0783b */ /* 0x000f2e0000000200 */
[C---:B---3--:R-:W-:Y:S08]  /*126c0*/  HMMA.16816.F32.BF16 R12, R164.reuse, R168, R12 ;  /* 0x000000a8a40c723c */ /* 0x048ff0000004180c */
[----:B------:R-:W-:Y:S01]  /*126d0*/  HMMA.16816.F32.BF16 R16, R164, R170, R16 ;  /* 0x000000aaa410723c */ /* 0x000fe20000041810 */
[----:B------:R-:W-:Y:S08]  /*126e0*/  LDSM.16.M88.4 R164, [R193+0x4000] ;  /* 0x00400000c1a4783b */ /* 0x000ff00000000200 */
[----:B------:R-:W3:Y:S01]  /*126f0*/  LDSM.16.M88.4 R168, [R184+0x1000] ;  /* 0x00100000b8a8783b */ /* 0x000ee20000000200 */
[C---:B--2---:R-:W-:Y:S08]  /*12700*/  HMMA.16816.F32.BF16 R4, R160.reuse, R172, R4 ;  /* 0x000000aca004723c */ /* 0x044ff00000041804 */
[C---:B------:R-:W-:Y:S01]  /*12710*/  HMMA.16816.F32.BF16 R8, R160.reuse, R174, R8 ;  /* 0x000000aea008723c */ /* 0x040fe20000041808 */
[----:B------:R-:W2:Y:S07]  /*12720*/  LDSM.16.M88.4 R172, [R184+0x1800] ;  /* 0x00180000b8ac783b */ /* 0x000eae0000000200 */
[C---:B----4-:R-:W-:Y:S08]  /*12730*/  HMMA.16816.F32.BF16 R12, R160.reuse, R176, R12 ;  /* 0x000000b0a00c723c */ /* 0x050ff0000004180c */
[----:B------:R-:W-:Y:S01]  /*12740*/  HMMA.16816.F32.BF16 R16, R160, R178, R16 ;  /* 0x000000b2a010723c */ /* 0x000fe20000041810 */
[----:B------:R-:W-:Y:S07]  /*12750*/  LDSM.16.M88.4 R160, [R191+0x8000] ;  /* 0x00800000bfa0783b */ /* 0x000fee0000000200 */
[C---:B---3--:R-:W-:Y:S01]  /*12760*/  HMMA.16816.F32.BF16 R4, R164.reuse, R168, R4 ;  /* 0x000000a8a404723c */ /* 0x048fe20000041804 */
        /* <DEDUP_REMOVED lines=20> */
[----:B------:R-:W-:Y:S01]  /*128b0*/  LDSM.16.M88.4 R176, [R184+0x2800] ;  /* 0x00280000b8b0783b */ /* 0x000fe20000000200 */
[C---:B--2---:R-:W-:Y:S08]  /*128c0*/  HMMA.16816.F32.BF16 R4, R160.reuse, R168, R4 ;  /* 0x000000a8a004723c */ /* 0x044ff00000041804 */
[C---:B------:R-:W-:Y:S01]  /*128d0*/  HMMA.16816.F32.BF16 R8, R160.reuse, R170, R8 ;  /* 0x000000aaa008723c */ /* 0x040fe20000041808 */
[----:B------:R-:W2:Y:S07]  /*128e0*/  LDSM.16.M88.4 R168, [R184+0x2000] ;  /* 0x00200000b8a8783b */ /* 0x000eae0000000200 */
[C---:B----4-:R-:W-:Y:S08]  /*128f0*/  HMMA.16816.F32.BF16 R12, R160.reuse, R172, R12 ;  /* 0x000000aca00c723c */ /* 0x050ff0000004180c */
[----:B------:R-:W-:Y:S01]  /*12900*/  HMMA.16816.F32.BF16 R16, R160, R174, R16 ;  /* 0x000000aea010723c */ /* 0x000fe20000041810 */
[----:B------:R-:W-:Y:S08]  /*12910*/  LDSM.16.M88.4 R160, [R191+0xc000] ;  /* 0x00c00000bfa0783b */ /* 0x000ff00000000200 */
[----:B------:R-:W-:Y:S01]  /*12920*/  LDSM.16.M88.4 R172, [R186+0x3800] ;  /* 0x00380000baac783b */ /* 0x000fe20000000200 */
[C---:B--2---:R-:W-:Y:S08]  /*12930*/  HMMA.16816.F32.BF16 R4, R164.reuse, R168, R4 ;  /* 0x000000a8a404723c */ /* 0x044ff00000041804 */
[C---:B------:R-:W-:Y:S01]  /*12940*/  HMMA.16816.F32.BF16 R8, R164.reuse, R170, R8 ;  /* 0x000000aaa408723c */ /* 0x040fe20000041808 */
[----:B------:R-:W2:Y:S07]  /*12950*/  LDSM.16.M88.4 R168, [R186+0x3000] ;  /* 0x00300000baa8783b */ /* 0x000eae0000000200 */
[C---:B------:R-:W-:Y:S08]  /*12960*/  HMMA.16816.F32.BF16 R12, R164.reuse, R176, R12 ;  /* 0x000000b0a40c723c */ /* 0x040ff0000004180c */
[----:B------:R-:W-:Y:S01]  /*12970*/  HMMA.16816.F32.BF16 R16, R164, R178, R16 ;  /* 0x000000b2a410723c */ /* 0x000fe20000041810 */
[----:B------:R-:W-:Y:S08]  /*12980*/  LDSM.16.M88.4 R164, [R192+0xc000] ;  /* 0x00c00000c0a4783b */ /* 0x000ff00000000200 */
[----:B------:R-:W-:Y:S01]  /*12990*/  LDSM.16.M88.4 R176, [R201] ;  /* 0x00000000c9b0783b */ /* 0x000fe20000000200 */
[C---:B--2---:R-:W-:Y:S08]  /*129a0*/  HMMA.16816.F32.BF16 R4, R160.reuse, R168, R4 ;  /* 0x000000a8a004723c */ /* 0x044ff00000041804 */
[C---:B------:R-:W-:Y:S01]  /*129b0*/  HMMA.16816.F32.BF16 R8, R160.reuse, R170, R8 ;  /* 0x000000aaa008723c */ /* 0x040fe20000041808 */
[----:B------:R-:W2:Y:S07]  /*129c0*/  LDSM.16.M88.4 R168, [R202] ;  /* 0x00000000caa8783b */ /* 0x000eae0000000200 */
[C---:B------:R-:W-:Y:S08]  /*129d0*/  HMMA.16816.F32.BF16 R12, R160.reuse, R172, R12 ;  /* 0x000000aca00c723c */ /* 0x040ff0000004180c */
[----:B------:R-:W-:Y:S01]  /*129e0*/  HMMA.16816.F32.BF16 R16, R160, R174, R16 ;  /* 0x000000aea010723c */ /* 0x000fe20000041810 */
[----:B------:R-:W-:Y:S08]  /*129f0*/  LDSM.16.M88.4 R160, [R194+0xc000] ;  /* 0x00c00000c2a0783b */ /* 0x000ff00000000200 */
[----:B------:R-:W3:Y:S01]  /*12a00*/  LDSM.16.M88.4 R172, [R185+0x3000] ;  /* 0x00300000b9ac783b */ /* 0x000ee20000000200 */
[C---:B--2---:R-:W-:Y:S08]  /*12a10*/  HMMA.16816.F32.BF16 R4, R164.reuse, R168, R4 ;  /* 0x000000a8a404723c */ /* 0x044ff00000041804 */
[C---:B------:R-:W-:Y:S01]  /*12a20*/  HMMA.16816.F32.BF16 R8, R164.reuse, R170, R8 ;  /* 0x000000aaa408723c */ /* 0x040fe20000041808 */
[----:B------:R-:W-:Y:S07]  /*12a30*/  LDSM.16.M88.4 R168, [R193+0xc000] ;  /* 0x00c00000c1a8783b */ /* 0x000fee0000000200 */
[C---:B------:R-:W-:Y:S08]  /*12a40*/  HMMA.16816.F32.BF16 R12, R164.reuse, R176, R12 ;  /* 0x000000b0a40c723c */ /* 0x040ff0000004180c */
[----:B------:R-:W-:Y:S01]  /*12a50*/  HMMA.16816.F32.BF16 R16, R164, R178, R16 ;  /* 0x000000b2a410723c */ /* 0x000fe20000041810 */
[----:B------:R-:W2:Y:S07]  /*12a60*/  LDSM.16.M88.4 R164, [R185+0x3800] ;  /* 0x00380000b9a4783b */ /* 0x000eae0000000200 */
[C---:B---3--:R-:W-:Y:S01]  /*12a70*/  HMMA.16816.F32.BF16 R4, R160.reuse, R172, R4 ;  /* 0x000000aca004723c */ /* 0x048fe20000041804 */
[----:B------:R-:W3:Y:S07]  /*12a80*/  LDSM.16.M88.4 R176, [R184+0x3000] ;  /* 0x00300000b8b0783b */ /* 0x000eee0000000200 */
[C---:B------:R-:W-:Y:S08]  /*12a90*/  HMMA.16816.F32.BF16 R8, R160.reuse, R174, R8 ;  /* 0x000000aea008723c */ /* 0x040ff00000041808 */
[C---:B--2---:R-:W-:Y:S08]  /*12aa0*/  HMMA.16816.F32.BF16 R12, R160.reuse, R164, R12 ;  /* 0x000000a4a00c723c */ /* 0x044ff0000004180c */
[----:B------:R-:W-:Y:S01]  /*12ab0*/  HMMA.16816.F32.BF16 R16, R160, R166, R16 ;  /* 0x000000a6a010723c */ /* 0x000fe20000041810 */
[----:B------:R-:W2:Y:S01]  /*12ac0*/  LDSM.16.M88.4 R160, [R184+0x3800] ;  /* 0x00380000b8a0783b */ /* 0x000ea20000000200 */
[----:B------:R-:W-:Y:S06]  /*12ad0*/  DEPBAR.LE SB0, 0x0 ;  /* 0x000080000000791a */ /* 0x000fec0000000000 */
[C---:B---3--:R-:W-:Y:S01]  /*12ae0*/  HMMA.16816.F32.BF16 R4, R168.reuse, R176, R4 ;  /* 0x000000b0a804723c */ /* 0x048fe20000041804 */
[----:B------:R-:W-:Y:S07]  /*12af0*/  BAR.SYNC.DEFER_BLOCKING 0x0 ;  /* 0x0000000000007b1d */ /* 0x000fee0000010000 */
[C---:B------:R-:W-:Y:S11]  /*12b00*/  HMMA.16816.F32.BF16 R8, R168.reuse, R178, R8 ;  /* 0x000000b2a808723c */ /* 0x040ff60000041808 */
[----:B------:R-:W-:Y:S05]  /*12b10*/  @!UPT UIADD3 URZ, URZ, URZ, URZ ;  /* 0x0000003f3f3ff290 */ /* 0x000fea000fffe03f */
[----:B------:R-:W-:Y:S04]  /*12b20*/  FMUL.FTZ R0, R4, c[0x0][0x320] ;  /* 0x0000c80004007a20 */ /* 0x000fe80000410000 */
[----:B------:R3:W-:Y:S04]  /*12b30*/  MUFU.TANH R164, R0 ;  /* 0x0000000000a47308 */ /* 0x0007e80000002400 */
[----:B------:R-:W-:Y:S01]  /*12b40*/  FMUL.FTZ R4, R11, c[0x0][0x320] ;  /* 0x0000c8000b047a20 */ /* 0x000fe20000410000 */
[C---:B--2---:R-:W-:Y:S05]  /*12b50*/  HMMA.16816.F32.BF16 R12, R168.reuse, R160, R12 ;  /* 0x000000a0a80c723c */ /* 0x044fea000004180c */
[----:B------:R2:W-:Y:S03]  /*12b60*/  MUFU.TANH R160, R4 ;  /* 0x0000000400a07308 */ /* 0x0005e60000002400 */
[----:B------:R-:W-:Y:S04]  /*12b70*/  HMMA.16816.F32.BF16 R16, R168, R162, R16 ;  /* 0x000000a2a810723c */ /* 0x000fe80000041810 */
[----:B---3--:R-:W-:Y:S01]  /*12b80*/  FMUL.FTZ R0, R5, c[0x0][0x320] ;  /* 0x0000c80005007a20 */ /* 0x008fe20000410000 */
[----:B------:R-:W-:Y:S03]  /*12b90*/  MOV R5, 0xffffffe0 ;  /* 0xffffffe000057802 */ /* 0x000fe60000000f00 */
[----:B------:R3:W4:Y:S08]  /*12ba0*/  MUFU.TANH R165, R0 ;  /* 0x0000000000a57308 */ /* 0x0007300000002400 */
[----:B--2---:R-:W-:Y:S04]  /*12bb0*/  FMUL.FTZ R4, R12, c[0x0][0x320] ;  /* 0x0000c8000c047a20 */ /* 0x004fe80000410000 */
[----:B-1----:R-:W-:Y:S01]  /*12bc0*/  MUFU.TANH R132, R4 ;  /* 0x0000000400847308 */ /* 0x002fe20000002400 */
[----:B---3--:R-:W-:Y:S09]  /*12bd0*/  FMUL.FTZ R0, R6, c[0x0][0x320] ;  /* 0x0000c80006007a20 */ /* 0x008ff20000410000 */
[----:B------:R1:W-:Y:S02]  /*12be0*/  MUFU.TANH R143, R0 ;  /* 0x00000000008f7308 */ /* 0x0003e40000002400 */
[----:B-1----:R-:W-:Y:S02]  /*12bf0*/  FMUL.FTZ R0, R7, c[0x0][0x320] ;  /* 0x0000c80007007a20 */ /* 0x002fe40000410000 */
[----:B------:R-:W-:Y:S06]  /*12c00*/  FMUL.FTZ R7, R15, c[0x0][0x320] ;  /* 0x0000c8000f077a20 */ /* 0x000fec0000410000 */
[----:B------:R1:W-:Y:S02]  /*12c10*/  MUFU.TANH R166, R0 ;  /* 0x0000000000a67308 */ /* 0x0003e40000002400 */
[----:B-1----:R-:W-:Y:S08]  /*12c20*/  FMUL.FTZ R0, R8, c[0x0][0x320] ;  /* 0x0000c80008007a20 */ /* 0x002ff00000410000 */
[----:B------:R1:W2:Y:S02]  /*12c30*/  MUFU.TANH R135, R0 ;  /* 0x0000000000877308 */ /* 0x0002a40000002400 */
[----:B-1----:R-:W-:Y:S08]  /*12c40*/  FMUL.FTZ R0, R9, c[0x0][0x320] ;  /* 0x0000c80009007a20 */ /* 0x002ff00000410000 */
[----:B------:R1:W3:Y:S02]  /*12c50*/  MUFU.TANH R142, R0 ;  /* 0x00000000008e7308 */ /* 0x0002e40000002400 */
[----:B-1----:R-:W-:Y:S08]  /*12c60*/  FMUL.FTZ R0, R10, c[0x0][0x320] ;  /* 0x0000c8000a007a20 */ /* 0x002ff00000410000 */
[----:B------:R1:W-:Y:S02]  /*12c70*/  MUFU.TANH R161, R0 ;  /* 0x0000000000a17308 */ /* 0x0003e40000002400 */
[----:B-1----:R-:W-:Y:S05]  /*12c80*/  IADD3 R0, R240, R233, RZ ;  /* 0x000000e9f0007210 */ /* 0x002fea0007ffe0ff */
[----:B------:R-:W-:Y:S05]  /*12c90*/  @P2 IMAD.HI.U32 R2, R0, c[0x0][0x2c8], RZ ;  /* 0x0000b20000022a27 */ /* 0x000fea00078e00ff */
[----:B------:R-:W-:Y:S05]  /*12ca0*/  @P2 SHF.R.U32.HI R0, RZ, c[0x0][0x2cc], R2 ;  /* 0x0000b300ff002a19 */ /* 0x000fea0000011602 */
[----:B------:R-:W1:Y:S08]  /*12cb0*/  SHFL.IDX PT, R2, R0, RZ, 0x1c1f ;  /* 0x001c1fff00027589 */ /* 0x000e7000000e0000 */
[----:B------:R5:W1:Y:S02]  /*12cc0*/  SHFL.IDX PT, R4, R0, 0x1, 0x1c1f ;  /* 0x003c1f0000047f89 */ /* 0x000a6400000e0000 */
[----:B-----5:R-:W-:Y:S04]  /*12cd0*/  FMUL.FTZ R0, R13, c[0x0][0x320] ;  /* 0x0000c8000d007a20 */ /* 0x020fe80000410000 */
[----:B------:R5:W1:Y:S02]  /*12ce0*/  MUFU.TANH R8, R0 ;  /* 0x0000000000087308 */ /* 0x000a640000002400 */
[----:B-----5:R-:W-:Y:S02]  /*12cf0*/  IMAD R0, R180, R5, 0x1 ;  /* 0x00000001b4007424 */ /* 0x020fe400078e0205 */
[----:B------:R-:W-:Y:S03]  /*12d00*/  FMUL.FTZ R5, R14, c[0x0][0x320] ;  /* 0x0000c8000e057a20 */ /* 0x000fe60000410000 */
[----:B------:R-:W-:Y:S03]  /*12d10*/  IADD3 R0, R237, R0, -R217 ;  /* 0x00000000ed007210 */ /* 0x000fe60007ffe8d9 */
[----:B------:R5:W-:Y:S01]  /*12d20*/  MUFU.TANH R133, R5 ;  /* 0x0000000500857308 */ /* 0x000be20000002400 */
[----:B------:R-:W-:Y:S04]  /*12d30*/  IADD3 R0, R0, -R238, RZ ;  /* 0x800000ee00007210 */ /* 0x000fe80007ffe0ff */
[C---:B-1----:R-:W-:Y:S02]  /*12d40*/  IADD3 R2, R0.reuse, R2, RZ ;  /* 0x0000000200027210 */ /* 0x042fe40007ffe0ff */
[----:B------:R-:W-:Y:S01]  /*12d50*/  IADD3 R0, R0, R4, RZ ;  /* 0x0000000400007210 */ /* 0x000fe20007ffe0ff */
[----:B------:R-:W-:Y:S01]  /*12d60*/  FMUL.FTZ R4, R17, c[0x0][0x320] ;  /* 0x0000c80011047a20 */ /* 0x000fe20000410000 */
[C---:B------:R-:W-:Y:S02]  /*12d70*/  ISETP.GT.AND P1, PT, R2.reuse, 0x1, PT ;  /* 0x000000010200780c */ /* 0x040fe40003f24270 */
[C---:B------:R-:W-:Y:S02]  /*12d80*/  ISETP.GT.AND P0, PT, R2.reuse, RZ, PT ;  /* 0x000000ff0200720c */ /* 0x040fe40003f04270 */
[----:B----4-:R-:W-:Y:S02]  /*12d90*/  FSEL R9, R165, -INF , P1 ;  /* 0xff800000a5097808 */ /* 0x010fe40000800000 */
[----:B------:R-:W-:Y:S02]  /*12da0*/  ISETP.GT.AND P1, PT, R2, 0x8, PT ;  /* 0x000000080200780c */ /* 0x000fe40003f24270 */
[----:B------:R-:W-:Y:S02]  /*12db0*/  FSEL R11, R164, -INF , P0 ;  /* 0xff800000a40b7808 */ /* 0x000fe40000000000 */
[----:B--2---:R-:W-:Y:S02]  /*12dc0*/  FSEL R10, R135, -INF , P1 ;  /* 0xff800000870a7808 */ /* 0x004fe40000800000 */
[----:B------:R-:W-:Y:S01]  /*12dd0*/  ISETP.GT.AND P1, PT, R2, 0x10, PT ;  /* 0x000000100200780c */ /* 0x000fe20003f24270 */
[----:B-----5:R-:W-:Y:S01]  /*12de0*/  FMUL.FTZ R5, R16, c[0x0][0x320] ;  /* 0x0000c80010057a20 */ /* 0x020fe20000410000 */
[----:B------:R-:W-:Y:S01]  /*12df0*/  ISETP.GT.AND P0, PT, R0, RZ, PT ;  /* 0x000000ff0000720c */ /* 0x000fe20003f04270 */
[----:B------:R1:W2:Y:S01]  /*12e00*/  MUFU.TANH R16, R7 ;  /* 0x0000000700107308 */ /* 0x0002a20000002400 */
[----:B------:R-:W-:Y:S02]  /*12e10*/  FSEL R168, R132, -INF , P1 ;  /* 0xff80000084a87808 */ /* 0x000fe40000800000 */
[C---:B------:R-:W-:Y:S02]  /*12e20*/  ISETP.GT.AND P1, PT, R2.reuse, 0x18, PT ;  /* 0x000000180200780c */ /* 0x040fe40003f24270 */
[----:B------:R-:W-:Y:S02]  /*12e30*/  FSEL R13, R143, -INF , P0 ;  /* 0xff8000008f0d7808 */ /* 0x000fe40000000000 */
[----:B------:R-:W-:Y:S02]  /*12e40*/  ISETP.GT.AND P0, PT, R2, 0x9, PT ;  /* 0x000000090200780c */ /* 0x000fe40003f04270 */
[----:B------:R-:W-:Y:S01]  /*12e50*/  ISETP.GT.AND P2, PT, R0, 0x11, PT ;  /* 0x000000110000780c */ /* 0x000fe20003f44270 */
[----:B------:R-:W4:Y:S01]  /*12e60*/  MUFU.TANH R6, R5 ;  /* 0x0000000500067308 */ /* 0x000f220000002400 */
[----:B---3--:R-:W-:Y:S02]  /*12e70*/  FSEL R12, R142, -INF , P0 ;  /* 0xff8000008e0c7808 */ /* 0x008fe40000000000 */
[----:B------:R-:W-:Y:S04]  /*12e80*/  ISETP.GT.AND P0, PT, R2, 0x11, PT ;  /* 0x000000110200780c */ /* 0x000fe80003f04270 */
[----:B------:R-:W-:Y:S02]  /*12e90*/  FSEL R169, R8, -INF , P0 ;  /* 0xff80000008a97808 */ /* 0x000fe40000000000 */
[----:B------:R-:W-:Y:S01]  /*12ea0*/  ISETP.GT.AND P0, PT, R0, 0x1, PT ;  /* 0x000000010000780c */ /* 0x000fe20003f04270 */
[----:B------:R3:W5:Y:S03]  /*12eb0*/  MUFU.TANH R5, R4 ;  /* 0x0000000400057308 */ /* 0x0007660000002400 */
[----:B------:R-:W-:Y:S01]  /*12ec0*/  FSEL R8, R166, -INF , P0 ;  /* 0xff800000a6087808 */ /* 0x000fe20000000000 */
[----:B-1----:R-:W-:Y:S01]  /*12ed0*/  FMUL.FTZ R7, R18, c[0x0][0x320] ;  /* 0x0000c80012077a20 */ /* 0x002fe20000410000 */
[----:B------:R-:W-:Y:S02]  /*12ee0*/  ISETP.GT.AND P0, PT, R0, 0x8, PT ;  /* 0x000000080000780c */ /* 0x000fe40003f04270 */
[----:B--2---:R-:W-:Y:S03]  /*12ef0*/  FSEL R176, R16, -INF , P2 ;  /* 0xff80000010b07808 */ /* 0x004fe60001000000 */
[----:B------:R1:W2:Y:S01]  /*12f00*/  MUFU.TANH R15, R7 ;  /* 0x00000007000f7308 */ /* 0x0002a20000002400 */
[----:B----4-:R-:W-:Y:S01]  /*12f10*/  FSEL R170, R6, -INF , P1 ;  /* 0xff80000006aa7808 */ /* 0x010fe20000800000 */
[----:B------:R-:W-:Y:S01]  /*12f20*/  FMUL.FTZ R6, R19, c[0x0][0x320] ;  /* 0x0000c80013067a20 */ /* 0x000fe20000410000 */
[----:B------:R-:W-:Y:S07]  /*12f30*/  ISETP.GT.AND P1, PT, R2, 0x19, PT ;  /* 0x000000190200780c */ /* 0x000fee0003f24270 */
[----:B------:R4:W2:Y:S01]  /*12f40*/  MUFU.TANH R14, R6 ;  /* 0x00000006000e7308 */ /* 0x0008a20000002400 */
[----:B---3--:R-:W-:Y:S02]  /*12f50*/  FMNMX.FTZ R4, R11, R3, !PT ;  /* 0x000000030b047209 */ /* 0x008fe40007810000 */
[----:B-----5:R-:W-:Y:S02]  /*12f60*/  FSEL R174, R5, -INF , P1 ;  /* 0xff80000005ae7808 */ /* 0x020fe40000800000 */
[----:B------:R-:W-:Y:S02]  /*12f70*/  FMNMX.FTZ R4, R9, R4, !PT ;  /* 0x0000000409047209 */ /* 0x000fe40007810000 */
[----:B------:R-:W-:Y:S02]  /*12f80*/  ISETP.GT.AND P1, PT, R0, 0x9, PT ;  /* 0x000000090000780c */ /* 0x000fe40003f24270 */
[----:B------:R-:W-:Y:S02]  /*12f90*/  FMNMX.FTZ R4, R10, R4, !PT ;  /* 0x000000040a047209 */ /* 0x000fe40007810000 */
[----:B-1----:R-:W-:Y:S02]  /*12fa0*/  FSEL R7, R161, -INF , P0 ;  /* 0xff800000a1077808 */ /* 0x002fe40000000000 */
[----:B------:R-:W-:Y:S02]  /*12fb0*/  FMNMX.FTZ R4, R12, R4, !PT ;  /* 0x000000040c047209 */ /* 0x000fe40007810000 */
[----:B------:R-:W-:Y:S02]  /*12fc0*/  ISETP.GT.AND P0, PT, R0, 0x10, PT ;  /* 0x000000100000780c */ /* 0x000fe40003f04270 */
[----:B------:R-:W-:Y:S02]  /*12fd0*/  FMNMX.FTZ R4, R168, R4, !PT ;  /* 0x00000004a8047209 */ /* 0x000fe40007810000 */
[----:B------:R-:W-:Y:S02]  /*12fe0*/  FSEL R175, R133, -INF , P0 ;  /* 0xff80000085af7808 */ /* 0x000fe40000000000 */
[----:B------:R-:W-:Y:S02]  /*12ff0*/  FMNMX.FTZ R2, R169, R4, !PT ;  /* 0x00000004a9027209 */ /* 0x000fe40007810000 */
[----:B------:R-:W-:Y:S02]  /*13000*/  FMNMX.FTZ R4, R13, R134, !PT ;  /* 0x000000860d047209 */ /* 0x000fe40007810000 */
[----:B------:R-:W-:Y:S02]  /*13010*/  FMNMX.FTZ R2, R170, R2, !PT ;  /* 0x00000002aa027209 */ /* 0x000fe40007810000 */
[----:B------:R-:W-:Y:S02]  /*13020*/  FMNMX.FTZ R4, R8, R4, !PT ;  /* 0x0000000408047209 */ /* 0x000fe40007810000 */
[----:B------:R-:W-:Y:S02]  /*13030*/  FMNMX.FTZ R2, R174, R2, !PT ;  /* 0x00000002ae027209 */ /* 0x000fe40007810000 */
[----:B----4-:R-:W-:Y:S02]  /*13040*/  FSEL R6, R160, -INF , P1 ;  /* 0xff800000a0067808 */ /* 0x010fe40000800000 */
[----:B------:R-:W-:Y:S01]  /*13050*/  FMNMX.FTZ R4, R7, R4, !PT ;  /* 0x0000000407047209 */ /* 0x000fe20007810000 */
[----:B------:R-:W1:Y:S01]  /*13060*/  SHFL.BFLY PT, R5, R2, 0x2, 0x1f ;  /* 0x0c401f0002057f89 */ /* 0x000e6200000e0000 */
[----:B------:R-:W-:Y:S02]  /*13070*/  ISETP.GT.AND P1, PT, R0, 0x18, PT ;  /* 0x000000180000780c */ /* 0x000fe40003f24270 */
[----:B------:R-:W-:Y:S02]  /*13080*/  FMNMX.FTZ R4, R6, R4, !PT ;  /* 0x0000000406047209 */ /* 0x000fe40007810000 */
[----:B--2---:R-:W-:Y:S02]  /*13090*/  FSEL R177, R15, -INF , P1 ;  /* 0xff8000000fb17808 */ /* 0x004fe40000800000 */
[----:B------:R-:W-:Y:S02]  /*130a0*/  FMNMX.FTZ R4, R175, R4, !PT ;  /* 0x00000004af047209 */ /* 0x000fe40007810000 */
[----:B------:R-:W-:Y:S02]  /*130b0*/  ISETP.GT.AND P0, PT, R0, 0x19, PT ;  /* 0x000000190000780c */ /* 0x000fe40003f04270 */
[----:B------:R-:W-:Y:S02]  /*130c0*/  FMNMX.FTZ R0, R176, R4, !PT ;  /* 0x00000004b0007209 */ /* 0x000fe40007810000 */
[----:B------:R-:W-:Y:S02]  /*130d0*/  FSEL R135, R14, -INF , P0 ;  /* 0xff8000000e877808 */ /* 0x000fe40000000000 */
[----:B------:R-:W-:Y:S02]  /*130e0*/  FMNMX.FTZ R0, R177, R0, !PT ;  /* 0x00000000b1007209 */ /* 0x000fe40007810000 */
[----:B------:R-:W-:Y:S02]  /*130f0*/  ISETP.GT.AND P1, PT, R180, R212, PT ;  /* 0x000000d4b400720c */ /* 0x000fe40003f24270 */
[----:B------:R-:W-:Y:S02]  /*13100*/  FMNMX.FTZ R0, R135, R0, !PT ;  /* 0x0000000087007209 */ /* 0x000fe40007810000 */
[----:B-1----:R-:W-:Y:S03]  /*13110*/  FMNMX.FTZ R4, R2, R5, !PT ;  /* 0x0000000502047209 */ /* 0x002fe60007810000 */
[----:B------:R-:W1:Y:S06]  /*13120*/  SHFL.BFLY PT, R2, R0, 0x2, 0x1f ;  /* 0x0c401f0000027f89 */ /* 0x000e6c00000e0000 */
[----:B------:R-:W-:Y:S01]  /*13130*/  @P1 SHF.R.S32.HI R5, RZ, 0x1f, R204 ;  /* 0x0000001fff051819 */ /* 0x000fe200000114cc */
[----:B------:R-:W-:Y:S01]  /*13140*/  @P1 IMAD.WIDE.U32 R14, R204, c[0x0][0x1e0], RZ ;  /* 0x00007800cc0e1a25 */ /* 0x000fe200078e00ff */
[----:B------:R-:W2:Y:S03]  /*13150*/  SHFL.BFLY PT, R17, R4, 0x1, 0x1f ;  /* 0x0c201f0004117f89 */ /* 0x000ea600000e0000 */
[----:B------:R-:W-:Y:S01]  /*13160*/  @P1 IMAD R16, R5, c[0x0][0x1e0], RZ ;  /* 0x0000780005101a24 */ /* 0x000fe200078e02ff */
[----:B------:R-:W-:Y:S03]  /*13170*/  @P1 LEA R5, P0, R14, R218, 0x5 ;  /* 0x000000da0e051211 */ /* 0x000fe600078028ff */
[----:B------:R-:W-:Y:S05]  /*13180*/  @P1 IMAD R16, R204, c[0x0][0x1e4], R16 ;  /* 0x00007900cc101a24 */ /* 0x000fea00078e0210 */
[----:B------:R-:W-:Y:S04]  /*13190*/  @P1 IADD3 R15, R15, R16, RZ ;  /* 0x000000100f0f1210 */ /* 0x000fe80007ffe0ff */
[----:B------:R-:W-:Y:S02]  /*131a0*/  @P1 LEA.HI.X R15, R14, R222, R15, 0x5, P0 ;  /* 0x000000de0e0f1211 */ /* 0x000fe400000f2c0f */
[----:B-1----:R-:W-:Y:S05]  /*131b0*/  FMNMX.FTZ R0, R0, R2, !PT ;  /* 0x0000000200007209 */ /* 0x002fea0007810000 */
[----:B------:R-:W1:Y:S01]  /*131c0*/  SHFL.BFLY PT, R2, R0, 0x1, 0x1f ;  /* 0x0c201f0000027f89 */ /* 0x000e6200000e0000 */
[----:B--2---:R-:W-:Y:S02]  /*131d0*/  FMNMX.FTZ R133, R4, R17, !PT ;  /* 0x0000001104857209 */ /* 0x004fe40007810000 */
[----:B------:R-:W-:Y:S03]  /*131e0*/  @P1 LEA R4, P0, R5, c[0x0][0x1c8], 0x1 ;  /* 0x0000720005041a11 */ /* 0x000fe600078008ff */
[----:B------:R-:W-:Y:S01]  /*131f0*/  FMUL.FTZ R14, R133, c[0x0][0x2d0] ;  /* 0x0000b400850e7a20 */ /* 0x000fe20000410000 */
[----:B------:R-:W-:Y:S02]  /*13200*/  @P1 LEA.HI.X R5, R5, c[0x0][0x1cc], R15, 0x1, P0 ;  /* 0x0000730005051a11 */ /* 0x000fe400000f0c0f */
[----:B------:R-:W-:Y:S03]  /*13210*/  FSETP.NEU.FTZ.AND P0, PT, R133, -INF , PT ;  /* 0xff8000008500780b */ /* 0x000fe60003f1d000 */
[----:B------:R2:W-:Y:S01]  /*13220*/  @P1 LDGSTS.E.BYPASS.LTC128B.128 [R203+0xc080], [R4.64], !P3 ;  /* 0x0c08000004cb1fae */ /* 0x0005e2000d901d46 */
[----:B------:R-:W-:Y:S05]  /*13230*/  FSEL R142, R14, RZ, P0 ;  /* 0x000000ff0e8e7208 */ /* 0x000fea0000000000 */
[--C-:B------:R-:W-:Y:S02]  /*13240*/  FFMA.FTZ R9, R9, c[0x0][0x2d0], -R142.reuse ;  /* 0x0000b40009097a23 */ /* 0x100fe4000001088e */
[----:B------:R2:W-:Y:S01]  /*13250*/  @P1 LDGSTS.E.BYPASS.LTC128B.128 [R203+0xd080], [R4.64+0x80], !P6 ;  /* 0x0d08008004cb1fae */ /* 0x0005e2000f101d46 */
[--C-:B------:R-:W-:Y:S01]  /*13260*/  FFMA.FTZ R11, R11, c[0x0][0x2d0], -R142.reuse ;  /* 0x0000b4000b0b7a23 */ /* 0x100fe2000001088e */
[----:B-1----:R-:W-:Y:S01]  /*13270*/  FMNMX.FTZ R132, R0, R2, !PT ;  /* 0x0000000200847209 */ /* 0x002fe20007810000 */
[--C-:B------:R-:W-:Y:S01]  /*13280*/  FFMA.FTZ R0, R10, c[0x0][0x2d0], -R142.reuse ;  /* 0x0000b4000a007a23 */ /* 0x100fe2000001088e */
[----:B------:R1:W-:Y:S01]  /*13290*/  MUFU.EX2 R206, R9 ;  /* 0x0000000900ce7308 */ /* 0x0003e20000000800 */
[----:B------:R-:W-:Y:S03]  /*132a0*/  FFMA.FTZ R2, R12, c[0x0][0x2d0], -R142 ;  /* 0x0000b4000c027a23 */ /* 0x000fe6000001088e */
[----:B------:R2:W-:Y:S06]  /*132b0*/  @P1 LDGSTS.E.BYPASS.LTC128B.128 [R203+0xe080], [R4.64+0x100], !P5 ;  /* 0x0e08010004cb1fae */ /* 0x0005ec000e901d46 */
[----:B------:R3:W-:Y:S02]  /*132c0*/  MUFU.EX2 R205, R0 ;  /* 0x0000000000cd7308 */ /* 0x0007e40000000800 */
[----:B------:R2:W-:Y:S08]  /*132d0*/  @P1 LDGSTS.E.BYPASS.LTC128B.128 [R203+0xf080], [R4.64+0x180], !P4 ;  /* 0x0f08018004cb1fae */ /* 0x0005f0000e101d46 */
[----:B------:R-:W4:Y:S01]  /*132e0*/  MUFU.EX2 R183, R2 ;  /* 0x0000000200b77308 */ /* 0x000f220000000800 */
[----:B------:R-:W-:Y:S01]  /*132f0*/  LDSM.16.MT88.4 R164, [R188] ;  /* 0x00000000bca4783b */ /* 0x000fe20000004200 */
[C---:B-1----:R-:W-:Y:S07]  /*13300*/  FMUL.FTZ R9, R132.reuse, c[0x0][0x2d0] ;  /* 0x0000b40084097a20 */ /* 0x042fee0000410000 */
[----:B------:R-:W0:Y:S01]  /*13310*/  LDGDEPBAR ;  /* 0x00000000000079af */ /* 0x000e220000000000 */
[----:B------:R-:W1:Y:S01]  /*13320*/  MUFU.EX2 R207, R11 ;  /* 0x0000000b00cf7308 */ /* 0x000e620000000800 */
[----:B---3--:R-:W-:Y:S02]  /*13330*/  FSEL R0, R133, RZ, P0 ;  /* 0x000000ff85007208 */ /* 0x008fe40000000000 */
[----:B------:R-:W-:Y:S03]  /*13340*/  FSETP.NEU.FTZ.AND P0, PT, R132, -INF , PT ;  /* 0xff8000008400780b */ /* 0x000fe60003f1d000 */
[----:B------:R-:W-:Y:S01]  /*13350*/  FADD.FTZ R0, -R0, R3 ;  /* 0x0000000300007221 */ /* 0x000fe20000010100 */
[----:B------:R-:W-:Y:S03]  /*13360*/  FSEL R143, R9, RZ, P0 ;  /* 0x000000ff098f7208 */ /* 0x000fe60000000000 */
[----:B------:R-:W-:Y:S01]  /*13370*/  FMUL.FTZ R0, R0, c[0x0][0x2d0] ;  /* 0x0000b40000007a20 */ /* 0x000fe20000410000 */
[----:B----4-:R-:W-:Y:S01]  /*13380*/  F2FP.BF16.PACK_AB R162, R183, R205 ;  /* 0x000000cdb7a2723e */ /* 0x010fe200000010ff */
[--C-:B------:R-:W-:Y:S02]  /*13390*/  FFMA.FTZ R2, R13, c[0x0][0x2d0], -R143.reuse ;  /* 0x0000b4000d027a23 */ /* 0x100fe4000001088f */
[----:B------:R-:W2:Y:S01]  /*133a0*/  MUFU.EX2 R3, R0 ;  /* 0x0000000000037308 */ /* 0x000ea20000000800 */
[----:B------:R-:W3:Y:S01]  /*133b0*/  LDSM.16.MT88.4 R12, [R187] ;  /* 0x00000000bb0c783b */ /* 0x000ee20000004200 */
[----:B-1----:R-:W-:Y:S08]  /*133c0*/  F2FP.BF16.PACK_AB R160, R206, R207 ;  /* 0x000000cfcea0723e */ /* 0x002ff000000010ff */
[----:B------:R1:W-:Y:S01]  /*133d0*/  MUFU.EX2 R182, R2 ;  /* 0x0000000200b67308 */ /* 0x0003e20000000800 */
[C---:B--2---:R-:W-:Y:S02]  /*133e0*/  FMUL.FTZ R4, R3.reuse, R144 ;  /* 0x0000009003047220 */ /* 0x044fe40000410000 */
[C---:B------:R-:W-:Y:S02]  /*133f0*/  FMUL.FTZ R5, R3.reuse, R145 ;  /* 0x0000009103057220 */ /* 0x040fe40000410000 */
[C---:B------:R-:W-:Y:S02]  /*13400*/  FMUL.FTZ R9, R3.reuse, R149 ;  /* 0x0000009503097220 */ /* 0x040fe40000410000 */
[C---:B------:R-:W-:Y:S02]  /*13410*/  FMUL.FTZ R16, R3.reuse, R156 ;  /* 0x0000009c03107220 */ /* 0x040fe40000410000 */
[C---:B------:R-:W-:Y:S02]  /*13420*/  FMUL.FTZ R17, R3.reuse, R157 ;  /* 0x0000009d03117220 */ /* 0x040fe40000410000 */
[--C-:B-1----:R-:W-:Y:S02]  /*13430*/  FFMA.FTZ R2, R8, c[0x0][0x2d0], -R143.reuse ;  /* 0x0000b40008027a23 */ /* 0x102fe4000001088f */
        /* <DEDUP_REMOVED lines=30> */
[--C-:B-1----:R-:W-:Y:S02]  /*13620*/  FFMA.FTZ R2, R6, c[0x0][0x2d0], -R143.reuse ;  /* 0x0000b40006027a23 */ /* 0x102fe4000001088f */
        /* <DEDUP_REMOVED lines=17> */
[C---:B------:R-:W-:Y:S01]  /*13740*/  FMUL.FTZ R97, R3.reuse, R97 ;  /* 0x0000006103617220 */ /* 0x040fe20000410000 */
[----:B------:R-:W-:Y:S01]  /*13750*/  ISETP.GT.AND P0, PT, R180, R210, PT ;  /* 0x000000d2b400720c */ /* 0x000fe20003f04270 */
[----:B------:R-:W-:Y:S01]  /*13760*/  FADD.FTZ R0, -R2, R134 ;  /* 0x0000008602007221 */ /* 0x000fe20000010100 */
[----:B------:R-:W-:Y:S01]  /*13770*/  MOV R180, R204 ;  /* 0x000000cc00b47202 */ /* 0x000fe20000000f00 */
[C---:B------:R-:W-:Y:S02]  /*13780*/  FMUL.FTZ R100, R3.reuse, R100 ;  /* 0x0000006403647220 */ /* 0x040fe40000410000 */
        /* <DEDUP_REMOVED lines=16> */
[C---:B-1----:R-:W-:Y:S02]  /*13890*/  FMUL.FTZ R6, R0.reuse, R146 ;  /* 0x0000009200067220 */ /* 0x042fe40000410000 */
[C---:B------:R-:W-:Y:S02]  /*138a0*/  FMUL.FTZ R7, R0.reuse, R147 ;  /* 0x0000009300077220 */ /* 0x040fe40000410000 */
[----:B------:R-:W1:Y:S01]  /*138b0*/  LDSM.16.MT88.4 R144, [R190] ;  /* 0x00000000be90783b */ /* 0x000e620000004200 */
[C---:B------:R-:W-:Y:S02]  /*138c0*/  FMUL.FTZ R10, R0.reuse, R150 ;  /* 0x00000096000a7220 */ /* 0x040fe40000410000 */
[C---:B------:R-:W-:Y:S02]  /*138d0*/  FMUL.FTZ R11, R0.reuse, R151 ;  /* 0x00000097000b7220 */ /* 0x040fe40000410000 */
[C---:B---3--:R-:W-:Y:S03]  /*138e0*/  HMMA.16816.F32.BF16 R4, R160.reuse, R12, R4 ;  /* 0x0000000ca004723c */ /* 0x048fe60000041804 */
[----:B------:R-:W2:Y:S02]  /*138f0*/  LDSM.16.MT88.4 R148, [R189] ;  /* 0x00000000bd94783b */ /* 0x000ea40000004200 */
[C---:B------:R-:W-:Y:S02]  /*13900*/  FMUL.FTZ R18, R0.reuse, R158 ;  /* 0x0000009e00127220 */ /* 0x040fe40000410000 */
        /* <DEDUP_REMOVED lines=75> */
[--C-:B---3--:R-:W-:Y:S02]  /*13dc0*/  FFMA.FTZ R2, R170, c[0x0][0x2d0], -R142.reuse ;  /* 0x0000b400aa027a23 */ /* 0x108fe4000001088e */
[C---:B------:R-:W-:Y:S02]  /*13dd0*/  FMUL.FTZ R98, R0.reuse, R98 ;  /* 0x0000006200627220 */ /* 0x040fe40000410000 */
[C---:B------:R-:W-:Y:S01]  /*13de0*/  HMMA.16816.F32.BF16 R80, R160.reuse, R150, R80 ;  /* 0x00000096a050723c */ /* 0x040fe20000041850 */
[----:B------:R2:W-:Y:S01]  /*13df0*/  MUFU.EX2 R171, R2 ;  /* 0x0000000200ab7308 */ /* 0x0005e20000000800 */
[----:B------:R-:W3:Y:S02]  /*13e00*/  LDSM.16.MT88.4 R148, [R187+0x3000] ;  /* 0x00300000bb94783b */ /* 0x000ee40000004200 */
[C---:B------:R-:W-:Y:S02]  /*13e10*/  FMUL.FTZ R99, R0.reuse, R99 ;  /* 0x0000006300637220 */ /* 0x040fe40000410000 */
[C---:B------:R-:W-:Y:S02]  /*13e20*/  FMUL.FTZ R102, R0.reuse, R102 ;  /* 0x0000006600667220 */ /* 0x040fe40000410000 */
[C---:B------:R-:W-:Y:S01]  /*13e30*/  FMUL.FTZ R103, R0.reuse, R103 ;  /* 0x0000006700677220 */ /* 0x040fe20000410000 */
[C---:B-----5:R-:W-:Y:S03]  /*13e40*/  HMMA.16816.F32.BF16 R84, R160.reuse, R152, R84 ;  /* 0x00000098a054723c */ /* 0x060fe60000041854 */
[C---:B------:R-:W-:Y:S02]  /*13e50*/  FMUL.FTZ R106, R0.reuse, R106 ;  /* 0x0000006a006a7220 */ /* 0x040fe40000410000 */
[C---:B------:R-:W-:Y:S02]  /*13e60*/  FMUL.FTZ R107, R0.reuse, R107 ;  /* 0x0000006b006b7220 */ /* 0x040fe40000410000 */
[C---:B------:R-:W-:Y:S01]  /*13e70*/  FMUL.FTZ R110, R0.reuse, R110 ;  /* 0x0000006e006e7220 */ /* 0x040fe20000410000 */
[C---:B------:R-:W-:Y:S01]  /*13e80*/  HMMA.16816.F32.BF16 R88, R160.reuse, R154, R88 ;  /* 0x0000009aa058723c */ /* 0x040fe20000041858 */
[----:B------:R-:W5:Y:S03]  /*13e90*/  LDSM.16.MT88.4 R152, [R188+0x3000] ;  /* 0x00300000bc98783b */ /* 0x000f660000004200 */
[C---:B------:R-:W-:Y:S02]  /*13ea0*/  FMUL.FTZ R111, R0.reuse, R111 ;  /* 0x0000006f006f7220 */ /* 0x040fe40000410000 */
[C---:B------:R-:W-:Y:S02]  /*13eb0*/  FMUL.FTZ R114, R0.reuse, R114 ;  /* 0x0000007200727220 */ /* 0x040fe40000410000 */
[C---:B-1----:R-:W-:Y:S04]  /*13ec0*/  HMMA.16816.F32.BF16 R92, R160.reuse, R144, R92 ;  /* 0x00000090a05c723c */ /* 0x042fe8000004185c */
[--C-:B--2---:R-:W-:Y:S02]  /*13ed0*/  FFMA.FTZ R2, R175, c[0x0][0x2d0], -R143.reuse ;  /* 0x0000b400af027a23 */ /* 0x104fe4000001088f */
[C---:B------:R-:W-:Y:S02]  /*13ee0*/  FMUL.FTZ R115, R0.reuse, R115 ;  /* 0x0000007300737220 */ /* 0x040fe40000410000 */
[C---:B------:R-:W-:Y:S01]  /*13ef0*/  HMMA.16816.F32.BF16 R96, R160.reuse, R146, R96 ;  /* 0x00000092a060723c */ /* 0x040fe20000041860 */
[----:B------:R1:W-:Y:S01]  /*13f00*/  MUFU.EX2 R168, R2 ;  /* 0x0000000200a87308 */ /* 0x0003e20000000800 */
[----:B------:R-:W2:Y:S02]  /*13f10*/  LDSM.16.MT88.4 R144, [R190+0x3000] ;  /* 0x00300000be90783b */ /* 0x000ea40000004200 */
[C---:B------:R-:W-:Y:S02]  /*13f20*/  FMUL.FTZ R118, R0.reuse, R118 ;  /* 0x0000007600767220 */ /* 0x040fe40000410000 */
[C---:B------:R-:W-:Y:S02]  /*13f30*/  FMUL.FTZ R119, R0.reuse, R119 ;  /* 0x0000007700777220 */ /* 0x040fe40000410000 */
[C---:B------:R-:W-:Y:S01]  /*13f40*/  FMUL.FTZ R122, R0.reuse, R122 ;  /* 0x0000007a007a7220 */ /* 0x040fe20000410000 */
[C---:B---3--:R-:W-:Y:S03]  /*13f50*/  HMMA.16816.F32.BF16 R100, R160.reuse, R148, R100 ;  /* 0x00000094a064723c */ /* 0x048fe60000041864 */
[C---:B------:R-:W-:Y:S02]  /*13f60*/  FMUL.FTZ R123, R0.reuse, R123 ;  /* 0x0000007b007b7220 */ /* 0x040fe40000410000 */
[C---:B------:R-:W-:Y:S02]  /*13f70*/  FMUL.FTZ R126, R0.reuse, R126 ;  /* 0x0000007e007e7220 */ /* 0x040fe40000410000 */
[C---:B------:R-:W-:Y:S01]  /*13f80*/  FMUL.FTZ R127, R0.reuse, R127 ;  /* 0x0000007f007f7220 */ /* 0x040fe20000410000 */
[C---:B------:R-:W-:Y:S01]  /*13f90*/  HMMA.16816.F32.BF16 R104, R160.reuse, R150, R104 ;  /* 0x00000096a068723c */ /* 0x040fe20000041868 */
[----:B------:R-:W3:Y:S03]  /*13fa0*/  LDSM.16.MT88.4 R148, [R189+0x3000] ;  /* 0x00300000bd94783b */ /* 0x000ee60000004200 */
[----:B------:R-:W-:Y:S02]  /*13fb0*/  FMUL.FTZ R129, R3, R129 ;  /* 0x0000008103817220 */ /* 0x000fe40000410000 */
[----:B------:R-:W-:Y:S02]  /*13fc0*/  FMUL.FTZ R130, R0, R130 ;  /* 0x0000008200827220 */ /* 0x000fe40000410000 */
[C---:B-----5:R-:W-:Y:S04]  /*13fd0*/  HMMA.16816.F32.BF16 R108, R160.reuse, R152, R108 ;  /* 0x00000098a06c723c */ /* 0x060fe8000004186c */
[--C-:B-1----:R-:W-:Y:S02]  /*13fe0*/  FFMA.FTZ R2, R176, c[0x0][0x2d0], -R143.reuse ;  /* 0x0000b400b0027a23 */ /* 0x102fe4000001088f */
[----:B------:R-:W-:Y:S02]  /*13ff0*/  FMUL.FTZ R131, R0, R131 ;  /* 0x0000008300837220 */ /* 0x000fe40000410000 */
[C---:B------:R-:W-:Y:S01]  /*14000*/  HMMA.16816.F32.BF16 R112, R160.reuse, R154, R112 ;  /* 0x0000009aa070723c */ /* 0x040fe20000041870 */
[----:B------:R1:W-:Y:S01]  /*14010*/  MUFU.EX2 R169, R2 ;  /* 0x0000000200a97308 */ /* 0x0003e20000000800 */
[----:B------:R-:W5:Y:S02]  /*14020*/  LDSM.16.MT88.4 R152, [R187+0x800] ;  /* 0x00080000bb98783b */ /* 0x000f640000004200 */
[----:B------:R-:W-:Y:S02]  /*14030*/  FFMA.FTZ R142, R174, c[0x0][0x2d0], -R142 ;  /* 0x0000b400ae8e7a23 */ /* 0x000fe4000001088e */
[----:B------:R-:W-:Y:S02]  /*14040*/  FFMA.FTZ R0, R0, R208, R182 ;  /* 0x000000d000007223 */ /* 0x000fe400000100b6 */
[C---:B--2---:R-:W-:Y:S03]  /*14050*/  HMMA.16816.F32.BF16 R116, R160.reuse, R144, R116 ;  /* 0x00000090a074723c */ /* 0x044fe60000041874 */
[----:B------:R-:W2:Y:S01]  /*14060*/  MUFU.EX2 R170, R142 ;  /* 0x0000008e00aa7308 */ /* 0x000ea20000000800 */
[----:B------:R-:W-:Y:S04]  /*14070*/  FADD.FTZ R0, R181, R0 ;  /* 0x00000000b5007221 */ /* 0x000fe80000010000 */
[----:B------:R-:W-:Y:S01]  /*14080*/  FADD.FTZ R0, R179, R0 ;  /* 0x00000000b3007221 */ /* 0x000fe20000010000 */
[C---:B------:R-:W-:Y:S03]  /*14090*/  HMMA.16816.F32.BF16 R120, R160.reuse, R146, R120 ;  /* 0x00000092a078723c */ /* 0x040fe60000041878 */
[----:B------:R-:W-:Y:S05]  /*140a0*/  FADD.FTZ R0, R178, R0 ;  /* 0x00000000b2007221 */ /* 0x000fea0000010000 */
[C---:B---3--:R-:W-:Y:S04]  /*140b0*/  HMMA.16816.F32.BF16 R124, R160.reuse, R148, R124 ;  /* 0x00000094a07c723c */ /* 0x048fe8000004187c */
[--C-:B-1----:R-:W-:Y:S02]  /*140c0*/  FFMA.FTZ R2, R177, c[0x0][0x2d0], -R143.reuse ;  /* 0x0000b400b1027a23 */ /* 0x102fe4000001088f */
[----:B------:R-:W-:Y:S02]  /*140d0*/  FFMA.FTZ R143, R135, c[0x0][0x2d0], -R143 ;  /* 0x0000b400878f7a23 */ /* 0x000fe4000001088f */
[----:B------:R-:W-:Y:S01]  /*140e0*/  HMMA.16816.F32.BF16 R128, R160, R150, R128 ;  /* 0x00000096a080723c */ /* 0x000fe20000041880 */
[----:B------:R1:W-:Y:S06]  /*140f0*/  MUFU.EX2 R142, R2 ;  /* 0x00000002008e7308 */ /* 0x0003ec0000000800 */
[----:B----4-:R-:W-:Y:S02]  /*14100*/  F2FP.BF16.PACK_AB R160, R172, R173 ;  /* 0x000000adaca0723e */ /* 0x010fe400000010ff */
[----:B--2---:R-:W-:Y:S02]  /*14110*/  F2FP.BF16.PACK_AB R162, R170, R171 ;  /* 0x000000abaaa2723e */ /* 0x004fe400000010ff */
[----:B------:R-:W2:Y:S01]  /*14120*/  MUFU.EX2 R134, R143 ;  /* 0x0000008f00867308 */ /* 0x000ea20000000800 */
[----:B------:R-:W-:Y:S01]  /*14130*/  F2FP.BF16.PACK_AB R161, R169, R168 ;  /* 0x000000a8a9a1723e */ /* 0x000fe200000010ff */
[----:B-1----:R-:W-:Y:S02]  /*14140*/  FFMA.FTZ R2, R3, R209, R207 ;  /* 0x000000d103027223 */ /* 0x002fe400000100cf */
[----:B------:R-:W-:Y:S02]  /*14150*/  FADD.FTZ R3, R168, R0 ;  /* 0x00000000a8037221 */ /* 0x000fe40000010000 */
[----:B------:R-:W-:Y:S02]  /*14160*/  FADD.FTZ R2, R206, R2 ;  /* 0x00000002ce027221 */ /* 0x000fe40000010000 */
[----:B------:R-:W-:Y:S02]  /*14170*/  FADD.FTZ R3, R169, R3 ;  /* 0x00000003a9037221 */ /* 0x000fe40000010000 */
[----:B------:R-:W-:Y:S01]  /*14180*/  FADD.FTZ R2, R205, R2 ;  /* 0x00000002cd027221 */ /* 0x000fe20000010000 */
[----:B--2---:R-:W-:Y:S03]  /*14190*/  F2FP.BF16.PACK_AB R163, R134, R142 ;  /* 0x0000008e86a3723e */ /* 0x004fe600000010ff */
[----:B------:R-:W-:Y:S04]  /*141a0*/  FADD.FTZ R2, R183, R2 ;  /* 0x00000002b7027221 */ /* 0x000fe80000010000 */
[----:B------:R-:W-:Y:S01]  /*141b0*/  FADD.FTZ R2, R173, R2 ;  /* 0x00000002ad027221 */ /* 0x000fe20000010000 */
[C---:B-----5:R-:W-:Y:S01]  /*141c0*/  HMMA.16816.F32.BF16 R144, R160.reuse, R152, R4 ;  /* 0x00000098a090723c */ /* 0x060fe20000041804 */
[----:B------:R-:W1:Y:S02]  /*141d0*/  LDSM.16.MT88.4 R4, [R189+0x800] ;  /* 0x00080000bd04783b */ /* 0x000e640000004200 */
[----:B------:R-:W-:Y:S04]  /*141e0*/  FADD.FTZ R0, R172, R2 ;  /* 0x00000002ac007221 */ /* 0x000fe80000010000 */
[----:B------:R-:W-:Y:S01]  /*141f0*/  FADD.FTZ R2, R171, R0 ;  /* 0x00000000ab027221 */ /* 0x000fe20000010000 */
[C---:B------:R-:W-:Y:S01]  /*14200*/  HMMA.16816.F32.BF16 R148, R160.reuse, R154, R8 ;  /* 0x0000009aa094723c */ /* 0x040fe20000041808 */
[----:B------:R-:W2:Y:S03]  /*14210*/  LDSM.16.MT88.4 R8, [R187+0x1800] ;  /* 0x00180000bb08783b */ /* 0x000ea60000004200 */
[----:B------:R-:W-:Y:S01]  /*14220*/  FADD.FTZ R0, R142, R3 ;  /* 0x000000038e007221 */ /* 0x000fe20000010000 */
[----:B------:R-:W-:Y:S01]  /*14230*/  MOV R3, R133 ;  /* 0x0000008500037202 */ /* 0x000fe20000000f00 */
[----:B------:R-:W-:Y:S02]  /*14240*/  FADD.FTZ R209, R170, R2 ;  /* 0x00000002aad17221 */ /* 0x000fe40000010000 */
[C---:B------:R-:W-:Y:S01]  /*14250*/  HMMA.16816.F32.BF16 R152, R160.reuse, R156, R12 ;  /* 0x0000009ca098723c */ /* 0x040fe2000004180c */
[----:B------:R-:W3:Y:S03]  /*14260*/  LDSM.16.MT88.4 R12, [R188+0x1800] ;  /* 0x00180000bc0c783b */ /* 0x000ee60000004200 */
[----:B------:R-:W-:Y:S01]  /*14270*/  FADD.FTZ R208, R134, R0 ;  /* 0x0000000086d07221 */ /* 0x000fe20000010000 */
[----:B------:R-:W-:Y:S03]  /*14280*/  MOV R134, R132 ;  /* 0x0000008400867202 */ /* 0x000fe60000000f00 */
        /* <DEDUP_REMOVED lines=34> */
[C---:B------:R-:W-:Y:S08]  /*144b0*/  HMMA.16816.F32.BF16 R112, R160.reuse, R10, R112 ;  /* 0x0000000aa070723c */ /* 0x040ff00000041870 */
[C---:B---3--:R-:W-:Y:S08]  /*144c0*/  HMMA.16816.F32.BF16 R116, R160.reuse, R12, R116 ;  /* 0x0000000ca074723c */ /* 0x048ff00000041874 */
[C---:B------:R-:W-:Y:S08]  /*144d0*/  HMMA.16816.F32.BF16 R120, R160.reuse, R14, R120 ;  /* 0x0000000ea078723c */ /* 0x040ff00000041878 */
[C---:B-1----:R-:W-:Y:S08]  /*144e0*/  HMMA.16816.F32.BF16 R124, R160.reuse, R4, R124 ;  /* 0x00000004a07c723c */ /* 0x042ff0000004187c */
[----:B------:R-:W-:Y:S01]  /*144f0*/  HMMA.16816.F32.BF16 R128, R160, R6, R128 ;  /* 0x00000006a080723c */ /* 0x000fe20000041880 */
[----:B------:R-:W-:-:S07]  /*14500*/  @P0 BRA `(.L_x_1104) ;  /* 0xffffdd7000000947 */ /* 0x000fce000383ffff */
.L_x_1103:
[----:B------:R-:W-:-:S13]  /*14510*/  ISETP.GE.AND P0, PT, R204, R212, PT ;  /* 0x000000d4cc00720c */ /* 0x000fda0003f06270 */
[----:B------:R-:W-:Y:S05]  /*14520*/  @!P0 BRA `(.L_x_1105) ;  /* 0x00001f6000008947 */ /* 0x000fea0003800000 */
[----:B------:R-:W-:Y:S02]  /*14530*/  MOV R135, R132 ;  /* 0x0000008400877202 */ /* 0x000fe40000000f00 */
[----:B------:R-:W-:Y:S02]  /*14540*/  MOV R134, R133 ;  /* 0x0000008500867202 */ /* 0x000fe40000000f00 */
.L_x_1106:
[----:B------:R-:W-:Y:S04]  /*14550*/  DEPBAR.LE SB0, 0x0 ;  /* 0x000080000000791a */ /* 0x000fe80000000000 */
[----:B------:R-:W-:Y:S01]  /*14560*/  WARPSYNC 0xffffffff ;  /* 0xffffffff00007948 */ /* 0x000fe20003800000 */
[----:B------:R-:W-:Y:S01]  /*14570*/  BAR.SYNC.DEFER_BLOCKING 0x0 ;  /* 0x0000000000007b1d */ /* 0x000fe20000010000 */
[----:B------:R-:W-:Y:S01]  /*14580*/  SHF.R.S32.HI R0, RZ, 0x1f, R204 ;  /* 0x0000001fff007819 */ /* 0x000fe200000114cc */
[----:B------:R-:W-:Y:S01]  /*14590*/  IMAD.WIDE.U32 R2, R204, c[0x0][0x208], RZ ;  /* 0x00008200cc027a25 */ /* 0x000fe200078e00ff */
[----:B------:R-:W-:Y:S03]  /*145a0*/  LOP3.LUT P2, RZ, R216, 0x1, RZ, 0xc0, !PT ;  /* 0x00000001d8ff7812 */ /* 0x000fe6000784c0ff */
[----:B------:R-:W-:Y:S01]  /*145b0*/  IMAD R12, R0, c[0x0][0x208], RZ ;  /* 0x00008200000c7a24 */ /* 0x000fe200078e02ff */
[----:B------:R-:W-:Y:S03]  /*145c0*/  LEA R0, P0, R2, R220, 0x5 ;  /* 0x000000dc02007211 */ /* 0x000fe600078028ff */
[----:B------:R-:W-:Y:S05]  /*145d0*/  IMAD R12, R204, c[0x0][0x20c], R12 ;  /* 0x00008300cc0c7a24 */ /* 0x000fea00078e020c */
[----:B------:R-:W-:Y:S04]  /*145e0*/  IADD3 R3, R3, R12, RZ ;  /* 0x0000000c03037210 */ /* 0x000fe80007ffe0ff */
[----:B------:R-:W-:Y:S02]  /*145f0*/  LEA.HI.X R3, R2, R223, R3, 0x5, P0 ;  /* 0x000000df02037211 */ /* 0x000fe400000f2c03 */
[C---:B------:R-:W-:Y:S01]  /*14600*/  LEA R2, P0, R0.reuse, c[0x0][0x1f8], 0x1 ;  /* 0x00007e0000027a11 */ /* 0x040fe200078008ff */
[----:B------:R-:W-:Y:S03]  /*14610*/  LDSM.16.M88.4 R16, [R191] ;  /* 0x00000000bf10783b */ /* 0x000fe60000000200 */
[----:B------:R-:W-:Y:S02]  /*14620*/  LEA.HI.X R3, R0, c[0x0][0x1fc], R3, 0x1, P0 ;  /* 0x00007f0000037a11 */ /* 0x000fe400000f0c03 */
[C---:B------:R-:W-:Y:S02]  /*14630*/  ISETP.GT.AND P0, PT, R204.reuse, R212, PT ;  /* 0x000000d4cc00720c */ /* 0x040fe40003f04270 */
[----:B------:R-:W-:Y:S01]  /*14640*/  IADD3 R204, R204, -0x1, RZ ;  /* 0xffffffffcccc7810 */ /* 0x000fe20007ffe0ff */
[----:B------:R-:W1:Y:S08]  /*14650*/  LDSM.16.M88.4 R8, [R186] ;  /* 0x00000000ba08783b */ /* 0x000e700000000200 */
        /* <DEDUP_REMOVED lines=8> */
[----:B------:R1:W-:Y:S01]  /*146e0*/  LDGSTS.E.BYPASS.LTC128B.128 [R215+0x8080], [R2.64], !P2 ;  /* 0x0808000002d77fae */ /* 0x0003e2000d101d46 */
[C---:B------:R-:W-:Y:S07]  /*146f0*/  HMMA.16816.F32.BF16 R8, R16.reuse, R10, RZ ;  /* 0x0000000a1008723c */ /* 0x040fee00000418ff */
[----:B------:R1:W-:Y:S01]  /*14700*/  LDGSTS.E.BYPASS.LTC128B.128 [R215+0x9080], [R2.64+0x80], !P6 ;  /* 0x0908008002d77fae */ /* 0x0003e2000f101d46 */
[C---:B--2---:R-:W-:Y:S07]  /*14710*/  HMMA.16816.F32.BF16 R12, R16.reuse, R160, RZ ;  /* 0x000000a0100c723c */ /* 0x044fee00000418ff */
[----:B------:R1:W-:Y:S01]  /*14720*/  LDGSTS.E.BYPASS.LTC128B.128 [R215+0xa080], [R2.64+0x100], !P5 ;  /* 0x0a08010002d77fae */ /* 0x0003e2000e901d46 */
[----:B------:R-:W-:Y:S07]  /*14730*/  HMMA.16816.F32.BF16 R16, R16, R162, RZ ;  /* 0x000000a21010723c */ /* 0x000fee00000418ff */
[----:B------:R1:W-:Y:S01]  /*14740*/  LDGSTS.E.BYPASS.LTC128B.128 [R215+0xb080], [R2.64+0x180], !P4 ;  /* 0x0b08018002d77fae */ /* 0x0003e2000e101d46 */
        /* <DEDUP_REMOVED lines=10> */
[C---:B--2---:R-:W-:Y:S07]  /*147f0*/  HMMA.16816.F32.BF16 R4, R160.reuse, R176, R4 ;  /* 0x000000b0a004723c */ /* 0x044fee0000041804 */
[----:B------:R-:W2:Y:S01]  /*14800*/  LDSM.16.M88.4 R172, [R184+0x800] ;  /* 0x00080000b8ac783b */ /* 0x000ea20000000200 */
[C---:B------:R-:W-:Y:S07]  /*14810*/  HMMA.16816.F32.BF16 R8, R160.reuse, R178, R8 ;  /* 0x000000b2a008723c */ /* 0x040fee0000041808 */
[----:B------:R-:W-:Y:S01]  /*14820*/  LDSM.16.M88.4 R176, [R186+0x1000] ;  /* 0x00100000bab0783b */ /* 0x000fe20000000200 */
[C---:B---3--:R-:W-:Y:S08]  /*14830*/  HMMA.16816.F32.BF16 R12, R160.reuse, R180, R12 ;  /* 0x000000b4a00c723c */ /* 0x048ff0000004180c */
[----:B------:R-:W-:Y:S01]  /*14840*/  HMMA.16816.F32.BF16 R16, R160, R182, R16 ;  /* 0x000000b6a010723c */ /* 0x000fe20000041810 */
[----:B------:R-:W3:Y:S07]  /*14850*/  LDSM.16.M88.4 R160, [R191+0x4000] ;  /* 0x00400000bfa0783b */ /* 0x000eee0000000200 */
[C---:B----4-:R-:W-:Y:S01]  /*14860*/  HMMA.16816.F32.BF16 R4, R164.reuse, R168, R4 ;  /* 0x000000a8a404723c */ /* 0x050fe20000041804 */
[----:B------:R-:W4:Y:S07]  /*14870*/  LDSM.16.M88.4 R180, [R186+0x1800] ;  /* 0x00180000bab4783b */ /* 0x000f2e0000000200 */
[C---:B------:R-:W-:Y:S01]  /*14880*/  HMMA.16816.F32.BF16 R8, R164.reuse, R170, R8 ;  /* 0x000000aaa408723c */ /* 0x040fe20000041808 */
[----:B------:R-:W-:Y:S07]  /*14890*/  LDSM.16.M88.4 R168, [R198] ;  /* 0x00000000c6a8783b */ /* 0x000fee0000000200 */
[C---:B--2---:R-:W-:Y:S08]  /*148a0*/  HMMA.16816.F32.BF16 R12, R164.reuse, R172, R12 ;  /* 0x000000aca40c723c */ /* 0x044ff0000004180c */
[----:B------:R-:W-:Y:S01]  /*148b0*/  HMMA.16816.F32.BF16 R16, R164, R174, R16 ;  /* 0x000000aea410723c */ /* 0x000fe20000041810 */
[----:B------:R-:W2:Y:S07]  /*148c0*/  LDSM.16.M88.4 R164, [R192+0x4000] ;  /* 0x00400000c0a4783b */ /* 0x000eae0000000200 */
[C---:B---3--:R-:W-:Y:S01]  /*148d0*/  HMMA.16816.F32.BF16 R4, R160.reuse, R176, R4 ;  /* 0x000000b0a004723c */ /* 0x048fe20000041804 */
[----:B------:R-:W3:Y:S07]  /*148e0*/  LDSM.16.M88.4 R172, [R197] ;  /* 0x00000000c5ac783b */ /* 0x000eee0000000200 */
[C---:B------:R-:W-:Y:S01]  /*148f0*/  HMMA.16816.F32.BF16 R8, R160.reuse, R178, R8 ;  /* 0x000000b2a008723c */ /* 0x040fe20000041808 */
[----:B------:R-:W-:Y:S07]  /*14900*/  LDSM.16.M88.4 R176, [R185+0x1000] ;  /* 0x00100000b9b0783b */ /* 0x000fee0000000200 */
[C---:B----4-:R-:W-:Y:S08]  /*14910*/  HMMA.16816.F32.BF16 R12, R160.reuse, R180, R12 ;  /* 0x000000b4a00c723c */ /* 0x050ff0000004180c */
[----:B------:R-:W-:Y:S01]  /*14920*/  HMMA.16816.F32.BF16 R16, R160, R182, R16 ;  /* 0x000000b6a010723c */ /* 0x000fe20000041810 */
[----:B------:R-:W4:Y:S07]  /*14930*/  LDSM.16.M88.4 R160, [R194+0x4000] ;  /* 0x00400000c2a0783b */ /* 0x000f2e0000000200 */
[C---:B--2---:R-:W-:Y:S01]  /*14940*/  HMMA.16816.F32.BF16 R4, R164.reuse, R168, R4 ;  /* 0x000000a8a404723c */ /* 0x044fe20000041804 */
[----:B------:R-:W2:Y:S07]  /*14950*/  LDSM.16.M88.4 R180, [R185+0x1800] ;  /* 0x00180000b9b4783b */ /* 0x000eae0000000200 */
[C---:B------:R-:W-:Y:S01]  /*14960*/  HMMA.16816.F32.BF16 R8, R164.reuse, R170, R8 ;  /* 0x000000aaa408723c */ /* 0x040fe20000041808 */
[----:B------:R-:W-:Y:S07]  /*14970*/  LDSM.16.M88.4 R168, [R184+0x1000] ;  /* 0x00100000b8a8783b */ /* 0x000fee0000000200 */
[C---:B---3--:R-:W-:Y:S08]  /*14980*/  HMMA.16816.F32.BF16 R12, R164.reuse, R172, R12 ;  /* 0x000000aca40c723c */ /* 0x048ff0000004180c */
[----:B------:R-:W-:Y:S01]  /*14990*/  HMMA.16816.F32.BF16 R16, R164, R174, R16 ;  /* 0x000000aea410723c */ /* 0x000fe20000041810 */
[----:B------:R-:W3:Y:S07]  /*149a0*/  LDSM.16.M88.4 R164, [R193+0x4000] ;  /* 0x00400000c1a4783b */ /* 0x000eee0000000200 */
[C---:B----4-:R-:W-:Y:S01]  /*149b0*/  HMMA.16816.F32.BF16 R4, R160.reuse, R176, R4 ;  /* 0x000000b0a004723c */ /* 0x050fe20000041804 */
[----:B------:R-:W4:Y:S07]  /*149c0*/  LDSM.16.M88.4 R172, [R184+0x1800] ;  /* 0x00180000b8ac783b */ /* 0x000f2e0000000200 */
[C---:B------:R-:W-:Y:S01]  /*149d0*/  HMMA.16816.F32.BF16 R8, R160.reuse, R178, R8 ;  /* 0x000000b2a008723c */ /* 0x040fe20000041808 */
[----:B------:R-:W-:Y:S07]  /*149e0*/  LDSM.16.M88.4 R176, [R186+0x2000] ;  /* 0x00200000bab0783b */ /* 0x000fee0000000200 */
[C---:B--2---:R-:W-:Y:S08]  /*149f0*/  HMMA.16816.F32.BF16 R12, R160.reuse, R180, R12 ;  /* 0x000000b4a00c723c */ /* 0x044ff0000004180c */
[----:B------:R-:W-:Y:S01]  /*14a00*/  HMMA.16816.F32.BF16 R16, R160, R182, R16 ;  /* 0x000000b6a010723c */ /* 0x000fe20000041810 */
[----:B------:R-:W2:Y:S07]  /*14a10*/  LDSM.16.M88.4 R160, [R191+0x8000] ;  /* 0x00800000bfa0783b */ /* 0x000eae0000000200 */
[C---:B---3--:R-:W-:Y:S01]  /*14a20*/  HMMA.16816.F32.BF16 R4, R164.reuse, R168, R4 ;  /* 0x000000a8a404723c */ /* 0x048fe20000041804 */
[----:B------:R-:W3:Y:S07]  /*14a30*/  LDSM.16.M88.4 R180, [R186+0x2800] ;  /* 0x00280000bab4783b */ /* 0x000eee0000000200 */
[C---:B------:R-:W-:Y:S01]  /*14a40*/  HMMA.16816.F32.BF16 R8, R164.reuse, R170, R8 ;  /* 0x000000aaa408723c */ /* 0x040fe20000041808 */
[----:B------:R-:W-:Y:S07]  /*14a50*/  LDSM.16.M88.4 R168, [R200] ;  /* 0x00000000c8a8783b */ /* 0x000fee0000000200 */
[C---:B----4-:R-:W-:Y:S08]  /*14a60*/  HMMA.16816.F32.BF16 R12, R164.reuse, R172, R12 ;  /* 0x000000aca40c723c */ /* 0x050ff0000004180c */
[----:B------:R-:W-:Y:S01]  /*14a70*/  HMMA.16816.F32.BF16 R16, R164, R174, R16 ;  /* 0x000000aea410723c */ /* 0x000fe20000041810 */
[----:B------:R-:W4:Y:S07]  /*14a80*/  LDSM.16.M88.4 R164, [R192+0x8000] ;  /* 0x00800000c0a4783b */ /* 0x000f2e0000000200 */
[C---:B--2---:R-:W-:Y:S01]  /*14a90*/  HMMA.16816.F32.BF16 R4, R160.reuse, R176, R4 ;  /* 0x000000b0a004723c */ /* 0x044fe20000041804 */
[----:B------:R-:W2:Y:S07]  /*14aa0*/  LDSM.16.M88.4 R172, [R199] ;  /* 0x00000000c7ac783b */ /* 0x000eae0000000200 */
        /* <DEDUP_REMOVED lines=22> */
[----:B------:R-:W-:Y:S07]  /*14c10*/  LDSM.16.M88.4 R168, [R202] ;  /* 0x00000000caa8783b */ /* 0x000fee0000000200 */
[C---:B---3--:R-:W-:Y:S08]  /*14c20*/  HMMA.16816.F32.BF16 R12, R164.reuse, R172, R12 ;  /* 0x000000aca40c723c */ /* 0x048ff0000004180c */
[----:B------:R-:W-:Y:S01]  /*14c30*/  HMMA.16816.F32.BF16 R16, R164, R174, R16 ;  /* 0x000000aea410723c */ /* 0x000fe20000041810 */
[----:B------:R-:W3:Y:S07]  /*14c40*/  LDSM.16.M88.4 R164, [R192+0xc000] ;  /* 0x00c00000c0a4783b */ /* 0x000eee0000000200 */
[C---:B----4-:R-:W-:Y:S01]  /*14c50*/  HMMA.16816.F32.BF16 R4, R160.reuse, R176, R4 ;  /* 0x000000b0a004723c */ /* 0x050fe20000041804 */
[----:B------:R-:W4:Y:S07]  /*14c60*/  LDSM.16.M88.4 R172, [R201] ;  /* 0x00000000c9ac783b */ /* 0x000f2e0000000200 */
[C---:B------:R-:W-:Y:S01]  /*14c70*/  HMMA.16816.F32.BF16 R8, R160.reuse, R178, R8 ;  /* 0x000000b2a008723c */ /* 0x040fe20000041808 */
[----:B------:R-:W-:Y:S07]  /*14c80*/  LDSM.16.M88.4 R176, [R185+0x3000] ;  /* 0x00300000b9b0783b */ /* 0x000fee0000000200 */
[C---:B--2---:R-:W-:Y:S08]  /*14c90*/  HMMA.16816.F32.BF16 R12, R160.reuse, R180, R12 ;  /* 0x000000b4a00c723c */ /* 0x044ff0000004180c */
[----:B------:R-:W-:Y:S01]  /*14ca0*/  HMMA.16816.F32.BF16 R16, R160, R182, R16 ;  /* 0x000000b6a010723c */ /* 0x000fe20000041810 */
[----:B------:R-:W2:Y:S07]  /*14cb0*/  LDSM.16.M88.4 R160, [R194+0xc000] ;  /* 0x00c00000c2a0783b */ /* 0x000eae0000000200 */
[C---:B---3--:R-:W-:Y:S08]  /*14cc0*/  HMMA.16816.F32.BF16 R4, R164.reuse, R168, R4 ;  /* 0x000000a8a404723c */ /* 0x048ff00000041804 */
[C---:B------:R-:W-:Y:S01]  /*14cd0*/  HMMA.16816.F32.BF16 R8, R164.reuse, R170, R8 ;  /* 0x000000aaa408723c */ /* 0x040fe20000041808 */
[----:B------:R-:W-:Y:S07]  /*14ce0*/  LDSM.16.M88.4 R168, [R193+0xc000] ;  /* 0x00c00000c1a8783b */ /* 0x000fee0000000200 */
[C---:B----4-:R-:W-:Y:S08]  /*14cf0*/  HMMA.16816.F32.BF16 R12, R164.reuse, R172, R12 ;  /* 0x000000aca40c723c */ /* 0x050ff0000004180c */
[----:B------:R-:W-:Y:S01]  /*14d00*/  HMMA.16816.F32.BF16 R16, R164, R174, R16 ;  /* 0x000000aea410723c */ /* 0x000fe20000041810 */
[----:B------:R-:W3:Y:S07]  /*14d10*/  LDSM.16.M88.4 R164, [R185+0x3800] ;  /* 0x00380000b9a4783b */ /* 0x000eee0000000200 */
[C---:B--2---:R-:W-:Y:S01]  /*14d20*/  HMMA.16816.F32.BF16 R4, R160.reuse, R176, R4 ;  /* 0x000000b0a004723c */ /* 0x044fe20000041804 */
[----:B------:R-:W2:Y:S07]  /*14d30*/  LDSM.16.M88.4 R172, [R184+0x3000] ;  /* 0x00300000b8ac783b */ /* 0x000eae0000000200 */
[C---:B------:R-:W-:Y:S08]  /*14d40*/  HMMA.16816.F32.BF16 R8, R160.reuse, R178, R8 ;  /* 0x000000b2a008723c */ /* 0x040ff00000041808 */
[C---:B---3--:R-:W-:Y:S08]  /*14d50*/  HMMA.16816.F32.BF16 R12, R160.reuse, R164, R12 ;  /* 0x000000a4a00c723c */ /* 0x048ff0000004180c */
[----:B------:R-:W-:Y:S01]  /*14d60*/  HMMA.16816.F32.BF16 R16, R160, R166, R16 ;  /* 0x000000a6a010723c */ /* 0x000fe20000041810 */
[----:B------:R-:W3:Y:S01]  /*14d70*/  LDSM.16.M88.4 R160, [R184+0x3800] ;  /* 0x00380000b8a0783b */ /* 0x000ee20000000200 */
[----:B------:R-:W-:Y:S06]  /*14d80*/  DEPBAR.LE SB0, 0x0 ;  /* 0x000080000000791a */ /* 0x000fec0000000000 */
[C---:B--2---:R-:W-:Y:S01]  /*14d90*/  HMMA.16816.F32.BF16 R4, R168.reuse, R172, R4 ;  /* 0x000000aca804723c */ /* 0x044fe20000041804 */
[----:B------:R-:W-:Y:S07]  /*14da0*/  BAR.SYNC.DEFER_BLOCKING 0x0 ;  /* 0x0000000000007b1d */ /* 0x000fee0000010000 */
[C---:B------:R-:W-:Y:S11]  /*14db0*/  HMMA.16816.F32.BF16 R8, R168.reuse, R174, R8 ;  /* 0x000000aea808723c */ /* 0x040ff60000041808 */
[----:B------:R-:W-:Y:S05]  /*14dc0*/  @!UPT UIADD3 URZ, URZ, URZ, URZ ;  /* 0x0000003f3f3ff290 */ /* 0x000fea000fffe03f */
[----:B------:R-:W-:Y:S04]  /*14dd0*/  FMUL.FTZ R0, R4, c[0x0][0x320] ;  /* 0x0000c80004007a20 */ /* 0x000fe80000410000 */
[----:B------:R2:W-:Y:S01]  /*14de0*/  MUFU.TANH R165, R0 ;  /* 0x0000000000a57308 */ /* 0x0005e20000002400 */
[C---:B---3--:R-:W-:Y:S08]  /*14df0*/  HMMA.16816.F32.BF16 R12, R168.reuse, R160, R12 ;  /* 0x000000a0a80c723c */ /* 0x048ff0000004180c */
[----:B------:R-:W-:Y:S04]  /*14e00*/  HMMA.16816.F32.BF16 R16, R168, R162, R16 ;  /* 0x000000a2a810723c */ /* 0x000fe80000041810 */
[----:B--2---:R-:W-:Y:S04]  /*14e10*/  FMUL.FTZ R0, R5, c[0x0][0x320] ;  /* 0x0000c80005007a20 */ /* 0x004fe80000410000 */
[----:B------:R2:W-:Y:S11]  /*14e20*/  MUFU.TANH R164, R0 ;  /* 0x0000000000a47308 */ /* 0x0005f60000002400 */
[----:B------:R-:W-:Y:S05]  /*14e30*/  @!UPT UIADD3 URZ, URZ, URZ, URZ ;  /* 0x0000003f3f3ff290 */ /* 0x000fea000fffe03f */
[----:B-1----:R-:W-:Y:S04]  /*14e40*/  FMUL.FTZ R2, R18, c[0x0][0x320] ;  /* 0x0000c80012027a20 */ /* 0x002fe80000410000 */
[----:B------:R-:W-:Y:S01]  /*14e50*/  MUFU.TANH R142, R2 ;  /* 0x00000002008e7308 */ /* 0x000fe20000002400 */
[----:B--2---:R-:W-:Y:S09]  /*14e60*/  FMUL.FTZ R0, R6, c[0x0][0x320] ;  /* 0x0000c80006007a20 */ /* 0x004ff20000410000 */
[----:B------:R1:W2:Y:S02]  /*14e70*/  MUFU.TANH R166, R0 ;  /* 0x0000000000a67308 */ /* 0x0002a40000002400 */
[----:B-1----:R-:W-:Y:S01]  /*14e80*/  FMUL.FTZ R0, R7, c[0x0][0x320] ;  /* 0x0000c80007007a20 */ /* 0x002fe20000410000 */
[----:B--2---:R-:W-:Y:S07]  /*14e90*/  FMNMX.FTZ R3, R166, R135, !PT ;  /* 0x00000087a6037209 */ /* 0x004fee0007810000 */
[----:B------:R1:W2:Y:S02]  /*14ea0*/  MUFU.TANH R167, R0 ;  /* 0x0000000000a77308 */ /* 0x0002a40000002400 */
[----:B-1----:R-:W-:Y:S01]  /*14eb0*/  FMUL.FTZ R0, R8, c[0x0][0x320] ;  /* 0x0000c80008007a20 */ /* 0x002fe20000410000 */
[----:B--2---:R-:W-:Y:S07]  /*14ec0*/  FMNMX.FTZ R3, R167, R3, !PT ;  /* 0x00000003a7037209 */ /* 0x004fee0007810000 */
[----:B------:R1:W2:Y:S02]  /*14ed0*/  MUFU.TANH R6, R0 ;  /* 0x0000000000067308 */ /* 0x0002a40000002400 */
[----:B-1----:R-:W-:Y:S08]  /*14ee0*/  FMUL.FTZ R0, R9, c[0x0][0x320] ;  /* 0x0000c80009007a20 */ /* 0x002ff00000410000 */
[----:B------:R1:W3:Y:S02]  /*14ef0*/  MUFU.TANH R7, R0 ;  /* 0x0000000000077308 */ /* 0x0002e40000002400 */
[----:B-1----:R-:W-:Y:S08]  /*14f00*/  FMUL.FTZ R0, R10, c[0x0][0x320] ;  /* 0x0000c8000a007a20 */ /* 0x002ff00000410000 */
[----:B------:R1:W4:Y:S02]  /*14f10*/  MUFU.TANH R8, R0 ;  /* 0x0000000000087308 */ /* 0x0003240000002400 */
[----:B-1----:R-:W-:Y:S08]  /*14f20*/  FMUL.FTZ R0, R11, c[0x0][0x320] ;  /* 0x0000c8000b007a20 */ /* 0x002ff00000410000 */
[----:B------:R1:W-:Y:S02]  /*14f30*/  MUFU.TANH R9, R0 ;  /* 0x0000000000097308 */ /* 0x0003e40000002400 */
[----:B-1----:R-:W-:Y:S08]  /*14f40*/  FMUL.FTZ R0, R12, c[0x0][0x320] ;  /* 0x0000c8000c007a20 */ /* 0x002ff00000410000 */
[----:B------:R1:W5:Y:S02]  /*14f50*/  MUFU.TANH R168, R0 ;  /* 0x0000000000a87308 */ /* 0x0003640000002400 */
[----:B-1----:R-:W-:Y:S08]  /*14f60*/  FMUL.FTZ R0, R13, c[0x0][0x320] ;  /* 0x0000c8000d007a20 */ /* 0x002ff00000410000 */
[----:B------:R1:W1:Y:S02]  /*14f70*/  MUFU.TANH R169, R0 ;  /* 0x0000000000a97308 */ /* 0x0002640000002400 */
[----:B-1----:R-:W-:Y:S08]  /*14f80*/  FMUL.FTZ R0, R14, c[0x0][0x320] ;  /* 0x0000c8000e007a20 */ /* 0x002ff00000410000 */
[----:B------:R1:W1:Y:S02]  /*14f90*/  MUFU.TANH R170, R0 ;  /* 0x0000000000aa7308 */ /* 0x0002640000002400 */
[----:B-1----:R-:W-:Y:S08]  /*14fa0*/  FMUL.FTZ R0, R15, c[0x0][0x320] ;  /* 0x0000c8000f007a20 */ /* 0x002ff00000410000 */
[----:B------:R1:W-:Y:S02]  /*14fb0*/  MUFU.TANH R171, R0 ;  /* 0x0000000000ab7308 */ /* 0x0003e40000002400 */
[----:B-1----:R-:W-:Y:S08]  /*14fc0*/  FMUL.FTZ R0, R16, c[0x0][0x320] ;  /* 0x0000c80010007a20 */ /* 0x002ff00000410000 */
[----:B------:R1:W1:Y:S02]  /*14fd0*/  MUFU.TANH R174, R0 ;  /* 0x0000000000ae7308 */ /* 0x0002640000002400 */
[----:B-1----:R-:W-:Y:S08]  /*14fe0*/  FMUL.FTZ R0, R17, c[0x0][0x320] ;  /* 0x0000c80011007a20 */ /* 0x002ff00000410000 */
[----:B------:R1:W1:Y:S02]  /*14ff0*/  MUFU.TANH R177, R0 ;  /* 0x0000000000b17308 */ /* 0x0002640000002400 */
[----:B-1----:R-:W-:Y:S04]  /*15000*/  FMNMX.FTZ R0, R165, R134, !PT ;  /* 0x00000086a5007209 */ /* 0x002fe80007810000 */
[----:B------:R-:W-:Y:S01]  /*15010*/  FMNMX.FTZ R2, R164, R0, !PT ;  /* 0x00000000a4027209 */ /* 0x000fe20007810000 */
[----:B------:R-:W-:Y:S03]  /*15020*/  FMUL.FTZ R0, R19, c[0x0][0x320] ;  /* 0x0000c80013007a20 */ /* 0x000fe60000410000 */
[----:B--2---:R-:W-:Y:S01]  /*15030*/  FMNMX.FTZ R2, R6, R2, !PT ;  /* 0x0000000206027209 */ /* 0x004fe20007810000 */
[----:B------:R3:W1:Y:S03]  /*15040*/  MUFU.TANH R143, R0 ;  /* 0x00000000008f7308 */ /* 0x0006660000002400 */
[----:B---3--:R-:W-:Y:S02]  /*15050*/  FMNMX.FTZ R0, R7, R2, !PT ;  /* 0x0000000207007209 */ /* 0x008fe40007810000 */
[----:B----4-:R-:W-:Y:S02]  /*15060*/  FMNMX.FTZ R2, R8, R3, !PT ;  /* 0x0000000308027209 */ /* 0x010fe40007810000 */
[----:B-----5:R-:W-:Y:S02]  /*15070*/  FMNMX.FTZ R0, R168, R0, !PT ;  /* 0x00000000a8007209 */ /* 0x020fe40007810000 */
[----:B------:R-:W-:Y:S02]  /*15080*/  FMNMX.FTZ R2, R9, R2, !PT ;  /* 0x0000000209027209 */ /* 0x000fe40007810000 */
[----:B------:R-:W-:Y:S02]  /*15090*/  FMNMX.FTZ R0, R169, R0, !PT ;  /* 0x00000000a9007209 */ /* 0x000fe40007810000 */
[----:B------:R-:W-:Y:S02]  /*150a0*/  FMNMX.FTZ R2, R170, R2, !PT ;  /* 0x00000002aa027209 */ /* 0x000fe40007810000 */
[----:B------:R-:W-:Y:S02]  /*150b0*/  FMNMX.FTZ R3, R174, R0, !PT ;  /* 0x00000000ae037209 */ /* 0x000fe40007810000 */
[----:B------:R-:W-:Y:S02]  /*150c0*/  FMNMX.FTZ R0, R171, R2, !PT ;  /* 0x00000002ab007209 */ /* 0x000fe40007810000 */
[----:B------:R-:W-:Y:S02]  /*150d0*/  FMNMX.FTZ R3, R177, R3, !PT ;  /* 0x00000003b1037209 */ /* 0x000fe40007810000 */
[----:B------:R-:W-:Y:S03]  /*150e0*/  FMNMX.FTZ R0, R142, R0, !PT ;  /* 0x000000008e007209 */ /* 0x000fe60007810000 */
[----:B------:R-:W2:Y:S01]  /*150f0*/  SHFL.BFLY PT, R4, R3, 0x2, 0x1f ;  /* 0x0c401f0003047f89 */ /* 0x000ea200000e0000 */
[----:B-1----:R-:W-:Y:S07]  /*15100*/  FMNMX.FTZ R0, R143, R0, !PT ;  /* 0x000000008f007209 */ /* 0x002fee0007810000 */
[----:B------:R-:W1:Y:S01]  /*15110*/  SHFL.BFLY PT, R2, R0, 0x2, 0x1f ;  /* 0x0c401f0000027f89 */ /* 0x000e6200000e0000 */
[----:B--2---:R-:W-:Y:S07]  /*15120*/  FMNMX.FTZ R4, R3, R4, !PT ;  /* 0x0000000403047209 */ /* 0x004fee0007810000 */
[----:B------:R-:W2:Y:S01]  /*15130*/  SHFL.BFLY PT, R5, R4, 0x1, 0x1f ;  /* 0x0c201f0004057f89 */ /* 0x000ea200000e0000 */
[----:B-1----:R-:W-:Y:S07]  /*15140*/  FMNMX.FTZ R0, R0, R2, !PT ;  /* 0x0000000200007209 */ /* 0x002fee0007810000 */
[----:B------:R-:W1:Y:S01]  /*15150*/  SHFL.BFLY PT, R3, R0, 0x1, 0x1f ;  /* 0x0c201f0000037f89 */ /* 0x000e6200000e0000 */
[----:B--2---:R-:W-:Y:S05]  /*15160*/  FMNMX.FTZ R133, R4, R5, !PT ;  /* 0x0000000504857209 */ /* 0x004fea0007810000 */
[C---:B------:R-:W-:Y:S01]  /*15170*/  FADD.FTZ R2, -R133.reuse, R134 ;  /* 0x0000008685027221 */ /* 0x040fe20000010100 */
[----:B-1----:R-:W-:Y:S03]  /*15180*/  FMNMX.FTZ R132, R0, R3, !PT ;  /* 0x0000000300847209 */ /* 0x002fe60007810000 */
[----:B------:R-:W-:Y:S04]  /*15190*/  FMUL.FTZ R0, R2, c[0x0][0x2d0] ;  /* 0x0000b40002007a20 */ /* 0x000fe80000410000 */
[----:B------:R1:W2:Y:S02]  /*151a0*/  MUFU.EX2 R2, R0 ;  /* 0x0000000000027308 */ /* 0x0002a40000000800 */
[----:B-1----:R-:W-:Y:S02]  /*151b0*/  FADD.FTZ R0, -R132, R135 ;  /* 0x0000008784007221 */ /* 0x002fe40000010100 */
[----:B------:R-:W-:Y:S02]  /*151c0*/  FMUL.FTZ R135, R133, c[0x0][0x2d0] ;  /* 0x0000b40085877a20 */ /* 0x000fe40000410000 */
[----:B------:R-:W-:Y:S02]  /*151d0*/  FMUL.FTZ R0, R0, c[0x0][0x2d0] ;  /* 0x0000b40000007a20 */ /* 0x000fe40000410000 */
[--C-:B------:R-:W-:Y:S02]  /*151e0*/  FFMA.FTZ R3, R165, c[0x0][0x2d0], -R135.reuse ;  /* 0x0000b400a5037a23 */ /* 0x100fe40000010887 */
[--C-:B------:R-:W-:Y:S02]  /*151f0*/  FFMA.FTZ R4, R6, c[0x0][0x2d0], -R135.reuse ;  /* 0x0000b40006047a23 */ /* 0x100fe40000010887 */
[----:B------:R1:W-:Y:S01]  /*15200*/  MUFU.EX2 R206, R3 ;  /* 0x0000000300ce7308 */ /* 0x0003e20000000800 */
[--C-:B------:R-:W-:Y:S02]  /*15210*/  FFMA.FTZ R7, R7, c[0x0][0x2d0], -R135.reuse ;  /* 0x0000b40007077a23 */ /* 0x100fe40000010887 */
[C---:B--2---:R-:W-:Y:S02]  /*15220*/  FMUL.FTZ R16, R2.reuse, R156 ;  /* 0x0000009c02107220 */ /* 0x044fe40000410000 */
[----:B------:R-:W-:Y:S02]  /*15230*/  FMUL.FTZ R17, R2, R157 ;  /* 0x0000009d02117220 */ /* 0x000fe40000410000 */
[--C-:B------:R-:W-:Y:S02]  /*15240*/  FFMA.FTZ R134, R168, c[0x0][0x2d0], -R135.reuse ;  /* 0x0000b400a8867a23 */ /* 0x100fe40000010887 */
[C---:B------:R-:W-:Y:S01]  /*15250*/  FMUL.FTZ R20, R2.reuse, R20 ;  /* 0x0000001402147220 */ /* 0x040fe20000410000 */
[----:B------:R2:W-:Y:S01]  /*15260*/  MUFU.EX2 R183, R4 ;  /* 0x0000000400b77308 */ /* 0x0005e20000000800 */
[C---:B------:R-:W-:Y:S02]  /*15270*/  FMUL.FTZ R21, R2.reuse, R21 ;  /* 0x0000001502157220 */ /* 0x040fe40000410000 */
[C---:B------:R-:W-:Y:S02]  /*15280*/  FMUL.FTZ R24, R2.reuse, R24 ;  /* 0x0000001802187220 */ /* 0x040fe40000410000 */
[C---:B------:R-:W-:Y:S02]  /*15290*/  FMUL.FTZ R25, R2.reuse, R25 ;  /* 0x0000001902197220 */ /* 0x040fe40000410000 */
[C---:B------:R-:W-:Y:S02]  /*152a0*/  FMUL.FTZ R28, R2.reuse, R28 ;  /* 0x0000001c021c7220 */ /* 0x040fe40000410000 */
[C---:B------:R-:W-:Y:S01]  /*152b0*/  FMUL.FTZ R29, R2.reuse, R29 ;  /* 0x0000001d021d7220 */ /* 0x040fe20000410000 */
[----:B------:R-:W-:Y:S01]  /*152c0*/  MUFU.EX2 R182, R7 ;  /* 0x0000000700b67308 */ /* 0x000fe20000000800 */
[C---:B------:R-:W-:Y:S02]  /*152d0*/  FMUL.FTZ R32, R2.reuse, R32 ;  /* 0x0000002002207220 */ /* 0x040fe40000410000 */
[----:B------:R-:W-:Y:S02]  /*152e0*/  FMUL.FTZ R33, R2, R33 ;  /* 0x0000002102217220 */ /* 0x000fe40000410000 */
[----:B-1----:R-:W-:Y:S02]  /*152f0*/  FFMA.FTZ R3, R164, c[0x0][0x2d0], -R135 ;  /* 0x0000b400a4037a23 */ /* 0x002fe40000010887 */
[C---:B------:R-:W-:Y:S02]  /*15300*/  FMUL.FTZ R36, R2.reuse, R36 ;  /* 0x0000002402247220 */ /* 0x040fe40000410000 */
[C---:B------:R-:W-:Y:S01]  /*15310*/  FMUL.FTZ R37, R2.reuse, R37 ;  /* 0x0000002502257220 */ /* 0x040fe20000410000 */
[----:B------:R1:W-:Y:S01]  /*15320*/  MUFU.EX2 R205, R3 ;  /* 0x0000000300cd7308 */ /* 0x0003e20000000800 */
[C---:B------:R-:W-:Y:S02]  /*15330*/  FMUL.FTZ R40, R2.reuse, R40 ;  /* 0x0000002802287220 */ /* 0x040fe40000410000 */
[----:B------:R-:W-:Y:S02]  /*15340*/  FMUL.FTZ R41, R2, R41 ;  /* 0x0000002902297220 */ /* 0x000fe40000410000 */
[----:B--2---:R-:W-:Y:S04]  /*15350*/  @P0 IMAD.WIDE.U32 R4, R204, c[0x0][0x1e0], RZ ;  /* 0x00007800cc040a25 */ /* 0x004fe800078e00ff */
[----:B------:R-:W-:Y:S01]  /*15360*/  FMUL.FTZ R44, R2, R44 ;  /* 0x0000002c022c7220 */ /* 0x000fe20000410000 */
[----:B------:R-:W-:Y:S01]  /*15370*/  @P0 LEA R6, P1, R4, R218, 0x5 ;  /* 0x000000da04060211 */ /* 0x000fe200078228ff */
[----:B------:R-:W2:Y:S01]  /*15380*/  MUFU.EX2 R0, R0 ;  /* 0x0000000000007308 */ /* 0x000ea20000000800 */
[C---:B------:R-:W-:Y:S02]  /*15390*/  FMUL.FTZ R45, R2.reuse, R45 ;  /* 0x0000002d022d7220 */ /* 0x040fe40000410000 */
[C---:B------:R-:W-:Y:S02]  /*153a0*/  FMUL.FTZ R48, R2.reuse, R48 ;  /* 0x0000003002307220 */ /* 0x040fe40000410000 */
[C---:B------:R-:W-:Y:S02]  /*153b0*/  FMUL.FTZ R49, R2.reuse, R49 ;  /* 0x0000003102317220 */ /* 0x040fe40000410000 */
[C---:B------:R-:W-:Y:S02]  /*153c0*/  FMUL.FTZ R52, R2.reuse, R52 ;  /* 0x0000003402347220 */ /* 0x040fe40000410000 */
[C---:B------:R-:W-:Y:S01]  /*153d0*/  FMUL.FTZ R53, R2.reuse, R53 ;  /* 0x0000003502357220 */ /* 0x040fe20000410000 */
[----:B------:R3:W-:Y:S01]  /*153e0*/  MUFU.EX2 R181, R134 ;  /* 0x0000008600b57308 */ /* 0x0007e20000000800 */
[C---:B------:R-:W-:Y:S01]  /*153f0*/  FMUL.FTZ R56, R2.reuse, R56 ;  /* 0x0000003802387220 */ /* 0x040fe20000410000 */
[----:B-1----:R-:W-:Y:S01]  /*15400*/  @P0 SHF.R.S32.HI R3, RZ, 0x1f, R204 ;  /* 0x0000001fff030819 */ /* 0x002fe200000114cc */
[C---:B------:R-:W-:Y:S02]  /*15410*/  FMUL.FTZ R57, R2.reuse, R57 ;  /* 0x0000003902397220 */ /* 0x040fe40000410000 */
[C---:B------:R-:W-:Y:S02]  /*15420*/  FMUL.FTZ R60, R2.reuse, R60 ;  /* 0x0000003c023c7220 */ /* 0x040fe40000410000 */
[----:B------:R-:W-:Y:S02]  /*15430*/  @P0 IMAD R3, R3, c[0x0][0x1e0], RZ ;  /* 0x0000780003030a24 */ /* 0x000fe400078e02ff */
[----:B------:R-:W-:Y:S02]  /*15440*/  FMUL.FTZ R61, R2, R61 ;  /* 0x0000003d023d7220 */ /* 0x000fe40000410000 */
[----:B------:R-:W-:Y:S02]  /*15450*/  @P0 IMAD R3, R204, c[0x0][0x1e4], R3 ;  /* 0x00007900cc030a24 */ /* 0x000fe400078e0203 */
[C---:B--2---:R-:W-:Y:S02]  /*15460*/  FMUL.FTZ R10, R0.reuse, R150 ;  /* 0x00000096000a7220 */ /* 0x044fe40000410000 */
[----:B------:R-:W-:Y:S01]  /*15470*/  FMUL.FTZ R11, R0, R151 ;  /* 0x00000097000b7220 */ /* 0x000fe20000410000 */
[----:B------:R-:W-:Y:S01]  /*15480*/  @P0 IADD3 R5, R5, R3, RZ ;  /* 0x0000000305050210 */ /* 0x000fe20007ffe0ff */
[----:B------:R-:W-:Y:S02]  /*15490*/  FMUL.FTZ R3, R132, c[0x0][0x2d0] ;  /* 0x0000b40084037a20 */ /* 0x000fe40000410000 */
[----:B------:R-:W-:Y:S01]  /*154a0*/  FMUL.FTZ R18, R0, R158 ;  /* 0x0000009e00127220 */ /* 0x000fe20000410000 */
[----:B------:R-:W-:Y:S01]  /*154b0*/  @P0 LEA.HI.X R5, R4, R222, R5, 0x5, P1 ;  /* 0x000000de04050211 */ /* 0x000fe200008f2c05 */
[----:B------:R-:W-:Y:S01]  /*154c0*/  FFMA.FTZ R7, R166, c[0x0][0x2d0], -R3 ;  /* 0x0000b400a6077a23 */ /* 0x000fe20000010803 */
[----:B------:R-:W-:Y:S01]  /*154d0*/  @P0 LEA R4, P1, R6, c[0x0][0x1c8], 0x1 ;  /* 0x0000720006040a11 */ /* 0x000fe200078208ff */
[----:B------:R-:W-:Y:S02]  /*154e0*/  FMUL.FTZ R19, R0, R159 ;  /* 0x0000009f00137220 */ /* 0x000fe40000410000 */
[----:B------:R1:W-:Y:S01]  /*154f0*/  MUFU.EX2 R179, R7 ;  /* 0x0000000700b37308 */ /* 0x0003e20000000800 */
[----:B------:R-:W-:Y:S01]  /*15500*/  @P0 LEA.HI.X R5, R6, c[0x0][0x1cc], R5, 0x1, P1 ;  /* 0x0000730006050a11 */ /* 0x000fe200008f0c05 */
[----:B------:R-:W-:Y:S02]  /*15510*/  FFMA.FTZ R6, R167, c[0x0][0x2d0], -R3 ;  /* 0x0000b400a7067a23 */ /* 0x000fe40000010803 */
[----:B---3--:R-:W-:Y:S02]  /*15520*/  FFMA.FTZ R134, R169, c[0x0][0x2d0], -R135 ;  /* 0x0000b400a9867a23 */ /* 0x008fe40000010887 */
[----:B------:R2:W-:Y:S01]  /*15530*/  @P0 LDGSTS.E.BYPASS.LTC128B.128 [R203+0xc080], [R4.64], !P2 ;  /* 0x0c08000004cb0fae */ /* 0x0005e2000d101d46 */
[C---:B------:R-:W-:Y:S02]  /*15540*/  FMUL.FTZ R22, R0.reuse, R22 ;  /* 0x0000001600167220 */ /* 0x040fe40000410000 */
[C---:B------:R-:W-:Y:S01]  /*15550*/  FMUL.FTZ R23, R0.reuse, R23 ;  /* 0x0000001700177220 */ /* 0x040fe20000410000 */
[----:B------:R3:W4:Y:S01]  /*15560*/  MUFU.EX2 R178, R6 ;  /* 0x0000000600b27308 */ /* 0x0007220000000800 */
[C---:B------:R-:W-:Y:S02]  /*15570*/  FMUL.FTZ R26, R0.reuse, R26 ;  /* 0x0000001a001a7220 */ /* 0x040fe40000410000 */
[C---:B------:R-:W-:Y:S01]  /*15580*/  FMUL.FTZ R27, R0.reuse, R27 ;  /* 0x0000001b001b7220 */ /* 0x040fe20000410000 */
[----:B------:R2:W-:Y:S01]  /*15590*/  @P0 LDGSTS.E.BYPASS.LTC128B.128 [R203+0xd080], [R4.64+0x80], !P6 ;  /* 0x0d08008004cb0fae */ /* 0x0005e2000f101d46 */
[C---:B------:R-:W-:Y:S02]  /*155a0*/  FMUL.FTZ R30, R0.reuse, R30 ;  /* 0x0000001e001e7220 */ /* 0x040fe40000410000 */
[C---:B------:R-:W-:Y:S02]  /*155b0*/  FMUL.FTZ R31, R0.reuse, R31 ;  /* 0x0000001f001f7220 */ /* 0x040fe40000410000 */
[C---:B------:R-:W-:Y:S01]  /*155c0*/  FMUL.FTZ R34, R0.reuse, R34 ;  /* 0x0000002200227220 */ /* 0x040fe20000410000 */
[----:B------:R5:W-:Y:S01]  /*155d0*/  MUFU.EX2 R180, R134 ;  /* 0x0000008600b47308 */ /* 0x000be20000000800 */
[C---:B------:R-:W-:Y:S01]  /*155e0*/  FMUL.FTZ R35, R0.reuse, R35 ;  /* 0x0000002300237220 */ /* 0x040fe20000410000 */
[----:B------:R2:W-:Y:S01]  /*155f0*/  @P0 LDGSTS.E.BYPASS.LTC128B.128 [R203+0xe080], [R4.64+0x100], !P5 ;  /* 0x0e08010004cb0fae */ /* 0x0005e2000e901d46 */
[C---:B------:R-:W-:Y:S02]  /*15600*/  FMUL.FTZ R38, R0.reuse, R38 ;  /* 0x0000002600267220 */ /* 0x040fe40000410000 */
[C---:B-1----:R-:W-:Y:S02]  /*15610*/  FMUL.FTZ R7, R0.reuse, R147 ;  /* 0x0000009300077220 */ /* 0x042fe40000410000 */
[C---:B------:R-:W-:Y:S02]  /*15620*/  FMUL.FTZ R39, R0.reuse, R39 ;  /* 0x0000002700277220 */ /* 0x040fe40000410000 */
[C---:B------:R-:W-:Y:S01]  /*15630*/  FMUL.FTZ R42, R0.reuse, R42 ;  /* 0x0000002a002a7220 */ /* 0x040fe20000410000 */
[----:B------:R2:W-:Y:S01]  /*15640*/  @P0 LDGSTS.E.BYPASS.LTC128B.128 [R203+0xf080], [R4.64+0x180], !P4 ;  /* 0x0f08018004cb0fae */ /* 0x0005e2000e101d46 */
[C---:B------:R-:W-:Y:S02]  /*15650*/  FMUL.FTZ R43, R0.reuse, R43 ;  /* 0x0000002b002b7220 */ /* 0x040fe40000410000 */
[----:B------:R-:W-:Y:S02]  /*15660*/  FMUL.FTZ R46, R0, R46 ;  /* 0x0000002e002e7220 */ /* 0x000fe40000410000 */
[--C-:B---3--:R-:W-:Y:S02]  /*15670*/  FFMA.FTZ R6, R8, c[0x0][0x2d0], -R3.reuse ;  /* 0x0000b40008067a23 */ /* 0x108fe40000010803 */
[----:B------:R-:W-:Y:S01]  /*15680*/  FMUL.FTZ R8, R2, R148 ;  /* 0x0000009402087220 */ /* 0x000fe20000410000 */
[----:B------:R-:W1:Y:S01]  /*15690*/  LDSM.16.MT88.4 R12, [R187] ;  /* 0x00000000bb0c783b */ /* 0x000e620000004200 */
[----:B------:R3:W-:Y:S01]  /*156a0*/  MUFU.EX2 R176, R6 ;  /* 0x0000000600b07308 */ /* 0x0007e20000000800 */
[C---:B------:R-:W-:Y:S02]  /*156b0*/  FMUL.FTZ R47, R0.reuse, R47 ;  /* 0x0000002f002f7220 */ /* 0x040fe40000410000 */
[----:B------:R-:W-:Y:S02]  /*156c0*/  FMUL.FTZ R50, R0, R50 ;  /* 0x0000003200327220 */ /* 0x000fe40000410000 */
[--C-:B-----5:R-:W-:Y:S02]  /*156d0*/  FFMA.FTZ R134, R170, c[0x0][0x2d0], -R3.reuse ;  /* 0x0000b400aa867a23 */ /* 0x120fe40000010803 */
[----:B------:R-:W5:Y:S01]  /*156e0*/  LDSM.16.MT88.4 R160, [R188] ;  /* 0x00000000bca0783b */ /* 0x000f620000004200 */
[C---:B------:R-:W-:Y:S02]  /*156f0*/  FMUL.FTZ R51, R0.reuse, R51 ;  /* 0x0000003300337220 */ /* 0x040fe40000410000 */
[C---:B------:R-:W-:Y:S01]  /*15700*/  FMUL.FTZ R54, R0.reuse, R54 ;  /* 0x0000003600367220 */ /* 0x040fe20000410000 */
[----:B------:R1:W-:Y:S01]  /*15710*/  MUFU.EX2 R173, R134 ;  /* 0x0000008600ad7308 */ /* 0x0003e20000000800 */
[C---:B------:R-:W-:Y:S02]  /*15720*/  FMUL.FTZ R55, R0.reuse, R55 ;  /* 0x0000003700377220 */ /* 0x040fe40000410000 */
[C---:B------:R-:W-:Y:S01]  /*15730*/  FMUL.FTZ R58, R0.reuse, R58 ;  /* 0x0000003a003a7220 */ /* 0x040fe20000410000 */
[----:B------:R-:W5:Y:S01]  /*15740*/  LDSM.16.MT88.4 R164, [R190] ;  /* 0x00000000bea4783b */ /* 0x000f620000004200 */
[----:B------:R-:W-:Y:S02]  /*15750*/  FMUL.FTZ R59, R0, R59 ;  /* 0x0000003b003b7220 */ /* 0x000fe40000410000 */
[--C-:B--2---:R-:W-:Y:S02]  /*15760*/  FFMA.FTZ R4, R9, c[0x0][0x2d0], -R3.reuse ;  /* 0x0000b40009047a23 */ /* 0x104fe40000010803 */
[----:B------:R-:W-:Y:S01]  /*15770*/  FMUL.FTZ R5, R2, R145 ;  /* 0x0000009102057220 */ /* 0x000fe20000410000 */
[----:B----4-:R-:W-:Y:S01]  /*15780*/  F2FP.BF16.PACK_AB R145, R178, R179 ;  /* 0x000000b3b291723e */ /* 0x010fe200000010ff */
[----:B------:R-:W2:Y:S01]  /*15790*/  MUFU.EX2 R175, R4 ;  /* 0x0000000400af7308 */ /* 0x000ea20000000800 */
[----:B------:R-:W-:Y:S01]  /*157a0*/  FMUL.FTZ R9, R2, R149 ;  /* 0x0000009502097220 */ /* 0x000fe20000410000 */
[----:B------:R-:W-:Y:S01]  /*157b0*/  LDSM.16.MT88.4 R156, [R188+0x1000] ;  /* 0x00100000bc9c783b */ /* 0x000fe20000004200 */
[----:B---3--:R-:W-:Y:S01]  /*157c0*/  FMUL.FTZ R6, R0, R146 ;  /* 0x0000009200067220 */ /* 0x008fe20000410000 */
[----:B------:R-:W-:Y:S01]  /*157d0*/  F2FP.BF16.PACK_AB R146, R182, R183 ;  /* 0x000000b7b692723e */ /* 0x000fe200000010ff */
[C---:B------:R-:W-:Y:S02]  /*157e0*/  FMUL.FTZ R62, R0.reuse, R62 ;  /* 0x0000003e003e7220 */ /* 0x040fe40000410000 */
[----:B------:R-:W-:Y:S02]  /*157f0*/  FMUL.FTZ R63, R0, R63 ;  /* 0x0000003f003f7220 */ /* 0x000fe40000410000 */
[C---:B------:R-:W-:Y:S01]  /*15800*/  FMUL.FTZ R64, R2.reuse, R64 ;  /* 0x0000004002407220 */ /* 0x040fe20000410000 */
[----:B------:R-:W3:Y:S01]  /*15810*/  LDSM.16.MT88.4 R148, [R189] ;  /* 0x00000000bd94783b */ /* 0x000ee20000004200 */
[----:B------:R-:W-:Y:S02]  /*15820*/  FMUL.FTZ R65, R2, R65 ;  /* 0x0000004102417220 */ /* 0x000fe40000410000 */
[----:B-1----:R-:W-:Y:S02]  /*15830*/  FFMA.FTZ R134, R171, c[0x0][0x2d0], -R3 ;  /* 0x0000b400ab867a23 */ /* 0x002fe40000010803 */
[C---:B------:R-:W-:Y:S02]  /*15840*/  FMUL.FTZ R66, R0.reuse, R66 ;  /* 0x0000004200427220 */ /* 0x040fe40000410000 */
[----:B------:R-:W-:Y:S01]  /*15850*/  FMUL.FTZ R67, R0, R67 ;  /* 0x0000004300437220 */ /* 0x000fe20000410000 */
[----:B------:R-:W-:Y:S01]  /*15860*/  LDSM.16.MT88.4 R168, [R189+0x800] ;  /* 0x00080000bda8783b */ /* 0x000fe20000004200 */
[C---:B------:R-:W-:Y:S01]  /*15870*/  FMUL.FTZ R68, R2.reuse, R68 ;  /* 0x0000004402447220 */ /* 0x040fe20000410000 */
[----:B------:R-:W1:Y:S01]  /*15880*/  MUFU.EX2 R172, R134 ;  /* 0x0000008600ac7308 */ /* 0x000e620000000800 */
[----:B------:R-:W-:Y:S02]  /*15890*/  FMUL.FTZ R69, R2, R69 ;  /* 0x0000004502457220 */ /* 0x000fe40000410000 */
[----:B------:R-:W-:Y:S01]  /*158a0*/  FMUL.FTZ R70, R0, R70 ;  /* 0x0000004600467220 */ /* 0x000fe20000410000 */
[----:B--2---:R-:W-:Y:S01]  /*158b0*/  F2FP.BF16.PACK_AB R147, R175, R176 ;  /* 0x000000b0af93723e */ /* 0x004fe200000010ff */
[----:B------:R-:W-:Y:S01]  /*158c0*/  FMUL.FTZ R4, R2, R144 ;  /* 0x0000009002047220 */ /* 0x000fe20000410000 */
[----:B------:R-:W-:Y:S01]  /*158d0*/  F2FP.BF16.PACK_AB R144, R205, R206 ;  /* 0x000000cecd90723e */ /* 0x000fe200000010ff */
[----:B------:R-:W0:Y:S01]  /*158e0*/  LDGDEPBAR ;  /* 0x00000000000079af */ /* 0x000e220000000000 */
[----:B------:R-:W-:Y:S02]  /*158f0*/  FMUL.FTZ R71, R0, R71 ;  /* 0x0000004700477220 */ /* 0x000fe40000410000 */
[C---:B------:R-:W-:Y:S02]  /*15900*/  FMUL.FTZ R72, R2.reuse, R72 ;  /* 0x0000004802487220 */ /* 0x040fe40000410000 */
[----:B------:R-:W-:Y:S01]  /*15910*/  FMUL.FTZ R73, R2, R73 ;  /* 0x0000004902497220 */ /* 0x000fe20000410000 */
        /* <DEDUP_REMOVED lines=8> */
[----:B------:R-:W2:Y:S01]  /*159a0*/  LDSM.16.MT88.4 R152, [R187+0x1000] ;  /* 0x00100000bb98783b */ /* 0x000ea20000004200 */
[C---:B------:R-:W-:Y:S02]  /*159b0*/  FMUL.FTZ R76, R2.reuse, R76 ;  /* 0x0000004c024c7220 */ /* 0x040fe40000410000 */
[----:B------:R-:W-:Y:S02]  /*159c0*/  FMUL.FTZ R77, R2, R77 ;  /* 0x0000004d024d7220 */ /* 0x000fe40000410000 */
[C---:B-----5:R-:W-:Y:S03]  /*159d0*/  HMMA.16816.F32.BF16 R12, R144.reuse, R160, R12 ;  /* 0x000000a0900c723c */ /* 0x060fe6000004180c */
[C---:B------:R-:W-:Y:S02]  /*159e0*/  FMUL.FTZ R78, R0.reuse, R78 ;  /* 0x0000004e004e7220 */ /* 0x040fe40000410000 */
[----:B------:R-:W-:Y:S02]  /*159f0*/  FMUL.FTZ R79, R0, R79 ;  /* 0x0000004f004f7220 */ /* 0x000fe40000410000 */
[C---:B------:R-:W-:Y:S01]  /*15a00*/  FMUL.FTZ R80, R2.reuse, R80 ;  /* 0x0000005002507220 */ /* 0x040fe20000410000 */
[C---:B------:R-:W-:Y:S04]  /*15a10*/  HMMA.16816.F32.BF16 R16, R144.reuse, R162, R16 ;  /* 0x000000a29010723c */ /* 0x040fe80000041810 */
[----:B------:R-:W-:Y:S01]  /*15a20*/  FMUL.FTZ R81, R2, R81 ;  /* 0x0000005102517220 */ /* 0x000fe20000410000 */
[----:B------:R-:W-:Y:S01]  /*15a30*/  F2FP.BF16.PACK_AB R160, R180, R181 ;  /* 0x000000b5b4a0723e */ /* 0x000fe200000010ff */
[----:B------:R-:W-:Y:S01]  /*15a40*/  FMUL.FTZ R82, R0, R82 ;  /* 0x0000005200527220 */ /* 0x000fe20000410000 */
[----:B-1----:R-:W-:Y:S01]  /*15a50*/  F2FP.BF16.PACK_AB R161, R172, R173 ;  /* 0x000000adaca1723e */ /* 0x002fe200000010ff */
[C---:B------:R-:W-:Y:S04]  /*15a60*/  HMMA.16816.F32.BF16 R20, R144.reuse, R164, R20 ;  /* 0x000000a49014723c */ /* 0x040fe80000041814 */
[----:B------:R-:W-:Y:S02]  /*15a70*/  FMUL.FTZ R83, R0, R83 ;  /* 0x0000005300537220 */ /* 0x000fe40000410000 */
[C---:B------:R-:W-:Y:S02]  /*15a80*/  FMUL.FTZ R84, R2.reuse, R84 ;  /* 0x0000005402547220 */ /* 0x040fe40000410000 */
[C---:B------:R-:W-:Y:S01]  /*15a90*/  HMMA.16816.F32.BF16 R24, R144.reuse, R166, R24 ;  /* 0x000000a69018723c */ /* 0x040fe20000041818 */
[----:B------:R-:W-:Y:S03]  /*15aa0*/  LDSM.16.MT88.4 R164, [R190+0x800] ;  /* 0x00080000bea4783b */ /* 0x000fe60000004200 */
[----:B------:R-:W-:Y:S02]  /*15ab0*/  FMUL.FTZ R85, R2, R85 ;  /* 0x0000005502557220 */ /* 0x000fe40000410000 */
[C---:B------:R-:W-:Y:S02]  /*15ac0*/  FMUL.FTZ R86, R0.reuse, R86 ;  /* 0x0000005600567220 */ /* 0x040fe40000410000 */
[C---:B---3--:R-:W-:Y:S04]  /*15ad0*/  HMMA.16816.F32.BF16 R28, R144.reuse, R148, R28 ;  /* 0x00000094901c723c */ /* 0x048fe8000004181c */
[----:B------:R-:W-:Y:S02]  /*15ae0*/  FMUL.FTZ R87, R0, R87 ;  /* 0x0000005700577220 */ /* 0x000fe40000410000 */
[C---:B------:R-:W-:Y:S02]  /*15af0*/  FMUL.FTZ R88, R2.reuse, R88 ;  /* 0x0000005802587220 */ /* 0x040fe40000410000 */
[C---:B------:R-:W-:Y:S01]  /*15b00*/  HMMA.16816.F32.BF16 R32, R144.reuse, R150, R32 ;  /* 0x000000969020723c */ /* 0x040fe20000041820 */
[----:B------:R-:W1:Y:S03]  /*15b10*/  LDSM.16.MT88.4 R148, [R190+0x1000] ;  /* 0x00100000be94783b */ /* 0x000e660000004200 */
[----:B------:R-:W-:Y:S02]  /*15b20*/  FMUL.FTZ R89, R2, R89 ;  /* 0x0000005902597220 */ /* 0x000fe40000410000 */
[C---:B------:R-:W-:Y:S02]  /*15b30*/  FMUL.FTZ R90, R0.reuse, R90 ;  /* 0x0000005a005a7220 */ /* 0x040fe40000410000 */
[C---:B--2---:R-:W-:Y:S04]  /*15b40*/  HMMA.16816.F32.BF16 R36, R144.reuse, R152, R36 ;  /* 0x000000989024723c */ /* 0x044fe80000041824 */
[----:B------:R-:W-:Y:S02]  /*15b50*/  FMUL.FTZ R91, R0, R91 ;  /* 0x0000005b005b7220 */ /* 0x000fe40000410000 */
[C---:B------:R-:W-:Y:S02]  /*15b60*/  FMUL.FTZ R92, R2.reuse, R92 ;  /* 0x0000005c025c7220 */ /* 0x040fe40000410000 */
[C---:B------:R-:W-:Y:S01]  /*15b70*/  HMMA.16816.F32.BF16 R40, R144.reuse, R154, R40 ;  /* 0x0000009a9028723c */ /* 0x040fe20000041828 */
[----:B------:R-:W2:Y:S03]  /*15b80*/  LDSM.16.MT88.4 R152, [R189+0x1000] ;  /* 0x00100000bd98783b */ /* 0x000ea60000004200 */
[----:B------:R-:W-:Y:S02]  /*15b90*/  FMUL.FTZ R93, R2, R93 ;  /* 0x0000005d025d7220 */ /* 0x000fe40000410000 */
[C---:B------:R-:W-:Y:S02]  /*15ba0*/  FMUL.FTZ R94, R0.reuse, R94 ;  /* 0x0000005e005e7220 */ /* 0x040fe40000410000 */
[C---:B------:R-:W-:Y:S04]  /*15bb0*/  HMMA.16816.F32.BF16 R44, R144.reuse, R156, R44 ;  /* 0x0000009c902c723c */ /* 0x040fe8000004182c */
[----:B------:R-:W-:Y:S02]  /*15bc0*/  FMUL.FTZ R95, R0, R95 ;  /* 0x0000005f005f7220 */ /* 0x000fe40000410000 */
[C---:B------:R-:W-:Y:S02]  /*15bd0*/  FMUL.FTZ R96, R2.reuse, R96 ;  /* 0x0000006002607220 */ /* 0x040fe40000410000 */
[C---:B------:R-:W-:Y:S01]  /*15be0*/  HMMA.16816.F32.BF16 R48, R144.reuse, R158, R48 ;  /* 0x0000009e9030723c */ /* 0x040fe20000041830 */
[----:B------:R-:W3:Y:S03]  /*15bf0*/  LDSM.16.MT88.4 R156, [R187+0x2000] ;  /* 0x00200000bb9c783b */ /* 0x000ee60000004200 */
        /* <DEDUP_REMOVED lines=18> */
[C---:B---3--:R-:W-:Y:S04]  /*15d20*/  HMMA.16816.F32.BF16 R68, R144.reuse, R156, R68 ;  /* 0x0000009c9044723c */ /* 0x048fe80000041844 */
        /* <DEDUP_REMOVED lines=14> */
[----:B------:R-:W-:Y:S02]  /*15e10*/  FMUL.FTZ R118, R0, R118 ;  /* 0x0000007600767220 */ /* 0x000fe40000410000 */
[C---:B--2---:R-:W-:Y:S04]  /*15e20*/  HMMA.16816.F32.BF16 R84, R144.reuse, R152, R84 ;  /* 0x000000989054723c */ /* 0x044fe80000041854 */
[--C-:B------:R-:W-:Y:S02]  /*15e30*/  FFMA.FTZ R134, R174, c[0x0][0x2d0], -R135.reuse ;  /* 0x0000b400ae867a23 */ /* 0x100fe40000010887 */
[----:B------:R-:W-:Y:S02]  /*15e40*/  FMUL.FTZ R119, R0, R119 ;  /* 0x0000007700777220 */ /* 0x000fe40000410000 */
[C---:B------:R-:W-:Y:S01]  /*15e50*/  HMMA.16816.F32.BF16 R88, R144.reuse, R154, R88 ;  /* 0x0000009a9058723c */ /* 0x040fe20000041858 */
[----:B------:R2:W-:Y:S01]  /*15e60*/  MUFU.EX2 R174, R134 ;  /* 0x0000008600ae7308 */ /* 0x0005e20000000800 */
[----:B------:R-:W4:Y:S02]  /*15e70*/  LDSM.16.MT88.4 R152, [R188+0x3000] ;  /* 0x00300000bc98783b */ /* 0x000f240000004200 */
[C---:B------:R-:W-:Y:S02]  /*15e80*/  FMUL.FTZ R120, R2.reuse, R120 ;  /* 0x0000007802787220 */ /* 0x040fe40000410000 */
[----:B------:R-:W-:Y:S02]  /*15e90*/  FMUL.FTZ R121, R2, R121 ;  /* 0x0000007902797220 */ /* 0x000fe40000410000 */
[C---:B---3--:R-:W-:Y:S04]  /*15ea0*/  HMMA.16816.F32.BF16 R92, R144.reuse, R156, R92 ;  /* 0x0000009c905c723c */ /* 0x048fe8000004185c */
[C---:B------:R-:W-:Y:S02]  /*15eb0*/  FMUL.FTZ R122, R0.reuse, R122 ;  /* 0x0000007a007a7220 */ /* 0x040fe40000410000 */
[----:B------:R-:W-:Y:S02]  /*15ec0*/  FMUL.FTZ R123, R0, R123 ;  /* 0x0000007b007b7220 */ /* 0x000fe40000410000 */
[C---:B------:R-:W-:Y:S01]  /*15ed0*/  HMMA.16816.F32.BF16 R96, R144.reuse, R158, R96 ;  /* 0x0000009e9060723c */ /* 0x040fe20000041860 */
[----:B------:R-:W3:Y:S03]  /*15ee0*/  LDSM.16.MT88.4 R156, [R190+0x3000] ;  /* 0x00300000be9c783b */ /* 0x000ee60000004200 */
[C---:B------:R-:W-:Y:S02]  /*15ef0*/  FMUL.FTZ R124, R2.reuse, R124 ;  /* 0x0000007c027c7220 */ /* 0x040fe40000410000 */
[----:B------:R-:W-:Y:S02]  /*15f00*/  FMUL.FTZ R125, R2, R125 ;  /* 0x0000007d027d7220 */ /* 0x000fe40000410000 */
[C---:B------:R-:W-:Y:S01]  /*15f10*/  FMUL.FTZ R126, R0.reuse, R126 ;  /* 0x0000007e007e7220 */ /* 0x040fe20000410000 */
[C---:B-1----:R-:W-:Y:S03]  /*15f20*/  HMMA.16816.F32.BF16 R100, R144.reuse, R148, R100 ;  /* 0x000000949064723c */ /* 0x042fe60000041864 */
[----:B--2---:R-:W-:Y:S02]  /*15f30*/  FFMA.FTZ R134, R177, c[0x0][0x2d0], -R135 ;  /* 0x0000b400b1867a23 */ /* 0x004fe40000010887 */
[----:B------:R-:W-:Y:S02]  /*15f40*/  FMUL.FTZ R127, R0, R127 ;  /* 0x0000007f007f7220 */ /* 0x000fe40000410000 */
[----:B------:R1:W2:Y:S01]  /*15f50*/  MUFU.EX2 R177, R134 ;  /* 0x0000008600b17308 */ /* 0x0002a20000000800 */
[C---:B------:R-:W-:Y:S01]  /*15f60*/  HMMA.16816.F32.BF16 R104, R144.reuse, R150, R104 ;  /* 0x000000969068723c */ /* 0x040fe20000041868 */
[----:B------:R-:W5:Y:S03]  /*15f70*/  LDSM.16.MT88.4 R148, [R189+0x3000] ;  /* 0x00300000bd94783b */ /* 0x000f660000004200 */
[C---:B------:R-:W-:Y:S02]  /*15f80*/  FMUL.FTZ R128, R2.reuse, R128 ;  /* 0x0000008002807220 */ /* 0x040fe40000410000 */
[----:B------:R-:W-:Y:S02]  /*15f90*/  FMUL.FTZ R129, R2, R129 ;  /* 0x0000008102817220 */ /* 0x000fe40000410000 */
[C---:B------:R-:W-:Y:S01]  /*15fa0*/  FMUL.FTZ R130, R0.reuse, R130 ;  /* 0x0000008200827220 */ /* 0x040fe20000410000 */
[C---:B----4-:R-:W-:Y:S03]  /*15fb0*/  HMMA.16816.F32.BF16 R108, R144.reuse, R152, R108 ;  /* 0x00000098906c723c */ /* 0x050fe6000004186c */
[----:B------:R-:W-:Y:S02]  /*15fc0*/  FMUL.FTZ R131, R0, R131 ;  /* 0x0000008300837220 */ /* 0x000fe40000410000 */
[----:B------:R-:W-:Y:S02]  /*15fd0*/  FFMA.FTZ R2, R2, R209, R206 ;  /* 0x000000d102027223 */ /* 0x000fe400000100ce */
[----:B------:R-:W-:Y:S01]  /*15fe0*/  FFMA.FTZ R0, R0, R208, R179 ;  /* 0x000000d000007223 */ /* 0x000fe200000100b3 */
[C---:B------:R-:W-:Y:S01]  /*15ff0*/  HMMA.16816.F32.BF16 R112, R144.reuse, R154, R112 ;  /* 0x0000009a9070723c */ /* 0x040fe20000041870 */
[----:B------:R-:W4:Y:S03]  /*16000*/  LDSM.16.MT88.4 R152, [R187+0x800] ;  /* 0x00080000bb98783b */ /* 0x000f260000004200 */
[----:B------:R-:W-:Y:S02]  /*16010*/  FADD.FTZ R2, R205, R2 ;  /* 0x00000002cd027221 */ /* 0x000fe40000010000 */
[--C-:B-1----:R-:W-:Y:S01]  /*16020*/  FFMA.FTZ R134, R142, c[0x0][0x2d0], -R3.reuse ;  /* 0x0000b4008e867a23 */ /* 0x102fe20000010803 */
[----:B--2---:R-:W-:Y:S01]  /*16030*/  F2FP.BF16.PACK_AB R162, R177, R174 ;  /* 0x000000aeb1a2723e */ /* 0x004fe200000010ff */
[C---:B---3--:R-:W-:Y:S02]  /*16040*/  HMMA.16816.F32.BF16 R116, R144.reuse, R156, R116 ;  /* 0x0000009c9074723c */ /* 0x048fe40000041874 */
[----:B------:R-:W-:Y:S02]  /*16050*/  MUFU.EX2 R135, R134 ;  /* 0x0000008600877308 */ /* 0x000fe40000000800 */
[----:B------:R-:W-:Y:S02]  /*16060*/  FFMA.FTZ R3, R143, c[0x0][0x2d0], -R3 ;  /* 0x0000b4008f037a23 */ /* 0x000fe40000010803 */
[----:B------:R-:W-:Y:S02]  /*16070*/  FADD.FTZ R0, R178, R0 ;  /* 0x00000000b2007221 */ /* 0x000fe40000010000 */
[C---:B------:R-:W-:Y:S01]  /*16080*/  HMMA.16816.F32.BF16 R120, R144.reuse, R158, R120 ;  /* 0x0000009e9078723c */ /* 0x040fe20000041878 */
[----:B------:R-:W1:Y:S03]  /*16090*/  LDSM.16.MT88.4 R156, [R188+0x800] ;  /* 0x00080000bc9c783b */ /* 0x000e660000004200 */
[----:B------:R-:W2:Y:S01]  /*160a0*/  MUFU.EX2 R134, R3 ;  /* 0x0000000300867308 */ /* 0x000ea20000000800 */
[----:B------:R-:W-:Y:S02]  /*160b0*/  FADD.FTZ R2, R183, R2 ;  /* 0x00000002b7027221 */ /* 0x000fe40000010000 */
[----:B------:R-:W-:Y:S01]  /*160c0*/  FADD.FTZ R0, R176, R0 ;  /* 0x00000000b0007221 */ /* 0x000fe20000010000 */
[C---:B-----5:R-:W-:Y:S04]  /*160d0*/  HMMA.16816.F32.BF16 R124, R144.reuse, R148, R124 ;  /* 0x00000094907c723c */ /* 0x060fe8000004187c */
[----:B------:R-:W-:Y:S04]  /*160e0*/  FADD.FTZ R2, R182, R2 ;  /* 0x00000002b6027221 */ /* 0x000fe80000010000 */
[----:B------:R-:W-:Y:S04]  /*160f0*/  HMMA.16816.F32.BF16 R128, R144, R150, R128 ;  /* 0x000000969080723c */ /* 0x000fe80000041880 */
[----:B--2---:R-:W-:Y:S01]  /*16100*/  F2FP.BF16.PACK_AB R163, R134, R135 ;  /* 0x0000008786a3723e */ /* 0x004fe200000010ff */
[----:B------:R-:W-:Y:S02]  /*16110*/  FADD.FTZ R3, R175, R0 ;  /* 0x00000000af037221 */ /* 0x000fe40000010000 */
[----:B------:R-:W-:Y:S02]  /*16120*/  FADD.FTZ R0, R181, R2 ;  /* 0x00000002b5007221 */ /* 0x000fe40000010000 */
[----:B------:R-:W-:Y:S02]  /*16130*/  FADD.FTZ R3, R173, R3 ;  /* 0x00000003ad037221 */ /* 0x000fe40000010000 */
[C---:B----4-:R-:W-:Y:S01]  /*16140*/  HMMA.16816.F32.BF16 R144, R160.reuse, R152, R4 ;  /* 0x00000098a090723c */ /* 0x050fe20000041804 */
[----:B------:R-:W2:Y:S04]  /*16150*/  LDSM.16.MT88.4 R4, [R187+0x1800] ;  /* 0x00180000bb04783b */ /* 0x000ea80000004200 */
[----:B------:R-:W-:Y:S02]  /*16160*/  FADD.FTZ R0, R180, R0 ;  /* 0x00000000b4007221 */ /* 0x000fe40000010000 */
[----:B------:R-:W-:Y:S01]  /*16170*/  FADD.FTZ R3, R172, R3 ;  /* 0x00000003ac037221 */ /* 0x000fe20000010000 */
[C---:B------:R-:W-:Y:S01]  /*16180*/  HMMA.16816.F32.BF16 R148, R160.reuse, R154, R8 ;  /* 0x0000009aa094723c */ /* 0x040fe20000041808 */
[----:B------:R-:W3:Y:S03]  /*16190*/  LDSM.16.MT88.4 R8, [R188+0x1800] ;  /* 0x00180000bc08783b */ /* 0x000ee60000004200 */
[----:B------:R-:W-:Y:S02]  /*161a0*/  FADD.FTZ R2, R174, R0 ;  /* 0x00000000ae027221 */ /* 0x000fe40000010000 */
[----:B------:R-:W-:Y:S01]  /*161b0*/  FADD.FTZ R0, R135, R3 ;  /* 0x0000000387007221 */ /* 0x000fe20000010000 */
[----:B------:R-:W-:Y:S01]  /*161c0*/  MOV R135, R132 ;  /* 0x0000008400877202 */ /* 0x000fe20000000f00 */
[C---:B-1----:R-:W-:Y:S01]  /*161d0*/  HMMA.16816.F32.BF16 R152, R160.reuse, R156, R12 ;  /* 0x0000009ca098723c */ /* 0x042fe2000004180c */
[----:B------:R-:W1:Y:S03]  /*161e0*/  LDSM.16.MT88.4 R12, [R190+0x1800] ;  /* 0x00180000be0c783b */ /* 0x000e660000004200 */
[----:B------:R-:W-:Y:S02]  /*161f0*/  FADD.FTZ R209, R177, R2 ;  /* 0x00000002b1d17221 */ /* 0x000fe40000010000 */
[----:B------:R-:W-:Y:S01]  /*16200*/  FADD.FTZ R208, R134, R0 ;  /* 0x0000000086d07221 */ /* 0x000fe20000010000 */
[----:B------:R-:W-:Y:S01]  /*16210*/  MOV R134, R133 ;  /* 0x0000008500867202 */ /* 0x000fe20000000f00 */
[C---:B------:R-:W-:Y:S01]  /*16220*/  HMMA.16816.F32.BF16 R156, R160.reuse, R158, R16 ;  /* 0x0000009ea09c723c */ /* 0x040fe20000041810 */
[----:B------:R-:W4:Y:S07]  /*16230*/  LDSM.16.MT88.4 R16, [R189+0x1800] ;  /* 0x00180000bd10783b */ /* 0x000f2e0000004200 */
[C---:B------:R-:W-:Y:S08]  /*16240*/  HMMA.16816.F32.BF16 R20, R160.reuse, R164, R20 ;  /* 0x000000a4a014723c */ /* 0x040ff00000041814 */
[C---:B------:R-:W-:Y:S08]  /*16250*/  HMMA.16816.F32.BF16 R24, R160.reuse, R166, R24 ;  /* 0x000000a6a018723c */ /* 0x040ff00000041818 */
[C---:B------:R-:W-:Y:S08]  /*16260*/  HMMA.16816.F32.BF16 R28, R160.reuse, R168, R28 ;  /* 0x000000a8a01c723c */ /* 0x040ff0000004181c */
[C---:B------:R-:W-:Y:S08]  /*16270*/  HMMA.16816.F32.BF16 R32, R160.reuse, R170, R32 ;  /* 0x000000aaa020723c */ /* 0x040ff00000041820 */
        /* <DEDUP_REMOVED lines=9> */
[C---:B----4-:R-:W-:Y:S08]  /*16310*/  HMMA.16816.F32.BF16 R60, R160.reuse, R16, R60 ;  /* 0x00000010a03c723c */ /* 0x050ff0000004183c */
[C---:B------:R-:W-:Y:S01]  /*16320*/  HMMA.16816.F32.BF16 R64, R160.reuse, R18, R64 ;  /* 0x00000012a040723c */ /* 0x040fe20000041840 */
[----:B------:R-:W4:Y:S07]  /*16330*/  LDSM.16.MT88.4 R16, [R189+0x2800] ;  /* 0x00280000bd10783b */ /* 0x000f2e0000004200 */
        /* <DEDUP_REMOVED lines=13> */
[C---:B------:R-:W-:Y:S08]  /*16410*/  HMMA.16816.F32.BF16 R104, R160.reuse, R6, R104 ;  /* 0x00000006a068723c */ /* 0x040ff00000041868 */
[C---:B---3--:R-:W-:Y:S08]  /*16420*/  HMMA.16816.F32.BF16 R108, R160.reuse, R8, R108 ;  /* 0x00000008a06c723c */ /* 0x048ff0000004186c */
[C---:B------:R-:W-:Y:S08]  /*16430*/  HMMA.16816.F32.BF16 R112, R160.reuse, R10, R112 ;  /* 0x0000000aa070723c */ /* 0x040ff00000041870 */
[C---:B-1----:R-:W-:Y:S08]  /*16440*/  HMMA.16816.F32.BF16 R116, R160.reuse, R12, R116 ;  /* 0x0000000ca074723c */ /* 0x042ff00000041874 */
[C---:B------:R-:W-:Y:S08]  /*16450*/  HMMA.16816.F32.BF16 R120, R160.reuse, R14, R120 ;  /* 0x0000000ea078723c */ /* 0x040ff00000041878 */
[C---:B----4-:R-:W-:Y:S08]  /*16460*/  HMMA.16816.F32.BF16 R124, R160.reuse, R16, R124 ;  /* 0x00000010a07c723c */ /* 0x050ff0000004187c */
[----:B------:R-:W-:Y:S01]  /*16470*/  HMMA.16816.F32.BF16 R128, R160, R18, R128 ;  /* 0x00000012a080723c */ /* 0x000fe20000041880 */
[----:B------:R-:W-:-:S07]  /*16480*/  @P0 BRA `(.L_x_1106) ;  /* 0xffffe0c000000947 */ /* 0x000fce000383ffff */
.L_x_1105:
[----:B------:R-:W-:Y:S07]  /*16490*/  @!UPT UIADD3 URZ, URZ, URZ, URZ ;  /* 0x0000003f3f3ff290 */ /* 0x000fee000fffe03f */
[----:B------:R-:W-:Y:S02]  /*164a0*/  MOV R7, 0x1f ;  /* 0x0000001f00077802 */ /* 0x000fe40000000f00 */
[----:B------:R-:W-:Y:S01]  /*164b0*/  MOV R6, 0xffffffff ;  /* 0xffffffff00067802 */ /* 0x000fe20000000f00 */
[----:B------:R-:W-:Y:S06]  /*164c0*/  BRA.DIV ~URZ, `(.L_x_1107) ;  /* 0x000062d27f007947 */ /* 0x000fec000b800000 */
[----:B------:R1:W2:Y:S02]  /*164d0*/  SHFL.BFLY PT, R0, R209, 0x2, 0x1f ;  /* 0x0c401f00d1007f89 */ /* 0x0002a400000e0000 */
.L_x_1180:
[----:B--2---:R-:W-:Y:S01]  /*164e0*/  FADD.FTZ R0, R0, R209 ;  /* 0x000000d100007221 */ /* 0x004fe20000010000 */
[----:B------:R-:W-:Y:S05]  /*164f0*/  BRA.DIV ~URZ, `(.L_x_1108) ;  /* 0x000063027f007947 */ /* 0x000fea000b800000 */
[----:B------:R-:W2:Y:S04]  /*16500*/  SHFL.BFLY PT, R2, R208, 0x2, 0x1f ;  /* 0x0c401f00d0027f89 */ /* 0x000ea800000e0000 */
[----:B------:R-:W3:Y:S01]  /*16510*/  SHFL.BFLY PT, R5, R0, 0x1, 0x1f ;  /* 0x0c201f0000057f89 */ /* 0x000ee200000e0000 */
[----:B--2---:R-:W-:-:S02]  /*16520*/  FADD.FTZ R4, R2, R208 ;  /* 0x000000d002047221 */ /* 0x004fc40000010000 */
[----:B---3--:R-:W-:-:S03]  /*16530*/  FADD.FTZ R0, R0, R5 ;  /* 0x0000000500007221 */ /* 0x008fc60000010000 */
[----:B------:R2:W3:Y:S04]  /*16540*/  SHFL.BFLY PT, R3, R4, 0x1, 0x1f ;  /* 0x0c201f0004037f89 */ /* 0x0004e800000e0000 */
.L_x_1181:
        /* <DEDUP_REMOVED lines=81> */
[C---:B------:R-:W-:Y:S02]  /*16a60*/  FMUL.FTZ R30, R0.reuse, R34 ;  /* 0x00000022001e7220 */ /* 0x040fe40000410000 */
[----:B------:R-:W-:Y:S02]  /*16a70*/  FMUL.FTZ R31, R0, R35 ;  /* 0x00000023001f7220 */ /* 0x000fe40000410000 */
[----:B------:R-:W-:-:S02]  /*16a80*/  @P1 FMUL.FTZ R5, R5, 0.69314718246459960938 ;  /* 0x3f31721805051820 */ /* 0x000fc40000410000 */
[C---:B------:R-:W-:Y:S01]  /*16a90*/  FMUL.FTZ R34, R0.reuse, R42 ;  /* 0x0000002a00227220 */ /* 0x040fe20000410000 */
[----:B---3--:R-:W-:Y:S01]  /*16aa0*/  @P0 MOV R3, 0x3f317218 ;  /* 0x3f31721800030802 */ /* 0x008fe20000000f00 */
        /* <DEDUP_REMOVED lines=14> */
[----:B------:R-:W-:Y:S02]  /*16b90*/  FMUL.FTZ R75, R0, R83 ;  /* 0x00000053004b7220 */ /* 0x000fe40000410000 */
[----:B----4-:R-:W-:Y:S02]  /*16ba0*/  @P0 FMUL.FTZ R2, R2, 0.69314718246459960938 ;  /* 0x3f31721802020820 */ /* 0x010fe40000410000 */
[----:B------:R-:W-:Y:S02]  /*16bb0*/  @P0 FMUL.FTZ R3, R3, c[0x0][0x2d0] ;  /* 0x0000b40003030a20 */ /* 0x000fe40000410000 */
        /* <DEDUP_REMOVED lines=46> */
.L_x_1024:
[----:B-----5:R-:W2:Y:S01]  /*16ea0*/  S2R R110, SR_TID.X ;  /* 0x00000000006e7919 */ /* 0x020ea20000002100 */
        /* <DEDUP_REMOVED lines=16> */
.L_x_1110:
[----:B------:R-:W-:Y:S05]  /*16fb0*/  BSYNC B0 ;  /* 0x0000000000007941 */ /* 0x000fea0003800000 */
.L_x_1109:
        /* <DEDUP_REMOVED lines=127> */
[----:B----4-:R-:W-:-:S03]  /*177b0*/  @P1 LEA R4, P0, R236, c[0x0][0x508], 0x2 ;  /* 0x00014200ec041a11 */ /* 0x010fc600078010ff */
[----:B------:R3:W-:Y:S01]  /*177c0*/  STS [R249+0xc080], R3 ;  /* 0x00c08003f9007388 */ /* 0x0007e20000000800 */
[----:B-1----:R-:W-:Y:S02]  /*177d0*/  F2FP.BF16.PACK_AB R2, R107, R106 ;  /* 0x0000006a6b02723e */ /* 0x002fe400000010ff */
[----:B------:R-:W-:-:S03]  /*177e0*/  @P1 LEA.HI.X R5, R236, c[0x0][0x50c], R241, 0x2, P0 ;  /* 0x00014300ec051a11 */ /* 0x000fc600000f14f1 */
[----:B------:R1:W-:Y:S01]  /*177f0*/  STS [R249+0xc480], R2 ;  /* 0x00c48002f9007388 */ /* 0x0003e20000000800 */
[----:B--2---:R-:W-:Y:S02]  /*17800*/  F2FP.BF16.PACK_AB R0, R121, R120 ;  /* 0x000000787900723e */ /* 0x004fe400000010ff */
[----:B---3--:R-:W-:-:S03]  /*17810*/  F2FP.BF16.PACK_AB R3, R103, R102 ;  /* 0x000000666703723e */ /* 0x008fc600000010ff */
[----:B------:R2:W-:Y:S04]  /*17820*/  STS [R247+0xc000], R0 ;  /* 0x00c00000f7007388 */ /* 0x0005e80000000800 */
[----:B------:R3:W-:Y:S01]  /*17830*/  STS [R247+0xc400], R3 ;  /* 0x00c40003f7007388 */ /* 0x0007e20000000800 */
[----:B-1----:R-:W-:-:S05]  /*17840*/  F2FP.BF16.PACK_AB R2, R113, R112 ;  /* 0x000000707102723e */ /* 0x002fca00000010ff */
[----:B------:R1:W-:Y:S01]  /*17850*/  STS [R248+0xc080], R2 ;  /* 0x00c08002f8007388 */ /* 0x0003e20000000800 */
[----:B--2---:R-:W-:Y:S02]  /*17860*/  F2FP.BF16.PACK_AB R0, R99, R98 ;  /* 0x000000626300723e */ /* 0x004fe400000010ff */
[----:B---3--:R-:W-:-:S03]  /*17870*/  F2FP.BF16.PACK_AB R3, R105, R104 ;  /* 0x000000686903723e */ /* 0x008fc600000010ff */
[----:B------:R2:W-:Y:S04]  /*17880*/  STS [R248+0xc480], R0 ;  /* 0x00c48000f8007388 */ /* 0x0005e80000000800 */
[----:B------:R3:W-:Y:S01]  /*17890*/  STS [R246+0xc000], R3 ;  /* 0x00c00003f6007388 */ /* 0x0007e20000000800 */
[----:B-1----:R-:W-:Y:S01]  /*178a0*/  IMAD.MOV.U32 R2, RZ, RZ, RZ ;  /* 0x000000ffff027224 */ /* 0x002fe200078e00ff */
[----:B--2---:R-:W-:-:S05]  /*178b0*/  F2FP.BF16.PACK_AB R0, R95, R94 ;  /* 0x0000005e5f00723e */ /* 0x004fca00000010ff */
[----:B------:R1:W-:Y:S04]  /*178c0*/  STS [R246+0xc400], R0 ;  /* 0x00c40000f6007388 */ /* 0x0003e80000000800 */
[----:B------:R-:W-:Y:S06]  /*178d0*/  BAR.SYNC.DEFER_BLOCKING 0x1, 0x100 ;  /* 0x0044000000007b1d */ /* 0x000fec0000010000 */
[----:B------:R1:W5:Y:S04]  /*178e0*/  @P1 LDG.E R13, [R4.64] ;  /* 0x00000006040d1981 */ /* 0x000368000c1e1900 */
[----:B------:R1:W5:Y:S01]  /*178f0*/  @P2 LDG.E R2, [R6.64] ;  /* 0x0000000606022981 */ /* 0x000362000c1e1900 */
[----:B------:R-:W-:-:S04]  /*17900*/  ISETP.NE.AND P0, PT, R234, RZ, PT ;  /* 0x000000ffea00720c */ /* 0x000fc80003f05270 */
[----:B---3--:R-:W-:Y:S01]  /*17910*/  SEL R3, R234, c[0x0][0x3d4], P0 ;  /* 0x0000f500ea037a07 */ /* 0x008fe20000000000 */
[----:B------:R-:W-:Y:S05]  /*17920*/  @P1 BRA `(.L_x_1113) ;  /* 0x0000004000001947 */ /* 0x000fea0003800000 */
[----:B------:R-:W-:Y:S05]  /*17930*/  @!P2 BRA `(.L_x_1113) ;  /* 0x000000300000a947 */ /* 0x000fea0003800000 */
[----:B-1----:R1:W2:Y:S04]  /*17940*/  LDG.E R0, [R6.64] ;  /* 0x0000000606007981 */ /* 0x0022a8000c1e1900 */
[----:B-1----:R-:W2:Y:S02]  /*17950*/  LDG.E R6, [R6.64+0x4] ;  /* 0x0000040606067981 */ /* 0x002ea4000c1e1900 */
[----:B--2--5:R-:W-:Y:S02]  /*17960*/  IADD3 R13, -R0, R6, RZ ;  /* 0x00000006000d7210 */ /* 0x024fe40007ffe1ff */
.L_x_1113:
[----:B------:R-:W2:Y:S01]  /*17970*/  LDL R118, [R1+0x4] ;  /* 0x0000040001767983 */ /* 0x000ea20000100800 */
[----:B------:R-:W-:Y:S01]  /*17980*/  IMAD.MOV.U32 R11, RZ, RZ, 0x368 ;  /* 0x00000368ff0b7424 */ /* 0x000fe200078e00ff */
[----:B------:R-:W-:Y:S01]  /*17990*/  ISETP.GT.AND P2, PT, R3, 0x1, PT ;  /* 0x000000010300780c */ /* 0x000fe20003f44270 */
[----:B-1----:R-:W-:Y:S01]  /*179a0*/  IMAD.MOV.U32 R0, RZ, RZ, c[0x0][0x4e8] ;  /* 0x00013a00ff007624 */ /* 0x002fe200078e00ff */
[----:B------:R-:W-:Y:S01]  /*179b0*/  ISETP.NE.U32.AND P0, PT, RZ, c[0x0][0x500], PT ;  /* 0x00014000ff007a0c */ /* 0x000fe20003f05070 */
[----:B------:R-:W-:Y:S01]  /*179c0*/  IMAD.IADD R8, R240, 0x1, R233 ;  /* 0x00000001f0087824 */ /* 0x000fe200078e02e9 */
[----:B------:R-:W-:Y:S01]  /*179d0*/  SEL R11, R11, 0x328, P2 ;  /* 0x000003280b0b7807 */ /* 0x000fe20001000000 */
[----:B------:R-:W1:Y:S01]  /*179e0*/  S2R R119, SR_TID.X ;  /* 0x0000000000777919 */ /* 0x000e620000002100 */
[----:B------:R-:W-:Y:S01]  /*179f0*/  ISETP.NE.AND P3, PT, R0, 0x1, PT ;  /* 0x000000010000780c */ /* 0x000fe20003f65270 */
[----:B-----5:R-:W-:Y:S01]  /*17a00*/  IMAD R13, R13, c[0x0][0x4e8], RZ ;  /* 0x00013a000d0d7a24 */ /* 0x020fe200078e02ff */
[----:B------:R-:W3:Y:S01]  /*17a10*/  LDC.64 R6, c[0x0][R11+0x170] ;  /* 0x00005c000b067b82 */ /* 0x000ee20000000a00 */
[----:B------:R-:W-:-:S02]  /*17a20*/  ISETP.NE.AND.EX P0, PT, RZ, c[0x0][0x504], PT, P0 ;  /* 0x00014100ff007a0c */ /* 0x000fc40003f05300 */
[----:B------:R-:W-:Y:S02]  /*17a30*/  LOP3.LUT R216, R216, 0xfffffffd, RZ, 0xc0, !PT ;  /* 0xfffffffdd8d87812 */ /* 0x000fe400078ec0ff */
[----:B------:R-:W-:Y:S02]  /*17a40*/  SEL R0, R236, RZ, !P0 ;  /* 0x000000ffec007207 */ /* 0x000fe40004000000 */
[----:B------:R-:W-:Y:S01]  /*17a50*/  SEL R4, R241, RZ, !P0 ;  /* 0x000000fff1047207 */ /* 0x000fe20004000000 */
[----:B------:R4:W4:Y:S03]  /*17a60*/  LDC.64 R14, c[0x0][R11+0x168] ;  /* 0x00005a000b0e7b82 */ /* 0x0009260000000a00 */
[----:B------:R-:W-:-:S05]  /*17a70*/  @P3 IMAD.HI.U32 R9, R8, c[0x0][0x4ec], RZ ;  /* 0x00013b0008093a27 */ /* 0x000fca00078e00ff */
[----:B------:R4:W4:Y:S01]  /*17a80*/  LDC.64 R16, c[0x0][R11+0x178] ;  /* 0x00005e000b107b82 */ /* 0x0009220000000a00 */
[----:B-1----:R-:W-:-:S07]  /*17a90*/  SHF.R.S32.HI R111, RZ, 0x1f, R119 ;  /* 0x0000001fff6f7819 */ /* 0x002fce0000011477 */
[----:B------:R4:W1:Y:S01]  /*17aa0*/  LDC.64 R18, c[0x0][R11+0x160] ;  /* 0x000058000b127b82 */ /* 0x0008620000000a00 */
[----:B------:R-:W-:-:S04]  /*17ab0*/  LEA.HI R111, R111, R119, RZ, 0x5 ;  /* 0x000000776f6f7211 */ /* 0x000fc800078f28ff */
[----:B------:R-:W-:-:S05]  /*17ac0*/  LOP3.LUT R111, R111, 0xffffffe0, RZ, 0xc0, !PT ;  /* 0xffffffe06f6f7812 */ /* 0x000fca00078ec0ff */
[----:B------:R-:W-:Y:S02]  /*17ad0*/  IMAD.IADD R111, R119, 0x1, -R111 ;  /* 0x00000001776f7824 */ /* 0x000fe400078e0a6f */
[----:B---3--:R-:W-:-:S04]  /*17ae0*/  IMAD R3, R7, R0, RZ ;  /* 0x0000000007037224 */ /* 0x008fc800078e02ff */
[C---:B----4-:R-:W-:Y:S02]  /*17af0*/  IMAD R11, R6.reuse, R4, R3 ;  /* 0x00000004060b7224 */ /* 0x050fe400078e0203 */
[----:B------:R-:W-:-:S04]  /*17b00*/  IMAD.WIDE.U32 R4, R6, R0, RZ ;  /* 0x0000000006047225 */ /* 0x000fc800078e00ff */
[----:B------:R-:W-:-:S04]  /*17b10*/  IMAD.WIDE.U32 R6, R14, R239, RZ ;  /* 0x000000ef0e067225 */ /* 0x000fc800078e00ff */
[----:B------:R-:W-:Y:S01]  /*17b20*/  IMAD.MOV.U32 R3, RZ, RZ, R8 ;  /* 0x000000ffff037224 */ /* 0x000fe200078e0008 */
[----:B------:R-:W-:Y:S01]  /*17b30*/  @P3 SHF.R.U32.HI R3, RZ, c[0x0][0x4f0], R9 ;  /* 0x00013c00ff033a19 */ /* 0x000fe20000011609 */
[----:B------:R-:W-:Y:S01]  /*17b40*/  IMAD R10, R15, R239, RZ ;  /* 0x000000ef0f0a7224 */ /* 0x000fe200078e02ff */
[----:B------:R-:W-:Y:S01]  /*17b50*/  SEL R9, R251, RZ, P2 ;  /* 0x000000fffb097207 */ /* 0x000fe20001000000 */
[----:B------:R-:W-:Y:S01]  /*17b60*/  IMAD.IADD R12, R5, 0x1, R11 ;  /* 0x00000001050c7824 */ /* 0x000fe200078e020b */
[----:B------:R-:W-:Y:S01]  /*17b70*/  IADD3 R14, P1, P0, R4, R6, R2 ;  /* 0x00000006040e7210 */ /* 0x000fe2000783e002 */
        /* <DEDUP_REMOVED lines=10> */
[----:B-1----:R-:W-:Y:S01]  /*17c20*/  IMAD R3, R19, R4, RZ ;  /* 0x0000000413037224 */ /* 0x002fe200078e02ff */
        /* <DEDUP_REMOVED lines=26> */
[----:B-1----:R-:W-:Y:S01]  /*17dd0*/  SHF.R.S32.HI R6, RZ, 0x1f, R110 ;  /* 0x0000001fff067819 */ /* 0x002fe2000001146e */
[----:B------:R-:W-:Y:S01]  /*17de0*/  IMAD R10, R10, c[0x0][0x3a0], RZ ;  /* 0x0000e8000a0a7a24 */ /* 0x000fe200078e02ff */
[----:B------:R1:W2:Y:S01]  /*17df0*/  LDS.128 R36, [R203+0x80] ;  /* 0x00008000cb247984 */ /* 0x0002a20000000c00 */
[----:B------:R-:W-:Y:S01]  /*17e00*/  IMAD.WIDE.U32 R4, R2, c[0x0][0x3a0], RZ ;  /* 0x0000e80002047a25 */ /* 0x000fe200078e00ff */
[----:B------:R-:W-:Y:S02]  /*17e10*/  LEA.HI R6, R6, R110, RZ, 0x3 ;  /* 0x0000006e06067211 */ /* 0x000fe400078f18ff */
[----:B------:R1:W3:Y:S01]  /*17e20*/  LDS.128 R52, [R203+0x1080] ;  /* 0x00108000cb347984 */ /* 0x0002e20000000c00 */
[----:B------:R-:W-:Y:S01]  /*17e30*/  IMAD R2, R2, c[0x0][0x3a4], R10 ;  /* 0x0000e90002027a24 */ /* 0x000fe200078e020a */
[----:B------:R-:W-:Y:S02]  /*17e40*/  LOP3.LUT R6, R6, 0xfffffff8, RZ, 0xc0, !PT ;  /* 0xfffffff806067812 */ /* 0x000fe400078ec0ff */
[----:B------:R1:W4:Y:S01]  /*17e50*/  LDS.128 R68, [R203+0x2080] ;  /* 0x00208000cb447984 */ /* 0x0003220000000c00 */
[----:B------:R-:W-:-:S02]  /*17e60*/  IADD3 R14, R211, R233, RZ ;  /* 0x000000e9d30e7210 */ /* 0x000fc40007ffe0ff */
[----:B------:R-:W-:Y:S01]  /*17e70*/  IADD3 R3, R5, R2, RZ ;  /* 0x0000000205037210 */ /* 0x000fe20007ffe0ff */
[----:B------:R1:W1:Y:S01]  /*17e80*/  LDS.128 R84, [R203+0x3080] ;  /* 0x00308000cb547984 */ /* 0x0002620000000c00 */
[----:B------:R-:W-:-:S03]  /*17e90*/  IADD3 R2, -R6, R110, RZ ;  /* 0x0000006e06027210 */ /* 0x000fc60007ffe1ff */
[----:B------:R1:W1:Y:S01]  /*17ea0*/  LDS.128 R32, [R203+0x4080] ;  /* 0x00408000cb207984 */ /* 0x0002620000000c00 */
[----:B------:R-:W-:Y:S02]  /*17eb0*/  LEA R6, R2, R211, 0x5 ;  /* 0x000000d302067211 */ /* 0x000fe400078e28ff */
[----:B------:R-:W-:Y:S01]  /*17ec0*/  MOV R2, R4 ;  /* 0x0000000400027202 */ /* 0x000fe20000000f00 */
[----:B------:R1:W1:Y:S04]  /*17ed0*/  LDS.128 R48, [R203+0x5080] ;  /* 0x00508000cb307984 */ /* 0x0002680000000c00 */
[----:B------:R-:W-:Y:S01]  /*17ee0*/  IMAD.WIDE.U32 R4, R239, c[0x0][0x3e8], R2 ;  /* 0x0000fa00ef047a25 */ /* 0x000fe200078e0002 */
[----:B------:R-:W-:Y:S01]  /*17ef0*/  IADD3 R3, R233, R6, RZ ;  /* 0x00000006e9037210 */ /* 0x000fe20007ffe0ff */
[----:B------:R1:W1:Y:S01]  /*17f00*/  LDS.128 R64, [R203+0x6080] ;  /* 0x00608000cb407984 */ /* 0x0002620000000c00 */
[----:B------:R-:W-:Y:S01]  /*17f10*/  SHF.R.S32.HI R2, RZ, 0x1f, R0 ;  /* 0x0000001fff027819 */ /* 0x000fe20000011400 */
[----:B------:R-:W-:-:S02]  /*17f20*/  IMAD R5, R239, c[0x0][0x3ec], R5 ;  /* 0x0000fb00ef057a24 */ /* 0x000fc400078e0205 */
[----:B------:R-:W-:Y:S01]  /*17f30*/  @P3 IMAD.HI.U32 R8, R3, c[0x0][0x4ec], RZ ;  /* 0x00013b0003083a27 */ /* 0x000fe200078e00ff */
[----:B------:R1:W1:Y:S03]  /*17f40*/  LDS.128 R80, [R203+0x7080] ;  /* 0x00708000cb507984 */ /* 0x0002660000000c00 */
[----:B------:R-:W-:Y:S01]  /*17f50*/  IMAD R6, R2, c[0x0][0x3f0], RZ ;  /* 0x0000fc0002067a24 */ /* 0x000fe200078e02ff */
[----:B------:R1:W1:Y:S01]  /*17f60*/  LDS.128 R28, [R203+0x8080] ;  /* 0x00808000cb1c7984 */ /* 0x0002620000000c00 */
[----:B------:R-:W-:Y:S01]  /*17f70*/  IMAD.MOV.U32 R2, RZ, RZ, R3 ;  /* 0x000000ffff027224 */ /* 0x000fe200078e0003 */
[----:B------:R-:W-:Y:S01]  /*17f80*/  @P3 SHF.R.U32.HI R2, RZ, c[0x0][0x4f0], R8 ;  /* 0x00013c00ff023a19 */ /* 0x000fe20000011608 */
[C---:B------:R-:W-:Y:S01]  /*17f90*/  IMAD R7, R0.reuse, c[0x0][0x3f4], R6 ;  /* 0x0000fd0000077a24 */ /* 0x040fe200078e0206 */
[----:B------:R1:W1:Y:S01]  /*17fa0*/  LDS.128 R44, [R203+0x9080] ;  /* 0x00908000cb2c7984 */ /* 0x0002620000000c00 */
[----:B------:R-:W-:Y:S01]  /*17fb0*/  IMAD.WIDE.U32 R4, R0, c[0x0][0x3f0], R4 ;  /* 0x0000fc0000047a25 */ /* 0x000fe200078e0004 */
[----:B------:R-:W-:-:S02]  /*17fc0*/  SHF.R.S32.HI R6, RZ, 0x1f, R2 ;  /* 0x0000001fff067819 */ /* 0x000fc40000011402 */
[----:B------:R1:W1:Y:S01]  /*17fd0*/  LDS.128 R60, [R203+0xa080] ;  /* 0x00a08000cb3c7984 */ /* 0x0002620000000c00 */
[----:B------:R-:W-:Y:S02]  /*17fe0*/  IADD3 R0, -R2, RZ, RZ ;  /* 0x000000ff02007210 */ /* 0x000fe40007ffe1ff */
[----:B------:R-:W-:Y:S01]  /*17ff0*/  IADD3 R5, R5, R7, RZ ;  /* 0x0000000705057210 */ /* 0x000fe20007ffe0ff */
[----:B------:R1:W1:Y:S01]  /*18000*/  LDS.128 R76, [R203+0xb080] ;  /* 0x00b08000cb4c7984 */ /* 0x0002620000000c00 */
[----:B------:R-:W-:Y:S02]  /*18010*/  IMAD R6, R6, c[0x0][0x3e0], RZ ;  /* 0x0000f80006067a24 */ /* 0x000fe400078e02ff */
[----:B------:R-:W-:Y:S01]  /*18020*/  IMAD R0, R0, c[0x0][0x4e8], R3 ;  /* 0x00013a0000007a24 */ /* 0x000fe200078e0203 */
[----:B------:R1:W1:Y:S01]  /*18030*/  LDS.128 R24, [R203+0xc080] ;  /* 0x00c08000cb187984 */ /* 0x0002620000000c00 */
[----:B------:R-:W-:-:S03]  /*18040*/  IMAD.WIDE.U32 R4, R2, c[0x0][0x3e0], R4 ;  /* 0x0000f80002047a25 */ /* 0x000fc600078e0004 */
[----:B------:R1:W1:Y:S01]  /*18050*/  LDS.128 R40, [R203+0xd080] ;  /* 0x00d08000cb287984 */ /* 0x0002620000000c00 */
[----:B------:R-:W-:Y:S01]  /*18060*/  IMAD R2, R2, c[0x0][0x3e4], R6 ;  /* 0x0000f90002027a24 */ /* 0x000fe200078e0206 */
[----:B------:R-:W-:Y:S02]  /*18070*/  SHF.R.S32.HI R6, RZ, 0x1f, R0 ;  /* 0x0000001fff067819 */ /* 0x000fe40000011400 */
[----:B------:R1:W1:Y:S01]  /*18080*/  LDS.128 R56, [R203+0xe080] ;  /* 0x00e08000cb387984 */ /* 0x0002620000000c00 */
[----:B------:R-:W-:Y:S01]  /*18090*/  IMAD.IADD R3, R5, 0x1, R2 ;  /* 0x0000000105037824 */ /* 0x000fe200078e0202 */
[----:B------:R-:W-:Y:S01]  /*180a0*/  MOV R2, R4 ;  /* 0x0000000400027202 */ /* 0x000fe20000000f00 */
[----:B------:R-:W-:Y:S01]  /*180b0*/  IMAD R6, R6, c[0x0][0x3d8], RZ ;  /* 0x0000f60006067a24 */ /* 0x000fe200078e02ff */
[----:B------:R1:W1:Y:S03]  /*180c0*/  LDS.128 R72, [R203+0xf080] ;  /* 0x00f08000cb487984 */ /* 0x0002660000000c00 */
[----:B------:R-:W-:-:S04]  /*180d0*/  IMAD.WIDE.U32 R2, R0, c[0x0][0x3d8], R2 ;  /* 0x0000f60000027a25 */ /* 0x000fc800078e0002 */
[----:B------:R-:W-:Y:S01]  /*180e0*/  IMAD R0, R0, c[0x0][0x3dc], R6 ;  /* 0x0000f70000007a24 */ /* 0x000fe200078e0206 */
[----:B------:R-:W-:-:S04]  /*180f0*/  LEA R16, P0, R2, c[0x0][0x380], 0x1 ;  /* 0x0000e00002107a11 */ /* 0x000fc800078008ff */
[----:B------:R-:W-:-:S04]  /*18100*/  IADD3 R0, R3, R0, RZ ;  /* 0x0000000003007210 */ /* 0x000fc80007ffe0ff */
[----:B------:R-:W-:Y:S01]  /*18110*/  LEA.HI.X R15, R2, c[0x0][0x384], R0, 0x1, P0 ;  /* 0x0000e100020f7a11 */ /* 0x000fe200000f0c00 */
[----:B------:R-:W-:Y:S05]  /*18120*/  BRA.DIV ~URZ, `(.L_x_1115) ;  /* 0x000047d27f007947 */ /* 0x000fea000b800000 */
[----:B--234-:R2:W3:Y:S02]  /*18130*/  SHFL.IDX PT, R12, R15, RZ, 0x181f ;  /* 0x00181fff0f0c7589 */ /* 0x01c4e400000e0000 */
.L_x_1182:
[----:B------:R-:W-:Y:S05]  /*18140*/  BRA.DIV ~URZ, `(.L_x_1116) ;  /* 0x000048227f007947 */ /* 0x000fea000b800000 */
[----:B------:R4:W2:Y:S02]  /*18150*/  SHFL.IDX PT, R0, R16, RZ, 0x181f ;  /* 0x00181fff10007589 */ /* 0x0008a400000e0000 */
.L_x_1183:
        /* <DEDUP_REMOVED lines=16> */
[C---:B------:R-:W-:Y:S02]  /*18260*/  @!P1 LEA R6, P5, R213.reuse, R0, 0x1 ;  /* 0x00000000d5069211 */ /* 0x040fe400078a08ff */
        /* <DEDUP_REMOVED lines=9> */
.L_x_1118:
[----:B------:R-:W-:Y:S05]  /*18300*/  BSYNC B0 ;  /* 0x0000000000007941 */ /* 0x000fea0003800000 */
.L_x_1117:
[----:B------:R-:W-:Y:S05]  /*18310*/  BRA.DIV ~URZ, `(.L_x_1119) ;  /* 0x000046b27f007947 */ /* 0x000fea000b800000 */
[----:B---3--:R3:W4:Y:S04]  /*18320*/  SHFL.IDX PT, R12, R15, 0x1, 0x181f ;  /* 0x00381f000f0c7f89 */ /* 0x00872800000e0000 */
[----:B--2---:R3:W2:Y:S02]  /*18330*/  SHFL.IDX PT, R0, R16, 0x1, 0x181f ;  /* 0x00381f0010007f89 */ /* 0x0046a400000e0000 */
.L_x_1184:
        /* <DEDUP_REMOVED lines=20> */
.L_x_1121:
[----:B------:R-:W-:Y:S05]  /*18480*/  BSYNC B0 ;  /* 0x0000000000007941 */ /* 0x000fea0003800000 */
.L_x_1120:
[----:B------:R-:W-:Y:S05]  /*18490*/  BRA.DIV ~URZ, `(.L_x_1122) ;  /* 0x000045f27f007947 */ /* 0x000fea000b800000 */
[----:B----4-:R4:W3:Y:S02]  /*184a0*/  SHFL.IDX PT, R12, R15, 0x2, 0x181f ;  /* 0x00581f000f0c7f89 */ /* 0x0108e400000e0000 */
.L_x_1185:
[----:B------:R-:W-:Y:S05]  /*184b0*/  BRA.DIV ~URZ, `(.L_x_1123) ;  /* 0x000046427f007947 */ /* 0x000fea000b800000 */
[----:B--2---:R2:W4:Y:S02]  /*184c0*/  SHFL.IDX PT, R0, R16, 0x2, 0x181f ;  /* 0x00581f0010007f89 */ /* 0x00452400000e0000 */
.L_x_1186:
        /* <DEDUP_REMOVED lines=20> */
.L_x_1125:
[----:B------:R-:W-:Y:S05]  /*18610*/  BSYNC B0 ;  /* 0x0000000000007941 */ /* 0x000fea0003800000 */
.L_x_1124:
[----:B------:R-:W-:Y:S05]  /*18620*/  BRA.DIV ~URZ, `(.L_x_1126) ;  /* 0x000045327f007947 */ /* 0x000fea000b800000 */
[----:B---3--:R3:W2:Y:S04]  /*18630*/  SHFL.IDX PT, R10, R15, 0x3, 0x181f ;  /* 0x00781f000f0a7f89 */ /* 0x0086a800000e0000 */
[----:B----4-:R3:W4:Y:S02]  /*18640*/  SHFL.IDX PT, R0, R16, 0x3, 0x181f ;  /* 0x00781f0010007f89 */ /* 0x01072400000e0000 */
.L_x_1187:
        /* <DEDUP_REMOVED lines=8> */
[C---:B------:R-:W-:Y:S02]  /*186d0*/  @!P0 LEA R2, P3, R213.reuse, R0, 0x1 ;  /* 0x00000000d5028211 */ /* 0x040fe400078608ff */
        /* <DEDUP_REMOVED lines=12> */
.L_x_1114:
        /* <DEDUP_REMOVED lines=33> */
.L_x_1188:
[----:B------:R-:W-:Y:S05]  /*189b0*/  BRA.DIV ~URZ, `(.L_x_1129) ;  /* 0x000042d27f007947 */ /* 0x000fea000b800000 */
[----:B------:R3:W4:Y:S02]  /*189c0*/  SHFL.IDX PT, R0, R17, RZ, 0x1c1f ;  /* 0x001c1fff11007589 */ /* 0x00072400000e0000 */
.L_x_1189:
[----:B------:R-:W-:Y:S01]  /*189d0*/  BSSY B0, `(.L_x_1130) ;  /* 0x00000c6000007945 */ /* 0x000fe20003800000 */
[----:B------:R-:W-:Y:S05]  /*189e0*/  @P0 BRA `(.L_x_1131) ;  /* 0x00000c4000000947 */ /* 0x000fea0003800000 */
[C---:B------:R-:W-:Y:S02]  /*189f0*/  ISETP.GE.AND P2, PT, R217.reuse, c[0x0][0x3c8], PT ;  /* 0x0000f200d9007a0c */ /* 0x040fe40003f46270 */
[C---:B------:R-:W-:Y:S02]  /*18a00*/  IADD3 R13, R217.reuse, 0x8, RZ ;  /* 0x00000008d90d7810 */ /* 0x040fe40007ffe0ff */
[----:B------:R-:W-:Y:S02]  /*18a10*/  IADD3 R5, R217, 0x10, RZ ;  /* 0x00000010d9057810 */ /* 0x000fe40007ffe0ff */
[----:B------:R-:W-:Y:S02]  /*18a20*/  ISETP.GE.AND P1, PT, R13, c[0x0][0x3c8], PT ;  /* 0x0000f2000d007a0c */ /* 0x000fe40003f26270 */
[----:B------:R-:W-:-:S02]  /*18a30*/  ISETP.GE.AND P0, PT, R5, c[0x0][0x3c8], PT ;  /* 0x0000f20005007a0c */ /* 0x000fc40003f06270 */
[C---:B------:R-:W-:Y:S02]  /*18a40*/  IADD3 R12, R217.reuse, 0x20, RZ ;  /* 0x00000020d90c7810 */ /* 0x040fe40007ffe0ff */
[C---:B------:R-:W-:Y:S01]  /*18a50*/  IADD3 R15, R217.reuse, 0x8, RZ ;  /* 0x00000008d90f7810 */ /* 0x040fe20007ffe0ff */
[----:B----4-:R-:W-:Y:S01]  /*18a60*/  @!P2 IMAD.MOV.U32 R2, RZ, RZ, R0 ;  /* 0x000000ffff02a224 */ /* 0x010fe200078e0000 */
[C---:B------:R-:W-:Y:S01]  /*18a70*/  IADD3 R10, R217.reuse, 0x10, RZ ;  /* 0x00000010d90a7810 */ /* 0x040fe20007ffe0ff */
[----:B--2---:R-:W-:Y:S01]  /*18a80*/  @!P2 IMAD.MOV.U32 R3, RZ, RZ, R4 ;  /* 0x000000ffff03a224 */ /* 0x004fe200078e0004 */
[C---:B------:R-:W-:Y:S02]  /*18a90*/  IADD3 R14, R217.reuse, 0x18, RZ ;  /* 0x00000018d90e7810 */ /* 0x040fe40007ffe0ff */
[----:B------:R-:W-:Y:S01]  /*18aa0*/  ISETP.GE.AND P4, PT, R12, c[0x0][0x3c8], PT ;  /* 0x0000f2000c007a0c */ /* 0x000fe20003f86270 */
[----:B------:R-:W-:Y:S01]  /*18ab0*/  @!P2 IMAD.WIDE R6, R217, 0x4, R2 ;  /* 0x00000004d906a825 */ /* 0x000fe200078e0202 */
[----:B------:R-:W-:-:S02]  /*18ac0*/  @!P1 LEA R2, P3, R13, R0, 0x2 ;  /* 0x000000000d029211 */ /* 0x000fc400078610ff */
[----:B------:R-:W-:Y:S02]  /*18ad0*/  SHF.R.S32.HI R15, RZ, 0x1f, R15 ;  /* 0x0000001fff0f7819 */ /* 0x000fe4000001140f */
[----:B------:R2:W-:Y:S01]  /*18ae0*/  @!P2 ST.E.64 [R6.64], R160 ;  /* 0x000000a00600a985 */ /* 0x0005e2000c101b06 */
[----:B------:R-:W-:Y:S02]  /*18af0*/  SHF.R.S32.HI R10, RZ, 0x1f, R10 ;  /* 0x0000001fff0a7819 */ /* 0x000fe4000001140a */
[----:B------:R-:W-:Y:S02]  /*18b00*/  @!P0 LEA R8, P2, R5, R0, 0x2 ;  /* 0x0000000005088211 */ /* 0x000fe400078410ff */
[----:B------:R-:W-:Y:S02]  /*18b10*/  ISETP.GE.AND P5, PT, R14, c[0x0][0x3c8], PT ;  /* 0x0000f2000e007a0c */ /* 0x000fe40003fa6270 */
[----:B------:R-:W-:Y:S02]  /*18b20*/  IADD3 R11, R217, 0x28, RZ ;  /* 0x00000028d90b7810 */ /* 0x000fe40007ffe0ff */
[----:B------:R-:W-:-:S02]  /*18b30*/  @!P1 LEA.HI.X R3, R13, R4, R15, 0x2, P3 ;  /* 0x000000040d039211 */ /* 0x000fc400018f140f */
[----:B------:R-:W-:Y:S02]  /*18b40*/  @!P0 LEA.HI.X R9, R5, R4, R10, 0x2, P2 ;  /* 0x0000000405098211 */ /* 0x000fe400010f140a */
[----:B------:R-:W-:Y:S01]  /*18b50*/  ISETP.GE.AND P6, PT, R11, c[0x0][0x3c8], PT ;  /* 0x0000f2000b007a0c */ /* 0x000fe20003fc6270 */
[----:B------:R4:W-:Y:S01]  /*18b60*/  @!P1 ST.E.64 [R2.64], R142 ;  /* 0x0000008e02009985 */ /* 0x0009e2000c101b06 */
[C---:B------:R-:W-:Y:S02]  /*18b70*/  IADD3 R13, R217.reuse, 0x20, RZ ;  /* 0x00000020d90d7810 */ /* 0x040fe40007ffe0ff */
[C---:B------:R-:W-:Y:S01]  /*18b80*/  IADD3 R15, R217.reuse, 0x18, RZ ;  /* 0x00000018d90f7810 */ /* 0x040fe20007ffe0ff */
[----:B------:R5:W-:Y:S01]  /*18b90*/  @!P0 ST.E.64 [R8.64], R144 ;  /* 0x0000009008008985 */ /* 0x000be2000c101b06 */
[----:B------:R-:W-:Y:S02]  /*18ba0*/  SHF.R.S32.HI R13, RZ, 0x1f, R13 ;  /* 0x0000001fff0d7819 */ /* 0x000fe4000001140d */
[----:B------:R-:W-:-:S02]  /*18bb0*/  IADD3 R5, R217, 0x30, RZ ;  /* 0x00000030d9057810 */ /* 0x000fc40007ffe0ff */
[----:B------:R-:W-:Y:S02]  /*18bc0*/  SHF.R.S32.HI R15, RZ, 0x1f, R15 ;  /* 0x0000001fff0f7819 */ /* 0x000fe4000001140f */
[----:B------:R-:W-:Y:S02]  /*18bd0*/  ISETP.GE.AND P3, PT, R5, c[0x0][0x3c8], PT ;  /* 0x0000f20005007a0c */ /* 0x000fe40003f66270 */
[----:B------:R-:W-:Y:S02]  /*18be0*/  IADD3 R10, R217, 0x38, RZ ;  /* 0x00000038d90a7810 */ /* 0x000fe40007ffe0ff */
[----:B--2---:R-:W-:Y:S02]  /*18bf0*/  @!P5 LEA R6, P1, R14, R0, 0x2 ;  /* 0x000000000e06d211 */ /* 0x004fe400078210ff */
[----:B------:R-:W-:Y:S02]  /*18c00*/  ISETP.GE.AND P2, PT, R10, c[0x0][0x3c8], PT ;  /* 0x0000f2000a007a0c */ /* 0x000fe40003f46270 */
[----:B------:R-:W-:-:S05]  /*18c10*/  @!P5 LEA.HI.X R7, R14, R4, R15, 0x2, P1 ;  /* 0x000000040e07d211 */ /* 0x000fca00008f140f */
[----:B------:R2:W-:Y:S01]  /*18c20*/  @!P5 ST.E.64 [R6.64], R148 ;  /* 0x000000940600d985 */ /* 0x0005e2000c101b06 */
[----:B----4-:R-:W-:-:S04]  /*18c30*/  @!P4 LEA R2, P0, R12, R0, 0x2 ;  /* 0x000000000c02c211 */ /* 0x010fc800078010ff */
[----:B------:R-:W-:Y:S02]  /*18c40*/  @!P4 LEA.HI.X R3, R12, R4, R13, 0x2, P0 ;  /* 0x000000040c03c211 */ /* 0x000fe400000f140d */
[----:B------:R-:W-:Y:S02]  /*18c50*/  IADD3 R12, R217, 0x28, RZ ;  /* 0x00000028d90c7810 */ /* 0x000fe40007ffe0ff */
[----:B-----5:R-:W-:Y:S01]  /*18c60*/  @!P6 LEA R8, P1, R11, R0, 0x2 ;  /* 0x000000000b08e211 */ /* 0x020fe200078210ff */
[----:B------:R4:W-:Y:S01]  /*18c70*/  @!P4 ST.E.64 [R2.64], R152 ;  /* 0x000000980200c985 */ /* 0x0009e2000c101b06 */
[----:B------:R-:W-:-:S04]  /*18c80*/  SHF.R.S32.HI R12, RZ, 0x1f, R12 ;  /* 0x0000001fff0c7819 */ /* 0x000fc8000001140c */
[----:B------:R-:W-:Y:S02]  /*18c90*/  @!P6 LEA.HI.X R9, R11, R4, R12, 0x2, P1 ;  /* 0x000000040b09e211 */ /* 0x000fe400008f140c */
[C---:B------:R-:W-:Y:S02]  /*18ca0*/  IADD3 R12, R217.reuse, 0x30, RZ ;  /* 0x00000030d90c7810 */ /* 0x040fe40007ffe0ff */
[----:B------:R-:W-:Y:S01]  /*18cb0*/  IADD3 R11, R217, 0x38, RZ ;  /* 0x00000038d90b7810 */ /* 0x000fe20007ffe0ff */
[----:B------:R5:W-:Y:S01]  /*18cc0*/  @!P6 ST.E.64 [R8.64], R156 ;  /* 0x0000009c0800e985 */ /* 0x000be2000c101b06 */
[----:B------:R-:W-:Y:S02]  /*18cd0*/  SHF.R.S32.HI R12, RZ, 0x1f, R12 ;  /* 0x0000001fff0c7819 */ /* 0x000fe4000001140c */
[----:B------:R-:W-:Y:S02]  /*18ce0*/  ISETP.GE.AND P6, PT, R252, c[0x0][0x3c8], PT ;  /* 0x0000f200fc007a0c */ /* 0x000fe40003fc6270 */
[----:B--2---:R-:W-:-:S02]  /*18cf0*/  @!P3 LEA R6, P0, R5, R0, 0x2 ;  /* 0x000000000506b211 */ /* 0x004fc400078010ff */
[----:B------:R-:W-:Y:S02]  /*18d00*/  ISETP.GE.AND P1, PT, R250, c[0x0][0x3c8], PT ;  /* 0x0000f200fa007a0c */ /* 0x000fe40003f26270 */
[----:B------:R-:W-:Y:S02]  /*18d10*/  @!P3 LEA.HI.X R7, R5, R4, R12, 0x2, P0 ;  /* 0x000000040507b211 */ /* 0x000fe400000f140c */
[----:B------:R-:W-:Y:S02]  /*18d20*/  SHF.R.S32.HI R11, RZ, 0x1f, R11 ;  /* 0x0000001fff0b7819 */ /* 0x000fe4000001140b */
[----:B------:R-:W-:Y:S01]  /*18d30*/  IADD3 R5, R217, 0x50, RZ ;  /* 0x00000050d9057810 */ /* 0x000fe20007ffe0ff */
[----:B------:R2:W-:Y:S03]  /*18d40*/  @!P3 ST.E.64 [R6.64], R28 ;  /* 0x0000001c0600b985 */ /* 0x0005e6000c101b06 */
[----:B------:R-:W-:-:S02]  /*18d50*/  ISETP.GE.AND P5, PT, R5, c[0x0][0x3c8], PT ;  /* 0x0000f20005007a0c */ /* 0x000fc40003fa6270 */
[----:B----4-:R-:W-:-:S04]  /*18d60*/  @!P2 LEA R2, P4, R10, R0, 0x2 ;  /* 0x000000000a02a211 */ /* 0x010fc800078810ff */
[----:B------:R-:W-:Y:S02]  /*18d70*/  @!P2 LEA.HI.X R3, R10, R4, R11, 0x2, P4 ;  /* 0x000000040a03a211 */ /* 0x000fe400020f140b */
[----:B------:R-:W-:Y:S02]  /*18d80*/  SHF.R.S32.HI R10, RZ, 0x1f, R252 ;  /* 0x0000001fff0a7819 */ /* 0x000fe400000114fc */
[----:B------:R-:W-:Y:S01]  /*18d90*/  SHF.R.S32.HI R11, RZ, 0x1f, R5 ;  /* 0x0000001fff0b7819 */ /* 0x000fe20000011405 */
[----:B------:R4:W-:Y:S01]  /*18da0*/  @!P2 ST.E.64 [R2.64], R24 ;  /* 0x000000180200a985 */ /* 0x0009e2000c101b06 */
[----:B-----5:R-:W-:-:S04]  /*18db0*/  @!P6 LEA R8, P0, R252, R0, 0x2 ;  /* 0x00000000fc08e211 */ /* 0x020fc800078010ff */
[----:B------:R-:W-:Y:S02]  /*18dc0*/  @!P6 LEA.HI.X R9, R252, R4, R10, 0x2, P0 ;  /* 0x00000004fc09e211 */ /* 0x000fe400000f140a */
[----:B------:R-:W-:-:S03]  /*18dd0*/  @!P5 LEA R10, P0, R5, R0, 0x2 ;  /* 0x00000000050ad211 */ /* 0x000fc600078010ff */
[----:B------:R5:W-:Y:S01]  /*18de0*/  @!P6 ST.E.64 [R8.64], R36 ;  /* 0x000000240800e985 */ /* 0x000be2000c101b06 */
[----:B------:R-:W-:Y:S02]  /*18df0*/  @!P5 LEA.HI.X R11, R5, R4, R11, 0x2, P0 ;  /* 0x00000004050bd211 */ /* 0x000fe400000f140b */
[----:B------:R-:W-:Y:S02]  /*18e00*/  IADD3 R5, R217, 0x70, RZ ;  /* 0x00000070d9057810 */ /* 0x000fe40007ffe0ff */
[----:B--2---:R-:W-:Y:S02]  /*18e10*/  SHF.R.S32.HI R7, RZ, 0x1f, R250 ;  /* 0x0000001fff077819 */ /* 0x004fe400000114fa */
[C---:B------:R-:W-:Y:S02]  /*18e20*/  @!P1 LEA R6, P2, R250.reuse, R0, 0x2 ;  /* 0x00000000fa069211 */ /* 0x040fe400078410ff */
[----:B------:R-:W-:Y:S02]  /*18e30*/  ISETP.GE.AND P6, PT, R5, c[0x0][0x3c8], PT ;  /* 0x0000f20005007a0c */ /* 0x000fe40003fc6270 */
[----:B------:R-:W-:-:S05]  /*18e40*/  @!P1 LEA.HI.X R7, R250, R4, R7, 0x2, P2 ;  /* 0x00000004fa079211 */ /* 0x000fca00010f1407 */
[----:B------:R2:W-:Y:S01]  /*18e50*/  @!P1 ST.E.64 [R6.64], R32 ;  /* 0x0000002006009985 */ /* 0x0005e2000c101b06 */
[----:B----4-:R-:W-:-:S03]  /*18e60*/  IADD3 R3, R217, 0x58, RZ ;  /* 0x00000058d9037810 */ /* 0x010fc60007ffe0ff */
[----:B------:R4:W-:Y:S01]  /*18e70*/  @!P5 ST.E.64 [R10.64], R44 ;  /* 0x0000002c0a00d985 */ /* 0x0009e2000c101b06 */
[----:B------:R-:W-:Y:S02]  /*18e80*/  IADD3 R2, R217, 0x60, RZ ;  /* 0x00000060d9027810 */ /* 0x000fe40007ffe0ff */
[----:B------:R-:W-:Y:S02]  /*18e90*/  ISETP.GE.AND P3, PT, R3, c[0x0][0x3c8], PT ;  /* 0x0000f20003007a0c */ /* 0x000fe40003f66270 */
[----:B------:R-:W-:Y:S02]  /*18ea0*/  ISETP.GE.AND P4, PT, R2, c[0x0][0x3c8], PT ;  /* 0x0000f20002007a0c */ /* 0x000fe40003f86270 */
[----:B-----5:R-:W-:-:S09]  /*18eb0*/  SHF.R.S32.HI R9, RZ, 0x1f, R3 ;  /* 0x0000001fff097819 */ /* 0x020fd20000011403 */
[CC--:B------:R-:W-:Y:S02]  /*18ec0*/  @!P3 LEA R8, P1, R3.reuse, R0.reuse, 0x2 ;  /* 0x000000000308b211 */ /* 0x0c0fe400078210ff */
[----:B------:R-:W-:Y:S02]  /*18ed0*/  @!P4 LEA R12, P0, R2, R0, 0x2 ;  /* 0x00000000020cc211 */ /* 0x000fe400078010ff */
[----:B------:R-:W-:Y:S02]  /*18ee0*/  @!P3 LEA.HI.X R9, R3, R4, R9, 0x2, P1 ;  /* 0x000000040309b211 */ /* 0x000fe400008f1409 */
[C---:B------:R-:W-:Y:S02]  /*18ef0*/  IADD3 R3, R217.reuse, 0x78, RZ ;  /* 0x00000078d9037810 */ /* 0x040fe40007ffe0ff */
[----:B--2---:R-:W-:Y:S01]  /*18f00*/  IADD3 R6, R217, 0x68, RZ ;  /* 0x00000068d9067810 */ /* 0x004fe20007ffe0ff */
[----:B------:R2:W-:Y:S01]  /*18f10*/  @!P3 ST.E.64 [R8.64], R40 ;  /* 0x000000280800b985 */ /* 0x0005e2000c101b06 */
[----:B------:R-:W-:-:S02]  /*18f20*/  SHF.R.S32.HI R7, RZ, 0x1f, R2 ;  /* 0x0000001fff077819 */ /* 0x000fc40000011402 */
[----:B------:R-:W-:Y:S02]  /*18f30*/  ISETP.GE.AND P2, PT, R6, c[0x0][0x3c8], PT ;  /* 0x0000f20006007a0c */ /* 0x000fe40003f46270 */
[----:B------:R-:W-:Y:S02]  /*18f40*/  @!P4 LEA.HI.X R13, R2, R4, R7, 0x2, P0 ;  /* 0x00000004020dc211 */ /* 0x000fe400000f1407 */
[----:B------:R-:W-:Y:S02]  /*18f50*/  IADD3 R2, R217, 0x80, RZ ;  /* 0x00000080d9027810 */ /* 0x000fe40007ffe0ff */
[----:B------:R-:W-:Y:S01]  /*18f60*/  ISETP.GE.AND P3, PT, R3, c[0x0][0x3c8], PT ;  /* 0x0000f20003007a0c */ /* 0x000fe20003f66270 */
[----:B------:R5:W-:Y:S01]  /*18f70*/  @!P4 ST.E.64 [R12.64], R52 ;  /* 0x000000340c00c985 */ /* 0x000be2000c101b06 */
[----:B------:R-:W-:Y:S02]  /*18f80*/  ISETP.GE.AND P5, PT, R2, c[0x0][0x3c8], PT ;  /* 0x0000f20002007a0c */ /* 0x000fe40003fa6270 */
[----:B------:R-:W-:-:S02]  /*18f90*/  SHF.R.S32.HI R7, RZ, 0x1f, R5 ;  /* 0x0000001fff077819 */ /* 0x000fc40000011405 */
[----:B----4-:R-:W-:-:S04]  /*18fa0*/  @!P6 LEA R10, P0, R5, R0, 0x2 ;  /* 0x00000000050ae211 */ /* 0x010fc800078010ff */
[----:B------:R-:W-:Y:S02]  /*18fb0*/  @!P6 LEA.HI.X R11, R5, R4, R7, 0x2, P0 ;  /* 0x00000004050be211 */ /* 0x000fe400000f1407 */
[----:B------:R-:W-:Y:S02]  /*18fc0*/  IADD3 R5, R217, 0x90, RZ ;  /* 0x00000090d9057810 */ /* 0x000fe40007ffe0ff */
[----:B------:R-:W-:Y:S02]  /*18fd0*/  SHF.R.S32.HI R7, RZ, 0x1f, R2 ;  /* 0x0000001fff077819 */ /* 0x000fe40000011402 */
[----:B------:R-:W-:Y:S02]  /*18fe0*/  ISETP.GE.AND P4, PT, R5, c[0x0][0x3c8], PT ;  /* 0x0000f20005007a0c */ /* 0x000fe40003f86270 */
[----:B--2---:R-:W-:Y:S02]  /*18ff0*/  SHF.R.S32.HI R9, RZ, 0x1f, R6 ;  /* 0x0000001fff097819 */ /* 0x004fe40000011406 */
[----:B------:R-:W-:-:S04]  /*19000*/  @!P2 LEA R8, P1, R6, R0, 0x2 ;  /* 0x000000000608a211 */ /* 0x000fc800078210ff */
[----:B------:R-:W-:Y:S02]  /*19010*/  @!P2 LEA.HI.X R9, R6, R4, R9, 0x2, P1 ;  /* 0x000000040609a211 */ /* 0x000fe400008f1409 */
[C---:B------:R-:W-:Y:S02]  /*19020*/  IADD3 R6, R217.reuse, 0x88, RZ ;  /* 0x00000088d9067810 */ /* 0x040fe40007ffe0ff */
[----:B-----5:R-:W-:Y:S01]  /*19030*/  @!P5 LEA R12, P0, R2, R0, 0x2 ;  /* 0x00000000020cd211 */ /* 0x020fe200078010ff */
[----:B------:R2:W-:Y:S01]  /*19040*/  @!P2 ST.E.64 [R8.64], R48 ;  /* 0x000000300800a985 */ /* 0x0005e2000c101b06 */
[----:B------:R-:W-:Y:S02]  /*19050*/  ISETP.GE.AND P2, PT, R6, c[0x0][0x3c8], PT ;  /* 0x0000f20006007a0c */ /* 0x000fe40003f46270 */
[----:B------:R-:W-:Y:S01]  /*19060*/  @!P5 LEA.HI.X R13, R2, R4, R7, 0x2, P0 ;  /* 0x00000004020dd211 */ /* 0x000fe200000f1407 */
[----:B------:R4:W-:Y:S01]  /*19070*/  @!P6 ST.E.64 [R10.64], R60 ;  /* 0x0000003c0a00e985 */ /* 0x0009e2000c101b06 */
[----:B------:R-:W-:-:S02]  /*19080*/  IADD3 R2, R217, 0x98, RZ ;  /* 0x00000098d9027810 */ /* 0x000fc40007ffe0ff */
[----:B------:R-:W-:Y:S02]  /*19090*/  IADD3 R7, R217, 0xa0, RZ ;  /* 0x000000a0d9077810 */ /* 0x000fe40007ffe0ff */
[----:B--2---:R-:W-:Y:S02]  /*190a0*/  SHF.R.S32.HI R9, RZ, 0x1f, R3 ;  /* 0x0000001fff097819 */ /* 0x004fe40000011403 */
[-C--:B------:R-:W-:Y:S02]  /*190b0*/  @!P3 LEA R8, P1, R3, R0.reuse, 0x2 ;  /* 0x000000000308b211 */ /* 0x080fe400078210ff */
[----:B----4-:R-:W-:Y:S02]  /*190c0*/  @!P4 LEA R10, P0, R5, R0, 0x2 ;  /* 0x00000000050ac211 */ /* 0x010fe400078010ff */
[----:B------:R-:W-:Y:S02]  /*190d0*/  @!P3 LEA.HI.X R9, R3, R4, R9, 0x2, P1 ;  /* 0x000000040309b211 */ /* 0x000fe400008f1409 */
[----:B------:R-:W-:-:S03]  /*190e0*/  SHF.R.S32.HI R3, RZ, 0x1f, R5 ;  /* 0x0000001fff037819 */ /* 0x000fc60000011405 */
[----:B------:R2:W-:Y:S01]  /*190f0*/  @!P3 ST.E.64 [R8.64], R56 ;  /* 0x000000380800b985 */ /* 0x0005e2000c101b06 */
[----:B------:R-:W-:Y:S02]  /*19100*/  ISETP.GE.AND P3, PT, R2, c[0x0][0x3c8], PT ;  /* 0x0000f20002007a0c */ /* 0x000fe40003f66270 */
[----:B------:R-:W-:Y:S01]  /*19110*/  @!P4 LEA.HI.X R11, R5, R4, R3, 0x2, P0 ;  /* 0x00000004050bc211 */ /* 0x000fe200000f1403 */
[----:B------:R4:W-:Y:S01]  /*19120*/  @!P5 ST.E.64 [R12.64], R68 ;  /* 0x000000440c00d985 */ /* 0x0009e2000c101b06 */
[----:B------:R-:W-:Y:S02]  /*19130*/  ISETP.GE.AND P5, PT, R7, c[0x0][0x3c8], PT ;  /* 0x0000f20007007a0c */ /* 0x000fe40003fa6270 */
[C---:B------:R-:W-:Y:S02]  /*19140*/  IADD3 R3, R217.reuse, 0xa8, RZ ;  /* 0x000000a8d9037810 */ /* 0x040fe40007ffe0ff */
[----:B------:R-:W-:-:S04]  /*19150*/  IADD3 R5, R217, 0xb0, RZ ;  /* 0x000000b0d9057810 */ /* 0x000fc80007ffe0ff */
[----:B------:R-:W-:Y:S02]  /*19160*/  ISETP.GE.AND P6, PT, R5, c[0x0][0x3c8], PT ;  /* 0x0000f20005007a0c */ /* 0x000fe40003fc6270 */
[----:B--2---:R-:W-:Y:S02]  /*19170*/  SHF.R.S32.HI R9, RZ, 0x1f, R6 ;  /* 0x0000001fff097819 */ /* 0x004fe40000011406 */
[C---:B------:R-:W-:Y:S02]  /*19180*/  @!P2 LEA R8, P1, R6.reuse, R0, 0x2 ;  /* 0x000000000608a211 */ /* 0x040fe400078210ff */
[----:B----4-:R-:W-:Y:S02]  /*19190*/  SHF.R.S32.HI R13, RZ, 0x1f, R7 ;  /* 0x0000001fff0d7819 */ /* 0x010fe40000011407 */
[----:B------:R-:W-:Y:S02]  /*191a0*/  @!P2 LEA.HI.X R9, R6, R4, R9, 0x2, P1 ;  /* 0x000000040609a211 */ /* 0x000fe400008f1409 */
[----:B------:R-:W-:-:S02]  /*191b0*/  SHF.R.S32.HI R6, RZ, 0x1f, R2 ;  /* 0x0000001fff067819 */ /* 0x000fc40000011402 */
[----:B------:R-:W-:Y:S01]  /*191c0*/  @!P5 LEA R12, P0, R7, R0, 0x2 ;  /* 0x00000000070cd211 */ /* 0x000fe200078010ff */
[----:B------:R2:W-:Y:S01]  /*191d0*/  @!P2 ST.E.64 [R8.64], R64 ;  /* 0x000000400800a985 */ /* 0x0005e2000c101b06 */
[----:B------:R-:W-:Y:S02]  /*191e0*/  ISETP.GE.AND P2, PT, R3, c[0x0][0x3c8], PT ;  /* 0x0000f20003007a0c */ /* 0x000fe40003f46270 */
[----:B------:R-:W-:Y:S01]  /*191f0*/  @!P5 LEA.HI.X R13, R7, R4, R13, 0x2, P0 ;  /* 0x00000004070dd211 */ /* 0x000fe200000f140d */
[----:B------:R4:W-:Y:S01]  /*19200*/  @!P4 ST.E.64 [R10.64], R76 ;  /* 0x0000004c0a00c985 */ /* 0x0009e2000c101b06 */
[----:B------:R-:W-:Y:S02]  /*19210*/  IADD3 R7, R217, 0xb8, RZ ;  /* 0x000000b8d9077810 */ /* 0x000fe40007ffe0ff */
[----:B--2---:R-:W-:-:S04]  /*19220*/  @!P3 LEA R8, P1, R2, R0, 0x2 ;  /* 0x000000000208b211 */ /* 0x004fc800078210ff */
[----:B------:R-:W-:Y:S02]  /*19230*/  @!P3 LEA.HI.X R9, R2, R4, R6, 0x2, P1 ;  /* 0x000000040209b211 */ /* 0x000fe400008f1406 */
[----:B------:R-:W-:Y:S02]  /*19240*/  IADD3 R6, R217, 0xc0, RZ ;  /* 0x000000c0d9067810 */ /* 0x000fe40007ffe0ff */
[-C--:B------:R-:W-:Y:S01]  /*19250*/  @!P2 LEA R2, P1, R3, R0.reuse, 0x2 ;  /* 0x000000000302a211 */ /* 0x080fe200078210ff */
[----:B------:R2:W-:Y:S01]  /*19260*/  @!P3 ST.E.64 [R8.64], R72 ;  /* 0x000000480800b985 */ /* 0x0005e2000c101b06 */
[----:B------:R-:W-:Y:S02]  /*19270*/  ISETP.GE.AND P3, PT, R7, c[0x0][0x3c8], PT ;  /* 0x0000f20007007a0c */ /* 0x000fe40003f66270 */
[----:B------:R-:W-:Y:S01]  /*19280*/  ISETP.GE.AND P4, PT, R6, c[0x0][0x3c8], PT ;  /* 0x0000f20006007a0c */ /* 0x000fe20003f86270 */
[----:B------:R5:W-:Y:S01]  /*19290*/  @!P5 ST.E.64 [R12.64], R84 ;  /* 0x000000540c00d985 */ /* 0x000be2000c101b06 */
[----:B----4-:R-:W-:-:S02]  /*192a0*/  @!P6 LEA R10, P0, R5, R0, 0x2 ;  /* 0x00000000050ae211 */ /* 0x010fc400078010ff */
[----:B--2---:R-:W-:Y:S02]  /*192b0*/  SHF.R.S32.HI R8, RZ, 0x1f, R3 ;  /* 0x0000001fff087819 */ /* 0x004fe40000011403 */
[----:B------:R-:W-:Y:S02]  /*192c0*/  SHF.R.S32.HI R9, RZ, 0x1f, R5 ;  /* 0x0000001fff097819 */ /* 0x000fe40000011405 */
[-C--:B------:R-:W-:Y:S02]  /*192d0*/  @!P2 LEA.HI.X R3, R3, R4.reuse, R8, 0x2, P1 ;  /* 0x000000040303a211 */ /* 0x080fe400008f1408 */
[----:B------:R-:W-:Y:S02]  /*192e0*/  @!P6 LEA.HI.X R11, R5, R4, R9, 0x2, P0 ;  /* 0x00000004050be211 */ /* 0x000fe400000f1409 */
[----:B------:R-:W-:Y:S01]  /*192f0*/  SHF.R.S32.HI R9, RZ, 0x1f, R7 ;  /* 0x0000001fff097819 */ /* 0x000fe20000011407 */
[----:B------:R2:W-:Y:S01]  /*19300*/  @!P2 ST.E.64 [R2.64], R80 ;  /* 0x000000500200a985 */ /* 0x0005e2000c101b06 */
[----:B------:R-:W-:-:S02]  /*19310*/  @!P3 LEA R8, P1, R7, R0, 0x2 ;  /* 0x000000000708b211 */ /* 0x000fc400078210ff */
[----:B------:R-:W-:Y:S01]  /*19320*/  SHF.R.S32.HI R5, RZ, 0x1f, R6 ;  /* 0x0000001fff057819 */ /* 0x000fe20000011406 */
[----:B------:R-:W-:Y:S01]  /*19330*/  @!P6 ST.E.64 [R10.64], R92 ;  /* 0x0000005c0a00e985 */ /* 0x000fe2000c101b06 */
[C---:B-----5:R-:W-:Y:S02]  /*19340*/  @!P4 LEA R12, P0, R6.reuse, R0, 0x2 ;  /* 0x00000000060cc211 */ /* 0x060fe400078010ff */
[-C--:B------:R-:W-:Y:S02]  /*19350*/  @!P3 LEA.HI.X R9, R7, R4.reuse, R9, 0x2, P1 ;  /* 0x000000040709b211 */ /* 0x080fe400008f1409 */
[----:B------:R-:W-:Y:S02]  /*19360*/  @!P4 LEA.HI.X R13, R6, R4, R5, 0x2, P0 ;  /* 0x00000004060dc211 */ /* 0x000fe400000f1405 */
[C---:B------:R-:W-:Y:S01]  /*19370*/  IADD3 R6, R217.reuse, 0xd8, RZ ;  /* 0x000000d8d9067810 */ /* 0x040fe20007ffe0ff */
[----:B------:R4:W-:Y:S01]  /*19380*/  @!P3 ST.E.64 [R8.64], R88 ;  /* 0x000000580800b985 */ /* 0x0009e2000c101b06 */
[----:B------:R-:W-:-:S03]  /*19390*/  IADD3 R7, R217, 0xe0, RZ ;  /* 0x000000e0d9077810 */ /* 0x000fc60007ffe0ff */
[----:B------:R5:W-:Y:S01]  /*193a0*/  @!P4 ST.E.64 [R12.64], R100 ;  /* 0x000000640c00c985 */ /* 0x000be2000c101b06 */
[----:B------:R-:W-:Y:S02]  /*193b0*/  ISETP.GE.AND P4, PT, R6, c[0x0][0x3c8], PT ;  /* 0x0000f20006007a0c */ /* 0x000fe40003f86270 */
[----:B------:R-:W-:Y:S02]  /*193c0*/  ISETP.GE.AND P6, PT, R7, c[0x0][0x3c8], PT ;  /* 0x0000f20007007a0c */ /* 0x000fe40003fc6270 */
[C---:B--2---:R-:W-:Y:S02]  /*193d0*/  IADD3 R2, R217.reuse, 0xd0, RZ ;  /* 0x000000d0d9027810 */ /* 0x044fe40007ffe0ff */
[----:B------:R-:W-:Y:S02]  /*193e0*/  IADD3 R3, R217, 0xc8, RZ ;  /* 0x000000c8d9037810 */ /* 0x000fe40007ffe0ff */
[----:B------:R-:W-:Y:S02]  /*193f0*/  ISETP.GE.AND P5, PT, R2, c[0x0][0x3c8], PT ;  /* 0x0000f20002007a0c */ /* 0x000fe40003fa6270 */
[----:B------:R-:W-:-:S02]  /*19400*/  ISETP.GE.AND P2, PT, R3, c[0x0][0x3c8], PT ;  /* 0x0000f20003007a0c */ /* 0x000fc40003f46270 */
[----:B------:R-:W-:Y:S02]  /*19410*/  SHF.R.S32.HI R5, RZ, 0x1f, R2 ;  /* 0x0000001fff057819 */ /* 0x000fe40000011402 */
[----:B----4-:R-:W-:-:S07]  /*19420*/  SHF.R.S32.HI R9, RZ, 0x1f, R3 ;  /* 0x0000001fff097819 */ /* 0x010fce0000011403 */
[CC--:B------:R-:W-:Y:S02]  /*19430*/  @!P5 LEA R10, P0, R2.reuse, R0.reuse, 0x2 ;  /* 0x00000000020ad211 */ /* 0x0c0fe400078010ff */
[----:B------:R-:W-:Y:S02]  /*19440*/  @!P2 LEA R8, P1, R3, R0, 0x2 ;  /* 0x000000000308a211 */ /* 0x000fe400078210ff */
[-C--:B------:R-:W-:Y:S02]  /*19450*/  @!P5 LEA.HI.X R11, R2, R4.reuse, R5, 0x2, P0 ;  /* 0x00000004020bd211 */ /* 0x080fe400000f1405 */
[----:B------:R-:W-:Y:S02]  /*19460*/  IADD3 R5, R217, 0xe8, RZ ;  /* 0x000000e8d9057810 */ /* 0x000fe40007ffe0ff */
[----:B------:R-:W-:Y:S02]  /*19470*/  @!P2 LEA.HI.X R9, R3, R4, R9, 0x2, P1 ;  /* 0x000000040309a211 */ /* 0x000fe400008f1409 */
[----:B------:R-:W-:-:S02]  /*19480*/  ISETP.GE.AND P3, PT, R5, c[0x0][0x3c8], PT ;  /* 0x0000f20005007a0c */ /* 0x000fc40003f66270 */
[----:B------:R-:W-:Y:S01]  /*19490*/  SHF.R.S32.HI R2, RZ, 0x1f, R6 ;  /* 0x0000001fff027819 */ /* 0x000fe20000011406 */
[----:B------:R2:W-:Y:S01]  /*194a0*/  @!P2 ST.E.64 [R8.64], R96 ;  /* 0x000000600800a985 */ /* 0x0005e2000c101b06 */
[C---:B------:R-:W-:Y:S02]  /*194b0*/  @!P4 LEA R14, P1, R6.reuse, R0, 0x2 ;  /* 0x00000000060ec211 */ /* 0x040fe400078210ff */
[----:B------:R-:W-:Y:S01]  /*194c0*/  IADD3 R3, R217, 0xf0, RZ ;  /* 0x000000f0d9037810 */ /* 0x000fe20007ffe0ff */
[----:B------:R4:W-:Y:S01]  /*194d0*/  @!P5 ST.E.64 [R10.64], R108 ;  /* 0x0000006c0a00d985 */ /* 0x0009e2000c101b06 */
[----:B------:R-:W-:Y:S02]  /*194e0*/  @!P4 LEA.HI.X R15, R6, R4, R2, 0x2, P1 ;  /* 0x00000004060fc211 */ /* 0x000fe400008f1402 */
[----:B------:R-:W-:Y:S02]  /*194f0*/  ISETP.GE.AND P2, PT, R3, c[0x0][0x3c8], PT ;  /* 0x0000f20003007a0c */ /* 0x000fe40003f46270 */
[----:B------:R-:W-:Y:S01]  /*19500*/  IADD3 R2, R217, 0xf8, RZ ;  /* 0x000000f8d9027810 */ /* 0x000fe20007ffe0ff */
[----:B------:R1:W-:Y:S01]  /*19510*/  @!P4 ST.E.64 [R14.64], R164 ;  /* 0x000000a40e00c985 */ /* 0x0003e2000c101b06 */
[----:B-----5:R-:W-:-:S02]  /*19520*/  @!P6 LEA R12, P0, R7, R0, 0x2 ;  /* 0x00000000070ce211 */ /* 0x020fc400078010ff */
[----:B------:R-:W-:Y:S02]  /*19530*/  ISETP.GE.AND P1, PT, R2, c[0x0][0x3c8], PT ;  /* 0x0000f20002007a0c */ /* 0x000fe40003f26270 */
[----:B------:R-:W-:Y:S02]  /*19540*/  SHF.R.S32.HI R6, RZ, 0x1f, R5 ;  /* 0x0000001fff067819 */ /* 0x000fe40000011405 */
[----:B--2---:R-:W-:-:S04]  /*19550*/  SHF.R.S32.HI R8, RZ, 0x1f, R7 ;  /* 0x0000001fff087819 */ /* 0x004fc80000011407 */
[----:B------:R-:W-:Y:S02]  /*19560*/  @!P6 LEA.HI.X R13, R7, R4, R8, 0x2, P0 ;  /* 0x00000004070de211 */ /* 0x000fe400000f1408 */
[----:B----4-:R-:W-:-:S03]  /*19570*/  @!P3 LEA R10, P0, R5, R0, 0x2 ;  /* 0x00000000050ab211 */ /* 0x010fc600078010ff */
        /* <DEDUP_REMOVED lines=11> */
.L_x_1131:
[----:B------:R-:W-:Y:S05]  /*19630*/  BSYNC B0 ;  /* 0x0000000000007941 */ /* 0x000fea0003800000 */
.L_x_1130:
[----:B------:R-:W-:Y:S05]  /*19640*/  BRA.DIV ~URZ, `(.L_x_1132) ;  /* 0x000036a27f007947 */ /* 0x000fea000b800000 */
[----:B--2---:R2:W1:Y:S04]  /*19650*/  SHFL.IDX PT, R4, R16, 0x1, 0x1c1f ;  /* 0x003c1f0010047f89 */ /* 0x00446800000e0000 */
[----:B----4-:R2:W4:Y:S02]  /*19660*/  SHFL.IDX PT, R0, R17, 0x1, 0x1c1f ;  /* 0x003c1f0011007f89 */ /* 0x01052400000e0000 */
.L_x_1190:
[----:B------:R-:W-:-:S13]  /*19670*/  LOP3.LUT P0, RZ, R216, 0x2, RZ, 0xc0, !PT ;  /* 0x00000002d8ff7812 */ /* 0x000fda000780c0ff */
[----:B------:R-:W-:Y:S05]  /*19680*/  @P0 BRA `(.L_x_1127) ;  /* 0x00001a1000000947 */ /* 0x000fea0003800000 */
[C---:B------:R-:W-:Y:S02]  /*19690*/  ISETP.GE.AND P1, PT, R217.reuse, c[0x0][0x3c8], PT ;  /* 0x0000f200d9007a0c */ /* 0x040fe40003f26270 */
[C---:B-1----:R-:W-:Y:S02]  /*196a0*/  IADD3 R10, R217.reuse, 0x8, RZ ;  /* 0x00000008d90a7810 */ /* 0x042fe40007ffe0ff */
[C---:B------:R-:W-:Y:S02]  /*196b0*/  IADD3 R8, R217.reuse, 0x10, RZ ;  /* 0x00000010d9087810 */ /* 0x040fe40007ffe0ff */
[----:B------:R-:W-:Y:S02]  /*196c0*/  ISETP.GE.AND P0, PT, R10, c[0x0][0x3c8], PT ;  /* 0x0000f2000a007a0c */ /* 0x000fe40003f06270 */
[----:B------:R-:W-:Y:S02]  /*196d0*/  ISETP.GE.AND P5, PT, R8, c[0x0][0x3c8], PT ;  /* 0x0000f20008007a0c */ /* 0x000fe40003fa6270 */
[----:B------:R-:W-:-:S02]  /*196e0*/  IADD3 R15, R217, 0x18, RZ ;  /* 0x00000018d90f7810 */ /* 0x000fc40007ffe0ff */
[----:B------:R-:W-:Y:S01]  /*196f0*/  IADD3 R11, R217, 0x8, RZ ;  /* 0x00000008d90b7810 */ /* 0x000fe20007ffe0ff */
[----:B----4-:R-:W-:Y:S01]  /*19700*/  @!P1 IMAD.MOV.U32 R2, RZ, RZ, R0 ;  /* 0x000000ffff029224 */ /* 0x010fe200078e0000 */
[----:B------:R-:W-:Y:S01]  /*19710*/  ISETP.GE.AND P4, PT, R15, c[0x0][0x3c8], PT ;  /* 0x0000f2000f007a0c */ /* 0x000fe20003f86270 */
[----:B------:R-:W-:Y:S01]  /*19720*/  @!P1 IMAD.MOV.U32 R3, RZ, RZ, R4 ;  /* 0x000000ffff039224 */ /* 0x000fe200078e0004 */
[C---:B------:R-:W-:Y:S02]  /*19730*/  IADD3 R13, R217.reuse, 0x20, RZ ;  /* 0x00000020d90d7810 */ /* 0x040fe40007ffe0ff */
[----:B------:R-:W-:Y:S01]  /*19740*/  SHF.R.S32.HI R11, RZ, 0x1f, R11 ;  /* 0x0000001fff0b7819 */ /* 0x000fe2000001140b */
[C---:B------:R-:W-:Y:S01]  /*19750*/  @!P1 IMAD.WIDE R2, R217.reuse, 0x4, R2 ;  /* 0x00000004d9029825 */ /* 0x040fe200078e0202 */
[----:B------:R-:W-:Y:S02]  /*19760*/  @!P0 LEA R6, P6, R10, R0, 0x2 ;  /* 0x000000000a068211 */ /* 0x000fe400078c10ff */
[----:B------:R-:W-:-:S02]  /*19770*/  IADD3 R5, R217, 0x28, RZ ;  /* 0x00000028d9057810 */ /* 0x000fc40007ffe0ff */
[----:B------:R-:W-:Y:S01]  /*19780*/  IADD3 R9, R217, 0x10, RZ ;  /* 0x00000010d9097810 */ /* 0x000fe20007ffe0ff */
[----:B------:R1:W-:Y:S01]  /*19790*/  @!P1 ST.E.64 [R2.64], R116 ;  /* 0x0000007402009985 */ /* 0x0003e2000c101b06 */
[----:B------:R-:W-:Y:S02]  /*197a0*/  ISETP.GE.AND P3, PT, R13, c[0x0][0x3c8], PT ;  /* 0x0000f2000d007a0c */ /* 0x000fe40003f66270 */
[----:B------:R-:W-:Y:S02]  /*197b0*/  @!P0 LEA.HI.X R7, R10, R4, R11, 0x2, P6 ;  /* 0x000000040a078211 */ /* 0x000fe400030f140b */
[----:B------:R-:W-:Y:S02]  /*197c0*/  ISETP.GE.AND P2, PT, R5, c[0x0][0x3c8], PT ;  /* 0x0000f20005007a0c */ /* 0x000fe40003f46270 */
[----:B------:R-:W-:Y:S01]  /*197d0*/  SHF.R.S32.HI R9, RZ, 0x1f, R9 ;  /* 0x0000001fff097819 */ /* 0x000fe20000011409 */
[----:B------:R4:W-:Y:S01]  /*197e0*/  @!P0 ST.E.64 [R6.64], R124 ;  /* 0x0000007c06008985 */ /* 0x0009e2000c101b06 */
[----:B--2---:R-:W-:-:S02]  /*197f0*/  IADD3 R16, R217, 0x18, RZ ;  /* 0x00000018d9107810 */ /* 0x004fc40007ffe0ff */
[C---:B------:R-:W-:Y:S02]  /*19800*/  IADD3 R12, R217.reuse, 0x30, RZ ;  /* 0x00000030d90c7810 */ /* 0x040fe40007ffe0ff */
[----:B------:R-:W-:Y:S02]  /*19810*/  SHF.R.S32.HI R16, RZ, 0x1f, R16 ;  /* 0x0000001fff107819 */ /* 0x000fe40000011410 */
[C---:B------:R-:W-:Y:S02]  /*19820*/  IADD3 R10, R217.reuse, 0x38, RZ ;  /* 0x00000038d90a7810 */ /* 0x040fe40007ffe0ff */
[C---:B------:R-:W-:Y:S02]  /*19830*/  IADD3 R14, R217.reuse, 0x20, RZ ;  /* 0x00000020d90e7810 */ /* 0x040fe40007ffe0ff */
[----:B------:R-:W-:Y:S02]  /*19840*/  IADD3 R11, R217, 0x28, RZ ;  /* 0x00000028d90b7810 */ /* 0x000fe40007ffe0ff */
[----:B------:R-:W-:-:S02]  /*19850*/  SHF.R.S32.HI R14, RZ, 0x1f, R14 ;  /* 0x0000001fff0e7819 */ /* 0x000fc4000001140e */
[----:B------:R-:W-:Y:S02]  /*19860*/  SHF.R.S32.HI R11, RZ, 0x1f, R11 ;  /* 0x0000001fff0b7819 */ /* 0x000fe4000001140b */
[----:B-1----:R-:W-:-:S04]  /*19870*/  @!P5 LEA R2, P1, R8, R0, 0x2 ;  /* 0x000000000802d211 */ /* 0x002fc800078210ff */
[----:B------:R-:W-:Y:S02]  /*19880*/  @!P5 LEA.HI.X R3, R8, R4, R9, 0x2, P1 ;  /* 0x000000040803d211 */ /* 0x000fe400008f1409 */
[C---:B------:R-:W-:Y:S02]  /*19890*/  @!P4 LEA R8, P0, R15.reuse, R0, 0x2 ;  /* 0x000000000f08c211 */ /* 0x040fe400078010ff */
[----:B------:R-:W-:Y:S01]  /*198a0*/  ISETP.GE.AND P1, PT, R12, c[0x0][0x3c8], PT ;  /* 0x0000f2000c007a0c */ /* 0x000fe20003f26270 */
[----:B------:R1:W-:Y:S01]  /*198b0*/  @!P5 ST.E.64 [R2.64], R128 ;  /* 0x000000800200d985 */ /* 0x0003e2000c101b06 */
[----:B------:R-:W-:Y:S02]  /*198c0*/  @!P4 LEA.HI.X R9, R15, R4, R16, 0x2, P0 ;  /* 0x000000040f09c211 */ /* 0x000fe400000f1410 */
[C---:B----4-:R-:W-:Y:S02]  /*198d0*/  @!P3 LEA R6, P6, R13.reuse, R0, 0x2 ;  /* 0x000000000d06b211 */ /* 0x050fe400078c10ff */
[----:B------:R-:W-:Y:S01]  /*198e0*/  ISETP.GE.AND P0, PT, R10, c[0x0][0x3c8], PT ;  /* 0x0000f2000a007a0c */ /* 0x000fe20003f06270 */
[----:B------:R2:W-:Y:S01]  /*198f0*/  @!P4 ST.E.64 [R8.64], R146 ;  /* 0x000000920800c985 */ /* 0x0005e2000c101b06 */
[----:B------:R-:W-:-:S02]  /*19900*/  @!P3 LEA.HI.X R7, R13, R4, R14, 0x2, P6 ;  /* 0x000000040d07b211 */ /* 0x000fc400030f140e */
[----:B------:R-:W-:Y:S02]  /*19910*/  IADD3 R13, R217, 0x30, RZ ;  /* 0x00000030d90d7810 */ /* 0x000fe40007ffe0ff */
[----:B------:R-:W-:Y:S01]  /*19920*/  ISETP.GE.AND P4, PT, R252, c[0x0][0x3c8], PT ;  /* 0x0000f200fc007a0c */ /* 0x000fe20003f86270 */
[----:B------:R4:W-:Y:S01]  /*19930*/  @!P3 ST.E.64 [R6.64], R22 ;  /* 0x000000160600b985 */ /* 0x0009e2000c101b06 */
[----:B------:R-:W-:Y:S02]  /*19940*/  SHF.R.S32.HI R13, RZ, 0x1f, R13 ;  /* 0x0000001fff0d7819 */ /* 0x000fe4000001140d */
[----:B-1----:R-:W-:-:S04]  /*19950*/  @!P2 LEA R2, P5, R5, R0, 0x2 ;  /* 0x000000000502a211 */ /* 0x002fc800078a10ff */
[----:B------:R-:W-:Y:S02]  /*19960*/  @!P2 LEA.HI.X R3, R5, R4, R11, 0x2, P5 ;  /* 0x000000040503a211 */ /* 0x000fe400028f140b */
[C---:B------:R-:W-:Y:S02]  /*19970*/  IADD3 R11, R217.reuse, 0x38, RZ ;  /* 0x00000038d90b7810 */ /* 0x040fe40007ffe0ff */
[-C--:B--2---:R-:W-:Y:S01]  /*19980*/  @!P1 LEA R8, P3, R12, R0.reuse, 0x2 ;  /* 0x000000000c089211 */ /* 0x084fe200078610ff */
[----:B------:R1:W-:Y:S01]  /*19990*/  @!P2 ST.E.64 [R2.64], R26 ;  /* 0x0000001a0200a985 */ /* 0x0003e2000c101b06 */
[----:B------:R-:W-:Y:S02]  /*199a0*/  IADD3 R5, R217, 0x50, RZ ;  /* 0x00000050d9057810 */ /* 0x000fe40007ffe0ff */
[----:B----4-:R-:W-:Y:S02]  /*199b0*/  @!P0 LEA R6, P2, R10, R0, 0x2 ;  /* 0x000000000a068211 */ /* 0x010fe400078410ff */
[----:B------:R-:W-:-:S02]  /*199c0*/  SHF.R.S32.HI R11, RZ, 0x1f, R11 ;  /* 0x0000001fff0b7819 */ /* 0x000fc4000001140b */
[-C--:B------:R-:W-:Y:S02]  /*199d0*/  @!P1 LEA.HI.X R9, R12, R4.reuse, R13, 0x2, P3 ;  /* 0x000000040c099211 */ /* 0x080fe400018f140d */
[----:B------:R-:W-:Y:S02]  /*199e0*/  ISETP.GE.AND P3, PT, R250, c[0x0][0x3c8], PT ;  /* 0x0000f200fa007a0c */ /* 0x000fe40003f66270 */
[----:B------:R-:W-:Y:S01]  /*199f0*/  ISETP.GE.AND P6, PT, R5, c[0x0][0x3c8], PT ;  /* 0x0000f20005007a0c */ /* 0x000fe20003fc6270 */
[----:B------:R2:W-:Y:S01]  /*19a00*/  @!P1 ST.E.64 [R8.64], R150 ;  /* 0x0000009608009985 */ /* 0x0005e2000c101b06 */
[----:B------:R-:W-:Y:S02]  /*19a10*/  @!P0 LEA.HI.X R7, R10, R4, R11, 0x2, P2 ;  /* 0x000000040a078211 */ /* 0x000fe400010f140b */
[----:B------:R-:W-:Y:S02]  /*19a20*/  SHF.R.S32.HI R12, RZ, 0x1f, R252 ;  /* 0x0000001fff0c7819 */ /* 0x000fe400000114fc */
[----:B------:R-:W-:Y:S01]  /*19a30*/  SHF.R.S32.HI R13, RZ, 0x1f, R5 ;  /* 0x0000001fff0d7819 */ /* 0x000fe20000011405 */
[----:B------:R4:W-:Y:S01]  /*19a40*/  @!P0 ST.E.64 [R6.64], R30 ;  /* 0x0000001e06008985 */ /* 0x0009e2000c101b06 */
[----:B------:R-:W-:-:S04]  /*19a50*/  @!P4 LEA R10, P0, R252, R0, 0x2 ;  /* 0x00000000fc0ac211 */ /* 0x000fc800078010ff */
[----:B------:R-:W-:Y:S02]  /*19a60*/  @!P4 LEA.HI.X R11, R252, R4, R12, 0x2, P0 ;  /* 0x00000004fc0bc211 */ /* 0x000fe400000f140c */
[----:B------:R-:W-:-:S03]  /*19a70*/  @!P6 LEA R16, P0, R5, R0, 0x2 ;  /* 0x000000000510e211 */ /* 0x000fc600078010ff */
[----:B------:R5:W-:Y:S01]  /*19a80*/  @!P4 ST.E.64 [R10.64], R38 ;  /* 0x000000260a00c985 */ /* 0x000be2000c101b06 */
[C---:B-1----:R-:W-:Y:S02]  /*19a90*/  IADD3 R3, R217.reuse, 0x58, RZ ;  /* 0x00000058d9037810 */ /* 0x042fe40007ffe0ff */
[----:B------:R-:W-:Y:S02]  /*19aa0*/  IADD3 R2, R217, 0x60, RZ ;  /* 0x00000060d9027810 */ /* 0x000fe40007ffe0ff */
[----:B------:R-:W-:Y:S02]  /*19ab0*/  ISETP.GE.AND P5, PT, R3, c[0x0][0x3c8], PT ;  /* 0x0000f20003007a0c */ /* 0x000fe40003fa6270 */
[----:B------:R-:W-:Y:S02]  /*19ac0*/  SHF.R.S32.HI R12, RZ, 0x1f, R3 ;  /* 0x0000001fff0c7819 */ /* 0x000fe40000011403 */
[----:B---3--:R-:W-:Y:S02]  /*19ad0*/  @!P6 LEA.HI.X R17, R5, R4, R13, 0x2, P0 ;  /* 0x000000040511e211 */ /* 0x008fe400000f140d */
[----:B------:R-:W-:-:S02]  /*19ae0*/  ISETP.GE.AND P4, PT, R2, c[0x0][0x3c8], PT ;  /* 0x0000f20002007a0c */ /* 0x000fc40003f86270 */
[C---:B--2---:R-:W-:Y:S02]  /*19af0*/  @!P3 LEA R8, P1, R250.reuse, R0, 0x2 ;  /* 0x00000000fa08b211 */ /* 0x044fe400078210ff */
[C---:B------:R-:W-:Y:S02]  /*19b00*/  IADD3 R5, R217.reuse, 0x70, RZ ;  /* 0x00000070d9057810 */ /* 0x040fe40007ffe0ff */
[----:B----4-:R-:W-:Y:S02]  /*19b10*/  SHF.R.S32.HI R7, RZ, 0x1f, R250 ;  /* 0x0000001fff077819 */ /* 0x010fe400000114fa */
[----:B------:R-:W-:Y:S02]  /*19b20*/  IADD3 R6, R217, 0x68, RZ ;  /* 0x00000068d9067810 */ /* 0x000fe40007ffe0ff */
[----:B------:R-:W-:Y:S02]  /*19b30*/  @!P3 LEA.HI.X R9, R250, R4, R7, 0x2, P1 ;  /* 0x00000004fa09b211 */ /* 0x000fe400008f1407 */
[----:B------:R-:W-:-:S02]  /*19b40*/  @!P5 LEA R14, P1, R3, R0, 0x2 ;  /* 0x00000000030ed211 */ /* 0x000fc400078210ff */
[----:B------:R-:W-:Y:S01]  /*19b50*/  ISETP.GE.AND P2, PT, R6, c[0x0][0x3c8], PT ;  /* 0x0000f20006007a0c */ /* 0x000fe20003f46270 */
[----:B------:R1:W-:Y:S01]  /*19b60*/  @!P3 ST.E.64 [R8.64], R34 ;  /* 0x000000220800b985 */ /* 0x0003e2000c101b06 */
[----:B------:R-:W-:Y:S02]  /*19b70*/  @!P5 LEA.HI.X R15, R3, R4, R12, 0x2, P1 ;  /* 0x00000004030fd211 */ /* 0x000fe400008f140c */
[----:B------:R-:W-:Y:S01]  /*19b80*/  ISETP.GE.AND P1, PT, R5, c[0x0][0x3c8], PT ;  /* 0x0000f20005007a0c */ /* 0x000fe20003f26270 */
[----:B------:R2:W-:Y:S01]  /*19b90*/  @!P6 ST.E.64 [R16.64], R46 ;  /* 0x0000002e1000e985 */ /* 0x0005e2000c101b06 */
[----:B------:R-:W-:Y:S02]  /*19ba0*/  @!P4 LEA R12, P0, R2, R0, 0x2 ;  /* 0x00000000020cc211 */ /* 0x000fe400078010ff */
[----:B------:R-:W-:Y:S01]  /*19bb0*/  IADD3 R3, R217, 0x78, RZ ;  /* 0x00000078d9037810 */ /* 0x000fe20007ffe0ff */
[----:B------:R3:W-:Y:S01]  /*19bc0*/  @!P5 ST.E.64 [R14.64], R42 ;  /* 0x0000002a0e00d985 */ /* 0x0007e2000c101b06 */
[----:B------:R-:W-:-:S03]  /*19bd0*/  SHF.R.S32.HI R7, RZ, 0x1f, R6 ;  /* 0x0000001fff077819 */ /* 0x000fc60000011406 */
[----:B-----5:R-:W-:-:S04]  /*19be0*/  @!P2 LEA R10, P3, R6, R0, 0x2 ;  /* 0x00000000060aa211 */ /* 0x020fc800078610ff */
[----:B------:R-:W-:Y:S02]  /*19bf0*/  @!P2 LEA.HI.X R11, R6, R4, R7, 0x2, P3 ;  /* 0x00000004060ba211 */ /* 0x000fe400018f1407 */
[----:B------:R-:W-:Y:S02]  /*19c00*/  IADD3 R7, R217, 0x88, RZ ;  /* 0x00000088d9077810 */ /* 0x000fe40007ffe0ff */
[----:B------:R-:W-:Y:S02]  /*19c10*/  SHF.R.S32.HI R6, RZ, 0x1f, R3 ;  /* 0x0000001fff067819 */ /* 0x000fe40000011403 */
[----:B------:R-:W-:Y:S02]  /*19c20*/  ISETP.GE.AND P5, PT, R7, c[0x0][0x3c8], PT ;  /* 0x0000f20007007a0c */ /* 0x000fe40003fa6270 */
[----:B-1----:R-:W-:Y:S02]  /*19c30*/  SHF.R.S32.HI R8, RZ, 0x1f, R2 ;  /* 0x0000001fff087819 */ /* 0x002fe40000011402 */
[----:B------:R-:W-:-:S02]  /*19c40*/  SHF.R.S32.HI R9, RZ, 0x1f, R5 ;  /* 0x0000001fff097819 */ /* 0x000fc40000011405 */
[C---:B------:R-:W-:Y:S02]  /*19c50*/  @!P4 LEA.HI.X R13, R2.reuse, R4, R8, 0x2, P0 ;  /* 0x00000004020dc211 */ /* 0x040fe400000f1408 */
[----:B------:R-:W-:Y:S02]  /*19c60*/  @!P1 LEA R18, P4, R5, R0, 0x2 ;  /* 0x0000000005129211 */ /* 0x000fe400078810ff */
[----:B------:R-:W-:Y:S02]  /*19c70*/  ISETP.GE.AND P0, PT, R3, c[0x0][0x3c8], PT ;  /* 0x0000f20003007a0c */ /* 0x000fe40003f06270 */
[----:B------:R-:W-:Y:S02]  /*19c80*/  @!P1 LEA.HI.X R19, R5, R4, R9, 0x2, P4 ;  /* 0x0000000405139211 */ /* 0x000fe400020f1409 */
[----:B------:R-:W-:Y:S02]  /*19c90*/  ISETP.GE.AND P4, PT, R2, c[0x0][0x3c8], PT ;  /* 0x0000f20002007a0c */ /* 0x000fe40003f86270 */
[----:B------:R-:W-:-:S02]  /*19ca0*/  IADD3 R8, R217, 0x80, RZ ;  /* 0x00000080d9087810 */ /* 0x000fc40007ffe0ff */
[----:B------:R-:W-:Y:S02]  /*19cb0*/  IADD3 R2, R217, 0x90, RZ ;  /* 0x00000090d9027810 */ /* 0x000fe40007ffe0ff */
[----:B------:R-:W-:Y:S02]  /*19cc0*/  ISETP.GE.AND P6, PT, R8, c[0x0][0x3c8], PT ;  /* 0x0000f20008007a0c */ /* 0x000fe40003fc6270 */
[----:B------:R-:W-:Y:S02]  /*19cd0*/  SHF.R.S32.HI R5, RZ, 0x1f, R8 ;  /* 0x0000001fff057819 */ /* 0x000fe40000011408 */
[----:B--2---:R-:W-:-:S03]  /*19ce0*/  @!P0 LEA R16, P3, R3, R0, 0x2 ;  /* 0x0000000003108211 */ /* 0x004fc600078610ff */
[----:B------:R1:W-:Y:S01]  /*19cf0*/  @!P4 ST.E.64 [R12.64], R54 ;  /* 0x000000360c00c985 */ /* 0x0003e2000c101b06 */
[----:B------:R-:W-:Y:S02]  /*19d00*/  @!P0 LEA.HI.X R17, R3, R4, R6, 0x2, P3 ;  /* 0x0000000403118211 */ /* 0x000fe400018f1406 */
[----:B------:R-:W-:Y:S01]  /*19d10*/  SHF.R.S32.HI R3, RZ, 0x1f, R7 ;  /* 0x0000001fff037819 */ /* 0x000fe20000011407 */
[----:B------:R2:W-:Y:S01]  /*19d20*/  @!P2 ST.E.64 [R10.64], R50 ;  /* 0x000000320a00a985 */ /* 0x0005e2000c101b06 */
[----:B------:R-:W-:Y:S02]  /*19d30*/  IADD3 R6, R217, 0x98, RZ ;  /* 0x00000098d9067810 */ /* 0x000fe40007ffe0ff */
[----:B---3--:R-:W-:Y:S01]  /*19d40*/  @!P6 LEA R14, P3, R8, R0, 0x2 ;  /* 0x00000000080ee211 */ /* 0x008fe200078610ff */
[----:B------:R-:W-:Y:S01]  /*19d50*/  @!P1 ST.E.64 [R18.64], R62 ;  /* 0x0000003e12009985 */ /* 0x000fe2000c101b06 */
[----:B------:R-:W-:Y:S02]  /*19d60*/  ISETP.GE.AND P4, PT, R6, c[0x0][0x3c8], PT ;  /* 0x0000f20006007a0c */ /* 0x000fe40003f86270 */
[----:B------:R-:W-:Y:S01]  /*19d70*/  @!P6 LEA.HI.X R15, R8, R4, R5, 0x2, P3 ;  /* 0x00000004080fe211 */ /* 0x000fe200018f1405 */
[----:B------:R3:W-:Y:S01]  /*19d80*/  @!P0 ST.E.64 [R16.64], R58 ;  /* 0x0000003a10008985 */ /* 0x0007e2000c101b06 */
[----:B------:R-:W-:-:S02]  /*19d90*/  SHF.R.S32.HI R9, RZ, 0x1f, R6 ;  /* 0x0000001fff097819 */ /* 0x000fc40000011406 */
[----:B------:R-:W-:Y:S01]  /*19da0*/  IADD3 R5, R217, 0xa8, RZ ;  /* 0x000000a8d9057810 */ /* 0x000fe20007ffe0ff */
[----:B------:R-:W-:Y:S01]  /*19db0*/  @!P6 ST.E.64 [R14.64], R70 ;  /* 0x000000460e00e985 */ /* 0x000fe2000c101b06 */
[----:B------:R-:W-:-:S05]  /*19dc0*/  ISETP.GE.AND P6, PT, R2, c[0x0][0x3c8], PT ;  /* 0x0000f20002007a0c */ /* 0x000fca0003fc6270 */
[----:B------:R-:W-:-:S04]  /*19dd0*/  @!P4 LEA R8, P1, R6, R0, 0x2 ;  /* 0x000000000608c211 */ /* 0x000fc800078210ff */
[----:B------:R-:W-:Y:S02]  /*19de0*/  @!P4 LEA.HI.X R9, R6, R4, R9, 0x2, P1 ;  /* 0x000000040609c211 */ /* 0x000fe400008f1409 */
[----:B------:R-:W-:Y:S02]  /*19df0*/  IADD3 R6, R217, 0xb8, RZ ;  /* 0x000000b8d9067810 */ /* 0x000fe40007ffe0ff */
[----:B-1----:R-:W-:-:S04]  /*19e00*/  @!P5 LEA R12, P2, R7, R0, 0x2 ;  /* 0x00000000070cd211 */ /* 0x002fc800078410ff */
[----:B------:R-:W-:Y:S02]  /*19e10*/  @!P5 LEA.HI.X R13, R7, R4, R3, 0x2, P2 ;  /* 0x00000004070dd211 */ /* 0x000fe400010f1403 */
[----:B------:R-:W-:Y:S02]  /*19e20*/  ISETP.GE.AND P2, PT, R2, c[0x0][0x3c8], PT ;  /* 0x0000f20002007a0c */ /* 0x000fe40003f46270 */
[----:B------:R-:W-:Y:S01]  /*19e30*/  IADD3 R3, R217, 0xa0, RZ ;  /* 0x000000a0d9037810 */ /* 0x000fe20007ffe0ff */
[----:B------:R1:W-:Y:S01]  /*19e40*/  @!P5 ST.E.64 [R12.64], R66 ;  /* 0x000000420c00d985 */ /* 0x0003e2000c101b06 */
[----:B------:R-:W-:Y:S02]  /*19e50*/  SHF.R.S32.HI R7, RZ, 0x1f, R2 ;  /* 0x0000001fff077819 */ /* 0x000fe40000011402 */
[----:B------:R-:W-:-:S07]  /*19e60*/  ISETP.GE.AND P3, PT, R3, c[0x0][0x3c8], PT ;  /* 0x0000f20003007a0c */ /* 0x000fce0003f66270 */
[----:B--2---:R-:W-:-:S04]  /*19e70*/  @!P2 LEA R10, P0, R2, R0, 0x2 ;  /* 0x00000000020aa211 */ /* 0x004fc800078010ff */
[----:B------:R-:W-:Y:S02]  /*19e80*/  @!P2 LEA.HI.X R11, R2, R4, R7, 0x2, P0 ;  /* 0x00000004020ba211 */ /* 0x000fe400000f1407 */
[----:B---3--:R-:W-:Y:S02]  /*19e90*/  @!P3 LEA R16, P0, R3, R0, 0x2 ;  /* 0x000000000310b211 */ /* 0x008fe400078010ff */
[----:B------:R-:W-:Y:S01]  /*19ea0*/  ISETP.GE.AND P2, PT, R5, c[0x0][0x3c8], PT ;  /* 0x0000f20005007a0c */ /* 0x000fe20003f46270 */
[----:B------:R2:W-:Y:S01]  /*19eb0*/  @!P6 ST.E.64 [R10.64], R78 ;  /* 0x0000004e0a00e985 */ /* 0x0005e2000c101b06 */
[C---:B------:R-:W-:Y:S02]  /*19ec0*/  IADD3 R7, R217.reuse, 0xb0, RZ ;  /* 0x000000b0d9077810 */ /* 0x040fe40007ffe0ff */
[----:B------:R-:W-:Y:S01]  /*19ed0*/  IADD3 R2, R217, 0xc8, RZ ;  /* 0x000000c8d9027810 */ /* 0x000fe20007ffe0ff */
[----:B------:R3:W-:Y:S01]  /*19ee0*/  @!P4 ST.E.64 [R8.64], R74 ;  /* 0x0000004a0800c985 */ /* 0x0007e2000c101b06 */
[----:B------:R-:W-:-:S02]  /*19ef0*/  ISETP.GE.AND P1, PT, R7, c[0x0][0x3c8], PT ;  /* 0x0000f20007007a0c */ /* 0x000fc40003f26270 */
[----:B-1----:R-:W-:Y:S02]  /*19f00*/  SHF.R.S32.HI R12, RZ, 0x1f, R3 ;  /* 0x0000001fff0c7819 */ /* 0x002fe40000011403 */
[----:B------:R-:W-:Y:S02]  /*19f10*/  SHF.R.S32.HI R13, RZ, 0x1f, R5 ;  /* 0x0000001fff0d7819 */ /* 0x000fe40000011405 */
[----:B------:R-:W-:Y:S02]  /*19f20*/  @!P3 LEA.HI.X R17, R3, R4, R12, 0x2, P0 ;  /* 0x000000040311b211 */ /* 0x000fe400000f140c */
[----:B------:R-:W-:Y:S02]  /*19f30*/  ISETP.GE.AND P0, PT, R6, c[0x0][0x3c8], PT ;  /* 0x0000f20006007a0c */ /* 0x000fe40003f06270 */
[----:B------:R-:W-:Y:S01]  /*19f40*/  IADD3 R3, R217, 0xc0, RZ ;  /* 0x000000c0d9037810 */ /* 0x000fe20007ffe0ff */
[----:B------:R1:W-:Y:S01]  /*19f50*/  @!P3 ST.E.64 [R16.64], R86 ;  /* 0x000000561000b985 */ /* 0x0003e2000c101b06 */
[----:B------:R-:W-:-:S02]  /*19f60*/  @!P2 LEA R14, P5, R5, R0, 0x2 ;  /* 0x00000000050ea211 */ /* 0x000fc400078a10ff */
[----:B------:R-:W-:Y:S02]  /*19f70*/  ISETP.GE.AND P6, PT, R3, c[0x0][0x3c8], PT ;  /* 0x0000f20003007a0c */ /* 0x000fe40003fc6270 */
[----:B------:R-:W-:Y:S02]  /*19f80*/  @!P2 LEA.HI.X R15, R5, R4, R13, 0x2, P5 ;  /* 0x00000004050fa211 */ /* 0x000fe400028f140d */
[----:B------:R-:W-:Y:S02]  /*19f90*/  SHF.R.S32.HI R5, RZ, 0x1f, R7 ;  /* 0x0000001fff057819 */ /* 0x000fe40000011407 */
[CC--:B------:R-:W-:Y:S01]  /*19fa0*/  @!P1 LEA R12, P5, R7.reuse, R0.reuse, 0x2 ;  /* 0x00000000070c9211 */ /* 0x0c0fe200078a10ff */
[----:B------:R4:W-:Y:S01]  /*19fb0*/  @!P2 ST.E.64 [R14.64], R82 ;  /* 0x000000520e00a985 */ /* 0x0009e2000c101b06 */
[----:B--2---:R-:W-:Y:S02]  /*19fc0*/  @!P0 LEA R10, P4, R6, R0, 0x2 ;  /* 0x00000000060a8211 */ /* 0x004fe400078810ff */
[----:B------:R-:W-:-:S02]  /*19fd0*/  @!P1 LEA.HI.X R13, R7, R4, R5, 0x2, P5 ;  /* 0x00000004070d9211 */ /* 0x000fc400028f1405 */
[----:B---3--:R-:W-:Y:S02]  /*19fe0*/  SHF.R.S32.HI R8, RZ, 0x1f, R6 ;  /* 0x0000001fff087819 */ /* 0x008fe40000011406 */
[----:B------:R-:W-:Y:S01]  /*19ff0*/  IADD3 R7, R217, 0xd0, RZ ;  /* 0x000000d0d9077810 */ /* 0x000fe20007ffe0ff */
[----:B------:R2:W-:Y:S01]  /*1a000*/  @!P1 ST.E.64 [R12.64], R154 ;  /* 0x0000009a0c009985 */ /* 0x0005e2000c101b06 */
[----:B------:R-:W-:Y:S02]  /*1a010*/  @!P0 LEA.HI.X R11, R6, R4, R8, 0x2, P4 ;  /* 0x00000004060b8211 */ /* 0x000fe400020f1408 */
[----:B------:R-:W-:Y:S02]  /*1a020*/  ISETP.GE.AND P4, PT, R2, c[0x0][0x3c8], PT ;  /* 0x0000f20002007a0c */ /* 0x000fe40003f86270 */
[----:B------:R-:W-:Y:S01]  /*1a030*/  SHF.R.S32.HI R6, RZ, 0x1f, R3 ;  /* 0x0000001fff067819 */ /* 0x000fe20000011403 */
[----:B------:R3:W-:Y:S01]  /*1a040*/  @!P0 ST.E.64 [R10.64], R90 ;  /* 0x0000005a0a008985 */ /* 0x0007e2000c101b06 */
[----:B------:R-:W-:-:S02]  /*1a050*/  ISETP.GE.AND P5, PT, R7, c[0x0][0x3c8], PT ;  /* 0x0000f20007007a0c */ /* 0x000fc40003fa6270 */
[----:B------:R-:W-:Y:S02]  /*1a060*/  IADD3 R8, R217, 0xd8, RZ ;  /* 0x000000d8d9087810 */ /* 0x000fe40007ffe0ff */
[----:B------:R-:W-:Y:S02]  /*1a070*/  SHF.R.S32.HI R5, RZ, 0x1f, R2 ;  /* 0x0000001fff057819 */ /* 0x000fe40000011402 */
[----:B------:R-:W-:-:S03]  /*1a080*/  SHF.R.S32.HI R9, RZ, 0x1f, R8 ;  /* 0x0000001fff097819 */ /* 0x000fc60000011408 */
[-C--:B-1----:R-:W-:Y:S02]  /*1a090*/  @!P4 LEA R16, P2, R2, R0.reuse, 0x2 ;  /* 0x000000000210c211 */ /* 0x082fe400078410ff */
[----:B------:R-:W-:Y:S02]  /*1a0a0*/  ISETP.GE.AND P4, PT, R8, c[0x0][0x3c8], PT ;  /* 0x0000f20008007a0c */ /* 0x000fe40003f86270 */
[----:B----4-:R-:W-:-:S04]  /*1a0b0*/  @!P6 LEA R14, P3, R3, R0, 0x2 ;  /* 0x00000000030ee211 */ /* 0x010fc800078610ff */
[----:B------:R-:W-:Y:S02]  /*1a0c0*/  @!P6 LEA.HI.X R15, R3, R4, R6, 0x2, P3 ;  /* 0x00000004030fe211 */ /* 0x000fe400018f1406 */
[----:B------:R-:W-:Y:S02]  /*1a0d0*/  ISETP.GE.AND P3, PT, R2, c[0x0][0x3c8], PT ;  /* 0x0000f20002007a0c */ /* 0x000fe40003f66270 */
[----:B------:R-:W-:Y:S01]  /*1a0e0*/  IADD3 R6, R217, 0xe0, RZ ;  /* 0x000000e0d9067810 */ /* 0x000fe20007ffe0ff */
[----:B------:R-:W-:Y:S01]  /*1a0f0*/  @!P6 ST.E.64 [R14.64], R158 ;  /* 0x0000009e0e00e985 */ /* 0x000fe2000c101b06 */
[----:B------:R-:W-:Y:S02]  /*1a100*/  SHF.R.S32.HI R3, RZ, 0x1f, R7 ;  /* 0x0000001fff037819 */ /* 0x000fe40000011407 */
[-C--:B--2---:R-:W-:Y:S02]  /*1a110*/  @!P5 LEA R12, P1, R7, R0.reuse, 0x2 ;  /* 0x00000000070cd211 */ /* 0x084fe400078210ff */
[----:B---3--:R-:W-:-:S02]  /*1a120*/  @!P4 LEA R10, P0, R8, R0, 0x2 ;  /* 0x00000000080ac211 */ /* 0x008fc400078010ff */
[-C--:B------:R-:W-:Y:S02]  /*1a130*/  @!P5 LEA.HI.X R13, R7, R4.reuse, R3, 0x2, P1 ;  /* 0x00000004070dd211 */ /* 0x080fe400008f1403 */
[C---:B------:R-:W-:Y:S02]  /*1a140*/  IADD3 R3, R217.reuse, 0xf0, RZ ;  /* 0x000000f0d9037810 */ /* 0x040fe40007ffe0ff */
[----:B------:R-:W-:Y:S02]  /*1a150*/  @!P3 LEA.HI.X R17, R2, R4, R5, 0x2, P2 ;  /* 0x000000040211b211 */ /* 0x000fe400010f1405 */
[----:B------:R-:W-:Y:S02]  /*1a160*/  ISETP.GE.AND P3, PT, R6, c[0x0][0x3c8], PT ;  /* 0x0000f20006007a0c */ /* 0x000fe40003f66270 */
[----:B------:R-:W-:Y:S02]  /*1a170*/  IADD3 R5, R217, 0xe8, RZ ;  /* 0x000000e8d9057810 */ /* 0x000fe40007ffe0ff */
[----:B------:R-:W-:-:S02]  /*1a180*/  ISETP.GE.AND P1, PT, R3, c[0x0][0x3c8], PT ;  /* 0x0000f20003007a0c */ /* 0x000fc40003f26270 */
[----:B------:R-:W-:Y:S02]  /*1a190*/  ISETP.GE.AND P2, PT, R5, c[0x0][0x3c8], PT ;  /* 0x0000f20005007a0c */ /* 0x000fe40003f46270 */
[----:B------:R-:W-:Y:S02]  /*1a1a0*/  @!P4 LEA.HI.X R11, R8, R4, R9, 0x2, P0 ;  /* 0x00000004080bc211 */ /* 0x000fe400000f1409 */
[----:B------:R-:W-:Y:S02]  /*1a1b0*/  SHF.R.S32.HI R7, RZ, 0x1f, R6 ;  /* 0x0000001fff077819 */ /* 0x000fe40000011406 */
[----:B------:R-:W-:Y:S02]  /*1a1c0*/  ISETP.GE.AND P6, PT, R2, c[0x0][0x3c8], PT ;  /* 0x0000f20002007a0c */ /* 0x000fe40003fc6270 */
[----:B------:R-:W-:-:S04]  /*1a1d0*/  @!P3 LEA R8, P0, R6, R0, 0x2 ;  /* 0x000000000608b211 */ /* 0x000fc800078010ff */
[----:B------:R-:W-:Y:S02]  /*1a1e0*/  @!P3 LEA.HI.X R9, R6, R4, R7, 0x2, P0 ;  /* 0x000000040609b211 */ /* 0x000fe400000f1407 */
[----:B------:R-:W-:Y:S02]  /*1a1f0*/  SHF.R.S32.HI R7, RZ, 0x1f, R5 ;  /* 0x0000001fff077819 */ /* 0x000fe40000011405 */
[----:B------:R-:W-:-:S03]  /*1a200*/  @!P2 LEA R6, P0, R5, R0, 0x2 ;  /* 0x000000000506a211 */ /* 0x000fc600078010ff */
[----:B------:R-:W-:Y:S01]  /*1a210*/  @!P6 ST.E.64 [R16.64], R168 ;  /* 0x000000a81000e985 */ /* 0x000fe2000c101b06 */
[----:B------:R-:W-:Y:S02]  /*1a220*/  @!P2 LEA.HI.X R7, R5, R4, R7, 0x2, P0 ;  /* 0x000000040507a211 */ /* 0x000fe400000f1407 */
[----:B------:R-:W-:Y:S01]  /*1a230*/  SHF.R.S32.HI R5, RZ, 0x1f, R3 ;  /* 0x0000001fff057819 */ /* 0x000fe20000011403 */
[----:B------:R-:W-:Y:S01]  /*1a240*/  @!P5 ST.E.64 [R12.64], R166 ;  /* 0x000000a60c00d985 */ /* 0x000fe2000c101b06 */
[----:B------:R-:W-:-:S03]  /*1a250*/  @!P1 LEA R2, P0, R3, R0, 0x2 ;  /* 0x0000000003029211 */ /* 0x000fc600078010ff */
[----:B------:R-:W-:Y:S01]  /*1a260*/  @!P4 ST.E.64 [R10.64], R114 ;  /* 0x000000720a00c985 */ /* 0x000fe2000c101b06 */
[----:B------:R-:W-:-:S03]  /*1a270*/  @!P1 LEA.HI.X R3, R3, R4, R5, 0x2, P0 ;  /* 0x0000000403039211 */ /* 0x000fc600000f1405 */
[----:B------:R-:W-:Y:S04]  /*1a280*/  @!P3 ST.E.64 [R8.64], R106 ;  /* 0x0000006a0800b985 */ /* 0x000fe8000c101b06 */
[----:B------:R-:W-:Y:S04]  /*1a290*/  @!P2 ST.E.64 [R6.64], R102 ;  /* 0x000000660600a985 */ /* 0x000fe8000c101b06 */
        /* <DEDUP_REMOVED lines=9> */
.L_x_1112:
        /* <DEDUP_REMOVED lines=19> */
.L_x_1133:
[----:B------:R-:W3:Y:S01]  /*1a460*/  S2R R22, SR_TID.X ;  /* 0x0000000000167919 */ /* 0x000ee20000002100 */
[----:B------:R-:W-:Y:S01]  /*1a470*/  BSSY B0, `(.L_x_1134) ;  /* 0x0000035000007945 */ /* 0x000fe20003800000 */
[----:B------:R-:W-:Y:S02]  /*1a480*/  SEL R15, R236, RZ, !P2 ;  /* 0x000000ffec0f7207 */ /* 0x000fe40005000000 */
[----:B------:R-:W-:-:S02]  /*1a490*/  SEL R20, R241, RZ, !P2 ;  /* 0x000000fff1147207 */ /* 0x000fc40005000000 */
[----:B-----5:R-:W-:Y:S02]  /*1a4a0*/  SHF.R.S32.HI R17, RZ, 0x1f, R6 ;  /* 0x0000001fff117819 */ /* 0x020fe40000011406 */
[----:B---3--:R-:W-:-:S13]  /*1a4b0*/  ISETP.GT.AND P0, PT, R22, 0x7f, PT ;  /* 0x0000007f1600780c */ /* 0x008fda0003f04270 */
        /* <DEDUP_REMOVED lines=8> */
[----:B------:R3:W4:Y:S08]  /*1a540*/  LDC.64 R8, c[0x0][R0+0x170] ;  /* 0x00005c0000087b82 */ /* 0x0007300000000a00 */
[----:B--2---:R3:W2:Y:S08]  /*1a550*/  LDC.64 R4, c[0x0][R0+0x168] ;  /* 0x00005a0000047b82 */ /* 0x0046b00000000a00 */
[----:B------:R3:W5:Y:S08]  /*1a560*/  LDC.64 R12, c[0x0][R0+0x178] ;  /* 0x00005e00000c7b82 */ /* 0x0007700000000a00 */
[----:B------:R3:W1:Y:S02]  /*1a570*/  LDC.64 R10, c[0x0][R0+0x160] ;  /* 0x00005800000a7b82 */ /* 0x0006640000000a00 */
[----:B---3--:R-:W-:-:S02]  /*1a580*/  IMAD.MOV.U32 R0, RZ, RZ, c[0x0][0x4e8] ;  /* 0x00013a00ff007624 */ /* 0x008fc400078e00ff */
[-C--:B----4-:R-:W-:Y:S02]  /*1a590*/  IMAD R7, R9, R15.reuse, RZ ;  /* 0x0000000f09077224 */ /* 0x090fe400078e02ff */
[----:B------:R-:W-:Y:S01]  /*1a5a0*/  IMAD.WIDE.U32 R2, R8, R15, RZ ;  /* 0x0000000f08027225 */ /* 0x000fe200078e00ff */
[----:B------:R-:W-:Y:S02]  /*1a5b0*/  ISETP.NE.AND P0, PT, R0, 0x1, PT ;  /* 0x000000010000780c */ /* 0x000fe40003f05270 */
[----:B------:R-:W-:Y:S01]  /*1a5c0*/  MOV R0, R14 ;  /* 0x0000000e00007202 */ /* 0x000fe20000000f00 */
[----:B------:R-:W-:Y:S01]  /*1a5d0*/  IMAD R8, R8, R20, R7 ;  /* 0x0000001408087224 */ /* 0x000fe200078e0207 */
[----:B------:R-:W-:Y:S01]  /*1a5e0*/  SEL R7, R251, RZ, P2 ;  /* 0x000000fffb077207 */ /* 0x000fe20001000000 */
[-C--:B--2---:R-:W-:Y:S02]  /*1a5f0*/  IMAD R9, R5, R239.reuse, RZ ;  /* 0x000000ef05097224 */ /* 0x084fe400078e02ff */
        /* <DEDUP_REMOVED lines=28> */
.L_x_1135:
[----:B------:R-:W-:Y:S05]  /*1a7c0*/  BSYNC B0 ;  /* 0x0000000000007941 */ /* 0x000fea0003800000 */
.L_x_1134:
[----:B------:R-:W-:-:S13]  /*1a7d0*/  ISETP.GT.AND P0, PT, R18, 0x1, PT ;  /* 0x000000011200780c */ /* 0x000fda0003f04270 */
[----:B------:R-:W-:Y:S05]  /*1a7e0*/  @P0 BRA `(.L_x_1127) ;  /* 0x000008b000000947 */ /* 0x000fea0003800000 */
[----:B-12---:R-:W-:Y:S01]  /*1a7f0*/  SHF.R.S32.HI R4, RZ, 0x1f, R22 ;  /* 0x0000001fff047819 */ /* 0x006fe20000011416 */
[----:B------:R-:W-:Y:S01]  /*1a800*/  IMAD R0, R17, c[0x0][0x3a0], RZ ;  /* 0x0000e80011007a24 */ /* 0x000fe200078e02ff */
[----:B------:R-:W-:Y:S01]  /*1a810*/  MOV R5, c[0x0][0x4e8] ;  /* 0x00013a0000057a02 */ /* 0x000fe20000000f00 */
[----:B------:R-:W-:Y:S01]  /*1a820*/  IMAD.WIDE.U32 R2, R6, c[0x0][0x3a0], RZ ;  /* 0x0000e80006027a25 */ /* 0x000fe200078e00ff */
[----:B------:R-:W-:Y:S02]  /*1a830*/  LEA.HI R4, R4, R22, RZ, 0x3 ;  /* 0x0000001604047211 */ /* 0x000fe400078f18ff */
[----:B------:R-:W-:Y:S01]  /*1a840*/  ISETP.NE.AND P0, PT, R5, 0x1, PT ;  /* 0x000000010500780c */ /* 0x000fe20003f05270 */
[----:B------:R-:W-:Y:S01]  /*1a850*/  IMAD R6, R6, c[0x0][0x3a4], R0 ;  /* 0x0000e90006067a24 */ /* 0x000fe200078e0200 */
[----:B------:R-:W-:Y:S01]  /*1a860*/  LOP3.LUT R0, R4, 0xfffffff8, RZ, 0xc0, !PT ;  /* 0xfffffff804007812 */ /* 0x000fe200078ec0ff */
[----:B------:R-:W-:-:S03]  /*1a870*/  IMAD R5, R20, c[0x0][0x3f0], RZ ;  /* 0x0000fc0014057a24 */ /* 0x000fc600078e02ff */
[----:B------:R-:W-:Y:S01]  /*1a880*/  IADD3 R0, -R0, R22, RZ ;  /* 0x0000001600007210 */ /* 0x000fe20007ffe1ff */
[----:B------:R-:W-:Y:S01]  /*1a890*/  IMAD R5, R15, c[0x0][0x3f4], R5 ;  /* 0x0000fd000f057a24 */ /* 0x000fe200078e0205 */
[----:B------:R-:W-:Y:S02]  /*1a8a0*/  IADD3 R3, R3, R6, RZ ;  /* 0x0000000603037210 */ /* 0x000fe40007ffe0ff */
[----:B------:R-:W-:-:S03]  /*1a8b0*/  LEA R0, R0, R211, 0x5 ;  /* 0x000000d300007211 */ /* 0x000fc600078e28ff */
[----:B------:R-:W-:-:S04]  /*1a8c0*/  IMAD.WIDE.U32 R2, R239, c[0x0][0x3e8], R2 ;  /* 0x0000fa00ef027a25 */ /* 0x000fc800078e0002 */
[----:B------:R-:W-:Y:S02]  /*1a8d0*/  IMAD.IADD R4, R233, 0x1, R0 ;  /* 0x00000001e9047824 */ /* 0x000fe400078e0200 */
[----:B------:R-:W-:Y:S02]  /*1a8e0*/  IMAD R3, R239, c[0x0][0x3ec], R3 ;  /* 0x0000fb00ef037a24 */ /* 0x000fe400078e0203 */
[----:B------:R-:W-:Y:S01]  /*1a8f0*/  @P0 IMAD.HI.U32 R6, R4, c[0x0][0x4ec], RZ ;  /* 0x00013b0004060a27 */ /* 0x000fe200078e00ff */
[----:B------:R-:W-:-:S03]  /*1a900*/  MOV R0, R4 ;  /* 0x0000000400007202 */ /* 0x000fc60000000f00 */
[----:B------:R-:W-:Y:S01]  /*1a910*/  IMAD.WIDE.U32 R2, R15, c[0x0][0x3f0], R2 ;  /* 0x0000fc000f027a25 */ /* 0x000fe200078e0002 */
[----:B------:R-:W-:Y:S02]  /*1a920*/  @P0 SHF.R.U32.HI R0, RZ, c[0x0][0x4f0], R6 ;  /* 0x00013c00ff000a19 */ /* 0x000fe40000011606 */
[----:B------:R-:W-:Y:S02]  /*1a930*/  IADD3 R15, R211, R233, RZ ;  /* 0x000000e9d30f7210 */ /* 0x000fe40007ffe0ff */
[--C-:B------:R-:W-:Y:S02]  /*1a940*/  SHF.R.S32.HI R6, RZ, 0x1f, R0.reuse ;  /* 0x0000001fff067819 */ /* 0x100fe40000011400 */
[----:B------:R-:W-:Y:S01]  /*1a950*/  IADD3 R3, R3, R5, RZ ;  /* 0x0000000503037210 */ /* 0x000fe20007ffe0ff */
[----:B------:R-:W-:Y:S02]  /*1a960*/  IMAD.MOV R5, RZ, RZ, -R0 ;  /* 0x000000ffff057224 */ /* 0x000fe400078e0a00 */
[----:B------:R-:W-:-:S02]  /*1a970*/  IMAD R6, R6, c[0x0][0x3e0], RZ ;  /* 0x0000f80006067a24 */ /* 0x000fc400078e02ff */
[----:B------:R-:W-:Y:S02]  /*1a980*/  IMAD R4, R5, c[0x0][0x4e8], R4 ;  /* 0x00013a0005047a24 */ /* 0x000fe400078e0204 */
[----:B------:R-:W-:-:S03]  /*1a990*/  IMAD.WIDE.U32 R2, R0, c[0x0][0x3e0], R2 ;  /* 0x0000f80000027a25 */ /* 0x000fc600078e0002 */
[----:B------:R-:W-:Y:S01]  /*1a9a0*/  SHF.R.S32.HI R5, RZ, 0x1f, R4 ;  /* 0x0000001fff057819 */ /* 0x000fe20000011404 */
[----:B------:R-:W-:-:S04]  /*1a9b0*/  IMAD R0, R0, c[0x0][0x3e4], R6 ;  /* 0x0000f90000007a24 */ /* 0x000fc800078e0206 */
[----:B------:R-:W-:Y:S01]  /*1a9c0*/  IMAD R5, R5, c[0x0][0x3d8], RZ ;  /* 0x0000f60005057a24 */ /* 0x000fe200078e02ff */
[----:B------:R-:W-:-:S05]  /*1a9d0*/  IADD3 R3, R3, R0, RZ ;  /* 0x0000000003037210 */ /* 0x000fca0007ffe0ff */
[----:B------:R-:W-:-:S04]  /*1a9e0*/  IMAD.WIDE.U32 R2, R4, c[0x0][0x3d8], R2 ;  /* 0x0000f60004027a25 */ /* 0x000fc800078e0002 */
[----:B------:R-:W-:Y:S01]  /*1a9f0*/  IMAD R4, R4, c[0x0][0x3dc], R5 ;  /* 0x0000f70004047a24 */ /* 0x000fe200078e0205 */
[----:B------:R-:W-:-:S04]  /*1aa00*/  LEA R16, P0, R2, c[0x0][0x380], 0x1 ;  /* 0x0000e00002107a11 */ /* 0x000fc800078008ff */
[----:B------:R-:W-:-:S04]  /*1aa10*/  IADD3 R4, R3, R4, RZ ;  /* 0x0000000403047210 */ /* 0x000fc80007ffe0ff */
[----:B------:R-:W-:Y:S01]  /*1aa20*/  LEA.HI.X R13, R2, c[0x0][0x384], R4, 0x1, P0 ;  /* 0x0000e100020d7a11 */ /* 0x000fe200000f0c04 */
[----:B------:R-:W-:Y:S05]  /*1aa30*/  BRA.DIV ~URZ, `(.L_x_1136) ;  /* 0x000023727f007947 */ /* 0x000fea000b800000 */
[----:B------:R1:W2:Y:S02]  /*1aa40*/  SHFL.IDX PT, R12, R13, RZ, 0x181f ;  /* 0x00181fff0d0c7589 */ /* 0x0002a400000e0000 */
.L_x_1191:
[----:B------:R-:W-:Y:S05]  /*1aa50*/  BRA.DIV ~URZ, `(.L_x_1137) ;  /* 0x000023c27f007947 */ /* 0x000fea000b800000 */
[----:B------:R3:W4:Y:S02]  /*1aa60*/  SHFL.IDX PT, R0, R16, RZ, 0x181f ;  /* 0x00181fff10007589 */ /* 0x00072400000e0000 */
.L_x_1192:
        /* <DEDUP_REMOVED lines=27> */
.L_x_1139:
[----:B------:R-:W-:Y:S05]  /*1ac20*/  BSYNC B0 ;  /* 0x0000000000007941 */ /* 0x000fea0003800000 */
.L_x_1138:
[----:B------:R-:W-:Y:S05]  /*1ac30*/  BRA.DIV ~URZ, `(.L_x_1140) ;  /* 0x000022427f007947 */ /* 0x000fea000b800000 */
[----:B--2---:R2:W1:Y:S04]  /*1ac40*/  SHFL.IDX PT, R12, R13, 0x1, 0x181f ;  /* 0x00381f000d0c7f89 */ /* 0x00446800000e0000 */
[----:B----4-:R2:W4:Y:S02]  /*1ac50*/  SHFL.IDX PT, R0, R16, 0x1, 0x181f ;  /* 0x00381f0010007f89 */ /* 0x01052400000e0000 */
.L_x_1193:
        /* <DEDUP_REMOVED lines=20> */
.L_x_1142:
[----:B------:R-:W-:Y:S05]  /*1ada0*/  BSYNC B0 ;  /* 0x0000000000007941 */ /* 0x000fea0003800000 */
.L_x_1141:
[----:B------:R-:W-:Y:S05]  /*1adb0*/  BRA.DIV ~URZ, `(.L_x_1143) ;  /* 0x000021827f007947 */ /* 0x000fea000b800000 */
[----:B-1----:R1:W2:Y:S02]  /*1adc0*/  SHFL.IDX PT, R12, R13, 0x2, 0x181f ;  /* 0x00581f000d0c7f89 */ /* 0x0022a400000e0000 */
.L_x_1194:
[----:B------:R-:W-:Y:S05]  /*1add0*/  BRA.DIV ~URZ, `(.L_x_1144) ;  /* 0x000021d27f007947 */ /* 0x000fea000b800000 */
[----:B----4-:R4:W1:Y:S02]  /*1ade0*/  SHFL.IDX PT, R0, R16, 0x2, 0x181f ;  /* 0x00581f0010007f89 */ /* 0x01086400000e0000 */
.L_x_1195:
        /* <DEDUP_REMOVED lines=20> */
.L_x_1146:
[----:B------:R-:W-:Y:S05]  /*1af30*/  BSYNC B0 ;  /* 0x0000000000007941 */ /* 0x000fea0003800000 */
.L_x_1145:
[----:B------:R-:W-:Y:S05]  /*1af40*/  BRA.DIV ~URZ, `(.L_x_1147) ;  /* 0x000020c27f007947 */ /* 0x000fea000b800000 */
[----:B--2---:R2:W3:Y:S04]  /*1af50*/  SHFL.IDX PT, R12, R13, 0x3, 0x181f ;  /* 0x00781f000d0c7f89 */ /* 0x0044e800000e0000 */
[----:B-1----:R2:W1:Y:S02]  /*1af60*/  SHFL.IDX PT, R0, R16, 0x3, 0x181f ;  /* 0x00781f0010007f89 */ /* 0x00246400000e0000 */
.L_x_1196:
        /* <DEDUP_REMOVED lines=19> */
.L_x_1127:
[----:B------:R-:W-:Y:S05]  /*1b0a0*/  BSYNC B1 ;  /* 0x0000000000017941 */ /* 0x000fea0003800000 */
.L_x_1111:
        /* <DEDUP_REMOVED lines=9> */
[----:B----4-:R-:W-:-:S04]  /*1b140*/  LOP3.LUT R14, R0, 0x1f, RZ, 0xc0, !PT ;  /* 0x0000001f000e7812 */ /* 0x010fc800078ec0ff */
[----:B------:R-:W-:Y:S01]  /*1b150*/  ISETP.NE.AND P6, PT, R14, 0x1f, PT ;  /* 0x0000001f0e00780c */ /* 0x000fe20003fc5270 */
[----:B------:R-:W-:Y:S10]  /*1b160*/  BRA.DIV ~URZ, `(.L_x_1149) ;  /* 0x00001f627f007947 */ /* 0x000ff4000b800000 */
[----:B------:R4:W3:Y:S02]  /*1b170*/  SHFL.IDX PT, R9, R21, RZ, 0x1f ;  /* 0x00001fff15097589 */ /* 0x0008e400000e0000 */
.L_x_1197:
[----:B------:R-:W-:Y:S05]  /*1b180*/  BRA.DIV ~URZ, `(.L_x_1150) ;  /* 0x00001fb27f007947 */ /* 0x000fea000b800000 */
[----:B------:R4:W3:Y:S02]  /*1b190*/  SHFL.IDX PT, R8, R21, 0x1, 0x1f ;  /* 0x00201f0015087f89 */ /* 0x0008e400000e0000 */
.L_x_1198:
[----:B-1----:R-:W-:Y:S02]  /*1b1a0*/  IMAD.IADD R0, R235, 0x1, R14 ;  /* 0x00000001eb007824 */ /* 0x002fe400078e020e */
[----:B------:R-:W-:-:S03]  /*1b1b0*/  IMAD.MOV.U32 R6, RZ, RZ, RZ ;  /* 0x000000ffff067224 */ /* 0x000fc600078e00ff */
[----:B------:R-:W-:-:S13]  /*1b1c0*/  ISETP.GE.OR P0, PT, R0, c[0x0][0x53c], !P6 ;  /* 0x00014f0000007a0c */ /* 0x000fda0007706670 */
[----:B--2---:R-:W-:Y:S01]  /*1b1d0*/  @!P0 MOV R2, 0x4 ;  /* 0x0000000400028802 */ /* 0x004fe20000000f00 */
[----:B------:R-:W-:-:S04]  /*1b1e0*/  @!P0 IMAD.MOV.U32 R4, RZ, RZ, 0x4 ;  /* 0x00000004ff048424 */ /* 0x000fc800078e00ff */
[----:B------:R-:W-:-:S04]  /*1b1f0*/  @!P0 IMAD.WIDE R4, R0, R4, c[0x0][0x580] ;  /* 0x0001600000048625 */ /* 0x000fc800078e0204 */
[----:B------:R-:W-:Y:S01]  /*1b200*/  @!P0 IMAD.WIDE R2, R0, R2, c[0x0][0x578] ;  /* 0x00015e0000028625 */ /* 0x000fe200078e0202 */
[----:B------:R-:W2:Y:S04]  /*1b210*/  @!P0 LDG.E R6, [R4.64] ;  /* 0x0000000604068981 */ /* 0x000ea8000c1e1900 */
[----:B------:R-:W2:Y:S01]  /*1b220*/  @!P0 LDG.E R7, [R2.64] ;  /* 0x0000000602078981 */ /* 0x000ea2000c1e1900 */
[C---:B------:R-:W-:Y:S02]  /*1b230*/  ISETP.GE.U32.AND P4, PT, R14.reuse, 0x10, PT ;  /* 0x000000100e00780c */ /* 0x040fe40003f86070 */
[C---:B------:R-:W-:Y:S02]  /*1b240*/  ISETP.GE.U32.AND P3, PT, R14.reuse, 0x8, PT ;  /* 0x000000080e00780c */ /* 0x040fe40003f66070 */
[----:B------:R-:W-:-:S02]  /*1b250*/  ISETP.GE.U32.AND P2, PT, R14, 0x4, PT ;  /* 0x000000040e00780c */ /* 0x000fc40003f46070 */
[C---:B------:R-:W-:Y:S02]  /*1b260*/  ISETP.GE.U32.AND P1, PT, R14.reuse, 0x2, PT ;  /* 0x000000020e00780c */ /* 0x040fe40003f26070 */
[----:B------:R-:W-:Y:S02]  /*1b270*/  ISETP.NE.AND P5, PT, R14, RZ, PT ;  /* 0x000000ff0e00720c */ /* 0x000fe40003fa5270 */
[----:B------:R-:W-:Y:S01]  /*1b280*/  MOV R13, RZ ;  /* 0x000000ff000d7202 */ /* 0x000fe20000000f00 */
[----:B--2---:R-:W-:Y:S01]  /*1b290*/  IMAD R0, R7, R6, RZ ;  /* 0x0000000607007224 */ /* 0x004fe200078e02ff */
[----:B------:R-:W-:Y:S07]  /*1b2a0*/  BRA.DIV ~URZ, `(.L_x_1151) ;  /* 0x00001f027f007947 */ /* 0x000fee000b800000 */
[----:B------:R1:W2:Y:S02]  /*1b2b0*/  SHFL.UP PT, R4, R0, 0x1, RZ ;  /* 0x0420000000047989 */ /* 0x0002a400000e00ff */
.L_x_1199:
        /* <DEDUP_REMOVED lines=16> */
.L_x_1200:
[----:B--2---:R-:W-:Y:S01]  /*1b3c0*/  IMAD R0, R0, c[0x0][0x538], RZ ;  /* 0x00014e0000007a24 */ /* 0x004fe200078e02ff */
[----:B------:R-:W-:Y:S04]  /*1b3d0*/  BSSY B1, `(.L_x_1153) ;  /* 0x00000c7000017945 */ /* 0x000fe80003800000 */
[----:B---3--:R-:W-:-:S04]  /*1b3e0*/  IADD3 R8, R0, R8, RZ ;  /* 0x0000000800087210 */ /* 0x008fc80007ffe0ff */
[----:B------:R-:W-:-:S13]  /*1b3f0*/  ISETP.GT.AND P0, PT, R8, R9, PT ;  /* 0x000000090800720c */ /* 0x000fda0003f04270 */
[----:B------:R-:W-:Y:S05]  /*1b400*/  @P0 BRA `(.L_x_1154) ;  /* 0x0000024000000947 */ /* 0x000fea0003800000 */
.L_x_1158:
        /* <DEDUP_REMOVED lines=16> */
.L_x_1201:
        /* <DEDUP_REMOVED lines=16> */
.L_x_1202:
[----:B--2---:R-:W-:-:S05]  /*1b610*/  IMAD R0, R0, c[0x0][0x538], RZ ;  /* 0x00014e0000007a24 */ /* 0x004fca00078e02ff */
[----:B------:R-:W-:-:S04]  /*1b620*/  IADD3 R8, R0, R8, RZ ;  /* 0x0000000800087210 */ /* 0x000fc80007ffe0ff */
[----:B------:R-:W-:-:S13]  /*1b630*/  ISETP.GT.AND P0, PT, R8, R9, PT ;  /* 0x000000090800720c */ /* 0x000fda0003f04270 */
[----:B-1--4-:R-:W-:Y:S05]  /*1b640*/  @!P0 BRA `(.L_x_1158) ;  /* 0xfffffdc000008947 */ /* 0x012fea000383ffff */
.L_x_1154:
[----:B------:R-:W-:-:S05]  /*1b650*/  IADD3 R12, -R0, R8, RZ ;  /* 0x00000008000c7210 */ /* 0x000fca0007ffe1ff */
[----:B------:R-:W-:-:S05]  /*1b660*/  IMAD R0, R4, c[0x0][0x538], R12 ;  /* 0x00014e0004007a24 */ /* 0x000fca00078e020c */
[----:B------:R-:W-:Y:S01]  /*1b670*/  ISETP.GT.AND P0, PT, R0, R9, PT ;  /* 0x000000090000720c */ /* 0x000fe20003f04270 */
[----:B------:R-:W-:-:S12]  /*1b680*/  BRA.DIV ~URZ, `(.L_x_1159) ;  /* 0x00001ef27f007947 */ /* 0x000fd8000b800000 */
[----:B------:R-:W-:-:S04]  /*1b690*/  VOTE.ANY R10, PT, !P0 ;  /* 0x00000000000a7806 */ /* 0x000fc800040e0100 */
.L_x_1203:
[----:B------:R-:W2:Y:S02]  /*1b6a0*/  POPC R8, R10 ;  /* 0x0000000a00087309 */ /* 0x000ea40000000000 */
[----:B--2---:R-:W-:Y:S01]  /*1b6b0*/  IADD3 R235, R8, R235, RZ ;  /* 0x000000eb08eb7210 */ /* 0x004fe20007ffe0ff */
[----:B------:R-:W-:Y:S05]  /*1b6c0*/  BRA.DIV ~URZ, `(.L_x_1160) ;  /* 0x00001f027f007947 */ /* 0x000fea000b800000 */
[----:B------:R2:W3:Y:S04]  /*1b6d0*/  SHFL.IDX PT, R11, R6, R8, 0x1f ;  /* 0x00001f08060b7589 */ /* 0x0004e800000e0000 */
[----:B------:R2:W1:Y:S02]  /*1b6e0*/  SHFL.IDX PT, R7, R7, R8, 0x1f ;  /* 0x00001f0807077589 */ /* 0x00046400000e0000 */
.L_x_1204:
[----:B------:R-:W-:Y:S01]  /*1b6f0*/  ISETP.NE.AND P0, PT, R10, RZ, PT ;  /* 0x000000ff0a00720c */ /* 0x000fe20003f05270 */
[----:B------:R-:W-:-:S12]  /*1b700*/  BSSY B0, `(.L_x_1161) ;  /* 0x0000005000007945 */ /* 0x000fd80003800000 */
[----:B------:R-:W-:Y:S05]  /*1b710*/  @!P0 BRA `(.L_x_1162) ;  /* 0x0000003000008947 */ /* 0x000fea0003800000 */
[----:B------:R-:W-:Y:S01]  /*1b720*/  IADD3 R3, R8, -0x1, RZ ;  /* 0xffffffff08037810 */ /* 0x000fe20007ffe0ff */
[----:B------:R-:W-:Y:S05]  /*1b730*/  BRA.DIV ~URZ, `(.L_x_1163) ;  /* 0x00001f627f007947 */ /* 0x000fea000b800000 */
[----:B------:R2:W4:Y:S02]  /*1b740*/  SHFL.IDX PT, R13, R4, R3, 0x1f ;  /* 0x00001f03040d7589 */ /* 0x00052400000e0000 */
.L_x_1162:
[----:B------:R-:W-:Y:S05]  /*1b750*/  BSYNC B0 ;  /* 0x0000000000007941 */ /* 0x000fea0003800000 */
.L_x_1161:
[----:B-1----:R-:W-:Y:S01]  /*1b760*/  ISETP.NE.AND P0, PT, R7, 0x1, PT ;  /* 0x000000010700780c */ /* 0x002fe20003f05270 */
[----:B----4-:R-:W-:Y:S01]  /*1b770*/  IMAD R232, R13, c[0x0][0x538], R12 ;  /* 0x00014e000de87a24 */ /* 0x010fe200078e020c */
        /* <DEDUP_REMOVED lines=65> */
.L_x_1165:
        /* <DEDUP_REMOVED lines=67> */
.L_x_1166:
[----:B------:R-:W-:Y:S05]  /*1bfc0*/  BSYNC B0 ;  /* 0x0000000000007941 */ /* 0x000fea0003800000 */
.L_x_1164:
[----:B------:R-:W-:-:S04]  /*1bfd0*/  LOP3.LUT R2, RZ, R2, RZ, 0x33, !PT ;  /* 0x00000002ff027212 */ /* 0x000fc800078e33ff */
[----:B------:R-:W-:Y:S01]  /*1bfe0*/  IADD3 R233, R2, R11, RZ ;  /* 0x0000000b02e97210 */ /* 0x000fe20007ffe0ff */
[----:B------:R-:W-:Y:S05]  /*1bff0*/  BRA `(.L_x_1167) ;  /* 0x0000004000007947 */ /* 0x000fea0003800000 */
.L_x_1155:
[----:B------:R-:W-:Y:S01]  /*1c000*/  IMAD.MOV.U32 R232, RZ, RZ, R9 ;  /* 0x000000ffffe87224 */ /* 0x000fe200078e0009 */
[----:B------:R-:W-:Y:S01]  /*1c010*/  MOV R234, RZ ;  /* 0x000000ff00ea7202 */ /* 0x000fe20000000f00 */
[----:B------:R-:W-:Y:S01]  /*1c020*/  IMAD.MOV.U32 R233, RZ, RZ, RZ ;  /* 0x000000ffffe97224 */ /* 0x000fe200078e00ff */
[----:B------:R-:W-:Y:S02]  /*1c030*/  MOV R235, c[0x0][0x53c] ;  /* 0x00014f0000eb7a02 */ /* 0x000fe40000000f00 */
.L_x_1167:
[----:B------:R-:W-:Y:S05]  /*1c040*/  BSYNC B1 ;  /* 0x0000000000017941 */ /* 0x000fea0003800000 */
.L_x_1153:
[----:B------:R-:W-:Y:S01]  /*1c050*/  WARPSYNC 0xffffffff ;  /* 0xffffffff00007948 */ /* 0x000fe20003800000 */
[----:B------:R-:W-:Y:S01]  /*1c060*/  BAR.SYNC.DEFER_BLOCKING 0x4, 0x100 ;  /* 0x0104000000007b1d */ /* 0x000fe20000010000 */
[----:B------:R-:W-:-:S13]  /*1c070*/  ISETP.NE.AND P0, PT, R14, RZ, PT ;  /* 0x000000ff0e00720c */ /* 0x000fda0003f05270 */
[----:B------:R2:W-:Y:S04]  /*1c080*/  @!P0 STS.128 [0x20080], R232 ;  /* 0x020080e8ff008388 */ /* 0x0005e80000000c00 */
[----:B------:R-:W-:Y:S06]  /*1c090*/  BAR.ARV 0x5, 0x100 ;  /* 0x0144000000007b1d */ /* 0x000fec0000002000 */
.L_x_1148:
[----:B-1----:R-:W-:-:S13]  /*1c0a0*/  ISETP.GE.AND P0, PT, R235, c[0x0][0x53c], PT ;  /* 0x00014f00eb007a0c */ /* 0x002fda0003f06270 */
[----:B--234-:R-:W-:Y:S01]  /*1c0b0*/  @P0 CALL.REL.NOINC `(.L_x_1168) ;  /* 0x0000001000000944 */ /* 0x01cfe20003c00000 */
[----:B------:R-:W-:Y:S05]  /*1c0c0*/  BRA `(.L_x_1169) ;  /* 0xfffe575000007947 */ /* 0x000fea000383ffff */
.L_x_1168:
[----:B------:R-:W-:Y:S05]  /*1c0d0*/  EXIT ;  /* 0x000000000000794d */ /* 0x000fea0003800000 */
.L_x_985:
[----:B------:R-:W-:Y:S01]  /*1c0e0*/  IMAD.MOV.U32 R0, RZ, RZ, R5 ;  /* 0x000000ffff007224 */ /* 0x000fe200078e0005 */
[----:B------:R-:W-:Y:S02]  /*1c0f0*/  MOV R2, 0x1 ;  /* 0x0000000100027802 */ /* 0x000fe40000000f00 */
[----:B------:R-:W-:Y:S02]  /*1c100*/  MOV R3, 0x1c120 ;  /* 0x0001c12000037802 */ /* 0x000fe40000000f00 */
[----:B--2---:R-:W-:Y:S05]  /*1c110*/  CALL.REL.NOINC `($__internal_24_$__cuda_sm70_shflsync_up_p) ;  /* 0x0000168000007944 */ /* 0x004fea0003c00000 */
[----:B------:R-:W-:Y:S01]  /*1c120*/  MOV R0, R4 ;  /* 0x0000000400007202 */ /* 0x000fe20000000f00 */
[----:B------:R-:W-:Y:S05]  /*1c130*/  BRA `(.L_x_1170) ;  /* 0xfffe430000007947 */ /* 0x000fea000383ffff */
.L_x_986:
[----:B------:R-:W-:Y:S01]  /*1c140*/  IMAD.MOV.U32 R0, RZ, RZ, R5 ;  /* 0x000000ffff007224 */ /* 0x000fe200078e0005 */
[----:B------:R-:W-:Y:S02]  /*1c150*/  MOV R2, 0x2 ;  /* 0x0000000200027802 */ /* 0x000fe40000000f00 */
[----:B------:R-:W-:Y:S02]  /*1c160*/  MOV R3, 0x1c180 ;  /* 0x0001c18000037802 */ /* 0x000fe40000000f00 */
[----:B--2---:R-:W-:Y:S05]  /*1c170*/  CALL.REL.NOINC `($__internal_24_$__cuda_sm70_shflsync_up_p) ;  /* 0x0000162000007944 */ /* 0x004fea0003c00000 */
[----:B------:R-:W-:Y:S01]  /*1c180*/  SEL R0, R4, RZ, P4 ;  /* 0x000000ff04007207 */ /* 0x000fe20002000000 */
[----:B------:R-:W-:Y:S01]  /*1c190*/  IMAD.MOV.U32 R2, RZ, RZ, 0x4 ;  /* 0x00000004ff027424 */ /* 0x000fe200078e00ff */
[----:B------:R-:W-:-:S03]  /*1c1a0*/  MOV R3, 0x1c1d0 ;  /* 0x0001c1d000037802 */ /* 0x000fc60000000f00 */
[----:B------:R-:W-:Y:S02]  /*1c1b0*/  IMAD.IADD R0, R5, 0x1, R0 ;  /* 0x0000000105007824 */ /* 0x000fe400078e0200 */
[----:B------:R-:W-:Y:S05]  /*1c1c0*/  CALL.REL.NOINC `($__internal_24_$__cuda_sm70_shflsync_up_p) ;  /* 0x000015d000007944 */ /* 0x000fea0003c00000 */
        /* <DEDUP_REMOVED lines=13> */
[----:B------:R-:W-:Y:S01]  /*1c2a0*/  IMAD.IADD R4, R0, 0x1, R4 ;  /* 0x0000000100047824 */ /* 0x000fe200078e0204 */
[----:B------:R-:W-:-:S03]  /*1c2b0*/  MOV R0, 0x1f ;  /* 0x0000001f00007802 */ /* 0x000fc60000000f00 */
[----:B------:R-:W-:Y:S02]  /*1c2c0*/  IMAD.MOV.U32 R5, RZ, RZ, R4 ;  /* 0x000000ffff057224 */ /* 0x000fe400078e0004 */
[----:B------:R-:W-:Y:S05]  /*1c2d0*/  CALL.REL.NOINC `($__internal_23_$__cuda_sm70_shflsync_idx_p) ;  /* 0x0000147000007944 */ /* 0x000fea0003c00000 */
[----:B------:R-:W-:Y:S05]  /*1c2e0*/  BRA `(.L_x_1171) ;  /* 0xfffe425000007947 */ /* 0x000fea000383ffff */
.L_x_988:
[----:B------:R-:W-:Y:S02]  /*1c2f0*/  SEL R0, RZ, 0x1, P0 ;  /* 0x00000001ff007807 */ /* 0x000fe40000000000 */
[----:B------:R-:W-:Y:S02]  /*1c300*/  MOV R2, 0x1c320 ;  /* 0x0001c32000027802 */ /* 0x000fe40000000f00 */
[----:B--2---:R-:W-:Y:S05]  /*1c310*/  CALL.REL.NOINC `($__internal_25_$__cuda_sm70_votesync_ballot) ;  /* 0x000014f000007944 */ /* 0x004fea0003c00000 */
[----:B------:R-:W-:Y:S01]  /*1c320*/  MOV R10, R0 ;  /* 0x00000000000a7202 */ /* 0x000fe20000000f00 */
[----:B------:R-:W-:Y:S05]  /*1c330*/  BRA `(.L_x_1172) ;  /* 0xfffe429000007947 */ /* 0x000fea000383ffff */
.L_x_989:
[----:B------:R-:W-:Y:S01]  /*1c340*/  IMAD.MOV.U32 R5, RZ, RZ, R9 ;  /* 0x000000ffff057224 */ /* 0x000fe200078e0009 */
[----:B------:R-:W-:Y:S01]  /*1c350*/  MOV R3, R6 ;  /* 0x0000000600037202 */ /* 0x000fe20000000f00 */
[----:B------:R-:W-:Y:S01]  /*1c360*/  IMAD.MOV.U32 R0, RZ, RZ, 0x1f ;  /* 0x0000001fff007424 */ /* 0x000fe200078e00ff */
[----:B------:R-:W-:Y:S02]  /*1c370*/  MOV R2, 0x1c390 ;  /* 0x0001c39000027802 */ /* 0x000fe40000000f00 */
[----:B------:R-:W-:Y:S05]  /*1c380*/  CALL.REL.NOINC `($__internal_23_$__cuda_sm70_shflsync_idx_p) ;  /* 0x000013c000007944 */ /* 0x000fea0003c00000 */
[----:B------:R-:W-:Y:S01]  /*1c390*/  IMAD.MOV.U32 R233, RZ, RZ, R0 ;  /* 0x000000ffffe97224 */ /* 0x000fe200078e0000 */
[----:B------:R-:W-:Y:S01]  /*1c3a0*/  MOV R5, R8 ;  /* 0x0000000800057202 */ /* 0x000fe20000000f00 */
[----:B------:R-:W-:Y:S01]  /*1c3b0*/  IMAD.MOV.U32 R7, RZ, RZ, RZ ;  /* 0x000000ffff077224 */ /* 0x000fe200078e00ff */
[----:B------:R-:W-:Y:S01]  /*1c3c0*/  MOV R3, R6 ;  /* 0x0000000600037202 */ /* 0x000fe20000000f00 */
[----:B------:R-:W-:Y:S01]  /*1c3d0*/  IMAD.MOV.U32 R0, RZ, RZ, 0x1f ;  /* 0x0000001fff007424 */ /* 0x000fe200078e00ff */
[----:B------:R-:W-:-:S02]  /*1c3e0*/  MOV R2, 0x1c400 ;  /* 0x0001c40000027802 */ /* 0x000fc40000000f00 */
[----:B------:R-:W-:Y:S05]  /*1c3f0*/  CALL.REL.NOINC `($__internal_23_$__cuda_sm70_shflsync_idx_p) ;  /* 0x0000135000007944 */ /* 0x000fea0003c00000 */
[----:B------:R-:W-:Y:S01]  /*1c400*/  MOV R9, R0 ;  /* 0x0000000000097202 */ /* 0x000fe20000000f00 */
[----:B------:R-:W-:Y:S05]  /*1c410*/  BRA `(.L_x_1173) ;  /* 0xfffe421000007947 */ /* 0x000fea000383ffff */
.L_x_992:
[----:B------:R-:W-:Y:S01]  /*1c420*/  IMAD.MOV.U32 R5, RZ, RZ, R4 ;  /* 0x000000ffff057224 */ /* 0x000fe200078e0004 */
[----:B------:R-:W-:-:S02]  /*1c430*/  MOV R0, 0x1f ;  /* 0x0000001f00007802 */ /* 0x000fc40000000f00 */
[----:B------:R-:W-:Y:S02]  /*1c440*/  MOV R2, 0x1c460 ;  /* 0x0001c46000027802 */ /* 0x000fe40000000f00 */
[----:B-123--:R-:W-:Y:S05]  /*1c450*/  CALL.REL.NOINC `($__internal_23_$__cuda_sm70_shflsync_idx_p) ;  /* 0x000012f000007944 */ /* 0x00efea0003c00000 */
[----:B------:R-:W-:Y:S01]  /*1c460*/  MOV R7, R0 ;  /* 0x0000000000077202 */ /* 0x000fe20000000f00 */
[----:B------:R-:W-:Y:S05]  /*1c470*/  BRA `(.L_x_991) ;  /* 0xfffe421000007947 */ /* 0x000fea000383ffff */
.L_x_1025:
[----:B------:R-:W-:Y:S01]  /*1c480*/  IMAD.MOV.U32 R5, RZ, RZ, R14 ;  /* 0x000000ffff057224 */ /* 0x000fe200078e000e */
[----:B------:R-:W-:Y:S01]  /*1c490*/  MOV R3, RZ ;  /* 0x000000ff00037202 */ /* 0x000fe20000000f00 */
[----:B------:R-:W-:Y:S01]  /*1c4a0*/  IMAD.MOV.U32 R0, RZ, RZ, 0x181f ;  /* 0x0000181fff007424 */ /* 0x000fe200078e00ff */
[----:B------:R-:W-:Y:S02]  /*1c4b0*/  MOV R2, 0x1c4d0 ;  /* 0x0001c4d000027802 */ /* 0x000fe40000000f00 */
[----:B-----5:R-:W-:Y:S05]  /*1c4c0*/  CALL.REL.NOINC `($__internal_23_$__cuda_sm70_shflsync_idx_p) ;  /* 0x0000128000007944 */ /* 0x020fea0003c00000 */
[----:B------:R-:W-:Y:S01]  /*1c4d0*/  MOV R12, R0 ;  /* 0x00000000000c7202 */ /* 0x000fe20000000f00 */
[----:B------:R-:W-:Y:S05]  /*1c4e0*/  BRA `(.L_x_1174) ;  /* 0xfffea2b000007947 */ /* 0x000fea000383ffff */
.L_x_1026:
[----:B------:R-:W-:Y:S01]  /*1c4f0*/  IMAD.MOV.U32 R5, RZ, RZ, R17 ;  /* 0x000000ffff057224 */ /* 0x000fe200078e0011 */
[----:B------:R-:W-:Y:S01]  /*1c500*/  MOV R3, RZ ;  /* 0x000000ff00037202 */ /* 0x000fe20000000f00 */
[----:B------:R-:W-:Y:S01]  /*1c510*/  IMAD.MOV.U32 R0, RZ, RZ, 0x181f ;  /* 0x0000181fff007424 */ /* 0x000fe200078e00ff */
[----:B------:R-:W-:Y:S02]  /*1c520*/  MOV R2, 0x1c540 ;  /* 0x0001c54000027802 */ /* 0x000fe40000000f00 */
[----:B-12--5:R-:W-:Y:S05]  /*1c530*/  CALL.REL.NOINC `($__internal_23_$__cuda_sm70_shflsync_idx_p) ;  /* 0x0000121000007944 */ /* 0x026fea0003c00000 */
[----:B------:R-:W-:Y:S05]  /*1c540*/  BRA `(.L_x_1175) ;  /* 0xfffea27000007947 */ /* 0x000fea000383ffff */
.L_x_1029:
[----:B------:R-:W-:Y:S01]  /*1c550*/  IMAD.MOV.U32 R5, RZ, RZ, R14 ;  /* 0x000000ffff057224 */ /* 0x000fe200078e000e */
[----:B--2---:R-:W-:Y:S01]  /*1c560*/  MOV R3, 0x1 ;  /* 0x0000000100037802 */ /* 0x004fe20000000f00 */
[----:B----4-:R-:W-:Y:S01]  /*1c570*/  IMAD.MOV.U32 R0, RZ, RZ, 0x181f ;  /* 0x0000181fff007424 */ /* 0x010fe200078e00ff */
[----:B------:R-:W-:-:S02]  /*1c580*/  MOV R2, 0x1c5a0 ;  /* 0x0001c5a000027802 */ /* 0x000fc40000000f00 */
[----:B-1-3-5:R-:W-:Y:S05]  /*1c590*/  CALL.REL.NOINC `($__internal_23_$__cuda_sm70_shflsync_idx_p) ;  /* 0x000011b000007944 */ /* 0x02afea0003c00000 */
[----:B------:R-:W-:Y:S01]  /*1c5a0*/  IMAD.MOV.U32 R12, RZ, RZ, R0 ;  /* 0x000000ffff0c7224 */ /* 0x000fe200078e0000 */
[----:B------:R-:W-:Y:S01]  /*1c5b0*/  MOV R3, 0x1 ;  /* 0x0000000100037802 */ /* 0x000fe20000000f00 */
[----:B------:R-:W-:Y:S01]  /*1c5c0*/  IMAD.MOV.U32 R5, RZ, RZ, R17 ;  /* 0x000000ffff057224 */ /* 0x000fe200078e0011 */
[----:B------:R-:W-:-:S02]  /*1c5d0*/  MOV R0, 0x181f ;  /* 0x0000181f00007802 */ /* 0x000fc40000000f00 */
[----:B------:R-:W-:Y:S02]  /*1c5e0*/  MOV R2, 0x1c600 ;  /* 0x0001c60000027802 */ /* 0x000fe40000000f00 */
[----:B------:R-:W-:Y:S05]  /*1c5f0*/  CALL.REL.NOINC `($__internal_23_$__cuda_sm70_shflsync_idx_p) ;  /* 0x0000115000007944 */ /* 0x000fea0003c00000 */
[----:B------:R-:W-:Y:S05]  /*1c600*/  BRA `(.L_x_1176) ;  /* 0xfffea3b000007947 */ /* 0x000fea000383ffff */
.L_x_1032:
[----:B------:R-:W-:Y:S01]  /*1c610*/  IMAD.MOV.U32 R5, RZ, RZ, R14 ;  /* 0x000000ffff057224 */ /* 0x000fe200078e000e */
[----:B-1----:R-:W-:Y:S01]  /*1c620*/  MOV R3, 0x2 ;  /* 0x0000000200037802 */ /* 0x002fe20000000f00 */
[----:B----4-:R-:W-:Y:S01]  /*1c630*/  IMAD.MOV.U32 R0, RZ, RZ, 0x181f ;  /* 0x0000181fff007424 */ /* 0x010fe200078e00ff */
[----:B------:R-:W-:Y:S02]  /*1c640*/  MOV R2, 0x1c660 ;  /* 0x0001c66000027802 */ /* 0x000fe40000000f00 */
[----:B--23-5:R-:W-:Y:S05]  /*1c650*/  CALL.REL.NOINC `($__internal_23_$__cuda_sm70_shflsync_idx_p) ;  /* 0x000010f000007944 */ /* 0x02cfea0003c00000 */
[----:B------:R-:W-:Y:S01]  /*1c660*/  MOV R12, R0 ;  /* 0x00000000000c7202 */ /* 0x000fe20000000f00 */
[----:B------:R-:W-:Y:S05]  /*1c670*/  BRA `(.L_x_1177) ;  /* 0xfffea4d000007947 */ /* 0x000fea000383ffff */
.L_x_1033:
[----:B------:R-:W-:Y:S01]  /*1c680*/  IMAD.MOV.U32 R5, RZ, RZ, R17 ;  /* 0x000000ffff057224 */ /* 0x000fe200078e0011 */
[----:B------:R-:W-:Y:S01]  /*1c690*/  MOV R3, 0x2 ;  /* 0x0000000200037802 */ /* 0x000fe20000000f00 */
[----:B----4-:R-:W-:Y:S01]  /*1c6a0*/  IMAD.MOV.U32 R0, RZ, RZ, 0x181f ;  /* 0x0000181fff007424 */ /* 0x010fe200078e00ff */
[----:B------:R-:W-:Y:S02]  /*1c6b0*/  MOV R2, 0x1c6d0 ;  /* 0x0001c6d000027802 */ /* 0x000fe40000000f00 */
[----:B-123-5:R-:W-:Y:S05]  /*1c6c0*/  CALL.REL.NOINC `($__internal_23_$__cuda_sm70_shflsync_idx_p) ;  /* 0x0000108000007944 */ /* 0x02efea0003c00000 */
[----:B------:R-:W-:Y:S05]  /*1c6d0*/  BRA `(.L_x_1178) ;  /* 0xfffea49000007947 */ /* 0x000fea000383ffff */
.L_x_1036:
[----:B------:R-:W-:Y:S01]  /*1c6e0*/  IMAD.MOV.U32 R5, RZ, RZ, R14 ;  /* 0x000000ffff057224 */ /* 0x000fe200078e000e */
[----:B-1----:R-:W-:Y:S01]  /*1c6f0*/  MOV R3, 0x3 ;  /* 0x0000000300037802 */ /* 0x002fe20000000f00 */
[----:B------:R-:W-:Y:S01]  /*1c700*/  IMAD.MOV.U32 R0, RZ, RZ, 0x181f ;  /* 0x0000181fff007424 */ /* 0x000fe200078e00ff */
[----:B------:R-:W-:-:S02]  /*1c710*/  MOV R2, 0x1c730 ;  /* 0x0001c73000027802 */ /* 0x000fc40000000f00 */
[----:B--2345:R-:W-:Y:S05]  /*1c720*/  CALL.REL.NOINC `($__internal_23_$__cuda_sm70_shflsync_idx_p) ;  /* 0x0000102000007944 */ /* 0x03cfea0003c00000 */
[----:B------:R-:W-:Y:S01]  /*1c730*/  IMAD.MOV.U32 R12, RZ, RZ, R0 ;  /* 0x000000ffff0c7224 */ /* 0x000fe200078e0000 */
[----:B------:R-:W-:Y:S01]  /*1c740*/  MOV R3, 0x3 ;  /* 0x0000000300037802 */ /* 0x000fe20000000f00 */
[----:B------:R-:W-:Y:S01]  /*1c750*/  IMAD.MOV.U32 R5, RZ, RZ, R17 ;  /* 0x000000ffff057224 */ /* 0x000fe200078e0011 */
[----:B------:R-:W-:-:S02]  /*1c760*/  MOV R0, 0x181f ;  /* 0x0000181f00007802 */ /* 0x000fc40000000f00 */
[----:B------:R-:W-:Y:S02]  /*1c770*/  MOV R2, 0x1c790 ;  /* 0x0001c79000027802 */ /* 0x000fe40000000f00 */
[----:B------:R-:W-:Y:S05]  /*1c780*/  CALL.REL.NOINC `($__internal_23_$__cuda_sm70_shflsync_idx_p) ;  /* 0x00000fc000007944 */ /* 0x000fea0003c00000 */
[----:B------:R-:W-:Y:S05]  /*1c790*/  BRA `(.L_x_1179) ;  /* 0xfffea57000007947 */ /* 0x000fea000383ffff */
.L_x_1107:
[----:B------:R-:W-:Y:S01]  /*1c7a0*/  IMAD.MOV.U32 R2, RZ, RZ, R209 ;  /* 0x000000ffff027224 */ /* 0x000fe200078e00d1 */
[----:B------:R-:W-:Y:S02]  /*1c7b0*/  MOV R5, 0x2 ;  /* 0x0000000200057802 */ /* 0x000fe40000000f00 */
[----:B------:R-:W-:Y:S02]  /*1c7c0*/  MOV R3, 0x1c7e0 ;  /* 0x0001c7e000037802 */ /* 0x000fe40000000f00 */
[----:B------:R-:W-:Y:S05]  /*1c7d0*/  CALL.REL.NOINC `($__internal_22_$__cuda_sm70_shflsync_bfly_p) ;  /* 0x00000f2000007944 */ /* 0x000fea0003c00000 */
[----:B------:R-:W-:Y:S01]  /*1c7e0*/  MOV R0, R5 ;  /* 0x0000000500007202 */ /* 0x000fe20000000f00 */
[----:B------:R-:W-:Y:S05]  /*1c7f0*/  BRA `(.L_x_1180) ;  /* 0xffff9ce000007947 */ /* 0x000fea000383ffff */
.L_x_1108:
[----:B------:R-:W-:Y:S01]  /*1c800*/  IMAD.MOV.U32 R2, RZ, RZ, R0 ;  /* 0x000000ffff027224 */ /* 0x000fe200078e0000 */
[----:B------:R-:W-:Y:S02]  /*1c810*/  MOV R5, 0x1 ;  /* 0x0000000100057802 */ /* 0x000fe40000000f00 */
[----:B------:R-:W-:Y:S02]  /*1c820*/  MOV R3, 0x1c840 ;  /* 0x0001c84000037802 */ /* 0x000fe40000000f00 */
[----:B-1----:R-:W-:Y:S05]  /*1c830*/  CALL.REL.NOINC `($__internal_22_$__cuda_sm70_shflsync_bfly_p) ;  /* 0x00000ec000007944 */ /* 0x002fea0003c00000 */
[----:B------:R-:W-:Y:S01]  /*1c840*/  FADD.FTZ R0, R0, R5 ;  /* 0x0000000500007221 */ /* 0x000fe20000010000 */
[----:B------:R-:W-:Y:S02]  /*1c850*/  MOV R2, R208 ;  /* 0x000000d000027202 */ /* 0x000fe40000000f00 */
[----:B------:R-:W-:-:S02]  /*1c860*/  MOV R5, 0x2 ;  /* 0x0000000200057802 */ /* 0x000fc40000000f00 */
[----:B------:R-:W-:Y:S02]  /*1c870*/  MOV R3, 0x1c890 ;  /* 0x0001c89000037802 */ /* 0x000fe40000000f00 */
[----:B------:R-:W-:Y:S05]  /*1c880*/  CALL.REL.NOINC `($__internal_22_$__cuda_sm70_shflsync_bfly_p) ;  /* 0x00000e7000007944 */ /* 0x000fea0003c00000 */
[----:B------:R-:W-:Y:S01]  /*1c890*/  FADD.FTZ R4, R208, R5 ;  /* 0x00000005d0047221 */ /* 0x000fe20000010000 */
[----:B------:R-:W-:Y:S02]  /*1c8a0*/  MOV R5, 0x1 ;  /* 0x0000000100057802 */ /* 0x000fe40000000f00 */
[----:B------:R-:W-:Y:S02]  /*1c8b0*/  MOV R3, 0x1c8e0 ;  /* 0x0001c8e000037802 */ /* 0x000fe40000000f00 */
[----:B------:R-:W-:Y:S02]  /*1c8c0*/  MOV R2, R4 ;  /* 0x0000000400027202 */ /* 0x000fe40000000f00 */
[----:B------:R-:W-:Y:S05]  /*1c8d0*/  CALL.REL.NOINC `($__internal_22_$__cuda_sm70_shflsync_bfly_p) ;  /* 0x00000e2000007944 */ /* 0x000fea0003c00000 */
[----:B------:R-:W-:Y:S01]  /*1c8e0*/  MOV R3, R5 ;  /* 0x0000000500037202 */ /* 0x000fe20000000f00 */
[----:B------:R-:W-:Y:S05]  /*1c8f0*/  BRA `(.L_x_1181) ;  /* 0xffff9c5000007947 */ /* 0x000fea000383ffff */
.L_x_1115:
[----:B--234-:R-:W-:Y:S01]  /*1c900*/  IMAD.MOV.U32 R5, RZ, RZ, R15 ;  /* 0x000000ffff057224 */ /* 0x01cfe200078e000f */
[----:B------:R-:W-:Y:S01]  /*1c910*/  MOV R3, RZ ;  /* 0x000000ff00037202 */ /* 0x000fe20000000f00 */
[----:B------:R-:W-:Y:S01]  /*1c920*/  IMAD.MOV.U32 R0, RZ, RZ, 0x181f ;  /* 0x0000181fff007424 */ /* 0x000fe200078e00ff */
[----:B------:R-:W-:Y:S02]  /*1c930*/  MOV R2, 0x1c950 ;  /* 0x0001c95000027802 */ /* 0x000fe40000000f00 */
[----:B-1----:R-:W-:Y:S05]  /*1c940*/  CALL.REL.NOINC `($__internal_23_$__cuda_sm70_shflsync_idx_p) ;  /* 0x00000e0000007944 */ /* 0x002fea0003c00000 */
[----:B------:R-:W-:Y:S01]  /*1c950*/  MOV R12, R0 ;  /* 0x00000000000c7202 */ /* 0x000fe20000000f00 */
[----:B------:R-:W-:Y:S05]  /*1c960*/  BRA `(.L_x_1182) ;  /* 0xffffb7d000007947 */ /* 0x000fea000383ffff */
.L_x_1116:
[----:B------:R-:W-:Y:S01]  /*1c970*/  IMAD.MOV.U32 R5, RZ, RZ, R16 ;  /* 0x000000ffff057224 */ /* 0x000fe200078e0010 */
[----:B------:R-:W-:Y:S01]  /*1c980*/  MOV R3, RZ ;  /* 0x000000ff00037202 */ /* 0x000fe20000000f00 */
[----:B------:R-:W-:Y:S01]  /*1c990*/  IMAD.MOV.U32 R0, RZ, RZ, 0x181f ;  /* 0x0000181fff007424 */ /* 0x000fe200078e00ff */
[----:B------:R-:W-:-:S02]  /*1c9a0*/  MOV R2, 0x1c9c0 ;  /* 0x0001c9c000027802 */ /* 0x000fc40000000f00 */
[----:B-123--:R-:W-:Y:S05]  /*1c9b0*/  CALL.REL.NOINC `($__internal_23_$__cuda_sm70_shflsync_idx_p) ;  /* 0x00000d9000007944 */ /* 0x00efea0003c00000 */
[----:B------:R-:W-:Y:S05]  /*1c9c0*/  BRA `(.L_x_1183) ;  /* 0xffffb79000007947 */ /* 0x000fea000383ffff */
.L_x_1119:
[----:B------:R-:W-:Y:S01]  /*1c9d0*/  IMAD.MOV.U32 R5, RZ, RZ, R15 ;  /* 0x000000ffff057224 */ /* 0x000fe200078e000f */
[----:B--2---:R-:W-:Y:S01]  /*1c9e0*/  MOV R3, 0x1 ;  /* 0x0000000100037802 */ /* 0x004fe20000000f00 */
[----:B------:R-:W-:Y:S01]  /*1c9f0*/  IMAD.MOV.U32 R0, RZ, RZ, 0x181f ;  /* 0x0000181fff007424 */ /* 0x000fe200078e00ff */
[----:B------:R-:W-:-:S02]  /*1ca00*/  MOV R2, 0x1ca20 ;  /* 0x0001ca2000027802 */ /* 0x000fc40000000f00 */
[----:B-1-34-:R-:W-:Y:S05]  /*1ca10*/  CALL.REL.NOINC `($__internal_23_$__cuda_sm70_shflsync_idx_p) ;  /* 0x00000d3000007944 */ /* 0x01afea0003c00000 */
[----:B------:R-:W-:Y:S01]  /*1ca20*/  IMAD.MOV.U32 R12, RZ, RZ, R0 ;  /* 0x000000ffff0c7224 */ /* 0x000fe200078e0000 */
[----:B------:R-:W-:Y:S01]  /*1ca30*/  MOV R3, 0x1 ;  /* 0x0000000100037802 */ /* 0x000fe20000000f00 */
[----:B------:R-:W-:Y:S01]  /*1ca40*/  IMAD.MOV.U32 R5, RZ, RZ, R16 ;  /* 0x000000ffff057224 */ /* 0x000fe200078e0010 */
[----:B------:R-:W-:-:S02]  /*1ca50*/  MOV R0, 0x181f ;  /* 0x0000181f00007802 */ /* 0x000fc40000000f00 */
[----:B------:R-:W-:Y:S02]  /*1ca60*/  MOV R2, 0x1ca80 ;  /* 0x0001ca8000027802 */ /* 0x000fe40000000f00 */
[----:B------:R-:W-:Y:S05]  /*1ca70*/  CALL.REL.NOINC `($__internal_23_$__cuda_sm70_shflsync_idx_p) ;  /* 0x00000cd000007944 */ /* 0x000fea0003c00000 */
[----:B------:R-:W-:Y:S05]  /*1ca80*/  BRA `(.L_x_1184) ;  /* 0xffffb8b000007947 */ /* 0x000fea000383ffff */
.L_x_1122:
[----:B------:R-:W-:Y:S01]  /*1ca90*/  IMAD.MOV.U32 R5, RZ, RZ, R15 ;  /* 0x000000ffff057224 */ /* 0x000fe200078e000f */
[----:B--2---:R-:W-:Y:S01]  /*1caa0*/  MOV R3, 0x2 ;  /* 0x0000000200037802 */ /* 0x004fe20000000f00 */
[----:B------:R-:W-:Y:S01]  /*1cab0*/  IMAD.MOV.U32 R0, RZ, RZ, 0x181f ;  /* 0x0000181fff007424 */ /* 0x000fe200078e00ff */
[----:B------:R-:W-:Y:S02]  /*1cac0*/  MOV R2, 0x1cae0 ;  /* 0x0001cae000027802 */ /* 0x000fe40000000f00 */
[----:B-1-34-:R-:W-:Y:S05]  /*1cad0*/  CALL.REL.NOINC `($__internal_23_$__cuda_sm70_shflsync_idx_p) ;  /* 0x00000c7000007944 */ /* 0x01afea0003c00000 */
[----:B------:R-:W-:Y:S01]  /*1cae0*/  MOV R12, R0 ;  /* 0x00000000000c7202 */ /* 0x000fe20000000f00 */
[----:B------:R-:W-:Y:S05]  /*1caf0*/  BRA `(.L_x_1185) ;  /* 0xffffb9b000007947 */ /* 0x000fea000383ffff */
.L_x_1123:
[----:B------:R-:W-:Y:S01]  /*1cb00*/  IMAD.MOV.U32 R5, RZ, RZ, R16 ;  /* 0x000000ffff057224 */ /* 0x000fe200078e0010 */
[----:B--2---:R-:W-:Y:S01]  /*1cb10*/  MOV R3, 0x2 ;  /* 0x0000000200037802 */ /* 0x004fe20000000f00 */
[----:B------:R-:W-:Y:S01]  /*1cb20*/  IMAD.MOV.U32 R0, RZ, RZ, 0x181f ;  /* 0x0000181fff007424 */ /* 0x000fe200078e00ff */
[----:B------:R-:W-:Y:S02]  /*1cb30*/  MOV R2, 0x1cb50 ;  /* 0x0001cb5000027802 */ /* 0x000fe40000000f00 */
[----:B-1-34-:R-:W-:Y:S05]  /*1cb40*/  CALL.REL.NOINC `($__internal_23_$__cuda_sm70_shflsync_idx_p) ;  /* 0x00000c0000007944 */ /* 0x01afea0003c00000 */
[----:B------:R-:W-:Y:S05]  /*1cb50*/  BRA `(.L_x_1186) ;  /* 0xffffb97000007947 */ /* 0x000fea000383ffff */
.L_x_1126:
[----:B------:R-:W-:Y:S01]  /*1cb60*/  IMAD.MOV.U32 R5, RZ, RZ, R15 ;  /* 0x000000ffff057224 */ /* 0x000fe200078e000f */
[----:B---3--:R-:W-:Y:S01]  /*1cb70*/  MOV R3, 0x3 ;  /* 0x0000000300037802 */ /* 0x008fe20000000f00 */
[----:B----4-:R-:W-:Y:S01]  /*1cb80*/  IMAD.MOV.U32 R0, RZ, RZ, 0x181f ;  /* 0x0000181fff007424 */ /* 0x010fe200078e00ff */
[----:B------:R-:W-:-:S02]  /*1cb90*/  MOV R2, 0x1cbb0 ;  /* 0x0001cbb000027802 */ /* 0x000fc40000000f00 */
[----:B-12---:R-:W-:Y:S05]  /*1cba0*/  CALL.REL.NOINC `($__internal_23_$__cuda_sm70_shflsync_idx_p) ;  /* 0x00000ba000007944 */ /* 0x006fea0003c00000 */
[----:B------:R-:W-:Y:S01]  /*1cbb0*/  IMAD.MOV.U32 R10, RZ, RZ, R0 ;  /* 0x000000ffff0a7224 */ /* 0x000fe200078e0000 */
[----:B------:R-:W-:Y:S01]  /*1cbc0*/  MOV R3, 0x3 ;  /* 0x0000000300037802 */ /* 0x000fe20000000f00 */
[----:B------:R-:W-:Y:S01]  /*1cbd0*/  IMAD.MOV.U32 R5, RZ, RZ, R16 ;  /* 0x000000ffff057224 */ /* 0x000fe200078e0010 */
[----:B------:R-:W-:-:S02]  /*1cbe0*/  MOV R0, 0x181f ;  /* 0x0000181f00007802 */ /* 0x000fc40000000f00 */
[----:B------:R-:W-:Y:S02]  /*1cbf0*/  MOV R2, 0x1cc10 ;  /* 0x0001cc1000027802 */ /* 0x000fe40000000f00 */
[----:B------:R-:W-:Y:S05]  /*1cc00*/  CALL.REL.NOINC `($__internal_23_$__cuda_sm70_shflsync_idx_p) ;  /* 0x00000b4000007944 */ /* 0x000fea0003c00000 */
[----:B------:R-:W-:Y:S05]  /*1cc10*/  BRA `(.L_x_1187) ;  /* 0xffffba3000007947 */ /* 0x000fea000383ffff */
.L_x_1128:
[----:B------:R-:W-:Y:S01]  /*1cc20*/  IMAD.MOV.U32 R5, RZ, RZ, R16 ;  /* 0x000000ffff057224 */ /* 0x000fe200078e0010 */
[----:B------:R-:W-:Y:S01]  /*1cc30*/  MOV R3, RZ ;  /* 0x000000ff00037202 */ /* 0x000fe20000000f00 */
[----:B------:R-:W-:Y:S01]  /*1cc40*/  IMAD.MOV.U32 R0, RZ, RZ, 0x1c1f ;  /* 0x00001c1fff007424 */ /* 0x000fe200078e00ff */
[----:B------:R-:W-:Y:S02]  /*1cc50*/  MOV R2, 0x1cc70 ;  /* 0x0001cc7000027802 */ /* 0x000fe40000000f00 */
[----:B------:R-:W-:Y:S05]  /*1cc60*/  CALL.REL.NOINC `($__internal_23_$__cuda_sm70_shflsync_idx_p) ;  /* 0x00000ae000007944 */ /* 0x000fea0003c00000 */
[----:B------:R-:W-:Y:S01]  /*1cc70*/  MOV R4, R0 ;  /* 0x0000000000047202 */ /* 0x000fe20000000f00 */
[----:B------:R-:W-:Y:S05]  /*1cc80*/  BRA `(.L_x_1188) ;  /* 0xffffbd2000007947 */ /* 0x000fea000383ffff */
.L_x_1129:
[----:B------:R-:W-:Y:S01]  /*1cc90*/  IMAD.MOV.U32 R5, RZ, RZ, R17 ;  /* 0x000000ffff057224 */ /* 0x000fe200078e0011 */
[----:B------:R-:W-:Y:S01]  /*1cca0*/  MOV R3, RZ ;  /* 0x000000ff00037202 */ /* 0x000fe20000000f00 */
[----:B------:R-:W-:Y:S01]  /*1ccb0*/  IMAD.MOV.U32 R0, RZ, RZ, 0x1c1f ;  /* 0x00001c1fff007424 */ /* 0x000fe200078e00ff */
[----:B------:R-:W-:Y:S02]  /*1ccc0*/  MOV R2, 0x1cce0 ;  /* 0x0001cce000027802 */ /* 0x000fe40000000f00 */
[----:B-12---:R-:W-:Y:S05]  /*1ccd0*/  CALL.REL.NOINC `($__internal_23_$__cuda_sm70_shflsync_idx_p) ;  /* 0x00000a7000007944 */ /* 0x006fea0003c00000 */
[----:B------:R-:W-:Y:S05]  /*1cce0*/  BRA `(.L_x_1189) ;  /* 0xffffbce000007947 */ /* 0x000fea000383ffff */
.L_x_1132:
[----:B------:R-:W-:Y:S01]  /*1ccf0*/  IMAD.MOV.U32 R5, RZ, RZ, R16 ;  /* 0x000000ffff057224 */ /* 0x000fe200078e0010 */
[----:B------:R-:W-:Y:S01]  /*1cd00*/  MOV R3, 0x1 ;  /* 0x0000000100037802 */ /* 0x000fe20000000f00 */
[----:B----4-:R-:W-:Y:S01]  /*1cd10*/  IMAD.MOV.U32 R0, RZ, RZ, 0x1c1f ;  /* 0x00001c1fff007424 */ /* 0x010fe200078e00ff */
[----:B------:R-:W-:-:S02]  /*1cd20*/  MOV R2, 0x1cd40 ;  /* 0x0001cd4000027802 */ /* 0x000fc40000000f00 */
[----:B-123--:R-:W-:Y:S05]  /*1cd30*/  CALL.REL.NOINC `($__internal_23_$__cuda_sm70_shflsync_idx_p) ;  /* 0x00000a1000007944 */ /* 0x00efea0003c00000 */
[----:B------:R-:W-:Y:S01]  /*1cd40*/  IMAD.MOV.U32 R4, RZ, RZ, R0 ;  /* 0x000000ffff047224 */ /* 0x000fe200078e0000 */
[----:B------:R-:W-:Y:S01]  /*1cd50*/  MOV R3, 0x1 ;  /* 0x0000000100037802 */ /* 0x000fe20000000f00 */
[----:B------:R-:W-:Y:S01]  /*1cd60*/  IMAD.MOV.U32 R5, RZ, RZ, R17 ;  /* 0x000000ffff057224 */ /* 0x000fe200078e0011 */
[----:B------:R-:W-:-:S02]  /*1cd70*/  MOV R0, 0x1c1f ;  /* 0x00001c1f00007802 */ /* 0x000fc40000000f00 */
[----:B------:R-:W-:Y:S02]  /*1cd80*/  MOV R2, 0x1cda0 ;  /* 0x0001cda000027802 */ /* 0x000fe40000000f00 */
[----:B------:R-:W-:Y:S05]  /*1cd90*/  CALL.REL.NOINC `($__internal_23_$__cuda_sm70_shflsync_idx_p) ;  /* 0x000009b000007944 */ /* 0x000fea0003c00000 */
[----:B------:R-:W-:Y:S05]  /*1cda0*/  BRA `(.L_x_1190) ;  /* 0xffffc8c000007947 */ /* 0x000fea000383ffff */
.L_x_1136:
[----:B------:R-:W-:Y:S01]  /*1cdb0*/  IMAD.MOV.U32 R5, RZ, RZ, R13 ;  /* 0x000000ffff057224 */ /* 0x000fe200078e000d */
[----:B------:R-:W-:Y:S01]  /*1cdc0*/  MOV R3, RZ ;  /* 0x000000ff00037202 */ /* 0x000fe20000000f00 */
[----:B------:R-:W-:Y:S01]  /*1cdd0*/  IMAD.MOV.U32 R0, RZ, RZ, 0x181f ;  /* 0x0000181fff007424 */ /* 0x000fe200078e00ff */
[----:B------:R-:W-:Y:S02]  /*1cde0*/  MOV R2, 0x1ce00 ;  /* 0x0001ce0000027802 */ /* 0x000fe40000000f00 */
[----:B------:R-:W-:Y:S05]  /*1cdf0*/  CALL.REL.NOINC `($__internal_23_$__cuda_sm70_shflsync_idx_p) ;  /* 0x0000095000007944 */ /* 0x000fea0003c00000 */
[----:B------:R-:W-:Y:S01]  /*1ce00*/  MOV R12, R0 ;  /* 0x00000000000c7202 */ /* 0x000fe20000000f00 */
[----:B------:R-:W-:Y:S05]  /*1ce10*/  BRA `(.L_x_1191) ;  /* 0xffffdc3000007947 */ /* 0x000fea000383ffff */
.L_x_1137:
[----:B------:R-:W-:Y:S01]  /*1ce20*/  IMAD.MOV.U32 R5, RZ, RZ, R16 ;  /* 0x000000ffff057224 */ /* 0x000fe200078e0010 */
[----:B------:R-:W-:Y:S01]  /*1ce30*/  MOV R3, RZ ;  /* 0x000000ff00037202 */ /* 0x000fe20000000f00 */
[----:B------:R-:W-:Y:S01]  /*1ce40*/  IMAD.MOV.U32 R0, RZ, RZ, 0x181f ;  /* 0x0000181fff007424 */ /* 0x000fe200078e00ff */
[----:B------:R-:W-:Y:S02]  /*1ce50*/  MOV R2, 0x1ce70 ;  /* 0x0001ce7000027802 */ /* 0x000fe40000000f00 */
[----:B-12---:R-:W-:Y:S05]  /*1ce60*/  CALL.REL.NOINC `($__internal_23_$__cuda_sm70_shflsync_idx_p) ;  /* 0x000008e000007944 */ /* 0x006fea0003c00000 */
[----:B------:R-:W-:Y:S05]  /*1ce70*/  BRA `(.L_x_1192) ;  /* 0xffffdbf000007947 */ /* 0x000fea000383ffff */
.L_x_1140:
[----:B------:R-:W-:Y:S01]  /*1ce80*/  IMAD.MOV.U32 R5, RZ, RZ, R13 ;  /* 0x000000ffff057224 */ /* 0x000fe200078e000d */
[----:B--2---:R-:W-:Y:S01]  /*1ce90*/  MOV R3, 0x1 ;  /* 0x0000000100037802 */ /* 0x004fe20000000f00 */
[----:B----4-:R-:W-:Y:S01]  /*1cea0*/  IMAD.MOV.U32 R0, RZ, RZ, 0x181f ;  /* 0x0000181fff007424 */ /* 0x010fe200078e00ff */
[----:B------:R-:W-:-:S02]  /*1ceb0*/  MOV R2, 0x1ced0 ;  /* 0x0001ced000027802 */ /* 0x000fc40000000f00 */
[----:B-1-3--:R-:W-:Y:S05]  /*1cec0*/  CALL.REL.NOINC `($__internal_23_$__cuda_sm70_shflsync_idx_p) ;  /* 0x0000088000007944 */ /* 0x00afea0003c00000 */
[----:B------:R-:W-:Y:S01]  /*1ced0*/  IMAD.MOV.U32 R12, RZ, RZ, R0 ;  /* 0x000000ffff0c7224 */ /* 0x000fe200078e0000 */
[----:B------:R-:W-:Y:S01]  /*1cee0*/  MOV R3, 0x1 ;  /* 0x0000000100037802 */ /* 0x000fe20000000f00 */
[----:B------:R-:W-:Y:S01]  /*1cef0*/  IMAD.MOV.U32 R5, RZ, RZ, R16 ;  /* 0x000000ffff057224 */ /* 0x000fe200078e0010 */
[----:B------:R-:W-:-:S02]  /*1cf00*/  MOV R0, 0x181f ;  /* 0x0000181f00007802 */ /* 0x000fc40000000f00 */
[----:B------:R-:W-:Y:S02]  /*1cf10*/  MOV R2, 0x1cf30 ;  /* 0x0001cf3000027802 */ /* 0x000fe40000000f00 */
[----:B------:R-:W-:Y:S05]  /*1cf20*/  CALL.REL.NOINC `($__internal_23_$__cuda_sm70_shflsync_idx_p) ;  /* 0x0000082000007944 */ /* 0x000fea0003c00000 */
[----:B------:R-:W-:Y:S05]  /*1cf30*/  BRA `(.L_x_1193) ;  /* 0xffffdd2000007947 */ /* 0x000fea000383ffff */
.L_x_1143:
[----:B------:R-:W-:Y:S01]  /*1cf40*/  IMAD.MOV.U32 R5, RZ, RZ, R13 ;  /* 0x000000ffff057224 */ /* 0x000fe200078e000d */
[----:B-1----:R-:W-:Y:S01]  /*1cf50*/  MOV R3, 0x2 ;  /* 0x0000000200037802 */ /* 0x002fe20000000f00 */
[----:B----4-:R-:W-:Y:S01]  /*1cf60*/  IMAD.MOV.U32 R0, RZ, RZ, 0x181f ;  /* 0x0000181fff007424 */ /* 0x010fe200078e00ff */
[----:B------:R-:W-:Y:S02]  /*1cf70*/  MOV R2, 0x1cf90 ;  /* 0x0001cf9000027802 */ /* 0x000fe40000000f00 */
[----:B--23--:R-:W-:Y:S05]  /*1cf80*/  CALL.REL.NOINC `($__internal_23_$__cuda_sm70_shflsync_idx_p) ;  /* 0x000007c000007944 */ /* 0x00cfea0003c00000 */
[----:B------:R-:W-:Y:S01]  /*1cf90*/  MOV R12, R0 ;  /* 0x00000000000c7202 */ /* 0x000fe20000000f00 */
[----:B------:R-:W-:Y:S05]  /*1cfa0*/  BRA `(.L_x_1194) ;  /* 0xffffde2000007947 */ /* 0x000fea000383ffff */
.L_x_1144:
[----:B------:R-:W-:Y:S01]  /*1cfb0*/  IMAD.MOV.U32 R5, RZ, RZ, R16 ;  /* 0x000000ffff057224 */ /* 0x000fe200078e0010 */
[----:B------:R-:W-:Y:S01]  /*1cfc0*/  MOV R3, 0x2 ;  /* 0x0000000200037802 */ /* 0x000fe20000000f00 */
[----:B----4-:R-:W-:Y:S01]  /*1cfd0*/  IMAD.MOV.U32 R0, RZ, RZ, 0x181f ;  /* 0x0000181fff007424 */ /* 0x010fe200078e00ff */
[----:B------:R-:W-:Y:S02]  /*1cfe0*/  MOV R2, 0x1d000 ;  /* 0x0001d00000027802 */ /* 0x000fe40000000f00 */
[----:B-123--:R-:W-:Y:S05]  /*1cff0*/  CALL.REL.NOINC `($__internal_23_$__cuda_sm70_shflsync_idx_p) ;  /* 0x0000075000007944 */ /* 0x00efea0003c00000 */
[----:B------:R-:W-:Y:S05]  /*1d000*/  BRA `(.L_x_1195) ;  /* 0xffffdde000007947 */ /* 0x000fea000383ffff */
.L_x_1147:
[----:B------:R-:W-:Y:S01]  /*1d010*/  IMAD.MOV.U32 R5, RZ, RZ, R13 ;  /* 0x000000ffff057224 */ /* 0x000fe200078e000d */
[----:B-1----:R-:W-:Y:S01]  /*1d020*/  MOV R3, 0x3 ;  /* 0x0000000300037802 */ /* 0x002fe20000000f00 */
[----:B------:R-:W-:Y:S01]  /*1d030*/  IMAD.MOV.U32 R0, RZ, RZ, 0x181f ;  /* 0x0000181fff007424 */ /* 0x000fe200078e00ff */
[----:B------:R-:W-:-:S02]  /*1d040*/  MOV R2, 0x1d060 ;  /* 0x0001d06000027802 */ /* 0x000fc40000000f00 */
[----:B--234-:R-:W-:Y:S05]  /*1d050*/  CALL.REL.NOINC `($__internal_23_$__cuda_sm70_shflsync_idx_p) ;  /* 0x000006f000007944 */ /* 0x01cfea0003c00000 */
[----:B------:R-:W-:Y:S01]  /*1d060*/  IMAD.MOV.U32 R12, RZ, RZ, R0 ;  /* 0x000000ffff0c7224 */ /* 0x000fe200078e0000 */
[----:B------:R-:W-:Y:S01]  /*1d070*/  MOV R3, 0x3 ;  /* 0x0000000300037802 */ /* 0x000fe20000000f00 */
[----:B------:R-:W-:Y:S01]  /*1d080*/  IMAD.MOV.U32 R5, RZ, RZ, R16 ;  /* 0x000000ffff057224 */ /* 0x000fe200078e0010 */
[----:B------:R-:W-:-:S02]  /*1d090*/  MOV R0, 0x181f ;  /* 0x0000181f00007802 */ /* 0x000fc40000000f00 */
[----:B------:R-:W-:Y:S02]  /*1d0a0*/  MOV R2, 0x1d0c0 ;  /* 0x0001d0c000027802 */ /* 0x000fe40000000f00 */
[----:B------:R-:W-:Y:S05]  /*1d0b0*/  CALL.REL.NOINC `($__internal_23_$__cuda_sm70_shflsync_idx_p) ;  /* 0x0000069000007944 */ /* 0x000fea0003c00000 */
[----:B------:R-:W-:Y:S05]  /*1d0c0*/  BRA `(.L_x_1196) ;  /* 0xffffdea000007947 */ /* 0x000fea000383ffff */
.L_x_1149:
[----:B--2---:R-:W-:Y:S01]  /*1d0d0*/  IMAD.MOV.U32 R5, RZ, RZ, R21 ;  /* 0x000000ffff057224 */ /* 0x004fe200078e0015 */
[----:B------:R-:W-:Y:S01]  /*1d0e0*/  MOV R3, RZ ;  /* 0x000000ff00037202 */ /* 0x000fe20000000f00 */
[----:B------:R-:W-:Y:S01]  /*1d0f0*/  IMAD.MOV.U32 R0, RZ, RZ, 0x1f ;  /* 0x0000001fff007424 */ /* 0x000fe200078e00ff */
[----:B------:R-:W-:Y:S02]  /*1d100*/  MOV R2, 0x1d120 ;  /* 0x0001d12000027802 */ /* 0x000fe40000000f00 */
[----:B-1-3--:R-:W-:Y:S05]  /*1d110*/  CALL.REL.NOINC `($__internal_23_$__cuda_sm70_shflsync_idx_p) ;  /* 0x0000063000007944 */ /* 0x00afea0003c00000 */
[----:B------:R-:W-:Y:S01]  /*1d120*/  MOV R9, R0 ;  /* 0x0000000000097202 */ /* 0x000fe20000000f00 */
[----:B------:R-:W-:Y:S05]  /*1d130*/  BRA `(.L_x_1197) ;  /* 0xffffe04000007947 */ /* 0x000fea000383ffff */
.L_x_1150:
[----:B--2---:R-:W-:Y:S01]  /*1d140*/  IMAD.MOV.U32 R5, RZ, RZ, R21 ;  /* 0x000000ffff057224 */ /* 0x004fe200078e0015 */
[----:B------:R-:W-:Y:S01]  /*1d150*/  MOV R3, 0x1 ;  /* 0x0000000100037802 */ /* 0x000fe20000000f00 */
[----:B------:R-:W-:Y:S01]  /*1d160*/  IMAD.MOV.U32 R0, RZ, RZ, 0x1f ;  /* 0x0000001fff007424 */ /* 0x000fe200078e00ff */
[----:B------:R-:W-:Y:S02]  /*1d170*/  MOV R2, 0x1d190 ;  /* 0x0001d19000027802 */ /* 0x000fe40000000f00 */
[----:B-1-34-:R-:W-:Y:S05]  /*1d180*/  CALL.REL.NOINC `($__internal_23_$__cuda_sm70_shflsync_idx_p) ;  /* 0x000005c000007944 */ /* 0x01afea0003c00000 */
[----:B------:R-:W-:Y:S01]  /*1d190*/  MOV R8, R0 ;  /* 0x0000000000087202 */ /* 0x000fe20000000f00 */
[----:B------:R-:W-:Y:S05]  /*1d1a0*/  BRA `(.L_x_1198) ;  /* 0xffffdff000007947 */ /* 0x000fea000383ffff */
.L_x_1151:
[----:B------:R-:W-:Y:S02]  /*1d1b0*/  MOV R2, 0x1 ;  /* 0x0000000100027802 */ /* 0x000fe40000000f00 */
[----:B------:R-:W-:-:S02]  /*1d1c0*/  MOV R3, 0x1d1e0 ;  /* 0x0001d1e000037802 */ /* 0x000fc40000000f00 */
[----:B---34-:R-:W-:Y:S05]  /*1d1d0*/  CALL.REL.NOINC `($__internal_24_$__cuda_sm70_shflsync_up_p) ;  /* 0x000005c000007944 */ /* 0x018fea0003c00000 */
[----:B------:R-:W-:Y:S05]  /*1d1e0*/  BRA `(.L_x_1199) ;  /* 0xffffe0d000007947 */ /* 0x000fea000383ffff */
.L_x_1152:
[----:B------:R-:W-:Y:S02]  /*1d1f0*/  MOV R2, 0x2 ;  /* 0x0000000200027802 */ /* 0x000fe40000000f00 */
[----:B------:R-:W-:-:S02]  /*1d200*/  MOV R3, 0x1d220 ;  /* 0x0001d22000037802 */ /* 0x000fc40000000f00 */
[----:B---34-:R-:W-:Y:S05]  /*1d210*/  CALL.REL.NOINC `($__internal_24_$__cuda_sm70_shflsync_up_p) ;  /* 0x0000058000007944 */ /* 0x018fea0003c00000 */
[----:B------:R-:W-:Y:S01]  /*1d220*/  SEL R3, R4, RZ, P1 ;  /* 0x000000ff04037207 */ /* 0x000fe20000800000 */
[----:B------:R-:W-:-:S04]  /*1d230*/  IMAD.MOV.U32 R2, RZ, RZ, 0x4 ;  /* 0x00000004ff027424 */ /* 0x000fc800078e00ff */
[----:B------:R-:W-:Y:S01]  /*1d240*/  IMAD.IADD R0, R0, 0x1, R3 ;  /* 0x0000000100007824 */ /* 0x000fe200078e0203 */
[----:B------:R-:W-:Y:S02]  /*1d250*/  MOV R3, 0x1d270 ;  /* 0x0001d27000037802 */ /* 0x000fe40000000f00 */
        /* <DEDUP_REMOVED lines=19> */
.L_x_1156:
[----:B------:R-:W-:Y:S02]  /*1d390*/  MOV R2, 0x1 ;  /* 0x0000000100027802 */ /* 0x000fe40000000f00 */
[----:B------:R-:W-:Y:S02]  /*1d3a0*/  MOV R3, 0x1d3c0 ;  /* 0x0001d3c000037802 */ /* 0x000fe40000000f00 */
[----:B----4-:R-:W-:Y:S05]  /*1d3b0*/  CALL.REL.NOINC `($__internal_24_$__cuda_sm70_shflsync_up_p) ;  /* 0x000003e000007944 */ /* 0x010fea0003c00000 */
[----:B------:R-:W-:Y:S01]  /*1d3c0*/  MOV R2, R4 ;  /* 0x0000000400027202 */ /* 0x000fe20000000f00 */
[----:B------:R-:W-:Y:S05]  /*1d3d0*/  BRA `(.L_x_1201) ;  /* 0xffffe13000007947 */ /* 0x000fea000383ffff */
.L_x_1157:
[----:B------:R-:W-:Y:S02]  /*1d3e0*/  MOV R2, 0x2 ;  /* 0x0000000200027802 */ /* 0x000fe40000000f00 */
[----:B------:R-:W-:Y:S02]  /*1d3f0*/  MOV R3, 0x1d410 ;  /* 0x0001d41000037802 */ /* 0x000fe40000000f00 */
[----:B----4-:R-:W-:Y:S05]  /*1d400*/  CALL.REL.NOINC `($__internal_24_$__cuda_sm70_shflsync_up_p) ;  /* 0x0000039000007944 */ /* 0x010fea0003c00000 */
        /* <DEDUP_REMOVED lines=23> */
.L_x_1159:
[----:B------:R-:W-:Y:S02]  /*1d580*/  SEL R0, RZ, 0x1, P0 ;  /* 0x00000001ff007807 */ /* 0x000fe40000000000 */
[----:B------:R-:W-:Y:S02]  /*1d590*/  MOV R2, 0x1d5b0 ;  /* 0x0001d5b000027802 */ /* 0x000fe40000000f00 */
[----:B-1--4-:R-:W-:Y:S05]  /*1d5a0*/  CALL.REL.NOINC `($__internal_25_$__cuda_sm70_votesync_ballot) ;  /* 0x0000026000007944 */ /* 0x012fea0003c00000 */
[----:B------:R-:W-:Y:S01]  /*1d5b0*/  MOV R10, R0 ;  /* 0x00000000000a7202 */ /* 0x000fe20000000f00 */
[----:B------:R-:W-:Y:S05]  /*1d5c0*/  BRA `(.L_x_1203) ;  /* 0xffffe0d000007947 */ /* 0x000fea000383ffff */
.L_x_1160:
[----:B------:R-:W-:Y:S01]  /*1d5d0*/  IMAD.MOV.U32 R5, RZ, RZ, R6 ;  /* 0x000000ffff057224 */ /* 0x000fe200078e0006 */
[----:B------:R-:W-:Y:S01]  /*1d5e0*/  MOV R3, R8 ;  /* 0x0000000800037202 */ /* 0x000fe20000000f00 */
[----:B------:R-:W-:Y:S01]  /*1d5f0*/  IMAD.MOV.U32 R0, RZ, RZ, 0x1f ;  /* 0x0000001fff007424 */ /* 0x000fe200078e00ff */
[----:B------:R-:W-:Y:S02]  /*1d600*/  MOV R2, 0x1d620 ;  /* 0x0001d62000027802 */ /* 0x000fe40000000f00 */
[----:B-1--4-:R-:W-:Y:S05]  /*1d610*/  CALL.REL.NOINC `($__internal_23_$__cuda_sm70_shflsync_idx_p) ;  /* 0x0000013000007944 */ /* 0x012fea0003c00000 */
[----:B------:R-:W-:Y:S01]  /*1d620*/  IMAD.MOV.U32 R11, RZ, RZ, R0 ;  /* 0x000000ffff0b7224 */ /* 0x000fe200078e0000 */
[----:B------:R-:W-:Y:S01]  /*1d630*/  MOV R3, R8 ;  /* 0x0000000800037202 */ /* 0x000fe20000000f00 */
[----:B------:R-:W-:Y:S01]  /*1d640*/  IMAD.MOV.U32 R5, RZ, RZ, R7 ;  /* 0x000000ffff057224 */ /* 0x000fe200078e0007 */
[----:B------:R-:W-:Y:S02]  /*1d650*/  MOV R0, 0x1f ;  /* 0x0000001f00007802 */ /* 0x000fe40000000f00 */
[----:B------:R-:W-:-:S02]  /*1d660*/  MOV R2, 0x1d680 ;  /* 0x0001d68000027802 */ /* 0x000fc40000000f00 */
[----:B------:R-:W-:Y:S05]  /*1d670*/  CALL.REL.NOINC `($__internal_23_$__cuda_sm70_shflsync_idx_p) ;  /* 0x000000d000007944 */ /* 0x000fea0003c00000 */
[----:B------:R-:W-:Y:S01]  /*1d680*/  MOV R7, R0 ;  /* 0x0000000000077202 */ /* 0x000fe20000000f00 */
[----:B------:R-:W-:Y:S05]  /*1d690*/  BRA `(.L_x_1204) ;  /* 0xffffe05000007947 */ /* 0x000fea000383ffff */
.L_x_1163:
[----:B------:R-:W-:Y:S01]  /*1d6a0*/  IMAD.MOV.U32 R5, RZ, RZ, R4 ;  /* 0x000000ffff057224 */ /* 0x000fe200078e0004 */
[----:B------:R-:W-:-:S02]  /*1d6b0*/  MOV R0, 0x1f ;  /* 0x0000001f00007802 */ /* 0x000fc40000000f00 */
[----:B------:R-:W-:Y:S02]  /*1d6c0*/  MOV R2, 0x1d6e0 ;  /* 0x0001d6e000027802 */ /* 0x000fe40000000f00 */
[----:B-1234-:R-:W-:Y:S05]  /*1d6d0*/  CALL.REL.NOINC `($__internal_23_$__cuda_sm70_shflsync_idx_p) ;  /* 0x0000007000007944 */ /* 0x01efea0003c00000 */
[----:B------:R-:W-:Y:S01]  /*1d6e0*/  MOV R13, R0 ;  /* 0x00000000000d7202 */ /* 0x000fe20000000f00 */
[----:B------:R-:W-:Y:S05]  /*1d6f0*/  BRA `(.L_x_1162) ;  /* 0xffffe05000007947 */ /* 0x000fea000383ffff */
        .weak           $__internal_22_$__cuda_sm70_shflsync_bfly_p
        .type           $__internal_22_$__cuda_sm70_shflsync_bfly_p,@function
        .size           $__internal_22_$__cuda_sm70_shflsync_bfly_p,($__internal_23_$__cuda_sm70_shflsync_idx_p - $__internal_22_$__cuda_sm70_shflsync_bfly_p)
$__internal_22_$__cuda_sm70_shflsync_bfly_p:
[----:B------:R-:W-:Y:S04]  /*1d700*/  WARPSYNC R6 ;  /* 0x0000000600007348 */ /* 0x000fe80003800000 */
[----:B------:R1:W2:Y:S02]  /*1d710*/  SHFL.BFLY PT, R5, R2, R5, R7 ;  /* 0x0c00000502057389 */ /* 0x0002a400000e0007 */
[----:B-1----:R-:W-:Y:S02]  /*1d720*/  MOV R2, R3 ;  /* 0x0000000300027202 */ /* 0x002fe40000000f00 */
[----:B------:R-:W-:-:S04]  /*1d730*/  MOV R3, 0x0 ;  /* 0x0000000000037802 */ /* 0x000fc80000000f00 */
[----:B--2---:R-:W-:Y:S05]  /*1d740*/  RET.REL.NODEC R2 `(_ZN7cutlass13device_kernelIN5flash19enable_sm80_to_sm89INS1_16FlashAttnFwdSm80INS1_25CollectiveMainloopFwdSm80ILi8ELi1ELb0EN4cute5tupleIJNS5_1CILi128EEENS7_ILi32EEENS7_ILi256EEEEEELi256ENS_10bfloat16_tEfNS_4arch4Sm80ELb1ELb0ELb1ELb1ELb0ELb1ELb1ELb1EEENS1_21CollectiveEpilogueFwdINS6_IJS8_SA_S9_EEENS6_IJNS7_ILi1EEESI_SI_EEESC_SE_Li256ELb1ELb1ELb1ELb0EEENS1_36VarlenDynamicPersistentTileSchedulerILi128ELi32ELi256ELi256ELb1ELb1ELb0ELb1ELb1ELb1EEEEEEEEEvNT_6ParamsE) ;  /* 0xfffe28b002007950 */ /* 0x004fea0003c3ffff */
        .weak           $__internal_23_$__cuda_sm70_shflsync_idx_p
        .type           $__internal_23_$__cuda_sm70_shflsync_idx_p,@function
        .size           $__internal_23_$__cuda_sm70_shflsync_idx_p,($__internal_24_$__cuda_sm70_shflsync_up_p - $__internal_23_$__cuda_sm70_shflsync_idx_p)
$__internal_23_$__cuda_sm70_shflsync_idx_p:
[----:B------:R-:W-:-:S04]  /*1d750*/  MOV R119, 0xffffffff ;  /* 0xffffffff00777802 */ /* 0x000fc80000000f00 */
[----:B------:R-:W-:Y:S04]  /*1d760*/  WARPSYNC R119 ;  /* 0x0000007700007348 */ /* 0x000fe80003800000 */
[----:B------:R1:W2:Y:S02]  /*1d770*/  SHFL.IDX PT, R0, R5, R3, R0 ;  /* 0x0000000305007389 */ /* 0x0002a400000e0000 */
[----:B-1----:R-:W-:-:S04]  /*1d780*/  MOV R3, 0x0 ;  /* 0x0000000000037802 */ /* 0x002fc80000000f00 */
[----:B--2---:R-:W-:Y:S05]  /*1d790*/  RET.REL.NODEC R2 `(_ZN7cutlass13device_kernelIN5flash19enable_sm80_to_sm89INS1_16FlashAttnFwdSm80INS1_25CollectiveMainloopFwdSm80ILi8ELi1ELb0EN4cute5tupleIJNS5_1CILi128EEENS7_ILi32EEENS7_ILi256EEEEEELi256ENS_10bfloat16_tEfNS_4arch4Sm80ELb1ELb0ELb1ELb1ELb0ELb1ELb1ELb1EEENS1_21CollectiveEpilogueFwdINS6_IJS8_SA_S9_EEENS6_IJNS7_ILi1EEESI_SI_EEESC_SE_Li256ELb1ELb1ELb1ELb0EEENS1_36VarlenDynamicPersistentTileSchedulerILi128ELi32ELi256ELi256ELb1ELb1ELb0ELb1ELb1ELb1EEEEEEEEEvNT_6ParamsE) ;  /* 0xfffe286002007950 */ /* 0x004fea0003c3ffff */
        .weak           $__internal_24_$__cuda_sm70_shflsync_up_p
        .type           $__internal_24_$__cuda_sm70_shflsync_up_p,@function
        .size           $__internal_24_$__cuda_sm70_shflsync_up_p,($__internal_25_$__cuda_sm70_votesync_ballot - $__internal_24_$__cuda_sm70_shflsync_up_p)
$__internal_24_$__cuda_sm70_shflsync_up_p:
[----:B------:R-:W-:Y:S02]  /*1d7a0*/  IMAD.MOV.U32 R4, RZ, RZ, RZ ;  /* 0x000000ffff047224 */ /* 0x000fe400078e00ff */
[----:B------:R-:W-:-:S04]  /*1d7b0*/  IMAD.MOV.U32 R10, RZ, RZ, -0x1 ;  /* 0xffffffffff0a7424 */ /* 0x000fc800078e00ff */
[----:B------:R-:W-:Y:S04]  /*1d7c0*/  WARPSYNC R10 ;  /* 0x0000000a00007348 */ /* 0x000fe80003800000 */
[----:B------:R1:W2:Y:S02]  /*1d7d0*/  SHFL.UP PT, R4, R0, R2, R4 ;  /* 0x0400000200047389 */ /* 0x0002a400000e0004 */
[----:B-1----:R-:W-:Y:S02]  /*1d7e0*/  MOV R2, R3 ;  /* 0x0000000300027202 */ /* 0x002fe40000000f00 */
[----:B------:R-:W-:-:S04]  /*1d7f0*/  MOV R3, 0x0 ;  /* 0x0000000000037802 */ /* 0x000fc80000000f00 */
[----:B--2---:R-:W-:Y:S05]  /*1d800*/  RET.REL.NODEC R2 `(_ZN7cutlass13device_kernelIN5flash19enable_sm80_to_sm89INS1_16FlashAttnFwdSm80INS1_25CollectiveMainloopFwdSm80ILi8ELi1ELb0EN4cute5tupleIJNS5_1CILi128EEENS7_ILi32EEENS7_ILi256EEEEEELi256ENS_10bfloat16_tEfNS_4arch4Sm80ELb1ELb0ELb1ELb1ELb0ELb1ELb1ELb1EEENS1_21CollectiveEpilogueFwdINS6_IJS8_SA_S9_EEENS6_IJNS7_ILi1EEESI_SI_EEESC_SE_Li256ELb1ELb1ELb1ELb0EEENS1_36VarlenDynamicPersistentTileSchedulerILi128ELi32ELi256ELi256ELb1ELb1ELb0ELb1ELb1ELb1EEEEEEEEEvNT_6ParamsE) ;  /* 0xfffe27f002007950 */ /* 0x004fea0003c3ffff */
        .weak           $__internal_25_$__cuda_sm70_votesync_ballot
        .type           $__internal_25_$__cuda_sm70_votesync_ballot,@function
        .size           $__internal_25_$__cuda_sm70_votesync_ballot,(.L_x_5198 - $__internal_25_$__cuda_sm70_votesync_ballot)
$__internal_25_$__cuda_sm70_votesync_ballot:
[----:B------:R-:W-:Y:S01]  /*1d810*/  ISETP.NE.U32.AND P0, PT, R0, 0x1, PT ;  /* 0x000000010000780c */ /* 0x000fe20003f05070 */
[----:B------:R-:W-:-:S04]  /*1d820*/  IMAD.MOV.U32 R3, RZ, RZ, -0x1 ;  /* 0xffffffffff037424 */ /* 0x000fc800078e00ff */
[----:B------:R-:W-:Y:S08]  /*1d830*/  WARPSYNC R3 ;  /* 0x0000000300007348 */ /* 0x000ff00003800000 */
[----:B------:R-:W-:-:S04]  /*1d840*/  VOTE.ANY R0, PT, !P0 ;  /* 0x0000000000007806 */ /* 0x000fc800040e0100 */
[----:B------:R-:W-:Y:S01]  /*1d850*/  LOP3.LUT R0, R0, R3, RZ, 0xc0, !PT ;  /* 0x0000000300007212 */ /* 0x000fe200078ec0ff */
[----:B------:R-:W-:-:S04]  /*1d860*/  IMAD.MOV.U32 R3, RZ, RZ, 0x0 ;  /* 0x00000000ff037424 */ /* 0x000fc800078e00ff */
[----:B------:R-:W-:Y:S05]  /*1d870*/  RET.REL.NODEC R2 `(_ZN7cutlass13device_kernelIN5flash19enable_sm80_to_sm89INS1_16FlashAttnFwdSm80INS1_25CollectiveMainloopFwdSm80ILi8ELi1ELb0EN4cute5tupleIJNS5_1CILi128EEENS7_ILi32EEENS7_ILi256EEEEEELi256ENS_10bfloat16_tEfNS_4arch4Sm80ELb1ELb0ELb1ELb1ELb0ELb1ELb1ELb1EEENS1_21CollectiveEpilogueFwdINS6_IJS8_SA_S9_EEENS6_IJNS7_ILi1EEESI_SI_EEESC_SE_Li256ELb1ELb1ELb1ELb0EEENS1_36VarlenDynamicPersistentTileSchedulerILi128ELi32ELi256ELi256ELb1ELb1ELb0ELb1ELb1ELb1EEEEEEEEEvNT_6ParamsE) ;  /* 0xfffe278002007950 */ /* 0x000fea0003c3ffff */
.L_x_1205:
        /* <DEDUP_REMOVED lines=16> */
.L_x_5198:


//--------------------- .text._ZN7cutlass13device_kernelIN5flash19enable_sm80_to_sm89INS1_16FlashAttnFwdSm80INS1_25CollectiveMainloopFwdSm80ILi8ELi1ELb0EN4cute5tupleIJNS5_1CILi128EEENS7_ILi96EEENS7_ILi256EEEEEELi256ENS_10bfloat16_tEfNS_4arch4Sm80ELb0ELb0ELb1ELb0ELb0ELb0ELb1ELb1EEENS1_21CollectiveEpilogueFwdINS6_IJS8_SA_S9_EEENS6_IJNS7_ILi1EEESI_SI_EEESC_SE_Li256ELb0ELb1ELb1ELb0EEENS1_19SingleTileSchedulerILb0ELb1ELb1ELi128EEEEEEEEEvNT_6ParamsE --------------------------
	.section	.text._ZN7cutlass13device_kernelIN5flash19enable_sm80_to_sm89INS1_16FlashAttnFwdSm80INS1_25CollectiveMainloopFwdSm80ILi8ELi1ELb0EN4cute5tupleIJNS5_1CILi128EEENS7_ILi96EEENS7_ILi256EEEEEELi256ENS_10bfloat16_tEfNS_4arch4Sm80ELb0ELb0ELb1ELb0ELb0ELb0ELb1ELb1EEENS1_21CollectiveEpilogueFwdINS6_IJS8_SA_S9_EEENS6_IJNS7_ILi1EEESI_SI_EEESC_SE_Li256ELb0ELb1ELb1ELb0EEENS1_19SingleTileSchedulerILb0ELb1ELb1ELi128EEEEEEEEEvNT_6ParamsE,"ax",@progbits
	.sectioninfo	@"SHI_REGISTERS=255"
	.align	128
.text._ZN7cutlass13device_kernelIN5flash19enable_sm80_to_sm89INS1_16FlashAttnFwdSm80INS1_25CollectiveMainloopFwdSm80ILi8ELi1ELb0EN4cute5tupleIJNS5_1CILi128EEENS7_ILi96EEENS7_ILi256EEEEEELi256ENS_10bfloat16_tEfNS_4arch4Sm80ELb0ELb0ELb1ELb0ELb0ELb0ELb1ELb1EEENS1_21CollectiveEpilogueFwdINS6_IJS8_SA_S9_EEENS6_IJNS7_ILi1EEESI_SI_EEESC_SE_Li256ELb0ELb1ELb1ELb0EEENS1_19SingleTileSchedulerILb0ELb1ELb1ELi128EEEEEEEEEvNT_6ParamsE:
        .type           _ZN7cutlass13device_kernelIN5flash19enable_sm80_to_sm89INS1_16FlashAttnFwdSm80INS1_25CollectiveMainloopFwdSm80ILi8ELi1ELb0EN4cute5tupleIJNS5_1CILi128EEENS7_ILi96EEENS7_ILi256EEEEEELi256ENS_10bfloat16_tEfNS_4arch4Sm80ELb0ELb0ELb1ELb0ELb0ELb0ELb1ELb1EEENS1_21CollectiveEpilogueFwdINS6_IJS8_SA_S9_EEENS6_IJNS7_ILi1EEESI_SI_EEESC_SE_Li256ELb0ELb1ELb1ELb0EEENS1_19SingleTileSchedulerILb0ELb1ELb1ELi128EEEEEEEEEvNT_6ParamsE,@function
        .size           _ZN7cutlass13device_kernelIN5flash19enable_sm80_to_sm89INS1_16FlashAttnFwdSm80INS1_25CollectiveMainloopFwdSm80ILi8ELi1ELb0EN4cute5tupleIJNS5_1CILi128EEENS7_ILi96EEENS7_ILi256EEEEEELi256ENS_10bfloat16_tEfNS_4arch4Sm80ELb0ELb0ELb1ELb0ELb0ELb0ELb1ELb1EEENS1_21CollectiveEpilogueFwdINS6_IJS8_SA_S9_EEENS6_IJNS7_ILi1EEESI_SI_EEESC_SE_Li256ELb0ELb1ELb1ELb0EEENS1_19SingleTileSchedulerILb0ELb1ELb1ELi128EEEEEEEEEvNT_6ParamsE,(.L_x_5203 - _ZN7cutlass13device_kernelIN5flash19enable_sm80_to_sm89INS1_16FlashAttnFwdSm80INS1_25CollectiveMainloopFwdSm80ILi8ELi1ELb0EN4cute5tupleIJNS5_1CILi128EEENS7_ILi96EEENS7_ILi256EEEEEELi256ENS_10bfloat16_tEfNS_4arch4Sm80ELb0ELb0ELb1ELb0ELb0ELb0ELb1ELb1EEENS1_21CollectiveEpilogueFwdINS6_IJS8_SA_S9_EEENS6_IJNS7_ILi1EEESI_SI_EEESC_SE_Li256ELb0ELb1ELb1ELb0EEENS1_19SingleTileSchedulerILb0ELb1ELb1ELi128EEEEEEEEEvNT_6ParamsE)
        .other          _ZN7cutlass13device_kernelIN5flash19enable_sm80_to_sm89INS1_16FlashAttnFwdSm80INS1_25CollectiveMainloopFwdSm80ILi8ELi1ELb0EN4cute5tupleIJNS5_1CILi128EEENS7_ILi96EEENS7_ILi256EEEEEELi256ENS_10bfloat16_tEfNS_4arch4Sm80ELb0ELb0ELb1ELb0ELb0ELb0ELb1ELb1EEENS1_21CollectiveEpilogueFwdINS6_IJS8_SA_S9_EEENS6_IJNS7_ILi1EEESI_SI_EEESC_SE_Li256ELb0ELb1ELb1ELb0EEENS1_19SingleTileSchedulerILb0ELb1ELb1ELi128EEEEEEEEEvNT_6ParamsE,@"STO_CUDA_ENTRY STV_DEFAULT"
_ZN7cutlass13device_kernelIN5flash19enable_sm80_to_sm89INS1_16FlashAttnFwdSm80INS1_25CollectiveMainloopFwdSm80ILi8ELi1ELb0EN4cute5tupleIJNS5_1CILi128EEENS7_ILi96EEENS7_ILi256EEEEEELi256ENS_10bfloat16_tEfNS_4arch4Sm80ELb0ELb0ELb1ELb0ELb0ELb0ELb1ELb1EEENS1_21CollectiveEpilogueFwdINS6_IJS8_SA_S9_EEENS6_IJNS7_ILi1EEESI_SI_EEESC_SE_Li256ELb0ELb1ELb1ELb0EEENS1_19SingleTileSchedulerILb0ELb1ELb1ELi128EEEEEEEEEvNT_6ParamsE:
        /* <DEDUP_REMOVED lines=18> */
.L_x_1206:
[----:B---3--:R-:W-:Y:S02]  /*0120*/  ULDC.64 UR4, c[0x0][0x550] ;  /* 0x0001540000047ab9 */ /* 0x008fe40000000a00 */
[----:B------:R-:W-:Y:S02]  /*0130*/  UISETP.NE.AND UP0, UPT, UR4, 0x1, UPT ;  /* 0x000000010400788c */ /* 0x000fe4000bf05270 */
[----:B------:R-:W-:-:S02]  /*0140*/  UIMAD.WIDE.U32 UR10, UR6, UR5, URZ ;  /* 0x00000005060a72a5 */ /* 0x000fc4000f8e003f */
[----:B------:R-:W-:Y:S02]  /*0150*/  ULDC UR4, c[0x0][0x558] ;  /* 0x0001560000047ab9 */ /* 0x000fe40000000800 */
[----:B------:R-:W-:-:S05]  /*0160*/  UMOV UR9, UR6 ;  /* 0x0000000600097c82 */ /* 0x000fca0008000000 */
[----:B------:R-:W-:-:S03]  /*0170*/  @UP0 USHF.R.U32.HI UR9, URZ, UR4, UR11 ;  /* 0x000000043f090299 */ /* 0x000fc6000801160b */
.L_x_1207:
        /* <DEDUP_REMOVED lines=10> */
[----:B------:R-:W-:-:S04]  /*0220*/  UIMAD.WIDE UR10, UR10, 0x2aaaaaab, URZ ;  /* 0x2aaaaaab0a0a78a5 */ /* 0x000fc8000f8e023f */
[----:B------:R-:W-:-:S04]  /*0230*/  USHF.R.U32.HI UR6, URZ, 0x1f, UR11 ;  /* 0x0000001f3f067899 */ /* 0x000fc8000801160b */
[----:B------:R-:W-:-:S04]  /*0240*/  ULEA.HI.SX32 UR6, UR11, UR6, 0x1c ;  /* 0x000000060b067291 */ /* 0x000fc8000f8fe23f */
        /* <DEDUP_REMOVED lines=8> */
[-C--:B------:R-:W-:Y:S02]  /*02d0*/  IABS R0, R2.reuse ;  /* 0x0000000200007213 */ /* 0x080fe40000000000 */
[----:B------:R-:W-:Y:S02]  /*02e0*/  IABS R2, R2 ;  /* 0x0000000200027213 */ /* 0x000fe40000000000 */
        /* <DEDUP_REMOVED lines=10> */
[----:B------:R-:W-:-:S04]  /*0390*/  UIMAD UR4, UR4, UR11, URZ ;  /* 0x0000000b040472a4 */ /* 0x000fc8000f8e023f */
[----:B------:R-:W-:Y:S01]  /*03a0*/  IMAD.MOV.U32 R3, RZ, RZ, R0 ;  /* 0x000000ffff037224 */ /* 0x000fe200078e0000 */
[----:B------:R-:W-:Y:S01]  /*03b0*/  UIMAD.WIDE.U32 UR14, UR15, UR4, UR14 ;  /* 0x000000040f0e72a5 */ /* 0x000fe2000f8e000e */
[----:B------:R-:W-:Y:S02]  /*03c0*/  IMAD.MOV R0, RZ, RZ, -R2 ;  /* 0x000000ffff007224 */ /* 0x000fe400078e0a02 */
[----:B------:R-:W1:Y:S08]  /*03d0*/  R2UR UR10, R3 ;  /* 0x00000000030a73c2 */ /* 0x000e7000000e0000 */
        /* <DEDUP_REMOVED lines=12> */
.L_x_1208:
[----:B------:R-:W-:Y:S01]  /*04a0*/  ULOP3.LUT UR8, UR7, 0xffff, URZ, 0xc0, !UPT ;  /* 0x0000ffff07087892 */ /* 0x000fe2000f8ec03f */
[----:B------:R-:W-:Y:S01]  /*04b0*/  PLOP3.LUT P2, PT, PT, PT, PT, 0x80, 0x0 ;  /* 0x000000000000781c */ /* 0x000fe20003f4f070 */
[----:B------:R-:W-:Y:S01]  /*04c0*/  ULDC.64 UR10, c[0x0][0x118] ;  /* 0x00004600000a7ab9 */ /* 0x000fe20000000a00 */
        /* <DEDUP_REMOVED lines=72> */
[----:B------:R-:W2:Y:S01]  /*0950*/  LDL.LU R185, [R1+0x8] ;  /* 0x0000080001b97983 */ /* 0x000ea20000300800 */
[----:B------:R-:W-:Y:S01]  /*0960*/  ISETP.NE.U32.AND P0, PT, RZ, c[0x0][0x340], PT ;  /* 0x0000d000ff007a0c */ /* 0x000fe20003f05070 */
[----:B------:R-:W-:-:S02]  /*0970*/  USHF.R.S32.HI UR12, URZ, 0x1f, UR9 ;  /* 0x0000001f3f0c7899 */ /* 0x000fc40008011409 */
[----:B------:R-:W1:Y:S01]  /*0980*/  S2R R29, SR_CTAID.X ;  /* 0x00000000001d7919 */ /* 0x000e620000002500 */
[----:B------:R-:W-:Y:S01]  /*0990*/  ISETP.NE.AND.EX P2, PT, RZ, c[0x0][0x344], PT, P0 ;  /* 0x0000d100ff007a0c */ /* 0x000fe20003f45300 */
[----:B------:R-:W-:-:S12]  /*09a0*/  ULDC.64 UR4, c[0x0][0x1b8] ;  /* 0x00006e0000047ab9 */ /* 0x000fd80000000a00 */
[----:B------:R-:W-:-:S04]  /*09b0*/  @P2 IMAD.MOV.U32 R2, RZ, RZ, 0x4 ;  /* 0x00000004ff022424 */ /* 0x000fc800078e00ff */
[----:B------:R-:W-:-:S05]  /*09c0*/  @P2 IMAD.WIDE R2, R33, R2, c[0x0][0x340] ;  /* 0x0000d00021022625 */ /* 0x000fca00078e0202 */
[----:B------:R3:W4:Y:S01]  /*09d0*/  @P2 LDG.E R16, [R2.64] ;  /* 0x0000000a02102981 */ /* 0x000722000c1e1900 */
[----:B------:R-:W-:Y:S01]  /*09e0*/  SHF.R.S32.HI R31, RZ, 0x1f, R184 ;  /* 0x0000001fff1f7819 */ /* 0x000fe200000114b8 */
[----:B------:R-:W-:Y:S01]  /*09f0*/  UIMAD UR7, UR12, UR4, URZ ;  /* 0x000000040c0772a4 */ /* 0x000fe2000f8e023f */
[----:B------:R-:W-:Y:S01]  /*0a00*/  SHF.R.S32.HI R32, RZ, 0x1f, R33 ;  /* 0x0000001fff207819 */ /* 0x000fe20000011421 */
[----:B------:R-:W-:Y:S01]  /*0a10*/  UIMAD.WIDE.U32 UR14, UR9, UR4, URZ ;  /* 0x00000004090e72a5 */ /* 0x000fe2000f8e003f */
[CC--:B------:R-:W-:Y:S01]  /*0a20*/  LEA.HI R0, R31.reuse, R184.reuse, RZ, 0x3 ;  /* 0x000000b81f007211 */ /* 0x0c0fe200078f18ff */
[----:B------:R-:W-:Y:S01]  /*0a30*/  UIMAD UR5, UR9, UR5, UR7 ;  /* 0x00000005090572a4 */ /* 0x000fe2000f8e0207 */
[----:B------:R-:W-:Y:S01]  /*0a40*/  LEA.HI R11, R31, R184, RZ, 0x4 ;  /* 0x000000b81f0b7211 */ /* 0x000fe200078f20ff */
[----:B------:R-:W-:Y:S01]  /*0a50*/  ULDC UR4, c[0x0][0x2c4] ;  /* 0x0000b10000047ab9 */ /* 0x000fe20000000800 */
[----:B------:R-:W-:Y:S01]  /*0a60*/  LOP3.LUT R4, R0, 0xfffffff8, RZ, 0xc0, !PT ;  /* 0xfffffff800047812 */ /* 0x000fe200078ec0ff */
[----:B------:R-:W-:Y:S01]  /*0a70*/  UIADD3 UR5, UR15, UR5, URZ ;  /* 0x000000050f057290 */ /* 0x000fe2000fffe03f */
[----:B------:R-:W-:Y:S01]  /*0a80*/  SHF.R.S32.HI R22, RZ, 0x3, R0 ;  /* 0x00000003ff167819 */ /* 0x000fe20000011400 */
[----:B------:R-:W-:Y:S01]  /*0a90*/  ULDC UR7, c[0x0][0x168] ;  /* 0x00005a0000077ab9 */ /* 0x000fe20000000800 */
[----:B------:R-:W-:Y:S01]  /*0aa0*/  SHF.R.S32.HI R8, RZ, 0x4, R11 ;  /* 0x00000004ff087819 */ /* 0x000fe2000001140b */
[----:B------:R-:W-:Y:S01]  /*0ab0*/  IMAD.IADD R25, R184, 0x1, -R4 ;  /* 0x00000001b8197824 */ /* 0x000fe200078e0a04 */
[----:B------:R-:W-:Y:S01]  /*0ac0*/  UIMAD UR7, UR4, UR7, URZ ;  /* 0x00000007040772a4 */ /* 0x000fe2000f8e023f */
[----:B------:R-:W-:Y:S01]  /*0ad0*/  IMAD R4, R32, c[0x0][0x1c0], RZ ;  /* 0x0000700020047a24 */ /* 0x000fe200078e02ff */
[----:B------:R-:W-:Y:S01]  /*0ae0*/  LEA.HI R7, R11, R8, RZ, 0x1 ;  /* 0x000000080b077211 */ /* 0x000fe200078f08ff */
[----:B------:R-:W-:Y:S01]  /*0af0*/  IMAD R6, R25, 0x20, R22 ;  /* 0x0000002019067824 */ /* 0x000fe200078e0216 */
[----:B------:R-:W-:Y:S01]  /*0b00*/  BSSY B0, `(.L_x_1210) ;  /* 0x00000a8000007945 */ /* 0x000fe20003800000 */
[----:B------:R-:W-:Y:S01]  /*0b10*/  IMAD R4, R33, c[0x0][0x1c4], R4 ;  /* 0x0000710021047a24 */ /* 0x000fe200078e0204 */
[----:B------:R-:W-:Y:S01]  /*0b20*/  LOP3.LUT R7, R7, 0xfffffffe, RZ, 0xc0, !PT ;  /* 0xfffffffe07077812 */ /* 0x000fe200078ec0ff */
[----:B-1----:R-:W-:-:S02]  /*0b30*/  IMAD R6, R29, 0x80, R6 ;  /* 0x000000801d067824 */ /* 0x002fc400078e0206 */
[----:B------:R-:W-:Y:S02]  /*0b40*/  IMAD.SHL.U32 R10, R25, 0x8, RZ ;  /* 0x00000008190a7824 */ /* 0x000fe400078e00ff */
[----:B---3--:R-:W-:Y:S02]  /*0b50*/  IMAD.MOV.U32 R2, RZ, RZ, c[0x0][0x2c4] ;  /* 0x0000b100ff027624 */ /* 0x008fe400078e00ff */
[----:B------:R-:W-:Y:S01]  /*0b60*/  IMAD.U32 R3, RZ, RZ, UR15 ;  /* 0x0000000fff037e24 */ /* 0x000fe2000f8e00ff */
[----:B------:R-:W-:Y:S01]  /*0b70*/  IADD3 R18, R10, 0x40, RZ ;  /* 0x000000400a127810 */ /* 0x000fe20007ffe0ff */
[----:B------:R-:W-:Y:S01]  /*0b80*/  IMAD.U32 R3, RZ, RZ, UR5 ;  /* 0x00000005ff037e24 */ /* 0x000fe2000f8e00ff */
[----:B------:R-:W-:Y:S01]  /*0b90*/  ISETP.NE.AND P0, PT, R2, 0x1, PT ;  /* 0x000000010200780c */ /* 0x000fe20003f05270 */
[----:B------:R-:W-:Y:S01]  /*0ba0*/  IMAD.U32 R2, RZ, RZ, UR14 ;  /* 0x0000000eff027e24 */ /* 0x000fe2000f8e00ff */
[----:B------:R-:W-:Y:S01]  /*0bb0*/  ULDC.64 UR4, c[0x0][0x1e8] ;  /* 0x00007a0000047ab9 */ /* 0x000fe20000000a00 */
[----:B------:R-:W-:Y:S01]  /*0bc0*/  IMAD.MOV.U32 R0, RZ, RZ, R6 ;  /* 0x000000ffff007224 */ /* 0x000fe200078e0006 */
[----:B------:R-:W-:Y:S01]  /*0bd0*/  UIMAD UR4, UR12, UR4, URZ ;  /* 0x000000040c0472a4 */ /* 0x000fe2000f8e023f */
[----:B------:R-:W-:Y:S01]  /*0be0*/  IMAD.WIDE.U32 R2, R33, c[0x0][0x1c0], R2 ;  /* 0x0000700021027a25 */ /* 0x000fe200078e0002 */
[----:B------:R-:W-:-:S02]  /*0bf0*/  ISETP.GE.AND P6, PT, R18, c[0x0][0x1d4], PT ;  /* 0x0000750012007a0c */ /* 0x000fc40003fc6270 */
[----:B------:R-:W-:Y:S01]  /*0c00*/  UIMAD UR13, UR9, UR5, UR4 ;  /* 0x00000005090d72a4 */ /* 0x000fe2000f8e0204 */
[----:B------:R-:W-:Y:S02]  /*0c10*/  IMAD.IADD R3, R3, 0x1, R4 ;  /* 0x0000000103037824 */ /* 0x000fe400078e0204 */
[----:B------:R-:W-:Y:S01]  /*0c20*/  IMAD.SHL.U32 R4, R22, 0x40, RZ ;  /* 0x0000004016047824 */ /* 0x000fe200078e00ff */
[----:B------:R-:W-:Y:S01]  /*0c30*/  ULDC.64 UR4, c[0x0][0x210] ;  /* 0x0000840000047ab9 */ /* 0x000fe20000000a00 */
[----:B------:R-:W-:Y:S01]  /*0c40*/  @P0 IMAD.HI.U32 R5, R6, c[0x0][0x2c8], RZ ;  /* 0x0000b20006050a27 */ /* 0x000fe200078e00ff */
[----:B------:R-:W-:Y:S02]  /*0c50*/  UIMAD UR4, UR12, UR4, URZ ;  /* 0x000000040c0472a4 */ /* 0x000fe4000f8e023f */
[----:B------:R-:W-:Y:S01]  /*0c60*/  LOP3.LUT R4, R4, 0x1c0, RZ, 0xc0, !PT ;  /* 0x000001c004047812 */ /* 0x000fe200078ec0ff */
[----:B------:R-:W-:Y:S01]  /*0c70*/  IMAD.IADD R28, R8, 0x1, -R7 ;  /* 0x00000001081c7824 */ /* 0x000fe200078e0a07 */
[----:B------:R-:W-:Y:S01]  /*0c80*/  @P0 SHF.R.U32.HI R0, RZ, c[0x0][0x2cc], R5 ;  /* 0x0000b300ff000a19 */ /* 0x000fe20000011605 */
[----:B------:R-:W-:Y:S01]  /*0c90*/  IMAD R29, R29, 0x80, R22 ;  /* 0x000000801d1d7824 */ /* 0x000fe200078e0216 */
[----:B------:R-:W-:Y:S01]  /*0ca0*/  LOP3.LUT R9, R4, 0x38, R10, 0xf8, !PT ;  /* 0x0000003804097812 */ /* 0x000fe200078ef80a */
[----:B------:R-:W-:Y:S01]  /*0cb0*/  IMAD.SHL.U32 R19, R25, 0x8, RZ ;  /* 0x0000000819137824 */ /* 0x000fe200078e00ff */
[--C-:B------:R-:W-:Y:S01]  /*0cc0*/  SHF.R.S32.HI R5, RZ, 0x1f, R0.reuse ;  /* 0x0000001fff057819 */ /* 0x100fe20000011400 */
[----:B------:R-:W-:Y:S01]  /*0cd0*/  IMAD.MOV R8, RZ, RZ, -R0 ;  /* 0x000000ffff087224 */ /* 0x000fe200078e0a00 */
[----:B------:R-:W-:Y:S01]  /*0ce0*/  SHF.R.U32.HI R7, RZ, 0x3, R4 ;  /* 0x00000003ff077819 */ /* 0x000fe20000011604 */
[----:B------:R-:W-:Y:S01]  /*0cf0*/  IMAD.WIDE.U32 R2, R0, c[0x0][0x1b0], R2 ;  /* 0x00006c0000027a25 */ /* 0x000fe200078e0002 */
[----:B------:R-:W-:Y:S01]  /*0d00*/  ISETP.GE.AND P0, PT, R29, UR7, PT ;  /* 0x000000071d007c0c */ /* 0x000fe2000bf06270 */
[----:B------:R-:W-:Y:S01]  /*0d10*/  UIMAD UR4, UR9, UR5, UR4 ;  /* 0x00000005090472a4 */ /* 0x000fe2000f8e0204 */
[----:B------:R-:W-:Y:S01]  /*0d20*/  LOP3.LUT R7, R9, R7, RZ, 0x3c, !PT ;  /* 0x0000000709077212 */ /* 0x000fe200078e3cff */
[----:B------:R-:W-:Y:S01]  /*0d30*/  IMAD R5, R5, c[0x0][0x1b0], RZ ;  /* 0x00006c0005057a24 */ /* 0x000fe200078e02ff */
[----:B------:R-:W-:-:S02]  /*0d40*/  IADD3 R30, R19, 0x80, RZ ;  /* 0x00000080131e7810 */ /* 0x000fc40007ffe0ff */
[----:B------:R-:W-:Y:S01]  /*0d50*/  IADD3 R14, R19, 0xc0, RZ ;  /* 0x000000c0130e7810 */ /* 0x000fe20007ffe0ff */
[----:B------:R-:W-:Y:S01]  /*0d60*/  IMAD R4, R0, c[0x0][0x1b4], R5 ;  /* 0x00006d0000047a24 */ /* 0x000fe200078e0205 */
[----:B------:R-:W-:Y:S01]  /*0d70*/  IADD3 R5, R10, 0x80, RZ ;  /* 0x000000800a057810 */ /* 0x000fe20007ffe0ff */
[----:B------:R-:W-:Y:S01]  /*0d80*/  IMAD R0, R8, c[0x0][0x2c4], R6 ;  /* 0x0000b10008007a24 */ /* 0x000fe200078e0206 */
[----:B------:R-:W-:Y:S01]  /*0d90*/  LEA.HI R6, R31, R184, RZ, 0x6 ;  /* 0x000000b81f067211 */ /* 0x000fe200078f30ff */
[----:B------:R-:W-:Y:S01]  /*0da0*/  IMAD.IADD R3, R3, 0x1, R4 ;  /* 0x0000000103037824 */ /* 0x000fe200078e0204 */
[----:B------:R-:W-:Y:S02]  /*0db0*/  ISETP.GE.AND P1, PT, R5, c[0x0][0x1d4], PT ;  /* 0x0000750005007a0c */ /* 0x000fe40003f26270 */
[----:B------:R-:W-:Y:S01]  /*0dc0*/  SHF.R.S32.HI R4, RZ, 0x1f, R0 ;  /* 0x0000001fff047819 */ /* 0x000fe20000011400 */
[----:B------:R-:W-:Y:S01]  /*0dd0*/  IMAD.SHL.U32 R5, R6, 0x8, RZ ;  /* 0x0000000806057824 */ /* 0x000fe200078e00ff */
[----:B------:R-:W-:Y:S01]  /*0de0*/  LOP3.LUT R8, R11, 0xfffffff0, RZ, 0xc0, !PT ;  /* 0xfffffff00b087812 */ /* 0x000fe200078ec0ff */
[----:B------:R-:W-:Y:S01]  /*0df0*/  IMAD.WIDE.U32 R2, R0, c[0x0][0x1a8], R2 ;  /* 0x00006a0000027a25 */ /* 0x000fe200078e0002 */
[----:B------:R-:W-:-:S02]  /*0e00*/  SHF.R.S32.HI R11, RZ, 0x1f, R10 ;  /* 0x0000001fff0b7819 */ /* 0x000fc4000001140a */
[----:B------:R-:W-:Y:S01]  /*0e10*/  LOP3.LUT R247, R7, 0xfffffe00, R5, 0xf8, !PT ;  /* 0xfffffe0007f77812 */ /* 0x000fe200078ef805 */
[----:B------:R-:W-:Y:S01]  /*0e20*/  IMAD R4, R4, c[0x0][0x1a8], RZ ;  /* 0x00006a0004047a24 */ /* 0x000fe200078e02ff */
[----:B------:R-:W-:Y:S01]  /*0e30*/  SHF.R.S32.HI R5, RZ, 0x1f, R22 ;  /* 0x0000001fff057819 */ /* 0x000fe20000011416 */
[----:B------:R-:W-:Y:S01]  /*0e40*/  IMAD.IADD R8, R184, 0x1, -R8 ;  /* 0x00000001b8087824 */ /* 0x000fe200078e0a08 */
[----:B------:R-:W-:Y:S01]  /*0e50*/  ISETP.GE.AND P3, PT, R14, c[0x0][0x198], PT ;  /* 0x000066000e007a0c */ /* 0x000fe20003f66270 */
[----:B------:R-:W-:Y:S01]  /*0e60*/  IMAD R4, R0, c[0x0][0x1ac], R4 ;  /* 0x00006b0000047a24 */ /* 0x000fe200078e0204 */
[----:B------:R-:W-:Y:S01]  /*0e70*/  @!P0 SHF.R.S32.HI R0, RZ, 0x1f, R30 ;  /* 0x0000001fff008819 */ /* 0x000fe2000001141e */
[----:B------:R-:W-:Y:S01]  /*0e80*/  IMAD.WIDE.U32 R6, R22, c[0x0][0x208], R10 ;  /* 0x0000820016067a25 */ /* 0x000fe200078e000a */
[----:B------:R-:W-:Y:S02]  /*0e90*/  ISETP.GE.AND P4, PT, R30, c[0x0][0x198], PT ;  /* 0x000066001e007a0c */ /* 0x000fe40003f86270 */
[----:B------:R-:W-:Y:S01]  /*0ea0*/  @!P0 LEA.HI R17, R0, R30, RZ, 0x3 ;  /* 0x0000001e00118211 */ /* 0x000fe200078f18ff */
[----:B------:R-:W-:Y:S01]  /*0eb0*/  IMAD.IADD R4, R3, 0x1, R4 ;  /* 0x0000000103047824 */ /* 0x000fe200078e0204 */
[----:B------:R-:W-:Y:S01]  /*0ec0*/  IADD3 R27, R29, 0x20, RZ ;  /* 0x000000201d1b7810 */ /* 0x000fe20007ffe0ff */
[----:B------:R-:W-:-:S02]  /*0ed0*/  IMAD R3, R5, c[0x0][0x1e0], RZ ;  /* 0x0000780005037a24 */ /* 0x000fc400078e02ff */
[----:B------:R-:W-:Y:S02]  /*0ee0*/  IMAD R0, R5, c[0x0][0x208], RZ ;  /* 0x0000820005007a24 */ /* 0x000fe400078e02ff */
[C---:B------:R-:W-:Y:S02]  /*0ef0*/  IMAD R12, R22.reuse, c[0x0][0x1e4], R3 ;  /* 0x00007900160c7a24 */ /* 0x040fe400078e0203 */
[----:B------:R-:W-:Y:S01]  /*0f00*/  IMAD R13, R22, c[0x0][0x20c], R0 ;  /* 0x00008300160d7a24 */ /* 0x000fe200078e0200 */
[----:B------:R-:W-:-:S04]  /*0f10*/  @!P0 SHF.R.S32.HI R0, RZ, 0x1f, R14 ;  /* 0x0000001fff008819 */ /* 0x000fc8000001140e */
[----:B------:R-:W-:Y:S01]  /*0f20*/  @!P0 LEA.HI R20, R0, R14, RZ, 0x3 ;  /* 0x0000000e00148211 */ /* 0x000fe200078f18ff */
[----:B------:R-:W-:Y:S01]  /*0f30*/  IMAD.U32 R14, RZ, RZ, UR9 ;  /* 0x00000009ff0e7e24 */ /* 0x000fe2000f8e00ff */
[----:B------:R-:W-:Y:S02]  /*0f40*/  @!P0 SHF.R.S32.HI R0, RZ, 0x1f, R18 ;  /* 0x0000001fff008819 */ /* 0x000fe40000011412 */
[----:B------:R-:W-:Y:S02]  /*0f50*/  @!P0 LOP3.LUT R20, R20, 0xfffffff8, RZ, 0xc0, !PT ;  /* 0xfffffff814148812 */ /* 0x000fe400078ec0ff */
[----:B------:R-:W-:Y:S02]  /*0f60*/  @!P0 LEA.HI R0, R0, R18, RZ, 0x3 ;  /* 0x0000001200008211 */ /* 0x000fe400078f18ff */
[----:B--2---:R-:W-:-:S04]  /*0f70*/  LOP3.LUT R185, R185, 0xfffffffe, RZ, 0xc0, !PT ;  /* 0xfffffffeb9b97812 */ /* 0x004fc800078ec0ff */
[----:B------:R-:W-:Y:S02]  /*0f80*/  @P1 LOP3.LUT R185, R185, 0x1, RZ, 0xfc, !PT ;  /* 0x00000001b9b91812 */ /* 0x000fe400078efcff */
[----:B------:R-:W-:-:S03]  /*0f90*/  LEA R26, P1, R2, c[0x0][0x160], 0x1 ;  /* 0x00005800021a7a11 */ /* 0x000fc600078208ff */
[----:B------:R-:W-:Y:S01]  /*0fa0*/  STL [R1+0x8], R185 ;  /* 0x000008b901007387 */ /* 0x000fe20000100800 */
[----:B------:R-:W-:Y:S02]  /*0fb0*/  LEA.HI.X R24, R2, c[0x0][0x164], R4, 0x1, P1 ;  /* 0x0000590002187a11 */ /* 0x000fe400008f0c04 */
[----:B------:R-:W-:Y:S01]  /*0fc0*/  SHF.R.S32.HI R4, RZ, 0x1f, R8 ;  /* 0x0000001fff047819 */ /* 0x000fe20000011408 */
[----:B------:R-:W1:Y:S03]  /*0fd0*/  SHFL.IDX PT, R2, R26, RZ, 0x181f ;  /* 0x00181fff1a027589 */ /* 0x000e6600000e0000 */
[----:B------:R-:W-:Y:S01]  /*0fe0*/  LEA.HI R23, R4, R8, RZ, 0x3 ;  /* 0x0000000804177211 */ /* 0x000fe200078f18ff */
[----:B------:R-:W2:Y:S01]  /*0ff0*/  SHFL.IDX PT, R3, R24, RZ, 0x181f ;  /* 0x00181fff18037589 */ /* 0x000ea200000e0000 */
[----:B------:R-:W-:Y:S02]  /*1000*/  IMAD.WIDE.U32 R4, R22, c[0x0][0x1e0], R10 ;  /* 0x0000780016047a25 */ /* 0x000fe400078e000a */
[----:B------:R-:W-:-:S05]  /*1010*/  LOP3.LUT R9, R23, 0xfffffff8, RZ, 0xc0, !PT ;  /* 0xfffffff817097812 */ /* 0x000fca00078ec0ff */
[----:B------:R-:W-:Y:S02]  /*1020*/  IMAD.IADD R21, R8, 0x1, -R9 ;  /* 0x0000000108157824 */ /* 0x000fe400078e0a09 */
[----:B------:R-:W-:Y:S01]  /*1030*/  IMAD.IADD R9, R5, 0x1, R12 ;  /* 0x0000000105097824 */ /* 0x000fe200078e020c */
[----:B------:R-:W-:Y:S01]  /*1040*/  @!P0 LOP3.LUT R12, R17, 0xfffffff8, RZ, 0xc0, !PT ;  /* 0xfffffff8110c8812 */ /* 0x000fe200078ec0ff */
[----:B------:R-:W-:Y:S02]  /*1050*/  IMAD.MOV.U32 R8, RZ, RZ, R4 ;  /* 0x000000ffff087224 */ /* 0x000fe400078e0004 */
[----:B------:R-:W-:Y:S01]  /*1060*/  IMAD.IADD R5, R7, 0x1, R13 ;  /* 0x0000000107057824 */ /* 0x000fe200078e020d */
[----:B----4-:R-:W-:Y:S01]  /*1070*/  @P2 SHF.R.S32.HI R7, RZ, 0x1f, R16 ;  /* 0x0000001fff072819 */ /* 0x010fe20000011410 */
[----:B------:R-:W-:Y:S01]  /*1080*/  IMAD.WIDE.U32 R14, R14, c[0x0][0x1e8], R8 ;  /* 0x00007a000e0e7a25 */ /* 0x000fe200078e0008 */
[----:B-1----:R-:W-:-:S03]  /*1090*/  @!P0 LEA R8, P1, R19, R2, 0x1 ;  /* 0x0000000213088211 */ /* 0x002fc600078208ff */
[----:B------:R-:W-:Y:S01]  /*10a0*/  IMAD.MOV.U32 R4, RZ, RZ, R6 ;  /* 0x000000ffff047224 */ /* 0x000fe200078e0006 */
[----:B------:R-:W-:Y:S01]  /*10b0*/  IADD3 R15, R15, UR13, RZ ;  /* 0x0000000d0f0f7c10 */ /* 0x000fe2000fffe0ff */
[----:B------:R-:W-:Y:S01]  /*10c0*/  @P2 IMAD.MOV.U32 R6, RZ, RZ, R16 ;  /* 0x000000ffff062224 */ /* 0x000fe200078e0010 */
[C---:B--2---:R-:W-:Y:S01]  /*10d0*/  @!P0 LEA.HI.X R9, R19.reuse, R3, R11, 0x1, P1 ;  /* 0x0000000313098211 */ /* 0x044fe200008f0c0b */
[----:B------:R-:W-:Y:S01]  /*10e0*/  @!P2 IMAD.MOV.U32 R6, RZ, RZ, R33 ;  /* 0x000000ffff06a224 */ /* 0x000fe200078e0021 */
[----:B------:R-:W-:Y:S01]  /*10f0*/  ISETP.GE.AND P1, PT, R18, c[0x0][0x198], PT ;  /* 0x0000660012007a0c */ /* 0x000fe20003f26270 */
[----:B------:R-:W-:Y:S01]  /*1100*/  @!P2 IMAD.MOV.U32 R7, RZ, RZ, R32 ;  /* 0x000000ffff07a224 */ /* 0x000fe200078e0020 */
[----:B------:R-:W-:Y:S01]  /*1110*/  ISETP.GE.AND P2, PT, R19, c[0x0][0x198], PT ;  /* 0x0000660013007a0c */ /* 0x000fe20003f46270 */
[----:B------:R-:W-:Y:S01]  /*1120*/  @!P0 IMAD.WIDE R12, R12, 0x2, R2 ;  /* 0x000000020c0c8825 */ /* 0x000fe200078e0202 */
[----:B------:R-:W-:-:S03]  /*1130*/  @!P0 LOP3.LUT R16, R0, 0xfffffff8, RZ, 0xc0, !PT ;  /* 0xfffffff800108812 */ /* 0x000fc600078ec0ff */
[----:B------:R-:W-:Y:S02]  /*1140*/  @!P0 IMAD.SHL.U32 R0, R247, 0x2, RZ ;  /* 0x00000002f7008824 */ /* 0x000fe400078e00ff */
[----:B------:R-:W-:-:S04]  /*1150*/  @!P0 IMAD.WIDE R16, R16, 0x2, R2 ;  /* 0x0000000210108825 */ /* 0x000fc800078e0202 */
[----:B------:R-:W-:Y:S02]  /*1160*/  @!P0 IMAD.WIDE R2, R20, 0x2, R2 ;  /* 0x0000000214028825 */ /* 0x000fe400078e0202 */
[----:B------:R-:W-:Y:S01]  /*1170*/  @!PT LDS RZ, [RZ] ;  /* 0x00000000fffff984 */ /* 0x000fe20000000800 */
[----:B------:R1:W-:Y:S02]  /*1180*/  @!P0 LDGSTS.E.BYPASS.LTC128B.128 [R0+0x18100], [R8.64], !P2 ;  /* 0x1810000008008fae */ /* 0x0003e4000d101d4a */
[----:B------:R-:W-:Y:S02]  /*1190*/  IMAD.WIDE.U32 R36, R6, c[0x0][0x1f0], R14 ;  /* 0x00007c0006247a25 */ /* 0x000fe400078e000e */
[----:B------:R2:W-:Y:S04]  /*11a0*/  @!P0 LDGSTS.E.BYPASS.LTC128B.128 [R0+0x1c100], [R16.64], !P1 ;  /* 0x1c10000010008fae */ /* 0x0005e8000c901d4a */
[----:B------:R3:W-:Y:S01]  /*11b0*/  @!P0 LDGSTS.E.BYPASS.LTC128B.128 [R0+0x20100], [R12.64], !P4 ;  /* 0x201000000c008fae */ /* 0x0007e2000e101d4a */
[----:B------:R-:W-:-:S03]  /*11c0*/  ISETP.GE.AND P4, PT, R10, c[0x0][0x1d4], PT ;  /* 0x000075000a007a0c */ /* 0x000fc60003f86270 */
[----:B------:R4:W-:Y:S01]  /*11d0*/  @!P0 LDGSTS.E.BYPASS.LTC128B.128 [R0+0x24100], [R2.64], !P3 ;  /* 0x2410000002008fae */ /* 0x0009e2000d901d4a */
[----:B------:R-:W-:-:S03]  /*11e0*/  LOP3.LUT P0, RZ, R21, 0x2, RZ, 0xc0, !PT ;  /* 0x0000000215ff7812 */ /* 0x000fc6000780c0ff */
[----:B------:R3:W-:Y:S01]  /*11f0*/  STL.64 [R1+0x20], R36 ;  /* 0x0000202401007387 */ /* 0x0007e20000100a00 */
[----:B-1----:R-:W-:Y:S02]  /*1200*/  IMAD.MOV.U32 R9, RZ, RZ, 0x10 ;  /* 0x00000010ff097424 */ /* 0x002fe400078e00ff */
[----:B------:R-:W-:Y:S01]  /*1210*/  IMAD.SHL.U32 R8, R28, 0x8, RZ ;  /* 0x000000081c087824 */ /* 0x000fe200078e00ff */
[----:B--2---:R-:W-:Y:S01]  /*1220*/  SEL R17, RZ, 0x1, P4 ;  /* 0x00000001ff117807 */ /* 0x004fe20002000000 */
[----:B----4-:R-:W-:Y:S02]  /*1230*/  IMAD.U32 R2, RZ, RZ, UR9 ;  /* 0x00000009ff027e24 */ /* 0x010fe4000f8e00ff */
[----:B---3--:R-:W-:Y:S02]  /*1240*/  IMAD.SHL.U32 R0, R21, 0x40, RZ ;  /* 0x0000004015007824 */ /* 0x008fe400078e00ff */
[----:B------:R-:W-:Y:S01]  /*1250*/  IMAD.WIDE.U32 R2, R2, c[0x0][0x210], R4 ;  /* 0x0000840002027a25 */ /* 0x000fe200078e0004 */
[----:B------:R-:W-:-:S02]  /*1260*/  SEL R4, R9, 0xfffffff0, !P0 ;  /* 0xfffffff009047807 */ /* 0x000fc40004000000 */
[----:B------:R-:W-:Y:S01]  /*1270*/  LOP3.LUT R0, R0, 0x1c0, RZ, 0xc0, !PT ;  /* 0x000001c000007812 */ /* 0x000fe200078ec0ff */
[----:B------:R-:W-:Y:S01]  /*1280*/  IMAD.MOV.U32 R12, RZ, RZ, R2 ;  /* 0x000000ffff0c7224 */ /* 0x000fe200078e0002 */
[----:B------:R-:W-:Y:S01]  /*1290*/  IADD3 R13, R3, UR4, RZ ;  /* 0x00000004030d7c10 */ /* 0x000fe2000fffe0ff */
[----:B------:R-:W-:Y:S01]  /*12a0*/  IMAD.MOV.U32 R3, RZ, RZ, 0x20 ;  /* 0x00000020ff037424 */ /* 0x000fe200078e00ff */
[----:B------:R-:W-:Y:S01]  /*12b0*/  LOP3.LUT R8, R0, 0x8, R8, 0xf8, !PT ;  /* 0x0000000800087812 */ /* 0x000fe200078ef808 */
[----:B------:R-:W-:Y:S01]  /*12c0*/  IMAD.SHL.U32 R5, R23, 0x40, RZ ;  /* 0x0000004017057824 */ /* 0x000fe200078e00ff */
[----:B------:R-:W-:Y:S01]  /*12d0*/  LOP3.LUT P0, RZ, R21, 0x4, RZ, 0xc0, !PT ;  /* 0x0000000415ff7812 */ /* 0x000fe2000780c0ff */
[----:B------:R-:W-:Y:S01]  /*12e0*/  IMAD.WIDE.U32 R34, R6, c[0x0][0x218], R12 ;  /* 0x0000860006227a25 */ /* 0x000fe200078e000c */
[----:B------:R-:W-:Y:S01]  /*12f0*/  SHF.R.U32.HI R0, RZ, 0x3, R0 ;  /* 0x00000003ff007819 */ /* 0x000fe20000011600 */
[----:B------:R1:W2:Y:S01]  /*1300*/  SHFL.IDX PT, R9, R24, 0x1, 0x181f ;  /* 0x00381f0018097f89 */ /* 0x0002a200000e0000 */
[----:B------:R-:W-:Y:S01]  /*1310*/  SEL R2, R3, 0xffffffe0, !P0 ;  /* 0xffffffe003027807 */ /* 0x000fe20004000000 */
[C---:B------:R-:W-:Y:S01]  /*1320*/  IMAD R3, R7.reuse, c[0x0][0x1f0], RZ ;  /* 0x00007c0007037a24 */ /* 0x040fe200078e02ff */
[----:B------:R-:W-:Y:S01]  /*1330*/  LOP3.LUT R16, R8, R0, RZ, 0x3c, !PT ;  /* 0x0000000008107212 */ /* 0x000fe200078e3cff */
[----:B------:R-:W-:Y:S01]  /*1340*/  IMAD R0, R7, c[0x0][0x218], RZ ;  /* 0x0000860007007a24 */ /* 0x000fe200078e02ff */
[----:B------:R1:W-:Y:S01]  /*1350*/  STL.64 [R1+0x28], R34 ;  /* 0x0000282201007387 */ /* 0x0003e20000100a00 */
[C---:B------:R-:W-:Y:S01]  /*1360*/  IMAD R7, R6.reuse, c[0x0][0x1f4], R3 ;  /* 0x00007d0006077a24 */ /* 0x040fe200078e0203 */
[----:B------:R-:W-:Y:S01]  /*1370*/  ISETP.GE.AND P0, PT, R27, UR7, PT ;  /* 0x000000071b007c0c */ /* 0x000fe2000bf06270 */
[----:B------:R-:W-:Y:S01]  /*1380*/  IMAD R3, R6, c[0x0][0x21c], R0 ;  /* 0x0000870006037a24 */ /* 0x000fe200078e0200 */
[----:B------:R-:W-:Y:S01]  /*1390*/  IADD3 R0, R10, 0xc0, RZ ;  /* 0x000000c00a007810 */ /* 0x000fe20007ffe0ff */
[----:B------:R-:W-:Y:S01]  /*13a0*/  IMAD.IADD R41, R37, 0x1, R7 ;  /* 0x0000000125297824 */ /* 0x000fe200078e0207 */
[----:B------:R1:W3:Y:S01]  /*13b0*/  SHFL.IDX PT, R8, R26, 0x1, 0x181f ;  /* 0x00381f001a087f89 */ /* 0x0002e200000e0000 */
[----:B------:R-:W-:Y:S01]  /*13c0*/  IMAD.IADD R39, R35, 0x1, R3 ;  /* 0x0000000123277824 */ /* 0x000fe200078e0203 */
[----:B------:R-:W-:-:S02]  /*13d0*/  LOP3.LUT R5, R16, 0xfffffe00, R5, 0xf8, !PT ;  /* 0xfffffe0010057812 */ /* 0x000fc400078ef805 */
[----:B------:R1:W-:Y:S01]  /*13e0*/  STL [R1+0x1c], R41 ;  /* 0x00001c2901007387 */ /* 0x0003e20000100800 */
[----:B------:R-:W-:-:S03]  /*13f0*/  ISETP.GE.AND P5, PT, R0, c[0x0][0x1d4], PT ;  /* 0x0000750000007a0c */ /* 0x000fc60003fa6270 */
[----:B------:R1:W-:Y:S01]  /*1400*/  STL [R1+0x14], R39 ;  /* 0x0000142701007387 */ /* 0x0003e20000100800 */
[----:B------:R-:W-:Y:S05]  /*1410*/  @P0 BRA `(.L_x_1211) ;  /* 0x0000016000000947 */ /* 0x000fea0003800000 */
[C---:B------:R-:W-:Y:S02]  /*1420*/  IADD3 R3, R19.reuse, 0x80, RZ ;  /* 0x0000008013037810 */ /* 0x040fe40007ffe0ff */
[C---:B------:R-:W-:Y:S02]  /*1430*/  IADD3 R13, R19.reuse, 0xc0, RZ ;  /* 0x000000c0130d7810 */ /* 0x040fe40007ffe0ff */
[----:B------:R-:W-:Y:S02]  /*1440*/  SHF.R.S32.HI R0, RZ, 0x1f, R18 ;  /* 0x0000001fff007819 */ /* 0x000fe40000011412 */
[----:B---3--:R-:W-:Y:S02]  /*1450*/  LEA R6, P0, R19, R8, 0x1 ;  /* 0x0000000813067211 */ /* 0x008fe400078008ff */
[----:B------:R-:W-:Y:S02]  /*1460*/  SHF.R.S32.HI R14, RZ, 0x1f, R3 ;  /* 0x0000001fff0e7819 */ /* 0x000fe40000011403 */
[----:B------:R-:W-:-:S02]  /*1470*/  SHF.R.S32.HI R15, RZ, 0x1f, R13 ;  /* 0x0000001fff0f7819 */ /* 0x000fc4000001140d */
[----:B------:R-:W-:Y:S02]  /*1480*/  LEA.HI R12, R0, R18, RZ, 0x3 ;  /* 0x00000012000c7211 */ /* 0x000fe400078f18ff */
[----:B--2---:R-:W-:Y:S02]  /*1490*/  LEA.HI.X R7, R19, R9, R11, 0x1, P0 ;  /* 0x0000000913077211 */ /* 0x004fe400000f0c0b */
[----:B------:R-:W-:Y:S02]  /*14a0*/  LEA.HI R3, R14, R3, RZ, 0x3 ;  /* 0x000000030e037211 */ /* 0x000fe400078f18ff */
[----:B------:R-:W-:Y:S02]  /*14b0*/  LEA.HI R0, R15, R13, RZ, 0x3 ;  /* 0x0000000d0f007211 */ /* 0x000fe400078f18ff */
[----:B------:R-:W-:Y:S02]  /*14c0*/  ISETP.GE.AND P0, PT, R30, c[0x0][0x198], PT ;  /* 0x000066001e007a0c */ /* 0x000fe40003f06270 */
[----:B------:R-:W-:-:S02]  /*14d0*/  LOP3.LUT R12, R12, 0xfffffff8, RZ, 0xc0, !PT ;  /* 0xfffffff80c0c7812 */ /* 0x000fc400078ec0ff */
[----:B------:R-:W-:Y:S02]  /*14e0*/  LOP3.LUT R3, R3, 0xfffffff8, RZ, 0xc0, !PT ;  /* 0xfffffff803037812 */ /* 0x000fe400078ec0ff */
[----:B------:R-:W-:Y:S01]  /*14f0*/  LOP3.LUT R16, R0, 0xfffffff8, RZ, 0xc0, !PT ;  /* 0xfffffff800107812 */ /* 0x000fe200078ec0ff */
[----:B------:R-:W-:Y:S02]  /*1500*/  IMAD.SHL.U32 R0, R247, 0x2, RZ ;  /* 0x00000002f7007824 */ /* 0x000fe400078e00ff */
[----:B------:R-:W-:-:S03]  /*1510*/  IMAD.WIDE R14, R12, 0x2, R8 ;  /* 0x000000020c0e7825 */ /* 0x000fc600078e0208 */
[----:B------:R2:W-:Y:S01]  /*1520*/  LDGSTS.E.BYPASS.LTC128B.128 [R0+0x19100], [R6.64], !P2 ;  /* 0x1910000006007fae */ /* 0x0005e2000d101d4a */
[----:B------:R-:W-:-:S03]  /*1530*/  IMAD.WIDE R12, R3, 0x2, R8 ;  /* 0x00000002030c7825 */ /* 0x000fc600078e0208 */
[----:B------:R2:W-:Y:S01]  /*1540*/  LDGSTS.E.BYPASS.LTC128B.128 [R0+0x1d100], [R14.64], !P1 ;  /* 0x1d1000000e007fae */ /* 0x0005e2000c901d4a */
[----:B------:R-:W-:-:S03]  /*1550*/  IMAD.WIDE R8, R16, 0x2, R8 ;  /* 0x0000000210087825 */ /* 0x000fc600078e0208 */
[----:B------:R2:W-:Y:S04]  /*1560*/  LDGSTS.E.BYPASS.LTC128B.128 [R0+0x21100], [R12.64], !P0 ;  /* 0x211000000c007fae */ /* 0x0005e8000c101d4a */
[----:B------:R2:W-:Y:S02]  /*1570*/  LDGSTS.E.BYPASS.LTC128B.128 [R0+0x25100], [R8.64], !P3 ;  /* 0x2510000008007fae */ /* 0x0005e4000d901d4a */
.L_x_1211:
[----:B------:R-:W-:Y:S05]  /*1580*/  BSYNC B0 ;  /* 0x0000000000007941 */ /* 0x000fea0003800000 */
.L_x_1210:
[----:B--2---:R-:W-:Y:S01]  /*1590*/  IADD3 R0, R29, 0x40, RZ ;  /* 0x000000401d007810 */ /* 0x004fe20007ffe0ff */
[----:B------:R2:W4:Y:S01]  /*15a0*/  SHFL.IDX PT, R7, R24, 0x2, 0x181f ;  /* 0x00581f0018077f89 */ /* 0x00052200000e0000 */
[----:B------:R-:W-:Y:S02]  /*15b0*/  BSSY B0, `(.L_x_1212) ;  /* 0x000001b000007945 */ /* 0x000fe40003800000 */
[----:B------:R-:W-:Y:S01]  /*15c0*/  ISETP.GE.AND P0, PT, R0, UR7, PT ;  /* 0x0000000700007c0c */ /* 0x000fe2000bf06270 */
[----:B------:R2:W1:-:S12]  /*15d0*/  SHFL.IDX PT, R6, R26, 0x2, 0x181f ;  /* 0x00581f001a067f89 */ /* 0x00045800000e0000 */
[----:B------:R-:W-:Y:S05]  /*15e0*/  @P0 BRA `(.L_x_1213) ;  /* 0x0000017000000947 */ /* 0x000fea0003800000 */
[C---:B------:R-:W-:Y:S02]  /*15f0*/  IADD3 R3, R19.reuse, 0x80, RZ ;  /* 0x0000008013037810 */ /* 0x040fe40007ffe0ff */
[C---:B------:R-:W-:Y:S02]  /*1600*/  IADD3 R13, R19.reuse, 0xc0, RZ ;  /* 0x000000c0130d7810 */ /* 0x040fe40007ffe0ff */
[----:B------:R-:W-:Y:S02]  /*1610*/  SHF.R.S32.HI R0, RZ, 0x1f, R18 ;  /* 0x0000001fff007819 */ /* 0x000fe40000011412 */
[----:B-1-3--:R-:W-:Y:S02]  /*1620*/  LEA R8, P0, R19, R6, 0x1 ;  /* 0x0000000613087211 */ /* 0x00afe400078008ff */
[----:B------:R-:W-:Y:S02]  /*1630*/  SHF.R.S32.HI R14, RZ, 0x1f, R3 ;  /* 0x0000001fff0e7819 */ /* 0x000fe40000011403 */
[----:B------:R-:W-:-:S02]  /*1640*/  SHF.R.S32.HI R15, RZ, 0x1f, R13 ;  /* 0x0000001fff0f7819 */ /* 0x000fc4000001140d */
[----:B------:R-:W-:Y:S02]  /*1650*/  LEA.HI R12, R0, R18, RZ, 0x3 ;  /* 0x00000012000c7211 */ /* 0x000fe400078f18ff */
[----:B----4-:R-:W-:Y:S02]  /*1660*/  LEA.HI.X R9, R19, R7, R11, 0x1, P0 ;  /* 0x0000000713097211 */ /* 0x010fe400000f0c0b */
        /* <DEDUP_REMOVED lines=8> */
[----:B------:R-:W-:Y:S01]  /*16f0*/  @!PT LDS RZ, [RZ] ;  /* 0x00000000fffff984 */ /* 0x000fe20000000800 */
[----:B------:R1:W-:Y:S01]  /*1700*/  LDGSTS.E.BYPASS.LTC128B.128 [R0+0x1a100], [R8.64], !P2 ;  /* 0x1a10000008007fae */ /* 0x0003e2000d101d4a */
[----:B------:R-:W-:-:S03]  /*1710*/  IMAD.WIDE R12, R3, 0x2, R6 ;  /* 0x00000002030c7825 */ /* 0x000fc600078e0206 */
[----:B------:R1:W-:Y:S01]  /*1720*/  LDGSTS.E.BYPASS.LTC128B.128 [R0+0x1e100], [R14.64], !P1 ;  /* 0x1e1000000e007fae */ /* 0x0003e2000c901d4a */
[----:B------:R-:W-:-:S03]  /*1730*/  IMAD.WIDE R6, R16, 0x2, R6 ;  /* 0x0000000210067825 */ /* 0x000fc600078e0206 */
[----:B------:R1:W-:Y:S04]  /*1740*/  LDGSTS.E.BYPASS.LTC128B.128 [R0+0x22100], [R12.64], !P0 ;  /* 0x221000000c007fae */ /* 0x0003e8000c101d4a */
[----:B------:R1:W-:Y:S02]  /*1750*/  LDGSTS.E.BYPASS.LTC128B.128 [R0+0x26100], [R6.64], !P3 ;  /* 0x2610000006007fae */ /* 0x0003e4000d901d4a */
.L_x_1213:
[----:B------:R-:W-:Y:S05]  /*1760*/  BSYNC B0 ;  /* 0x0000000000007941 */ /* 0x000fea0003800000 */
.L_x_1212:
[----:B-1----:R-:W-:Y:S01]  /*1770*/  IADD3 R0, R29, 0x60, RZ ;  /* 0x000000601d007810 */ /* 0x002fe20007ffe0ff */
[----:B------:R-:W-:Y:S01]  /*1780*/  UMOV UR12, 0x60 ;  /* 0x00000060000c7882 */ /* 0x000fe20000000000 */
[----:B----4-:R1:W4:Y:S01]  /*1790*/  SHFL.IDX PT, R7, R24, 0x3, 0x181f ;  /* 0x00781f0018077f89 */ /* 0x01032200000e0000 */
[----:B------:R-:W-:Y:S01]  /*17a0*/  ULDC.64 UR4, c[0x0][0x1e0] ;  /* 0x0000780000047ab9 */ /* 0x000fe20000000a00 */
[----:B------:R-:W-:Y:S01]  /*17b0*/  ISETP.GE.AND P0, PT, R0, UR7, PT ;  /* 0x0000000700007c0c */ /* 0x000fe2000bf06270 */
[----:B------:R-:W-:Y:S01]  /*17c0*/  UIMAD.WIDE.U32 UR16, UR12, UR4, URZ ;  /* 0x000000040c1072a5 */ /* 0x000fe2000f8e003f */
[----:B------:R1:W2:Y:S01]  /*17d0*/  SHFL.IDX PT, R6, R26, 0x3, 0x181f ;  /* 0x00781f001a067f89 */ /* 0x0002a200000e0000 */
[----:B------:R-:W-:Y:S01]  /*17e0*/  UIMAD UR5, UR12, UR5, URZ ;  /* 0x000000050c0572a4 */ /* 0x000fe2000f8e023f */
[----:B------:R-:W-:Y:S01]  /*17f0*/  BSSY B0, `(.L_x_1214) ;  /* 0x000001b000007945 */ /* 0x000fe20003800000 */
[----:B------:R-:W-:-:S02]  /*1800*/  UIADD3 UR14, UR6, -0x1, URZ ;  /* 0xffffffff060e7890 */ /* 0x000fc4000fffe03f */
[----:B------:R-:W-:-:S06]  /*1810*/  UIADD3 UR15, UR17, UR5, URZ ;  /* 0x00000005110f7290 */ /* 0x000fcc000fffe03f */
[----:B------:R-:W-:Y:S05]  /*1820*/  @P0 BRA `(.L_x_1215) ;  /* 0x0000017000000947 */ /* 0x000fea0003800000 */
[----:B--23--:R-:W-:Y:S01]  /*1830*/  LEA R8, P0, R19, R6, 0x1 ;  /* 0x0000000613087211 */ /* 0x00cfe200078008ff */
[----:B------:R-:W-:Y:S01]  /*1840*/  IMAD.SHL.U32 R12, R247, 0x2, RZ ;  /* 0x00000002f70c7824 */ /* 0x000fe200078e00ff */
[C---:B------:R-:W-:Y:S02]  /*1850*/  IADD3 R3, R19.reuse, 0xc0, RZ ;  /* 0x000000c013037810 */ /* 0x040fe40007ffe0ff */
[----:B----4-:R-:W-:Y:S02]  /*1860*/  LEA.HI.X R9, R19, R7, R11, 0x1, P0 ;  /* 0x0000000713097211 */ /* 0x010fe400000f0c0b */
[----:B------:R-:W-:Y:S02]  /*1870*/  SHF.R.S32.HI R0, RZ, 0x1f, R18 ;  /* 0x0000001fff007819 */ /* 0x000fe40000011412 */
[----:B------:R-:W-:Y:S01]  /*1880*/  SHF.R.S32.HI R10, RZ, 0x1f, R3 ;  /* 0x0000001fff0a7819 */ /* 0x000fe20000011403 */
[----:B------:R-:W-:Y:S01]  /*1890*/  @!PT LDS RZ, [RZ] ;  /* 0x00000000fffff984 */ /* 0x000fe20000000800 */
[----:B------:R2:W-:Y:S01]  /*18a0*/  LDGSTS.E.BYPASS.LTC128B.128 [R12+0x1b100], [R8.64], !P2 ;  /* 0x1b100000080c7fae */ /* 0x0005e2000d101d4a */
[----:B------:R-:W-:-:S02]  /*18b0*/  LEA.HI R0, R0, R18, RZ, 0x3 ;  /* 0x0000001200007211 */ /* 0x000fc400078f18ff */
[----:B------:R-:W-:Y:S02]  /*18c0*/  LEA.HI R3, R10, R3, RZ, 0x3 ;  /* 0x000000030a037211 */ /* 0x000fe400078f18ff */
[----:B------:R-:W-:Y:S02]  /*18d0*/  ISETP.GE.AND P0, PT, R30, c[0x0][0x198], PT ;  /* 0x000066001e007a0c */ /* 0x000fe40003f06270 */
[----:B------:R-:W-:Y:S02]  /*18e0*/  LOP3.LUT R0, R0, 0xfffffff8, RZ, 0xc0, !PT ;  /* 0xfffffff800007812 */ /* 0x000fe400078ec0ff */
[----:B------:R-:W-:-:S03]  /*18f0*/  LOP3.LUT R3, R3, 0xfffffff8, RZ, 0xc0, !PT ;  /* 0xfffffff803037812 */ /* 0x000fc600078ec0ff */
[----:B------:R-:W-:-:S05]  /*1900*/  IMAD.WIDE R10, R0, 0x2, R6 ;  /* 0x00000002000a7825 */ /* 0x000fca00078e0206 */
[----:B------:R3:W-:Y:S01]  /*1910*/  LDGSTS.E.BYPASS.LTC128B.128 [R12+0x1f100], [R10.64], !P1 ;  /* 0x1f1000000a0c7fae */ /* 0x0007e2000c901d4a */
[----:B--2---:R-:W-:-:S04]  /*1920*/  IADD3 R8, R19, 0x80, RZ ;  /* 0x0000008013087810 */ /* 0x004fc80007ffe0ff */
[----:B------:R-:W-:-:S04]  /*1930*/  SHF.R.S32.HI R9, RZ, 0x1f, R8 ;  /* 0x0000001fff097819 */ /* 0x000fc80000011408 */
[----:B------:R-:W-:-:S04]  /*1940*/  LEA.HI R8, R9, R8, RZ, 0x3 ;  /* 0x0000000809087211 */ /* 0x000fc800078f18ff */
[----:B------:R-:W-:-:S05]  /*1950*/  LOP3.LUT R8, R8, 0xfffffff8, RZ, 0xc0, !PT ;  /* 0xfffffff808087812 */ /* 0x000fca00078ec0ff */
[----:B------:R-:W-:-:S04]  /*1960*/  IMAD.WIDE R8, R8, 0x2, R6 ;  /* 0x0000000208087825 */ /* 0x000fc800078e0206 */
[----:B------:R-:W-:Y:S01]  /*1970*/  IMAD.WIDE R6, R3, 0x2, R6 ;  /* 0x0000000203067825 */ /* 0x000fe200078e0206 */
[----:B------:R3:W-:Y:S04]  /*1980*/  LDGSTS.E.BYPASS.LTC128B.128 [R12+0x23100], [R8.64], !P0 ;  /* 0x23100000080c7fae */ /* 0x0007e8000c101d4a */
[----:B------:R3:W-:Y:S02]  /*1990*/  LDGSTS.E.BYPASS.LTC128B.128 [R12+0x27100], [R6.64], !P3 ;  /* 0x27100000060c7fae */ /* 0x0007e4000d901d4a */
.L_x_1215:
[----:B------:R-:W-:Y:S05]  /*19a0*/  BSYNC B0 ;  /* 0x0000000000007941 */ /* 0x000fea0003800000 */
.L_x_1214:
[----:B------:R-:W-:Y:S01]  /*19b0*/  UIMAD UR7, UR6, -0x60, UR12 ;  /* 0xffffffa0060778a4 */ /* 0x000fe2000f8e020c */
[----:B--23--:R-:W-:Y:S01]  /*19c0*/  IMAD.U32 R6, RZ, RZ, UR16 ;  /* 0x00000010ff067e24 */ /* 0x00cfe2000f8e00ff */
[----:B------:R-:W-:Y:S01]  /*19d0*/  USHF.R.S32.HI UR12, URZ, 0x1f, UR14 ;  /* 0x0000001f3f0c7899 */ /* 0x000fe2000801140e */
[----:B------:R-:W-:Y:S01]  /*19e0*/  IMAD.MOV.U32 R144, RZ, RZ, R40 ;  /* 0x000000ffff907224 */ /* 0x000fe200078e0028 */
[----:B------:R-:W-:Y:S01]  /*19f0*/  UIMAD UR4, UR15, UR14, URZ ;  /* 0x0000000e0f0472a4 */ /* 0x000fe2000f8e023f */
[----:B------:R-:W-:Y:S01]  /*1a00*/  IMAD.MOV.U32 R145, RZ, RZ, R41 ;  /* 0x000000ffff917224 */ /* 0x000fe200078e0029 */
[----:B------:R-:W0:Y:S01]  /*1a10*/  LDGDEPBAR ;  /* 0x00000000000079af */ /* 0x000e220000000000 */
[----:B------:R-:W-:Y:S01]  /*1a20*/  IMAD.U32 R3, RZ, RZ, UR7 ;  /* 0x00000007ff037e24 */ /* 0x000fe2000f8e00ff */
[----:B------:R-:W-:Y:S01]  /*1a30*/  UIMAD UR4, UR12, UR16, UR4 ;  /* 0x000000100c0472a4 */ /* 0x000fe2000f8e0204 */
[----:B------:R-:W-:Y:S01]  /*1a40*/  IMAD.MOV.U32 R140, RZ, RZ, R6 ;  /* 0x000000ffff8c7224 */ /* 0x000fe200078e0006 */
[----:B------:R-:W-:Y:S01]  /*1a50*/  UMOV UR13, 0x6 ;  /* 0x00000006000d7882 */ /* 0x000fe20000000000 */
[----:B------:R-:W-:Y:S01]  /*1a60*/  IMAD.MOV.U32 R144, RZ, RZ, R36 ;  /* 0x000000ffff907224 */ /* 0x000fe200078e0024 */
[----:B------:R-:W-:Y:S01]  /*1a70*/  IADD3 R3, R3, c[0x0][0x1d0], -R22 ;  /* 0x0000740003037a10 */ /* 0x000fe20007ffe816 */
[----:B------:R-:W-:Y:S01]  /*1a80*/  IMAD.MOV.U32 R142, RZ, RZ, c[0x0][0x1e0] ;  /* 0x00007800ff8e7624 */ /* 0x000fe200078e00ff */
[----:B------:R-:W-:Y:S01]  /*1a90*/  LEA.HI R141, R31, R184, RZ, 0x5 ;  /* 0x000000b81f8d7211 */ /* 0x000fe200078f28ff */
[----:B------:R-:W-:Y:S01]  /*1aa0*/  IMAD.WIDE.U32 R8, R140, UR14, R144 ;  /* 0x0000000e8c087c25 */ /* 0x000fe2000f8e0090 */
[C---:B------:R-:W-:Y:S01]  /*1ab0*/  ISETP.GE.AND P2, PT, R3.reuse, 0x1, PT ;  /* 0x000000010300780c */ /* 0x040fe20003f46270 */
[----:B------:R-:W-:Y:S01]  /*1ac0*/  STL.64 [R1+0x18], R144 ;  /* 0x0000189001007387 */ /* 0x000fe20000100a00 */
[----:B------:R-:W-:Y:S01]  /*1ad0*/  ISETP.GE.AND P0, PT, R3, 0x41, PT ;  /* 0x000000410300780c */ /* 0x000fe20003f06270 */
[----:B------:R-:W-:Y:S01]  /*1ae0*/  IMAD.MOV.U32 R143, RZ, RZ, c[0x0][0x1e4] ;  /* 0x00007900ff8f7624 */ /* 0x000fe200078e00ff */
[----:B------:R-:W-:Y:S01]  /*1af0*/  IADD3 R0, R9, UR4, RZ ;  /* 0x0000000409007c10 */ /* 0x000fe2000fffe0ff */
[----:B------:R-:W-:Y:S01]  /*1b00*/  IMAD.WIDE.U32 R10, R142, 0x40, RZ ;  /* 0x000000408e0a7825 */ /* 0x000fe200078e00ff */
[----:B------:R-:W-:Y:S01]  /*1b10*/  SEL R9, RZ, 0x2, P6 ;  /* 0x00000002ff097807 */ /* 0x000fe20003000000 */
[----:B------:R-:W-:-:S02]  /*1b20*/  ULDC.64 UR4, c[0x0][0x208] ;  /* 0x0000820000047ab9 */ /* 0x000fc40000000a00 */
[----:B----4-:R-:W-:Y:S01]  /*1b30*/  IMAD.U32 R7, RZ, RZ, UR17 ;  /* 0x00000011ff077e24 */ /* 0x010fe2000f8e00ff */
[----:B------:R-:W-:Y:S01]  /*1b40*/  UIMAD UR12, UR12, UR4, URZ ;  /* 0x000000040c0c72a4 */ /* 0x000fe2000f8e023f */
[----:B------:R-:W-:Y:S01]  /*1b50*/  IMAD.SHL.U32 R16, R143, 0x40, RZ ;  /* 0x000000408f107824 */ /* 0x000fe200078e00ff */
[----:B------:R-:W-:Y:S01]  /*1b60*/  UIMAD.WIDE.U32 UR18, UR14, UR4, URZ ;  /* 0x000000040e1272a5 */ /* 0x000fe2000f8e003f */
[C---:B------:R-:W-:Y:S01]  /*1b70*/  @P2 LEA R6, P1, R8.reuse, c[0x0][0x1c8], 0x1 ;  /* 0x0000720008062a11 */ /* 0x040fe200078208ff */
[----:B------:R-:W-:Y:S01]  /*1b80*/  IMAD.SHL.U32 R247, R247, 0x2, RZ ;  /* 0x00000002f7f77824 */ /* 0x000fe200078e00ff */
[----:B------:R-:W-:Y:S01]  /*1b90*/  UIMAD UR12, UR14, UR5, UR12 ;  /* 0x000000050e0c72a4 */ /* 0x000fe2000f8e020c */
[----:B------:R-:W-:Y:S01]  /*1ba0*/  IMAD.MOV.U32 R18, RZ, RZ, R38 ;  /* 0x000000ffff127224 */ /* 0x000fe200078e0026 */
[C---:B------:R-:W-:Y:S01]  /*1bb0*/  @P2 LEA.HI.X R7, R8.reuse, c[0x0][0x1cc], R0, 0x1, P1 ;  /* 0x0000730008072a11 */ /* 0x040fe200008f0c00 */
[----:B------:R-:W-:Y:S01]  /*1bc0*/  BAR.SYNC.DEFER_BLOCKING 0x0 ;  /* 0x0000000000007b1d */ /* 0x000fe20000010000 */
[----:B------:R-:W-:Y:S01]  /*1bd0*/  @P0 IADD3 R14, P1, R8, R10, RZ ;  /* 0x0000000a080e0210 */ /* 0x000fe20007f3e0ff */
[----:B------:R-:W-:Y:S01]  /*1be0*/  UIADD3 UR12, UR19, UR12, URZ ;  /* 0x0000000c130c7290 */ /* 0x000fe2000fffe03f */
[----:B------:R-:W-:Y:S01]  /*1bf0*/  IMAD.MOV.U32 R19, RZ, RZ, R39 ;  /* 0x000000ffff137224 */ /* 0x000fe200078e0027 */
[----:B------:R-:W-:Y:S01]  /*1c00*/  USHF.L.U64.HI UR13, UR4, UR13, UR5 ;  /* 0x0000000d040d7299 */ /* 0x000fe20008010205 */
[----:B------:R-:W-:Y:S01]  /*1c10*/  @P0 IADD3.X R16, R0, R11, R16, P1, !PT ;  /* 0x0000000b00100210 */ /* 0x000fe20000ffe410 */
[----:B------:R-:W-:Y:S01]  /*1c20*/  IMAD.U32 R12, RZ, RZ, UR18 ;  /* 0x00000012ff0c7e24 */ /* 0x000fe2000f8e00ff */
[----:B------:R-:W-:Y:S01]  /*1c30*/  ISETP.GE.AND P1, PT, R3, 0x21, PT ;  /* 0x000000210300780c */ /* 0x000fe20003f26270 */
[----:B------:R-:W-:Y:S01]  /*1c40*/  IMAD.MOV.U32 R18, RZ, RZ, R34 ;  /* 0x000000ffff127224 */ /* 0x000fe200078e0022 */
[----:B------:R-:W-:Y:S01]  /*1c50*/  UIMAD UR12, UR12, 0x60, URZ ;  /* 0x000000600c0c78a4 */ /* 0x000fe2000f8e023f */
[----:B------:R-:W-:Y:S01]  /*1c60*/  IMAD.U32 R13, RZ, RZ, UR19 ;  /* 0x00000013ff0d7e24 */ /* 0x000fe2000f8e00ff */
[----:B------:R-:W-:Y:S01]  /*1c70*/  UISETP.GT.AND UP0, UPT, UR14, UR8, UPT ;  /* 0x000000080e00728c */ /* 0x000fe2000bf04270 */
[----:B------:R-:W-:Y:S01]  /*1c80*/  IMAD.WIDE.U32 R12, R12, 0x60, R18 ;  /* 0x000000600c0c7825 */ /* 0x000fe200078e0012 */
[----:B------:R2:W-:Y:S04]  /*1c90*/  STL.64 [R1+0x10], R18 ;  /* 0x0000101201007387 */ /* 0x0005e80000100a00 */
[----:B------:R-:W-:Y:S01]  /*1ca0*/  IADD3 R13, R13, UR12, RZ ;  /* 0x0000000c0d0d7c10 */ /* 0x000fe2000fffe0ff */
[----:B------:R-:W-:-:S02]  /*1cb0*/  USHF.L.U32 UR12, UR4, 0x6, URZ ;  /* 0x00000006040c7899 */ /* 0x000fc4000800063f */
[----:B------:R-:W-:-:S04]  /*1cc0*/  @P1 LEA R8, P3, R142, R8, 0x5 ;  /* 0x000000088e081211 */ /* 0x000fc800078628ff */
[----:B------:R-:W-:Y:S01]  /*1cd0*/  @P1 LEA.HI.X R0, R142, R0, R143, 0x5, P3 ;  /* 0x000000008e001211 */ /* 0x000fe200018f2c8f */
[----:B------:R-:W-:Y:S01]  /*1ce0*/  @!PT LDS RZ, [RZ] ;  /* 0x00000000fffff984 */ /* 0x000fe20000000800 */
[----:B------:R-:W-:Y:S01]  /*1cf0*/  @!PT LDS RZ, [RZ] ;  /* 0x00000000fffff984 */ /* 0x000fe20000000800 */
[----:B------:R-:W-:Y:S01]  /*1d00*/  @!PT LDS RZ, [RZ] ;  /* 0x00000000fffff984 */ /* 0x000fe20000000800 */
[----:B------:R3:W-:Y:S01]  /*1d10*/  @P2 LDGSTS.E.BYPASS.LTC128B.128 [R247+0xc100], [R6.64], !P4 ;  /* 0x0c10000006f72fae */ /* 0x0007e2000e101d4a */
[----:B------:R-:W-:Y:S01]  /*1d20*/  LOP3.LUT P3, RZ, R185, 0x1, RZ, 0xc0, !PT ;  /* 0x00000001b9ff7812 */ /* 0x000fe2000786c0ff */
[----:B------:R-:W-:Y:S02]  /*1d30*/  IMAD.U32 R20, RZ, RZ, UR12 ;  /* 0x0000000cff147e24 */ /* 0x000fe4000f8e00ff */
[----:B------:R3:W-:Y:S10]  /*1d40*/  @P2 LDGSTS.E.BYPASS.LTC128B.128 [R247+0xf100], [R6.64+0x80], !P6 ;  /* 0x0f10008006f72fae */ /* 0x0007f4000f101d4a */
[----:B------:R3:W-:Y:S01]  /*1d50*/  @P2 LDGSTS.E.BYPASS.LTC128B.128 [R247+0x12100], [R6.64+0x100], !P3 ;  /* 0x1210010006f72fae */ /* 0x0007e2000d901d4a */
[----:B--2---:R-:W-:-:S03]  /*1d60*/  IMAD.U32 R18, RZ, RZ, UR12 ;  /* 0x0000000cff127e24 */ /* 0x004fc6000f8e00ff */
[----:B------:R3:W-:Y:S01]  /*1d70*/  @P2 LDGSTS.E.BYPASS.LTC128B.128 [R247+0x15100], [R6.64+0x180], !P5 ;  /* 0x1510018006f72fae */ /* 0x0007e2000e901d4a */
[----:B------:R-:W-:-:S04]  /*1d80*/  @P1 LEA R10, P2, R8, c[0x0][0x1c8], 0x1 ;  /* 0x00007200080a1a11 */ /* 0x000fc800078408ff */
[----:B------:R-:W-:Y:S01]  /*1d90*/  @P1 LEA.HI.X R11, R8, c[0x0][0x1cc], R0, 0x1, P2 ;  /* 0x00007300080b1a11 */ /* 0x000fe200010f0c00 */
[----:B------:R-:W-:Y:S02]  /*1da0*/  IMAD.SHL.U32 R8, R22, 0x8, RZ ;  /* 0x0000000816087824 */ /* 0x000fe400078e00ff */
[----:B------:R-:W-:Y:S02]  /*1db0*/  IMAD.U32 R22, RZ, RZ, UR12 ;  /* 0x0000000cff167e24 */ /* 0x000fe4000f8e00ff */
[----:B------:R2:W-:Y:S04]  /*1dc0*/  @P1 LDGSTS.E.BYPASS.LTC128B.128 [R247+0xd100], [R10.64], !P4 ;  /* 0x0d1000000af71fae */ /* 0x0005e8000e101d4a */
[----:B------:R2:W-:Y:S04]  /*1dd0*/  @P1 LDGSTS.E.BYPASS.LTC128B.128 [R247+0x10100], [R10.64+0x80], !P6 ;  /* 0x101000800af71fae */ /* 0x0005e8000f101d4a */
[----:B------:R2:W-:Y:S04]  /*1de0*/  @P1 LDGSTS.E.BYPASS.LTC128B.128 [R247+0x13100], [R10.64+0x100], !P3 ;  /* 0x131001000af71fae */ /* 0x0005e8000d901d4a */
[----:B------:R2:W-:Y:S01]  /*1df0*/  @P1 LDGSTS.E.BYPASS.LTC128B.128 [R247+0x16100], [R10.64+0x180], !P5 ;  /* 0x161001800af71fae */ /* 0x0005e2000e901d4a */
[----:B---3--:R-:W-:Y:S01]  /*1e00*/  IMAD.SHL.U32 R6, R25, 0x40, RZ ;  /* 0x0000004019067824 */ /* 0x008fe200078e00ff */
[----:B------:R-:W-:-:S04]  /*1e10*/  SEL R7, RZ, 0x4, P3 ;  /* 0x00000004ff077807 */ /* 0x000fc80001800000 */
[----:B------:R-:W-:Y:S02]  /*1e20*/  LOP3.LUT R0, R6, 0x1c0, RZ, 0xc0, !PT ;  /* 0x000001c006007812 */ /* 0x000fe400078ec0ff */
[----:B------:R-:W-:Y:S02]  /*1e30*/  IADD3 R15, R7, R9, R17 ;  /* 0x00000009070f7210 */ /* 0x000fe40007ffe011 */
[----:B------:R-:W-:Y:S02]  /*1e40*/  LOP3.LUT R6, R0, 0x8, R8, 0xf8, !PT ;  /* 0x0000000800067812 */ /* 0x000fe400078ef808 */
[C---:B------:R-:W-:Y:S02]  /*1e50*/  @P0 LEA R8, P2, R14.reuse, c[0x0][0x1c8], 0x1 ;  /* 0x000072000e080a11 */ /* 0x040fe400078408ff */
[----:B------:R-:W-:Y:S02]  /*1e60*/  SHF.R.U32.HI R0, RZ, 0x3, R0 ;  /* 0x00000003ff007819 */ /* 0x000fe40000011600 */
[----:B------:R-:W-:-:S02]  /*1e70*/  @P0 LEA.HI.X R9, R14, c[0x0][0x1cc], R16, 0x1, P2 ;  /* 0x000073000e090a11 */ /* 0x000fc400010f0c10 */
[----:B------:R-:W-:Y:S02]  /*1e80*/  SEL R7, RZ, 0x8, P5 ;  /* 0x00000008ff077807 */ /* 0x000fe40002800000 */
[----:B------:R-:W-:Y:S01]  /*1e90*/  LOP3.LUT R0, R6, R0, RZ, 0x3c, !PT ;  /* 0x0000000006007212 */ /* 0x000fe200078e3cff */
[----:B------:R3:W-:Y:S01]  /*1ea0*/  @P0 LDGSTS.E.BYPASS.LTC128B.128 [R247+0xe100], [R8.64], !P4 ;  /* 0x0e10000008f70fae */ /* 0x0007e2000e101d4a */
[C---:B------:R-:W-:Y:S01]  /*1eb0*/  LEA R6, P2, R12.reuse, c[0x0][0x1f8], 0x1 ;  /* 0x00007e000c067a11 */ /* 0x040fe200078408ff */
[----:B-1----:R-:W-:Y:S02]  /*1ec0*/  IMAD.IADD R24, R15, 0x1, R7 ;  /* 0x000000010f187824 */ /* 0x002fe400078e0207 */
[----:B------:R3:W-:Y:S01]  /*1ed0*/  @P0 LDGSTS.E.BYPASS.LTC128B.128 [R247+0x11100], [R8.64+0x80], !P6 ;  /* 0x1110008008f70fae */ /* 0x0007e2000f101d4a */
[----:B------:R-:W-:Y:S01]  /*1ee0*/  LEA.HI.X R7, R12, c[0x0][0x1fc], R13, 0x1, P2 ;  /* 0x00007f000c077a11 */ /* 0x000fe200010f0c0d */
[----:B------:R-:W-:Y:S01]  /*1ef0*/  IMAD R0, R28, 0x200, R0 ;  /* 0x000002001c007824 */ /* 0x000fe200078e0200 */
[----:B------:R-:W-:Y:S01]  /*1f00*/  LOP3.LUT P2, RZ, R25, 0x2, RZ, 0xc0, !PT ;  /* 0x0000000219ff7812 */ /* 0x000fe2000784c0ff */
[----:B------:R3:W-:Y:S01]  /*1f10*/  @P0 LDGSTS.E.BYPASS.LTC128B.128 [R247+0x14100], [R8.64+0x100], !P3 ;  /* 0x1410010008f70fae */ /* 0x0007e2000d901d4a */
[----:B------:R-:W-:Y:S01]  /*1f20*/  LOP3.LUT P3, RZ, R24, 0x2, RZ, 0xc0, !PT ;  /* 0x0000000218ff7812 */ /* 0x000fe2000786c0ff */
[----:B------:R-:W-:-:S02]  /*1f30*/  IMAD.SHL.U32 R212, R0, 0x2, RZ ;  /* 0x0000000200d47824 */ /* 0x000fc400078e00ff */
[----:B------:R3:W-:Y:S01]  /*1f40*/  @P0 LDGSTS.E.BYPASS.LTC128B.128 [R247+0x17100], [R8.64+0x180], !P5 ;  /* 0x1710018008f70fae */ /* 0x0007e2000e901d4a */
[--C-:B------:R-:W-:Y:S02]  /*1f50*/  IADD3 R22, P1, P0, R22, 0x80, R6.reuse ;  /* 0x0000008016167810 */ /* 0x100fe4000783e006 */
[----:B------:R-:W-:Y:S01]  /*1f60*/  IADD3 R223, R212, 0xc120, RZ ;  /* 0x0000c120d4df7810 */ /* 0x000fe20007ffe0ff */
[----:B------:R-:W0:Y:S01]  /*1f70*/  LDGDEPBAR ;  /* 0x00000000000079af */ /* 0x000e220000000000 */
[----:B------:R-:W-:Y:S02]  /*1f80*/  IADD3.X R23, RZ, UR13, R7, P1, P0 ;  /* 0x0000000dff177c10 */ /* 0x000fe40008fe0407 */
[----:B------:R-:W-:-:S04]  /*1f90*/  IADD3 R20, P1, P0, R20, 0x100, R6 ;  /* 0x0000010014147810 */ /* 0x000fc8000783e006 */
[----:B------:R-:W-:Y:S02]  /*1fa0*/  IADD3.X R21, RZ, UR13, R7, P1, P0 ;  /* 0x0000000dff157c10 */ /* 0x000fe40008fe0407 */
[----:B------:R-:W-:-:S04]  /*1fb0*/  IADD3 R18, P1, P0, R18, 0x180, R6 ;  /* 0x0000018012127810 */ /* 0x000fc8000783e006 */
[----:B------:R-:W-:Y:S02]  /*1fc0*/  IADD3.X R19, RZ, UR13, R7, P1, P0 ;  /* 0x0000000dff137c10 */ /* 0x000fe40008fe0407 */
[C---:B------:R-:W-:Y:S02]  /*1fd0*/  ISETP.LT.OR P1, PT, R3.reuse, 0x1, P4 ;  /* 0x000000010300780c */ /* 0x040fe40002721670 */
[----:B------:R-:W-:Y:S01]  /*1fe0*/  ISETP.LT.OR P0, PT, R3, 0x1, !P3 ;  /* 0x000000010300780c */ /* 0x000fe20005f01670 */
[----:B---3--:R-:W-:Y:S01]  /*1ff0*/  IMAD.SHL.U32 R8, R141, 0x20, RZ ;  /* 0x000000208d087824 */ /* 0x008fe200078e00ff */
[----:B------:R-:W-:-:S04]  /*2000*/  DEPBAR.LE SB0, 0x1 ;  /* 0x000080400000791a */ /* 0x000fc80000000000 */
[----:B------:R-:W-:-:S04]  /*2010*/  DEPBAR.LE SB0, 0x0 ;  /* 0x000080000000791a */ /* 0x000fc80000000000 */
[----:B------:R-:W-:Y:S01]  /*2020*/  BAR.SYNC.DEFER_BLOCKING 0x0 ;  /* 0x0000000000007b1d */ /* 0x000fe20000010000 */
[----:B------:R-:W-:Y:S02]  /*2030*/  LOP3.LUT R0, R8, 0x7ffffc00, RZ, 0xc0, !PT ;  /* 0x7ffffc0008007812 */ /* 0x000fe400078ec0ff */
[----:B------:R-:W-:-:S03]  /*2040*/  IADD3 R9, R212, 0xc100, RZ ;  /* 0x0000c100d4097810 */ /* 0x000fc60007ffe0ff */
[----:B------:R-:W-:Y:S01]  /*2050*/  IMAD.IADD R0, R5, 0x1, R0 ;  /* 0x0000000105007824 */ /* 0x000fe200078e0200 */
[----:B------:R-:W-:Y:S02]  /*2060*/  @P2 IADD3 R223, R9, -0x20, RZ ;  /* 0xffffffe009df2810 */ /* 0x000fe40007ffe0ff */
[----:B------:R-:W-:Y:S01]  /*2070*/  IADD3 R16, P2, R6, UR12, RZ ;  /* 0x0000000c06107c10 */ /* 0x000fe2000ff5e0ff */
[----:B------:R-:W-:Y:S01]  /*2080*/  IMAD.SHL.U32 R219, R0, 0x2, RZ ;  /* 0x0000000200db7824 */ /* 0x000fe200078e00ff */
[----:B------:R-:W-:Y:S01]  /*2090*/  IADD3 R246, R223, 0x800, RZ ;  /* 0x00000800dff67810 */ /* 0x000fe20007ffe0ff */
[----:B------:R-:W-:Y:S01]  /*20a0*/  IMAD.MOV.U32 R0, RZ, RZ, 0x40 ;  /* 0x00000040ff007424 */ /* 0x000fe200078e00ff */
[----:B------:R-:W-:Y:S01]  /*20b0*/  IADD3.X R17, R7, UR13, RZ, P2, !PT ;  /* 0x0000000d07117c10 */ /* 0x000fe200097fe4ff */
[--C-:B------:R-:W-:Y:S01]  /*20c0*/  IMAD R220, R4, 0x2, R219.reuse ;  /* 0x0000000204dc7824 */ /* 0x100fe200078e02db */
[----:B------:R-:W-:Y:S01]  /*20d0*/  LOP3.LUT P2, RZ, R24, 0x8, RZ, 0xc0, !PT ;  /* 0x0000000818ff7812 */ /* 0x000fe2000784c0ff */
[C---:B------:R-:W-:Y:S01]  /*20e0*/  IMAD R222, R2.reuse, 0x2, R219 ;  /* 0x0000000202de7824 */ /* 0x040fe200078e02db */
[C---:B------:R-:W-:Y:S01]  /*20f0*/  IADD3 R245, R223.reuse, 0x1000, RZ ;  /* 0x00001000dff57810 */ /* 0x040fe20007ffe0ff */
[----:B------:R-:W-:Y:S01]  /*2100*/  IMAD R221, R2, 0x2, R220 ;  /* 0x0000000202dd7824 */ /* 0x000fe200078e02dc */
[----:B------:R-:W-:-:S02]  /*2110*/  IADD3 R244, R223, 0x1800, RZ ;  /* 0x00001800dff47810 */ /* 0x000fc40007ffe0ff */
[C---:B------:R-:W-:Y:S02]  /*2120*/  IADD3 R243, R223.reuse, 0x2000, RZ ;  /* 0x00002000dff37810 */ /* 0x040fe40007ffe0ff */
[C---:B------:R-:W-:Y:S01]  /*2130*/  IADD3 R242, R223.reuse, 0x2800, RZ ;  /* 0x00002800dff27810 */ /* 0x040fe20007ffe0ff */
[----:B------:R-:W-:Y:S01]  /*2140*/  LDSM.16.M88.4 R12, [R219+0x18100] ;  /* 0x01810000db0c783b */ /* 0x000fe20000000200 */
[C---:B------:R-:W-:Y:S02]  /*2150*/  IADD3 R241, R223.reuse, 0x3000, RZ ;  /* 0x00003000dff17810 */ /* 0x040fe40007ffe0ff */
[C---:B------:R-:W-:Y:S01]  /*2160*/  IADD3 R240, R223.reuse, 0x3800, RZ ;  /* 0x00003800dff07810 */ /* 0x040fe20007ffe0ff */
[----:B--2---:R-:W-:Y:S01]  /*2170*/  LDSM.16.M88.4 R8, [R220+0x18100] ;  /* 0x01810000dc08783b */ /* 0x004fe20000000200 */
[C---:B------:R-:W-:Y:S02]  /*2180*/  IADD3 R239, R223.reuse, 0x4000, RZ ;  /* 0x00004000dfef7810 */ /* 0x040fe40007ffe0ff */
[C---:B------:R-:W-:Y:S01]  /*2190*/  IADD3 R238, R223.reuse, 0x4800, RZ ;  /* 0x00004800dfee7810 */ /* 0x040fe20007ffe0ff */
[----:B------:R-:W1:Y:S01]  /*21a0*/  LDSM.16.M88.4 R32, [R212+0xc100] ;  /* 0x00c10000d420783b */ /* 0x000e620000000200 */
[----:B------:R-:W-:-:S02]  /*21b0*/  IADD3 R237, R223, 0x5000, RZ ;  /* 0x00005000dfed7810 */ /* 0x000fc40007ffe0ff */
[C---:B------:R-:W-:Y:S01]  /*21c0*/  IADD3 R236, R223.reuse, 0x5800, RZ ;  /* 0x00005800dfec7810 */ /* 0x040fe20007ffe0ff */
[----:B------:R-:W2:Y:S01]  /*21d0*/  LDSM.16.M88.4 R28, [R212+0xc900] ;  /* 0x00c90000d41c783b */ /* 0x000ea20000000200 */
[C---:B------:R-:W-:Y:S02]  /*21e0*/  IADD3 R235, R223.reuse, 0x6000, RZ ;  /* 0x00006000dfeb7810 */ /* 0x040fe40007ffe0ff */
[C---:B------:R-:W-:Y:S01]  /*21f0*/  IADD3 R234, R223.reuse, 0x6800, RZ ;  /* 0x00006800dfea7810 */ /* 0x040fe20007ffe0ff */
[----:B------:R-:W3:Y:S01]  /*2200*/  LDSM.16.M88.4 R44, [R212+0xd100] ;  /* 0x00d10000d42c783b */ /* 0x000ee20000000200 */
[C---:B------:R-:W-:Y:S02]  /*2210*/  IADD3 R233, R223.reuse, 0x7000, RZ ;  /* 0x00007000dfe97810 */ /* 0x040fe40007ffe0ff */
[C---:B------:R-:W-:Y:S01]  /*2220*/  IADD3 R232, R223.reuse, 0x7800, RZ ;  /* 0x00007800dfe87810 */ /* 0x040fe20007ffe0ff */
[----:B------:R-:W-:Y:S01]  /*2230*/  LDSM.16.M88.4 R52, [R212+0xd900] ;  /* 0x00d90000d434783b */ /* 0x000fe20000000200 */
[----:B------:R-:W-:-:S02]  /*2240*/  IADD3 R231, R223, 0x8000, RZ ;  /* 0x00008000dfe77810 */ /* 0x000fc40007ffe0ff */
[C---:B------:R-:W-:Y:S01]  /*2250*/  IADD3 R230, R223.reuse, 0x8800, RZ ;  /* 0x00008800dfe67810 */ /* 0x040fe20007ffe0ff */
[----:B------:R-:W4:Y:S01]  /*2260*/  LDSM.16.M88.4 R56, [R212+0xe100] ;  /* 0x00e10000d438783b */ /* 0x000f220000000200 */
[C---:B------:R-:W-:Y:S02]  /*2270*/  IADD3 R229, R223.reuse, 0x9000, RZ ;  /* 0x00009000dfe57810 */ /* 0x040fe40007ffe0ff */
[C---:B------:R-:W-:Y:S01]  /*2280*/  IADD3 R228, R223.reuse, 0x9800, RZ ;  /* 0x00009800dfe47810 */ /* 0x040fe20007ffe0ff */
[----:B------:R-:W5:Y:S01]  /*2290*/  LDSM.16.M88.4 R60, [R212+0xe900] ;  /* 0x00e90000d43c783b */ /* 0x000f620000000200 */
[C---:B------:R-:W-:Y:S02]  /*22a0*/  IADD3 R227, R223.reuse, 0xa000, RZ ;  /* 0x0000a000dfe37810 */ /* 0x040fe40007ffe0ff */
[C---:B------:R-:W-:Y:S01]  /*22b0*/  IADD3 R226, R223.reuse, 0xa800, RZ ;  /* 0x0000a800dfe27810 */ /* 0x040fe20007ffe0ff */
[----:B------:R-:W-:Y:S01]  /*22c0*/  LDSM.16.M88.4 R64, [R223] ;  /* 0x00000000df40783b */ /* 0x000fe20000000200 */
[----:B------:R-:W-:-:S02]  /*22d0*/  IADD3 R225, R223, 0xb000, RZ ;  /* 0x0000b000dfe17810 */ /* 0x000fc40007ffe0ff */
[----:B------:R-:W-:Y:S01]  /*22e0*/  IADD3 R224, R223, 0xb800, RZ ;  /* 0x0000b800dfe07810 */ /* 0x000fe20007ffe0ff */
[----:B------:R-:W3:Y:S04]  /*22f0*/  LDSM.16.M88.4 R72, [R223+0x800] ;  /* 0x00080000df48783b */ /* 0x000ee80000000200 */
[----:B------:R-:W3:Y:S04]  /*2300*/  LDSM.16.M88.4 R92, [R223+0x1000] ;  /* 0x00100000df5c783b */ /* 0x000ee80000000200 */
[----:B------:R-:W-:Y:S04]  /*2310*/  LDSM.16.M88.4 R96, [R223+0x1800] ;  /* 0x00180000df60783b */ /* 0x000fe80000000200 */
[----:B------:R-:W-:Y:S01]  /*2320*/  LDSM.16.M88.4 R108, [R223+0x2000] ;  /* 0x00200000df6c783b */ /* 0x000fe20000000200 */
[C---:B-1----:R-:W-:Y:S03]  /*2330*/  HMMA.16816.F32.BF16 R40, R12.reuse, R34, RZ ;  /* 0x000000220c28723c */ /* 0x042fe600000418ff */
[----:B------:R-:W1:Y:S04]  /*2340*/  LDSM.16.M88.4 R104, [R223+0x2800] ;  /* 0x00280000df68783b */ /* 0x000e680000000200 */
[----:B------:R-:W-:Y:S01]  /*2350*/  @!PT LDS RZ, [RZ] ;  /* 0x00000000fffff984 */ /* 0x000fe20000000800 */
[----:B------:R-:W-:Y:S01]  /*2360*/  @!PT LDS RZ, [RZ] ;  /* 0x00000000fffff984 */ /* 0x000fe20000000800 */
[----:B------:R-:W-:Y:S01]  /*2370*/  @!PT LDS RZ, [RZ] ;  /* 0x00000000fffff984 */ /* 0x000fe20000000800 */
[----:B------:R1:W-:Y:S01]  /*2380*/  LDGSTS.E.BYPASS.LTC128B.128 [R247+0x100], [R6.64], !P1 ;  /* 0x0010000006f77fae */ /* 0x0003e2000c901d4a */
[----:B------:R-:W-:Y:S01]  /*2390*/  LOP3.LUT P1, RZ, R24, 0x4, RZ, 0xc0, !PT ;  /* 0x0000000418ff7812 */ /* 0x000fe2000782c0ff */
[----:B--2---:R-:W-:Y:S02]  /*23a0*/  HMMA.16816.F32.BF16 R36, R12, R28, RZ ;  /* 0x0000001c0c24723c */ /* 0x004fe400000418ff */
[----:B------:R1:W-:Y:S01]  /*23b0*/  LDGSTS.E.BYPASS.LTC128B.128 [R247+0x3100], [R6.64+0x80], !P0 ;  /* 0x0310008006f77fae */ /* 0x0003e2000c101d4a */
[----:B------:R-:W-:-:S05]  /*23c0*/  ISETP.LT.OR P0, PT, R3, 0x1, !P1 ;  /* 0x000000010300780c */ /* 0x000fca0004f01670 */
[C---:B------:R-:W-:Y:S08]  /*23d0*/  HMMA.16816.F32.BF16 R48, R12.reuse, R32, RZ ;  /* 0x000000200c30723c */ /* 0x040ff000000418ff */
[----:B------:R1:W-:Y:S01]  /*23e0*/  LDGSTS.E.BYPASS.LTC128B.128 [R247+0x6100], [R6.64+0x100], !P0 ;  /* 0x0610010006f77fae */ /* 0x0003e2000c101d4a */
[C---:B------:R-:W-:Y:S01]  /*23f0*/  ISETP.LT.OR P0, PT, R3.reuse, 0x1, !P2 ;  /* 0x000000010300780c */ /* 0x040fe20005701670 */
[C---:B------:R-:W-:Y:S08]  /*2400*/  HMMA.16816.F32.BF16 R32, R12.reuse, R30, RZ ;  /* 0x0000001e0c20723c */ /* 0x040ff000000418ff */
[----:B---3--:R-:W-:Y:S04]  /*2410*/  HMMA.16816.F32.BF16 R28, R12, R44, RZ ;  /* 0x0000002c0c1c723c */ /* 0x008fe800000418ff */
[----:B------:R1:W-:Y:S01]  /*2420*/  LDGSTS.E.BYPASS.LTC128B.128 [R247+0x9100], [R6.64+0x180], !P0 ;  /* 0x0910018006f77fae */ /* 0x0003e2000c101d4a */
[----:B------:R-:W-:-:S03]  /*2430*/  ISETP.LT.OR P0, PT, R3, 0x21, P4 ;  /* 0x000000210300780c */ /* 0x000fc60002701670 */
[C---:B----4-:R-:W-:Y:S08]  /*2440*/  HMMA.16816.F32.BF16 R84, R12.reuse, R56, RZ ;  /* 0x000000380c54723c */ /* 0x050ff000000418ff */
[----:B------:R-:W-:Y:S02]  /*2450*/  HMMA.16816.F32.BF16 R80, R12, R54, RZ ;  /* 0x000000360c50723c */ /* 0x000fe400000418ff */
[----:B------:R2:W-:Y:S01]  /*2460*/  LDGSTS.E.BYPASS.LTC128B.128 [R247+0x1100], [R16.64], !P0 ;  /* 0x0110000010f77fae */ /* 0x0005e2000c101d4a */
[----:B------:R-:W-:-:S02]  /*2470*/  ISETP.LT.OR P0, PT, R3, 0x21, !P3 ;  /* 0x000000210300780c */ /* 0x000fc40005f01670 */
[----:B------:R-:W-:-:S03]  /*2480*/  ISETP.LT.OR P3, PT, R3, 0x41, !P3 ;  /* 0x000000410300780c */ /* 0x000fc60005f61670 */
[C---:B------:R-:W-:Y:S08]  /*2490*/  HMMA.16816.F32.BF16 R88, R12.reuse, R58, RZ ;  /* 0x0000003a0c58723c */ /* 0x040ff000000418ff */
[----:B------:R3:W-:Y:S01]  /*24a0*/  LDGSTS.E.BYPASS.LTC128B.128 [R247+0x4100], [R22.64], !P0 ;  /* 0x0410000016f77fae */ /* 0x0007e2000c101d4a */
[----:B------:R-:W-:Y:S01]  /*24b0*/  LOP3.LUT P0, RZ, R25, 0x4, RZ, 0xc0, !PT ;  /* 0x0000000419ff7812 */ /* 0x000fe2000780c0ff */
[----:B-----5:R-:W-:Y:S03]  /*24c0*/  HMMA.16816.F32.BF16 R76, R12, R60, RZ ;  /* 0x0000003c0c4c723c */ /* 0x020fe600000418ff */
[----:B------:R-:W-:-:S02]  /*24d0*/  SEL R0, R0, 0xffffffc0, !P0 ;  /* 0xffffffc000007807 */ /* 0x000fc40004000000 */
[C---:B------:R-:W-:Y:S02]  /*24e0*/  ISETP.LT.OR P0, PT, R3.reuse, 0x21, !P1 ;  /* 0x000000210300780c */ /* 0x040fe40004f01670 */
[----:B------:R-:W-:Y:S01]  /*24f0*/  ISETP.LT.OR P1, PT, R3, 0x41, !P1 ;  /* 0x000000410300780c */ /* 0x000fe20004f21670 */
[----:B------:R-:W-:Y:S01]  /*2500*/  IMAD.IADD R218, R212, 0x1, R0 ;  /* 0x00000001d4da7824 */ /* 0x000fe200078e0200 */
[----:B------:R-:W-:Y:S01]  /*2510*/  HMMA.16816.F32.BF16 R24, R12, R46, RZ ;  /* 0x0000002e0c18723c */ /* 0x000fe200000418ff */
[----:B------:R-:W-:-:S07]  /*2520*/  IMAD.IADD R217, R0, 0x1, R223 ;  /* 0x0000000100d97824 */ /* 0x000fce00078e02df */
[----:B------:R-:W-:Y:S01]  /*2530*/  HMMA.16816.F32.BF16 R68, R12, R62, RZ ;  /* 0x0000003e0c44723c */ /* 0x000fe200000418ff */
[----:B------:R3:W-:Y:S01]  /*2540*/  LDGSTS.E.BYPASS.LTC128B.128 [R247+0x7100], [R20.64], !P0 ;  /* 0x0710000014f77fae */ /* 0x0007e2000c101d4a */
[----:B-1----:R-:W-:-:S04]  /*2550*/  IADD3 R6, P0, R16, UR12, RZ ;  /* 0x0000000c10067c10 */ /* 0x002fc8000ff1e0ff */
[----:B------:R-:W-:Y:S02]  /*2560*/  IADD3.X R7, R17, UR13, RZ, P0, !PT ;  /* 0x0000000d11077c10 */ /* 0x000fe400087fe4ff */
[C---:B------:R-:W-:Y:S01]  /*2570*/  ISETP.LT.OR P0, PT, R3.reuse, 0x21, !P2 ;  /* 0x000000210300780c */ /* 0x040fe20005701670 */
[C---:B------:R-:W-:Y:S08]  /*2580*/  HMMA.16816.F32.BF16 R60, R8.reuse, R72, R36 ;  /* 0x00000048083c723c */ /* 0x040ff00000041824 */
[----:B------:R-:W-:Y:S04]  /*2590*/  HMMA.16816.F32.BF16 R56, R8, R64, R48 ;  /* 0x000000400838723c */ /* 0x000fe80000041830 */
[----:B------:R2:W-:Y:S01]  /*25a0*/  LDGSTS.E.BYPASS.LTC128B.128 [R247+0xa100], [R18.64], !P0 ;  /* 0x0a10000012f77fae */ /* 0x0005e2000c101d4a */
[----:B------:R-:W-:-:S03]  /*25b0*/  ISETP.LT.OR P0, PT, R3, 0x41, P4 ;  /* 0x000000410300780c */ /* 0x000fc60002701670 */
[C---:B------:R-:W-:Y:S08]  /*25c0*/  HMMA.16816.F32.BF16 R44, R8.reuse, R92, R28 ;  /* 0x0000005c082c723c */ /* 0x040ff0000004181c */
[----:B------:R-:W-:Y:S02]  /*25d0*/  HMMA.16816.F32.BF16 R76, R8, R104, R76 ;  /* 0x00000068084c723c */ /* 0x000fe4000004184c */
[----:B------:R1:W-:Y:S01]  /*25e0*/  LDGSTS.E.BYPASS.LTC128B.128 [R247+0x2100], [R6.64], !P0 ;  /* 0x0210000006f77fae */ /* 0x0003e2000c101d4a */
[----:B------:R-:W-:-:S03]  /*25f0*/  ISETP.LT.OR P0, PT, R3, 0x41, !P2 ;  /* 0x000000410300780c */ /* 0x000fc60005701670 */
[----:B------:R1:W-:Y:S04]  /*2600*/  LDGSTS.E.BYPASS.LTC128B.128 [R247+0x5100], [R6.64+0x80], !P3 ;  /* 0x0510008006f77fae */ /* 0x0003e8000d901d4a */
[----:B------:R1:W-:Y:S01]  /*2610*/  LDGSTS.E.BYPASS.LTC128B.128 [R247+0x8100], [R6.64+0x100], !P1 ;  /* 0x0810010006f77fae */ /* 0x0003e2000c901d4a */
[----:B--2---:R-:W-:Y:S05]  /*2620*/  HMMA.16816.F32.BF16 R16, R12, R52, RZ ;  /* 0x000000340c10723c */ /* 0x004fea00000418ff */
[----:B------:R1:W-:Y:S01]  /*2630*/  LDGSTS.E.BYPASS.LTC128B.128 [R247+0xb100], [R6.64+0x180], !P0 ;  /* 0x0b10018006f77fae */ /* 0x0003e2000c101d4a */
[----:B------:R-:W-:-:S03]  /*2640*/  PLOP3.LUT P0, PT, PT, PT, UP0, 0x80, 0x0 ;  /* 0x000000000000781c */ /* 0x000fc60003f0f008 */
[----:B---3--:R-:W-:Y:S01]  /*2650*/  LDSM.16.M88.4 R20, [R222+0x18100] ;  /* 0x01810000de14783b */ /* 0x008fe20000000200 */
[C---:B------:R-:W-:Y:S03]  /*2660*/  HMMA.16816.F32.BF16 R12, R8.reuse, R66, R40 ;  /* 0x00000042080c723c */ /* 0x040fe60000041828 */
[----:B------:R-:W2:Y:S04]  /*2670*/  LDSM.16.M88.4 R100, [R218+0xc100] ;  /* 0x00c10000da64783b */ /* 0x000ea80000000200 */
[----:B------:R-:W3:Y:S01]  /*2680*/  LDSM.16.M88.4 R36, [R218+0xd100] ;  /* 0x00d10000da24783b */ /* 0x000ee20000000200 */
[C---:B------:R-:W-:Y:S03]  /*2690*/  HMMA.16816.F32.BF16 R52, R8.reuse, R74, R32 ;  /* 0x0000004a0834723c */ /* 0x040fe60000041820 */
[----:B------:R-:W4:Y:S04]  /*26a0*/  LDSM.16.M88.4 R48, [R218+0xc900] ;  /* 0x00c90000da30783b */ /* 0x000f280000000200 */
[----:B------:R-:W5:Y:S01]  /*26b0*/  LDSM.16.M88.4 R32, [R218+0xd900] ;  /* 0x00d90000da20783b */ /* 0x000f620000000200 */
[C---:B------:R-:W-:Y:S03]  /*26c0*/  HMMA.16816.F32.BF16 R40, R8.reuse, R94, R24 ;  /* 0x0000005e0828723c */ /* 0x040fe60000041818 */
[----:B------:R-:W1:Y:S04]  /*26d0*/  LDSM.16.M88.4 R112, [R218+0xe100] ;  /* 0x00e10000da70783b */ /* 0x000e680000000200 */
[----:B------:R-:W-:Y:S01]  /*26e0*/  LDSM.16.M88.4 R120, [R217+0x1000] ;  /* 0x00100000d978783b */ /* 0x000fe20000000200 */
[C---:B------:R-:W-:Y:S03]  /*26f0*/  HMMA.16816.F32.BF16 R28, R8.reuse, R96, R16 ;  /* 0x00000060081c723c */ /* 0x040fe60000041810 */
[----:B------:R-:W-:Y:S04]  /*2700*/  LDSM.16.M88.4 R128, [R217+0x1800] ;  /* 0x00180000d980783b */ /* 0x000fe80000000200 */
[----:B------:R-:W-:Y:S01]  /*2710*/  LDSM.16.M88.4 R132, [R217+0x2000] ;  /* 0x00200000d984783b */ /* 0x000fe20000000200 */
[C---:B------:R-:W-:Y:S03]  /*2720*/  HMMA.16816.F32.BF16 R16, R8.reuse, R108, R84 ;  /* 0x0000006c0810723c */ /* 0x040fe60000041854 */
[----:B------:R-:W-:Y:S04]  /*2730*/  LDSM.16.M88.4 R84, [R217] ;  /* 0x00000000d954783b */ /* 0x000fe80000000200 */
[----:B------:R-:W-:Y:S01]  /*2740*/  LDSM.16.M88.4 R124, [R212+0xf900] ;  /* 0x00f90000d47c783b */ /* 0x000fe20000000200 */
[C---:B------:R-:W-:Y:S03]  /*2750*/  HMMA.16816.F32.BF16 R108, R8.reuse, R110, R88 ;  /* 0x0000006e086c723c */ /* 0x040fe60000041858 */
[----:B------:R-:W-:Y:S04]  /*2760*/  LDSM.16.M88.4 R116, [R212+0xf100] ;  /* 0x00f10000d474783b */ /* 0x000fe80000000200 */
[----:B------:R-:W-:Y:S01]  /*2770*/  LDSM.16.M88.4 R136, [R212+0x10100] ;  /* 0x01010000d488783b */ /* 0x000fe20000000200 */
[----:B------:R-:W-:Y:S03]  /*2780*/  HMMA.16816.F32.BF16 R24, R8, R98, R80 ;  /* 0x000000620818723c */ /* 0x000fe60000041850 */
[----:B------:R-:W0:Y:S05]  /*2790*/  LDGDEPBAR ;  /* 0x00000000000079af */ /* 0x000e2a0000000000 */
[----:B--2---:R-:W-:Y:S01]  /*27a0*/  HMMA.16816.F32.BF16 R88, R20, R102, R12 ;  /* 0x000000661458723c */ /* 0x004fe2000004180c */
[----:B------:R-:W2:Y:S07]  /*27b0*/  LDSM.16.M88.4 R12, [R218+0xe900] ;  /* 0x00e90000da0c783b */ /* 0x000eae0000000200 */
[----:B------:R-:W-:Y:S01]  /*27c0*/  HMMA.16816.F32.BF16 R96, R8, R106, R68 ;  /* 0x0000006a0860723c */ /* 0x000fe20000041844 */
[----:B------:R-:W1:Y:S04]  /*27d0*/  LDSM.16.M88.4 R8, [R221+0x18100] ;  /* 0x01810000dd08783b */ /* 0x000e680000000200 */
[----:B------:R-:W1:Y:S03]  /*27e0*/  LDSM.16.M88.4 R104, [R217+0x800] ;  /* 0x00080000d968783b */ /* 0x000e660000000200 */
[C---:B---3--:R-:W-:Y:S08]  /*27f0*/  HMMA.16816.F32.BF16 R64, R20.reuse, R38, R40 ;  /* 0x000000261440723c */ /* 0x048ff00000041828 */
[C---:B----4-:R-:W-:Y:S08]  /*2800*/  HMMA.16816.F32.BF16 R80, R20.reuse, R48, R60 ;  /* 0x000000301450723c */ /* 0x050ff0000004183c */
[C---:B------:R-:W-:Y:S08]  /*2810*/  HMMA.16816.F32.BF16 R72, R20.reuse, R50, R52 ;  /* 0x000000321448723c */ /* 0x040ff00000041834 */
[C---:B-----5:R-:W-:Y:S08]  /*2820*/  HMMA.16816.F32.BF16 R60, R20.reuse, R32, R28 ;  /* 0x00000020143c723c */ /* 0x060ff0000004181c */
[C---:B------:R-:W-:Y:S01]  /*2830*/  HMMA.16816.F32.BF16 R92, R20.reuse, R100, R56 ;  /* 0x00000064145c723c */ /* 0x040fe20000041838 */
[----:B------:R-:W3:Y:S07]  /*2840*/  LDSM.16.M88.4 R100, [R217+0x2800] ;  /* 0x00280000d964783b */ /* 0x000eee0000000200 */
[C---:B------:R-:W-:Y:S08]  /*2850*/  HMMA.16816.F32.BF16 R68, R20.reuse, R36, R44 ;  /* 0x000000241444723c */ /* 0x040ff0000004182c */
[C---:B------:R-:W-:Y:S08]  /*2860*/  HMMA.16816.F32.BF16 R56, R20.reuse, R34, R24 ;  /* 0x000000221438723c */ /* 0x040ff00000041818 */
[C---:B-1----:R-:W-:Y:S01]  /*2870*/  HMMA.16816.F32.BF16 R52, R20.reuse, R112, R16 ;  /* 0x000000701434723c */ /* 0x042fe20000041810 */
[----:B------:R-:W1:Y:S07]  /*2880*/  LDSM.16.M88.4 R16, [R219+0x1c100] ;  /* 0x01c10000db10783b */ /* 0x000e6e0000000200 */
[C---:B------:R-:W-:Y:S01]  /*2890*/  HMMA.16816.F32.BF16 R48, R20.reuse, R114, R108 ;  /* 0x000000721430723c */ /* 0x040fe2000004186c */
[----:B------:R-:W4:Y:S04]  /*28a0*/  LDSM.16.M88.4 R108, [R212+0x10900] ;  /* 0x01090000d46c783b */ /* 0x000f280000000200 */
[----:B------:R-:W-:Y:S03]  /*28b0*/  LDSM.16.M88.4 R112, [R218+0x11100] ;  /* 0x01110000da70783b */ /* 0x000fe60000000200 */
[C---:B--2---:R-:W-:Y:S08]  /*28c0*/  HMMA.16816.F32.BF16 R76, R20.reuse, R12, R76 ;  /* 0x0000000c144c723c */ /* 0x044ff0000004184c */
[----:B------:R-:W-:Y:S01]  /*28d0*/  HMMA.16816.F32.BF16 R44, R20, R14, R96 ;  /* 0x0000000e142c723c */ /* 0x000fe20000041860 */
[----:B------:R-:W-:Y:S07]  /*28e0*/  LDSM.16.M88.4 R96, [R218+0xf900] ;  /* 0x00f90000da60783b */ /* 0x000fee0000000200 */
[C---:B------:R-:W-:Y:S01]  /*28f0*/  HMMA.16816.F32.BF16 R20, R8.reuse, R122, R64 ;  /* 0x0000007a0814723c */ /* 0x040fe20000041840 */
[----:B------:R-:W2:Y:S07]  /*2900*/  LDSM.16.M88.4 R64, [R212+0x11100] ;  /* 0x01110000d440783b */ /* 0x000eae0000000200 */
[C---:B------:R-:W-:Y:S08]  /*2910*/  HMMA.16816.F32.BF16 R28, R8.reuse, R106, R72 ;  /* 0x0000006a081c723c */ /* 0x040ff00000041848 */
[C---:B------:R-:W-:Y:S08]  /*2920*/  HMMA.16816.F32.BF16 R12, R8.reuse, R128, R60 ;  /* 0x00000080080c723c */ /* 0x040ff0000004183c */
[C---:B------:R-:W-:Y:S01]  /*2930*/  HMMA.16816.F32.BF16 R40, R8.reuse, R84, R92 ;  /* 0x000000540828723c */ /* 0x040fe2000004185c */
[----:B------:R-:W5:Y:S07]  /*2940*/  LDSM.16.M88.4 R92, [R212+0x11900] ;  /* 0x01190000d45c783b */ /* 0x000f6e0000000200 */
[C---:B------:R-:W-:Y:S01]  /*2950*/  HMMA.16816.F32.BF16 R24, R8.reuse, R120, R68 ;  /* 0x000000780818723c */ /* 0x040fe20000041844 */
[----:B------:R-:W-:Y:S07]  /*2960*/  LDSM.16.M88.4 R120, [R223+0x6000] ;  /* 0x00600000df78783b */ /* 0x000fee0000000200 */
[C---:B------:R-:W-:Y:S01]  /*2970*/  HMMA.16816.F32.BF16 R56, R8.reuse, R130, R56 ;  /* 0x000000820838723c */ /* 0x040fe20000041838 */
[----:B------:R-:W-:Y:S07]  /*2980*/  LDSM.16.M88.4 R128, [R223+0x6800] ;  /* 0x00680000df80783b */ /* 0x000fee0000000200 */
[C---:B------:R-:W-:Y:S08]  /*2990*/  HMMA.16816.F32.BF16 R60, R8.reuse, R132, R52 ;  /* 0x00000084083c723c */ /* 0x040ff00000041834 */
[C---:B------:R-:W-:Y:S01]  /*29a0*/  HMMA.16816.F32.BF16 R32, R8.reuse, R104, R80 ;  /* 0x000000680820723c */ /* 0x040fe20000041850 */
[----:B------:R-:W-:Y:S07]  /*29b0*/  LDSM.16.M88.4 R104, [R218+0x10900] ;  /* 0x01090000da68783b */ /* 0x000fee0000000200 */
[C---:B------:R-:W-:Y:S08]  /*29c0*/  HMMA.16816.F32.BF16 R52, R8.reuse, R134, R48 ;  /* 0x000000860834723c */ /* 0x040ff00000041830 */
[C---:B------:R-:W-:Y:S08]  /*29d0*/  HMMA.16816.F32.BF16 R36, R8.reuse, R86, R88 ;  /* 0x000000560824723c */ /* 0x040ff00000041858 */
[----:B---3--:R-:W-:Y:S08]  /*29e0*/  HMMA.16816.F32.BF16 R80, R8, R100, R76 ;  /* 0x000000640850723c */ /* 0x008ff0000004184c */
[----:B-1----:R-:W-:Y:S08]  /*29f0*/  HMMA.16816.F32.BF16 R72, R16, R126, R28 ;  /* 0x0000007e1048723c */ /* 0x002ff0000004181c */
[----:B------:R-:W-:Y:S01]  /*2a00*/  HMMA.16816.F32.BF16 R8, R8, R102, R44 ;  /* 0x000000660808723c */ /* 0x000fe2000004182c */
[----:B------:R-:W-:Y:S04]  /*2a10*/  LDSM.16.M88.4 R44, [R223+0x3000] ;  /* 0x00300000df2c783b */ /* 0x000fe80000000200 */
[----:B------:R-:W-:Y:S03]  /*2a20*/  LDSM.16.M88.4 R100, [R218+0x10100] ;  /* 0x01010000da64783b */ /* 0x000fe60000000200 */
[C---:B----4-:R-:W-:Y:S01]  /*2a30*/  HMMA.16816.F32.BF16 R28, R16.reuse, R108, R12 ;  /* 0x0000006c101c723c */ /* 0x050fe2000004180c */
[----:B------:R-:W1:Y:S07]  /*2a40*/  LDSM.16.M88.4 R12, [R220+0x1c100] ;  /* 0x01c10000dc0c783b */ /* 0x000e6e0000000200 */
[C---:B------:R-:W-:Y:S01]  /*2a50*/  HMMA.16816.F32.BF16 R88, R16.reuse, R116, R40 ;  /* 0x000000741058723c */ /* 0x040fe20000041828 */
[----:B------:R-:W3:Y:S07]  /*2a60*/  LDSM.16.M88.4 R40, [R223+0x3800] ;  /* 0x00380000df28783b */ /* 0x000eee0000000200 */
[C---:B------:R-:W-:Y:S08]  /*2a70*/  HMMA.16816.F32.BF16 R68, R16.reuse, R136, R24 ;  /* 0x000000881044723c */ /* 0x040ff00000041818 */
[C---:B------:R-:W-:Y:S01]  /*2a80*/  HMMA.16816.F32.BF16 R24, R16.reuse, R110, R56 ;  /* 0x0000006e1018723c */ /* 0x040fe20000041838 */
[----:B------:R-:W-:Y:S07]  /*2a90*/  LDSM.16.M88.4 R108, [R217+0x3800] ;  /* 0x00380000d96c783b */ /* 0x000fee0000000200 */
[C---:B------:R-:W-:Y:S01]  /*2aa0*/  HMMA.16816.F32.BF16 R76, R16.reuse, R124, R32 ;  /* 0x0000007c104c723c */ /* 0x040fe20000041820 */
[----:B------:R-:W4:Y:S04]  /*2ab0*/  LDSM.16.M88.4 R32, [R223+0x4800] ;  /* 0x00480000df20783b */ /* 0x000f280000000200 */
[----:B------:R-:W-:Y:S03]  /*2ac0*/  LDSM.16.M88.4 R124, [R218+0x12100] ;  /* 0x01210000da7c783b */ /* 0x000fe60000000200 */
[C---:B--2---:R-:W-:Y:S01]  /*2ad0*/  HMMA.16816.F32.BF16 R56, R16.reuse, R66, R52 ;  /* 0x000000421038723c */ /* 0x044fe20000041834 */
[----:B------:R-:W2:Y:S07]  /*2ae0*/  LDSM.16.M88.4 R52, [R223+0x5000] ;  /* 0x00500000df34783b */ /* 0x000eae0000000200 */
[C---:B------:R-:W-:Y:S01]  /*2af0*/  HMMA.16816.F32.BF16 R84, R16.reuse, R118, R36 ;  /* 0x000000761054723c */ /* 0x040fe20000041824 */
[----:B------:R-:W2:Y:S04]  /*2b00*/  LDSM.16.M88.4 R36, [R223+0x4000] ;  /* 0x00400000df24783b */ /* 0x000ea80000000200 */
[----:B------:R-:W-:Y:S03]  /*2b10*/  LDSM.16.M88.4 R116, [R218+0x11900] ;  /* 0x01190000da74783b */ /* 0x000fe60000000200 */
[C---:B------:R-:W-:Y:S08]  /*2b20*/  HMMA.16816.F32.BF16 R48, R16.reuse, R138, R20 ;  /* 0x0000008a1030723c */ /* 0x040ff00000041814 */
[C---:B------:R-:W-:Y:S01]  /*2b30*/  HMMA.16816.F32.BF16 R20, R16.reuse, R64, R60 ;  /* 0x000000401014723c */ /* 0x040fe2000004183c */
[----:B------:R-:W2:Y:S07]  /*2b40*/  LDSM.16.M88.4 R64, [R223+0x5800] ;  /* 0x00580000df40783b */ /* 0x000eae0000000200 */
[C---:B-----5:R-:W-:Y:S08]  /*2b50*/  HMMA.16816.F32.BF16 R60, R16.reuse, R92, R80 ;  /* 0x0000005c103c723c */ /* 0x060ff00000041850 */
[----:B------:R-:W-:Y:S01]  /*2b60*/  HMMA.16816.F32.BF16 R16, R16, R94, R8 ;  /* 0x0000005e1010723c */ /* 0x000fe20000041808 */
[----:B------:R-:W-:Y:S04]  /*2b70*/  LDSM.16.M88.4 R8, [R222+0x1c100] ;  /* 0x01c10000de08783b */ /* 0x000fe80000000200 */
[----:B------:R-:W5:Y:S03]  /*2b80*/  LDSM.16.M88.4 R92, [R218+0xf100] ;  /* 0x00f10000da5c783b */ /* 0x000f660000000200 */
[C---:B-1----:R-:W-:Y:S08]  /*2b90*/  HMMA.16816.F32.BF16 R88, R12.reuse, R44, R88 ;  /* 0x0000002c0c58723c */ /* 0x042ff00000041858 */
[C---:B---3--:R-:W-:Y:S08]  /*2ba0*/  HMMA.16816.F32.BF16 R80, R12.reuse, R40, R76 ;  /* 0x000000280c50723c */ /* 0x048ff0000004184c */
[C---:B------:R-:W-:Y:S08]  /*2bb0*/  HMMA.16816.F32.BF16 R84, R12.reuse, R46, R84 ;  /* 0x0000002e0c54723c */ /* 0x040ff00000041854 */
[C---:B------:R-:W-:Y:S08]  /*2bc0*/  HMMA.16816.F32.BF16 R76, R12.reuse, R42, R72 ;  /* 0x0000002a0c4c723c */ /* 0x040ff00000041848 */
[C---:B----4-:R-:W-:Y:S01]  /*2bd0*/  HMMA.16816.F32.BF16 R44, R12.reuse, R34, R24 ;  /* 0x000000220c2c723c */ /* 0x050fe20000041818 */
[----:B------:R-:W-:Y:S07]  /*2be0*/  LDSM.16.M88.4 R24, [R217+0x3000] ;  /* 0x00300000d918783b */ /* 0x000fee0000000200 */
[C---:B--2---:R-:W-:Y:S01]  /*2bf0*/  HMMA.16816.F32.BF16 R40, R12.reuse, R52, R20 ;  /* 0x000000340c28723c */ /* 0x044fe20000041814 */
[----:B------:R-:W1:Y:S07]  /*2c00*/  LDSM.16.M88.4 R20, [R221+0x1c100] ;  /* 0x01c10000dd14783b */ /* 0x000e6e0000000200 */
[C---:B------:R-:W-:Y:S08]  /*2c10*/  HMMA.16816.F32.BF16 R72, R12.reuse, R36, R68 ;  /* 0x000000240c48723c */ /* 0x040ff00000041844 */
[C---:B------:R-:W-:Y:S08]  /*2c20*/  HMMA.16816.F32.BF16 R68, R12.reuse, R38, R48 ;  /* 0x000000260c44723c */ /* 0x040ff00000041830 */
[C---:B------:R-:W-:Y:S08]  /*2c30*/  HMMA.16816.F32.BF16 R48, R12.reuse, R32, R28 ;  /* 0x000000200c30723c */ /* 0x040ff0000004181c */
[----:B------:R-:W-:Y:S08]  /*2c40*/  HMMA.16816.F32.BF16 R28, R12, R66, R16 ;  /* 0x000000420c1c723c */ /* 0x000ff00000041810 */
[----:B-----5:R-:W-:Y:S08]  /*2c50*/  HMMA.16816.F32.BF16 R16, R8, R92, R88 ;  /* 0x0000005c0810723c */ /* 0x020ff00000041858 */
[C---:B------:R-:W-:Y:S01]  /*2c60*/  HMMA.16816.F32.BF16 R36, R12.reuse, R54, R56 ;  /* 0x000000360c24723c */ /* 0x040fe20000041838 */
[----:B------:R-:W2:Y:S07]  /*2c70*/  LDSM.16.M88.4 R52, [R217+0x4000] ;  /* 0x00400000d934783b */ /* 0x000eae0000000200 */
[----:B------:R-:W-:Y:S01]  /*2c80*/  HMMA.16816.F32.BF16 R32, R12, R64, R60 ;  /* 0x000000400c20723c */ /* 0x000fe2000004183c */
[----:B------:R-:W-:Y:S07]  /*2c90*/  LDSM.16.M88.4 R60, [R217+0x5000] ;  /* 0x00500000d93c783b */ /* 0x000fee0000000200 */
[C---:B------:R-:W-:Y:S08]  /*2ca0*/  HMMA.16816.F32.BF16 R12, R8.reuse, R94, R84 ;  /* 0x0000005e080c723c */ /* 0x040ff00000041854 */
[C---:B------:R-:W-:Y:S08]  /*2cb0*/  HMMA.16816.F32.BF16 R64, R8.reuse, R96, R80 ;  /* 0x000000600840723c */ /* 0x040ff00000041850 */
[C---:B------:R-:W-:Y:S01]  /*2cc0*/  HMMA.16816.F32.BF16 R88, R8.reuse, R102, R68 ;  /* 0x000000660858723c */ /* 0x040fe20000041844 */
[----:B------:R-:W3:Y:S07]  /*2cd0*/  LDSM.16.M88.4 R68, [R217+0x4800] ;  /* 0x00480000d944783b */ /* 0x000eee0000000200 */
[C---:B------:R-:W-:Y:S08]  /*2ce0*/  HMMA.16816.F32.BF16 R96, R8.reuse, R98, R76 ;  /* 0x000000620860723c */ /* 0x040ff0000004184c */
[C---:B------:R-:W-:Y:S01]  /*2cf0*/  HMMA.16816.F32.BF16 R80, R8.reuse, R106, R44 ;  /* 0x0000006a0850723c */ /* 0x040fe2000004182c */
[----:B------:R-:W4:Y:S07]  /*2d00*/  LDSM.16.M88.4 R44, [R217+0x5800] ;  /* 0x00580000d92c783b */ /* 0x000f2e0000000200 */
[C---:B------:R-:W-:Y:S08]  /*2d10*/  HMMA.16816.F32.BF16 R92, R8.reuse, R100, R72 ;  /* 0x00000064085c723c */ /* 0x040ff00000041848 */
[C---:B------:R-:W-:Y:S01]  /*2d20*/  HMMA.16816.F32.BF16 R84, R8.reuse, R104, R48 ;  /* 0x000000680854723c */ /* 0x040fe20000041830 */
[----:B------:R-:W-:Y:S07]  /*2d30*/  LDSM.16.M88.4 R104, [R212+0x13100] ;  /* 0x01310000d468783b */ /* 0x000fee0000000200 */
[----:B------:R-:W-:Y:S01]  /*2d40*/  HMMA.16816.F32.BF16 R100, R8, R112, R40 ;  /* 0x000000700864723c */ /* 0x000fe20000041828 */
[----:B------:R-:W-:Y:S07]  /*2d50*/  LDSM.16.M88.4 R40, [R212+0x12100] ;  /* 0x01210000d428783b */ /* 0x000fee0000000200 */
[----:B-1----:R-:W-:Y:S01]  /*2d60*/  HMMA.16816.F32.BF16 R48, R20, R24, R16 ;  /* 0x000000181430723c */ /* 0x002fe20000041810 */
[----:B------:R-:W1:Y:S07]  /*2d70*/  LDSM.16.M88.4 R16, [R219+0x20100] ;  /* 0x02010000db10783b */ /* 0x000e6e0000000200 */
[C---:B------:R-:W-:Y:S01]  /*2d80*/  HMMA.16816.F32.BF16 R76, R8.reuse, R114, R36 ;  /* 0x00000072084c723c */ /* 0x040fe20000041824 */
[----:B------:R-:W5:Y:S04]  /*2d90*/  LDSM.16.M88.4 R36, [R212+0x12900] ;  /* 0x01290000d424783b */ /* 0x000f680000000200 */
[----:B------:R-:W-:Y:S03]  /*2da0*/  LDSM.16.M88.4 R112, [R212+0x14900] ;  /* 0x01490000d470783b */ /* 0x000fe60000000200 */
[C---:B------:R-:W-:Y:S08]  /*2db0*/  HMMA.16816.F32.BF16 R72, R8.reuse, R116, R32 ;  /* 0x000000740848723c */ /* 0x040ff00000041820 */
[----:B------:R-:W-:Y:S01]  /*2dc0*/  HMMA.16816.F32.BF16 R56, R8, R118, R28 ;  /* 0x000000760838723c */ /* 0x000fe2000004181c */
[----:B------:R-:W-:Y:S07]  /*2dd0*/  LDSM.16.M88.4 R116, [R212+0x13900] ;  /* 0x01390000d474783b */ /* 0x000fee0000000200 */
[C---:B------:R-:W-:Y:S01]  /*2de0*/  HMMA.16816.F32.BF16 R32, R20.reuse, R26, R12 ;  /* 0x0000001a1420723c */ /* 0x040fe2000004180c */
[----:B------:R-:W-:Y:S07]  /*2df0*/  LDSM.16.M88.4 R12, [R220+0x20100] ;  /* 0x02010000dc0c783b */ /* 0x000fee0000000200 */
[C---:B------:R-:W-:Y:S08]  /*2e00*/  HMMA.16816.F32.BF16 R28, R20.reuse, R108, R64 ;  /* 0x0000006c141c723c */ /* 0x040ff00000041840 */
[C---:B------:R-:W-:Y:S01]  /*2e10*/  HMMA.16816.F32.BF16 R24, R20.reuse, R110, R96 ;  /* 0x0000006e1418723c */ /* 0x040fe20000041860 */
[----:B------:R-:W1:Y:S07]  /*2e20*/  LDSM.16.M88.4 R108, [R212+0x14100] ;  /* 0x01410000d46c783b */ /* 0x000e6e0000000200 */
[C---:B--2---:R-:W-:Y:S01]  /*2e30*/  HMMA.16816.F32.BF16 R8, R20.reuse, R52, R92 ;  /* 0x000000341408723c */ /* 0x044fe2000004185c */
[----:B------:R-:W-:Y:S07]  /*2e40*/  LDSM.16.M88.4 R92, [R223+0x8000] ;  /* 0x00800000df5c783b */ /* 0x000fee0000000200 */
[C---:B------:R-:W-:Y:S08]  /*2e50*/  HMMA.16816.F32.BF16 R52, R20.reuse, R54, R88 ;  /* 0x000000361434723c */ /* 0x040ff00000041858 */
[C---:B---3--:R-:W-:Y:S08]  /*2e60*/  HMMA.16816.F32.BF16 R88, R20.reuse, R70, R80 ;  /* 0x000000461458723c */ /* 0x048ff00000041850 */
[C---:B------:R-:W-:Y:S01]  /*2e70*/  HMMA.16816.F32.BF16 R96, R20.reuse, R60, R100 ;  /* 0x0000003c1460723c */ /* 0x040fe20000041864 */
[----:B------:R-:W-:Y:S07]  /*2e80*/  LDSM.16.M88.4 R100, [R223+0x8800] ;  /* 0x00880000df64783b */ /* 0x000fee0000000200 */
[C---:B------:R-:W-:Y:S08]  /*2e90*/  HMMA.16816.F32.BF16 R80, R20.reuse, R62, R76 ;  /* 0x0000003e1450723c */ /* 0x040ff0000004184c */
[C---:B------:R-:W-:Y:S08]  /*2ea0*/  HMMA.16816.F32.BF16 R84, R20.reuse, R68, R84 ;  /* 0x000000441454723c */ /* 0x040ff00000041854 */
[C---:B----4-:R-:W-:Y:S08]  /*2eb0*/  HMMA.16816.F32.BF16 R76, R20.reuse, R44, R72 ;  /* 0x0000002c144c723c */ /* 0x050ff00000041848 */
[----:B------:R-:W-:Y:S01]  /*2ec0*/  HMMA.16816.F32.BF16 R72, R20, R46, R56 ;  /* 0x0000002e1448723c */ /* 0x000fe20000041838 */
[----:B------:R-:W2:Y:S07]  /*2ed0*/  LDSM.16.M88.4 R44, [R223+0x7000] ;  /* 0x00700000df2c783b */ /* 0x000eae0000000200 */
[C---:B-1----:R-:W-:Y:S08]  /*2ee0*/  HMMA.16816.F32.BF16 R64, R16.reuse, R40, R48 ;  /* 0x000000281040723c */ /* 0x042ff00000041830 */
[C---:B------:R-:W-:Y:S01]  /*2ef0*/  HMMA.16816.F32.BF16 R68, R16.reuse, R42, R32 ;  /* 0x0000002a1044723c */ /* 0x040fe20000041820 */
[----:B------:R-:W1:Y:S07]  /*2f00*/  LDSM.16.M88.4 R40, [R223+0x7800] ;  /* 0x00780000df28783b */ /* 0x000e6e0000000200 */
[C---:B-----5:R-:W-:Y:S08]  /*2f10*/  HMMA.16816.F32.BF16 R60, R16.reuse, R36, R28 ;  /* 0x00000024103c723c */ /* 0x060ff0000004181c */
[C---:B------:R-:W-:Y:S08]  /*2f20*/  HMMA.16816.F32.BF16 R48, R16.reuse, R38, R24 ;  /* 0x000000261030723c */ /* 0x040ff00000041818 */
[C---:B------:R-:W-:Y:S08]  /*2f30*/  HMMA.16816.F32.BF16 R32, R16.reuse, R106, R52 ;  /* 0x0000006a1020723c */ /* 0x040ff00000041834 */
[C---:B------:R-:W-:Y:S01]  /*2f40*/  HMMA.16816.F32.BF16 R36, R16.reuse, R104, R8 ;  /* 0x000000681024723c */ /* 0x040fe20000041808 */
[----:B------:R-:W3:Y:S04]  /*2f50*/  LDSM.16.M88.4 R8, [R222+0x20100] ;  /* 0x02010000de08783b */ /* 0x000ee80000000200 */
[----:B------:R-:W-:Y:S03]  /*2f60*/  LDSM.16.M88.4 R104, [R218+0x13900] ;  /* 0x01390000da68783b */ /* 0x000fe60000000200 */
[C---:B------:R-:W-:Y:S01]  /*2f70*/  HMMA.16816.F32.BF16 R20, R16.reuse, R108, R96 ;  /* 0x0000006c1014723c */ /* 0x040fe20000041860 */
[----:B------:R-:W4:Y:S07]  /*2f80*/  LDSM.16.M88.4 R96, [R218+0x13100] ;  /* 0x01310000da60783b */ /* 0x000f2e0000000200 */
[C---:B------:R-:W-:Y:S08]  /*2f90*/  HMMA.16816.F32.BF16 R28, R16.reuse, R116, R84 ;  /* 0x00000074101c723c */ /* 0x040ff00000041854 */
[C---:B------:R-:W-:Y:S01]  /*2fa0*/  HMMA.16816.F32.BF16 R24, R16.reuse, R118, R88 ;  /* 0x000000761018723c */ /* 0x040fe20000041858 */
[----:B------:R-:W-:Y:S07]  /*2fb0*/  LDSM.16.M88.4 R88, [R218+0x12900] ;  /* 0x01290000da58783b */ /* 0x000fee0000000200 */
[C---:B------:R-:W-:Y:S08]  /*2fc0*/  HMMA.16816.F32.BF16 R56, R16.reuse, R112, R76 ;  /* 0x000000701038723c */ /* 0x040ff0000004184c */
[C---:B------:R-:W-:Y:S01]  /*2fd0*/  HMMA.16816.F32.BF16 R52, R16.reuse, R110, R80 ;  /* 0x0000006e1034723c */ /* 0x040fe20000041850 */
[----:B------:R-:W-:Y:S07]  /*2fe0*/  LDSM.16.M88.4 R108, [R218+0x14100] ;  /* 0x01410000da6c783b */ /* 0x000fee0000000200 */
[----:B------:R-:W-:Y:S01]  /*2ff0*/  HMMA.16816.F32.BF16 R16, R16, R114, R72 ;  /* 0x000000721010723c */ /* 0x000fe20000041848 */
[----:B------:R-:W5:Y:S07]  /*3000*/  LDSM.16.M88.4 R112, [R218+0x14900] ;  /* 0x01490000da70783b */ /* 0x000f6e0000000200 */
[C---:B------:R-:W-:Y:S08]  /*3010*/  HMMA.16816.F32.BF16 R64, R12.reuse, R120, R64 ;  /* 0x000000780c40723c */ /* 0x040ff00000041840 */
[C---:B------:R-:W-:Y:S08]  /*3020*/  HMMA.16816.F32.BF16 R72, R12.reuse, R122, R68 ;  /* 0x0000007a0c48723c */ /* 0x040ff00000041844 */
[C---:B--2---:R-:W-:Y:S08]  /*3030*/  HMMA.16816.F32.BF16 R68, R12.reuse, R46, R32 ;  /* 0x0000002e0c44723c */ /* 0x044ff00000041820 */
[C---:B------:R-:W-:Y:S08]  /*3040*/  HMMA.16816.F32.BF16 R84, R12.reuse, R128, R60 ;  /* 0x000000800c54723c */ /* 0x040ff0000004183c */
[C---:B------:R-:W-:Y:S01]  /*3050*/  HMMA.16816.F32.BF16 R76, R12.reuse, R44, R36 ;  /* 0x0000002c0c4c723c */ /* 0x040fe20000041824 */
[----:B------:R-:W-:Y:S07]  /*3060*/  LDSM.16.M88.4 R36, [R217+0x6000] ;  /* 0x00600000d924783b */ /* 0x000fee0000000200 */
[C---:B------:R-:W-:Y:S08]  /*3070*/  HMMA.16816.F32.BF16 R32, R12.reuse, R92, R20 ;  /* 0x0000005c0c20723c */ /* 0x040ff00000041814 */
[C---:B-1----:R-:W-:Y:S08]  /*3080*/  HMMA.16816.F32.BF16 R60, R12.reuse, R40, R28 ;  /* 0x000000280c3c723c */ /* 0x042ff0000004181c */
[C---:B------:R-:W-:Y:S01]  /*3090*/  HMMA.16816.F32.BF16 R44, R12.reuse, R42, R24 ;  /* 0x0000002a0c2c723c */ /* 0x040fe20000041818 */
[----:B------:R-:W1:Y:S07]  /*30a0*/  LDSM.16.M88.4 R24, [R221+0x20100] ;  /* 0x02010000dd18783b */ /* 0x000e6e0000000200 */
[C---:B------:R-:W-:Y:S08]  /*30b0*/  HMMA.16816.F32.BF16 R20, R12.reuse, R100, R56 ;  /* 0x000000640c14723c */ /* 0x040ff00000041838 */
[C---:B------:R-:W-:Y:S08]  /*30c0*/  HMMA.16816.F32.BF16 R80, R12.reuse, R130, R48 ;  /* 0x000000820c50723c */ /* 0x040ff00000041830 */
[C---:B------:R-:W-:Y:S01]  /*30d0*/  HMMA.16816.F32.BF16 R28, R12.reuse, R94, R52 ;  /* 0x0000005e0c1c723c */ /* 0x040fe20000041834 */
[----:B------:R-:W2:Y:S07]  /*30e0*/  LDSM.16.M88.4 R52, [R217+0x6800] ;  /* 0x00680000d934783b */ /* 0x000eae0000000200 */
[----:B------:R-:W-:Y:S08]  /*30f0*/  HMMA.16816.F32.BF16 R16, R12, R102, R16 ;  /* 0x000000660c10723c */ /* 0x000ff00000041810 */
[C---:B---3--:R-:W-:Y:S08]  /*3100*/  HMMA.16816.F32.BF16 R12, R8.reuse, R124, R64 ;  /* 0x0000007c080c723c */ /* 0x048ff00000041840 */
[C---:B------:R-:W-:Y:S08]  /*3110*/  HMMA.16816.F32.BF16 R40, R8.reuse, R126, R72 ;  /* 0x0000007e0828723c */ /* 0x040ff00000041848 */
[C---:B----4-:R-:W-:Y:S08]  /*3120*/  HMMA.16816.F32.BF16 R64, R8.reuse, R96, R76 ;  /* 0x000000600840723c */ /* 0x050ff0000004184c */
[C---:B------:R-:W-:Y:S08]  /*3130*/  HMMA.16816.F32.BF16 R68, R8.reuse, R98, R68 ;  /* 0x000000620844723c */ /* 0x040ff00000041844 */
[C---:B------:R-:W-:Y:S01]  /*3140*/  HMMA.16816.F32.BF16 R72, R8.reuse, R104, R60 ;  /* 0x000000680848723c */ /* 0x040fe2000004183c */
[----:B------:R-:W-:Y:S07]  /*3150*/  LDSM.16.M88.4 R60, [R212+0x15100] ;  /* 0x01510000d43c783b */ /* 0x000fee0000000200 */
[C---:B-----5:R-:W-:Y:S01]  /*3160*/  HMMA.16816.F32.BF16 R96, R8.reuse, R112, R20 ;  /* 0x000000700860723c */ /* 0x060fe20000041814 */
[----:B------:R-:W3:Y:S07]  /*3170*/  LDSM.16.M88.4 R20, [R219+0x24100] ;  /* 0x02410000db14783b */ /* 0x000eee0000000200 */
[C---:B------:R-:W-:Y:S08]  /*3180*/  HMMA.16816.F32.BF16 R48, R8.reuse, R88, R84 ;  /* 0x000000580830723c */ /* 0x040ff00000041854 */
[C---:B------:R-:W-:Y:S01]  /*3190*/  HMMA.16816.F32.BF16 R56, R8.reuse, R90, R80 ;  /* 0x0000005a0838723c */ /* 0x040fe20000041850 */
[----:B------:R-:W-:Y:S07]  /*31a0*/  LDSM.16.M88.4 R80, [R217+0x9000] ;  /* 0x00900000d950783b */ /* 0x000fee0000000200 */
[C---:B------:R-:W-:Y:S08]  /*31b0*/  HMMA.16816.F32.BF16 R88, R8.reuse, R106, R44 ;  /* 0x0000006a0858723c */ /* 0x040ff0000004182c */
[C---:B------:R-:W-:Y:S01]  /*31c0*/  HMMA.16816.F32.BF16 R104, R8.reuse, R108, R32 ;  /* 0x0000006c0868723c */ /* 0x040fe20000041820 */
[----:B------:R-:W4:Y:S07]  /*31d0*/  LDSM.16.M88.4 R32, [R217+0x7000] ;  /* 0x00700000d920783b */ /* 0x000f2e0000000200 */
[C---:B------:R-:W-:Y:S08]  /*31e0*/  HMMA.16816.F32.BF16 R108, R8.reuse, R110, R28 ;  /* 0x0000006e086c723c */ /* 0x040ff0000004181c */
[----:B------:R-:W-:Y:S01]  /*31f0*/  HMMA.16816.F32.BF16 R112, R8, R114, R16 ;  /* 0x000000720870723c */ /* 0x000fe20000041810 */
[----:B------:R-:W-:Y:S07]  /*3200*/  LDSM.16.M88.4 R16, [R220+0x24100] ;  /* 0x02410000dc10783b */ /* 0x000fee0000000200 */
[C---:B-1----:R-:W-:Y:S01]  /*3210*/  HMMA.16816.F32.BF16 R8, R24.reuse, R36, R12 ;  /* 0x000000241808723c */ /* 0x042fe2000004180c */
[----:B------:R-:W-:Y:S07]  /*3220*/  LDSM.16.M88.4 R12, [R222+0x24100] ;  /* 0x02410000de0c783b */ /* 0x000fee0000000200 */
[C---:B------:R-:W-:Y:S01]  /*3230*/  HMMA.16816.F32.BF16 R28, R24.reuse, R38, R40 ;  /* 0x00000026181c723c */ /* 0x040fe20000041828 */
[----:B------:R-:W1:Y:S04]  /*3240*/  LDSM.16.M88.4 R40, [R223+0x9000] ;  /* 0x00900000df28783b */ /* 0x000e680000000200 */
[----:B------:R-:W5:Y:S03]  /*3250*/  LDSM.16.M88.4 R36, [R217+0x7800] ;  /* 0x00780000d924783b */ /* 0x000f660000000200 */
[----:B--2---:R-:W-:Y:S01]  /*3260*/  HMMA.16816.F32.BF16 R44, R24, R52, R48 ;  /* 0x00000034182c723c */ /* 0x004fe20000041830 */
[----:B------:R-:W2:Y:S07]  /*3270*/  LDSM.16.M88.4 R48, [R212+0x15900] ;  /* 0x01590000d430783b */ /* 0x000eae0000000200 */
[----:B---3--:R-:W-:Y:S08]  /*3280*/  HMMA.16816.F32.BF16 R8, R20, R60, R8 ;  /* 0x0000003c1408723c */ /* 0x008ff00000041808 */
[C---:B----4-:R-:W-:Y:S01]  /*3290*/  HMMA.16816.F32.BF16 R84, R24.reuse, R32, R64 ;  /* 0x000000201854723c */ /* 0x050fe20000041840 */
[----:B------:R-:W3:Y:S07]  /*32a0*/  LDSM.16.M88.4 R64, [R218+0x15100] ;  /* 0x01510000da40783b */ /* 0x000eee0000000200 */
[----:B------:R-:W-:Y:S01]  /*32b0*/  HMMA.16816.F32.BF16 R92, R24, R34, R68 ;  /* 0x00000022185c723c */ /* 0x000fe20000041844 */
[----:B------:R-:W-:Y:S07]  /*32c0*/  LDSM.16.M88.4 R68, [R218+0x15900] ;  /* 0x01590000da44783b */ /* 0x000fee0000000200 */
[----:B------:R-:W-:Y:S01]  /*32d0*/  HMMA.16816.F32.BF16 R32, R20, R62, R28 ;  /* 0x0000003e1420723c */ /* 0x000fe2000004181c */
[----:B------:R-:W4:Y:S07]  /*32e0*/  LDSM.16.M88.4 R60, [R223+0x9800] ;  /* 0x00980000df3c783b */ /* 0x000f2e0000000200 */
[----:B-1----:R-:W-:Y:S01]  /*32f0*/  HMMA.16816.F32.BF16 R28, R16, R40, R8 ;  /* 0x00000028101c723c */ /* 0x002fe20000041808 */
[----:B------:R-:W-:Y:S07]  /*3300*/  LDSM.16.M88.4 R8, [R221+0x24100] ;  /* 0x02410000dd08783b */ /* 0x000fee0000000200 */
[C---:B------:R-:W-:Y:S01]  /*3310*/  HMMA.16816.F32.BF16 R76, R24.reuse, R54, R56 ;  /* 0x00000036184c723c */ /* 0x040fe20000041838 */
[----:B------:R-:W1:Y:S04]  /*3320*/  LDSM.16.M88.4 R56, [R217+0x8000] ;  /* 0x00800000d938783b */ /* 0x000e680000000200 */
[----:B------:R-:W1:Y:S03]  /*3330*/  LDSM.16.M88.4 R52, [R217+0x8800] ;  /* 0x00880000d934783b */ /* 0x000e660000000200 */
[----:B-----5:R-:W-:Y:S01]  /*3340*/  HMMA.16816.F32.BF16 R100, R24, R36, R72 ;  /* 0x000000241864723c */ /* 0x020fe20000041848 */
[----:B------:R-:W5:Y:S07]  /*3350*/  LDSM.16.M88.4 R72, [R212+0x16100] ;  /* 0x01610000d448783b */ /* 0x000f6e0000000200 */
[----:B------:R-:W-:Y:S08]  /*3360*/  HMMA.16816.F32.BF16 R32, R16, R42, R32 ;  /* 0x0000002a1020723c */ /* 0x000ff00000041820 */
[----:B------:R-:W-:Y:S08]  /*3370*/  HMMA.16816.F32.BF16 R88, R24, R38, R88 ;  /* 0x000000261858723c */ /* 0x000ff00000041858 */
[----:B--2---:R-:W-:Y:S08]  /*3380*/  HMMA.16816.F32.BF16 R36, R20, R48, R44 ;  /* 0x000000301424723c */ /* 0x004ff0000004182c */
[----:B---3--:R-:W-:Y:S08]  /*3390*/  HMMA.16816.F32.BF16 R28, R12, R64, R28 ;  /* 0x000000400c1c723c */ /* 0x008ff0000004181c */
[----:B------:R-:W-:Y:S01]  /*33a0*/  HMMA.16816.F32.BF16 R44, R20, R50, R76 ;  /* 0x00000032142c723c */ /* 0x000fe2000004184c */
[----:B------:R-:W-:Y:S07]  /*33b0*/  LDSM.16.M88.4 R76, [R212+0x17100] ;  /* 0x01710000d44c783b */ /* 0x000fee0000000200 */
[----:B------:R-:W-:Y:S01]  /*33c0*/  HMMA.16816.F32.BF16 R32, R12, R66, R32 ;  /* 0x000000420c20723c */ /* 0x000fe20000041820 */
[----:B------:R-:W2:Y:S07]  /*33d0*/  LDSM.16.M88.4 R64, [R223+0xa000] ;  /* 0x00a00000df40783b */ /* 0x000eae0000000200 */
[----:B----4-:R-:W-:Y:S08]  /*33e0*/  HMMA.16816.F32.BF16 R36, R16, R60, R36 ;  /* 0x0000003c1024723c */ /* 0x010ff00000041824 */
[C---:B-1----:R-:W-:Y:S08]  /*33f0*/  HMMA.16816.F32.BF16 R104, R24.reuse, R56, R104 ;  /* 0x000000381868723c */ /* 0x042ff00000041868 */
[C---:B------:R-:W-:Y:S01]  /*3400*/  HMMA.16816.F32.BF16 R108, R24.reuse, R58, R108 ;  /* 0x0000003a186c723c */ /* 0x040fe2000004186c */
[----:B------:R-:W1:Y:S07]  /*3410*/  LDSM.16.M88.4 R56, [R217+0x9800] ;  /* 0x00980000d938783b */ /* 0x000e6e0000000200 */
[----:B------:R-:W-:Y:S08]  /*3420*/  HMMA.16816.F32.BF16 R96, R24, R52, R96 ;  /* 0x000000341860723c */ /* 0x000ff00000041860 */
[----:B------:R-:W-:Y:S08]  /*3430*/  HMMA.16816.F32.BF16 R48, R8, R80, R28 ;  /* 0x000000500830723c */ /* 0x000ff0000004181c */
[----:B------:R-:W-:Y:S08]  /*3440*/  HMMA.16816.F32.BF16 R112, R24, R54, R112 ;  /* 0x000000361870723c */ /* 0x000ff00000041870 */
[----:B-----5:R-:W-:Y:S01]  /*3450*/  HMMA.16816.F32.BF16 R24, R20, R72, R84 ;  /* 0x000000481418723c */ /* 0x020fe20000041854 */
[----:B------:R-:W3:Y:S07]  /*3460*/  LDSM.16.M88.4 R84, [R212+0x16900] ;  /* 0x01690000d454783b */ /* 0x000eee0000000200 */
[----:B------:R-:W-:Y:S01]  /*3470*/  HMMA.16816.F32.BF16 R44, R16, R62, R44 ;  /* 0x0000003e102c723c */ /* 0x000fe2000004182c */
[----:B------:R-:W4:Y:S01]  /*3480*/  LDSM.16.M88.4 R60, [R218+0x16100] ;  /* 0x01610000da3c783b */ /* 0x000f220000000200 */
[----:B------:R-:W-:-:S04]  /*3490*/  FMUL.FTZ R0, R48, c[0x0][0x320] ;  /* 0x0000c80030007a20 */ /* 0x000fc80000410000 */
[----:B------:R5:W1:Y:S02]  /*34a0*/  MUFU.TANH R120, R0 ;  /* 0x0000000000787308 */ /* 0x000a640000002400 */
[----:B------:R-:W-:Y:S08]  /*34b0*/  HMMA.16816.F32.BF16 R40, R12, R68, R36 ;  /* 0x000000440c28723c */ /* 0x000ff00000041824 */
[----:B------:R-:W-:Y:S01]  /*34c0*/  HMMA.16816.F32.BF16 R32, R8, R82, R32 ;  /* 0x000000520820723c */ /* 0x000fe20000041820 */
[----:B------:R-:W-:Y:S01]  /*34d0*/  LDSM.16.M88.4 R80, [R217+0xa000] ;  /* 0x00a00000d950783b */ /* 0x000fe20000000200 */
[----:B-----5:R-:W-:-:S06]  /*34e0*/  FMUL.FTZ R0, R49, c[0x0][0x320] ;  /* 0x0000c80031007a20 */ /* 0x020fcc0000410000 */
[----:B------:R-:W-:Y:S01]  /*34f0*/  HMMA.16816.F32.BF16 R36, R20, R74, R92 ;  /* 0x0000004a1424723c */ /* 0x000fe2000004185c */
[----:B------:R-:W-:Y:S01]  /*3500*/  LDSM.16.M88.4 R72, [R217+0xa800] ;  /* 0x00a80000d948783b */ /* 0x000fe20000000200 */
[----:B------:R5:W1:Y:S06]  /*3510*/  MUFU.TANH R119, R0 ;  /* 0x0000000000777308 */ /* 0x000a6c0000002400 */
[----:B--2---:R-:W-:Y:S08]  /*3520*/  HMMA.16816.F32.BF16 R28, R16, R64, R24 ;  /* 0x00000040101c723c */ /* 0x004ff00000041818 */
[----:B------:R-:W-:Y:S01]  /*3530*/  HMMA.16816.F32.BF16 R24, R12, R70, R44 ;  /* 0x000000460c18723c */ /* 0x000fe2000004182c */
[----:B------:R-:W2:Y:S01]  /*3540*/  LDSM.16.M88.4 R68, [R223+0xa800] ;  /* 0x00a80000df44783b */ /* 0x000ea20000000200 */
[----:B-----5:R-:W-:-:S04]  /*3550*/  FMUL.FTZ R0, R50, c[0x0][0x320] ;  /* 0x0000c80032007a20 */ /* 0x020fc80000410000 */
[----:B------:R5:W2:Y:S02]  /*3560*/  MUFU.TANH R118, R0 ;  /* 0x0000000000767308 */ /* 0x000aa40000002400 */
[----:B-1----:R-:W-:Y:S08]  /*3570*/  HMMA.16816.F32.BF16 R52, R8, R56, R40 ;  /* 0x000000380834723c */ /* 0x002ff00000041828 */
[----:B------:R-:W-:Y:S01]  /*3580*/  HMMA.16816.F32.BF16 R44, R16, R66, R36 ;  /* 0x00000042102c723c */ /* 0x000fe20000041824 */
[----:B------:R-:W-:Y:S01]  /*3590*/  LDSM.16.M88.4 R64, [R212+0x17900] ;  /* 0x01790000d440783b */ /* 0x000fe20000000200 */
[----:B-----5:R-:W-:-:S06]  /*35a0*/  FMUL.FTZ R0, R51, c[0x0][0x320] ;  /* 0x0000c80033007a20 */ /* 0x020fcc0000410000 */
[----:B---3--:R-:W-:Y:S01]  /*35b0*/  HMMA.16816.F32.BF16 R48, R20, R84, R100 ;  /* 0x000000541430723c */ /* 0x008fe20000041864 */
[----:B------:R1:W3:Y:S07]  /*35c0*/  MUFU.TANH R117, R0 ;  /* 0x0000000000757308 */ /* 0x0002ee0000002400 */
[----:B----4-:R-:W-:Y:S08]  /*35d0*/  HMMA.16816.F32.BF16 R40, R12, R60, R28 ;  /* 0x0000003c0c28723c */ /* 0x010ff0000004181c */
[----:B------:R-:W-:Y:S01]  /*35e0*/  HMMA.16816.F32.BF16 R24, R8, R58, R24 ;  /* 0x0000003a0818723c */ /* 0x000fe20000041818 */
[----:B------:R-:W4:Y:S01]  /*35f0*/  LDSM.16.M88.4 R56, [R218+0x16900] ;  /* 0x01690000da38783b */ /* 0x000f220000000200 */
[----:B-1----:R-:W-:-:S04]  /*3600*/  FMUL.FTZ R0, R32, c[0x0][0x320] ;  /* 0x0000c80020007a20 */ /* 0x002fc80000410000 */
[----:B------:R1:W1:Y:S02]  /*3610*/  MUFU.TANH R116, R0 ;  /* 0x0000000000747308 */ /* 0x0002640000002400 */
[----:B------:R-:W-:Y:S08]  /*3620*/  HMMA.16816.F32.BF16 R36, R20, R86, R88 ;  /* 0x000000561424723c */ /* 0x000ff00000041858 */
[----:B------:R-:W-:Y:S01]  /*3630*/  HMMA.16816.F32.BF16 R28, R12, R62, R44 ;  /* 0x0000003e0c1c723c */ /* 0x000fe2000004182c */
[----:B------:R-:W5:Y:S01]  /*3640*/  LDSM.16.M88.4 R60, [R223+0xb000] ;  /* 0x00b00000df3c783b */ /* 0x000f620000000200 */
[----:B-1----:R-:W-:-:S06]  /*3650*/  FMUL.FTZ R0, R33, c[0x0][0x320] ;  /* 0x0000c80021007a20 */ /* 0x002fcc0000410000 */
[----:B------:R-:W-:Y:S01]  /*3660*/  HMMA.16816.F32.BF16 R44, R20, R76, R104 ;  /* 0x0000004c142c723c */ /* 0x000fe20000041868 */
[----:B------:R1:W1:Y:S02]  /*3670*/  MUFU.TANH R95, R0 ;  /* 0x00000000005f7308 */ /* 0x0002640000002400 */
[----:B-1----:R-:W-:-:S06]  /*3680*/  FMUL.FTZ R0, R34, c[0x0][0x320] ;  /* 0x0000c80022007a20 */ /* 0x002fcc0000410000 */
[----:B------:R1:W1:Y:S02]  /*3690*/  MUFU.TANH R94, R0 ;  /* 0x00000000005e7308 */ /* 0x0002640000002400 */
[----:B-1----:R-:W-:Y:S02]  /*36a0*/  FMUL.FTZ R0, R35, c[0x0][0x320] ;  /* 0x0000c80023007a20 */ /* 0x002fe40000410000 */
[----:B--2---:R-:W-:Y:S04]  /*36b0*/  HMMA.16816.F32.BF16 R32, R16, R68, R48 ;  /* 0x000000441020723c */ /* 0x004fe80000041830 */
[----:B------:R1:W2:Y:S04]  /*36c0*/  MUFU.TANH R93, R0 ;  /* 0x00000000005d7308 */ /* 0x0002a80000002400 */
[----:B------:R-:W-:Y:S08]  /*36d0*/  HMMA.16816.F32.BF16 R48, R8, R80, R40 ;  /* 0x000000500830723c */ /* 0x000ff00000041828 */
[----:B------:R-:W-:Y:S01]  /*36e0*/  HMMA.16816.F32.BF16 R40, R16, R70, R36 ;  /* 0x000000461028723c */ /* 0x000fe20000041824 */
[----:B------:R-:W-:Y:S01]  /*36f0*/  LDSM.16.M88.4 R68, [R217+0xb000] ;  /* 0x00b00000d944783b */ /* 0x000fe20000000200 */
[----:B-1----:R-:W-:-:S04]  /*3700*/  FMUL.FTZ R0, R52, c[0x0][0x320] ;  /* 0x0000c80034007a20 */ /* 0x002fc80000410000 */
[----:B------:R1:W1:Y:S02]  /*3710*/  MUFU.TANH R92, R0 ;  /* 0x00000000005c7308 */ /* 0x0002640000002400 */
[----:B----4-:R-:W-:Y:S08]  /*3720*/  HMMA.16816.F32.BF16 R36, R12, R56, R32 ;  /* 0x000000380c24723c */ /* 0x010ff00000041820 */
[----:B------:R-:W-:Y:S01]  /*3730*/  HMMA.16816.F32.BF16 R32, R20, R78, R108 ;  /* 0x0000004e1420723c */ /* 0x000fe2000004186c */
[----:B-1----:R-:W-:-:S07]  /*3740*/  FMUL.FTZ R0, R53, c[0x0][0x320] ;  /* 0x0000c80035007a20 */ /* 0x002fce0000410000 */
[----:B------:R-:W-:Y:S01]  /*3750*/  HMMA.16816.F32.BF16 R40, R12, R58, R40 ;  /* 0x0000003a0c28723c */ /* 0x000fe20000041828 */
[----:B------:R-:W-:Y:S01]  /*3760*/  LDSM.16.M88.4 R56, [R223+0xb800] ;  /* 0x00b80000df38783b */ /* 0x000fe20000000200 */
[----:B------:R1:W4:Y:S11]  /*3770*/  MUFU.TANH R89, R0 ;  /* 0x0000000000597308 */ /* 0x0003360000002400 */
[----:B------:R-:W-:Y:S03]  /*3780*/  @!UPT UIADD3 URZ, URZ, URZ, URZ ;  /* 0x0000003f3f3ff290 */ /* 0x000fe6000fffe03f */
[----:B-----5:R-:W-:Y:S01]  /*3790*/  HMMA.16816.F32.BF16 R32, R16, R62, R32 ;  /* 0x0000003e1020723c */ /* 0x020fe20000041820 */
[----:B-1----:R-:W-:-:S04]  /*37a0*/  FMUL.FTZ R0, R54, c[0x0][0x320] ;  /* 0x0000c80036007a20 */ /* 0x002fc80000410000 */
[----:B------:R1:W1:Y:S03]  /*37b0*/  MUFU.TANH R88, R0 ;  /* 0x0000000000587308 */ /* 0x0002660000002400 */
[----:B------:R-:W-:Y:S01]  /*37c0*/  HMMA.16816.F32.BF16 R40, R8, R74, R40 ;  /* 0x0000004a0828723c */ /* 0x000fe20000041828 */
[----:B-1----:R-:W-:Y:S02]  /*37d0*/  FMUL.FTZ R0, R55, c[0x0][0x320] ;  /* 0x0000c80037007a20 */ /* 0x002fe40000410000 */
[----:B------:R-:W1:Y:S02]  /*37e0*/  LDSM.16.M88.4 R52, [R218+0x17100] ;  /* 0x01710000da34783b */ /* 0x000e640000000200 */
[----:B------:R5:W1:Y:S11]  /*37f0*/  MUFU.TANH R87, R0 ;  /* 0x0000000000577308 */ /* 0x000a760000002400 */
[----:B------:R-:W-:Y:S08]  /*3800*/  @!UPT UIADD3 URZ, URZ, URZ, URZ ;  /* 0x0000003f3f3ff290 */ /* 0x000ff0000fffe03f */
[----:B------:R-:W-:Y:S02]  /*3810*/  FMUL.FTZ R43, R43, c[0x0][0x320] ;  /* 0x0000c8002b2b7a20 */ /* 0x000fe40000410000 */
[----:B------:R-:W-:Y:S02]  /*3820*/  FMUL.FTZ R41, R41, c[0x0][0x320] ;  /* 0x0000c80029297a20 */ /* 0x000fe40000410000 */
[----:B------:R-:W-:Y:S02]  /*3830*/  FMUL.FTZ R40, R40, c[0x0][0x320] ;  /* 0x0000c80028287a20 */ /* 0x000fe40000410000 */
[----:B-----5:R-:W-:-:S04]  /*3840*/  FMUL.FTZ R0, R24, c[0x0][0x320] ;  /* 0x0000c80018007a20 */ /* 0x020fc80000410000 */
[----:B------:R5:W1:Y:S02]  /*3850*/  MUFU.TANH R86, R0 ;  /* 0x0000000000567308 */ /* 0x000a640000002400 */
[----:B-----5:R-:W-:Y:S01]  /*3860*/  FMUL.FTZ R0, R25, c[0x0][0x320] ;  /* 0x0000c80019007a20 */ /* 0x020fe20000410000 */
[----:B-1----:R-:W-:Y:S05]  /*3870*/  HMMA.16816.F32.BF16 R32, R12, R54, R32 ;  /* 0x000000360c20723c */ /* 0x002fea0000041820 */
[----:B------:R1:W1:Y:S02]  /*3880*/  MUFU.TANH R85, R0 ;  /* 0x0000000000557308 */ /* 0x0002640000002400 */
[----:B-1----:R-:W-:-:S06]  /*3890*/  FMUL.FTZ R0, R26, c[0x0][0x320] ;  /* 0x0000c8001a007a20 */ /* 0x002fcc0000410000 */
[----:B------:R1:W1:Y:S02]  /*38a0*/  MUFU.TANH R84, R0 ;  /* 0x0000000000547308 */ /* 0x0002640000002400 */
[----:B-1----:R-:W-:Y:S02]  /*38b0*/  FMUL.FTZ R0, R27, c[0x0][0x320] ;  /* 0x0000c8001b007a20 */ /* 0x002fe40000410000 */
[----:B------:R-:W-:Y:S04]  /*38c0*/  HMMA.16816.F32.BF16 R24, R8, R82, R28 ;  /* 0x000000520818723c */ /* 0x000fe8000004181c */
[----:B------:R1:W1:Y:S04]  /*38d0*/  MUFU.TANH R81, R0 ;  /* 0x0000000000517308 */ /* 0x0002680000002400 */
[----:B------:R-:W-:Y:S08]  /*38e0*/  HMMA.16816.F32.BF16 R28, R16, R60, R44 ;  /* 0x0000003c101c723c */ /* 0x000ff0000004182c */
[----:B------:R-:W-:Y:S01]  /*38f0*/  HMMA.16816.F32.BF16 R44, R8, R72, R36 ;  /* 0x00000048082c723c */ /* 0x000fe20000041824 */
[----:B-1----:R-:W-:-:S04]  /*3900*/  FMUL.FTZ R0, R48, c[0x0][0x320] ;  /* 0x0000c80030007a20 */ /* 0x002fc80000410000 */
[----:B------:R1:W1:Y:S03]  /*3910*/  MUFU.TANH R80, R0 ;  /* 0x0000000000507308 */ /* 0x0002660000002400 */
[C---:B------:R-:W-:Y:S08]  /*3920*/  HMMA.16816.F32.BF16 R36, R20.reuse, R64, R96 ;  /* 0x000000401424723c */ /* 0x040ff00000041860 */
[----:B------:R-:W-:Y:S01]  /*3930*/  HMMA.16816.F32.BF16 R20, R20, R66, R112 ;  /* 0x000000421414723c */ /* 0x000fe20000041870 */
[----:B-1----:R-:W-:-:S07]  /*3940*/  FMUL.FTZ R0, R49, c[0x0][0x320] ;  /* 0x0000c80031007a20 */ /* 0x002fce0000410000 */
[----:B------:R-:W-:Y:S01]  /*3950*/  HMMA.16816.F32.BF16 R28, R12, R52, R28 ;  /* 0x000000340c1c723c */ /* 0x000fe2000004181c */
[----:B------:R1:W1:Y:S02]  /*3960*/  MUFU.TANH R78, R0 ;  /* 0x00000000004e7308 */ /* 0x0002640000002400 */
[----:B-1----:R-:W-:-:S06]  /*3970*/  FMUL.FTZ R0, R50, c[0x0][0x320] ;  /* 0x0000c80032007a20 */ /* 0x002fcc0000410000 */
[----:B------:R1:W1:Y:S11]  /*3980*/  MUFU.TANH R77, R0 ;  /* 0x00000000004d7308 */ /* 0x0002760000002400 */
[----:B------:R-:W-:Y:S04]  /*3990*/  @!UPT UIADD3 URZ, URZ, URZ, URZ ;  /* 0x0000003f3f3ff290 */ /* 0x000fe8000fffe03f */
[----:B------:R-:W-:Y:S01]  /*39a0*/  HMMA.16816.F32.BF16 R28, R8, R68, R28 ;  /* 0x00000044081c723c */ /* 0x000fe2000004181c */
[----:B-1----:R-:W-:Y:S02]  /*39b0*/  FMUL.FTZ R0, R51, c[0x0][0x320] ;  /* 0x0000c80033007a20 */ /* 0x002fe40000410000 */
[----:B------:R-:W1:Y:S02]  /*39c0*/  LDSM.16.M88.4 R48, [R218+0x17900] ;  /* 0x01790000da30783b */ /* 0x000e640000000200 */
[----:B------:R5:W1:Y:S02]  /*39d0*/  MUFU.TANH R76, R0 ;  /* 0x00000000004c7308 */ /* 0x000a640000002400 */
[----:B-----5:R-:W-:-:S06]  /*39e0*/  FMUL.FTZ R0, R24, c[0x0][0x320] ;  /* 0x0000c80018007a20 */ /* 0x020fcc0000410000 */
[----:B------:R5:W1:Y:S02]  /*39f0*/  MUFU.TANH R72, R0 ;  /* 0x0000000000487308 */ /* 0x000a640000002400 */
[----:B-----5:R-:W-:-:S06]  /*3a00*/  FMUL.FTZ R0, R25, c[0x0][0x320] ;  /* 0x0000c80019007a20 */ /* 0x020fcc0000410000 */
[----:B------:R5:W1:Y:S02]  /*3a10*/  MUFU.TANH R64, R0 ;  /* 0x0000000000407308 */ /* 0x000a640000002400 */
[----:B-----5:R-:W-:-:S06]  /*3a20*/  FMUL.FTZ R0, R26, c[0x0][0x320] ;  /* 0x0000c8001a007a20 */ /* 0x020fcc0000410000 */
[----:B------:R5:W1:Y:S02]  /*3a30*/  MUFU.TANH R63, R0 ;  /* 0x00000000003f7308 */ /* 0x000a640000002400 */
[----:B-----5:R-:W-:Y:S02]  /*3a40*/  FMUL.FTZ R0, R27, c[0x0][0x320] ;  /* 0x0000c8001b007a20 */ /* 0x020fe40000410000 */
[----:B------:R-:W-:Y:S01]  /*3a50*/  HMMA.16816.F32.BF16 R24, R16, R56, R36 ;  /* 0x000000381018723c */ /* 0x000fe20000041824 */
[----:B------:R-:W5:Y:S03]  /*3a60*/  LDSM.16.M88.4 R36, [R217+0xb800] ;  /* 0x00b80000d924783b */ /* 0x000f660000000200 */
[----:B------:R1:W1:Y:S01]  /*3a70*/  MUFU.TANH R62, R0 ;  /* 0x00000000003e7308 */ /* 0x0002620000002400 */
[----:B------:R-:W-:-:S04]  /*3a80*/  DEPBAR.LE SB0, 0x0 ;  /* 0x000080000000791a */ /* 0x000fc80000000000 */
[----:B------:R-:W-:Y:S01]  /*3a90*/  HMMA.16816.F32.BF16 R16, R16, R58, R20 ;  /* 0x0000003a1010723c */ /* 0x000fe20000041814 */
[----:B-1----:R-:W-:Y:S02]  /*3aa0*/  FMUL.FTZ R0, R44, c[0x0][0x320] ;  /* 0x0000c8002c007a20 */ /* 0x002fe40000410000 */
[----:B------:R-:W1:Y:S11]  /*3ab0*/  MUFU.TANH R44, R43 ;  /* 0x0000002b002c7308 */ /* 0x000e760000002400 */
[----:B------:R-:W-:Y:S01]  /*3ac0*/  @!UPT UIADD3 URZ, URZ, URZ, URZ ;  /* 0x0000003f3f3ff290 */ /* 0x000fe2000fffe03f */
[C---:B------:R-:W-:Y:S01]  /*3ad0*/  HMMA.16816.F32.BF16 R20, R12.reuse, R48, R24 ;  /* 0x000000300c14723c */ /* 0x040fe20000041818 */
[----:B------:R1:W1:Y:S08]  /*3ae0*/  MUFU.TANH R61, R0 ;  /* 0x00000000003d7308 */ /* 0x0002700000002400 */
[----:B------:R-:W-:Y:S08]  /*3af0*/  HMMA.16816.F32.BF16 R12, R12, R50, R16 ;  /* 0x000000320c0c723c */ /* 0x000ff00000041810 */
[----:B------:R-:W-:Y:S01]  /*3b00*/  HMMA.16816.F32.BF16 R24, R8, R70, R32 ;  /* 0x000000460818723c */ /* 0x000fe20000041820 */
[----:B-1----:R-:W-:-:S04]  /*3b10*/  FMUL.FTZ R0, R45, c[0x0][0x320] ;  /* 0x0000c8002d007a20 */ /* 0x002fc80000410000 */
[----:B------:R1:W1:Y:S03]  /*3b20*/  MUFU.TANH R60, R0 ;  /* 0x00000000003c7308 */ /* 0x0002660000002400 */
[C---:B-----5:R-:W-:Y:S08]  /*3b30*/  HMMA.16816.F32.BF16 R16, R8.reuse, R36, R20 ;  /* 0x000000240810723c */ /* 0x060ff00000041814 */
[----:B------:R-:W-:Y:S01]  /*3b40*/  HMMA.16816.F32.BF16 R8, R8, R38, R12 ;  /* 0x000000260808723c */ /* 0x000fe2000004180c */
[----:B-1----:R-:W-:-:S02]  /*3b50*/  FMUL.FTZ R0, R46, c[0x0][0x320] ;  /* 0x0000c8002e007a20 */ /* 0x002fc40000410000 */
[----:B------:R-:W1:Y:S05]  /*3b60*/  MUFU.TANH R46, R41 ;  /* 0x00000029002e7308 */ /* 0x000e6a0000002400 */
[----:B------:R-:W-:Y:S02]  /*3b70*/  FMUL.FTZ R27, R27, c[0x0][0x320] ;  /* 0x0000c8001b1b7a20 */ /* 0x000fe40000410000 */
[----:B------:R-:W-:Y:S02]  /*3b80*/  FMUL.FTZ R24, R24, c[0x0][0x320] ;  /* 0x0000c80018187a20 */ /* 0x000fe40000410000 */
[----:B------:R-:W-:Y:S02]  /*3b90*/  FMUL.FTZ R25, R25, c[0x0][0x320] ;  /* 0x0000c80019197a20 */ /* 0x000fe40000410000 */
[----:B------:R-:W-:Y:S01]  /*3ba0*/  FMUL.FTZ R26, R26, c[0x0][0x320] ;  /* 0x0000c8001a1a7a20 */ /* 0x000fe20000410000 */
[----:B------:R5:W1:Y:S01]  /*3bb0*/  MUFU.TANH R53, R0 ;  /* 0x0000000000357308 */ /* 0x000a620000002400 */
[----:B------:R-:W-:-:S02]  /*3bc0*/  FMUL.FTZ R16, R16, c[0x0][0x320] ;  /* 0x0000c80010107a20 */ /* 0x000fc40000410000 */
[----:B------:R-:W-:Y:S02]  /*3bd0*/  FMUL.FTZ R17, R17, c[0x0][0x320] ;  /* 0x0000c80011117a20 */ /* 0x000fe40000410000 */
[----:B------:R-:W-:Y:S02]  /*3be0*/  FMUL.FTZ R18, R18, c[0x0][0x320] ;  /* 0x0000c80012127a20 */ /* 0x000fe40000410000 */
[----:B------:R-:W-:Y:S01]  /*3bf0*/  FMUL.FTZ R19, R19, c[0x0][0x320] ;  /* 0x0000c80013137a20 */ /* 0x000fe20000410000 */
[----:B------:R-:W1:Y:S01]  /*3c00*/  MUFU.TANH R32, R27 ;  /* 0x0000001b00207308 */ /* 0x000e620000002400 */
[----:B------:R-:W-:Y:S02]  /*3c10*/  FMUL.FTZ R8, R8, c[0x0][0x320] ;  /* 0x0000c80008087a20 */ /* 0x000fe40000410000 */
[----:B------:R-:W-:Y:S02]  /*3c20*/  FMUL.FTZ R9, R9, c[0x0][0x320] ;  /* 0x0000c80009097a20 */ /* 0x000fe40000410000 */
[----:B------:R-:W-:-:S02]  /*3c30*/  FMUL.FTZ R10, R10, c[0x0][0x320] ;  /* 0x0000c8000a0a7a20 */ /* 0x000fc40000410000 */
[----:B------:R-:W-:Y:S01]  /*3c40*/  FMUL.FTZ R11, R11, c[0x0][0x320] ;  /* 0x0000c8000b0b7a20 */ /* 0x000fe20000410000 */
[----:B------:R-:W1:Y:S01]  /*3c50*/  MUFU.TANH R35, R24 ;  /* 0x0000001800237308 */ /* 0x000e620000002400 */
[----:B-----5:R-:W-:-:S07]  /*3c60*/  FMUL.FTZ R0, R47, c[0x0][0x320] ;  /* 0x0000c8002f007a20 */ /* 0x020fce0000410000 */
[----:B------:R5:W1:Y:S08]  /*3c70*/  MUFU.TANH R52, R0 ;  /* 0x0000000000347308 */ /* 0x000a700000002400 */
[----:B------:R-:W1:Y:S01]  /*3c80*/  MUFU.TANH R47, R40 ;  /* 0x00000028002f7308 */ /* 0x000e620000002400 */
[----:B-----5:R-:W-:-:S07]  /*3c90*/  FMUL.FTZ R0, R42, c[0x0][0x320] ;  /* 0x0000c8002a007a20 */ /* 0x020fce0000410000 */
[----:B------:R-:W1:Y:S08]  /*3ca0*/  MUFU.TANH R34, R25 ;  /* 0x0000001900227308 */ /* 0x000e700000002400 */
        /* <DEDUP_REMOVED lines=13> */
[----:B------:R1:W1:Y:S01]  /*3d80*/  MUFU.TANH R29, R10 ;  /* 0x0000000a001d7308 */ /* 0x0002620000002400 */
[----:B-----5:R-:W-:-:S07]  /*3d90*/  FMUL.FTZ R0, R31, c[0x0][0x320] ;  /* 0x0000c8001f007a20 */ /* 0x020fce0000410000 */
[----:B------:R1:W1:Y:S08]  /*3da0*/  MUFU.TANH R30, R11 ;  /* 0x0000000b001e7308 */ /* 0x0002700000002400 */
[----:B------:R1:W1:Y:S08]  /*3db0*/  MUFU.TANH R40, R0 ;  /* 0x0000000000287308 */ /* 0x0002700000002400 */
[----:B------:R1:W1:Y:S01]  /*3dc0*/  MUFU.TANH R31, R26 ;  /* 0x0000001a001f7308 */ /* 0x0002620000002400 */
[----:B------:R-:W-:Y:S06]  /*3dd0*/  BAR.SYNC.DEFER_BLOCKING 0x0 ;  /* 0x0000000000007b1d */ /* 0x000fec0000010000 */
[----:B------:R-:W-:Y:S05]  /*3de0*/  @!P0 BRA `(.L_x_1216) ;  /* 0x0000024000008947 */ /* 0x000fea0003800000 */
[----:B--234-:R-:W-:Y:S01]  /*3df0*/  UIADD3 UR5, UR6, -0x2, URZ ;  /* 0xfffffffe06057890 */ /* 0x01cfe2000fffe03f */
[C---:B------:R-:W-:Y:S01]  /*3e00*/  IMAD.SHL.U32 R13, R142.reuse, 0x40, RZ ;  /* 0x000000408e0d7824 */ /* 0x040fe200078e00ff */
[----:B------:R-:W-:-:S02]  /*3e10*/  SHF.L.U64.HI R3, R142, 0x6, R143 ;  /* 0x000000068e037819 */ /* 0x000fc4000001028f */
[----:B------:R-:W-:Y:S02]  /*3e20*/  USHF.R.S32.HI UR4, URZ, 0x1f, UR5 ;  /* 0x0000001f3f047899 */ /* 0x000fe40008011405 */
[----:B------:R-:W-:Y:S01]  /*3e30*/  UIMAD UR15, UR15, UR5, URZ ;  /* 0x000000050f0f72a4 */ /* 0x000fe2000f8e023f */
[----:B------:R-:W-:-:S03]  /*3e40*/  IMAD.WIDE.U32 R8, R140, UR5, R144 ;  /* 0x000000058c087c25 */ /* 0x000fc6000f8e0090 */
[----:B------:R-:W-:Y:S02]  /*3e50*/  UIMAD UR4, UR4, UR16, UR15 ;  /* 0x00000010040472a4 */ /* 0x000fe4000f8e020f */
[----:B------:R-:W-:-:S04]  /*3e60*/  LEA R6, P2, R8, c[0x0][0x1c8], 0x1 ;  /* 0x0000720008067a11 */ /* 0x000fc800078408ff */
[----:B-1----:R-:W-:Y:S02]  /*3e70*/  IADD3 R0, R9, UR4, RZ ;  /* 0x0000000409007c10 */ /* 0x002fe4000fffe0ff */
[C---:B------:R-:W-:Y:S02]  /*3e80*/  IADD3 R10, P3, R13.reuse, R6, RZ ;  /* 0x000000060d0a7210 */ /* 0x040fe40007f7e0ff */
[----:B------:R-:W-:Y:S02]  /*3e90*/  LEA.HI.X R7, R8, c[0x0][0x1cc], R0, 0x1, P2 ;  /* 0x0000730008077a11 */ /* 0x000fe400010f0c00 */
[----:B------:R-:W-:-:S03]  /*3ea0*/  IADD3 R16, P1, P0, R13, 0x80, R6 ;  /* 0x000000800d107810 */ /* 0x000fc6000783e006 */
[--C-:B------:R-:W-:Y:S01]  /*3eb0*/  IMAD.X R11, R3, 0x1, R7.reuse, P3 ;  /* 0x00000001030b7824 */ /* 0x100fe200018e0607 */
[----:B------:R-:W-:Y:S01]  /*3ec0*/  LOP3.LUT P3, RZ, R185, 0x1, RZ, 0xc0, !PT ;  /* 0x00000001b9ff7812 */ /* 0x000fe2000786c0ff */
[----:B------:R-:W-:Y:S01]  /*3ed0*/  @!PT LDS RZ, [RZ] ;  /* 0x00000000fffff984 */ /* 0x000fe20000000800 */
[----:B------:R-:W-:Y:S01]  /*3ee0*/  @!PT LDS RZ, [RZ] ;  /* 0x00000000fffff984 */ /* 0x000fe20000000800 */
[----:B------:R-:W-:Y:S01]  /*3ef0*/  @!PT LDS RZ, [RZ] ;  /* 0x00000000fffff984 */ /* 0x000fe20000000800 */
[----:B------:R1:W-:Y:S01]  /*3f00*/  LDGSTS.E.BYPASS.LTC128B.128 [R247+0xc100], [R6.64], !P4 ;  /* 0x0c10000006f77fae */ /* 0x0003e2000e101d4a */
[--C-:B------:R-:W-:Y:S02]  /*3f10*/  IADD3.X R17, R3, RZ, R7.reuse, P1, P0 ;  /* 0x000000ff03117210 */ /* 0x100fe40000fe0407 */
[--C-:B------:R-:W-:Y:S01]  /*3f20*/  IADD3 R14, P1, P0, R13, 0x100, R6.reuse ;  /* 0x000001000d0e7810 */ /* 0x100fe2000783e006 */
[----:B------:R1:W-:Y:S03]  /*3f30*/  LDGSTS.E.BYPASS.LTC128B.128 [R247+0xf100], [R6.64+0x80], !P6 ;  /* 0x0f10008006f77fae */ /* 0x0003e6000f101d4a */
[----:B------:R-:W-:Y:S02]  /*3f40*/  IADD3.X R15, R3, RZ, R7, P1, P0 ;  /* 0x000000ff030f7210 */ /* 0x000fe40000fe0407 */
[----:B------:R-:W-:-:S02]  /*3f50*/  IADD3 R12, P2, P1, R13, 0x180, R6 ;  /* 0x000001800d0c7810 */ /* 0x000fc4000795e006 */
[----:B------:R-:W-:Y:S01]  /*3f60*/  IADD3 R8, P0, R10, R13, RZ ;  /* 0x0000000d0a087210 */ /* 0x000fe20007f1e0ff */
[----:B------:R1:W-:Y:S01]  /*3f70*/  LDGSTS.E.BYPASS.LTC128B.128 [R247+0x12100], [R6.64+0x100], !P3 ;  /* 0x1210010006f77fae */ /* 0x0003e2000d901d4a */
[----:B------:R-:W-:-:S03]  /*3f80*/  IADD3.X R13, R3, RZ, R7, P2, P1 ;  /* 0x000000ff030d7210 */ /* 0x000fc600017e2407 */
[----:B------:R1:W-:Y:S01]  /*3f90*/  LDGSTS.E.BYPASS.LTC128B.128 [R247+0x15100], [R6.64+0x180], !P5 ;  /* 0x1510018006f77fae */ /* 0x0003e2000e901d4a */
[----:B------:R-:W-:-:S03]  /*3fa0*/  IMAD.X R9, R11, 0x1, R3, P0 ;  /* 0x000000010b097824 */ /* 0x000fc600000e0603 */
[----:B------:R1:W-:Y:S04]  /*3fb0*/  LDGSTS.E.BYPASS.LTC128B.128 [R247+0xd100], [R10.64], !P4 ;  /* 0x0d1000000af77fae */ /* 0x0003e8000e101d4a */
[----:B------:R1:W-:Y:S04]  /*3fc0*/  LDGSTS.E.BYPASS.LTC128B.128 [R247+0x10100], [R16.64], !P6 ;  /* 0x1010000010f77fae */ /* 0x0003e8000f101d4a */
[----:B------:R1:W-:Y:S04]  /*3fd0*/  LDGSTS.E.BYPASS.LTC128B.128 [R247+0x13100], [R14.64], !P3 ;  /* 0x131000000ef77fae */ /* 0x0003e8000d901d4a */
[----:B------:R1:W-:Y:S04]  /*3fe0*/  LDGSTS.E.BYPASS.LTC128B.128 [R247+0x16100], [R12.64], !P5 ;  /* 0x161000000cf77fae */ /* 0x0003e8000e901d4a */
[----:B------:R1:W-:Y:S04]  /*3ff0*/  LDGSTS.E.BYPASS.LTC128B.128 [R247+0xe100], [R8.64], !P4 ;  /* 0x0e10000008f77fae */ /* 0x0003e8000e101d4a */
[----:B------:R1:W-:Y:S04]  /*4000*/  LDGSTS.E.BYPASS.LTC128B.128 [R247+0x11100], [R8.64+0x80], !P6 ;  /* 0x1110008008f77fae */ /* 0x0003e8000f101d4a */
[----:B------:R1:W-:Y:S04]  /*4010*/  LDGSTS.E.BYPASS.LTC128B.128 [R247+0x14100], [R8.64+0x100], !P3 ;  /* 0x1410010008f77fae */ /* 0x0003e8000d901d4a */
[----:B------:R1:W-:Y:S02]  /*4020*/  LDGSTS.E.BYPASS.LTC128B.128 [R247+0x17100], [R8.64+0x180], !P5 ;  /* 0x1710018008f77fae */ /* 0x0003e4000e901d4a */
.L_x_1216:
[----:B-1234-:R-:W-:Y:S01]  /*4030*/  LOP3.LUT R0, R141, 0xffffffe0, RZ, 0xc0, !PT ;  /* 0xffffffe08d007812 */ /* 0x01efe200078ec0ff */
[----:B------:R-:W-:Y:S01]  /*4040*/  ULDC UR4, c[0x0][0x1d0] ;  /* 0x0000740000047ab9 */ /* 0x000fe20000000800 */
[----:B------:R-:W-:Y:S01]  /*4050*/  STL [R1+0x3c], R219 ;  /* 0x00003cdb01007387 */ /* 0x000fe20000100800 */
[----:B------:R-:W-:Y:S01]  /*4060*/  UIADD3 UR4, UR7, UR4, URZ ;  /* 0x0000000407047290 */ /* 0x000fe2000fffe03f */
[----:B------:R-:W-:-:S02]  /*4070*/  IMAD.SHL.U32 R213, R5, 0x2, RZ ;  /* 0x0000000205d57824 */ /* 0x000fc400078e00ff */
[----:B------:R-:W-:Y:S01]  /*4080*/  IMAD.IADD R0, R184, 0x1, -R0 ;  /* 0x00000001b8007824 */ /* 0x000fe200078e0a00 */
[----:B------:R1:W-:Y:S01]  /*4090*/  STL [R1+0x38], R218 ;  /* 0x000038da01007387 */ /* 0x0003e20000100800 */
[----:B------:R-:W-:Y:S01]  /*40a0*/  IMAD R216, R2, 0x2, R213 ;  /* 0x0000000202d87824 */ /* 0x000fe200078e02d5 */
[----:B------:R-:W-:Y:S01]  /*40b0*/  LEA R214, R4, R213, 0x1 ;  /* 0x000000d504d67211 */ /* 0x000fe200078e08ff */
[----:B------:R-:W-:Y:S01]  /*40c0*/  IMAD.U32 R6, RZ, RZ, UR4 ;  /* 0x00000004ff067e24 */ /* 0x000fe2000f8e00ff */
[----:B------:R-:W-:Y:S01]  /*40d0*/  SHF.R.S32.HI R3, RZ, 0x1f, R0 ;  /* 0x0000001fff037819 */ /* 0x000fe20000011400 */
[----:B------:R-:W-:Y:S02]  /*40e0*/  STL [R1+0x34], R217 ;  /* 0x000034d901007387 */ /* 0x000fe40000100800 */
[----:B------:R-:W-:Y:S01]  /*40f0*/  IMAD R215, R2, 0x2, R214 ;  /* 0x0000000202d77824 */ /* 0x000fe200078e02d6 */
[----:B------:R-:W-:Y:S01]  /*4100*/  LEA.HI R3, R3, R0, RZ, 0x2 ;  /* 0x0000000003037211 */ /* 0x000fe200078f10ff */
[----:B------:R2:W-:Y:S03]  /*4110*/  STL [R1+0x30], R212 ;  /* 0x000030d401007387 */ /* 0x0005e60000100800 */
[----:B------:R-:W-:Y:S01]  /*4120*/  LOP3.LUT R3, R3, 0x7ffffffc, RZ, 0xc0, !PT ;  /* 0x7ffffffc03037812 */ /* 0x000fe200078ec0ff */
[----:B------:R-:W-:Y:S03]  /*4130*/  LDSM.16.MT88.4 R48, [R214+0x900] ;  /* 0x00090000d630783b */ /* 0x000fe60000004200 */
[----:B------:R-:W-:Y:S01]  /*4140*/  IADD3 R0, R0, -R3, RZ ;  /* 0x8000000300007210 */ /* 0x000fe20007ffe0ff */
[----:B------:R-:W-:Y:S04]  /*4150*/  LDSM.16.MT88.4 R56, [R215+0x900] ;  /* 0x00090000d738783b */ /* 0x000fe80000004200 */
[----:B------:R-:W-:Y:S01]  /*4160*/  IMAD R0, R0, -0x2, R6 ;  /* 0xfffffffe00007824 */ /* 0x000fe200078e0206 */
[----:B------:R-:W-:Y:S04]  /*4170*/  LDSM.16.MT88.4 R68, [R214+0x9100] ;  /* 0x00910000d644783b */ /* 0x000fe80000004200 */
[C---:B------:R-:W-:Y:S01]  /*4180*/  ISETP.GT.AND P0, PT, R0.reuse, RZ, PT ;  /* 0x000000ff0000720c */ /* 0x040fe20003f04270 */
[----:B------:R-:W-:Y:S01]  /*4190*/  LDSM.16.MT88.4 R108, [R214+0x3900] ;  /* 0x00390000d66c783b */ /* 0x000fe20000004200 */
[----:B------:R-:W-:-:S02]  /*41a0*/  ISETP.GT.AND P1, PT, R0, 0x1, PT ;  /* 0x000000010000780c */ /* 0x000fc40003f24270 */
[----:B------:R-:W-:Y:S01]  /*41b0*/  ISETP.GT.AND P2, PT, R0, 0x8, PT ;  /* 0x000000080000780c */ /* 0x000fe20003f44270 */
[----:B------:R-:W-:Y:S01]  /*41c0*/  LDSM.16.MT88.4 R104, [R216+0x3900] ;  /* 0x00390000d868783b */ /* 0x000fe20000004200 */
[----:B------:R-:W-:Y:S02]  /*41d0*/  FSEL R7, R120, -INF , P0 ;  /* 0xff80000078077808 */ /* 0x000fe40000000000 */
[----:B------:R-:W-:Y:S01]  /*41e0*/  FSEL R8, R119, -INF , P1 ;  /* 0xff80000077087808 */ /* 0x000fe20000800000 */
[----:B------:R-:W-:Y:S01]  /*41f0*/  LDSM.16.MT88.4 R120, [R216+0x9100] ;  /* 0x00910000d878783b */ /* 0x000fe20000004200 */
[----:B------:R-:W-:Y:S02]  /*4200*/  FSEL R16, R118, -INF , P0 ;  /* 0xff80000076107808 */ /* 0x000fe40000000000 */
[----:B------:R-:W-:Y:S01]  /*4210*/  ISETP.GT.AND P0, PT, R0, 0x9, PT ;  /* 0x000000090000780c */ /* 0x000fe20003f04270 */
[----:B------:R-:W-:Y:S01]  /*4220*/  LDSM.16.MT88.4 R96, [R213+0x6900] ;  /* 0x00690000d560783b */ /* 0x000fe20000004200 */
[----:B------:R-:W-:-:S02]  /*4230*/  FSEL R9, R116, -INF , P2 ;  /* 0xff80000074097808 */ /* 0x000fc40001000000 */
[----:B------:R-:W-:Y:S01]  /*4240*/  FMNMX.FTZ R132, R7, R8, !PT ;  /* 0x0000000807847209 */ /* 0x000fe20007810000 */
[----:B------:R-:W-:Y:S01]  /*4250*/  LDSM.16.MT88.4 R100, [R215+0x3900] ;  /* 0x00390000d764783b */ /* 0x000fe20000004200 */
[----:B------:R-:W-:Y:S02]  /*4260*/  FSEL R17, R117, -INF , P1 ;  /* 0xff80000075117808 */ /* 0x000fe40000800000 */
[----:B------:R-:W-:Y:S01]  /*4270*/  ISETP.GT.AND P1, PT, R0, 0x10, PT ;  /* 0x000000100000780c */ /* 0x000fe20003f24270 */
[----:B------:R-:W-:Y:S01]  /*4280*/  LDSM.16.MT88.4 R116, [R215+0x9100] ;  /* 0x00910000d774783b */ /* 0x000fe20000004200 */
[----:B------:R-:W-:Y:S02]  /*4290*/  FSEL R10, R95, -INF , P0 ;  /* 0xff8000005f0a7808 */ /* 0x000fe40000000000 */
[----:B------:R-:W-:Y:S01]  /*42a0*/  FMNMX.FTZ R132, R9, R132, !PT ;  /* 0x0000008409847209 */ /* 0x000fe20007810000 */
[----:B------:R-:W-:Y:S01]  /*42b0*/  LDSM.16.MT88.4 R112, [R214+0x6900] ;  /* 0x00690000d670783b */ /* 0x000fe20000004200 */
[----:B------:R-:W-:-:S02]  /*42c0*/  FSEL R18, R94, -INF , P2 ;  /* 0xff8000005e127808 */ /* 0x000fc40001000000 */
[----:B------:R-:W-:Y:S01]  /*42d0*/  ISETP.GT.AND P2, PT, R0, 0x11, PT ;  /* 0x000000110000780c */ /* 0x000fe20003f44270 */
[----:B------:R-:W0:Y:S01]  /*42e0*/  LDGDEPBAR ;  /* 0x00000000000079af */ /* 0x000e220000000000 */
[----:B------:R-:W-:Y:S02]  /*42f0*/  FSEL R11, R92, -INF , P1 ;  /* 0xff8000005c0b7808 */ /* 0x000fe40000800000 */
[----:B------:R-:W-:Y:S02]  /*4300*/  FMNMX.FTZ R132, R10, R132, !PT ;  /* 0x000000840a847209 */ /* 0x000fe40007810000 */
[----:B------:R-:W-:Y:S02]  /*4310*/  FSEL R19, R93, -INF , P0 ;  /* 0xff8000005d137808 */ /* 0x000fe40000000000 */
[----:B------:R-:W-:Y:S02]  /*4320*/  ISETP.GT.AND P0, PT, R0, 0x18, PT ;  /* 0x000000180000780c */ /* 0x000fe40003f04270 */
[----:B------:R-:W-:-:S02]  /*4330*/  FSEL R13, R89, -INF , P2 ;  /* 0xff800000590d7808 */ /* 0x000fc40001000000 */
[----:B------:R-:W-:Y:S02]  /*4340*/  FMNMX.FTZ R132, R11, R132, !PT ;  /* 0x000000840b847209 */ /* 0x000fe40007810000 */
[----:B------:R-:W-:Y:S02]  /*4350*/  FSEL R24, R88, -INF , P1 ;  /* 0xff80000058187808 */ /* 0x000fe40000800000 */
[----:B------:R-:W-:Y:S02]  /*4360*/  ISETP.GT.AND P1, PT, R0, 0x19, PT ;  /* 0x000000190000780c */ /* 0x000fe40003f24270 */
[----:B------:R-:W-:Y:S02]  /*4370*/  FSEL R14, R86, -INF , P0 ;  /* 0xff800000560e7808 */ /* 0x000fe40000000000 */
[----:B------:R-:W-:Y:S02]  /*4380*/  FMNMX.FTZ R132, R13, R132, !PT ;  /* 0x000000840d847209 */ /* 0x000fe40007810000 */
[----:B------:R-:W-:-:S02]  /*4390*/  FSEL R25, R87, -INF , P2 ;  /* 0xff80000057197808 */ /* 0x000fc40001000000 */
[----:B------:R-:W-:Y:S02]  /*43a0*/  ISETP.GT.AND P2, PT, R0, 0x20, PT ;  /* 0x000000200000780c */ /* 0x000fe40003f44270 */
[----:B------:R-:W-:Y:S02]  /*43b0*/  FSEL R15, R85, -INF , P1 ;  /* 0xff800000550f7808 */ /* 0x000fe40000800000 */
[----:B------:R-:W-:Y:S02]  /*43c0*/  FMNMX.FTZ R132, R14, R132, !PT ;  /* 0x000000840e847209 */ /* 0x000fe40007810000 */
[----:B------:R-:W-:Y:S02]  /*43d0*/  FSEL R26, R84, -INF , P0 ;  /* 0xff800000541a7808 */ /* 0x000fe40000000000 */
[----:B------:R-:W-:Y:S01]  /*43e0*/  ISETP.GT.AND P0, PT, R0, 0x21, PT ;  /* 0x000000210000780c */ /* 0x000fe20003f04270 */
[----:B------:R-:W-:Y:S01]  /*43f0*/  LDSM.16.MT88.4 R84, [R213+0x3900] ;  /* 0x00390000d554783b */ /* 0x000fe20000004200 */
[----:B------:R-:W-:-:S02]  /*4400*/  FSEL R133, R80, -INF , P2 ;  /* 0xff80000050857808 */ /* 0x000fc40001000000 */
[----:B------:R-:W-:Y:S02]  /*4410*/  FMNMX.FTZ R132, R15, R132, !PT ;  /* 0x000000840f847209 */ /* 0x000fe40007810000 */
[----:B------:R-:W-:Y:S02]  /*4420*/  FSEL R28, R81, -INF , P1 ;  /* 0xff800000511c7808 */ /* 0x000fe40000800000 */
[----:B------:R-:W-:Y:S02]  /*4430*/  ISETP.GT.AND P1, PT, R0, 0x28, PT ;  /* 0x000000280000780c */ /* 0x000fe40003f24270 */
[----:B------:R-:W-:Y:S02]  /*4440*/  FSEL R136, R78, -INF , P0 ;  /* 0xff8000004e887808 */ /* 0x000fe40000000000 */
[----:B------:R-:W-:Y:S02]  /*4450*/  FMNMX.FTZ R132, R133, R132, !PT ;  /* 0x0000008485847209 */ /* 0x000fe40007810000 */
[----:B------:R-:W-:-:S02]  /*4460*/  ISETP.GT.AND P3, PT, R0, 0x29, PT ;  /* 0x000000290000780c */ /* 0x000fc40003f64270 */
[----:B------:R-:W-:Y:S02]  /*4470*/  FSEL R135, R72, -INF , P1 ;  /* 0xff80000048877808 */ /* 0x000fe40000800000 */
[----:B------:R-:W-:Y:S02]  /*4480*/  FMNMX.FTZ R132, R136, R132, !PT ;  /* 0x0000008488847209 */ /* 0x000fe40007810000 */
[----:B------:R-:W-:Y:S02]  /*4490*/  FSEL R144, R76, -INF , P0 ;  /* 0xff8000004c907808 */ /* 0x000fe40000000000 */
[----:B------:R-:W-:Y:S02]  /*44a0*/  ISETP.GT.AND P0, PT, R0, 0x30, PT ;  /* 0x000000300000780c */ /* 0x000fe40003f04270 */
[----:B------:R-:W-:Y:S02]  /*44b0*/  FSEL R134, R64, -INF , P3 ;  /* 0xff80000040867808 */ /* 0x000fe40001800000 */
[----:B------:R-:W-:Y:S01]  /*44c0*/  FMNMX.FTZ R132, R135, R132, !PT ;  /* 0x0000008487847209 */ /* 0x000fe20007810000 */
[----:B------:R-:W-:Y:S01]  /*44d0*/  LDSM.16.MT88.4 R64, [R213+0x9100] ;  /* 0x00910000d540783b */ /* 0x000fe20000004200 */
[----:B------:R-:W-:-:S02]  /*44e0*/  FSEL R137, R77, -INF , P2 ;  /* 0xff8000004d897808 */ /* 0x000fc40001000000 */
[----:B------:R-:W-:Y:S02]  /*44f0*/  ISETP.GT.AND P2, PT, R0, 0x31, PT ;  /* 0x000000310000780c */ /* 0x000fe40003f44270 */
[----:B------:R-:W-:Y:S02]  /*4500*/  FSEL R207, R61, -INF , P0 ;  /* 0xff8000003dcf7808 */ /* 0x000fe40000000000 */
[----:B------:R-:W-:Y:S02]  /*4510*/  FMNMX.FTZ R3, R16, R17, !PT ;  /* 0x0000001110037209 */ /* 0x000fe40007810000 */
[----:B------:R-:W-:Y:S02]  /*4520*/  FMNMX.FTZ R132, R134, R132, !PT ;  /* 0x0000008486847209 */ /* 0x000fe40007810000 */
[----:B------:R-:W-:Y:S02]  /*4530*/  FSEL R138, R62, -INF , P3 ;  /* 0xff8000003e8a7808 */ /* 0x000fe40001800000 */
[----:B------:R-:W-:-:S02]  /*4540*/  ISETP.GT.AND P3, PT, R0, 0x38, PT ;  /* 0x000000380000780c */ /* 0x000fc40003f64270 */
[----:B------:R-:W-:Y:S02]  /*4550*/  FSEL R206, R60, -INF , P2 ;  /* 0xff8000003cce7808 */ /* 0x000fe40001000000 */
[----:B------:R-:W-:Y:S02]  /*4560*/  FMNMX.FTZ R3, R18, R3, !PT ;  /* 0x0000000312037209 */ /* 0x000fe40007810000 */
[----:B------:R-:W-:Y:S02]  /*4570*/  FMNMX.FTZ R132, R207, R132, !PT ;  /* 0x00000084cf847209 */ /* 0x000fe40007810000 */
[----:B------:R-:W-:Y:S02]  /*4580*/  FSEL R139, R63, -INF , P1 ;  /* 0xff8000003f8b7808 */ /* 0x000fe40000800000 */
[----:B------:R-:W-:Y:S01]  /*4590*/  ISETP.GT.AND P1, PT, R0, 0x39, PT ;  /* 0x000000390000780c */ /* 0x000fe20003f24270 */
[----:B------:R-:W-:Y:S01]  /*45a0*/  LDSM.16.MT88.4 R60, [R215+0x6100] ;  /* 0x00610000d73c783b */ /* 0x000fe20000004200 */
[----:B------:R-:W-:-:S02]  /*45b0*/  FSEL R204, R47, -INF , P3 ;  /* 0xff8000002fcc7808 */ /* 0x000fc40001800000 */
[----:B------:R-:W-:Y:S02]  /*45c0*/  FMNMX.FTZ R3, R19, R3, !PT ;  /* 0x0000000313037209 */ /* 0x000fe40007810000 */
[----:B------:R-:W-:Y:S02]  /*45d0*/  FMNMX.FTZ R132, R206, R132, !PT ;  /* 0x00000084ce847209 */ /* 0x000fe40007810000 */
[----:B------:R-:W-:Y:S02]  /*45e0*/  FSEL R208, R53, -INF , P0 ;  /* 0xff80000035d07808 */ /* 0x000fe40000000000 */
[----:B------:R-:W-:Y:S02]  /*45f0*/  ISETP.GT.AND P0, PT, R0, 0x40, PT ;  /* 0x000000400000780c */ /* 0x000fe40003f04270 */
[----:B------:R-:W-:Y:S02]  /*4600*/  FSEL R205, R46, -INF , P1 ;  /* 0xff8000002ecd7808 */ /* 0x000fe40000800000 */
[----:B------:R-:W-:-:S02]  /*4610*/  FMNMX.FTZ R3, R24, R3, !PT ;  /* 0x0000000318037209 */ /* 0x000fc40007810000 */
[----:B------:R-:W-:Y:S02]  /*4620*/  FMNMX.FTZ R132, R204, R132, !PT ;  /* 0x00000084cc847209 */ /* 0x000fe40007810000 */
[----:B------:R-:W-:Y:S02]  /*4630*/  FSEL R210, R45, -INF , P3 ;  /* 0xff8000002dd27808 */ /* 0x000fe40001800000 */
[----:B------:R-:W-:Y:S02]  /*4640*/  ISETP.GT.AND P3, PT, R0, 0x41, PT ;  /* 0x000000410000780c */ /* 0x000fe40003f64270 */
[----:B------:R-:W-:Y:S02]  /*4650*/  FSEL R148, R43, -INF , P0 ;  /* 0xff8000002b947808 */ /* 0x000fe40000000000 */
[----:B------:R-:W-:Y:S02]  /*4660*/  FMNMX.FTZ R3, R25, R3, !PT ;  /* 0x0000000319037209 */ /* 0x000fe40007810000 */
[----:B------:R-:W-:-:S02]  /*4670*/  FMNMX.FTZ R132, R205, R132, !PT ;  /* 0x00000084cd847209 */ /* 0x000fc40007810000 */
[----:B------:R-:W-:Y:S02]  /*4680*/  FSEL R209, R52, -INF , P2 ;  /* 0xff80000034d17808 */ /* 0x000fe40001000000 */
[----:B------:R-:W-:Y:S01]  /*4690*/  ISETP.GT.AND P2, PT, R0, 0x48, PT ;  /* 0x000000480000780c */ /* 0x000fe20003f44270 */
[----:B------:R-:W-:Y:S01]  /*46a0*/  LDSM.16.MT88.4 R52, [R213+0x3100] ;  /* 0x00310000d534783b */ /* 0x000fe20000004200 */
[----:B------:R-:W-:Y:S02]  /*46b0*/  FSEL R159, R42, -INF , P3 ;  /* 0xff8000002a9f7808 */ /* 0x000fe40001800000 */
[----:B------:R-:W-:Y:S02]  /*46c0*/  FMNMX.FTZ R3, R26, R3, !PT ;  /* 0x000000031a037209 */ /* 0x000fe40007810000 */
[----:B------:R-:W-:Y:S02]  /*46d0*/  FMNMX.FTZ R132, R148, R132, !PT ;  /* 0x0000008494847209 */ /* 0x000fe40007810000 */
[----:B------:R-:W-:-:S02]  /*46e0*/  FSEL R211, R44, -INF , P1 ;  /* 0xff8000002cd37808 */ /* 0x000fc40000800000 */
[----:B------:R-:W-:Y:S01]  /*46f0*/  ISETP.GT.AND P1, PT, R0, 0x49, PT ;  /* 0x000000490000780c */ /* 0x000fe20003f24270 */
[----:B------:R-:W-:Y:S01]  /*4700*/  LDSM.16.MT88.4 R44, [R216+0x900] ;  /* 0x00090000d82c783b */ /* 0x000fe20000004200 */
        /* <DEDUP_REMOVED lines=9> */
[----:B------:R-:W-:Y:S02]  /*47a0*/  ISETP.GT.AND P2, PT, R0, 0x51, PT ;  /* 0x000000510000780c */ /* 0x000fe40003f44270 */
        /* <DEDUP_REMOVED lines=14> */
[----:B------:R-:W-:Y:S01]  /*4890*/  FMNMX.FTZ R0, R208, R0, !PT ;  /* 0x00000000d0007209 */ /* 0x000fe20007810000 */
[----:B------:R-:W-:Y:S01]  /*48a0*/  LDSM.16.MT88.4 R20, [R213+0x100] ;  /* 0x00010000d514783b */ /* 0x000fe20000004200 */
[----:B------:R-:W-:Y:S02]  /*48b0*/  FMNMX.FTZ R132, R151, R132, !PT ;  /* 0x0000008497847209 */ /* 0x000fe40007810000 */
[----:B------:R-:W-:Y:S02]  /*48c0*/  FMNMX.FTZ R0, R209, R0, !PT ;  /* 0x00000000d1007209 */ /* 0x000fe40007810000 */
[----:B------:R-:W-:Y:S02]  /*48d0*/  FMNMX.FTZ R132, R150, R132, !PT ;  /* 0x0000008496847209 */ /* 0x000fe40007810000 */
[----:B------:R-:W-:-:S02]  /*48e0*/  FMNMX.FTZ R0, R210, R0, !PT ;  /* 0x00000000d2007209 */ /* 0x000fc40007810000 */
[----:B------:R-:W-:Y:S01]  /*48f0*/  FSEL R143, R40, -INF , P3 ;  /* 0xff800000288f7808 */ /* 0x000fe20001800000 */
[----:B------:R-:W3:Y:S01]  /*4900*/  SHFL.BFLY PT, R3, R132, 0x2, 0x1f ;  /* 0x0c401f0084037f89 */ /* 0x000ee200000e0000 */
[----:B------:R-:W-:Y:S02]  /*4910*/  FMNMX.FTZ R0, R211, R0, !PT ;  /* 0x00000000d3007209 */ /* 0x000fe40007810000 */
[----:B-1----:R-:W-:Y:S01]  /*4920*/  FSEL R218, R33, -INF , P2 ;  /* 0xff80000021da7808 */ /* 0x002fe20001000000 */
[----:B------:R-:W-:Y:S01]  /*4930*/  LDSM.16.MT88.4 R40, [R216+0x100] ;  /* 0x00010000d828783b */ /* 0x000fe20000004200 */
[----:B------:R-:W-:Y:S02]  /*4940*/  FMNMX.FTZ R0, R156, R0, !PT ;  /* 0x000000009c007209 */ /* 0x000fe40007810000 */
[----:B--2---:R-:W-:Y:S01]  /*4950*/  FSEL R212, R29, -INF , P1 ;  /* 0xff8000001dd47808 */ /* 0x004fe20000800000 */
[----:B------:R-:W-:Y:S01]  /*4960*/  LDSM.16.MT88.4 R32, [R213+0x900] ;  /* 0x00090000d520783b */ /* 0x000fe20000004200 */
[----:B------:R-:W-:-:S02]  /*4970*/  FMNMX.FTZ R0, R143, R0, !PT ;  /* 0x000000008f007209 */ /* 0x000fc40007810000 */
[----:B------:R-:W-:Y:S02]  /*4980*/  FSEL R149, R30, -INF , P0 ;  /* 0xff8000001e957808 */ /* 0x000fe40000000000 */
[----:B------:R-:W-:-:S04]  /*4990*/  FMNMX.FTZ R0, R146, R0, !PT ;  /* 0x0000000092007209 */ /* 0x000fc80007810000 */
[----:B------:R-:W-:-:S04]  /*49a0*/  FMNMX.FTZ R0, R250, R0, !PT ;  /* 0x00000000fa007209 */ /* 0x000fc80007810000 */
[----:B------:R-:W-:Y:S02]  /*49b0*/  FMNMX.FTZ R0, R147, R0, !PT ;  /* 0x0000000093007209 */ /* 0x000fe40007810000 */
[----:B---3--:R-:W-:Y:S02]  /*49c0*/  FMNMX.FTZ R132, R132, R3, !PT ;  /* 0x0000000384847209 */ /* 0x008fe40007810000 */
[----:B------:R-:W-:-:S03]  /*49d0*/  FMNMX.FTZ R3, R218, R0, !PT ;  /* 0x00000000da037209 */ /* 0x000fc60007810000 */
[----:B------:R-:W1:Y:S01]  /*49e0*/  SHFL.BFLY PT, R0, R132, 0x1, 0x1f ;  /* 0x0c201f0084007f89 */ /* 0x000e6200000e0000 */
[----:B------:R-:W-:-:S04]  /*49f0*/  FMNMX.FTZ R3, R212, R3, !PT ;  /* 0x00000003d4037209 */ /* 0x000fc80007810000 */
[----:B------:R-:W-:-:S05]  /*4a00*/  FMNMX.FTZ R3, R149, R3, !PT ;  /* 0x0000000395037209 */ /* 0x000fca0007810000 */
[----:B------:R-:W2:Y:S01]  /*4a10*/  SHFL.BFLY PT, R6, R3, 0x2, 0x1f ;  /* 0x0c401f0003067f89 */ /* 0x000ea200000e0000 */
[----:B-1----:R-:W-:-:S04]  /*4a20*/  FMNMX.FTZ R132, R132, R0, !PT ;  /* 0x0000000084847209 */ /* 0x002fc80007810000 */
        /* <DEDUP_REMOVED lines=19> */
[----:B------:R1:W2:Y:S02]  /*4b60*/  MUFU.EX2 R142, R0 ;  /* 0x00000000008e7308 */ /* 0x0002a40000000800 */
[----:B-1----:R-:W-:Y:S01]  /*4b70*/  FFMA.FTZ R0, R11, c[0x0][0x2d0], -R12 ;  /* 0x0000b4000b007a23 */ /* 0x002fe2000001080c */
[----:B--2---:R-:W-:-:S05]  /*4b80*/  F2FP.BF16.PACK_AB R10, R142, R219 ;  /* 0x000000db8e0a723e */ /* 0x004fca00000010ff */
[----:B------:R1:W2:Y:S02]  /*4b90*/  MUFU.EX2 R36, R0 ;  /* 0x0000000000247308 */ /* 0x0002a40000000800 */
[----:B-1----:R-:W-:Y:S02]  /*4ba0*/  FFMA.FTZ R0, R13, c[0x0][0x2d0], -R12 ;  /* 0x0000b4000d007a23 */ /* 0x002fe4000001080c */
[----:B--2---:R-:W-:-:S04]  /*4bb0*/  IMAD.MOV.U32 R13, RZ, RZ, R36 ;  /* 0x000000ffff0d7224 */ /* 0x004fc800078e0024 */
[----:B------:R1:W-:Y:S01]  /*4bc0*/  MUFU.EX2 R145, R0 ;  /* 0x0000000000917308 */ /* 0x0003e20000000800 */
[----:B------:R-:W-:Y:S01]  /*4bd0*/  LDSM.16.MT88.4 R36, [R215+0x100] ;  /* 0x00010000d724783b */ /* 0x000fe20000004200 */
[----:B-1----:R-:W-:-:S05]  /*4be0*/  FMUL.FTZ R0, R3, c[0x0][0x2d0] ;  /* 0x0000b40003007a20 */ /* 0x002fca0000410000 */
[----:B------:R-:W-:-:S05]  /*4bf0*/  FSEL R0, R0, RZ, P0 ;  /* 0x000000ff00007208 */ /* 0x000fca0000000000 */
[--C-:B------:R-:W-:Y:S02]  /*4c00*/  FFMA.FTZ R5, R17, c[0x0][0x2d0], -R0.reuse ;  /* 0x0000b40011057a23 */ /* 0x100fe40000010800 */
[--C-:B------:R-:W-:Y:S02]  /*4c10*/  FFMA.FTZ R6, R16, c[0x0][0x2d0], -R0.reuse ;  /* 0x0000b40010067a23 */ /* 0x100fe40000010800 */
[----:B------:R1:W2:Y:S01]  /*4c20*/  MUFU.EX2 R29, R5 ;  /* 0x00000005001d7308 */ /* 0x0002a20000000800 */
[----:B------:R-:W-:-:S07]  /*4c30*/  FFMA.FTZ R4, R26, c[0x0][0x2d0], -R0 ;  /* 0x0000b4001a047a23 */ /* 0x000fce0000010800 */
[----:B------:R-:W3:Y:S01]  /*4c40*/  MUFU.EX2 R141, R6 ;  /* 0x00000006008d7308 */ /* 0x000ee20000000800 */
[----:B-1----:R-:W-:-:S07]  /*4c50*/  FFMA.FTZ R5, R18, c[0x0][0x2d0], -R0 ;  /* 0x0000b40012057a23 */ /* 0x002fce0000010800 */
[----:B------:R1:W-:Y:S01]  /*4c60*/  MUFU.EX2 R251, R4 ;  /* 0x0000000400fb7308 */ /* 0x0003e20000000800 */
[----:B--2---:R-:W-:Y:S02]  /*4c70*/  MOV R2, R29 ;  /* 0x0000001d00027202 */ /* 0x004fe40000000f00 */
[----:B---3--:R-:W-:-:S05]  /*4c80*/  F2FP.BF16.PACK_AB R9, R29, R141 ;  /* 0x0000008d1d09723e */ /* 0x008fca00000010ff */
[----:B------:R2:W-:Y:S01]  /*4c90*/  MUFU.EX2 R15, R5 ;  /* 0x00000005000f7308 */ /* 0x0005e20000000800 */
[----:B------:R-:W-:Y:S01]  /*4ca0*/  F2FP.BF16.PACK_AB R6, R72, R164 ;  /* 0x000000a44806723e */ /* 0x000fe200000010ff */
[----:B-1----:R-:W-:-:S06]  /*4cb0*/  FFMA.FTZ R4, R28, c[0x0][0x2d0], -R0 ;  /* 0x0000b4001c047a23 */ /* 0x002fcc0000010800 */
[----:B------:R1:W3:Y:S01]  /*4cc0*/  MUFU.EX2 R140, R4 ;  /* 0x00000004008c7308 */ /* 0x0002e20000000800 */
[----:B--2---:R-:W-:-:S07]  /*4cd0*/  FFMA.FTZ R5, R19, c[0x0][0x2d0], -R0 ;  /* 0x0000b40013057a23 */ /* 0x004fce0000010800 */
[----:B------:R2:W4:Y:S01]  /*4ce0*/  MUFU.EX2 R14, R5 ;  /* 0x00000005000e7308 */ /* 0x0005220000000800 */
[----:B-1----:R-:W-:Y:S02]  /*4cf0*/  F2FP.BF16.PACK_AB R4, R145, R13 ;  /* 0x0000000d9104723e */ /* 0x002fe400000010ff */
[----:B---3--:R-:W-:Y:S01]  /*4d00*/  F2FP.BF16.PACK_AB R7, R140, R251 ;  /* 0x000000fb8c07723e */ /* 0x008fe200000010ff */
[----:B--2---:R-:W-:Y:S01]  /*4d10*/  FFMA.FTZ R5, R24, c[0x0][0x2d0], -R0 ;  /* 0x0000b40018057a23 */ /* 0x004fe20000010800 */
[----:B----4-:R-:W-:-:S03]  /*4d20*/  F2FP.BF16.PACK_AB R11, R14, R15 ;  /* 0x0000000f0e0b723e */ /* 0x010fc600000010ff */
[----:B------:R1:W-:Y:S04]  /*4d30*/  MUFU.EX2 R157, R5 ;  /* 0x00000005009d7308 */ /* 0x0003e80000000800 */
[C---:B------:R-:W-:Y:S08]  /*4d40*/  HMMA.16816.F32.BF16 R16, R8.reuse, R20, RZ ;  /* 0x000000140810723c */ /* 0x040ff000000418ff */
[----:B------:R-:W-:Y:S01]  /*4d50*/  HMMA.16816.F32.BF16 R92, R8, R54, RZ ;  /* 0x00000036085c723c */ /* 0x000fe200000418ff */
[----:B-1----:R-:W-:-:S02]  /*4d60*/  FFMA.FTZ R5, R25, c[0x0][0x2d0], -R0 ;  /* 0x0000b40019057a23 */ /* 0x002fc40000010800 */
[----:B------:R-:W1:Y:S02]  /*4d70*/  LDSM.16.MT88.4 R24, [R214+0x100] ;  /* 0x00010000d618783b */ /* 0x000e640000004200 */
[----:B------:R-:W2:Y:S03]  /*4d80*/  MUFU.EX2 R217, R5 ;  /* 0x0000000500d97308 */ /* 0x000ea60000000800 */
[C---:B------:R-:W-:Y:S08]  /*4d90*/  HMMA.16816.F32.BF16 R124, R8.reuse, R120, RZ ;  /* 0x00000078087c723c */ /* 0x040ff000000418ff */
[----:B------:R-:W-:Y:S01]  /*4da0*/  HMMA.16816.F32.BF16 R128, R8, R116, RZ ;  /* 0x000000740880723c */ /* 0x000fe200000418ff */
[----:B--2---:R-:W-:-:S07]  /*4db0*/  F2FP.BF16.PACK_AB R5, R217, R157 ;  /* 0x0000009dd905723e */ /* 0x004fce00000010ff */
[----:B------:R-:W-:Y:S08]  /*4dc0*/  HMMA.16816.F32.BF16 R120, R8, R122, RZ ;  /* 0x0000007a0878723c */ /* 0x000ff000000418ff */
[----:B------:R-:W-:Y:S08]  /*4dd0*/  HMMA.16816.F32.BF16 R200, R4, R32, R16 ;  /* 0x0000002004c8723c */ /* 0x000ff00000041810 */
[C---:B------:R-:W-:Y:S08]  /*4de0*/  HMMA.16816.F32.BF16 R16, R8.reuse, R22, RZ ;  /* 0x000000160810723c */ /* 0x040ff000000418ff */
[C---:B-1----:R-:W-:Y:S08]  /*4df0*/  HMMA.16816.F32.BF16 R28, R8.reuse, R24, RZ ;  /* 0x00000018081c723c */ /* 0x042ff000000418ff */
[----:B------:R-:W-:Y:S08]  /*4e00*/  HMMA.16816.F32.BF16 R24, R8, R26, RZ ;  /* 0x0000001a0818723c */ /* 0x000ff000000418ff */
[----:B------:R-:W-:Y:S01]  /*4e10*/  HMMA.16816.F32.BF16 R196, R4, R34, R16 ;  /* 0x0000002204c4723c */ /* 0x000fe20000041810 */
[----:B------:R-:W-:Y:S07]  /*4e20*/  LDSM.16.MT88.4 R32, [R215+0x3100] ;  /* 0x00310000d720783b */ /* 0x000fee0000004200 */
[C---:B------:R-:W-:Y:S08]  /*4e30*/  HMMA.16816.F32.BF16 R20, R8.reuse, R40, RZ ;  /* 0x000000280814723c */ /* 0x040ff000000418ff */
[C---:B------:R-:W-:Y:S08]  /*4e40*/  HMMA.16816.F32.BF16 R16, R8.reuse, R42, RZ ;  /* 0x0000002a0810723c */ /* 0x040ff000000418ff */
[----:B------:R-:W-:Y:S08]  /*4e50*/  HMMA.16816.F32.BF16 R40, R8, R36, RZ ;  /* 0x000000240828723c */ /* 0x000ff000000418ff */
[C---:B------:R-:W-:Y:S01]  /*4e60*/  HMMA.16816.F32.BF16 R152, R4.reuse, R50, R24 ;  /* 0x000000320498723c */ /* 0x040fe20000041818 */
[----:B------:R-:W1:Y:S07]  /*4e70*/  LDSM.16.MT88.4 R24, [R214+0x3100] ;  /* 0x00310000d618783b */ /* 0x000e6e0000004200 */
[C---:B------:R-:W-:Y:S01]  /*4e80*/  HMMA.16816.F32.BF16 R188, R4.reuse, R44, R20 ;  /* 0x0000002c04bc723c */ /* 0x040fe20000041814 */
[----:B------:R-:W2:Y:S07]  /*4e90*/  LDSM.16.MT88.4 R20, [R216+0x3100] ;  /* 0x00310000d814783b */ /* 0x000eae0000004200 */
[C---:B------:R-:W-:Y:S01]  /*4ea0*/  HMMA.16816.F32.BF16 R160, R4.reuse, R56, R40 ;  /* 0x0000003804a0723c */ /* 0x040fe20000041828 */
[----:B------:R-:W3:Y:S07]  /*4eb0*/  LDSM.16.MT88.4 R40, [R213+0x6100] ;  /* 0x00610000d528783b */ /* 0x000eee0000004200 */
[C---:B------:R-:W-:Y:S01]  /*4ec0*/  HMMA.16816.F32.BF16 R184, R4.reuse, R46, R16 ;  /* 0x0000002e04b8723c */ /* 0x040fe20000041810 */
[----:B------:R-:W-:Y:S07]  /*4ed0*/  LDSM.16.MT88.4 R44, [R214+0x6100] ;  /* 0x00610000d62c783b */ /* 0x000fee0000004200 */
[----:B------:R-:W-:Y:S01]  /*4ee0*/  HMMA.16816.F32.BF16 R192, R4, R48, R28 ;  /* 0x0000003004c0723c */ /* 0x000fe2000004181c */
[----:B------:R-:W4:Y:S07]  /*4ef0*/  LDSM.16.MT88.4 R48, [R216+0x6100] ;  /* 0x00610000d830783b */ /* 0x000f2e0000004200 */
[C---:B------:R-:W-:Y:S08]  /*4f00*/  HMMA.16816.F32.BF16 R16, R8.reuse, R52, RZ ;  /* 0x000000340810723c */ /* 0x040ff000000418ff */
[C---:B------:R-:W-:Y:S08]  /*4f10*/  HMMA.16816.F32.BF16 R28, R8.reuse, R38, RZ ;  /* 0x00000026081c723c */ /* 0x040ff000000418ff */
[----:B-1----:R-:W-:Y:S08]  /*4f20*/  HMMA.16816.F32.BF16 R80, R8, R26, RZ ;  /* 0x0000001a0850723c */ /* 0x002ff000000418ff */
[----:B------:R-:W-:Y:S07]  /*4f30*/  HMMA.16816.F32.BF16 R168, R4, R84, R16 ;  /* 0x0000005404a8723c */ /* 0x000fee0000041810 */
[----:B------:R-:W-:Y:S01]  /*4f40*/  IMAD.MOV.U32 R85, RZ, RZ, R73 ;  /* 0x000000ffff557224 */ /* 0x000fe200078e0049 */
[----:B------:R-:W-:Y:S01]  /*4f50*/  HMMA.16816.F32.BF16 R88, R8, R24, RZ ;  /* 0x000000180858723c */ /* 0x000fe200000418ff */
[----:B------:R-:W-:-:S07]  /*4f60*/  IMAD.MOV.U32 R84, RZ, RZ, R72 ;  /* 0x000000ffff547224 */ /* 0x000fce00078e0048 */
[C---:B--2---:R-:W-:Y:S08]  /*4f70*/  HMMA.16816.F32.BF16 R76, R8.reuse, R20, RZ ;  /* 0x00000014084c723c */ /* 0x044ff000000418ff */
[----:B---3--:R-:W-:Y:S08]  /*4f80*/  HMMA.16816.F32.BF16 R16, R8, R42, RZ ;  /* 0x0000002a0810723c */ /* 0x008ff000000418ff */
[----:B------:R-:W-:Y:S08]  /*4f90*/  HMMA.16816.F32.BF16 R180, R4, R58, R28 ;  /* 0x0000003a04b4723c */ /* 0x000ff0000004181c */
[C---:B------:R-:W-:Y:S08]  /*4fa0*/  HMMA.16816.F32.BF16 R28, R8.reuse, R32, RZ ;  /* 0x00000020081c723c */ /* 0x040ff000000418ff */
[C---:B------:R-:W-:Y:S08]  /*4fb0*/  HMMA.16816.F32.BF16 R36, R8.reuse, R22, RZ ;  /* 0x000000160824723c */ /* 0x040ff000000418ff */
[C---:B------:R-:W-:Y:S08]  /*4fc0*/  HMMA.16816.F32.BF16 R24, R8.reuse, R34, RZ ;  /* 0x000000220818723c */ /* 0x040ff000000418ff */
[C---:B------:R-:W-:Y:S08]  /*4fd0*/  HMMA.16816.F32.BF16 R20, R8.reuse, R40, RZ ;  /* 0x000000280814723c */ /* 0x040ff000000418ff */
[C---:B----4-:R-:W-:Y:S08]  /*4fe0*/  HMMA.16816.F32.BF16 R72, R8.reuse, R48, RZ ;  /* 0x000000300848723c */ /* 0x050ff000000418ff */
[C---:B------:R-:W-:Y:S08]  /*4ff0*/  HMMA.16816.F32.BF16 R56, R8.reuse, R50, RZ ;  /* 0x000000320838723c */ /* 0x040ff000000418ff */
[C---:B------:R-:W-:Y:S08]  /*5000*/  HMMA.16816.F32.BF16 R32, R8.reuse, R44, RZ ;  /* 0x0000002c0820723c */ /* 0x040ff000000418ff */
[C---:B------:R-:W-:Y:S08]  /*5010*/  HMMA.16816.F32.BF16 R40, R8.reuse, R46, RZ ;  /* 0x0000002e0828723c */ /* 0x040ff000000418ff */
[C---:B------:R-:W-:Y:S08]  /*5020*/  HMMA.16816.F32.BF16 R52, R8.reuse, R60, RZ ;  /* 0x0000003c0834723c */ /* 0x040ff000000418ff */
[C---:B------:R-:W-:Y:S08]  /*5030*/  HMMA.16816.F32.BF16 R48, R8.reuse, R62, RZ ;  /* 0x0000003e0830723c */ /* 0x040ff000000418ff */
[C---:B------:R-:W-:Y:S08]  /*5040*/  HMMA.16816.F32.BF16 R44, R8.reuse, R64, RZ ;  /* 0x00000040082c723c */ /* 0x040ff000000418ff */
[----:B------:R-:W-:Y:S08]  /*5050*/  HMMA.16816.F32.BF16 R60, R8, R68, RZ ;  /* 0x00000044083c723c */ /* 0x000ff000000418ff */
[----:B------:R-:W-:Y:S07]  /*5060*/  HMMA.16816.F32.BF16 R172, R4, R86, R92 ;  /* 0x0000005604ac723c */ /* 0x000fee000004185c */
[----:B------:R-:W-:Y:S01]  /*5070*/  IMAD.MOV.U32 R95, RZ, RZ, R157 ;  /* 0x000000ffff5f7224 */ /* 0x000fe200078e009d */
[----:B------:R-:W-:Y:S01]  /*5080*/  HMMA.16816.F32.BF16 R64, R8, R66, RZ ;  /* 0x000000420840723c */ /* 0x000fe200000418ff */
[----:B------:R-:W-:Y:S01]  /*5090*/  IMAD.MOV.U32 R87, RZ, RZ, R84 ;  /* 0x000000ffff577224 */ /* 0x000fe200078e0054 */
[----:B------:R-:W-:Y:S01]  /*50a0*/  MOV R84, R85 ;  /* 0x0000005500547202 */ /* 0x000fe20000000f00 */
[----:B------:R-:W-:-:S02]  /*50b0*/  IMAD.MOV.U32 R85, RZ, RZ, R2 ;  /* 0x000000ffff557224 */ /* 0x000fc400078e0002 */
[----:B------:R-:W-:Y:S02]  /*50c0*/  IMAD.MOV.U32 R2, RZ, RZ, R15 ;  /* 0x000000ffff027224 */ /* 0x000fe400078e000f */
[----:B------:R-:W-:Y:S01]  /*50d0*/  IMAD.MOV.U32 R15, RZ, RZ, R149 ;  /* 0x000000ffff0f7224 */ /* 0x000fe200078e0095 */
[----:B------:R-:W-:Y:S01]  /*50e0*/  HMMA.16816.F32.BF16 R68, R8, R70, RZ ;  /* 0x000000460844723c */ /* 0x000fe200000418ff */
[----:B------:R-:W-:-:S07]  /*50f0*/  IMAD.MOV.U32 R93, RZ, RZ, R143 ;  /* 0x000000ffff5d7224 */ /* 0x000fce00078e008f */
[----:B------:R-:W-:Y:S07]  /*5100*/  HMMA.16816.F32.BF16 R116, R8, R118, RZ ;  /* 0x000000760874723c */ /* 0x000fee00000418ff */
[----:B------:R-:W-:Y:S01]  /*5110*/  MOV R8, R165 ;  /* 0x000000a500087202 */ /* 0x000fe20000000f00 */
[----:B------:R-:W-:Y:S01]  /*5120*/  IMAD.MOV.U32 R9, RZ, RZ, R164 ;  /* 0x000000ffff097224 */ /* 0x000fe200078e00a4 */
[----:B------:R-:W-:Y:S01]  /*5130*/  MOV R11, R158 ;  /* 0x0000009e000b7202 */ /* 0x000fe20000000f00 */
[----:B------:R-:W-:Y:S01]  /*5140*/  IMAD.MOV.U32 R10, RZ, RZ, R159 ;  /* 0x000000ffff0a7224 */ /* 0x000fe200078e009f */
[----:B------:R-:W-:Y:S01]  /*5150*/  HMMA.16816.F32.BF16 R164, R4, R110, R80 ;  /* 0x0000006e04a4723c */ /* 0x000fe20000041850 */
[----:B------:R-:W-:-:S02]  /*5160*/  IMAD.MOV.U32 R94, RZ, RZ, R9 ;  /* 0x000000ffff5e7224 */ /* 0x000fc400078e0009 */
[----:B------:R-:W-:Y:S01]  /*5170*/  IMAD.MOV.U32 R86, RZ, RZ, R11 ;  /* 0x000000ffff567224 */ /* 0x000fe200078e000b */
[----:B------:R-:W-:-:S03]  /*5180*/  MOV R92, R10 ;  /* 0x0000000a005c7202 */ /* 0x000fc60000000f00 */
[----:B------:R-:W-:Y:S01]  /*5190*/  IMAD.MOV.U32 R80, RZ, RZ, R156 ;  /* 0x000000ffff507224 */ /* 0x000fe200078e009c */
[----:B------:R-:W-:Y:S01]  /*51a0*/  HMMA.16816.F32.BF16 R176, R4, R108, R88 ;  /* 0x0000006c04b0723c */ /* 0x000fe20000041858 */
[----:B------:R-:W-:Y:S01]  /*51b0*/  MOV R83, R151 ;  /* 0x0000009700537202 */ /* 0x000fe20000000f00 */
[----:B------:R-:W-:Y:S01]  /*51c0*/  IMAD.MOV.U32 R82, RZ, RZ, R150 ;  /* 0x000000ffff527224 */ /* 0x000fe200078e0096 */
[----:B------:R-:W-:-:S05]  /*51d0*/  MOV R81, R141 ;  /* 0x0000008d00517202 */ /* 0x000fca0000000f00 */
[C---:B------:R-:W-:Y:S07]  /*51e0*/  HMMA.16816.F32.BF16 R156, R4.reuse, R104, R76 ;  /* 0x00000068049c723c */ /* 0x040fee000004184c */
[----:B------:R-:W-:Y:S01]  /*51f0*/  MOV R105, R95 ;  /* 0x0000005f00697202 */ /* 0x000fe20000000f00 */
[----:B------:R-:W-:Y:S01]  /*5200*/  HMMA.16816.F32.BF16 R108, R4, R98, R16 ;  /* 0x00000062046c723c */ /* 0x000fe20000041810 */
[----:B------:R-:W-:Y:S01]  /*5210*/  IMAD.MOV.U32 R95, RZ, RZ, R8 ;  /* 0x000000ffff5f7224 */ /* 0x000fe200078e0008 */
[----:B------:R-:W1:Y:S01]  /*5220*/  LDSM.16.MT88.4 R16, [R216+0x6900] ;  /* 0x00690000d810783b */ /* 0x000e620000004200 */
[----:B------:R-:W-:-:S03]  /*5230*/  IMAD.MOV.U32 R104, RZ, RZ, R148 ;  /* 0x000000ffff687224 */ /* 0x000fc600078e0094 */
[----:B------:R-:W2:Y:S02]  /*5240*/  LDSM.16.MT88.4 R8, [R215+0x6900] ;  /* 0x00690000d708783b */ /* 0x000ea40000004200 */
[C---:B------:R-:W-:Y:S08]  /*5250*/  HMMA.16816.F32.BF16 R28, R4.reuse, R100, R28 ;  /* 0x00000064041c723c */ /* 0x040ff0000004181c */
[C---:B------:R-:W-:Y:S01]  /*5260*/  HMMA.16816.F32.BF16 R100, R4.reuse, R102, R24 ;  /* 0x000000660464723c */ /* 0x040fe20000041818 */
[----:B------:R-:W3:Y:S07]  /*5270*/  LDSM.16.MT88.4 R24, [R214+0x9900] ;  /* 0x00990000d618783b */ /* 0x000eee0000004200 */
[C---:B------:R-:W-:Y:S07]  /*5280*/  HMMA.16816.F32.BF16 R148, R4.reuse, R106, R36 ;  /* 0x0000006a0494723c */ /* 0x040fee0000041824 */
[----:B------:R-:W-:Y:S01]  /*5290*/  MOV R38, R142 ;  /* 0x0000008e00267202 */ /* 0x000fe20000000f00 */
[----:B------:R-:W-:Y:S01]  /*52a0*/  IMAD.MOV.U32 R39, RZ, RZ, R140 ;  /* 0x000000ffff277224 */ /* 0x000fe200078e008c */
[----:B------:R-:W-:Y:S01]  /*52b0*/  MOV R107, R94 ;  /* 0x0000005e006b7202 */ /* 0x000fe20000000f00 */
[----:B------:R-:W-:Y:S01]  /*52c0*/  HMMA.16816.F32.BF16 R140, R4, R96, R20 ;  /* 0x00000060048c723c */ /* 0x000fe20000041814 */
[----:B------:R-:W4:Y:S01]  /*52d0*/  LDSM.16.MT88.4 R20, [R213+0x9900] ;  /* 0x00990000d514783b */ /* 0x000f220000004200 */
[----:B------:R-:W-:-:S02]  /*52e0*/  IMAD.MOV.U32 R106, RZ, RZ, R92 ;  /* 0x000000ffff6a7224 */ /* 0x000fc400078e005c */
[----:B------:R-:W-:Y:S02]  /*52f0*/  IMAD.MOV.U32 R92, RZ, RZ, R146 ;  /* 0x000000ffff5c7224 */ /* 0x000fe400078e0092 */
[----:B------:R-:W-:Y:S02]  /*5300*/  IMAD.MOV.U32 R94, RZ, RZ, R145 ;  /* 0x000000ffff5e7224 */ /* 0x000fe400078e0091 */
[C---:B-1----:R-:W-:Y:S08]  /*5310*/  HMMA.16816.F32.BF16 R88, R4.reuse, R16, R72 ;  /* 0x000000100458723c */ /* 0x042ff00000041848 */
[C---:B------:R-:W-:Y:S01]  /*5320*/  HMMA.16816.F32.BF16 R76, R4.reuse, R18, R56 ;  /* 0x00000012044c723c */ /* 0x040fe20000041838 */
[----:B------:R-:W-:Y:S07]  /*5330*/  LDSM.16.MT88.4 R16, [R213+0x1100] ;  /* 0x00110000d510783b */ /* 0x000fee0000004200 */
[C---:B--2---:R-:W-:Y:S08]  /*5340*/  HMMA.16816.F32.BF16 R72, R4.reuse, R8, R52 ;  /* 0x000000080448723c */ /* 0x044ff00000041834 */
[C---:B------:R-:W-:Y:S01]  /*5350*/  HMMA.16816.F32.BF16 R56, R4.reuse, R10, R48 ;  /* 0x0000000a0438723c */ /* 0x040fe20000041830 */
[----:B------:R-:W1:Y:S07]  /*5360*/  LDSM.16.MT88.4 R8, [R216+0x9900] ;  /* 0x00990000d808783b */ /* 0x000e6e0000004200 */
[C---:B---3--:R-:W-:Y:S07]  /*5370*/  HMMA.16816.F32.BF16 R60, R4.reuse, R24, R60 ;  /* 0x00000018043c723c */ /* 0x048fee000004183c */
[----:B------:R-:W-:Y:S01]  /*5380*/  MOV R24, R87 ;  /* 0x0000005700187202 */ /* 0x000fe20000000f00 */
[----:B------:R-:W-:Y:S01]  /*5390*/  IMAD.MOV.U32 R87, RZ, RZ, R84 ;  /* 0x000000ffff577224 */ /* 0x000fe200078e0054 */
[----:B------:R-:W-:Y:S01]  /*53a0*/  HMMA.16816.F32.BF16 R68, R4, R26, R68 ;  /* 0x0000001a0444723c */ /* 0x000fe20000041844 */
[----:B------:R-:W-:Y:S01]  /*53b0*/  IMAD.MOV.U32 R84, RZ, RZ, R85 ;  /* 0x000000ffff547224 */ /* 0x000fe200078e0055 */
[----:B------:R-:W-:Y:S01]  /*53c0*/  MOV R85, R2 ;  /* 0x0000000200557202 */ /* 0x000fe20000000f00 */
[----:B------:R-:W-:-:S02]  /*53d0*/  FFMA.FTZ R2, R133, c[0x0][0x2d0], -R12 ;  /* 0x0000b40085027a23 */ /* 0x000fc4000001080c */
[----:B------:R-:W-:Y:S02]  /*53e0*/  IMAD.MOV.U32 R25, RZ, RZ, R38 ;  /* 0x000000ffff197224 */ /* 0x000fe400078e0026 */
[----:B------:R2:W-:Y:S01]  /*53f0*/  MUFU.EX2 R133, R2 ;  /* 0x0000000200857308 */ /* 0x0005e20000000800 */
[----:B------:R-:W-:Y:S01]  /*5400*/  IMAD.MOV.U32 R26, RZ, RZ, R15 ;  /* 0x000000ffff1a7224 */ /* 0x000fe200078e000f */
[----:B----4-:R-:W-:Y:S01]  /*5410*/  HMMA.16816.F32.BF16 R52, R4, R20, R44 ;  /* 0x000000140434723c */ /* 0x010fe2000004182c */
[----:B------:R-:W-:-:S07]  /*5420*/  IMAD.MOV.U32 R27, RZ, RZ, R39 ;  /* 0x000000ffff1b7224 */ /* 0x000fce00078e0027 */
[----:B------:R-:W-:Y:S01]  /*5430*/  HMMA.16816.F32.BF16 R64, R4, R22, R64 ;  /* 0x000000160440723c */ /* 0x000fe20000041840 */
[----:B------:R-:W3:Y:S01]  /*5440*/  LDSM.16.MT88.4 R20, [R215+0x9900] ;  /* 0x00990000d714783b */ /* 0x000ee20000004200 */
[----:B--2---:R-:W-:-:S06]  /*5450*/  FFMA.FTZ R2, R136, c[0x0][0x2d0], -R12 ;  /* 0x0000b40088027a23 */ /* 0x004fcc000001080c */
[C---:B-1----:R-:W-:Y:S01]  /*5460*/  HMMA.16816.F32.BF16 R48, R4.reuse, R8, R124 ;  /* 0x000000080430723c */ /* 0x042fe2000004187c */
[----:B------:R1:W2:Y:S06]  /*5470*/  MUFU.EX2 R15, R2 ;  /* 0x00000002000f7308 */ /* 0x0002ac0000000800 */
[----:B------:R-:W-:Y:S01]  /*5480*/  IMAD.MOV.U32 R124, RZ, RZ, R13 ;  /* 0x000000ffff7c7224 */ /* 0x000fe200078e000d */
[----:B------:R-:W-:Y:S01]  /*5490*/  HMMA.16816.F32.BF16 R44, R4, R10, R120 ;  /* 0x0000000a042c723c */ /* 0x000fe20000041878 */
[----:B------:R-:W4:Y:S01]  /*54a0*/  LDSM.16.MT88.4 R8, [R214+0x1100] ;  /* 0x00110000d608783b */ /* 0x000f220000004200 */
[----:B------:R-:W-:Y:S01]  /*54b0*/  IMAD.MOV.U32 R126, RZ, RZ, R105 ;  /* 0x000000ffff7e7224 */ /* 0x000fe200078e0069 */
[----:B------:R-:W-:Y:S01]  /*54c0*/  MOV R125, R80 ;  /* 0x00000050007d7202 */ /* 0x000fe20000000f00 */
[----:B------:R-:W-:-:S02]  /*54d0*/  IMAD.MOV.U32 R127, RZ, RZ, R104 ;  /* 0x000000ffff7f7224 */ /* 0x000fc400078e0068 */
[----:B------:R-:W-:Y:S01]  /*54e0*/  IMAD.MOV.U32 R104, RZ, RZ, R95 ;  /* 0x000000ffff687224 */ /* 0x000fe200078e005f */
[----:B------:R-:W-:Y:S01]  /*54f0*/  MOV R121, R126 ;  /* 0x0000007e00797202 */ /* 0x000fe20000000f00 */
[----:B------:R-:W-:Y:S01]  /*5500*/  IMAD.MOV.U32 R123, RZ, RZ, R87 ;  /* 0x000000ffff7b7224 */ /* 0x000fe200078e0057 */
[----:B------:R-:W-:Y:S01]  /*5510*/  MOV R87, R84 ;  /* 0x0000005400577202 */ /* 0x000fe20000000f00 */
[----:B-1----:R-:W-:Y:S01]  /*5520*/  FFMA.FTZ R2, R135, c[0x0][0x2d0], -R12 ;  /* 0x0000b40087027a23 */ /* 0x002fe2000001080c */
[----:B------:R-:W-:Y:S01]  /*5530*/  MOV R135, R93 ;  /* 0x0000005d00877202 */ /* 0x000fe20000000f00 */
[----:B------:R-:W-:Y:S01]  /*5540*/  HMMA.16816.F32.BF16 R96, R4, R112, R32 ;  /* 0x000000700460723c */ /* 0x000fe20000041820 */
[----:B------:R-:W-:Y:S01]  /*5550*/  IMAD.MOV.U32 R95, RZ, RZ, R14 ;  /* 0x000000ffff5f7224 */ /* 0x000fe200078e000e */
[----:B------:R1:W-:Y:S01]  /*5560*/  MUFU.EX2 R93, R2 ;  /* 0x00000002005d7308 */ /* 0x0003e20000000800 */
[----:B------:R-:W-:Y:S01]  /*5570*/  MOV R14, R147 ;  /* 0x00000093000e7202 */ /* 0x000fe20000000f00 */
[----:B------:R-:W-:-:S02]  /*5580*/  IMAD.MOV.U32 R120, RZ, RZ, R127 ;  /* 0x000000ffff787224 */ /* 0x000fc400078e007f */
[----:B------:R-:W-:Y:S01]  /*5590*/  IMAD.MOV.U32 R127, RZ, RZ, R106 ;  /* 0x000000ffff7f7224 */ /* 0x000fe200078e006a */
[----:B------:R-:W-:Y:S01]  /*55a0*/  MOV R34, R83 ;  /* 0x0000005300227202 */ /* 0x000fe20000000f00 */
[----:B------:R-:W-:Y:S01]  /*55b0*/  HMMA.16816.F32.BF16 R112, R4, R114, R40 ;  /* 0x000000720470723c */ /* 0x000fe20000041828 */
[----:B------:R-:W-:Y:S02]  /*55c0*/  IMAD.MOV.U32 R33, RZ, RZ, R82 ;  /* 0x000000ffff217224 */ /* 0x000fe400078e0052 */
[----:B------:R-:W-:Y:S02]  /*55d0*/  IMAD.MOV.U32 R35, RZ, RZ, R86 ;  /* 0x000000ffff237224 */ /* 0x000fe400078e0056 */
[----:B------:R-:W-:-:S03]  /*55e0*/  IMAD.MOV.U32 R122, RZ, RZ, R125 ;  /* 0x000000ffff7a7224 */ /* 0x000fc600078e007d */
[----:B---3--:R-:W-:Y:S01]  /*55f0*/  HMMA.16816.F32.BF16 R40, R4, R20, R128 ;  /* 0x000000140428723c */ /* 0x008fe20000041880 */
[----:B-1----:R-:W-:-:S04]  /*5600*/  FFMA.FTZ R2, R134, c[0x0][0x2d0], -R12 ;  /* 0x0000b40086027a23 */ /* 0x002fc8000001080c */
[----:B------:R1:W3:Y:S02]  /*5610*/  MUFU.EX2 R134, R2 ;  /* 0x0000000200867308 */ /* 0x0002e40000000800 */
[----:B------:R-:W-:Y:S01]  /*5620*/  IMAD.MOV.U32 R131, RZ, RZ, R135 ;  /* 0x000000ffff837224 */ /* 0x000fe200078e0087 */
[----:B------:R-:W-:Y:S01]  /*5630*/  HMMA.16816.F32.BF16 R36, R4, R22, R116 ;  /* 0x000000160424723c */ /* 0x000fe20000041874 */
[----:B------:R-:W4:Y:S01]  /*5640*/  LDSM.16.MT88.4 R20, [R216+0x1100] ;  /* 0x00110000d814783b */ /* 0x000f220000004200 */
[----:B------:R-:W-:Y:S01]  /*5650*/  MOV R135, R92 ;  /* 0x0000005c00877202 */ /* 0x000fe20000000f00 */
[----:B------:R-:W-:Y:S01]  /*5660*/  IMAD.MOV.U32 R129, RZ, RZ, R27 ;  /* 0x000000ffff817224 */ /* 0x000fe200078e001b */
[----:B------:R-:W-:Y:S01]  /*5670*/  MOV R130, R26 ;  /* 0x0000001a00827202 */ /* 0x000fe20000000f00 */
[----:B------:R-:W-:Y:S02]  /*5680*/  IMAD.MOV.U32 R128, RZ, RZ, R24 ;  /* 0x000000ffff807224 */ /* 0x000fe400078e0018 */
[----:B--2---:R-:W-:Y:S01]  /*5690*/  F2FP.BF16.PACK_AB R4, R15, R133 ;  /* 0x000000850f04723e */ /* 0x004fe200000010ff */
[----:B-1----:R-:W-:Y:S01]  /*56a0*/  FFMA.FTZ R2, R137, c[0x0][0x2d0], -R0 ;  /* 0x0000b40089027a23 */ /* 0x002fe20000010800 */
[----:B---3--:R-:W-:-:S03]  /*56b0*/  F2FP.BF16.PACK_AB R6, R134, R93 ;  /* 0x0000005d8606723e */ /* 0x008fc600000010ff */
[----:B------:R1:W-:Y:S02]  /*56c0*/  MUFU.EX2 R13, R2 ;  /* 0x00000002000d7308 */ /* 0x0003e40000000800 */
[----:B-1----:R-:W-:-:S06]  /*56d0*/  FFMA.FTZ R2, R144, c[0x0][0x2d0], -R0 ;  /* 0x0000b40090027a23 */ /* 0x002fcc0000010800 */
[----:B------:R1:W2:Y:S02]  /*56e0*/  MUFU.EX2 R84, R2 ;  /* 0x0000000200547308 */ /* 0x0002a40000000800 */
[----:B-1----:R-:W-:Y:S01]  /*56f0*/  FFMA.FTZ R2, R139, c[0x0][0x2d0], -R0 ;  /* 0x0000b4008b027a23 */ /* 0x002fe20000010800 */
[----:B--2---:R-:W-:-:S05]  /*5700*/  F2FP.BF16.PACK_AB R5, R84, R13 ;  /* 0x0000000d5405723e */ /* 0x004fca00000010ff */
[----:B------:R1:W-:Y:S02]  /*5710*/  MUFU.EX2 R32, R2 ;  /* 0x0000000200207308 */ /* 0x0003e40000000800 */
[----:B-1----:R-:W-:-:S06]  /*5720*/  FFMA.FTZ R2, R138, c[0x0][0x2d0], -R0 ;  /* 0x0000b4008a027a23 */ /* 0x002fcc0000010800 */
[----:B------:R-:W1:Y:S02]  /*5730*/  MUFU.EX2 R105, R2 ;  /* 0x0000000200697308 */ /* 0x000e640000000800 */
[----:B-1----:R-:W-:Y:S02]  /*5740*/  F2FP.BF16.PACK_AB R7, R105, R32 ;  /* 0x000000206907723e */ /* 0x002fe400000010ff */
[----:B------:R-:W-:Y:S02]  /*5750*/  MOV R2, R25 ;  /* 0x0000001900027202 */ /* 0x000fe40000000f00 */
[----:B------:R-:W-:Y:S03]  /*5760*/  LDSM.16.MT88.4 R24, [R214+0x7100] ;  /* 0x00710000d618783b */ /* 0x000fe60000004200 */
[C---:B------:R-:W-:Y:S07]  /*5770*/  HMMA.16816.F32.BF16 R136, R4.reuse, R16, R200 ;  /* 0x000000100488723c */ /* 0x040fee00000418c8 */
[----:B------:R-:W-:Y:S01]  /*5780*/  IMAD.MOV.U32 R201, RZ, RZ, R81 ;  /* 0x000000ffffc97224 */ /* 0x000fe200078e0051 */
[----:B----4-:R-:W-:Y:S01]  /*5790*/  HMMA.16816.F32.BF16 R144, R4, R8, R192 ;  /* 0x000000080490723c */ /* 0x010fe200000418c0 */
[----:B------:R-:W-:Y:S01]  /*57a0*/  IMAD.MOV.U32 R203, RZ, RZ, R32 ;  /* 0x000000ffffcb7224 */ /* 0x000fe200078e0020 */
[----:B------:R-:W-:Y:S01]  /*57b0*/  MOV R200, R34 ;  /* 0x0000002200c87202 */ /* 0x000fe20000000f00 */
[----:B------:R-:W-:-:S04]  /*57c0*/  IMAD.MOV.U32 R202, RZ, RZ, R33 ;  /* 0x000000ffffca7224 */ /* 0x000fc800078e0021 */
[----:B------:R-:W-:Y:S01]  /*57d0*/  MOV R194, R87 ;  /* 0x0000005700c27202 */ /* 0x000fe20000000f00 */
[C---:B------:R-:W-:Y:S01]  /*57e0*/  HMMA.16816.F32.BF16 R80, R4.reuse, R18, R196 ;  /* 0x000000120450723c */ /* 0x040fe200000418c4 */
[----:B------:R-:W-:Y:S01]  /*57f0*/  IMAD.MOV.U32 R193, RZ, RZ, R85 ;  /* 0x000000ffffc17224 */ /* 0x000fe200078e0055 */
[----:B------:R-:W1:Y:S01]  /*5800*/  LDSM.16.MT88.4 R16, [R215+0x1100] ;  /* 0x00110000d710783b */ /* 0x000e620000004200 */
[----:B------:R-:W-:Y:S02]  /*5810*/  IMAD.MOV.U32 R192, RZ, RZ, R84 ;  /* 0x000000ffffc07224 */ /* 0x000fe400078e0054 */
[----:B------:R-:W-:Y:S02]  /*5820*/  IMAD.MOV.U32 R195, RZ, RZ, R93 ;  /* 0x000000ffffc37224 */ /* 0x000fe400078e005d */
[----:B------:R-:W-:Y:S01]  /*5830*/  IMAD.MOV.U32 R196, RZ, RZ, R94 ;  /* 0x000000ffffc47224 */ /* 0x000fe200078e005e */
[C---:B------:R-:W-:Y:S01]  /*5840*/  HMMA.16816.F32.BF16 R84, R4.reuse, R10, R152 ;  /* 0x0000000a0454723c */ /* 0x040fe20000041898 */
[----:B------:R-:W2:Y:S01]  /*5850*/  LDSM.16.MT88.4 R8, [R213+0x4100] ;  /* 0x00410000d508783b */ /* 0x000ea20000004200 */
[----:B------:R-:W-:Y:S01]  /*5860*/  MOV R197, R95 ;  /* 0x0000005f00c57202 */ /* 0x000fe20000000f00 */
[----:B------:R-:W-:Y:S01]  /*5870*/  IMAD.MOV.U32 R199, RZ, RZ, R35 ;  /* 0x000000ffffc77224 */ /* 0x000fe200078e0023 */
[----:B------:R-:W-:Y:S01]  /*5880*/  MOV R198, R107 ;  /* 0x0000006b00c67202 */ /* 0x000fe20000000f00 */
[----:B------:R-:W-:Y:S03]  /*5890*/  LDSM.16.MT88.4 R32, [R213+0x7100] ;  /* 0x00710000d520783b */ /* 0x000fe60000004200 */
[C---:B------:R-:W-:Y:S07]  /*58a0*/  HMMA.16816.F32.BF16 R152, R4.reuse, R20, R188 ;  /* 0x000000140498723c */ /* 0x040fee00000418bc */
[----:B------:R-:W-:Y:S01]  /*58b0*/  IMAD.MOV.U32 R189, RZ, RZ, R104 ;  /* 0x000000ffffbd7224 */ /* 0x000fe200078e0068 */
[----:B------:R-:W-:Y:S01]  /*58c0*/  HMMA.16816.F32.BF16 R92, R4, R22, R184 ;  /* 0x00000016045c723c */ /* 0x000fe200000418b8 */
[----:B------:R-:W-:Y:S01]  /*58d0*/  IMAD.MOV.U32 R190, RZ, RZ, R105 ;  /* 0x000000ffffbe7224 */ /* 0x000fe200078e0069 */
[----:B------:R-:W3:Y:S01]  /*58e0*/  LDSM.16.MT88.4 R20, [R214+0x4100] ;  /* 0x00410000d614783b */ /* 0x000ee20000004200 */
[----:B------:R-:W-:Y:S01]  /*58f0*/  MOV R191, R123 ;  /* 0x0000007b00bf7202 */ /* 0x000fe20000000f00 */
[----:B------:R-:W-:-:S04]  /*5900*/  IMAD.MOV.U32 R123, RZ, RZ, R124 ;  /* 0x000000ffff7b7224 */ /* 0x000fc800078e007c */
[----:B------:R-:W-:Y:S01]  /*5910*/  IMAD.MOV.U32 R188, RZ, RZ, R123 ;  /* 0x000000ffffbc7224 */ /* 0x000fe200078e007b */
        /* <DEDUP_REMOVED lines=12> */
[C---:B--2---:R-:W-:Y:S01]  /*59e0*/  HMMA.16816.F32.BF16 R156, R4.reuse, R8, R28 ;  /* 0x00000008049c723c */ /* 0x044fe2000004181c */
[----:B------:R-:W-:Y:S07]  /*59f0*/  LDSM.16.MT88.4 R28, [R214+0xa100] ;  /* 0x00a10000d61c783b */ /* 0x000fee0000004200 */
[C---:B------:R-:W-:Y:S01]  /*5a00*/  HMMA.16816.F32.BF16 R116, R4.reuse, R10, R100 ;  /* 0x0000000a0474723c */ /* 0x040fe20000041864 */
[----:B------:R-:W2:Y:S07]  /*5a10*/  LDSM.16.MT88.4 R8, [R213+0xa100] ;  /* 0x00a10000d508783b */ /* 0x000eae0000004200 */
[C---:B------:R-:W-:Y:S07]  /*5a20*/  HMMA.16816.F32.BF16 R148, R4.reuse, R32, R140 ;  /* 0x000000200494723c */ /* 0x040fee000004188c */
[----:B------:R-:W-:Y:S01]  /*5a30*/  IMAD.MOV.U32 R33, RZ, RZ, R122 ;  /* 0x000000ffff217224 */ /* 0x000fe200078e007a */
[----:B------:R-:W-:Y:S01]  /*5a40*/  HMMA.16816.F32.BF16 R140, R4, R34, R108 ;  /* 0x00000022048c723c */ /* 0x000fe2000004186c */
[----:B------:R-:W-:-:S06]  /*5a50*/  IMAD.MOV.U32 R32, RZ, RZ, R131 ;  /* 0x000000ffff207224 */ /* 0x000fcc00078e0083 */
[----:B------:R-:W-:Y:S01]  /*5a60*/  MOV R108, R190 ;  /* 0x000000be006c7202 */ /* 0x000fe20000000f00 */
[----:B------:R-:W-:Y:S01]  /*5a70*/  IMAD.MOV.U32 R190, RZ, RZ, R198 ;  /* 0x000000ffffbe7224 */ /* 0x000fe200078e00c6 */
[----:B------:R-:W-:Y:S01]  /*5a80*/  MOV R198, R200 ;  /* 0x000000c800c67202 */ /* 0x000fe20000000f00 */
[----:B------:R-:W-:Y:S01]  /*5a90*/  IMAD.MOV.U32 R34, RZ, RZ, R127 ;  /* 0x000000ffff227224 */ /* 0x000fe200078e007f */
[----:B------:R-:W-:Y:S01]  /*5aa0*/  MOV R200, R121 ;  /* 0x0000007900c87202 */ /* 0x000fe20000000f00 */
[----:B------:R-:W-:Y:S01]  /*5ab0*/  IMAD.MOV.U32 R111, RZ, RZ, R120 ;  /* 0x000000ffff6f7224 */ /* 0x000fe200078e0078 */
[----:B------:R-:W-:Y:S01]  /*5ac0*/  HMMA.16816.F32.BF16 R124, R4, R24, R96 ;  /* 0x00000018047c723c */ /* 0x000fe20000041860 */
[----:B------:R-:W-:Y:S01]  /*5ad0*/  MOV R110, R197 ;  /* 0x000000c5006e7202 */ /* 0x000fe20000000f00 */
[----:B------:R-:W-:Y:S01]  /*5ae0*/  IMAD.MOV.U32 R35, RZ, RZ, R203 ;  /* 0x000000ffff237224 */ /* 0x000fe200078e00cb */
[----:B------:R-:W-:Y:S01]  /*5af0*/  MOV R203, R2 ;  /* 0x0000000200cb7202 */ /* 0x000fe20000000f00 */
[----:B------:R-:W-:-:S02]  /*5b00*/  IMAD.MOV.U32 R197, RZ, RZ, R199 ;  /* 0x000000ffffc57224 */ /* 0x000fc400078e00c7 */
[----:B------:R-:W-:Y:S02]  /*5b10*/  IMAD.MOV.U32 R109, RZ, RZ, R196 ;  /* 0x000000ffff6d7224 */ /* 0x000fe400078e00c4 */
[C---:B---3--:R-:W-:Y:S01]  /*5b20*/  HMMA.16816.F32.BF16 R120, R4.reuse, R20, R88 ;  /* 0x000000140478723c */ /* 0x048fe20000041858 */
[----:B------:R-:W-:Y:S02]  /*5b30*/  IMAD.MOV.U32 R24, RZ, RZ, R195 ;  /* 0x000000ffff187224 */ /* 0x000fe400078e00c3 */
[----:B------:R-:W-:Y:S01]  /*5b40*/  IMAD.MOV.U32 R199, RZ, RZ, R202 ;  /* 0x000000ffffc77224 */ /* 0x000fe200078e00ca */
[----:B------:R-:W-:Y:S01]  /*5b50*/  MOV R202, R130 ;  /* 0x0000008200ca7202 */ /* 0x000fe20000000f00 */
[----:B------:R-:W-:Y:S02]  /*5b60*/  FFMA.FTZ R2, R207, c[0x0][0x2d0], -R12 ;  /* 0x0000b400cf027a23 */ /* 0x000fe4000001080c */
[----:B------:R-:W-:Y:S01]  /*5b70*/  IMAD.MOV.U32 R196, RZ, RZ, R128 ;  /* 0x000000ffffc47224 */ /* 0x000fe200078e0080 */
[----:B-1----:R-:W-:Y:S01]  /*5b80*/  HMMA.16816.F32.BF16 R96, R4, R16, R72 ;  /* 0x000000100460723c */ /* 0x002fe20000041848 */
[----:B------:R-:W-:-:S02]  /*5b90*/  IMAD.MOV.U32 R195, RZ, RZ, R129 ;  /* 0x000000ffffc37224 */ /* 0x000fc400078e0081 */
[----:B------:R-:W-:Y:S01]  /*5ba0*/  IMAD.MOV.U32 R25, RZ, RZ, R189 ;  /* 0x000000ffff197224 */ /* 0x000fe200078e00bd */
[----:B------:R-:W-:-:S04]  /*5bb0*/  MOV R189, R251 ;  /* 0x000000fb00bd7202 */ /* 0x000fc80000000f00 */
[C---:B------:R-:W-:Y:S01]  /*5bc0*/  HMMA.16816.F32.BF16 R88, R4.reuse, R18, R56 ;  /* 0x000000120458723c */ /* 0x040fe20000041838 */
[----:B------:R-:W1:Y:S07]  /*5bd0*/  LDSM.16.MT88.4 R16, [R215+0xa100] ;  /* 0x00a10000d710783b */ /* 0x000e6e0000004200 */
[C---:B--2---:R-:W-:Y:S08]  /*5be0*/  HMMA.16816.F32.BF16 R72, R4.reuse, R8, R52 ;  /* 0x000000080448723c */ /* 0x044ff00000041834 */
[C---:B------:R-:W-:Y:S01]  /*5bf0*/  HMMA.16816.F32.BF16 R64, R4.reuse, R10, R64 ;  /* 0x0000000a0440723c */ /* 0x040fe20000041840 */
[----:B------:R-:W2:Y:S07]  /*5c00*/  LDSM.16.MT88.4 R8, [R216+0xa100] ;  /* 0x00a10000d808783b */ /* 0x000eae0000004200 */
[C---:B------:R-:W-:Y:S07]  /*5c10*/  HMMA.16816.F32.BF16 R128, R4.reuse, R26, R112 ;  /* 0x0000001a0480723c */ /* 0x040fee0000041870 */
[----:B------:R-:W-:Y:S01]  /*5c20*/  IMAD.MOV.U32 R115, RZ, RZ, R248 ;  /* 0x000000ffff737224 */ /* 0x000fe200078e00f8 */
[----:B------:R-:W-:Y:S01]  /*5c30*/  MOV R113, R250 ;  /* 0x000000fa00717202 */ /* 0x000fe20000000f00 */
[----:B------:R3:W-:Y:S01]  /*5c40*/  MUFU.EX2 R248, R2 ;  /* 0x0000000200f87308 */ /* 0x0007e20000000800 */
[----:B------:R-:W-:Y:S01]  /*5c50*/  HMMA.16816.F32.BF16 R100, R4, R22, R76 ;  /* 0x000000160464723c */ /* 0x000fe2000004184c */
[----:B------:R-:W-:Y:S01]  /*5c60*/  LDSM.16.MT88.4 R20, [R214+0x1900] ;  /* 0x00190000d614783b */ /* 0x000fe20000004200 */
[----:B------:R-:W-:-:S02]  /*5c70*/  IMAD.MOV.U32 R112, RZ, RZ, R249 ;  /* 0x000000ffff707224 */ /* 0x000fc400078e00f9 */
[----:B------:R-:W-:-:S03]  /*5c80*/  IMAD.MOV.U32 R114, RZ, RZ, R34 ;  /* 0x000000ffff727224 */ /* 0x000fc600078e0022 */
[----:B------:R-:W-:Y:S01]  /*5c90*/  MOV R79, R24 ;  /* 0x00000018004f7202 */ /* 0x000fe20000000f00 */
[----:B-1----:R-:W-:Y:S01]  /*5ca0*/  HMMA.16816.F32.BF16 R40, R4, R16, R40 ;  /* 0x000000100428723c */ /* 0x002fe20000041828 */
[----:B---3--:R-:W-:-:S07]  /*5cb0*/  FFMA.FTZ R2, R206, c[0x0][0x2d0], -R12 ;  /* 0x0000b400ce027a23 */ /* 0x008fce000001080c */
[C---:B------:R-:W-:Y:S01]  /*5cc0*/  HMMA.16816.F32.BF16 R36, R4.reuse, R18, R36 ;  /* 0x000000120424723c */ /* 0x040fe20000041824 */
[----:B------:R-:W-:Y:S01]  /*5cd0*/  LDSM.16.MT88.4 R16, [R216+0x1900] ;  /* 0x00190000d810783b */ /* 0x000fe20000004200 */
[----:B------:R1:W-:Y:S06]  /*5ce0*/  MUFU.EX2 R251, R2 ;  /* 0x0000000200fb7308 */ /* 0x0003ec0000000800 */
[C---:B--2---:R-:W-:Y:S08]  /*5cf0*/  HMMA.16816.F32.BF16 R48, R4.reuse, R8, R48 ;  /* 0x000000080430723c */ /* 0x044ff00000041830 */
[----:B------:R-:W-:Y:S01]  /*5d00*/  HMMA.16816.F32.BF16 R44, R4, R10, R44 ;  /* 0x0000000a042c723c */ /* 0x000fe2000004182c */
[----:B------:R-:W-:Y:S01]  /*5d10*/  LDSM.16.MT88.4 R8, [R215+0x1900] ;  /* 0x00190000d708783b */ /* 0x000fe20000004200 */
[----:B-1----:R-:W-:-:S02]  /*5d20*/  FFMA.FTZ R2, R204, c[0x0][0x2d0], -R12 ;  /* 0x0000b400cc027a23 */ /* 0x002fc4000001080c */
[----:B------:R-:W-:Y:S02]  /*5d30*/  IMAD.MOV.U32 R204, RZ, RZ, R115 ;  /* 0x000000ffffcc7224 */ /* 0x000fe400078e0073 */
[----:B------:R1:W-:Y:S01]  /*5d40*/  MUFU.EX2 R250, R2 ;  /* 0x0000000200fa7308 */ /* 0x0003e20000000800 */
[----:B------:R-:W-:Y:S01]  /*5d50*/  IMAD.MOV.U32 R115, RZ, RZ, R25 ;  /* 0x000000ffff737224 */ /* 0x000fe200078e0019 */
[C---:B------:R-:W-:Y:S01]  /*5d60*/  HMMA.16816.F32.BF16 R60, R4.reuse, R28, R60 ;  /* 0x0000001c043c723c */ /* 0x040fe2000004183c */
[----:B------:R-:W2:Y:S07]  /*5d70*/  LDSM.16.MT88.4 R24, [R213+0x1900] ;  /* 0x00190000d518783b */ /* 0x000eae0000004200 */
[----:B------:R-:W-:Y:S01]  /*5d80*/  HMMA.16816.F32.BF16 R68, R4, R30, R68 ;  /* 0x0000001e0444723c */ /* 0x000fe20000041844 */
[----:B------:R-:W-:Y:S01]  /*5d90*/  LDSM.16.MT88.4 R28, [R214+0x7900] ;  /* 0x00790000d61c783b */ /* 0x000fe20000004200 */
[----:B-1----:R-:W-:-:S05]  /*5da0*/  FFMA.FTZ R2, R205, c[0x0][0x2d0], -R12 ;  /* 0x0000b400cd027a23 */ /* 0x002fca000001080c */
[--C-:B------:R-:W-:Y:S01]  /*5db0*/  FFMA.FTZ R4, R210, c[0x0][0x2d0], -R0.reuse ;  /* 0x0000b400d2047a23 */ /* 0x100fe20000010800 */
[----:B------:R-:W-:Y:S01]  /*5dc0*/  MOV R210, R32 ;  /* 0x0000002000d27202 */ /* 0x000fe20000000f00 */
[----:B------:R1:W3:Y:S08]  /*5dd0*/  MUFU.EX2 R249, R2 ;  /* 0x0000000200f97308 */ /* 0x0002f00000000800 */
[----:B------:R4:W-:Y:S01]  /*5de0*/  MUFU.EX2 R205, R4 ;  /* 0x0000000400cd7308 */ /* 0x0009e20000000800 */
[----:B-1----:R-:W-:Y:S01]  /*5df0*/  FFMA.FTZ R2, R208, c[0x0][0x2d0], -R0 ;  /* 0x0000b400d0027a23 */ /* 0x002fe20000010800 */
[----:B---3--:R-:W-:-:S06]  /*5e00*/  F2FP.BF16.PACK_AB R6, R249, R250 ;  /* 0x000000faf906723e */ /* 0x008fcc00000010ff */
[----:B------:R1:W-:Y:S01]  /*5e10*/  MUFU.EX2 R208, R2 ;  /* 0x0000000200d07308 */ /* 0x0003e20000000800 */
[----:B----4-:R-:W-:Y:S01]  /*5e20*/  F2FP.BF16.PACK_AB R4, R251, R248 ;  /* 0x000000f8fb04723e */ /* 0x010fe200000010ff */
[----:B-1----:R-:W-:Y:S02]  /*5e30*/  FFMA.FTZ R2, R209, c[0x0][0x2d0], -R0 ;  /* 0x0000b400d1027a23 */ /* 0x002fe40000010800 */
[----:B------:R-:W-:-:S04]  /*5e40*/  IMAD.MOV.U32 R209, RZ, RZ, R35 ;  /* 0x000000ffffd17224 */ /* 0x000fc800078e0023 */
[----:B------:R1:W3:Y:S02]  /*5e50*/  MUFU.EX2 R207, R2 ;  /* 0x0000000200cf7308 */ /* 0x0002e40000000800 */
[----:B-1----:R-:W-:Y:S01]  /*5e60*/  FFMA.FTZ R2, R211, c[0x0][0x2d0], -R0 ;  /* 0x0000b400d3027a23 */ /* 0x002fe20000010800 */
[----:B---3--:R-:W-:Y:S01]  /*5e70*/  F2FP.BF16.PACK_AB R5, R207, R208 ;  /* 0x000000d0cf05723e */ /* 0x008fe200000010ff */
[----:B------:R-:W-:-:S04]  /*5e80*/  IMAD.MOV.U32 R211, RZ, RZ, R33 ;  /* 0x000000ffffd37224 */ /* 0x000fc800078e0021 */
[----:B------:R-:W1:Y:S01]  /*5e90*/  MUFU.EX2 R206, R2 ;  /* 0x0000000200ce7308 */ /* 0x000e620000000800 */
[----:B------:R-:W3:Y:S01]  /*5ea0*/  LDSM.16.MT88.4 R32, [R213+0x4900] ;  /* 0x00490000d520783b */ /* 0x000ee20000004200 */
[----:B-1----:R-:W-:Y:S01]  /*5eb0*/  F2FP.BF16.PACK_AB R7, R206, R205 ;  /* 0x000000cdce07723e */ /* 0x002fe200000010ff */
[----:B------:R-:W-:-:S06]  /*5ec0*/  IMAD.MOV.U32 R2, RZ, RZ, R79 ;  /* 0x000000ffff027224 */ /* 0x000fcc00078e004f */
[C---:B--2---:R-:W-:Y:S08]  /*5ed0*/  HMMA.16816.F32.BF16 R136, R4.reuse, R24, R136 ;  /* 0x000000180488723c */ /* 0x044ff00000041888 */
[C---:B------:R-:W-:Y:S01]  /*5ee0*/  HMMA.16816.F32.BF16 R52, R4.reuse, R26, R80 ;  /* 0x0000001a0434723c */ /* 0x040fe20000041850 */
[----:B------:R-:W1:Y:S07]  /*5ef0*/  LDSM.16.MT88.4 R24, [R214+0x4900] ;  /* 0x00490000d618783b */ /* 0x000e6e0000004200 */
[C---:B------:R-:W-:Y:S08]  /*5f00*/  HMMA.16816.F32.BF16 R144, R4.reuse, R20, R144 ;  /* 0x000000140490723c */ /* 0x040ff00000041890 */
[C---:B------:R-:W-:Y:S01]  /*5f10*/  HMMA.16816.F32.BF16 R56, R4.reuse, R22, R84 ;  /* 0x000000160438723c */ /* 0x040fe20000041854 */
[----:B------:R-:W2:Y:S07]  /*5f20*/  LDSM.16.MT88.4 R20, [R216+0x4900] ;  /* 0x00490000d814783b */ /* 0x000eae0000004200 */
[C---:B------:R-:W-:Y:S08]  /*5f30*/  HMMA.16816.F32.BF16 R152, R4.reuse, R16, R152 ;  /* 0x000000100498723c */ /* 0x040ff00000041898 */
[C---:B------:R-:W-:Y:S01]  /*5f40*/  HMMA.16816.F32.BF16 R76, R4.reuse, R18, R92 ;  /* 0x00000012044c723c */ /* 0x040fe2000004185c */
[----:B------:R-:W4:Y:S06]  /*5f50*/  LDSM.16.MT88.4 R16, [R215+0x4900] ;  /* 0x00490000d710783b */ /* 0x000f2c0000004200 */
[----:B------:R-:W-:Y:S01]  /*5f60*/  MOV R94, R114 ;  /* 0x00000072005e7202 */ /* 0x000fe20000000f00 */
[----:B------:R-:W-:Y:S01]  /*5f70*/  HMMA.16816.F32.BF16 R160, R4, R8, R160 ;  /* 0x0000000804a0723c */ /* 0x000fe200000418a0 */
[----:B------:R-:W-:-:S02]  /*5f80*/  IMAD.MOV.U32 R95, RZ, RZ, R115 ;  /* 0x000000ffff5f7224 */ /* 0x000fc400078e0073 */
[----:B------:R-:W-:Y:S01]  /*5f90*/  IMAD.MOV.U32 R92, RZ, RZ, R211 ;  /* 0x000000ffff5c7224 */ /* 0x000fe200078e00d3 */
[----:B------:R-:W-:Y:S01]  /*5fa0*/  MOV R211, R209 ;  /* 0x000000d100d37202 */ /* 0x000fe20000000f00 */
[----:B------:R-:W-:Y:S02]  /*5fb0*/  IMAD.MOV.U32 R93, RZ, RZ, R210 ;  /* 0x000000ffff5d7224 */ /* 0x000fe400078e00d2 */
[----:B------:R-:W-:Y:S01]  /*5fc0*/  IMAD.MOV.U32 R209, RZ, RZ, R108 ;  /* 0x000000ffffd17224 */ /* 0x000fe200078e006c */
[----:B------:R-:W-:Y:S01]  /*5fd0*/  HMMA.16816.F32.BF16 R80, R4, R10, R104 ;  /* 0x0000000a0450723c */ /* 0x000fe20000041868 */
[----:B------:R-:W4:Y:S01]  /*5fe0*/  LDSM.16.MT88.4 R8, [R213+0x7900] ;  /* 0x00790000d508783b */ /* 0x000f220000004200 */
[----:B------:R-:W-:-:S06]  /*5ff0*/  IMAD.MOV.U32 R210, RZ, RZ, R110 ;  /* 0x000000ffffd27224 */ /* 0x000fcc00078e006e */
[C---:B---3--:R-:W-:Y:S08]  /*6000*/  HMMA.16816.F32.BF16 R168, R4.reuse, R32, R168 ;  /* 0x0000002004a8723c */ /* 0x048ff000000418a8 */
[C---:B------:R-:W-:Y:S07]  /*6010*/  HMMA.16816.F32.BF16 R32, R4.reuse, R34, R184 ;  /* 0x000000220420723c */ /* 0x040fee00000418b8 */
[----:B------:R-:W-:Y:S01]  /*6020*/  IMAD.MOV.U32 R185, RZ, RZ, R112 ;  /* 0x000000ffffb97224 */ /* 0x000fe200078e0070 */
[----:B-1----:R-:W-:Y:S01]  /*6030*/  HMMA.16816.F32.BF16 R84, R4, R26, R180 ;  /* 0x0000001a0454723c */ /* 0x002fe200000418b4 */
[----:B------:R-:W-:Y:S01]  /*6040*/  IMAD.MOV.U32 R184, RZ, RZ, R113 ;  /* 0x000000ffffb87224 */ /* 0x000fe200078e0071 */
[----:B------:R-:W-:Y:S01]  /*6050*/  MOV R187, R2 ;  /* 0x0000000200bb7202 */ /* 0x000fe20000000f00 */
[----:B------:R-:W-:Y:S01]  /*6060*/  IMAD.MOV.U32 R2, RZ, RZ, R111 ;  /* 0x000000ffff027224 */ /* 0x000fe200078e006f */
[----:B------:R-:W-:-:S03]  /*6070*/  MOV R186, R109 ;  /* 0x0000006d00ba7202 */ /* 0x000fc60000000f00 */
[----:B------:R-:W-:Y:S01]  /*6080*/  FFMA.FTZ R2, R2, c[0x0][0x2d0], -R12 ;  /* 0x0000b40002027a23 */ /* 0x000fe2000001080c */
[C---:B--2---:R-:W-:Y:S08]  /*6090*/  HMMA.16816.F32.BF16 R104, R4.reuse, R20, R172 ;  /* 0x000000140468723c */ /* 0x044ff000000418ac */
[C---:B----4-:R-:W-:Y:S08]  /*60a0*/  HMMA.16816.F32.BF16 R112, R4.reuse, R16, R156 ;  /* 0x000000100470723c */ /* 0x050ff0000004189c */
[C---:B------:R-:W-:Y:S01]  /*60b0*/  HMMA.16816.F32.BF16 R116, R4.reuse, R18, R116 ;  /* 0x000000120474723c */ /* 0x040fe20000041874 */
[----:B------:R-:W1:Y:S07]  /*60c0*/  LDSM.16.MT88.4 R16, [R216+0x7900] ;  /* 0x00790000d810783b */ /* 0x000e6e0000004200 */
[C---:B------:R-:W-:Y:S08]  /*60d0*/  HMMA.16816.F32.BF16 R172, R4.reuse, R8, R148 ;  /* 0x0000000804ac723c */ /* 0x040ff00000041894 */
[C---:B------:R-:W-:Y:S01]  /*60e0*/  HMMA.16816.F32.BF16 R180, R4.reuse, R10, R140 ;  /* 0x0000000a04b4723c */ /* 0x040fe2000004188c */
[----:B------:R-:W2:Y:S07]  /*60f0*/  LDSM.16.MT88.4 R8, [R215+0x7900] ;  /* 0x00790000d708783b */ /* 0x000eae0000004200 */
[C---:B------:R-:W-:Y:S01]  /*6100*/  HMMA.16816.F32.BF16 R108, R4.reuse, R22, R164 ;  /* 0x00000016046c723c */ /* 0x040fe200000418a4 */
[----:B------:R-:W3:Y:S07]  /*6110*/  LDSM.16.MT88.4 R20, [R213+0xa900] ;  /* 0x00a90000d514783b */ /* 0x000eee0000004200 */
[C---:B------:R-:W-:Y:S07]  /*6120*/  HMMA.16816.F32.BF16 R156, R4.reuse, R30, R128 ;  /* 0x0000001e049c723c */ /* 0x040fee0000041880 */
[----:B------:R-:W-:Y:S01]  /*6130*/  IMAD.MOV.U32 R30, RZ, RZ, R94 ;  /* 0x000000ffff1e7224 */ /* 0x000fe200078e005e */
[----:B------:R-:W-:Y:S01]  /*6140*/  HMMA.16816.F32.BF16 R164, R4, R28, R124 ;  /* 0x0000001c04a4723c */ /* 0x000fe2000004187c */
[----:B------:R-:W-:-:S06]  /*6150*/  MOV R31, R95 ;  /* 0x0000005f001f7202 */ /* 0x000fcc0000000f00 */
[----:B------:R-:W-:Y:S01]  /*6160*/  MOV R28, R92 ;  /* 0x0000005c001c7202 */ /* 0x000fe20000000f00 */
[C---:B------:R-:W-:Y:S01]  /*6170*/  HMMA.16816.F32.BF16 R176, R4.reuse, R24, R176 ;  /* 0x0000001804b0723c */ /* 0x040fe200000418b0 */
[----:B------:R-:W-:Y:S01]  /*6180*/  IMAD.MOV.U32 R29, RZ, RZ, R93 ;  /* 0x000000ffff1d7224 */ /* 0x000fe200078e005d */
[----:B------:R-:W4:Y:S06]  /*6190*/  LDSM.16.MT88.4 R24, [R214+0xa900] ;  /* 0x00a90000d618783b */ /* 0x000f2c0000004200 */
[C---:B-1----:R-:W-:Y:S07]  /*61a0*/  HMMA.16816.F32.BF16 R148, R4.reuse, R16, R120 ;  /* 0x000000100494723c */ /* 0x042fee0000041878 */
[----:B------:R-:W-:Y:S01]  /*61b0*/  IMAD.MOV.U32 R16, RZ, RZ, R30 ;  /* 0x000000ffff107224 */ /* 0x000fe200078e001e */
[----:B--2---:R-:W-:Y:S01]  /*61c0*/  HMMA.16816.F32.BF16 R128, R4, R8, R96 ;  /* 0x000000080480723c */ /* 0x004fe20000041860 */
[----:B------:R-:W-:Y:S01]  /*61d0*/  MOV R30, R28 ;  /* 0x0000001c001e7202 */ /* 0x000fe20000000f00 */
[----:B------:R-:W-:-:S02]  /*61e0*/  IMAD.MOV.U32 R17, RZ, RZ, R31 ;  /* 0x000000ffff117224 */ /* 0x000fc400078e001f */
[----:B------:R-:W-:Y:S02]  /*61f0*/  IMAD.MOV.U32 R28, RZ, RZ, R184 ;  /* 0x000000ffff1c7224 */ /* 0x000fe400078e00b8 */
[----:B------:R-:W-:Y:S01]  /*6200*/  IMAD.MOV.U32 R31, RZ, RZ, R29 ;  /* 0x000000ffff1f7224 */ /* 0x000fe200078e001d */
[----:B------:R-:W-:Y:S01]  /*6210*/  MOV R29, R185 ;  /* 0x000000b9001d7202 */ /* 0x000fe20000000f00 */
[----:B------:R-:W-:Y:S01]  /*6220*/  HMMA.16816.F32.BF16 R124, R4, R10, R88 ;  /* 0x0000000a047c723c */ /* 0x000fe20000041858 */
[----:B------:R-:W1:Y:S01]  /*6230*/  LDSM.16.MT88.4 R8, [R216+0xa900] ;  /* 0x00a90000d808783b */ /* 0x000e620000004200 */
[----:B------:R-:W-:Y:S01]  /*6240*/  IMAD.MOV.U32 R184, RZ, RZ, R187 ;  /* 0x000000ffffb87224 */ /* 0x000fe200078e00bb */
[----:B------:R-:W-:Y:S01]  /*6250*/  MOV R187, R191 ;  /* 0x000000bf00bb7202 */ /* 0x000fe20000000f00 */
[----:B------:R-:W-:Y:S02]  /*6260*/  IMAD.MOV.U32 R185, RZ, RZ, R204 ;  /* 0x000000ffffb97224 */ /* 0x000fe400078e00cc */
[----:B------:R-:W-:-:S02]  /*6270*/  IMAD.MOV.U32 R191, RZ, RZ, R193 ;  /* 0x000000ffffbf7224 */ /* 0x000fc400078e00c1 */
[C---:B------:R-:W-:Y:S01]  /*6280*/  HMMA.16816.F32.BF16 R140, R4.reuse, R18, R100 ;  /* 0x00000012048c723c */ /* 0x040fe20000041864 */
[----:B------:R-:W-:Y:S01]  /*6290*/  IMAD.MOV.U32 R204, RZ, RZ, R192 ;  /* 0x000000ffffcc7224 */ /* 0x000fe200078e00c0 */
[----:B------:R-:W-:Y:S01]  /*62a0*/  MOV R192, R194 ;  /* 0x000000c200c07202 */ /* 0x000fe20000000f00 */
[----:B------:R-:W-:Y:S02]  /*62b0*/  IMAD.MOV.U32 R193, RZ, RZ, R201 ;  /* 0x000000ffffc17224 */ /* 0x000fe400078e00c9 */
[----:B------:R2:W-:Y:S01]  /*62c0*/  MUFU.EX2 R201, R2 ;  /* 0x0000000200c97308 */ /* 0x0005e20000000800 */
[----:B------:R-:W-:Y:S01]  /*62d0*/  IMAD.MOV.U32 R194, RZ, RZ, R219 ;  /* 0x000000ffffc27224 */ /* 0x000fe200078e00db */
[----:B------:R-:W-:Y:S01]  /*62e0*/  MOV R103, R17 ;  /* 0x0000001100677202 */ /* 0x000fe20000000f00 */
[----:B------:R-:W-:Y:S01]  /*62f0*/  IMAD.MOV.U32 R17, RZ, RZ, R31 ;  /* 0x000000ffff117224 */ /* 0x000fe200078e001f */
[----:B---3--:R-:W-:Y:S01]  /*6300*/  HMMA.16816.F32.BF16 R120, R4, R20, R72 ;  /* 0x000000140478723c */ /* 0x008fe20000041848 */
[----:B------:R-:W-:Y:S01]  /*6310*/  IMAD.MOV.U32 R31, RZ, RZ, R29 ;  /* 0x000000ffff1f7224 */ /* 0x000fe200078e001d */
[----:B------:R-:W-:Y:S01]  /*6320*/  MOV R29, R185 ;  /* 0x000000b9001d7202 */ /* 0x000fe20000000f00 */
[----:B------:R-:W-:Y:S01]  /*6330*/  IMAD.MOV.U32 R185, RZ, RZ, R204 ;  /* 0x000000ffffb97224 */ /* 0x000fe200078e00cc */
[----:B------:R3:W5:Y:S01]  /*6340*/  LDL.LU R219, [R1+0x3c] ;  /* 0x00003c0001db7983 */ /* 0x0007620000300800 */
[----:B------:R-:W-:Y:S01]  /*6350*/  IMAD.MOV.U32 R204, RZ, RZ, R192 ;  /* 0x000000ffffcc7224 */ /* 0x000fe200078e00c0 */
[----:B------:R-:W-:-:S02]  /*6360*/  MOV R192, R194 ;  /* 0x000000c200c07202 */ /* 0x000fc40000000f00 */
[----:B------:R-:W-:Y:S01]  /*6370*/  HMMA.16816.F32.BF16 R92, R4, R22, R64 ;  /* 0x00000016045c723c */ /* 0x000fe20000041840 */
[----:B--2---:R-:W-:Y:S01]  /*6380*/  FFMA.FTZ R2, R16, c[0x0][0x2d0], -R12 ;  /* 0x0000b40010027a23 */ /* 0x004fe2000001080c */
[----:B------:R-:W2:Y:S01]  /*6390*/  LDSM.16.MT88.4 R20, [R215+0xa900] ;  /* 0x00a90000d714783b */ /* 0x000ea20000004200 */
[----:B------:R-:W-:Y:S01]  /*63a0*/  IMAD.MOV.U32 R16, RZ, RZ, R30 ;  /* 0x000000ffff107224 */ /* 0x000fe200078e001e */
[----:B------:R-:W-:Y:S01]  /*63b0*/  MOV R30, R28 ;  /* 0x0000001c001e7202 */ /* 0x000fe20000000f00 */
[----:B------:R-:W-:-:S03]  /*63c0*/  IMAD.MOV.U32 R28, RZ, RZ, R184 ;  /* 0x000000ffff1c7224 */ /* 0x000fc600078e00b8 */
[----:B----4-:R-:W-:Y:S01]  /*63d0*/  HMMA.16816.F32.BF16 R72, R4, R24, R60 ;  /* 0x000000180448723c */ /* 0x010fe2000004183c */
[----:B------:R-:W-:Y:S01]  /*63e0*/  IMAD.MOV.U32 R184, RZ, RZ, R187 ;  /* 0x000000ffffb87224 */ /* 0x000fe200078e00bb */
[----:B------:R-:W-:Y:S01]  /*63f0*/  MOV R187, R191 ;  /* 0x000000bf00bb7202 */ /* 0x000fe20000000f00 */
[----:B------:R-:W-:Y:S02]  /*6400*/  IMAD.MOV.U32 R194, RZ, RZ, R202 ;  /* 0x000000ffffc27224 */ /* 0x000fe400078e00ca */
[----:B------:R4:W1:Y:S01]  /*6410*/  MUFU.EX2 R202, R2 ;  /* 0x0000000200ca7308 */ /* 0x0008620000000800 */
[----:B------:R-:W-:Y:S01]  /*6420*/  IMAD.MOV.U32 R191, RZ, RZ, R193 ;  /* 0x000000ffffbf7224 */ /* 0x000fe200078e00c1 */
[----:B------:R-:W-:Y:S01]  /*6430*/  MOV R101, R16 ;  /* 0x0000001000657202 */ /* 0x000fe20000000f00 */
[----:B------:R-:W-:Y:S01]  /*6440*/  IMAD.MOV.U32 R102, RZ, RZ, R17 ;  /* 0x000000ffff667224 */ /* 0x000fe200078e0011 */
[----:B------:R-:W-:Y:S01]  /*6450*/  MOV R16, R31 ;  /* 0x0000001f00107202 */ /* 0x000fe20000000f00 */
[----:B------:R-:W-:Y:S01]  /*6460*/  IMAD.MOV.U32 R17, RZ, RZ, R28 ;  /* 0x000000ffff117224 */ /* 0x000fe200078e001c */
[----:B------:R-:W-:Y:S01]  /*6470*/  MOV R31, R185 ;  /* 0x000000b9001f7202 */ /* 0x000fe20000000f00 */
[----:B------:R-:W-:Y:S01]  /*6480*/  IMAD.MOV.U32 R28, RZ, RZ, R184 ;  /* 0x000000ffff1c7224 */ /* 0x000fe200078e00b8 */
[----:B------:R-:W-:Y:S01]  /*6490*/  MOV R184, R204 ;  /* 0x000000cc00b87202 */ /* 0x000fe20000000f00 */
[----:B------:R-:W-:-:S02]  /*64a0*/  IMAD.MOV.U32 R185, RZ, RZ, R191 ;  /* 0x000000ffffb97224 */ /* 0x000fc400078e00bf */
[----:B----4-:R-:W-:Y:S02]  /*64b0*/  FFMA.FTZ R2, R103, c[0x0][0x2d0], -R12 ;  /* 0x0000b40067027a23 */ /* 0x010fe4000001080c */
[----:B------:R-:W-:Y:S02]  /*64c0*/  IMAD.MOV.U32 R103, RZ, RZ, R30 ;  /* 0x000000ffff677224 */ /* 0x000fe400078e001e */
[----:B------:R-:W-:Y:S01]  /*64d0*/  IMAD.MOV.U32 R30, RZ, RZ, R187 ;  /* 0x000000ffff1e7224 */ /* 0x000fe200078e00bb */
[----:B------:R-:W-:Y:S01]  /*64e0*/  MOV R187, R192 ;  /* 0x000000c000bb7202 */ /* 0x000fe20000000f00 */
[----:B------:R-:W-:Y:S02]  /*64f0*/  IMAD.MOV.U32 R192, RZ, RZ, R203 ;  /* 0x000000ffffc07224 */ /* 0x000fe400078e00cb */
[----:B------:R4:W-:Y:S01]  /*6500*/  MUFU.EX2 R203, R2 ;  /* 0x0000000200cb7308 */ /* 0x0009e20000000800 */
[----:B------:R-:W-:Y:S01]  /*6510*/  MOV R100, R103 ;  /* 0x0000006700647202 */ /* 0x000fe20000000f00 */
[----:B------:R-:W-:Y:S01]  /*6520*/  IMAD.MOV.U32 R103, RZ, RZ, R184 ;  /* 0x000000ffff677224 */ /* 0x000fe200078e00b8 */
[----:B------:R-:W-:Y:S01]  /*6530*/  MOV R184, R185 ;  /* 0x000000b900b87202 */ /* 0x000fe20000000f00 */
[----:B------:R-:W-:Y:S01]  /*6540*/  IMAD.MOV.U32 R99, RZ, RZ, R102 ;  /* 0x000000ffff637224 */ /* 0x000fe200078e0066 */
[----:B------:R-:W-:Y:S01]  /*6550*/  MOV R102, R17 ;  /* 0x0000001100667202 */ /* 0x000fe20000000f00 */
[----:B------:R-:W-:Y:S01]  /*6560*/  IMAD.MOV.U32 R185, RZ, RZ, R187 ;  /* 0x000000ffffb97224 */ /* 0x000fe200078e00bb */
[----:B------:R-:W-:Y:S01]  /*6570*/  MOV R187, R200 ;  /* 0x000000c800bb7202 */ /* 0x000fe20000000f00 */
[----:B----4-:R-:W-:-:S04]  /*6580*/  FFMA.FTZ R2, R252, c[0x0][0x2d0], -R12 ;  /* 0x0000b400fc027a23 */ /* 0x010fc8000001080c */
[----:B------:R4:W2:Y:S01]  /*6590*/  MUFU.EX2 R204, R2 ;  /* 0x0000000200cc7308 */ /* 0x0008a20000000800 */
[----:B-1----:R-:W-:Y:S01]  /*65a0*/  HMMA.16816.F32.BF16 R60, R4, R8, R48 ;  /* 0x00000008043c723c */ /* 0x002fe20000041830 */
[----:B----4-:R-:W-:Y:S02]  /*65b0*/  FFMA.FTZ R2, R101, c[0x0][0x2d0], -R0 ;  /* 0x0000b40065027a23 */ /* 0x010fe40000010800 */
[----:B------:R-:W-:-:S04]  /*65c0*/  IMAD.MOV.U32 R101, RZ, RZ, R16 ;  /* 0x000000ffff657224 */ /* 0x000fc800078e0010 */
[----:B------:R1:W-:Y:S01]  /*65d0*/  MUFU.EX2 R200, R2 ;  /* 0x0000000200c87308 */ /* 0x0003e20000000800 */
[----:B------:R-:W4:Y:S01]  /*65e0*/  LDSM.16.MT88.4 R16, [R213+0x2100] ;  /* 0x00210000d510783b */ /* 0x000f220000004200 */
[----:B------:R-:W-:Y:S03]  /*65f0*/  HMMA.16816.F32.BF16 R44, R4, R10, R44 ;  /* 0x0000000a042c723c */ /* 0x000fe6000004182c */
[----:B------:R-:W2:Y:S01]  /*6600*/  LDSM.16.MT88.4 R8, [R214+0x2100] ;  /* 0x00210000d608783b */ /* 0x000ea20000004200 */
[----:B-1----:R-:W-:Y:S02]  /*6610*/  FFMA.FTZ R2, R99, c[0x0][0x2d0], -R0 ;  /* 0x0000b40063027a23 */ /* 0x002fe40000010800 */
[----:B------:R-:W-:Y:S01]  /*6620*/  IMAD.MOV.U32 R99, RZ, RZ, R100 ;  /* 0x000000ffff637224 */ /* 0x000fe200078e0064 */
[----:B------:R-:W-:Y:S01]  /*6630*/  MOV R100, R101 ;  /* 0x0000006500647202 */ /* 0x000fe20000000f00 */
[----:B------:R-:W-:Y:S01]  /*6640*/  IMAD.MOV.U32 R101, RZ, RZ, R102 ;  /* 0x000000ffff657224 */ /* 0x000fe200078e0066 */
[----:B------:R-:W-:Y:S01]  /*6650*/  MOV R102, R103 ;  /* 0x0000006700667202 */ /* 0x000fe20000000f00 */
[----:B------:R-:W-:Y:S01]  /*6660*/  IMAD.MOV.U32 R103, RZ, RZ, R184 ;  /* 0x000000ffff677224 */ /* 0x000fe200078e00b8 */
[----:B------:R-:W-:Y:S01]  /*6670*/  MOV R184, R185 ;  /* 0x000000b900b87202 */ /* 0x000fe20000000f00 */
[----:B------:R-:W-:Y:S01]  /*6680*/  IMAD.MOV.U32 R185, RZ, RZ, R210 ;  /* 0x000000ffffb97224 */ /* 0x000fe200078e00d2 */
[----:B------:R-:W-:-:S02]  /*6690*/  MOV R210, R134 ;  /* 0x0000008600d27202 */ /* 0x000fc40000000f00 */
[----:B------:R1:W1:Y:S02]  /*66a0*/  MUFU.EX2 R134, R2 ;  /* 0x0000000200867308 */ /* 0x0002640000000800 */
[----:B-1----:R-:W-:-:S06]  /*66b0*/  FFMA.FTZ R2, R135, c[0x0][0x2d0], -R0 ;  /* 0x0000b40087027a23 */ /* 0x002fcc0000010800 */
[----:B------:R1:W-:Y:S02]  /*66c0*/  MUFU.EX2 R135, R2 ;  /* 0x0000000200877308 */ /* 0x0003e40000000800 */
[----:B-1----:R-:W-:Y:S02]  /*66d0*/  FFMA.FTZ R2, R99, c[0x0][0x2d0], -R0 ;  /* 0x0000b40063027a23 */ /* 0x002fe40000010800 */
[----:B------:R-:W-:Y:S01]  /*66e0*/  IMAD.MOV.U32 R99, RZ, RZ, R100 ;  /* 0x000000ffff637224 */ /* 0x000fe200078e0064 */
[----:B------:R-:W-:Y:S01]  /*66f0*/  MOV R100, R101 ;  /* 0x0000006500647202 */ /* 0x000fe20000000f00 */
[----:B------:R-:W-:Y:S01]  /*6700*/  IMAD.MOV.U32 R101, RZ, RZ, R102 ;  /* 0x000000ffff657224 */ /* 0x000fe200078e0066 */
[----:B------:R-:W-:Y:S01]  /*6710*/  MOV R102, R103 ;  /* 0x0000006700667202 */ /* 0x000fe20000000f00 */
[----:B------:R-:W-:Y:S01]  /*6720*/  IMAD.MOV.U32 R103, RZ, RZ, R184 ;  /* 0x000000ffff677224 */ /* 0x000fe200078e00b8 */
[----:B------:R-:W-:Y:S02]  /*6730*/  MOV R184, R133 ;  /* 0x0000008500b87202 */ /* 0x000fe40000000f00 */
[----:B------:R-:W1:Y:S01]  /*6740*/  MUFU.EX2 R133, R2 ;  /* 0x0000000200857308 */ /* 0x000e620000000800 */
[C---:B------:R-:W-:Y:S01]  /*6750*/  HMMA.16816.F32.BF16 R68, R4.reuse, R26, R68 ;  /* 0x0000001a0444723c */ /* 0x040fe20000041844 */
[----:B------:R-:W-:Y:S07]  /*6760*/  LDSM.16.MT88.4 R24, [R214+0x8100] ;  /* 0x00810000d618783b */ /* 0x000fee0000004200 */
[C---:B--2---:R-:W-:Y:S08]  /*6770*/  HMMA.16816.F32.BF16 R40, R4.reuse, R20, R40 ;  /* 0x000000140428723c */ /* 0x044ff00000041828 */
[----:B------:R-:W-:Y:S01]  /*6780*/  HMMA.16816.F32.BF16 R36, R4, R22, R36 ;  /* 0x000000160424723c */ /* 0x000fe20000041824 */
[----:B------:R-:W2:Y:S06]  /*6790*/  LDSM.16.MT88.4 R20, [R216+0x2100] ;  /* 0x00210000d814783b */ /* 0x000eac0000004200 */
[----:B------:R-:W-:-:S02]  /*67a0*/  F2FP.BF16.PACK_AB R4, R202, R201 ;  /* 0x000000c9ca04723e */ /* 0x000fc400000010ff */
[----:B------:R-:W-:Y:S02]  /*67b0*/  F2FP.BF16.PACK_AB R6, R204, R203 ;  /* 0x000000cbcc06723e */ /* 0x000fe400000010ff */
[----:B------:R-:W-:Y:S02]  /*67c0*/  F2FP.BF16.PACK_AB R5, R134, R200 ;  /* 0x000000c88605723e */ /* 0x000fe400000010ff */
[----:B-1----:R-:W-:-:S07]  /*67d0*/  F2FP.BF16.PACK_AB R7, R133, R135 ;  /* 0x000000878507723e */ /* 0x002fce00000010ff */
[C---:B----4-:R-:W-:Y:S08]  /*67e0*/  HMMA.16816.F32.BF16 R136, R4.reuse, R16, R136 ;  /* 0x000000100488723c */ /* 0x050ff00000041888 */
[C---:B------:R-:W-:Y:S01]  /*67f0*/  HMMA.16816.F32.BF16 R48, R4.reuse, R18, R52 ;  /* 0x000000120430723c */ /* 0x040fe20000041834 */
[----:B------:R-:W1:Y:S07]  /*6800*/  LDSM.16.MT88.4 R16, [R215+0x2100] ;  /* 0x00210000d710783b */ /* 0x000e6e0000004200 */
[C---:B------:R-:W-:Y:S08]  /*6810*/  HMMA.16816.F32.BF16 R144, R4.reuse, R8, R144 ;  /* 0x000000080490723c */ /* 0x040ff00000041890 */
[C---:B------:R-:W-:Y:S01]  /*6820*/  HMMA.16816.F32.BF16 R52, R4.reuse, R10, R56 ;  /* 0x0000000a0434723c */ /* 0x040fe20000041838 */
[----:B------:R-:W4:Y:S07]  /*6830*/  LDSM.16.MT88.4 R8, [R213+0x5100] ;  /* 0x00510000d508783b */ /* 0x000f2e0000004200 */
[C---:B--2---:R-:W-:Y:S08]  /*6840*/  HMMA.16816.F32.BF16 R152, R4.reuse, R20, R152 ;  /* 0x000000140498723c */ /* 0x044ff00000041898 */
[C---:B------:R-:W-:Y:S01]  /*6850*/  HMMA.16816.F32.BF16 R56, R4.reuse, R22, R76 ;  /* 0x000000160438723c */ /* 0x040fe2000004184c */
[----:B------:R-:W2:Y:S07]  /*6860*/  LDSM.16.MT88.4 R20, [R214+0x5100] ;  /* 0x00510000d614783b */ /* 0x000eae0000004200 */
[C---:B-1----:R-:W-:Y:S08]  /*6870*/  HMMA.16816.F32.BF16 R160, R4.reuse, R16, R160 ;  /* 0x0000001004a0723c */ /* 0x042ff000000418a0 */
[C---:B------:R-:W-:Y:S01]  /*6880*/  HMMA.16816.F32.BF16 R64, R4.reuse, R18, R80 ;  /* 0x000000120440723c */ /* 0x040fe20000041850 */
[----:B------:R-:W1:Y:S07]  /*6890*/  LDSM.16.MT88.4 R16, [R216+0x5100] ;  /* 0x00510000d810783b */ /* 0x000e6e0000004200 */
[C---:B----4-:R-:W-:Y:S08]  /*68a0*/  HMMA.16816.F32.BF16 R168, R4.reuse, R8, R168 ;  /* 0x0000000804a8723c */ /* 0x050ff000000418a8 */
[C---:B------:R-:W-:Y:S01]  /*68b0*/  HMMA.16816.F32.BF16 R76, R4.reuse, R10, R32 ;  /* 0x0000000a044c723c */ /* 0x040fe20000041820 */
[----:B------:R-:W4:Y:S04]  /*68c0*/  LDSM.16.MT88.4 R8, [R215+0x5100] ;  /* 0x00510000d708783b */ /* 0x000f280000004200 */
[----:B------:R-:W3:Y:S03]  /*68d0*/  LDSM.16.MT88.4 R32, [R213+0x8100] ;  /* 0x00810000d520783b */ /* 0x000ee60000004200 */
[----:B--2---:R-:W-:Y:S01]  /*68e0*/  HMMA.16816.F32.BF16 R80, R4, R22, R84 ;  /* 0x000000160450723c */ /* 0x004fe20000041854 */
[----:B------:R-:W-:Y:S01]  /*68f0*/  IMAD.MOV.U32 R2, RZ, RZ, R99 ;  /* 0x000000ffff027224 */ /* 0x000fe200078e0063 */
[----:B------:R-:W-:-:S06]  /*6900*/  MOV R252, R100 ;  /* 0x0000006400fc7202 */ /* 0x000fcc0000000f00 */
[C---:B------:R-:W-:Y:S01]  /*6910*/  HMMA.16816.F32.BF16 R176, R4.reuse, R20, R176 ;  /* 0x0000001404b0723c */ /* 0x040fe200000418b0 */
[----:B------:R-:W-:Y:S07]  /*6920*/  LDSM.16.MT88.4 R20, [R216+0x8100] ;  /* 0x00810000d814783b */ /* 0x000fee0000004200 */
[C---:B-1----:R-:W-:Y:S08]  /*6930*/  HMMA.16816.F32.BF16 R84, R4.reuse, R16, R104 ;  /* 0x000000100454723c */ /* 0x042ff00000041868 */
[C---:B------:R-:W-:Y:S01]  /*6940*/  HMMA.16816.F32.BF16 R88, R4.reuse, R18, R108 ;  /* 0x000000120458723c */ /* 0x040fe2000004186c */
[----:B------:R-:W1:Y:S07]  /*6950*/  LDSM.16.MT88.4 R16, [R215+0x8100] ;  /* 0x00810000d710783b */ /* 0x000e6e0000004200 */
[----:B----4-:R-:W-:Y:S07]  /*6960*/  HMMA.16816.F32.BF16 R96, R4, R8, R112 ;  /* 0x000000080460723c */ /* 0x010fee0000041870 */
[----:B------:R-:W-:Y:S01]  /*6970*/  IMAD.MOV.U32 R112, RZ, RZ, R101 ;  /* 0x000000ffff707224 */ /* 0x000fe200078e0065 */
[----:B------:R-:W-:Y:S01]  /*6980*/  MOV R113, R102 ;  /* 0x0000006600717202 */ /* 0x000fe20000000f00 */
[----:B------:R-:W-:-:S02]  /*6990*/  IMAD.MOV.U32 R114, RZ, RZ, R103 ;  /* 0x000000ffff727224 */ /* 0x000fc400078e0067 */
[----:B------:R-:W-:Y:S01]  /*69a0*/  HMMA.16816.F32.BF16 R100, R4, R10, R116 ;  /* 0x0000000a0464723c */ /* 0x000fe20000041874 */
[----:B------:R-:W2:Y:S01]  /*69b0*/  LDSM.16.MT88.4 R8, [R213+0xb100] ;  /* 0x00b10000d508783b */ /* 0x000ea20000004200 */
[----:B------:R-:W-:-:S05]  /*69c0*/  MOV R115, R30 ;  /* 0x0000001e00737202 */ /* 0x000fca0000000f00 */
[----:B------:R-:W-:Y:S01]  /*69d0*/  IMAD.MOV.U32 R117, RZ, RZ, R31 ;  /* 0x000000ffff757224 */ /* 0x000fe200078e001f */
[----:B------:R-:W-:Y:S01]  /*69e0*/  MOV R118, R28 ;  /* 0x0000001c00767202 */ /* 0x000fe20000000f00 */
[----:B------:R-:W-:Y:S01]  /*69f0*/  IMAD.MOV.U32 R119, RZ, RZ, R29 ;  /* 0x000000ffff777224 */ /* 0x000fe200078e001d */
[C---:B---3--:R-:W-:Y:S01]  /*6a00*/  HMMA.16816.F32.BF16 R104, R4.reuse, R32, R172 ;  /* 0x000000200468723c */ /* 0x048fe200000418ac */
[----:B------:R-:W-:Y:S01]  /*6a10*/  IMAD.MOV.U32 R193, RZ, RZ, R218 ;  /* 0x000000ffffc17224 */ /* 0x000fe200078e00da */
[----:B------:R-:W-:Y:S01]  /*6a20*/  MOV R191, R217 ;  /* 0x000000d900bf7202 */ /* 0x000fe20000000f00 */
[----:B------:R-:W-:Y:S01]  /*6a30*/  FFMA.FTZ R2, R2, c[0x0][0x2d0], -R12 ;  /* 0x0000b40002027a23 */ /* 0x000fe2000001080c */
[----:B------:R-:W-:Y:S03]  /*6a40*/  LDSM.16.MT88.4 R28, [R214+0xb100] ;  /* 0x00b10000d61c783b */ /* 0x000fe60000004200 */
[----:B------:R-:W-:Y:S01]  /*6a50*/  IMAD.MOV.U32 R175, RZ, RZ, R118 ;  /* 0x000000ffffaf7224 */ /* 0x000fe200078e0076 */
[C---:B------:R-:W-:Y:S01]  /*6a60*/  HMMA.16816.F32.BF16 R108, R4.reuse, R24, R164 ;  /* 0x00000018046c723c */ /* 0x040fe200000418a4 */
[----:B------:R-:W-:Y:S01]  /*6a70*/  MOV R174, R119 ;  /* 0x0000007700ae7202 */ /* 0x000fe20000000f00 */
[----:B------:R-:W-:Y:S01]  /*6a80*/  IMAD.MOV.U32 R173, RZ, RZ, R112 ;  /* 0x000000ffffad7224 */ /* 0x000fe200078e0070 */
[----:B------:R-:W-:Y:S01]  /*6a90*/  MOV R172, R113 ;  /* 0x0000007100ac7202 */ /* 0x000fe20000000f00 */
[----:B------:R-:W-:Y:S01]  /*6aa0*/  UIADD3 UR15, UR6, -0x2, URZ ;  /* 0xfffffffe060f7890 */ /* 0x000fe2000fffe03f */
[----:B------:R3:W5:Y:S02]  /*6ab0*/  LDL.LU R218, [R1+0x38] ;  /* 0x0000380001da7983 */ /* 0x0007640000300800 */
[----:B------:R-:W-:Y:S01]  /*6ac0*/  MOV R166, R117 ;  /* 0x0000007500a67202 */ /* 0x000fe20000000f00 */
[----:B------:R-:W-:Y:S01]  /*6ad0*/  HMMA.16816.F32.BF16 R32, R4, R34, R180 ;  /* 0x000000220420723c */ /* 0x000fe200000418b4 */
[----:B------:R-:W-:Y:S01]  /*6ae0*/  IMAD.MOV.U32 R167, RZ, RZ, R184 ;  /* 0x000000ffffa77224 */ /* 0x000fe200078e00b8 */
[----:B------:R-:W-:-:S06]  /*6af0*/  MOV R164, R185 ;  /* 0x000000b900a47202 */ /* 0x000fcc0000000f00 */
[C---:B-1----:R-:W-:Y:S01]  /*6b00*/  HMMA.16816.F32.BF16 R124, R4.reuse, R18, R124 ;  /* 0x00000012047c723c */ /* 0x042fe2000004187c */
[----:B------:R-:W-:Y:S01]  /*6b10*/  IMAD.MOV.U32 R183, RZ, RZ, R114 ;  /* 0x000000ffffb77224 */ /* 0x000fe200078e0072 */
[----:B------:R-:W-:Y:S01]  /*6b20*/  MOV R182, R115 ;  /* 0x0000007300b67202 */ /* 0x000fe20000000f00 */
[----:B------:R-:W-:Y:S01]  /*6b30*/  IMAD.MOV.U32 R165, RZ, RZ, R186 ;  /* 0x000000ffffa57224 */ /* 0x000fe200078e00ba */
[----:B------:R3:W5:Y:S04]  /*6b40*/  LDL.LU R217, [R1+0x34] ;  /* 0x0000340001d97983 */ /* 0x0007680000300800 */
[----:B------:R-:W-:Y:S01]  /*6b50*/  HMMA.16816.F32.BF16 R116, R4, R16, R128 ;  /* 0x000000100474723c */ /* 0x000fe20000041880 */
[----:B------:R-:W1:Y:S01]  /*6b60*/  LDSM.16.MT88.4 R16, [R215+0xb100] ;  /* 0x00b10000d710783b */ /* 0x000e620000004200 */
[----:B------:R-:W-:Y:S01]  /*6b70*/  MOV R180, R187 ;  /* 0x000000bb00b47202 */ /* 0x000fe20000000f00 */
[----:B------:R-:W-:-:S05]  /*6b80*/  IMAD.MOV.U32 R181, RZ, RZ, R188 ;  /* 0x000000ffffb57224 */ /* 0x000fca00078e00bc */
[C---:B------:R-:W-:Y:S08]  /*6b90*/  HMMA.16816.F32.BF16 R112, R4.reuse, R20, R148 ;  /* 0x000000140470723c */ /* 0x040ff00000041894 */
[----:B------:R-:W-:Y:S01]  /*6ba0*/  HMMA.16816.F32.BF16 R20, R4, R22, R140 ;  /* 0x000000160414723c */ /* 0x000fe2000004188c */
[----:B------:R-:W-:Y:S02]  /*6bb0*/  MOV R148, R193 ;  /* 0x000000c100947202 */ /* 0x000fe40000000f00 */
[----:B------:R-:W-:-:S04]  /*6bc0*/  MOV R150, R195 ;  /* 0x000000c300967202 */ /* 0x000fc80000000f00 */
[----:B------:R-:W-:Y:S01]  /*6bd0*/  IMAD.MOV.U32 R142, RZ, RZ, R198 ;  /* 0x000000ffff8e7224 */ /* 0x000fe200078e00c6 */
[----:B------:R-:W-:Y:S01]  /*6be0*/  HMMA.16816.F32.BF16 R24, R4, R26, R156 ;  /* 0x0000001a0418723c */ /* 0x000fe2000004189c */
[----:B------:R-:W-:-:S03]  /*6bf0*/  MOV R141, R197 ;  /* 0x000000c5008d7202 */ /* 0x000fc60000000f00 */
[----:B------:R-:W-:-:S03]  /*6c00*/  MOV R140, R142 ;  /* 0x0000008e008c7202 */ /* 0x000fc60000000f00 */
[----:B------:R-:W-:Y:S01]  /*6c10*/  MOV R156, R189 ;  /* 0x000000bd009c7202 */ /* 0x000fe20000000f00 */
[----:B------:R-:W-:Y:S01]  /*6c20*/  IMAD.MOV.U32 R157, RZ, RZ, R190 ;  /* 0x000000ffff9d7224 */ /* 0x000fe200078e00be */
[----:B------:R-:W-:Y:S01]  /*6c30*/  MOV R158, R191 ;  /* 0x000000bf009e7202 */ /* 0x000fe20000000f00 */
[----:B--2---:R-:W-:Y:S01]  /*6c40*/  HMMA.16816.F32.BF16 R184, R4, R8, R120 ;  /* 0x0000000804b8723c */ /* 0x004fe20000041878 */
[----:B------:R-:W-:Y:S02]  /*6c50*/  MOV R142, R148 ;  /* 0x00000094008e7202 */ /* 0x000fe40000000f00 */
[----:B------:R-:W-:-:S05]  /*6c60*/  MOV R143, R199 ;  /* 0x000000c7008f7202 */ /* 0x000fca0000000f00 */
[----:B------:R-:W-:Y:S01]  /*6c70*/  HMMA.16816.F32.BF16 R188, R4, R10, R92 ;  /* 0x0000000a04bc723c */ /* 0x000fe2000004185c */
[----:B------:R-:W2:Y:S01]  /*6c80*/  LDSM.16.MT88.4 R8, [R216+0xb100] ;  /* 0x00b10000d808783b */ /* 0x000ea20000004200 */
[----:B------:R-:W-:Y:S02]  /*6c90*/  MOV R148, R150 ;  /* 0x0000009600947202 */ /* 0x000fe40000000f00 */
[----:B------:R-:W-:Y:S01]  /*6ca0*/  MOV R150, R156 ;  /* 0x0000009c00967202 */ /* 0x000fe20000000f00 */
        /* <DEDUP_REMOVED lines=9> */
[----:B------:R4:W-:Y:S01]  /*6d40*/  MUFU.EX2 R13, R2 ;  /* 0x00000002000d7308 */ /* 0x0009e20000000800 */
[----:B------:R-:W-:-:S02]  /*6d50*/  IMAD.MOV.U32 R159, RZ, RZ, R192 ;  /* 0x000000ffff9f7224 */ /* 0x000fc400078e00c0 */
[----:B------:R-:W-:Y:S02]  /*6d60*/  IMAD.MOV.U32 R149, RZ, RZ, R151 ;  /* 0x000000ffff957224 */ /* 0x000fe400078e0097 */
[----:B------:R-:W-:Y:S02]  /*6d70*/  IMAD.MOV.U32 R151, RZ, RZ, R157 ;  /* 0x000000ffff977224 */ /* 0x000fe400078e009d */
[----:B------:R-:W-:Y:S02]  /*6d80*/  IMAD.MOV.U32 R157, RZ, RZ, R159 ;  /* 0x000000ffff9d7224 */ /* 0x000fe400078e009f */
[----:B------:R-:W-:Y:S02]  /*6d90*/  IMAD.MOV.U32 R159, RZ, RZ, R165 ;  /* 0x000000ffff9f7224 */ /* 0x000fe400078e00a5 */
[----:B----4-:R-:W-:Y:S01]  /*6da0*/  FFMA.FTZ R2, R131, c[0x0][0x2d0], -R12 ;  /* 0x0000b40083027a23 */ /* 0x010fe2000001080c */
        /* <DEDUP_REMOVED lines=8> */
[----:B------:R-:W-:Y:S02]  /*6e30*/  IMAD.MOV.U32 R15, RZ, RZ, R212 ;  /* 0x000000ffff0f7224 */ /* 0x000fe400078e00d4 */
[----:B------:R-:W-:Y:S01]  /*6e40*/  IMAD.MOV.U32 R150, RZ, RZ, R151 ;  /* 0x000000ffff967224 */ /* 0x000fe200078e0097 */
[----:B------:R-:W-:Y:S01]  /*6e50*/  MOV R151, R156 ;  /* 0x0000009c00977202 */ /* 0x000fe20000000f00 */
[----:B------:R-:W-:Y:S01]  /*6e60*/  IMAD.MOV.U32 R156, RZ, RZ, R157 ;  /* 0x000000ffff9c7224 */ /* 0x000fe200078e009d */
[----:B------:R-:W-:Y:S01]  /*6e70*/  MOV R157, R158 ;  /* 0x0000009e009d7202 */ /* 0x000fe20000000f00 */
[----:B------:R-:W-:Y:S01]  /*6e80*/  IMAD.MOV.U32 R158, RZ, RZ, R159 ;  /* 0x000000ffff9e7224 */ /* 0x000fe200078e009f */
[----:B------:R-:W-:Y:S01]  /*6e90*/  MOV R159, R15 ;  /* 0x0000000f009f7202 */ /* 0x000fe20000000f00 */
[----:B------:R-:W-:Y:S01]  /*6ea0*/  IMAD.MOV.U32 R15, RZ, RZ, R14 ;  /* 0x000000ffff0f7224 */ /* 0x000fe200078e000e */
[C---:B-1----:R-:W-:Y:S01]  /*6eb0*/  HMMA.16816.F32.BF16 R40, R4.reuse, R16, R40 ;  /* 0x000000100428723c */ /* 0x042fe20000041828 */
[----:B------:R1:W4:Y:S07]  /*6ec0*/  MUFU.EX2 R14, R2 ;  /* 0x00000002000e7308 */ /* 0x00032e0000000800 */
[----:B------:R-:W-:Y:S01]  /*6ed0*/  HMMA.16816.F32.BF16 R36, R4, R18, R36 ;  /* 0x000000120424723c */ /* 0x000fe20000041824 */
[----:B------:R-:W-:Y:S01]  /*6ee0*/  IMAD.MOV.U32 R17, RZ, RZ, R164 ;  /* 0x000000ffff117224 */ /* 0x000fe200078e00a4 */
[----:B------:R-:W-:-:S06]  /*6ef0*/  MOV R95, R142 ;  /* 0x0000008e005f7202 */ /* 0x000fcc0000000f00 */
[----:B--2---:R-:W-:Y:S01]  /*6f00*/  HMMA.16816.F32.BF16 R44, R4, R10, R44 ;  /* 0x0000000a042c723c */ /* 0x004fe2000004182c */
[----:B-1----:R-:W-:Y:S01]  /*6f10*/  FFMA.FTZ R2, R131, c[0x0][0x2d0], -R12 ;  /* 0x0000b40083027a23 */ /* 0x002fe2000001080c */
[----:B------:R-:W-:Y:S01]  /*6f20*/  MOV R131, R140 ;  /* 0x0000008c00837202 */ /* 0x000fe20000000f00 */
[----:B------:R-:W-:-:S05]  /*6f30*/  IMAD.MOV.U32 R140, RZ, RZ, R15 ;  /* 0x000000ffff8c7224 */ /* 0x000fca00078e000f */
[----:B------:R-:W-:Y:S01]  /*6f40*/  HMMA.16816.F32.BF16 R192, R4, R28, R72 ;  /* 0x0000001c04c0723c */ /* 0x000fe20000041848 */
[----:B------:R1:W-:Y:S01]  /*6f50*/  MUFU.EX2 R15, R2 ;  /* 0x00000002000f7308 */ /* 0x0003e20000000800 */
[----:B------:R-:W-:Y:S01]  /*6f60*/  MOV R16, R165 ;  /* 0x000000a500107202 */ /* 0x000fe20000000f00 */
[----:B------:R-:W-:Y:S01]  /*6f70*/  IMAD.MOV.U32 R19, RZ, RZ, R166 ;  /* 0x000000ffff137224 */ /* 0x000fe200078e00a6 */
[----:B------:R-:W-:-:S04]  /*6f80*/  MOV R18, R167 ;  /* 0x000000a700127202 */ /* 0x000fc80000000f00 */
[----:B------:R-:W-:Y:S01]  /*6f90*/  HMMA.16816.F32.BF16 R196, R4, R30, R68 ;  /* 0x0000001e04c4723c */ /* 0x000fe20000041844 */
[----:B------:R-:W2:Y:S01]  /*6fa0*/  LDSM.16.MT88.4 R164, [R215+0x2900] ;  /* 0x00290000d7a4783b */ /* 0x000ea20000004200 */
[----:B------:R-:W-:Y:S01]  /*6fb0*/  MOV R129, R156 ;  /* 0x0000009c00817202 */ /* 0x000fe20000000f00 */
[----:B------:R-:W-:Y:S01]  /*6fc0*/  IMAD.MOV.U32 R130, RZ, RZ, R157 ;  /* 0x000000ffff827224 */ /* 0x000fe200078e009d */
[----:B------:R-:W-:Y:S01]  /*6fd0*/  MOV R121, R148 ;  /* 0x0000009400797202 */ /* 0x000fe20000000f00 */
[----:B------:R-:W-:Y:S01]  /*6fe0*/  IMAD.MOV.U32 R120, RZ, RZ, R143 ;  /* 0x000000ffff787224 */ /* 0x000fe200078e008f */
[----:B------:R-:W-:Y:S01]  /*6ff0*/  MOV R123, R150 ;  /* 0x00000096007b7202 */ /* 0x000fe20000000f00 */
[----:B------:R-:W-:Y:S01]  /*7000*/  IMAD.MOV.U32 R122, RZ, RZ, R149 ;  /* 0x000000ffff7a7224 */ /* 0x000fe200078e0095 */
[----:B------:R-:W-:Y:S01]  /*7010*/  LDSM.16.MT88.4 R72, [R213+0x8900] ;  /* 0x00890000d548783b */ /* 0x000fe20000004200 */
[----:B-1----:R-:W-:Y:S01]  /*7020*/  FFMA.FTZ R2, R131, c[0x0][0x2d0], -R12 ;  /* 0x0000b40083027a23 */ /* 0x002fe2000001080c */
[----:B------:R-:W-:-:S02]  /*7030*/  UISETP.GE.AND UP0, UPT, UR15, UR8, UPT ;  /* 0x000000080f00728c */ /* 0x000fc4000bf06270 */
[----:B------:R3:W5:Y:S01]  /*7040*/  LDL.LU R212, [R1+0x30] ;  /* 0x0000300001d47983 */ /* 0x0007620000300800 */
[----:B------:R1:W1:Y:S01]  /*7050*/  MUFU.EX2 R12, R2 ;  /* 0x00000002000c7308 */ /* 0x0002620000000800 */
[----:B------:R-:W-:Y:S01]  /*7060*/  HMMA.16816.F32.BF16 R28, R4, R8, R60 ;  /* 0x00000008041c723c */ /* 0x000fe2000004183c */
[----:B-1----:R-:W-:-:S06]  /*7070*/  FFMA.FTZ R2, R140, c[0x0][0x2d0], -R0 ;  /* 0x0000b4008c027a23 */ /* 0x002fcc0000010800 */
[----:B------:R1:W-:Y:S02]  /*7080*/  MUFU.EX2 R11, R2 ;  /* 0x00000002000b7308 */ /* 0x0003e40000000800 */
[----:B-1----:R-:W-:Y:S01]  /*7090*/  FFMA.FTZ R2, R141, c[0x0][0x2d0], -R0 ;  /* 0x0000b4008d027a23 */ /* 0x002fe20000010800 */
[----:B------:R-:W-:Y:S01]  /*70a0*/  MOV R131, R158 ;  /* 0x0000009e00837202 */ /* 0x000fe20000000f00 */
[----:B------:R-:W-:Y:S01]  /*70b0*/  IMAD.MOV.U32 R128, RZ, RZ, R151 ;  /* 0x000000ffff807224 */ /* 0x000fe200078e0097 */
[----:B------:R-:W-:-:S03]  /*70c0*/  MOV R93, R121 ;  /* 0x00000079005d7202 */ /* 0x000fc60000000f00 */
[----:B------:R1:W1:Y:S01]  /*70d0*/  MUFU.EX2 R10, R2 ;  /* 0x00000002000a7308 */ /* 0x0002620000000800 */
[----:B------:R-:W-:Y:S01]  /*70e0*/  IMAD.MOV.U32 R92, RZ, RZ, R120 ;  /* 0x000000ffff5c7224 */ /* 0x000fe200078e0078 */
[----:B------:R-:W-:Y:S01]  /*70f0*/  LDSM.16.MT88.4 R140, [R213+0x2900] ;  /* 0x00290000d58c783b */ /* 0x000fe20000004200 */
[----:B------:R-:W-:-:S03]  /*7100*/  IMAD.MOV.U32 R94, RZ, RZ, R122 ;  /* 0x000000ffff5e7224 */ /* 0x000fc600078e007a */
[----:B------:R-:W-:Y:S01]  /*7110*/  LDSM.16.MT88.4 R148, [R214+0x2900] ;  /* 0x00290000d694783b */ /* 0x000fe20000004200 */
[--C-:B-1----:R-:W-:Y:S02]  /*7120*/  FFMA.FTZ R2, R159, c[0x0][0x2d0], -R0.reuse ;  /* 0x0000b4009f027a23 */ /* 0x102fe40000010800 */
[----:B------:R-:W-:Y:S01]  /*7130*/  FFMA.FTZ R0, R95, c[0x0][0x2d0], -R0 ;  /* 0x0000b4005f007a23 */ /* 0x000fe20000010800 */
[----:B------:R-:W1:Y:S01]  /*7140*/  LDSM.16.MT88.4 R156, [R216+0x2900] ;  /* 0x00290000d89c783b */ /* 0x000e620000004200 */
[----:B------:R-:W-:Y:S08]  /*7150*/  MUFU.EX2 R8, R2 ;  /* 0x0000000200087308 */ /* 0x000ff00000000800 */
[----:B------:R-:W2:Y:S01]  /*7160*/  MUFU.EX2 R9, R0 ;  /* 0x0000000000097308 */ /* 0x000ea20000000800 */
[----:B------:R-:W-:Y:S01]  /*7170*/  MOV R95, R123 ;  /* 0x0000007b005f7202 */ /* 0x000fe20000000f00 */
[----:B------:R-:W-:Y:S01]  /*7180*/  IMAD.MOV.U32 R120, RZ, RZ, R128 ;  /* 0x000000ffff787224 */ /* 0x000fe200078e0080 */
[----:B------:R-:W-:Y:S01]  /*7190*/  MOV R121, R129 ;  /* 0x0000008100797202 */ /* 0x000fe20000000f00 */
[----:B------:R-:W-:Y:S01]  /*71a0*/  IMAD.MOV.U32 R122, RZ, RZ, R130 ;  /* 0x000000ffff7a7224 */ /* 0x000fe200078e0082 */
[----:B------:R-:W-:-:S02]  /*71b0*/  MOV R123, R131 ;  /* 0x00000083007b7202 */ /* 0x000fc40000000f00 */
[----:B----4-:R-:W-:Y:S02]  /*71c0*/  F2FP.BF16.PACK_AB R128, R14, R13 ;  /* 0x0000000d0e80723e */ /* 0x010fe400000010ff */
[----:B------:R-:W-:Y:S02]  /*71d0*/  F2FP.BF16.PACK_AB R130, R12, R15 ;  /* 0x0000000f0c82723e */ /* 0x000fe400000010ff */
[----:B------:R-:W-:Y:S02]  /*71e0*/  F2FP.BF16.PACK_AB R129, R10, R11 ;  /* 0x0000000b0a81723e */ /* 0x000fe400000010ff */
[----:B--2---:R-:W-:-:S07]  /*71f0*/  F2FP.BF16.PACK_AB R131, R9, R8 ;  /* 0x000000080983723e */ /* 0x004fce00000010ff */
[C---:B------:R-:W-:Y:S08]  /*7200*/  HMMA.16816.F32.BF16 R160, R128.reuse, R164, R160 ;  /* 0x000000a480a0723c */ /* 0x040ff000000418a0 */
[C---:B------:R-:W-:Y:S01]  /*7210*/  HMMA.16816.F32.BF16 R164, R128.reuse, R166, R64 ;  /* 0x000000a680a4723c */ /* 0x040fe20000041840 */
[----:B------:R-:W2:Y:S07]  /*7220*/  LDSM.16.MT88.4 R64, [R215+0x5900] ;  /* 0x00590000d740783b */ /* 0x000eae0000004200 */
[C---:B-1----:R-:W-:Y:S08]  /*7230*/  HMMA.16816.F32.BF16 R152, R128.reuse, R156, R152 ;  /* 0x0000009c8098723c */ /* 0x042ff00000041898 */
[C---:B------:R-:W-:Y:S01]  /*7240*/  HMMA.16816.F32.BF16 R156, R128.reuse, R158, R56 ;  /* 0x0000009e809c723c */ /* 0x040fe20000041838 */
[----:B------:R-:W1:Y:S01]  /*7250*/  LDSM.16.MT88.4 R56, [R216+0x5900] ;  /* 0x00590000d838783b */ /* 0x000e620000004200 */
        /* <DEDUP_REMOVED lines=10> */
[----:B------:R-:W-:Y:S01]  /*7300*/  FADD.FTZ R2, R2, R0 ;  /* 0x0000000002027221 */ /* 0x000fe20000010000 */
[----:B------:R-:W-:Y:S01]  /*7310*/  MOV R4, R123 ;  /* 0x0000007b00047202 */ /* 0x000fe20000000f00 */
[----:B------:R-:W-:Y:S01]  /*7320*/  IMAD.MOV.U32 R123, RZ, RZ, R182 ;  /* 0x000000ffff7b7224 */ /* 0x000fe200078e00b6 */
[----:B------:R-:W-:Y:S01]  /*7330*/  HMMA.16816.F32.BF16 R136, R128, R140, R136 ;  /* 0x0000008c8088723c */ /* 0x000fe20000041888 */
[----:B------:R-:W-:Y:S01]  /*7340*/  FADD.FTZ R0, R121, R120 ;  /* 0x0000007879007221 */ /* 0x000fe20000010000 */
[----:B------:R-:W-:Y:S01]  /*7350*/  LDSM.16.MT88.4 R172, [R213+0x5900] ;  /* 0x00590000d5ac783b */ /* 0x000fe20000004200 */
[----:B------:R-:W-:-:S02]  /*7360*/  FADD.FTZ R2, R122, R2 ;  /* 0x000000027a027221 */ /* 0x000fc40000010000 */
[----:B------:R-:W-:Y:S02]  /*7370*/  FADD.FTZ R0, R123, R0 ;  /* 0x000000007b007221 */ /* 0x000fe40000010000 */
[----:B------:R-:W-:Y:S01]  /*7380*/  LDSM.16.MT88.4 R120, [R216+0xb900] ;  /* 0x00b90000d878783b */ /* 0x000fe20000004200 */
[C---:B--2---:R-:W-:Y:S03]  /*7390*/  HMMA.16816.F32.BF16 R60, R128.reuse, R64, R96 ;  /* 0x00000040803c723c */ /* 0x044fe60000041860 */
[----:B------:R-:W2:Y:S05]  /*73a0*/  LDSM.16.MT88.4 R96, [R215+0x8900] ;  /* 0x00890000d760783b */ /* 0x000eaa0000004200 */
[C---:B------:R-:W-:Y:S07]  /*73b0*/  HMMA.16816.F32.BF16 R64, R128.reuse, R66, R100 ;  /* 0x000000428040723c */ /* 0x040fee0000041864 */
[----:B------:R-:W-:Y:S01]  /*73c0*/  IMAD.MOV.U32 R102, RZ, RZ, R94 ;  /* 0x000000ffff667224 */ /* 0x000fe200078e005e */
[----:B------:R-:W-:Y:S01]  /*73d0*/  MOV R103, R95 ;  /* 0x0000005f00677202 */ /* 0x000fe20000000f00 */
[----:B------:R-:W-:Y:S02]  /*73e0*/  HMMA.16816.F32.BF16 R140, R128, R142, R48 ;  /* 0x0000008e808c723c */ /* 0x000fe40000041830 */
[----:B------:R-:W-:-:S02]  /*73f0*/  FADD.FTZ R2, R102, R2 ;  /* 0x0000000266027221 */ /* 0x000fc40000010000 */
[----:B------:R-:W-:-:S03]  /*7400*/  FADD.FTZ R0, R103, R0 ;  /* 0x0000000067007221 */ /* 0x000fc60000010000 */
[----:B------:R-:W-:Y:S01]  /*7410*/  MOV R48, R181 ;  /* 0x000000b500307202 */ /* 0x000fe20000000f00 */
[----:B------:R-:W-:Y:S01]  /*7420*/  IMAD.MOV.U32 R49, RZ, RZ, R180 ;  /* 0x000000ffff317224 */ /* 0x000fe200078e00b4 */
[----:B------:R-:W-:Y:S01]  /*7430*/  MOV R50, R93 ;  /* 0x0000005d00327202 */ /* 0x000fe20000000f00 */
[----:B------:R-:W-:Y:S01]  /*7440*/  IMAD.MOV.U32 R51, RZ, RZ, R92 ;  /* 0x000000ffff337224 */ /* 0x000fe200078e005c */
[----:B------:R-:W-:Y:S01]  /*7450*/  HMMA.16816.F32.BF16 R144, R128, R148, R144 ;  /* 0x000000948090723c */ /* 0x000fe20000041890 */
[----:B------:R-:W-:Y:S01]  /*7460*/  FADD.FTZ R2, R48, R2 ;  /* 0x0000000230027221 */ /* 0x000fe20000010000 */
[----:B------:R-:W4:Y:S01]  /*7470*/  LDSM.16.MT88.4 R180, [R214+0x5900] ;  /* 0x00590000d6b4783b */ /* 0x000f220000004200 */
[----:B------:R-:W-:Y:S02]  /*7480*/  FADD.FTZ R0, R49, R0 ;  /* 0x0000000031007221 */ /* 0x000fe40000010000 */
[----:B------:R-:W-:Y:S02]  /*7490*/  FADD.FTZ R2, R4, R2 ;  /* 0x0000000204027221 */ /* 0x000fe40000010000 */
[----:B------:R-:W-:-:S02]  /*74a0*/  FADD.FTZ R0, R5, R0 ;  /* 0x0000000005007221 */ /* 0x000fc40000010000 */
[----:B------:R-:W-:Y:S02]  /*74b0*/  FADD.FTZ R2, R6, R2 ;  /* 0x0000000206027221 */ /* 0x000fe40000010000 */
[----:B------:R-:W-:Y:S02]  /*74c0*/  FADD.FTZ R0, R7, R0 ;  /* 0x0000000007007221 */ /* 0x000fe40000010000 */
[----:B------:R-:W-:Y:S01]  /*74d0*/  FADD.FTZ R2, R50, R2 ;  /* 0x0000000232027221 */ /* 0x000fe20000010000 */
[----:B------:R-:W-:Y:S01]  /*74e0*/  HMMA.16816.F32.BF16 R148, R128, R150, R52 ;  /* 0x000000968094723c */ /* 0x000fe20000041834 */
[----:B------:R-:W-:Y:S01]  /*74f0*/  FADD.FTZ R0, R51, R0 ;  /* 0x0000000033007221 */ /* 0x000fe20000010000 */
[----:B------:R-:W2:Y:S01]  /*7500*/  LDSM.16.MT88.4 R4, [R215+0xb900] ;  /* 0x00b90000d704783b */ /* 0x000ea20000004200 */
[----:B------:R-:W-:Y:S02]  /*7510*/  FADD.FTZ R2, R18, R2 ;  /* 0x0000000212027221 */ /* 0x000fe40000010000 */
[----:B------:R-:W-:-:S03]  /*7520*/  FADD.FTZ R0, R19, R0 ;  /* 0x0000000013007221 */ /* 0x000fc60000010000 */
[----:B-1----:R-:W-:Y:S01]  /*7530*/  HMMA.16816.F32.BF16 R52, R128, R56, R84 ;  /* 0x000000388034723c */ /* 0x002fe20000041854 */
[----:B------:R-:W-:Y:S02]  /*7540*/  FADD.FTZ R2, R16, R2 ;  /* 0x0000000210027221 */ /* 0x000fe40000010000 */
[----:B------:R-:W-:-:S05]  /*7550*/  FADD.FTZ R0, R17, R0 ;  /* 0x0000000011007221 */ /* 0x000fca0000010000 */
[----:B------:R-:W-:Y:S01]  /*7560*/  HMMA.16816.F32.BF16 R56, R128, R58, R88 ;  /* 0x0000003a8038723c */ /* 0x000fe20000041858 */
[----:B------:R-:W1:Y:S01]  /*7570*/  LDSM.16.MT88.4 R88, [R216+0x8900] ;  /* 0x00890000d858783b */ /* 0x000e620000004200 */
[----:B------:R-:W-:Y:S02]  /*7580*/  FADD.FTZ R2, R252, R2 ;  /* 0x00000002fc027221 */ /* 0x000fe40000010000 */
[----:B------:R-:W-:Y:S02]  /*7590*/  FADD.FTZ R0, R211, R0 ;  /* 0x00000000d3007221 */ /* 0x000fe40000010000 */
[----:B------:R-:W-:Y:S02]  /*75a0*/  FADD.FTZ R2, R210, R2 ;  /* 0x00000002d2027221 */ /* 0x000fe40000010000 */
[----:B------:R-:W-:Y:S02]  /*75b0*/  FADD.FTZ R0, R209, R0 ;  /* 0x00000000d1007221 */ /* 0x000fe40000010000 */
[----:B------:R-:W-:-:S02]  /*75c0*/  FADD.FTZ R2, R248, R2 ;  /* 0x00000002f8027221 */ /* 0x000fc40000010000 */
[----:B------:R-:W-:Y:S02]  /*75d0*/  FADD.FTZ R0, R208, R0 ;  /* 0x00000000d0007221 */ /* 0x000fe40000010000 */
[----:B------:R-:W-:Y:S02]  /*75e0*/  FADD.FTZ R2, R251, R2 ;  /* 0x00000002fb027221 */ /* 0x000fe40000010000 */
[----:B------:R-:W-:Y:S02]  /*75f0*/  FADD.FTZ R0, R207, R0 ;  /* 0x00000000cf007221 */ /* 0x000fe40000010000 */
[----:B------:R-:W-:Y:S02]  /*7600*/  FADD.FTZ R2, R250, R2 ;  /* 0x00000002fa027221 */ /* 0x000fe40000010000 */
[----:B------:R-:W-:Y:S02]  /*7610*/  FADD.FTZ R0, R205, R0 ;  /* 0x00000000cd007221 */ /* 0x000fe40000010000 */
[----:B------:R-:W-:-:S02]  /*7620*/  FADD.FTZ R2, R249, R2 ;  /* 0x00000002f9027221 */ /* 0x000fc40000010000 */
[----:B------:R-:W-:Y:S02]  /*7630*/  FADD.FTZ R0, R206, R0 ;  /* 0x00000000ce007221 */ /* 0x000fe40000010000 */
[----:B------:R-:W-:Y:S02]  /*7640*/  FADD.FTZ R2, R201, R2 ;  /* 0x00000002c9027221 */ /* 0x000fe40000010000 */
[----:B------:R-:W-:Y:S01]  /*7650*/  FADD.FTZ R0, R200, R0 ;  /* 0x00000000c8007221 */ /* 0x000fe20000010000 */
[----:B--2---:R-:W-:Y:S01]  /*7660*/  HMMA.16816.F32.BF16 R92, R128, R96, R116 ;  /* 0x00000060805c723c */ /* 0x004fe20000041874 */
[----:B------:R-:W-:Y:S02]  /*7670*/  FADD.FTZ R2, R202, R2 ;  /* 0x00000002ca027221 */ /* 0x000fe40000010000 */
[----:B------:R-:W-:-:S05]  /*7680*/  FADD.FTZ R0, R134, R0 ;  /* 0x0000000086007221 */ /* 0x000fca0000010000 */
[C---:B------:R-:W-:Y:S08]  /*7690*/  HMMA.16816.F32.BF16 R96, R128.reuse, R98, R124 ;  /* 0x000000628060723c */ /* 0x040ff0000004187c */
[C---:B----4-:R-:W-:Y:S08]  /*76a0*/  HMMA.16816.F32.BF16 R176, R128.reuse, R180, R176 ;  /* 0x000000b480b0723c */ /* 0x050ff000000418b0 */
[C---:B------:R-:W-:Y:S07]  /*76b0*/  HMMA.16816.F32.BF16 R124, R128.reuse, R4, R40 ;  /* 0x00000004807c723c */ /* 0x040fee0000041828 */
[----:B------:R-:W-:Y:S01]  /*76c0*/  FADD.FTZ R4, R203, R2 ;  /* 0x00000002cb047221 */ /* 0x000fe20000010000 */
[----:B------:R-:W-:Y:S01]  /*76d0*/  HMMA.16816.F32.BF16 R180, R128, R182, R80 ;  /* 0x000000b680b4723c */ /* 0x000fe20000041850 */
[----:B------:R-:W2:Y:S01]  /*76e0*/  LDSM.16.MT88.4 R80, [R214+0x8900] ;  /* 0x00890000d650783b */ /* 0x000ea20000004200 */
[----:B------:R-:W-:-:S02]  /*76f0*/  FADD.FTZ R2, R135, R0 ;  /* 0x0000000087027221 */ /* 0x000fc40000010000 */
[----:B------:R-:W-:-:S04]  /*7700*/  FADD.FTZ R0, R204, R4 ;  /* 0x00000004cc007221 */ /* 0x000fc80000010000 */
[----:B------:R-:W-:Y:S01]  /*7710*/  HMMA.16816.F32.BF16 R68, R128, R72, R104 ;  /* 0x000000488044723c */ /* 0x000fe20000041868 */
[----:B------:R-:W4:Y:S01]  /*7720*/  LDSM.16.MT88.4 R104, [R213+0xb900] ;  /* 0x00b90000d568783b */ /* 0x000f220000004200 */
[----:B------:R-:W-:-:S06]  /*7730*/  FADD.FTZ R2, R133, R2 ;  /* 0x0000000285027221 */ /* 0x000fcc0000010000 */
[----:B-1----:R-:W-:Y:S01]  /*7740*/  HMMA.16816.F32.BF16 R84, R128, R88, R112 ;  /* 0x000000588054723c */ /* 0x002fe20000041870 */
        /* <DEDUP_REMOVED lines=8> */
[----:B------:R-:W-:-:S05]  /*77d0*/  FADD.FTZ R0, R9, R2 ;  /* 0x0000000209007221 */ /* 0x000fca0000010000 */
[----:B------:R3:W-:Y:S04]  /*77e0*/  STL [R1+0x4], R0 ;  /* 0x0000040001007387 */ /* 0x0007e80000100800 */
[----:B------:R3:W-:Y:S01]  /*77f0*/  STL [R1], R4 ;  /* 0x0000000401007387 */ /* 0x0007e20000100800 */
[----:B------:R-:W-:Y:S01]  /*7800*/  PLOP3.LUT P0, PT, PT, PT, UP0, 0x80, 0x0 ;  /* 0x000000000000781c */ /* 0x000fe20003f0f008 */
[C---:B------:R-:W-:Y:S08]  /*7810*/  HMMA.16816.F32.BF16 R168, R128.reuse, R172, R168 ;  /* 0x000000ac80a8723c */ /* 0x040ff000000418a8 */
[C---:B------:R-:W-:Y:S08]  /*7820*/  HMMA.16816.F32.BF16 R172, R128.reuse, R174, R76 ;  /* 0x000000ae80ac723c */ /* 0x040ff0000004184c */
[C---:B--2---:R-:W-:Y:S08]  /*7830*/  HMMA.16816.F32.BF16 R76, R128.reuse, R80, R108 ;  /* 0x00000050804c723c */ /* 0x044ff0000004186c */
[C---:B----4-:R-:W-:Y:S08]  /*7840*/  HMMA.16816.F32.BF16 R100, R128.reuse, R104, R184 ;  /* 0x000000688064723c */ /* 0x050ff000000418b8 */
[C---:B-1----:R-:W-:Y:S08]  /*7850*/  HMMA.16816.F32.BF16 R108, R128.reuse, R112, R192 ;  /* 0x00000070806c723c */ /* 0x042ff000000418c0 */
        /* <DEDUP_REMOVED lines=8> */
[----:B------:R-:W-:Y:S08]  /*78e0*/  @!P0 BRA `(.L_x_1217) ;  /* 0x00004e7000008947 */ /* 0x000ff00003800000 */
[----:B---3--:R-:W2:Y:S01]  /*78f0*/  LDL.LU.64 R16, [R1+0x10] ;  /* 0x0000100001107983 */ /* 0x008ea20000300a00 */
[----:B------:R-:W-:Y:S01]  /*7900*/  IMAD.MOV.U32 R134, RZ, RZ, R3 ;  /* 0x000000ffff867224 */ /* 0x000fe200078e0003 */
[----:B------:R-:W-:Y:S01]  /*7910*/  ULDC.64 UR6, c[0x0][0x208] ;  /* 0x0000820000067ab9 */ /* 0x000fe20000000a00 */
[----:B------:R-:W-:Y:S01]  /*7920*/  IMAD.MOV.U32 R133, RZ, RZ, R132 ;  /* 0x000000ffff857224 */ /* 0x000fe200078e0084 */
[----:B------:R-:W3:Y:S01]  /*7930*/  LDL.LU.64 R210, [R1+0x28] ;  /* 0x0000280001d27983 */ /* 0x000ee20000300a00 */
[----:B------:R-:W-:Y:S01]  /*7940*/  ULDC.64 UR4, c[0x0][0x1e0] ;  /* 0x0000780000047ab9 */ /* 0x000fe20000000a00 */
[----:B--2---:R-:W-:-:S02]  /*7950*/  MOV R3, R17 ;  /* 0x0000001100037202 */ /* 0x004fc40000000f00 */
[----:B---3--:R-:W-:-:S05]  /*7960*/  MOV R2, R210 ;  /* 0x000000d200027202 */ /* 0x008fca0000000f00 */
[----:B------:R1:W-:Y:S02]  /*7970*/  STL.64 [R1+0x10], R2 ;  /* 0x0000100201007387 */ /* 0x0003e40000100a00 */
.L_x_1218:
[----:B------:R-:W2:Y:S01]  /*7980*/  LDL.64 R204, [R1+0x10] ;  /* 0x0000100001cc7983 */ /* 0x000ea20000100a00 */
[----:B------:R-:W-:Y:S04]  /*7990*/  DEPBAR.LE SB0, 0x0 ;  /* 0x000080000000791a */ /* 0x000fe80000000000 */
[----:B------:R-:W-:Y:S01]  /*79a0*/  USHF.R.S32.HI UR14, URZ, 0x1f, UR15 ;  /* 0x0000001f3f0e7899 */ /* 0x000fe2000801140f */
[----:B------:R-:W3:Y:S01]  /*79b0*/  LDL R135, [R1+0x8] ;  /* 0x0000080001877983 */ /* 0x000ee20000100800 */
[----:B------:R-:W-:Y:S02]  /*79c0*/  UIMAD.WIDE.U32 UR16, UR15, UR6, URZ ;  /* 0x000000060f1072a5 */ /* 0x000fe4000f8e003f */
[----:B------:R-:W-:Y:S01]  /*79d0*/  UIMAD UR14, UR14, UR6, URZ ;  /* 0x000000060e0e72a4 */ /* 0x000fe2000f8e023f */
[----:B------:R-:W-:Y:S01]  /*79e0*/  BAR.SYNC.DEFER_BLOCKING 0x0 ;  /* 0x0000000000007b1d */ /* 0x000fe20000010000 */
[----:B------:R-:W-:Y:S02]  /*79f0*/  UISETP.GT.AND UP0, UPT, UR15, UR8, UPT ;  /* 0x000000080f00728c */ /* 0x000fe4000bf04270 */
[----:B------:R-:W-:Y:S01]  /*7a00*/  UIMAD UR14, UR15, UR7, UR14 ;  /* 0x000000070f0e72a4 */ /* 0x000fe2000f8e020e */
[----:B-1----:R-:W-:Y:S01]  /*7a10*/  MOV R2, UR16 ;  /* 0x0000001000027c02 */ /* 0x002fe20008000f00 */
[----:B------:R-:W-:Y:S02]  /*7a20*/  UIADD3 UR15, UR15, -0x1, URZ ;  /* 0xffffffff0f0f7890 */ /* 0x000fe4000fffe03f */
[----:B------:R-:W-:Y:S04]  /*7a30*/  UIADD3 UR14, UR17, UR14, URZ ;  /* 0x0000000e110e7290 */ /* 0x000fe8000fffe03f */
[----:B------:R-:W-:Y:S02]  /*7a40*/  UIMAD UR14, UR14, 0x60, URZ ;  /* 0x000000600e0e78a4 */ /* 0x000fe4000f8e023f */
[----:B------:R-:W-:Y:S01]  /*7a50*/  @UP0 UIMAD.WIDE.U32 UR16, UR15, UR4, URZ ;  /* 0x000000040f1002a5 */ /* 0x000fe2000f8e003f */
[----:B-----5:R-:W-:Y:S08]  /*7a60*/  LDSM.16.M88.4 R48, [R219+0x18100] ;  /* 0x01810000db30783b */ /* 0x020ff00000000200 */
[----:B------:R-:W1:Y:S08]  /*7a70*/  LDSM.16.M88.4 R8, [R212+0xc100] ;  /* 0x00c10000d408783b */ /* 0x000e700000000200 */
[----:B------:R-:W4:Y:S08]  /*7a80*/  LDSM.16.M88.4 R16, [R212+0xc900] ;  /* 0x00c90000d410783b */ /* 0x000f300000000200 */
[----:B------:R-:W4:Y:S08]  /*7a90*/  LDSM.16.M88.4 R24, [R212+0xd100] ;  /* 0x00d10000d418783b */ /* 0x000f300000000200 */
[----:B------:R-:W4:Y:S08]  /*7aa0*/  LDSM.16.M88.4 R32, [R212+0xd900] ;  /* 0x00d90000d420783b */ /* 0x000f300000000200 */
[----:B------:R-:W4:Y:S01]  /*7ab0*/  LDSM.16.M88.4 R40, [R212+0xe100] ;  /* 0x00e10000d428783b */ /* 0x000f220000000200 */
[C---:B-1----:R-:W-:Y:S07]  /*7ac0*/  HMMA.16816.F32.BF16 R4, R48.reuse, R8, RZ ;  /* 0x000000083004723c */ /* 0x042fee00000418ff */
[----:B------:R-:W1:Y:S01]  /*7ad0*/  LDSM.16.M88.4 R184, [R212+0xe900] ;  /* 0x00e90000d4b8783b */ /* 0x000e620000000200 */
[C---:B------:R-:W-:Y:S07]  /*7ae0*/  HMMA.16816.F32.BF16 R8, R48.reuse, R10, RZ ;  /* 0x0000000a3008723c */ /* 0x040fee00000418ff */
[----:B------:R-:W-:Y:S01]  /*7af0*/  LDSM.16.M88.4 R188, [R220+0x18100] ;  /* 0x01810000dcbc783b */ /* 0x000fe20000000200 */
[C---:B----4-:R-:W-:Y:S07]  /*7b00*/  HMMA.16816.F32.BF16 R12, R48.reuse, R16, RZ ;  /* 0x00000010300c723c */ /* 0x050fee00000418ff */
[----:B------:R-:W4:Y:S01]  /*7b10*/  LDSM.16.M88.4 R192, [R223] ;  /* 0x00000000dfc0783b */ /* 0x000f220000000200 */
[C---:B------:R-:W-:Y:S07]  /*7b20*/  HMMA.16816.F32.BF16 R16, R48.reuse, R18, RZ ;  /* 0x000000123010723c */ /* 0x040fee00000418ff */
[----:B------:R-:W1:Y:S01]  /*7b30*/  LDSM.16.M88.4 R196, [R246] ;  /* 0x00000000f6c4783b */ /* 0x000e620000000200 */
[C---:B------:R-:W-:Y:S07]  /*7b40*/  HMMA.16816.F32.BF16 R20, R48.reuse, R24, RZ ;  /* 0x000000183014723c */ /* 0x040fee00000418ff */
[----:B------:R-:W1:Y:S01]  /*7b50*/  LDSM.16.M88.4 R200, [R245] ;  /* 0x00000000f5c8783b */ /* 0x000e620000000200 */
[C---:B------:R-:W-:Y:S08]  /*7b60*/  HMMA.16816.F32.BF16 R24, R48.reuse, R26, RZ ;  /* 0x0000001a3018723c */ /* 0x040ff000000418ff */
[C---:B------:R-:W-:Y:S08]  /*7b70*/  HMMA.16816.F32.BF16 R28, R48.reuse, R32, RZ ;  /* 0x00000020301c723c */ /* 0x040ff000000418ff */
[C---:B------:R-:W-:Y:S08]  /*7b80*/  HMMA.16816.F32.BF16 R32, R48.reuse, R34, RZ ;  /* 0x000000223020723c */ /* 0x040ff000000418ff */
[C---:B------:R-:W-:Y:S08]  /*7b90*/  HMMA.16816.F32.BF16 R36, R48.reuse, R40, RZ ;  /* 0x000000283024723c */ /* 0x040ff000000418ff */
[C---:B------:R-:W-:Y:S08]  /*7ba0*/  HMMA.16816.F32.BF16 R40, R48.reuse, R42, RZ ;  /* 0x0000002a3028723c */ /* 0x040ff000000418ff */
[C---:B-1----:R-:W-:Y:S08]  /*7bb0*/  HMMA.16816.F32.BF16 R44, R48.reuse, R184, RZ ;  /* 0x000000b8302c723c */ /* 0x042ff000000418ff */
[----:B------:R-:W-:Y:S01]  /*7bc0*/  HMMA.16816.F32.BF16 R48, R48, R186, RZ ;  /* 0x000000ba3030723c */ /* 0x000fe200000418ff */
[----:B------:R-:W1:Y:S07]  /*7bd0*/  LDSM.16.M88.4 R184, [R244] ;  /* 0x00000000f4b8783b */ /* 0x000e6e0000000200 */
[C---:B----4-:R-:W-:Y:S08]  /*7be0*/  HMMA.16816.F32.BF16 R4, R188.reuse, R192, R4 ;  /* 0x000000c0bc04723c */ /* 0x050ff00000041804 */
[C---:B------:R-:W-:Y:S01]  /*7bf0*/  HMMA.16816.F32.BF16 R8, R188.reuse, R194, R8 ;  /* 0x000000c2bc08723c */ /* 0x040fe20000041808 */
[----:B------:R-:W4:Y:S07]  /*7c00*/  LDSM.16.M88.4 R192, [R243] ;  /* 0x00000000f3c0783b */ /* 0x000f2e0000000200 */
[C---:B------:R-:W-:Y:S08]  /*7c10*/  HMMA.16816.F32.BF16 R12, R188.reuse, R196, R12 ;  /* 0x000000c4bc0c723c */ /* 0x040ff0000004180c */
[C---:B------:R-:W-:Y:S01]  /*7c20*/  HMMA.16816.F32.BF16 R16, R188.reuse, R198, R16 ;  /* 0x000000c6bc10723c */ /* 0x040fe20000041810 */
[----:B------:R-:W4:Y:S07]  /*7c30*/  LDSM.16.M88.4 R196, [R242] ;  /* 0x00000000f2c4783b */ /* 0x000f2e0000000200 */
[C---:B------:R-:W-:Y:S08]  /*7c40*/  HMMA.16816.F32.BF16 R20, R188.reuse, R200, R20 ;  /* 0x000000c8bc14723c */ /* 0x040ff00000041814 */
[C---:B------:R-:W-:Y:S08]  /*7c50*/  HMMA.16816.F32.BF16 R24, R188.reuse, R202, R24 ;  /* 0x000000cabc18723c */ /* 0x040ff00000041818 */
[C---:B-1----:R-:W-:Y:S08]  /*7c60*/  HMMA.16816.F32.BF16 R28, R188.reuse, R184, R28 ;  /* 0x000000b8bc1c723c */ /* 0x042ff0000004181c */
[C---:B------:R-:W-:Y:S08]  /*7c70*/  HMMA.16816.F32.BF16 R32, R188.reuse, R186, R32 ;  /* 0x000000babc20723c */ /* 0x040ff00000041820 */
[C---:B----4-:R-:W-:Y:S08]  /*7c80*/  HMMA.16816.F32.BF16 R36, R188.reuse, R192, R36 ;  /* 0x000000c0bc24723c */ /* 0x050ff00000041824 */
[C---:B------:R-:W-:Y:S08]  /*7c90*/  HMMA.16816.F32.BF16 R40, R188.reuse, R194, R40 ;  /* 0x000000c2bc28723c */ /* 0x040ff00000041828 */
[C---:B------:R-:W-:Y:S08]  /*7ca0*/  HMMA.16816.F32.BF16 R44, R188.reuse, R196, R44 ;  /* 0x000000c4bc2c723c */ /* 0x040ff0000004182c */
[----:B------:R-:W-:Y:S04]  /*7cb0*/  HMMA.16816.F32.BF16 R48, R188, R198, R48 ;  /* 0x000000c6bc30723c */ /* 0x000fe80000041830 */
[----:B--2---:R-:W-:Y:S05]  /*7cc0*/  IMAD.WIDE.U32 R2, R2, 0x60, R204 ;  /* 0x0000006002027825 */ /* 0x004fea00078e00cc */
[----:B------:R-:W-:Y:S03]  /*7cd0*/  SHF.L.U32 R0, R2, 0x1, RZ ;  /* 0x0000000102007819 */ /* 0x000fe600000006ff */
[----:B------:R-:W-:Y:S01]  /*7ce0*/  IADD3 R132, R3, UR14, RZ ;  /* 0x0000000e03847c10 */ /* 0x000fe2000fffe0ff */
[----:B------:R-:W-:Y:S01]  /*7cf0*/  @UP0 USHF.R.S32.HI UR14, URZ, 0x1f, UR15 ;  /* 0x0000001f3f0e0899 */ /* 0x000fe2000801140f */
[----:B------:R-:W-:Y:S02]  /*7d00*/  IADD3 R3, P3, R0, 0x80, RZ ;  /* 0x0000008000037810 */ /* 0x000fe40007f7e0ff */
[----:B------:R-:W-:Y:S01]  /*7d10*/  SHF.L.U64.HI R132, R2, 0x1, R132 ;  /* 0x0000000102847819 */ /* 0x000fe20000010284 */
[----:B------:R-:W-:Y:S01]  /*7d20*/  @UP0 UIMAD UR14, UR14, UR4, URZ ;  /* 0x000000040e0e02a4 */ /* 0x000fe2000f8e023f */
[----:B------:R-:W-:Y:S02]  /*7d30*/  IADD3 R2, P0, R0, c[0x0][0x1f8], RZ ;  /* 0x00007e0000027a10 */ /* 0x000fe40007f1e0ff */
[----:B------:R-:W-:Y:S01]  /*7d40*/  IADD3 R184, P2, R3, c[0x0][0x1f8], RZ ;  /* 0x00007e0003b87a10 */ /* 0x000fe20007f5e0ff */
[----:B------:R-:W-:Y:S01]  /*7d50*/  @UP0 UIMAD UR14, UR15, UR5, UR14 ;  /* 0x000000050f0e02a4 */ /* 0x000fe2000f8e020e */
[----:B------:R-:W-:Y:S02]  /*7d60*/  IADD3.X R3, R132, c[0x0][0x1fc], RZ, P0, !PT ;  /* 0x00007f0084037a10 */ /* 0x000fe400007fe4ff */
[--C-:B------:R-:W-:Y:S01]  /*7d70*/  IADD3.X R185, RZ, c[0x0][0x1fc], R132.reuse, P2, P3 ;  /* 0x00007f00ffb97a10 */ /* 0x100fe200017e6484 */
[----:B------:R-:W-:Y:S01]  /*7d80*/  @UP0 UIADD3 UR14, UR17, UR14, URZ ;  /* 0x0000000e110e0290 */ /* 0x000fe2000fffe03f */
[----:B---3--:R-:W-:Y:S01]  /*7d90*/  LOP3.LUT P3, RZ, R135, 0x1, RZ, 0xc0, !PT ;  /* 0x0000000187ff7812 */ /* 0x008fe2000786c0ff */
[----:B------:R-:W-:Y:S01]  /*7da0*/  @!PT LDS RZ, [RZ] ;  /* 0x00000000fffff984 */ /* 0x000fe20000000800 */
[----:B------:R-:W-:Y:S01]  /*7db0*/  @!PT LDS RZ, [RZ] ;  /* 0x00000000fffff984 */ /* 0x000fe20000000800 */
[----:B------:R-:W-:Y:S01]  /*7dc0*/  @!PT LDS RZ, [RZ] ;  /* 0x00000000fffff984 */ /* 0x000fe20000000800 */
[----:B------:R1:W-:Y:S01]  /*7dd0*/  LDGSTS.E.BYPASS.LTC128B.128 [R247+0x100], [R2.64], !P4 ;  /* 0x0010000002f77fae */ /* 0x0003e2000e101d4a */
[C---:B------:R-:W-:Y:S01]  /*7de0*/  IADD3 R200, P1, R0.reuse, 0x100, RZ ;  /* 0x0000010000c87810 */ /* 0x040fe20007f3e0ff */
[----:B------:R-:W-:Y:S01]  /*7df0*/  @UP0 UIMAD UR14, UR14, 0x60, URZ ;  /* 0x000000600e0e08a4 */ /* 0x000fe2000f8e023f */
[----:B------:R-:W-:Y:S02]  /*7e00*/  IADD3 R0, P2, R0, 0x180, RZ ;  /* 0x0000018000007810 */ /* 0x000fe40007f5e0ff */
[----:B------:R-:W-:Y:S03]  /*7e10*/  IADD3 R200, P0, R200, c[0x0][0x1f8], RZ ;  /* 0x00007e00c8c87a10 */ /* 0x000fe60007f1e0ff */
[----:B------:R2:W-:Y:S01]  /*7e20*/  LDGSTS.E.BYPASS.LTC128B.128 [R247+0x3100], [R184.64], !P6 ;  /* 0x03100000b8f77fae */ /* 0x0005e2000f101d4a */
[--C-:B------:R-:W-:Y:S02]  /*7e30*/  IADD3.X R201, RZ, c[0x0][0x1fc], R132.reuse, P0, P1 ;  /* 0x00007f00ffc97a10 */ /* 0x100fe400007e2484 */
[----:B------:R-:W-:Y:S04]  /*7e40*/  IADD3 R186, P1, R0, c[0x0][0x1f8], RZ ;  /* 0x00007e0000ba7a10 */ /* 0x000fe80007f3e0ff */
[----:B------:R-:W-:Y:S01]  /*7e50*/  IADD3.X R187, RZ, c[0x0][0x1fc], R132, P1, P2 ;  /* 0x00007f00ffbb7a10 */ /* 0x000fe20000fe4484 */
[----:B------:R3:W-:Y:S08]  /*7e60*/  LDGSTS.E.BYPASS.LTC128B.128 [R247+0x6100], [R200.64], !P3 ;  /* 0x06100000c8f77fae */ /* 0x0007f0000d901d4a */
[----:B------:R4:W-:Y:S01]  /*7e70*/  LDGSTS.E.BYPASS.LTC128B.128 [R247+0x9100], [R186.64], !P5 ;  /* 0x09100000baf77fae */ /* 0x0009e2000e901d4a */
[----:B-1----:R-:W-:Y:S04]  /*7e80*/  IADD3 R2, P0, R2, UR12, RZ ;  /* 0x0000000c02027c10 */ /* 0x002fe8000ff1e0ff */
[----:B------:R-:W-:Y:S02]  /*7e90*/  IADD3.X R3, R3, UR13, RZ, P0, !PT ;  /* 0x0000000d03037c10 */ /* 0x000fe400087fe4ff */
[----:B--2---:R-:W-:Y:S03]  /*7ea0*/  IADD3 R184, P0, R2, UR12, RZ ;  /* 0x0000000c02b87c10 */ /* 0x004fe6000ff1e0ff */
[----:B------:R1:W-:Y:S01]  /*7eb0*/  LDGSTS.E.BYPASS.LTC128B.128 [R247+0x1100], [R2.64], !P4 ;  /* 0x0110000002f77fae */ /* 0x0003e2000e101d4a */
[----:B------:R-:W-:Y:S02]  /*7ec0*/  IADD3.X R185, R3, UR13, RZ, P0, !PT ;  /* 0x0000000d03b97c10 */ /* 0x000fe400087fe4ff */
[----:B------:R-:W-:Y:S05]  /*7ed0*/  PLOP3.LUT P0, PT, PT, PT, UP0, 0x80, 0x0 ;  /* 0x000000000000781c */ /* 0x000fea0003f0f008 */
[----:B------:R1:W-:Y:S08]  /*7ee0*/  LDGSTS.E.BYPASS.LTC128B.128 [R247+0x4100], [R2.64+0x80], !P6 ;  /* 0x0410008002f77fae */ /* 0x0003f0000f101d4a */
[----:B------:R1:W-:Y:S08]  /*7ef0*/  LDGSTS.E.BYPASS.LTC128B.128 [R247+0x7100], [R2.64+0x100], !P3 ;  /* 0x0710010002f77fae */ /* 0x0003f0000d901d4a */
[----:B------:R1:W-:Y:S08]  /*7f00*/  LDGSTS.E.BYPASS.LTC128B.128 [R247+0xa100], [R2.64+0x180], !P5 ;  /* 0x0a10018002f77fae */ /* 0x0003f0000e901d4a */
[----:B------:R4:W-:Y:S08]  /*7f10*/  LDGSTS.E.BYPASS.LTC128B.128 [R247+0x2100], [R184.64], !P4 ;  /* 0x02100000b8f77fae */ /* 0x0009f0000e101d4a */
[----:B------:R4:W-:Y:S08]  /*7f20*/  LDGSTS.E.BYPASS.LTC128B.128 [R247+0x5100], [R184.64+0x80], !P6 ;  /* 0x05100080b8f77fae */ /* 0x0009f0000f101d4a */
[----:B------:R4:W-:Y:S08]  /*7f30*/  LDGSTS.E.BYPASS.LTC128B.128 [R247+0x8100], [R184.64+0x100], !P3 ;  /* 0x08100100b8f77fae */ /* 0x0009f0000d901d4a */
[----:B------:R4:W-:Y:S08]  /*7f40*/  LDGSTS.E.BYPASS.LTC128B.128 [R247+0xb100], [R184.64+0x180], !P5 ;  /* 0x0b100180b8f77fae */ /* 0x0009f0000e901d4a */
[----:B------:R-:W-:Y:S08]  /*7f50*/  LDSM.16.M88.4 R192, [R218+0xc100] ;  /* 0x00c10000dac0783b */ /* 0x000ff00000000200 */
[----:B---3--:R-:W-:Y:S08]  /*7f60*/  LDSM.16.M88.4 R200, [R218+0xc900] ;  /* 0x00c90000dac8783b */ /* 0x008ff00000000200 */
[----:B------:R-:W-:Y:S08]  /*7f70*/  LDSM.16.M88.4 R204, [R218+0xd100] ;  /* 0x00d10000dacc783b */ /* 0x000ff00000000200 */
[----:B----4-:R-:W2:Y:S08]  /*7f80*/  LDSM.16.M88.4 R184, [R222+0x18100] ;  /* 0x01810000deb8783b */ /* 0x010eb00000000200 */
[----:B------:R-:W0:Y:S08]  /*7f90*/  LDGDEPBAR ;  /* 0x00000000000079af */ /* 0x000e300000000000 */
[----:B------:R-:W3:Y:S08]  /*7fa0*/  LDSM.16.M88.4 R208, [R218+0xd900] ;  /* 0x00d90000dad0783b */ /* 0x000ef00000000200 */
[----:B------:R-:W4:Y:S08]  /*7fb0*/  LDSM.16.M88.4 R188, [R218+0xe100] ;  /* 0x00e10000dabc783b */ /* 0x000f300000000200 */
[----:B------:R-:W1:Y:S01]  /*7fc0*/  LDSM.16.M88.4 R196, [R218+0xe900] ;  /* 0x00e90000dac4783b */ /* 0x000e620000000200 */
[C---:B--2---:R-:W-:Y:S08]  /*7fd0*/  HMMA.16816.F32.BF16 R4, R184.reuse, R192, R4 ;  /* 0x000000c0b804723c */ /* 0x044ff00000041804 */
[C---:B------:R-:W-:Y:S01]  /*7fe0*/  HMMA.16816.F32.BF16 R8, R184.reuse, R194, R8 ;  /* 0x000000c2b808723c */ /* 0x040fe20000041808 */
[----:B------:R-:W-:Y:S07]  /*7ff0*/  LDSM.16.M88.4 R192, [R217] ;  /* 0x00000000d9c0783b */ /* 0x000fee0000000200 */
[C---:B------:R-:W-:Y:S08]  /*8000*/  HMMA.16816.F32.BF16 R12, R184.reuse, R200, R12 ;  /* 0x000000c8b80c723c */ /* 0x040ff0000004180c */
[C---:B------:R-:W-:Y:S01]  /*8010*/  HMMA.16816.F32.BF16 R16, R184.reuse, R202, R16 ;  /* 0x000000cab810723c */ /* 0x040fe20000041810 */
[----:B------:R-:W-:Y:S07]  /*8020*/  LDSM.16.M88.4 R200, [R217+0x800] ;  /* 0x00080000d9c8783b */ /* 0x000fee0000000200 */
[C---:B------:R-:W-:Y:S08]  /*8030*/  HMMA.16816.F32.BF16 R20, R184.reuse, R204, R20 ;  /* 0x000000ccb814723c */ /* 0x040ff00000041814 */
[C---:B------:R-:W-:Y:S01]  /*8040*/  HMMA.16816.F32.BF16 R24, R184.reuse, R206, R24 ;  /* 0x000000ceb818723c */ /* 0x040fe20000041818 */
[----:B------:R-:W-:Y:S07]  /*8050*/  LDSM.16.M88.4 R204, [R217+0x1000] ;  /* 0x00100000d9cc783b */ /* 0x000fee0000000200 */
[C---:B---3--:R-:W-:Y:S08]  /*8060*/  HMMA.16816.F32.BF16 R28, R184.reuse, R208, R28 ;  /* 0x000000d0b81c723c */ /* 0x048ff0000004181c */
[C---:B------:R-:W-:Y:S01]  /*8070*/  HMMA.16816.F32.BF16 R32, R184.reuse, R210, R32 ;  /* 0x000000d2b820723c */ /* 0x040fe20000041820 */
[----:B------:R-:W-:Y:S07]  /*8080*/  LDSM.16.M88.4 R208, [R217+0x1800] ;  /* 0x00180000d9d0783b */ /* 0x000fee0000000200 */
[C---:B----4-:R-:W-:Y:S08]  /*8090*/  HMMA.16816.F32.BF16 R36, R184.reuse, R188, R36 ;  /* 0x000000bcb824723c */ /* 0x050ff00000041824 */
[C---:B------:R-:W-:Y:S01]  /*80a0*/  HMMA.16816.F32.BF16 R40, R184.reuse, R190, R40 ;  /* 0x000000beb828723c */ /* 0x040fe20000041828 */
[----:B------:R-:W2:Y:S07]  /*80b0*/  LDSM.16.M88.4 R188, [R221+0x18100] ;  /* 0x01810000ddbc783b */ /* 0x000eae0000000200 */
[C---:B-1----:R-:W-:Y:S08]  /*80c0*/  HMMA.16816.F32.BF16 R44, R184.reuse, R196, R44 ;  /* 0x000000c4b82c723c */ /* 0x042ff0000004182c */
[----:B------:R-:W-:Y:S01]  /*80d0*/  HMMA.16816.F32.BF16 R48, R184, R198, R48 ;  /* 0x000000c6b830723c */ /* 0x000fe20000041830 */
[----:B------:R-:W1:Y:S08]  /*80e0*/  LDSM.16.M88.4 R184, [R217+0x2000] ;  /* 0x00200000d9b8783b */ /* 0x000e700000000200 */
[----:B------:R-:W3:Y:S01]  /*80f0*/  LDSM.16.M88.4 R196, [R217+0x2800] ;  /* 0x00280000d9c4783b */ /* 0x000ee20000000200 */
[C---:B--2---:R-:W-:Y:S08]  /*8100*/  HMMA.16816.F32.BF16 R4, R188.reuse, R192, R4 ;  /* 0x000000c0bc04723c */ /* 0x044ff00000041804 */
[C---:B------:R-:W-:Y:S01]  /*8110*/  HMMA.16816.F32.BF16 R8, R188.reuse, R194, R8 ;  /* 0x000000c2bc08723c */ /* 0x040fe20000041808 */
[----:B------:R-:W-:Y:S07]  /*8120*/  LDSM.16.M88.4 R192, [R212+0xf100] ;  /* 0x00f10000d4c0783b */ /* 0x000fee0000000200 */
[C---:B------:R-:W-:Y:S08]  /*8130*/  HMMA.16816.F32.BF16 R12, R188.reuse, R200, R12 ;  /* 0x000000c8bc0c723c */ /* 0x040ff0000004180c */
        /* <DEDUP_REMOVED lines=8> */
[C---:B-1----:R-:W-:Y:S08]  /*81c0*/  HMMA.16816.F32.BF16 R36, R188.reuse, R184, R36 ;  /* 0x000000b8bc24723c */ /* 0x042ff00000041824 */
[C---:B------:R-:W-:Y:S01]  /*81d0*/  HMMA.16816.F32.BF16 R40, R188.reuse, R186, R40 ;  /* 0x000000babc28723c */ /* 0x040fe20000041828 */
[----:B------:R-:W1:Y:S07]  /*81e0*/  LDSM.16.M88.4 R184, [R219+0x1c100] ;  /* 0x01c10000dbb8783b */ /* 0x000e6e0000000200 */
[C---:B---3--:R-:W-:Y:S08]  /*81f0*/  HMMA.16816.F32.BF16 R44, R188.reuse, R196, R44 ;  /* 0x000000c4bc2c723c */ /* 0x048ff0000004182c */
[----:B------:R-:W-:Y:S01]  /*8200*/  HMMA.16816.F32.BF16 R48, R188, R198, R48 ;  /* 0x000000c6bc30723c */ /* 0x000fe20000041830 */
[----:B------:R-:W2:Y:S08]  /*8210*/  LDSM.16.M88.4 R188, [R212+0x11100] ;  /* 0x01110000d4bc783b */ /* 0x000eb00000000200 */
[----:B------:R-:W3:Y:S01]  /*8220*/  LDSM.16.M88.4 R196, [R212+0x11900] ;  /* 0x01190000d4c4783b */ /* 0x000ee20000000200 */
[C---:B-1----:R-:W-:Y:S08]  /*8230*/  HMMA.16816.F32.BF16 R4, R184.reuse, R192, R4 ;  /* 0x000000c0b804723c */ /* 0x042ff00000041804 */
[C---:B------:R-:W-:Y:S01]  /*8240*/  HMMA.16816.F32.BF16 R8, R184.reuse, R194, R8 ;  /* 0x000000c2b808723c */ /* 0x040fe20000041808 */
[----:B------:R-:W-:Y:S07]  /*8250*/  LDSM.16.M88.4 R192, [R241] ;  /* 0x00000000f1c0783b */ /* 0x000fee0000000200 */
[C---:B------:R-:W-:Y:S08]  /*8260*/  HMMA.16816.F32.BF16 R12, R184.reuse, R200, R12 ;  /* 0x000000c8b80c723c */ /* 0x040ff0000004180c */
        /* <DEDUP_REMOVED lines=8> */
[C---:B--2---:R-:W-:Y:S08]  /*82f0*/  HMMA.16816.F32.BF16 R36, R184.reuse, R188, R36 ;  /* 0x000000bcb824723c */ /* 0x044ff00000041824 */
[C---:B------:R-:W-:Y:S01]  /*8300*/  HMMA.16816.F32.BF16 R40, R184.reuse, R190, R40 ;  /* 0x000000beb828723c */ /* 0x040fe20000041828 */
[----:B------:R-:W1:Y:S07]  /*8310*/  LDSM.16.M88.4 R188, [R220+0x1c100] ;  /* 0x01c10000dcbc783b */ /* 0x000e6e0000000200 */
[C---:B---3--:R-:W-:Y:S08]  /*8320*/  HMMA.16816.F32.BF16 R44, R184.reuse, R196, R44 ;  /* 0x000000c4b82c723c */ /* 0x048ff0000004182c */
[----:B------:R-:W-:Y:S01]  /*8330*/  HMMA.16816.F32.BF16 R48, R184, R198, R48 ;  /* 0x000000c6b830723c */ /* 0x000fe20000041830 */
[----:B------:R-:W2:Y:S08]  /*8340*/  LDSM.16.M88.4 R184, [R237] ;  /* 0x00000000edb8783b */ /* 0x000eb00000000200 */
[----:B------:R-:W3:Y:S01]  /*8350*/  LDSM.16.M88.4 R196, [R236] ;  /* 0x00000000ecc4783b */ /* 0x000ee20000000200 */
[C---:B-1----:R-:W-:Y:S08]  /*8360*/  HMMA.16816.F32.BF16 R4, R188.reuse, R192, R4 ;  /* 0x000000c0bc04723c */ /* 0x042ff00000041804 */
        /* <DEDUP_REMOVED lines=11> */
[C---:B--2---:R-:W-:Y:S08]  /*8420*/  HMMA.16816.F32.BF16 R36, R188.reuse, R184, R36 ;  /* 0x000000b8bc24723c */ /* 0x044ff00000041824 */
        /* <DEDUP_REMOVED lines=100> */
[----:B------:R-:W-:Y:S01]  /*8a70*/  LDSM.16.M88.4 R196, [R219+0x24100] ;  /* 0x02410000dbc4783b */ /* 0x000fe20000000200 */
[C---:B-1----:R-:W-:Y:S08]  /*8a80*/  HMMA.16816.F32.BF16 R4, R188.reuse, R192, R4 ;  /* 0x000000c0bc04723c */ /* 0x042ff00000041804 */
[C---:B------:R-:W-:Y:S01]  /*8a90*/  HMMA.16816.F32.BF16 R8, R188.reuse, R194, R8 ;  /* 0x000000c2bc08723c */ /* 0x040fe20000041808 */
[----:B------:R-:W1:Y:S07]  /*8aa0*/  LDSM.16.M88.4 R192, [R217+0x8800] ;  /* 0x00880000d9c0783b */ /* 0x000e6e0000000200 */
        /* <DEDUP_REMOVED lines=8> */
[----:B------:R-:W4:Y:S07]  /*8b30*/  LDSM.16.M88.4 R208, [R212+0x16100] ;  /* 0x01610000d4d0783b */ /* 0x000f2e0000000200 */
[C---:B--2---:R-:W-:Y:S08]  /*8b40*/  HMMA.16816.F32.BF16 R36, R188.reuse, R184, R36 ;  /* 0x000000b8bc24723c */ /* 0x044ff00000041824 */
[C---:B------:R-:W-:Y:S01]  /*8b50*/  HMMA.16816.F32.BF16 R40, R188.reuse, R186, R40 ;  /* 0x000000babc28723c */ /* 0x040fe20000041828 */
[----:B------:R-:W2:Y:S07]  /*8b60*/  LDSM.16.M88.4 R184, [R212+0x16900] ;  /* 0x01690000d4b8783b */ /* 0x000eae0000000200 */
[C---:B-1----:R-:W-:Y:S08]  /*8b70*/  HMMA.16816.F32.BF16 R44, R188.reuse, R192, R44 ;  /* 0x000000c0bc2c723c */ /* 0x042ff0000004182c */
[----:B------:R-:W-:Y:S01]  /*8b80*/  HMMA.16816.F32.BF16 R48, R188, R194, R48 ;  /* 0x000000c2bc30723c */ /* 0x000fe20000041830 */
[----:B------:R-:W1:Y:S07]  /*8b90*/  LDSM.16.M88.4 R188, [R212+0x17100] ;  /* 0x01710000d4bc783b */ /* 0x000e6e0000000200 */
[C---:B---3--:R-:W-:Y:S01]  /*8ba0*/  HMMA.16816.F32.BF16 R4, R196.reuse, R200, R4 ;  /* 0x000000c8c404723c */ /* 0x048fe20000041804 */
[----:B------:R-:W3:Y:S07]  /*8bb0*/  LDSM.16.M88.4 R192, [R212+0x17900] ;  /* 0x01790000d4c0783b */ /* 0x000eee0000000200 */
[C---:B------:R-:W-:Y:S01]  /*8bc0*/  HMMA.16816.F32.BF16 R8, R196.reuse, R202, R8 ;  /* 0x000000cac408723c */ /* 0x040fe20000041808 */
[----:B------:R-:W-:Y:S07]  /*8bd0*/  LDSM.16.M88.4 R200, [R220+0x24100] ;  /* 0x02410000dcc8783b */ /* 0x000fee0000000200 */
[C---:B----4-:R-:W-:Y:S08]  /*8be0*/  HMMA.16816.F32.BF16 R12, R196.reuse, R204, R12 ;  /* 0x000000ccc40c723c */ /* 0x050ff0000004180c */
[C---:B------:R-:W-:Y:S01]  /*8bf0*/  HMMA.16816.F32.BF16 R16, R196.reuse, R206, R16 ;  /* 0x000000cec410723c */ /* 0x040fe20000041810 */
[----:B------:R-:W4:Y:S07]  /*8c00*/  LDSM.16.M88.4 R204, [R229] ;  /* 0x00000000e5cc783b */ /* 0x000f2e0000000200 */
[C---:B------:R-:W-:Y:S08]  /*8c10*/  HMMA.16816.F32.BF16 R20, R196.reuse, R208, R20 ;  /* 0x000000d0c414723c */ /* 0x040ff00000041814 */
[C---:B------:R-:W-:Y:S01]  /*8c20*/  HMMA.16816.F32.BF16 R24, R196.reuse, R210, R24 ;  /* 0x000000d2c418723c */ /* 0x040fe20000041818 */
[----:B------:R-:W4:Y:S07]  /*8c30*/  LDSM.16.M88.4 R208, [R228] ;  /* 0x00000000e4d0783b */ /* 0x000f2e0000000200 */
[C---:B--2---:R-:W-:Y:S08]  /*8c40*/  HMMA.16816.F32.BF16 R28, R196.reuse, R184, R28 ;  /* 0x000000b8c41c723c */ /* 0x044ff0000004181c */
[C---:B------:R-:W-:Y:S01]  /*8c50*/  HMMA.16816.F32.BF16 R32, R196.reuse, R186, R32 ;  /* 0x000000bac420723c */ /* 0x040fe20000041820 */
[----:B------:R-:W2:Y:S07]  /*8c60*/  LDSM.16.M88.4 R184, [R227] ;  /* 0x00000000e3b8783b */ /* 0x000eae0000000200 */
[C---:B-1----:R-:W-:Y:S08]  /*8c70*/  HMMA.16816.F32.BF16 R36, R196.reuse, R188, R36 ;  /* 0x000000bcc424723c */ /* 0x042ff00000041824 */
[C---:B------:R-:W-:Y:S01]  /*8c80*/  HMMA.16816.F32.BF16 R40, R196.reuse, R190, R40 ;  /* 0x000000bec428723c */ /* 0x040fe20000041828 */
[----:B------:R-:W1:Y:S07]  /*8c90*/  LDSM.16.M88.4 R188, [R226] ;  /* 0x00000000e2bc783b */ /* 0x000e6e0000000200 */
[C---:B---3--:R-:W-:Y:S08]  /*8ca0*/  HMMA.16816.F32.BF16 R44, R196.reuse, R192, R44 ;  /* 0x000000c0c42c723c */ /* 0x048ff0000004182c */
[----:B------:R-:W-:Y:S01]  /*8cb0*/  HMMA.16816.F32.BF16 R48, R196, R194, R48 ;  /* 0x000000c2c430723c */ /* 0x000fe20000041830 */
[----:B------:R-:W3:Y:S07]  /*8cc0*/  LDSM.16.M88.4 R192, [R225] ;  /* 0x00000000e1c0783b */ /* 0x000eee0000000200 */
[C---:B----4-:R-:W-:Y:S01]  /*8cd0*/  HMMA.16816.F32.BF16 R4, R200.reuse, R204, R4 ;  /* 0x000000ccc804723c */ /* 0x050fe20000041804 */
[----:B------:R-:W4:Y:S07]  /*8ce0*/  LDSM.16.M88.4 R196, [R224] ;  /* 0x00000000e0c4783b */ /* 0x000f2e0000000200 */
[C---:B------:R-:W-:Y:S01]  /*8cf0*/  HMMA.16816.F32.BF16 R8, R200.reuse, R206, R8 ;  /* 0x000000cec808723c */ /* 0x040fe20000041808 */
[----:B------:R-:W-:Y:S07]  /*8d00*/  LDSM.16.M88.4 R204, [R222+0x24100] ;  /* 0x02410000decc783b */ /* 0x000fee0000000200 */
[C---:B------:R-:W-:Y:S08]  /*8d10*/  HMMA.16816.F32.BF16 R12, R200.reuse, R208, R12 ;  /* 0x000000d0c80c723c */ /* 0x040ff0000004180c */
[C---:B------:R-:W-:Y:S01]  /*8d20*/  HMMA.16816.F32.BF16 R16, R200.reuse, R210, R16 ;  /* 0x000000d2c810723c */ /* 0x040fe20000041810 */
[----:B------:R-:W4:Y:S07]  /*8d30*/  LDSM.16.M88.4 R208, [R218+0x15100] ;  /* 0x01510000dad0783b */ /* 0x000f2e0000000200 */
        /* <DEDUP_REMOVED lines=9> */
[C---:B----4-:R-:W-:Y:S08]  /*8dd0*/  HMMA.16816.F32.BF16 R44, R200.reuse, R196, R44 ;  /* 0x000000c4c82c723c */ /* 0x050ff0000004182c */
[----:B------:R-:W-:Y:S01]  /*8de0*/  HMMA.16816.F32.BF16 R48, R200, R198, R48 ;  /* 0x000000c6c830723c */ /* 0x000fe20000041830 */
[----:B------:R-:W4:Y:S07]  /*8df0*/  LDSM.16.M88.4 R196, [R218+0x17100] ;  /* 0x01710000dac4783b */ /* 0x000f2e0000000200 */
[C---:B------:R-:W-:Y:S01]  /*8e00*/  HMMA.16816.F32.BF16 R4, R204.reuse, R208, R4 ;  /* 0x000000d0cc04723c */ /* 0x040fe20000041804 */
[----:B------:R-:W-:Y:S07]  /*8e10*/  LDSM.16.M88.4 R200, [R221+0x24100] ;  /* 0x02410000ddc8783b */ /* 0x000fee0000000200 */
[C---:B------:R-:W-:Y:S01]  /*8e20*/  HMMA.16816.F32.BF16 R8, R204.reuse, R210, R8 ;  /* 0x000000d2cc08723c */ /* 0x040fe20000041808 */
[----:B------:R-:W-:Y:S07]  /*8e30*/  LDSM.16.M88.4 R208, [R217+0x9000] ;  /* 0x00900000d9d0783b */ /* 0x000fee0000000200 */
[C---:B--2---:R-:W-:Y:S08]  /*8e40*/  HMMA.16816.F32.BF16 R12, R204.reuse, R184, R12 ;  /* 0x000000b8cc0c723c */ /* 0x044ff0000004180c */
[C---:B------:R-:W-:Y:S01]  /*8e50*/  HMMA.16816.F32.BF16 R16, R204.reuse, R186, R16 ;  /* 0x000000bacc10723c */ /* 0x040fe20000041810 */
[----:B------:R-:W2:Y:S07]  /*8e60*/  LDSM.16.M88.4 R184, [R218+0x17900] ;  /* 0x01790000dab8783b */ /* 0x000eae0000000200 */
[C---:B-1----:R-:W-:Y:S08]  /*8e70*/  HMMA.16816.F32.BF16 R20, R204.reuse, R188, R20 ;  /* 0x000000bccc14723c */ /* 0x042ff00000041814 */
[C---:B------:R-:W-:Y:S08]  /*8e80*/  HMMA.16816.F32.BF16 R24, R204.reuse, R190, R24 ;  /* 0x000000becc18723c */ /* 0x040ff00000041818 */
[C---:B---3--:R-:W-:Y:S08]  /*8e90*/  HMMA.16816.F32.BF16 R28, R204.reuse, R192, R28 ;  /* 0x000000c0cc1c723c */ /* 0x048ff0000004181c */
[C---:B------:R-:W-:Y:S08]  /*8ea0*/  HMMA.16816.F32.BF16 R32, R204.reuse, R194, R32 ;  /* 0x000000c2cc20723c */ /* 0x040ff00000041820 */
[C---:B----4-:R-:W-:Y:S08]  /*8eb0*/  HMMA.16816.F32.BF16 R36, R204.reuse, R196, R36 ;  /* 0x000000c4cc24723c */ /* 0x050ff00000041824 */
[C---:B------:R-:W-:Y:S08]  /*8ec0*/  HMMA.16816.F32.BF16 R40, R204.reuse, R198, R40 ;  /* 0x000000c6cc28723c */ /* 0x040ff00000041828 */
[C---:B--2---:R-:W-:Y:S08]  /*8ed0*/  HMMA.16816.F32.BF16 R44, R204.reuse, R184, R44 ;  /* 0x000000b8cc2c723c */ /* 0x044ff0000004182c */
[----:B------:R-:W-:Y:S01]  /*8ee0*/  HMMA.16816.F32.BF16 R48, R204, R186, R48 ;  /* 0x000000bacc30723c */ /* 0x000fe20000041830 */
[----:B------:R-:W1:Y:S07]  /*8ef0*/  LDSM.16.M88.4 R184, [R217+0x9800] ;  /* 0x00980000d9b8783b */ /* 0x000e6e0000000200 */
[C---:B------:R-:W-:Y:S08]  /*8f00*/  HMMA.16816.F32.BF16 R4, R200.reuse, R208, R4 ;  /* 0x000000d0c804723c */ /* 0x040ff00000041804 */
[C---:B------:R-:W-:Y:S11]  /*8f10*/  HMMA.16816.F32.BF16 R8, R200.reuse, R210, R8 ;  /* 0x000000d2c808723c */ /* 0x040ff60000041808 */
[----:B------:R-:W-:Y:S05]  /*8f20*/  @!UPT UIADD3 URZ, URZ, URZ, URZ ;  /* 0x0000003f3f3ff290 */ /* 0x000fea000fffe03f */
[----:B------:R-:W-:Y:S02]  /*8f30*/  FMUL.FTZ R4, R4, c[0x0][0x320] ;  /* 0x0000c80004047a20 */ /* 0x000fe40000410000 */
[----:B------:R-:W-:Y:S02]  /*8f40*/  FMUL.FTZ R5, R5, c[0x0][0x320] ;  /* 0x0000c80005057a20 */ /* 0x000fe40000410000 */
[----:B------:R-:W-:Y:S01]  /*8f50*/  FMUL.FTZ R6, R6, c[0x0][0x320] ;  /* 0x0000c80006067a20 */ /* 0x000fe20000410000 */
[----:B------:R-:W2:Y:S01]  /*8f60*/  MUFU.TANH R188, R4 ;  /* 0x0000000400bc7308 */ /* 0x000ea20000002400 */
[----:B------:R-:W-:Y:S02]  /*8f70*/  FMUL.FTZ R7, R7, c[0x0][0x320] ;  /* 0x0000c80007077a20 */ /* 0x000fe40000410000 */
[----:B------:R-:W-:Y:S01]  /*8f80*/  FMUL.FTZ R8, R8, c[0x0][0x320] ;  /* 0x0000c80008087a20 */ /* 0x000fe20000410000 */
[C---:B-1----:R-:W-:Y:S03]  /*8f90*/  HMMA.16816.F32.BF16 R12, R200.reuse, R184, R12 ;  /* 0x000000b8c80c723c */ /* 0x042fe6000004180c */
[----:B------:R-:W-:Y:S02]  /*8fa0*/  FMUL.FTZ R9, R9, c[0x0][0x320] ;  /* 0x0000c80009097a20 */ /* 0x000fe40000410000 */
[----:B------:R-:W-:Y:S01]  /*8fb0*/  FMUL.FTZ R10, R10, c[0x0][0x320] ;  /* 0x0000c8000a0a7a20 */ /* 0x000fe20000410000 */
[----:B------:R-:W1:Y:S01]  /*8fc0*/  MUFU.TANH R190, R5 ;  /* 0x0000000500be7308 */ /* 0x000e620000002400 */
[----:B------:R-:W-:Y:S01]  /*8fd0*/  FMUL.FTZ R11, R11, c[0x0][0x320] ;  /* 0x0000c8000b0b7a20 */ /* 0x000fe20000410000 */
[C---:B------:R-:W-:Y:S08]  /*8fe0*/  HMMA.16816.F32.BF16 R16, R200.reuse, R186, R16 ;  /* 0x000000bac810723c */ /* 0x040ff00000041810 */
[----:B------:R-:W3:Y:S01]  /*8ff0*/  MUFU.TANH R193, R6 ;  /* 0x0000000600c17308 */ /* 0x000ee20000002400 */
[----:B--2---:R-:W-:Y:S07]  /*9000*/  FMNMX.FTZ R0, R188, R133, !PT ;  /* 0x00000085bc007209 */ /* 0x004fee0007810000 */
[----:B------:R-:W-:Y:S02]  /*9010*/  FMUL.FTZ R12, R12, c[0x0][0x320] ;  /* 0x0000c8000c0c7a20 */ /* 0x000fe40000410000 */
[----:B------:R2:W4:Y:S01]  /*9020*/  MUFU.TANH R194, R7 ;  /* 0x0000000700c27308 */ /* 0x0005220000002400 */
[----:B------:R-:W-:Y:S02]  /*9030*/  FMUL.FTZ R13, R13, c[0x0][0x320] ;  /* 0x0000c8000d0d7a20 */ /* 0x000fe40000410000 */
[----:B------:R-:W-:Y:S01]  /*9040*/  FMUL.FTZ R14, R14, c[0x0][0x320] ;  /* 0x0000c8000e0e7a20 */ /* 0x000fe20000410000 */
[----:B-1----:R-:W-:Y:S01]  /*9050*/  FMNMX.FTZ R0, R190, R0, !PT ;  /* 0x00000000be007209 */ /* 0x002fe20007810000 */
[----:B------:R-:W-:Y:S02]  /*9060*/  FMUL.FTZ R15, R15, c[0x0][0x320] ;  /* 0x0000c8000f0f7a20 */ /* 0x000fe40000410000 */
[----:B------:R-:W-:Y:S02]  /*9070*/  FMUL.FTZ R16, R16, c[0x0][0x320] ;  /* 0x0000c80010107a20 */ /* 0x000fe40000410000 */
[----:B------:R-:W-:Y:S01]  /*9080*/  FMUL.FTZ R17, R17, c[0x0][0x320] ;  /* 0x0000c80011117a20 */ /* 0x000fe20000410000 */
[----:B------:R-:W1:Y:S01]  /*9090*/  MUFU.TANH R189, R8 ;  /* 0x0000000800bd7308 */ /* 0x000e620000002400 */
[----:B------:R-:W-:Y:S02]  /*90a0*/  FMUL.FTZ R18, R18, c[0x0][0x320] ;  /* 0x0000c80012127a20 */ /* 0x000fe40000410000 */
[----:B------:R-:W-:Y:S01]  /*90b0*/  FMUL.FTZ R19, R19, c[0x0][0x320] ;  /* 0x0000c80013137a20 */ /* 0x000fe20000410000 */
[----:B---3--:R-:W-:Y:S06]  /*90c0*/  FMNMX.FTZ R2, R193, R134, !PT ;  /* 0x00000086c1027209 */ /* 0x008fec0007810000 */
[----:B------:R-:W3:Y:S01]  /*90d0*/  MUFU.TANH R185, R9 ;  /* 0x0000000900b97308 */ /* 0x000ee20000002400 */
[----:B--2---:R-:W2:Y:S01]  /*90e0*/  LDSM.16.M88.4 R4, [R217+0xa000] ;  /* 0x00a00000d904783b */ /* 0x004ea20000000200 */
[----:B----4-:R-:W-:Y:S08]  /*90f0*/  FMNMX.FTZ R2, R194, R2, !PT ;  /* 0x00000002c2027209 */ /* 0x010ff00007810000 */
[----:B------:R-:W4:Y:S01]  /*9100*/  MUFU.TANH R191, R10 ;  /* 0x0000000a00bf7308 */ /* 0x000f220000002400 */
[----:B-1----:R-:W-:Y:S09]  /*9110*/  FMNMX.FTZ R0, R189, R0, !PT ;  /* 0x00000000bd007209 */ /* 0x002ff20007810000 */
[----:B------:R1:W1:Y:S01]  /*9120*/  MUFU.TANH R192, R11 ;  /* 0x0000000b00c07308 */ /* 0x0002620000002400 */
[----:B---3--:R-:W-:Y:S09]  /*9130*/  FMNMX.FTZ R0, R185, R0, !PT ;  /* 0x00000000b9007209 */ /* 0x008ff20007810000 */
[----:B------:R-:W3:Y:S01]  /*9140*/  MUFU.TANH R187, R12 ;  /* 0x0000000c00bb7308 */ /* 0x000ee20000002400 */
[----:B----4-:R-:W-:Y:S09]  /*9150*/  FMNMX.FTZ R2, R191, R2, !PT ;  /* 0x00000002bf027209 */ /* 0x010ff20007810000 */
[----:B------:R-:W4:Y:S01]  /*9160*/  MUFU.TANH R196, R14 ;  /* 0x0000000e00c47308 */ /* 0x000f220000002400 */
[C---:B--2---:R-:W-:Y:S01]  /*9170*/  HMMA.16816.F32.BF16 R20, R200.reuse, R4, R20 ;  /* 0x00000004c814723c */ /* 0x044fe20000041814 */
[----:B-1----:R-:W1:Y:S02]  /*9180*/  LDSM.16.M88.4 R8, [R217+0xa800] ;  /* 0x00a80000d908783b */ /* 0x002e640000000200 */
[----:B------:R-:W-:Y:S06]  /*9190*/  FMNMX.FTZ R2, R192, R2, !PT ;  /* 0x00000002c0027209 */ /* 0x000fec0007810000 */
[----:B------:R-:W-:Y:S01]  /*91a0*/  MUFU.TANH R198, R16 ;  /* 0x0000001000c67308 */ /* 0x000fe20000002400 */
[C---:B------:R-:W-:Y:S01]  /*91b0*/  HMMA.16816.F32.BF16 R24, R200.reuse, R6, R24 ;  /* 0x00000006c818723c */ /* 0x040fe20000041818 */
[----:B------:R-:W2:Y:S02]  /*91c0*/  LDSM.16.M88.4 R4, [R217+0xb000] ;  /* 0x00b00000d904783b */ /* 0x000ea40000000200 */
[----:B---3--:R-:W-:Y:S06]  /*91d0*/  FMNMX.FTZ R0, R187, R0, !PT ;  /* 0x00000000bb007209 */ /* 0x008fec0007810000 */
[----:B------:R-:W3:Y:S03]  /*91e0*/  MUFU.TANH R197, R15 ;  /* 0x0000000f00c57308 */ /* 0x000ee60000002400 */
[----:B----4-:R-:W-:Y:S02]  /*91f0*/  FMNMX.FTZ R2, R196, R2, !PT ;  /* 0x00000002c4027209 */ /* 0x010fe40007810000 */
[----:B------:R-:W-:Y:S02]  /*9200*/  FMUL.FTZ R22, R22, c[0x0][0x320] ;  /* 0x0000c80016167a20 */ /* 0x000fe40000410000 */
[----:B------:R-:W-:Y:S03]  /*9210*/  FMUL.FTZ R23, R23, c[0x0][0x320] ;  /* 0x0000c80017177a20 */ /* 0x000fe60000410000 */
[----:B------:R-:W-:Y:S01]  /*9220*/  MUFU.TANH R199, R17 ;  /* 0x0000001100c77308 */ /* 0x000fe20000002400 */
[----:B------:R-:W-:Y:S02]  /*9230*/  FMUL.FTZ R20, R20, c[0x0][0x320] ;  /* 0x0000c80014147a20 */ /* 0x000fe40000410000 */
[----:B------:R-:W-:Y:S02]  /*9240*/  FMUL.FTZ R21, R21, c[0x0][0x320] ;  /* 0x0000c80015157a20 */ /* 0x000fe40000410000 */
[----:B------:R-:W-:Y:S02]  /*9250*/  FMUL.FTZ R26, R26, c[0x0][0x320] ;  /* 0x0000c8001a1a7a20 */ /* 0x000fe40000410000 */
[----:B------:R-:W-:Y:S02]  /*9260*/  FMUL.FTZ R24, R24, c[0x0][0x320] ;  /* 0x0000c80018187a20 */ /* 0x000fe40000410000 */
[----:B------:R-:W-:Y:S01]  /*9270*/  FMUL.FTZ R27, R27, c[0x0][0x320] ;  /* 0x0000c8001b1b7a20 */ /* 0x000fe20000410000 */
[----:B------:R-:W-:Y:S01]  /*9280*/  MUFU.TANH R208, R22 ;  /* 0x0000001600d07308 */ /* 0x000fe20000002400 */
[----:B------:R-:W-:Y:S01]  /*9290*/  FMUL.FTZ R25, R25, c[0x0][0x320] ;  /* 0x0000c80019197a20 */ /* 0x000fe20000410000 */
[----:B---3--:R-:W-:Y:S01]  /*92a0*/  FMNMX.FTZ R2, R197, R2, !PT ;  /* 0x00000002c5027209 */ /* 0x008fe20007810000 */
[C---:B-1----:R-:W-:Y:S07]  /*92b0*/  HMMA.16816.F32.BF16 R28, R200.reuse, R8, R28 ;  /* 0x00000008c81c723c */ /* 0x042fee000004181c */
[----:B------:R-:W-:Y:S01]  /*92c0*/  MUFU.TANH R249, R23 ;  /* 0x0000001700f97308 */ /* 0x000fe20000002400 */
[C---:B------:R-:W-:Y:S01]  /*92d0*/  HMMA.16816.F32.BF16 R32, R200.reuse, R10, R32 ;  /* 0x0000000ac820723c */ /* 0x040fe20000041820 */
[----:B------:R-:W1:Y:S01]  /*92e0*/  LDSM.16.M88.4 R8, [R217+0xb800] ;  /* 0x00b80000d908783b */ /* 0x000e620000000200 */
[----:B------:R-:W-:Y:S06]  /*92f0*/  DEPBAR.LE SB0, 0x0 ;  /* 0x000080000000791a */ /* 0x000fec0000000000 */
[C---:B--2---:R-:W-:Y:S01]  /*9300*/  HMMA.16816.F32.BF16 R36, R200.reuse, R4, R36 ;  /* 0x00000004c824723c */ /* 0x044fe20000041824 */
[----:B------:R-:W-:Y:S07]  /*9310*/  BAR.SYNC.DEFER_BLOCKING 0x0 ;  /* 0x0000000000007b1d */ /* 0x000fee0000010000 */
[C---:B------:R-:W-:Y:S04]  /*9320*/  HMMA.16816.F32.BF16 R40, R200.reuse, R6, R40 ;  /* 0x00000006c828723c */ /* 0x040fe80000041828 */
[----:B------:R-:W-:Y:S02]  /*9330*/  FMUL.FTZ R28, R28, c[0x0][0x320] ;  /* 0x0000c8001c1c7a20 */ /* 0x000fe40000410000 */
[----:B------:R-:W-:Y:S01]  /*9340*/  FMUL.FTZ R29, R29, c[0x0][0x320] ;  /* 0x0000c8001d1d7a20 */ /* 0x000fe20000410000 */
[----:B------:R-:W-:Y:S01]  /*9350*/  MOV R6, UR16 ;  /* 0x0000001000067c02 */ /* 0x000fe20008000f00 */
[----:B------:R-:W-:Y:S01]  /*9360*/  FMUL.FTZ R30, R30, c[0x0][0x320] ;  /* 0x0000c8001e1e7a20 */ /* 0x000fe20000410000 */
[----:B------:R-:W-:Y:S03]  /*9370*/  @UP0 USHF.L.U64.HI UR16, UR4, 0x6, UR5 ;  /* 0x0000000604100899 */ /* 0x000fe60008010205 */
[----:B------:R-:W-:Y:S01]  /*9380*/  FMUL.FTZ R31, R31, c[0x0][0x320] ;  /* 0x0000c8001f1f7a20 */ /* 0x000fe20000410000 */
[----:B------:R-:W-:Y:S01]  /*9390*/  MOV R7, UR17 ;  /* 0x0000001100077c02 */ /* 0x000fe20008000f00 */
[----:B------:R-:W-:Y:S02]  /*93a0*/  FMUL.FTZ R35, R35, c[0x0][0x320] ;  /* 0x0000c80023237a20 */ /* 0x000fe40000410000 */
[----:B------:R-:W-:Y:S01]  /*93b0*/  FMUL.FTZ R36, R36, c[0x0][0x320] ;  /* 0x0000c80024247a20 */ /* 0x000fe20000410000 */
[----:B------:R-:W2:Y:S01]  /*93c0*/  MUFU.TANH R16, R28 ;  /* 0x0000001c00107308 */ /* 0x000ea20000002400 */
[----:B------:R-:W-:Y:S02]  /*93d0*/  FMUL.FTZ R37, R37, c[0x0][0x320] ;  /* 0x0000c80025257a20 */ /* 0x000fe40000410000 */
[----:B------:R-:W-:Y:S02]  /*93e0*/  FMUL.FTZ R38, R38, c[0x0][0x320] ;  /* 0x0000c80026267a20 */ /* 0x000fe40000410000 */
[----:B------:R-:W-:Y:S02]  /*93f0*/  FMUL.FTZ R39, R39, c[0x0][0x320] ;  /* 0x0000c80027277a20 */ /* 0x000fe40000410000 */
[----:B------:R-:W-:Y:S01]  /*9400*/  FMUL.FTZ R40, R40, c[0x0][0x320] ;  /* 0x0000c80028287a20 */ /* 0x000fe20000410000 */
[C---:B-1----:R-:W-:Y:S01]  /*9410*/  HMMA.16816.F32.BF16 R44, R200.reuse, R8, R44 ;  /* 0x00000008c82c723c */ /* 0x042fe2000004182c */
[----:B------:R-:W3:Y:S01]  /*9420*/  LDL.64 R8, [R1+0x20] ;  /* 0x0000200001087983 */ /* 0x000ee20000100a00 */
[----:B------:R-:W-:Y:S01]  /*9430*/  MUFU.TANH R135, R36 ;  /* 0x0000002400877308 */ /* 0x000fe20000002400 */
[----:B------:R-:W-:Y:S02]  /*9440*/  FMUL.FTZ R32, R32, c[0x0][0x320] ;  /* 0x0000c80020207a20 */ /* 0x000fe40000410000 */
[----:B------:R-:W-:Y:S02]  /*9450*/  FMUL.FTZ R33, R33, c[0x0][0x320] ;  /* 0x0000c80021217a20 */ /* 0x000fe40000410000 */
[----:B------:R-:W-:Y:S01]  /*9460*/  FMUL.FTZ R41, R41, c[0x0][0x320] ;  /* 0x0000c80029297a20 */ /* 0x000fe20000410000 */
[----:B------:R-:W-:Y:S01]  /*9470*/  HMMA.16816.F32.BF16 R48, R200, R10, R48 ;  /* 0x0000000ac830723c */ /* 0x000fe20000041830 */
[----:B------:R-:W4:Y:S03]  /*9480*/  LDL.64 R10, [R1+0x18] ;  /* 0x00001800010a7983 */ /* 0x000f260000100a00 */
[----:B------:R-:W1:Y:S01]  /*9490*/  MUFU.TANH R195, R13 ;  /* 0x0000000d00c37308 */ /* 0x000e620000002400 */
[----:B------:R-:W-:Y:S02]  /*94a0*/  FMUL.FTZ R34, R34, c[0x0][0x320] ;  /* 0x0000c80022227a20 */ /* 0x000fe40000410000 */
[----:B------:R-:W-:Y:S01]  /*94b0*/  FMUL.FTZ R42, R42, c[0x0][0x320] ;  /* 0x0000c8002a2a7a20 */ /* 0x000fe20000410000 */
[----:B--2---:R-:W-:Y:S01]  /*94c0*/  MOV R201, R16 ;  /* 0x0000001000c97202 */ /* 0x004fe20000000f00 */
[----:B------:R-:W-:Y:S05]  /*94d0*/  FMUL.FTZ R43, R43, c[0x0][0x320] ;  /* 0x0000c8002b2b7a20 */ /* 0x000fea0000410000 */
[----:B------:R-:W2:Y:S02]  /*94e0*/  MUFU.TANH R206, R20 ;  /* 0x0000001400ce7308 */ /* 0x000ea40000002400 */
[----:B------:R-:W-:Y:S02]  /*94f0*/  FMUL.FTZ R44, R44, c[0x0][0x320] ;  /* 0x0000c8002c2c7a20 */ /* 0x000fe40000410000 */
[----:B------:R-:W-:Y:S02]  /*9500*/  FMUL.FTZ R45, R45, c[0x0][0x320] ;  /* 0x0000c8002d2d7a20 */ /* 0x000fe40000410000 */
[----:B------:R-:W-:Y:S02]  /*9510*/  FMUL.FTZ R46, R46, c[0x0][0x320] ;  /* 0x0000c8002e2e7a20 */ /* 0x000fe40000410000 */
[----:B------:R-:W-:Y:S02]  /*9520*/  FMUL.FTZ R47, R47, c[0x0][0x320] ;  /* 0x0000c8002f2f7a20 */ /* 0x000fe40000410000 */
[----:B------:R-:W2:Y:S01]  /*9530*/  MUFU.TANH R204, R18 ;  /* 0x0000001200cc7308 */ /* 0x000ea20000002400 */
[----:B------:R-:W-:Y:S02]  /*9540*/  FMUL.FTZ R49, R49, c[0x0][0x320] ;  /* 0x0000c80031317a20 */ /* 0x000fe40000410000 */
[----:B------:R-:W-:Y:S01]  /*9550*/  FMUL.FTZ R48, R48, c[0x0][0x320] ;  /* 0x0000c80030307a20 */ /* 0x000fe20000410000 */
[----:B-1----:R-:W-:Y:S01]  /*9560*/  FMNMX.FTZ R0, R195, R0, !PT ;  /* 0x00000000c3007209 */ /* 0x002fe20007810000 */
[----:B------:R-:W-:Y:S03]  /*9570*/  FMUL.FTZ R50, R50, c[0x0][0x320] ;  /* 0x0000c80032327a20 */ /* 0x000fe60000410000 */
[----:B------:R-:W-:Y:S02]  /*9580*/  FMNMX.FTZ R0, R198, R0, !PT ;  /* 0x00000000c6007209 */ /* 0x000fe40007810000 */
[----:B------:R-:W1:Y:S02]  /*9590*/  MUFU.TANH R207, R21 ;  /* 0x0000001500cf7308 */ /* 0x000e640000002400 */
[----:B------:R-:W-:Y:S04]  /*95a0*/  FMNMX.FTZ R0, R199, R0, !PT ;  /* 0x00000000c7007209 */ /* 0x000fe80007810000 */
[----:B--2---:R-:W-:Y:S04]  /*95b0*/  FMNMX.FTZ R0, R206, R0, !PT ;  /* 0x00000000ce007209 */ /* 0x004fe80007810000 */
[----:B------:R-:W2:Y:S01]  /*95c0*/  MUFU.TANH R205, R19 ;  /* 0x0000001300cd7308 */ /* 0x000ea20000002400 */
[----:B------:R-:W-:Y:S09]  /*95d0*/  FMNMX.FTZ R2, R204, R2, !PT ;  /* 0x00000002cc027209 */ /* 0x000ff20007810000 */
[----:B------:R-:W2:Y:S01]  /*95e0*/  MUFU.TANH R186, R33 ;  /* 0x0000002100ba7308 */ /* 0x000ea20000002400 */
[----:B-1----:R-:W-:Y:S09]  /*95f0*/  FMNMX.FTZ R0, R207, R0, !PT ;  /* 0x00000000cf007209 */ /* 0x002ff20007810000 */
[----:B------:R1:W-:Y:S01]  /*9600*/  MUFU.TANH R33, R49 ;  /* 0x0000003100217308 */ /* 0x0003e20000002400 */
[----:B--2---:R-:W-:Y:S04]  /*9610*/  FMNMX.FTZ R2, R205, R2, !PT ;  /* 0x00000002cd027209 */ /* 0x004fe80007810000 */
[----:B------:R-:W-:Y:S05]  /*9620*/  FMNMX.FTZ R2, R208, R2, !PT ;  /* 0x00000002d0027209 */ /* 0x000fea0007810000 */
[----:B------:R-:W2:Y:S01]  /*9630*/  MUFU.TANH R250, R24 ;  /* 0x0000001800fa7308 */ /* 0x000ea20000002400 */
[----:B------:R-:W-:Y:S02]  /*9640*/  FMNMX.FTZ R2, R249, R2, !PT ;  /* 0x00000002f9027209 */ /* 0x000fe40007810000 */
[----:B------:R-:W-:Y:S07]  /*9650*/  MOV R200, R186 ;  /* 0x000000ba00c87202 */ /* 0x000fee0000000f00 */
[----:B------:R-:W2:Y:S01]  /*9660*/  MUFU.TANH R251, R25 ;  /* 0x0000001900fb7308 */ /* 0x000ea20000002400 */
[----:B-1----:R-:W-:Y:S09]  /*9670*/  MOV R49, R135 ;  /* 0x0000008700317202 */ /* 0x002ff20000000f00 */
[----:B------:R-:W1:Y:S01]  /*9680*/  MUFU.TANH R12, R29 ;  /* 0x0000001d000c7308 */ /* 0x000e620000002400 */
[----:B--2---:R-:W-:Y:S09]  /*9690*/  FMNMX.FTZ R0, R250, R0, !PT ;  /* 0x00000000fa007209 */ /* 0x004ff20007810000 */
[----:B------:R-:W2:Y:S01]  /*96a0*/  MUFU.TANH R252, R26 ;  /* 0x0000001a00fc7308 */ /* 0x000ea20000002400 */
[----:B------:R-:W-:Y:S04]  /*96b0*/  FMNMX.FTZ R0, R251, R0, !PT ;  /* 0x00000000fb007209 */ /* 0x000fe80007810000 */
[----:B------:R-:W-:Y:S05]  /*96c0*/  FMNMX.FTZ R0, R201, R0, !PT ;  /* 0x00000000c9007209 */ /* 0x000fea0007810000 */
[----:B------:R-:W2:Y:S01]  /*96d0*/  MUFU.TANH R209, R27 ;  /* 0x0000001b00d17308 */ /* 0x000ea20000002400 */
[----:B-1----:R-:W-:Y:S04]  /*96e0*/  MOV R202, R12 ;  /* 0x0000000c00ca7202 */ /* 0x002fe80000000f00 */
[----:B------:R-:W-:Y:S05]  /*96f0*/  FMNMX.FTZ R0, R202, R0, !PT ;  /* 0x00000000ca007209 */ /* 0x000fea0007810000 */
[----:B------:R-:W1:Y:S01]  /*9700*/  MUFU.TANH R211, R30 ;  /* 0x0000001e00d37308 */ /* 0x000e620000002400 */
[----:B--2---:R-:W-:Y:S09]  /*9710*/  FMNMX.FTZ R2, R252, R2, !PT ;  /* 0x00000002fc027209 */ /* 0x004ff20007810000 */
[----:B------:R-:W-:Y:S01]  /*9720*/  MUFU.TANH R184, R31 ;  /* 0x0000001f00b87308 */ /* 0x000fe20000002400 */
[----:B------:R-:W-:Y:S09]  /*9730*/  FMNMX.FTZ R2, R209, R2, !PT ;  /* 0x00000002d1027209 */ /* 0x000ff20007810000 */
[----:B------:R-:W-:Y:S01]  /*9740*/  MUFU.TANH R248, R34 ;  /* 0x0000002200f87308 */ /* 0x000fe20000002400 */
[----:B-1----:R-:W-:Y:S09]  /*9750*/  FMNMX.FTZ R2, R211, R2, !PT ;  /* 0x00000002d3027209 */ /* 0x002ff20007810000 */
[----:B------:R-:W1:Y:S10]  /*9760*/  MUFU.TANH R210, R32 ;  /* 0x0000002000d27308 */ /* 0x000e740000002400 */
[----:B------:R2:W-:Y:S10]  /*9770*/  MUFU.TANH R34, R48 ;  /* 0x0000003000227308 */ /* 0x0005f40000002400 */
[----:B------:R-:W2:Y:S01]  /*9780*/  MUFU.TANH R3, R37 ;  /* 0x0000002500037308 */ /* 0x000ea20000002400 */
[----:B-1----:R-:W-:Y:S04]  /*9790*/  FMNMX.FTZ R0, R210, R0, !PT ;  /* 0x00000000d2007209 */ /* 0x002fe80007810000 */
[----:B------:R-:W-:Y:S05]  /*97a0*/  FMNMX.FTZ R0, R200, R0, !PT ;  /* 0x00000000c8007209 */ /* 0x000fea0007810000 */
[----:B------:R1:W-:Y:S01]  /*97b0*/  MUFU.TANH R135, R50 ;  /* 0x0000003200877308 */ /* 0x0003e20000002400 */
[----:B------:R-:W-:Y:S02]  /*97c0*/  FMNMX.FTZ R0, R49, R0, !PT ;  /* 0x0000000031007209 */ /* 0x000fe40007810000 */
[----:B--2---:R-:W-:Y:S04]  /*97d0*/  MOV R48, R184 ;  /* 0x000000b800307202 */ /* 0x004fe80000000f00 */
[----:B------:R-:W-:Y:S03]  /*97e0*/  FMNMX.FTZ R2, R48, R2, !PT ;  /* 0x0000000230027209 */ /* 0x000fe60007810000 */
[----:B------:R-:W2:Y:S01]  /*97f0*/  MUFU.TANH R15, R35 ;  /* 0x00000023000f7308 */ /* 0x000ea20000002400 */
[----:B------:R-:W-:Y:S09]  /*9800*/  FMNMX.FTZ R2, R248, R2, !PT ;  /* 0x00000002f8027209 */ /* 0x000ff20007810000 */
[----:B------:R-:W2:Y:S01]  /*9810*/  MUFU.TANH R14, R40 ;  /* 0x00000028000e7308 */ /* 0x000ea20000002400 */
[----:B-1----:R-:W-:Y:S09]  /*9820*/  MOV R50, R3 ;  /* 0x0000000300327202 */ /* 0x002ff20000000f00 */
[----:B------:R-:W1:Y:S01]  /*9830*/  MUFU.TANH R13, R41 ;  /* 0x00000029000d7308 */ /* 0x000e620000002400 */
[----:B--2---:R-:W-:Y:S02]  /*9840*/  FMNMX.FTZ R3, R15, R2, !PT ;  /* 0x000000020f037209 */ /* 0x004fe40007810000 */
[----:B------:R-:W-:Y:S01]  /*9850*/  FMNMX.FTZ R2, R50, R0, !PT ;  /* 0x0000000032027209 */ /* 0x000fe20007810000 */
[----:B------:R-:W-:Y:S06]  /*9860*/  FMUL.FTZ R0, R51, c[0x0][0x320] ;  /* 0x0000c80033007a20 */ /* 0x000fec0000410000 */
[----:B------:R-:W2:Y:S01]  /*9870*/  MUFU.TANH R20, R44 ;  /* 0x0000002c00147308 */ /* 0x000ea20000002400 */
[----:B------:R-:W-:Y:S09]  /*9880*/  FMNMX.FTZ R2, R14, R2, !PT ;  /* 0x000000020e027209 */ /* 0x000ff20007810000 */
[----:B------:R2:W-:Y:S01]  /*9890*/  MUFU.TANH R184, R0 ;  /* 0x0000000000b87308 */ /* 0x0005e20000002400 */
[----:B-1----:R-:W-:Y:S09]  /*98a0*/  MOV R203, R13 ;  /* 0x0000000d00cb7202 */ /* 0x002ff20000000f00 */
[----:B------:R-:W1:Y:S10]  /*98b0*/  MUFU.TANH R16, R45 ;  /* 0x0000002d00107308 */ /* 0x000e740000002400 */
[----:B------:R-:W1:Y:S01]  /*98c0*/  MUFU.TANH R26, R38 ;  /* 0x00000026001a7308 */ /* 0x000e620000002400 */
[----:B--2---:R-:W-:Y:S04]  /*98d0*/  FMNMX.FTZ R0, R203, R2, !PT ;  /* 0x00000002cb007209 */ /* 0x004fe80007810000 */
[----:B------:R-:W-:Y:S05]  /*98e0*/  FMNMX.FTZ R0, R20, R0, !PT ;  /* 0x0000000014007209 */ /* 0x000fea0007810000 */
[----:B------:R-:W2:Y:S01]  /*98f0*/  MUFU.TANH R132, R42 ;  /* 0x0000002a00847308 */ /* 0x000ea20000002400 */
[----:B-1----:R-:W-:Y:S09]  /*9900*/  FMNMX.FTZ R0, R16, R0, !PT ;  /* 0x0000000010007209 */ /* 0x002ff20007810000 */
[----:B------:R-:W1:Y:S01]  /*9910*/  MUFU.TANH R21, R39 ;  /* 0x0000002700157308 */ /* 0x000e620000002400 */
[----:B------:R-:W-:Y:S09]  /*9920*/  FMNMX.FTZ R3, R26, R3, !PT ;  /* 0x000000031a037209 */ /* 0x000ff20007810000 */
[----:B------:R-:W3:Y:S01]  /*9930*/  MUFU.TANH R25, R43 ;  /* 0x0000002b00197308 */ /* 0x000ee20000002400 */
[----:B--2---:R-:W-:Y:S02]  /*9940*/  MOV R51, R132 ;  /* 0x0000008400337202 */ /* 0x004fe40000000f00 */
[----:B------:R-:W-:Y:S04]  /*9950*/  FMNMX.FTZ R132, R34, R0, !PT ;  /* 0x0000000022847209 */ /* 0x000fe80007810000 */
[----:B------:R-:W-:Y:S03]  /*9960*/  FMNMX.FTZ R132, R33, R132, !PT ;  /* 0x0000008421847209 */ /* 0x000fe60007810000 */
[----:B------:R-:W2:Y:S01]  /*9970*/  MUFU.TANH R17, R46 ;  /* 0x0000002e00117308 */ /* 0x000ea20000002400 */
[----:B-1----:R-:W-:Y:S02]  /*9980*/  FMNMX.FTZ R3, R21, R3, !PT ;  /* 0x0000000315037209 */ /* 0x002fe40007810000 */
[----:B----4-:R-:W-:Y:S02]  /*9990*/  @P0 MOV R5, R11 ;  /* 0x0000000b00050202 */ /* 0x010fe40000000f00 */
[----:B------:R-:W-:Y:S02]  /*99a0*/  FMNMX.FTZ R2, R51, R3, !PT ;  /* 0x0000000333027209 */ /* 0x000fe40007810000 */
[----:B------:R-:W1:Y:S03]  /*99b0*/  SHFL.BFLY PT, R3, R132, 0x2, 0x1f ;  /* 0x0c401f0084037f89 */ /* 0x000e6600000e0000 */
[----:B------:R-:W4:Y:S01]  /*99c0*/  MUFU.TANH R35, R47 ;  /* 0x0000002f00237308 */ /* 0x000f220000002400 */
[----:B---3--:R-:W-:Y:S04]  /*99d0*/  FMNMX.FTZ R2, R25, R2, !PT ;  /* 0x0000000219027209 */ /* 0x008fe80007810000 */
[----:B--2---:R-:W-:Y:S02]  /*99e0*/  FMNMX.FTZ R2, R17, R2, !PT ;  /* 0x0000000211027209 */ /* 0x004fe40007810000 */
[----:B-1----:R-:W-:Y:S02]  /*99f0*/  FMNMX.FTZ R132, R132, R3, !PT ;  /* 0x0000000384847209 */ /* 0x002fe40007810000 */
[----:B----4-:R-:W-:Y:S03]  /*9a00*/  FMNMX.FTZ R0, R35, R2, !PT ;  /* 0x0000000223007209 */ /* 0x010fe60007810000 */
[----:B------:R-:W1:Y:S01]  /*9a10*/  SHFL.BFLY PT, R4, R132, 0x1, 0x1f ;  /* 0x0c201f0084047f89 */ /* 0x000e6200000e0000 */
[----:B------:R-:W-:Y:S04]  /*9a20*/  FMNMX.FTZ R0, R135, R0, !PT ;  /* 0x0000000087007209 */ /* 0x000fe80007810000 */
[----:B------:R-:W-:Y:S05]  /*9a30*/  FMNMX.FTZ R0, R184, R0, !PT ;  /* 0x00000000b8007209 */ /* 0x000fea0007810000 */
[----:B------:R-:W2:Y:S01]  /*9a40*/  SHFL.BFLY PT, R2, R0, 0x2, 0x1f ;  /* 0x0c401f0000027f89 */ /* 0x000ea200000e0000 */
[----:B-1----:R-:W-:Y:S02]  /*9a50*/  FMNMX.FTZ R132, R132, R4, !PT ;  /* 0x0000000484847209 */ /* 0x002fe40007810000 */
[----:B------:R-:W-:Y:S03]  /*9a60*/  @P0 MOV R4, R8 ;  /* 0x0000000800040202 */ /* 0x000fe60000000f00 */
[----:B------:R-:W-:Y:S02]  /*9a70*/  FMUL.FTZ R186, R132, c[0x0][0x2d0] ;  /* 0x0000b40084ba7a20 */ /* 0x000fe40000410000 */
[----:B------:R-:W-:Y:S01]  /*9a80*/  @P0 IMAD.WIDE.U32 R4, R6, 0x60, R4 ;  /* 0x0000006006040825 */ /* 0x000fe200078e0004 */
[----:B--2---:R-:W-:Y:S03]  /*9a90*/  FMNMX.FTZ R0, R0, R2, !PT ;  /* 0x0000000200007209 */ /* 0x004fe60007810000 */
[--C-:B------:R-:W-:Y:S01]  /*9aa0*/  FFMA.FTZ R10, R189, c[0x0][0x2d0], -R186.reuse ;  /* 0x0000b400bd0a7a23 */ /* 0x100fe200000108ba */
[----:B------:R-:W-:Y:S01]  /*9ab0*/  @P0 IADD3 R6, R5, UR14, RZ ;  /* 0x0000000e05060c10 */ /* 0x000fe2000fffe0ff */
[----:B------:R-:W-:Y:S01]  /*9ac0*/  FFMA.FTZ R5, R188, c[0x0][0x2d0], -R186 ;  /* 0x0000b400bc057a23 */ /* 0x000fe200000108ba */
[C---:B------:R-:W-:Y:S01]  /*9ad0*/  @P0 SHF.L.U32 R7, R4.reuse, 0x1, RZ ;  /* 0x0000000104070819 */ /* 0x040fe200000006ff */
[----:B------:R1:W-:Y:S01]  /*9ae0*/  MUFU.EX2 R24, R10 ;  /* 0x0000000a00187308 */ /* 0x0003e20000000800 */
[----:B------:R-:W-:Y:S01]  /*9af0*/  @P0 SHF.L.U64.HI R6, R4, 0x1, R6 ;  /* 0x0000000104060819 */ /* 0x000fe20000010206 */
[----:B------:R-:W2:Y:S01]  /*9b00*/  SHFL.BFLY PT, R3, R0, 0x1, 0x1f ;  /* 0x0c201f0000037f89 */ /* 0x000ea200000e0000 */
[C---:B------:R-:W-:Y:S01]  /*9b10*/  @P0 IADD3 R8, P2, R7.reuse, 0x80, RZ ;  /* 0x0000008007080810 */ /* 0x040fe20007f5e0ff */
[----:B------:R-:W-:Y:S01]  /*9b20*/  @UP0 USHF.L.U32 UR14, UR4, 0x6, URZ ;  /* 0x00000006040e0899 */ /* 0x000fe2000800063f */
[----:B------:R-:W-:Y:S01]  /*9b30*/  FADD.FTZ R2, -R132, R133 ;  /* 0x0000008584027221 */ /* 0x000fe20000010100 */
[----:B------:R-:W-:Y:S02]  /*9b40*/  MOV R188, R35 ;  /* 0x0000002300bc7202 */ /* 0x000fe40000000f00 */
[----:B------:R-:W-:Y:S02]  /*9b50*/  @P0 IADD3 R8, P1, R8, c[0x0][0x1c8], RZ ;  /* 0x0000720008080a10 */ /* 0x000fe40007f3e0ff */
[----:B------:R3:W4:Y:S02]  /*9b60*/  MUFU.EX2 R11, R5 ;  /* 0x00000005000b7308 */ /* 0x0007240000000800 */
[----:B------:R-:W-:Y:S02]  /*9b70*/  @P0 IADD3.X R9, RZ, c[0x0][0x1cc], R6, P1, P2 ;  /* 0x00007300ff090a10 */ /* 0x000fe40000fe4406 */
[C---:B------:R-:W-:Y:S02]  /*9b80*/  @P0 IADD3 R4, P1, R7.reuse, c[0x0][0x1c8], RZ ;  /* 0x0000720007040a10 */ /* 0x040fe40007f3e0ff */
[----:B------:R-:W-:Y:S01]  /*9b90*/  @P0 IADD3 R12, P2, R7, 0x100, RZ ;  /* 0x00000100070c0810 */ /* 0x000fe20007f5e0ff */
[--C-:B-1----:R-:W-:Y:S01]  /*9ba0*/  FFMA.FTZ R10, R185, c[0x0][0x2d0], -R186.reuse ;  /* 0x0000b400b90a7a23 */ /* 0x102fe200000108ba */
[----:B--2---:R-:W-:Y:S01]  /*9bb0*/  FMNMX.FTZ R3, R0, R3, !PT ;  /* 0x0000000300037209 */ /* 0x004fe20007810000 */
[----:B------:R-:W-:Y:S02]  /*9bc0*/  FMUL.FTZ R0, R2, c[0x0][0x2d0] ;  /* 0x0000b40002007a20 */ /* 0x000fe40000410000 */
[----:B------:R-:W-:Y:S02]  /*9bd0*/  MUFU.EX2 R32, R10 ;  /* 0x0000000a00207308 */ /* 0x000fe40000000800 */
[----:B------:R-:W-:Y:S02]  /*9be0*/  FMUL.FTZ R133, R3, c[0x0][0x2d0] ;  /* 0x0000b40003857a20 */ /* 0x000fe40000410000 */
[----:B---3--:R-:W-:Y:S01]  /*9bf0*/  FFMA.FTZ R5, R190, c[0x0][0x2d0], -R186 ;  /* 0x0000b400be057a23 */ /* 0x008fe200000108ba */
[----:B----4-:R-:W-:Y:S01]  /*9c00*/  MOV R189, R11 ;  /* 0x0000000b00bd7202 */ /* 0x010fe20000000f00 */
[--C-:B------:R-:W-:Y:S01]  /*9c10*/  FFMA.FTZ R135, R135, c[0x0][0x2d0], -R133.reuse ;  /* 0x0000b40087877a23 */ /* 0x100fe20000010885 */
[----:B------:R-:W-:Y:S03]  /*9c20*/  MOV R190, R20 ;  /* 0x0000001400be7202 */ /* 0x000fe60000000f00 */
[----:B------:R1:W-:Y:S10]  /*9c30*/  MUFU.EX2 R18, R5 ;  /* 0x0000000500127308 */ /* 0x0003f40000000800 */
[----:B------:R2:W3:Y:S10]  /*9c40*/  MUFU.EX2 R2, R0 ;  /* 0x0000000000027308 */ /* 0x0004f40000000800 */
[----:B------:R-:W-:Y:S01]  /*9c50*/  MUFU.EX2 R135, R135 ;  /* 0x0000008700877308 */ /* 0x000fe20000000800 */
[----:B-1----:R-:W-:Y:S02]  /*9c60*/  @P0 IADD3.X R5, R6, c[0x0][0x1cc], RZ, P1, !PT ;  /* 0x0000730006050a10 */ /* 0x002fe40000ffe4ff */
[----:B------:R-:W-:Y:S03]  /*9c70*/  @P0 IADD3 R12, P1, R12, c[0x0][0x1c8], RZ ;  /* 0x000072000c0c0a10 */ /* 0x000fe60007f3e0ff */
[----:B------:R1:W-:Y:S01]  /*9c80*/  @P0 LDGSTS.E.BYPASS.LTC128B.128 [R247+0xc100], [R4.64], !P4 ;  /* 0x0c10000004f70fae */ /* 0x0003e2000e101d4a */
[----:B------:R-:W-:Y:S02]  /*9c90*/  @P0 IADD3.X R13, RZ, c[0x0][0x1cc], R6, P1, P2 ;  /* 0x00007300ff0d0a10 */ /* 0x000fe40000fe4406 */
[----:B------:R-:W-:Y:S01]  /*9ca0*/  @P0 IADD3 R7, P2, R7, 0x180, RZ ;  /* 0x0000018007070810 */ /* 0x000fe20007f5e0ff */
[----:B--2---:R-:W-:Y:S01]  /*9cb0*/  FADD.FTZ R0, -R3, R134 ;  /* 0x0000008603007221 */ /* 0x004fe20000010100 */
[----:B------:R-:W-:Y:S01]  /*9cc0*/  MOV R134, R15 ;  /* 0x0000000f00867202 */ /* 0x000fe20000000f00 */
[----:B---3--:R-:W-:Y:S02]  /*9cd0*/  FMUL.FTZ R41, R2, R173 ;  /* 0x000000ad02297220 */ /* 0x008fe40000410000 */
[----:B------:R2:W-:Y:S01]  /*9ce0*/  @P0 LDGSTS.E.BYPASS.LTC128B.128 [R247+0xf100], [R8.64], !P6 ;  /* 0x0f10000008f70fae */ /* 0x0005e2000f101d4a */
[----:B------:R-:W-:Y:S01]  /*9cf0*/  @P0 IADD3 R10, P1, R7, c[0x0][0x1c8], RZ ;  /* 0x00007200070a0a10 */ /* 0x000fe20007f3e0ff */
[--C-:B------:R-:W-:Y:S01]  /*9d00*/  FFMA.FTZ R7, R193, c[0x0][0x2d0], -R133.reuse ;  /* 0x0000b400c1077a23 */ /* 0x100fe20000010885 */
[----:B------:R-:W-:Y:S01]  /*9d10*/  MOV R193, R16 ;  /* 0x0000001000c17202 */ /* 0x000fe20000000f00 */
[----:B------:R-:W-:Y:S01]  /*9d20*/  FMUL.FTZ R0, R0, c[0x0][0x2d0] ;  /* 0x0000b40000007a20 */ /* 0x000fe20000410000 */
[----:B------:R-:W-:Y:S01]  /*9d30*/  @P0 IADD3.X R11, RZ, c[0x0][0x1cc], R6, P1, P2 ;  /* 0x00007300ff0b0a10 */ /* 0x000fe20000fe4406 */
[----:B------:R3:W-:Y:S01]  /*9d40*/  MUFU.EX2 R185, R7 ;  /* 0x0000000700b97308 */ /* 0x0007e20000000800 */
[C---:B------:R-:W-:Y:S01]  /*9d50*/  FMUL.FTZ R16, R2.reuse, R148 ;  /* 0x0000009402107220 */ /* 0x040fe20000410000 */
[----:B------:R4:W-:Y:S01]  /*9d60*/  @P0 LDGSTS.E.BYPASS.LTC128B.128 [R247+0x12100], [R12.64], !P3 ;  /* 0x121000000cf70fae */ /* 0x0009e2000d901d4a */
[----:B------:R-:W-:Y:S01]  /*9d70*/  MOV R148, R17 ;  /* 0x0000001100947202 */ /* 0x000fe20000000f00 */
[C---:B------:R-:W-:Y:S01]  /*9d80*/  FMUL.FTZ R17, R2.reuse, R149 ;  /* 0x0000009502117220 */ /* 0x040fe20000410000 */
[----:B------:R-:W-:Y:S01]  /*9d90*/  MOV R149, R18 ;  /* 0x0000001200957202 */ /* 0x000fe20000000f00 */
[C---:B------:R-:W-:Y:S02]  /*9da0*/  FMUL.FTZ R52, R2.reuse, R52 ;  /* 0x0000003402347220 */ /* 0x040fe40000410000 */
[C---:B------:R-:W-:Y:S02]  /*9db0*/  FMUL.FTZ R53, R2.reuse, R53 ;  /* 0x0000003502357220 */ /* 0x040fe40000410000 */
[----:B------:R4:W-:Y:S01]  /*9dc0*/  @P0 LDGSTS.E.BYPASS.LTC128B.128 [R247+0x15100], [R10.64], !P5 ;  /* 0x151000000af70fae */ /* 0x0009e2000e901d4a */
[----:B------:R-:W4:Y:S01]  /*9dd0*/  MUFU.EX2 R0, R0 ;  /* 0x0000000000007308 */ /* 0x000f220000000800 */
[----:B------:R-:W-:Y:S01]  /*9de0*/  FMUL.FTZ R56, R2, R56 ;  /* 0x0000003802387220 */ /* 0x000fe20000410000 */
[----:B-1----:R-:W-:Y:S01]  /*9df0*/  @P0 IADD3 R4, P1, R4, UR14, RZ ;  /* 0x0000000e04040c10 */ /* 0x002fe2000ff3e0ff */
[C---:B------:R-:W-:Y:S02]  /*9e00*/  FMUL.FTZ R57, R2.reuse, R57 ;  /* 0x0000003902397220 */ /* 0x040fe40000410000 */
[C---:B------:R-:W-:Y:S01]  /*9e10*/  FMUL.FTZ R60, R2.reuse, R60 ;  /* 0x0000003c023c7220 */ /* 0x040fe20000410000 */
[----:B------:R-:W-:Y:S01]  /*9e20*/  @P0 IADD3.X R5, R5, UR16, RZ, P1, !PT ;  /* 0x0000001005050c10 */ /* 0x000fe20008ffe4ff */
[----:B------:R-:W-:Y:S01]  /*9e30*/  FMUL.FTZ R61, R2, R61 ;  /* 0x0000003d023d7220 */ /* 0x000fe20000410000 */
[----:B------:R-:W-:Y:S01]  /*9e40*/  @P0 IADD3 R6, P1, R4, UR14, RZ ;  /* 0x0000000e04060c10 */ /* 0x000fe2000ff3e0ff */
[----:B------:R-:W-:Y:S02]  /*9e50*/  FMUL.FTZ R64, R2, R64 ;  /* 0x0000004002407220 */ /* 0x000fe40000410000 */
[----:B------:R1:W-:Y:S01]  /*9e60*/  @P0 LDGSTS.E.BYPASS.LTC128B.128 [R247+0xd100], [R4.64], !P4 ;  /* 0x0d10000004f70fae */ /* 0x0003e2000e101d4a */
[--C-:B--2---:R-:W-:Y:S01]  /*9e70*/  FFMA.FTZ R8, R194, c[0x0][0x2d0], -R133.reuse ;  /* 0x0000b400c2087a23 */ /* 0x104fe20000010885 */
[----:B---3--:R-:W-:Y:S01]  /*9e80*/  @P0 IADD3.X R7, R5, UR16, RZ, P1, !PT ;  /* 0x0000001005070c10 */ /* 0x008fe20008ffe4ff */
[C---:B------:R-:W-:Y:S01]  /*9e90*/  FMUL.FTZ R9, R2.reuse, R141 ;  /* 0x0000008d02097220 */ /* 0x040fe20000410000 */
[----:B------:R-:W-:Y:S01]  /*9ea0*/  MOV R194, R34 ;  /* 0x0000002200c27202 */ /* 0x000fe20000000f00 */
[----:B------:R2:W3:Y:S01]  /*9eb0*/  MUFU.EX2 R19, R8 ;  /* 0x0000000800137308 */ /* 0x0004e20000000800 */
[C---:B------:R-:W-:Y:S02]  /*9ec0*/  FMUL.FTZ R65, R2.reuse, R65 ;  /* 0x0000004102417220 */ /* 0x040fe40000410000 */
[----:B------:R1:W-:Y:S01]  /*9ed0*/  @P0 LDGSTS.E.BYPASS.LTC128B.128 [R247+0x10100], [R4.64+0x80], !P6 ;  /* 0x1010008004f70fae */ /* 0x0003e2000f101d4a */
[C---:B------:R-:W-:Y:S02]  /*9ee0*/  FMUL.FTZ R68, R2.reuse, R68 ;  /* 0x0000004402447220 */ /* 0x040fe40000410000 */
[----:B------:R-:W-:Y:S02]  /*9ef0*/  FMUL.FTZ R69, R2, R69 ;  /* 0x0000004502457220 */ /* 0x000fe40000410000 */
[C---:B----4-:R-:W-:Y:S02]  /*9f00*/  FMUL.FTZ R34, R0.reuse, R166 ;  /* 0x000000a600227220 */ /* 0x050fe40000410000 */
[C---:B------:R-:W-:Y:S01]  /*9f10*/  FMUL.FTZ R10, R0.reuse, R142 ;  /* 0x0000008e000a7220 */ /* 0x040fe20000410000 */
[----:B------:R1:W-:Y:S01]  /*9f20*/  @P0 LDGSTS.E.BYPASS.LTC128B.128 [R247+0x13100], [R4.64+0x100], !P3 ;  /* 0x1310010004f70fae */ /* 0x0003e2000d901d4a */
[C---:B------:R-:W-:Y:S02]  /*9f30*/  FMUL.FTZ R11, R0.reuse, R143 ;  /* 0x0000008f000b7220 */ /* 0x040fe40000410000 */
[C---:B------:R-:W-:Y:S02]  /*9f40*/  FMUL.FTZ R35, R0.reuse, R167 ;  /* 0x000000a700237220 */ /* 0x040fe40000410000 */
[C---:B------:R-:W-:Y:S02]  /*9f50*/  FMUL.FTZ R42, R0.reuse, R174 ;  /* 0x000000ae002a7220 */ /* 0x040fe40000410000 */
[C---:B------:R-:W-:Y:S01]  /*9f60*/  FMUL.FTZ R43, R0.reuse, R175 ;  /* 0x000000af002b7220 */ /* 0x040fe20000410000 */
[----:B------:R1:W-:Y:S01]  /*9f70*/  @P0 LDGSTS.E.BYPASS.LTC128B.128 [R247+0x16100], [R4.64+0x180], !P5 ;  /* 0x1610018004f70fae */ /* 0x0003e2000e901d4a */
[C---:B------:R-:W-:Y:S02]  /*9f80*/  FMUL.FTZ R54, R0.reuse, R54 ;  /* 0x0000003600367220 */ /* 0x040fe40000410000 */
[----:B------:R-:W-:Y:S02]  /*9f90*/  FMUL.FTZ R55, R0, R55 ;  /* 0x0000003700377220 */ /* 0x000fe40000410000 */
[----:B--2---:R-:W-:Y:S02]  /*9fa0*/  FMUL.FTZ R8, R2, R140 ;  /* 0x0000008c02087220 */ /* 0x004fe40000410000 */
[C---:B------:R-:W-:Y:S01]  /*9fb0*/  FMUL.FTZ R58, R0.reuse, R58 ;  /* 0x0000003a003a7220 */ /* 0x040fe20000410000 */
[----:B------:R2:W-:Y:S01]  /*9fc0*/  @P0 LDGSTS.E.BYPASS.LTC128B.128 [R247+0xe100], [R6.64], !P4 ;  /* 0x0e10000006f70fae */ /* 0x0005e2000e101d4a */
[C---:B------:R-:W-:Y:S02]  /*9fd0*/  FMUL.FTZ R59, R0.reuse, R59 ;  /* 0x0000003b003b7220 */ /* 0x040fe40000410000 */
[C---:B------:R-:W-:Y:S02]  /*9fe0*/  FMUL.FTZ R62, R0.reuse, R62 ;  /* 0x0000003e003e7220 */ /* 0x040fe40000410000 */
[C---:B------:R-:W-:Y:S02]  /*9ff0*/  FMUL.FTZ R63, R0.reuse, R63 ;  /* 0x0000003f003f7220 */ /* 0x040fe40000410000 */
[C---:B------:R-:W-:Y:S01]  /*a000*/  FMUL.FTZ R66, R0.reuse, R66 ;  /* 0x0000004200427220 */ /* 0x040fe20000410000 */
[----:B------:R2:W-:Y:S01]  /*a010*/  @P0 LDGSTS.E.BYPASS.LTC128B.128 [R247+0x11100], [R6.64+0x80], !P6 ;  /* 0x1110008006f70fae */ /* 0x0005e2000f101d4a */
[C---:B------:R-:W-:Y:S02]  /*a020*/  FMUL.FTZ R67, R0.reuse, R67 ;  /* 0x0000004300437220 */ /* 0x040fe40000410000 */
[C---:B------:R-:W-:Y:S02]  /*a030*/  FMUL.FTZ R70, R0.reuse, R70 ;  /* 0x0000004600467220 */ /* 0x040fe40000410000 */
[----:B------:R-:W-:Y:S02]  /*a040*/  FMUL.FTZ R71, R0, R71 ;  /* 0x0000004700477220 */ /* 0x000fe40000410000 */
[C---:B------:R-:W-:Y:S01]  /*a050*/  FMUL.FTZ R72, R2.reuse, R72 ;  /* 0x0000004802487220 */ /* 0x040fe20000410000 */
[----:B------:R2:W-:Y:S01]  /*a060*/  @P0 LDGSTS.E.BYPASS.LTC128B.128 [R247+0x14100], [R6.64+0x100], !P3 ;  /* 0x1410010006f70fae */ /* 0x0005e2000d901d4a */
[C---:B------:R-:W-:Y:S02]  /*a070*/  FMUL.FTZ R73, R2.reuse, R73 ;  /* 0x0000004902497220 */ /* 0x040fe40000410000 */
[--C-:B-1----:R-:W-:Y:S01]  /*a080*/  FFMA.FTZ R4, R191, c[0x0][0x2d0], -R133.reuse ;  /* 0x0000b400bf047a23 */ /* 0x102fe20000010885 */
[----:B------:R-:W-:Y:S01]  /*a090*/  MOV R191, R14 ;  /* 0x0000000e00bf7202 */ /* 0x000fe20000000f00 */
[----:B------:R-:W-:Y:S01]  /*a0a0*/  FMUL.FTZ R5, R2, R137 ;  /* 0x0000008902057220 */ /* 0x000fe20000410000 */
[----:B---3--:R-:W-:Y:S01]  /*a0b0*/  F2FP.BF16.PACK_AB R137, R19, R185 ;  /* 0x000000b91389723e */ /* 0x008fe200000010ff */
[----:B------:R1:W-:Y:S01]  /*a0c0*/  MUFU.EX2 R27, R4 ;  /* 0x00000004001b7308 */ /* 0x0003e20000000800 */
[----:B------:R2:W-:Y:S01]  /*a0d0*/  @P0 LDGSTS.E.BYPASS.LTC128B.128 [R247+0x17100], [R6.64+0x180], !P5 ;  /* 0x1710018006f70fae */ /* 0x0005e2000e901d4a */
[C---:B------:R-:W-:Y:S02]  /*a0e0*/  FMUL.FTZ R74, R0.reuse, R74 ;  /* 0x0000004a004a7220 */ /* 0x040fe40000410000 */
[----:B------:R-:W-:Y:S02]  /*a0f0*/  FMUL.FTZ R75, R0, R75 ;  /* 0x0000004b004b7220 */ /* 0x000fe40000410000 */
[C---:B------:R-:W-:Y:S02]  /*a100*/  FMUL.FTZ R76, R2.reuse, R76 ;  /* 0x0000004c024c7220 */ /* 0x040fe40000410000 */
[----:B------:R-:W-:Y:S01]  /*a110*/  FMUL.FTZ R77, R2, R77 ;  /* 0x0000004d024d7220 */ /* 0x000fe20000410000 */
[----:B------:R-:W3:Y:S01]  /*a120*/  LDSM.16.MT88.4 R12, [R213+0x100] ;  /* 0x00010000d50c783b */ /* 0x000ee20000004200 */
[C---:B------:R-:W-:Y:S02]  /*a130*/  FMUL.FTZ R78, R0.reuse, R78 ;  /* 0x0000004e004e7220 */ /* 0x040fe40000410000 */
[----:B------:R-:W-:Y:S02]  /*a140*/  FMUL.FTZ R79, R0, R79 ;  /* 0x0000004f004f7220 */ /* 0x000fe40000410000 */
[C---:B------:R-:W-:Y:S02]  /*a150*/  FMUL.FTZ R80, R2.reuse, R80 ;  /* 0x0000005002507220 */ /* 0x040fe40000410000 */
[----:B------:R-:W-:Y:S01]  /*a160*/  FMUL.FTZ R81, R2, R81 ;  /* 0x0000005102517220 */ /* 0x000fe20000410000 */
[----:B------:R-:W-:Y:S01]  /*a170*/  LDSM.16.MT88.4 R28, [R216+0x100] ;  /* 0x00010000d81c783b */ /* 0x000fe20000004200 */
[C---:B------:R-:W-:Y:S02]  /*a180*/  FMUL.FTZ R82, R0.reuse, R82 ;  /* 0x0000005200527220 */ /* 0x040fe40000410000 */
[----:B------:R-:W-:Y:S02]  /*a190*/  FMUL.FTZ R83, R0, R83 ;  /* 0x0000005300537220 */ /* 0x000fe40000410000 */
[----:B------:R-:W-:Y:S02]  /*a1a0*/  FMUL.FTZ R84, R2, R84 ;  /* 0x0000005402547220 */ /* 0x000fe40000410000 */
[--C-:B-1----:R-:W-:Y:S01]  /*a1b0*/  FFMA.FTZ R4, R192, c[0x0][0x2d0], -R133.reuse ;  /* 0x0000b400c0047a23 */ /* 0x102fe20000010885 */
[----:B------:R-:W-:Y:S01]  /*a1c0*/  MOV R192, R21 ;  /* 0x0000001500c07202 */ /* 0x000fe20000000f00 */
[----:B------:R-:W-:Y:S01]  /*a1d0*/  LDSM.16.MT88.4 R36, [R215+0x100] ;  /* 0x00010000d724783b */ /* 0x000fe20000004200 */
[----:B------:R-:W-:Y:S01]  /*a1e0*/  FMUL.FTZ R85, R2, R85 ;  /* 0x0000005502557220 */ /* 0x000fe20000410000 */
[----:B------:R-:W1:Y:S01]  /*a1f0*/  MUFU.EX2 R40, R4 ;  /* 0x0000000400287308 */ /* 0x000e620000000800 */
[----:B--2---:R-:W-:Y:S01]  /*a200*/  FMUL.FTZ R6, R0, R138 ;  /* 0x0000008a00067220 */ /* 0x004fe20000410000 */
[----:B------:R-:W-:Y:S01]  /*a210*/  F2FP.BF16.PACK_AB R138, R32, R24 ;  /* 0x00000018208a723e */ /* 0x000fe200000010ff */
[C---:B------:R-:W-:Y:S02]  /*a220*/  FMUL.FTZ R7, R0.reuse, R139 ;  /* 0x0000008b00077220 */ /* 0x040fe40000410000 */
[C---:B------:R-:W-:Y:S01]  /*a230*/  FMUL.FTZ R86, R0.reuse, R86 ;  /* 0x0000005600567220 */ /* 0x040fe20000410000 */
[----:B------:R-:W2:Y:S01]  /*a240*/  LDSM.16.MT88.4 R20, [R214+0x100] ;  /* 0x00010000d614783b */ /* 0x000ea20000004200 */
[----:B------:R-:W-:Y:S02]  /*a250*/  FMUL.FTZ R87, R0, R87 ;  /* 0x0000005700577220 */ /* 0x000fe40000410000 */
[C---:B------:R-:W-:Y:S02]  /*a260*/  FMUL.FTZ R88, R2.reuse, R88 ;  /* 0x0000005802587220 */ /* 0x040fe40000410000 */
[----:B------:R-:W-:Y:S02]  /*a270*/  FMUL.FTZ R89, R2, R89 ;  /* 0x0000005902597220 */ /* 0x000fe40000410000 */
[C---:B------:R-:W-:Y:S01]  /*a280*/  FMUL.FTZ R90, R0.reuse, R90 ;  /* 0x0000005a005a7220 */ /* 0x040fe20000410000 */
[----:B------:R-:W4:Y:S01]  /*a290*/  LDSM.16.MT88.4 R44, [R213+0x3100] ;  /* 0x00310000d52c783b */ /* 0x000f220000004200 */
[----:B------:R-:W-:Y:S02]  /*a2a0*/  FMUL.FTZ R91, R0, R91 ;  /* 0x0000005b005b7220 */ /* 0x000fe40000410000 */
[C---:B------:R-:W-:Y:S02]  /*a2b0*/  FMUL.FTZ R92, R2.reuse, R92 ;  /* 0x0000005c025c7220 */ /* 0x040fe40000410000 */
[----:B------:R-:W-:Y:S02]  /*a2c0*/  FMUL.FTZ R93, R2, R93 ;  /* 0x0000005d025d7220 */ /* 0x000fe40000410000 */
[C---:B------:R-:W-:Y:S01]  /*a2d0*/  FMUL.FTZ R94, R0.reuse, R94 ;  /* 0x0000005e005e7220 */ /* 0x040fe20000410000 */
[----:B------:R-:W4:Y:S01]  /*a2e0*/  LDSM.16.MT88.4 R140, [R214+0x3100] ;  /* 0x00310000d68c783b */ /* 0x000f220000004200 */
[----:B------:R-:W-:Y:S01]  /*a2f0*/  FMUL.FTZ R95, R0, R95 ;  /* 0x0000005f005f7220 */ /* 0x000fe20000410000 */
[----:B-1----:R-:W-:Y:S01]  /*a300*/  F2FP.BF16.PACK_AB R139, R40, R27 ;  /* 0x0000001b288b723e */ /* 0x002fe200000010ff */
[----:B------:R-:W-:Y:S01]  /*a310*/  FMUL.FTZ R4, R2, R136 ;  /* 0x0000008802047220 */ /* 0x000fe20000410000 */
[----:B------:R-:W-:Y:S01]  /*a320*/  F2FP.BF16.PACK_AB R136, R18, R189 ;  /* 0x000000bd1288723e */ /* 0x000fe200000010ff */
[C---:B------:R-:W-:Y:S01]  /*a330*/  FMUL.FTZ R18, R0.reuse, R150 ;  /* 0x0000009600127220 */ /* 0x040fe20000410000 */
[----:B------:R-:W-:Y:S01]  /*a340*/  MOV R150, R19 ;  /* 0x0000001300967202 */ /* 0x000fe20000000f00 */
[----:B------:R-:W-:Y:S01]  /*a350*/  FMUL.FTZ R19, R0, R151 ;  /* 0x0000009700137220 */ /* 0x000fe20000410000 */
[----:B------:R-:W0:Y:S01]  /*a360*/  LDGDEPBAR ;  /* 0x00000000000079af */ /* 0x000e220000000000 */
[----:B------:R-:W-:Y:S01]  /*a370*/  MOV R151, R40 ;  /* 0x0000002800977202 */ /* 0x000fe20000000f00 */
[C---:B------:R-:W-:Y:S01]  /*a380*/  FMUL.FTZ R40, R2.reuse, R172 ;  /* 0x000000ac02287220 */ /* 0x040fe20000410000 */
[C---:B---3--:R-:W-:Y:S05]  /*a390*/  HMMA.16816.F32.BF16 R4, R136.reuse, R12, R4 ;  /* 0x0000000c8804723c */ /* 0x048fea0000041804 */
[C---:B------:R-:W-:Y:S02]  /*a3a0*/  FMUL.FTZ R96, R2.reuse, R96 ;  /* 0x0000006002607220 */ /* 0x040fe40000410000 */
[C---:B------:R-:W-:Y:S01]  /*a3b0*/  FMUL.FTZ R12, R2.reuse, R144 ;  /* 0x00000090020c7220 */ /* 0x040fe20000410000 */
[C---:B------:R-:W-:Y:S04]  /*a3c0*/  HMMA.16816.F32.BF16 R8, R136.reuse, R14, R8 ;  /* 0x0000000e8808723c */ /* 0x040fe80000041808 */
[C---:B------:R-:W-:Y:S02]  /*a3d0*/  FMUL.FTZ R13, R2.reuse, R145 ;  /* 0x00000091020d7220 */ /* 0x040fe40000410000 */
[----:B------:R-:W-:Y:S02]  /*a3e0*/  FMUL.FTZ R97, R2, R97 ;  /* 0x0000006102617220 */ /* 0x000fe40000410000 */
[C---:B------:R-:W-:Y:S04]  /*a3f0*/  FMUL.FTZ R14, R0.reuse, R146 ;  /* 0x00000092000e7220 */ /* 0x040fe80000410000 */
[C---:B------:R-:W-:Y:S02]  /*a400*/  FMUL.FTZ R15, R0.reuse, R147 ;  /* 0x00000093000f7220 */ /* 0x040fe40000410000 */
[----:B------:R-:W1:Y:S01]  /*a410*/  LDSM.16.MT88.4 R144, [R216+0x3100] ;  /* 0x00310000d890783b */ /* 0x000e620000004200 */
[C---:B------:R-:W-:Y:S02]  /*a420*/  FMUL.FTZ R98, R0.reuse, R98 ;  /* 0x0000006200627220 */ /* 0x040fe40000410000 */
[----:B------:R-:W-:Y:S02]  /*a430*/  FMUL.FTZ R99, R0, R99 ;  /* 0x0000006300637220 */ /* 0x000fe40000410000 */
[C---:B--2---:R-:W-:Y:S03]  /*a440*/  HMMA.16816.F32.BF16 R12, R136.reuse, R20, R12 ;  /* 0x00000014880c723c */ /* 0x044fe6000004180c */
[C---:B------:R-:W-:Y:S02]  /*a450*/  FMUL.FTZ R100, R2.reuse, R100 ;  /* 0x0000006402647220 */ /* 0x040fe40000410000 */
        /* <DEDUP_REMOVED lines=11> */
[C---:B------:R-:W-:Y:S01]  /*a510*/  FMUL.FTZ R32, R2.reuse, R164 ;  /* 0x000000a402207220 */ /* 0x040fe20000410000 */
[----:B------:R-:W-:Y:S01]  /*a520*/  MOV R166, R154 ;  /* 0x0000009a00a67202 */ /* 0x000fe20000000f00 */
[C---:B------:R-:W-:Y:S01]  /*a530*/  FMUL.FTZ R33, R2.reuse, R165 ;  /* 0x000000a502217220 */ /* 0x040fe20000410000 */
[----:B------:R-:W-:Y:S01]  /*a540*/  MOV R155, R24 ;  /* 0x00000018009b7202 */ /* 0x000fe20000000f00 */
[C---:B------:R-:W-:Y:S01]  /*a550*/  FMUL.FTZ R24, R2.reuse, R156 ;  /* 0x0000009c02187220 */ /* 0x040fe20000410000 */
[C---:B------:R-:W-:Y:S03]  /*a560*/  HMMA.16816.F32.BF16 R20, R136.reuse, R28, R20 ;  /* 0x0000001c8814723c */ /* 0x040fe60000041814 */
[----:B------:R-:W-:Y:S01]  /*a570*/  MOV R156, R25 ;  /* 0x00000019009c7202 */ /* 0x000fe20000000f00 */
[----:B------:R-:W-:Y:S01]  /*a580*/  FMUL.FTZ R25, R2, R157 ;  /* 0x0000009d02197220 */ /* 0x000fe20000410000 */
[----:B------:R-:W-:Y:S01]  /*a590*/  MOV R157, R26 ;  /* 0x0000001a009d7202 */ /* 0x000fe20000000f00 */
[----:B------:R-:W-:Y:S01]  /*a5a0*/  FMUL.FTZ R26, R0, R158 ;  /* 0x0000009e001a7220 */ /* 0x000fe20000410000 */
[----:B------:R-:W-:Y:S01]  /*a5b0*/  MOV R158, R148 ;  /* 0x00000094009e7202 */ /* 0x000fe20000000f00 */
[C---:B------:R-:W-:Y:S01]  /*a5c0*/  FMUL.FTZ R28, R2.reuse, R160 ;  /* 0x000000a0021c7220 */ /* 0x040fe20000410000 */
[----:B------:R-:W-:Y:S03]  /*a5d0*/  MOV R160, R134 ;  /* 0x0000008600a07202 */ /* 0x000fe60000000f00 */
[----:B------:R-:W-:Y:S01]  /*a5e0*/  MOV R175, R158 ;  /* 0x0000009e00af7202 */ /* 0x000fe20000000f00 */
[C---:B------:R-:W-:Y:S03]  /*a5f0*/  HMMA.16816.F32.BF16 R24, R136.reuse, R30, R24 ;  /* 0x0000001e8818723c */ /* 0x040fe60000041818 */
[----:B------:R-:W-:Y:S01]  /*a600*/  FMUL.FTZ R29, R2, R161 ;  /* 0x000000a1021d7220 */ /* 0x000fe20000410000 */
[----:B------:R-:W-:Y:S01]  /*a610*/  MOV R161, R50 ;  /* 0x0000003200a17202 */ /* 0x000fe20000000f00 */
[--C-:B------:R-:W-:Y:S01]  /*a620*/  FFMA.FTZ R134, R187, c[0x0][0x2d0], -R186.reuse ;  /* 0x0000b400bb867a23 */ /* 0x100fe200000108ba */
[----:B------:R-:W-:Y:S01]  /*a630*/  MOV R164, R48 ;  /* 0x0000003000a47202 */ /* 0x000fe20000000f00 */
[C---:B------:R-:W-:Y:S01]  /*a640*/  FMUL.FTZ R30, R0.reuse, R162 ;  /* 0x000000a2001e7220 */ /* 0x040fe20000410000 */
[----:B------:R-:W-:Y:S01]  /*a650*/  MOV R162, R155 ;  /* 0x0000009b00a27202 */ /* 0x000fe20000000f00 */
[----:B------:R-:W-:Y:S03]  /*a660*/  FMUL.FTZ R31, R0, R163 ;  /* 0x000000a3001f7220 */ /* 0x000fe60000410000 */
[----:B------:R-:W-:Y:S01]  /*a670*/  MOV R155, R151 ;  /* 0x00000097009b7202 */ /* 0x000fe20000000f00 */
[----:B------:R-:W-:Y:S01]  /*a680*/  FMUL.FTZ R48, R2, R180 ;  /* 0x000000b402307220 */ /* 0x000fe20000410000 */
[----:B------:R-:W-:Y:S01]  /*a690*/  MOV R187, R210 ;  /* 0x000000d200bb7202 */ /* 0x000fe20000000f00 */
[C---:B------:R-:W-:Y:S01]  /*a6a0*/  FMUL.FTZ R50, R0.reuse, R182 ;  /* 0x000000b600327220 */ /* 0x040fe20000410000 */
[C---:B------:R-:W-:Y:S03]  /*a6b0*/  HMMA.16816.F32.BF16 R28, R136.reuse, R36, R28 ;  /* 0x00000024881c723c */ /* 0x040fe6000004181c */
[----:B------:R-:W-:Y:S01]  /*a6c0*/  MOV R182, R248 ;  /* 0x000000f800b67202 */ /* 0x000fe20000000f00 */
[C---:B------:R-:W-:Y:S01]  /*a6d0*/  FMUL.FTZ R102, R0.reuse, R102 ;  /* 0x0000006600667220 */ /* 0x040fe20000410000 */
[----:B------:R-:W-:Y:S01]  /*a6e0*/  MOV R167, R155 ;  /* 0x0000009b00a77202 */ /* 0x000fe20000000f00 */
[----:B------:R-:W-:Y:S01]  /*a6f0*/  FMUL.FTZ R103, R0, R103 ;  /* 0x0000006700677220 */ /* 0x000fe20000410000 */
[----:B------:R-:W-:Y:S01]  /*a700*/  MOV R191, R51 ;  /* 0x0000003300bf7202 */ /* 0x000fe20000000f00 */
[C---:B------:R-:W-:Y:S04]  /*a710*/  HMMA.16816.F32.BF16 R32, R136.reuse, R38, R32 ;  /* 0x000000268820723c */ /* 0x040fe80000041820 */
[C---:B------:R-:W-:Y:S01]  /*a720*/  FMUL.FTZ R36, R2.reuse, R168 ;  /* 0x000000a802247220 */ /* 0x040fe20000410000 */
[----:B------:R-:W-:Y:S01]  /*a730*/  MOV R163, R49 ;  /* 0x0000003100a37202 */ /* 0x000fe20000000f00 */
[----:B------:R2:W-:Y:S01]  /*a740*/  MUFU.EX2 R168, R134 ;  /* 0x0000008600a87308 */ /* 0x0005e20000000800 */
[----:B------:R-:W-:Y:S02]  /*a750*/  FMUL.FTZ R37, R2, R169 ;  /* 0x000000a902257220 */ /* 0x000fe40000410000 */
[C---:B------:R-:W-:Y:S03]  /*a760*/  FMUL.FTZ R38, R0.reuse, R170 ;  /* 0x000000aa00267220 */ /* 0x040fe60000410000 */
[----:B------:R-:W-:Y:S01]  /*a770*/  FMUL.FTZ R39, R0, R171 ;  /* 0x000000ab00277220 */ /* 0x000fe20000410000 */
[----:B------:R-:W-:Y:S01]  /*a780*/  MOV R180, R163 ;  /* 0x000000a300b47202 */ /* 0x000fe20000000f00 */
[----:B------:R-:W-:Y:S01]  /*a790*/  FMUL.FTZ R49, R2, R181 ;  /* 0x000000b502317220 */ /* 0x000fe20000410000 */
[----:B------:R-:W-:Y:S01]  /*a7a0*/  MOV R181, R160 ;  /* 0x000000a000b57202 */ /* 0x000fe20000000f00 */
[----:B------:R-:W-:Y:S01]  /*a7b0*/  FMUL.FTZ R51, R0, R183 ;  /* 0x000000b700337220 */ /* 0x000fe20000410000 */
[----:B------:R-:W-:Y:S01]  /*a7c0*/  MOV R160, R153 ;  /* 0x0000009900a07202 */ /* 0x000fe20000000f00 */
[C---:B------:R-:W-:Y:S01]  /*a7d0*/  FMUL.FTZ R104, R2.reuse, R104 ;  /* 0x0000006802687220 */ /* 0x040fe20000410000 */
[C---:B----4-:R-:W-:Y:S03]  /*a7e0*/  HMMA.16816.F32.BF16 R36, R136.reuse, R44, R36 ;  /* 0x0000002c8824723c */ /* 0x050fe60000041824 */
[----:B------:R-:W-:Y:S01]  /*a7f0*/  MOV R183, R211 ;  /* 0x000000d300b77202 */ /* 0x000fe20000000f00 */
[----:B------:R-:W-:Y:S02]  /*a800*/  FMUL.FTZ R105, R2, R105 ;  /* 0x0000006902697220 */ /* 0x000fe40000410000 */
[----:B------:R-:W-:Y:S02]  /*a810*/  FMUL.FTZ R106, R0, R106 ;  /* 0x0000006a006a7220 */ /* 0x000fe40000410000 */
[C---:B------:R-:W-:Y:S04]  /*a820*/  HMMA.16816.F32.BF16 R40, R136.reuse, R46, R40 ;  /* 0x0000002e8828723c */ /* 0x040fe80000041828 */
[--C-:B--2---:R-:W-:Y:S01]  /*a830*/  FFMA.FTZ R134, R195, c[0x0][0x2d0], -R186.reuse ;  /* 0x0000b400c3867a23 */ /* 0x104fe200000108ba */
[----:B------:R-:W-:Y:S01]  /*a840*/  MOV R195, R164 ;  /* 0x000000a400c37202 */ /* 0x000fe20000000f00 */
[C---:B------:R-:W-:Y:S01]  /*a850*/  FMUL.FTZ R44, R2.reuse, R176 ;  /* 0x000000b0022c7220 */ /* 0x040fe20000410000 */
[----:B------:R-:W-:Y:S01]  /*a860*/  MOV R176, R156 ;  /* 0x0000009c00b07202 */ /* 0x000fe20000000f00 */
[----:B------:R-:W-:Y:S01]  /*a870*/  FMUL.FTZ R45, R2, R177 ;  /* 0x000000b1022d7220 */ /* 0x000fe20000410000 */
[----:B------:R-:W-:Y:S01]  /*a880*/  MOV R156, R150 ;  /* 0x00000096009c7202 */ /* 0x000fe20000000f00 */
[----:B------:R2:W3:Y:S02]  /*a890*/  MUFU.EX2 R169, R134 ;  /* 0x0000008600a97308 */ /* 0x0004e40000000800 */
[----:B------:R-:W-:Y:S01]  /*a8a0*/  MOV R177, R157 ;  /* 0x0000009d00b17202 */ /* 0x000fe20000000f00 */
[C---:B------:R-:W-:Y:S01]  /*a8b0*/  FMUL.FTZ R46, R0.reuse, R178 ;  /* 0x000000b2002e7220 */ /* 0x040fe20000410000 */
[----:B------:R-:W-:Y:S01]  /*a8c0*/  MOV R157, R149 ;  /* 0x00000095009d7202 */ /* 0x000fe20000000f00 */
[C---:B------:R-:W-:Y:S01]  /*a8d0*/  FMUL.FTZ R47, R0.reuse, R179 ;  /* 0x000000b3002f7220 */ /* 0x040fe20000410000 */
[----:B------:R-:W4:Y:S01]  /*a8e0*/  LDSM.16.MT88.4 R148, [R215+0x3100] ;  /* 0x00310000d794783b */ /* 0x000f220000004200 */
[----:B------:R-:W-:Y:S01]  /*a8f0*/  MOV R179, R161 ;  /* 0x000000a100b37202 */ /* 0x000fe20000000f00 */
[----:B------:R-:W-:Y:S01]  /*a900*/  FMUL.FTZ R107, R0, R107 ;  /* 0x0000006b006b7220 */ /* 0x000fe20000410000 */
[----:B------:R-:W-:Y:S01]  /*a910*/  MOV R161, R152 ;  /* 0x0000009800a17202 */ /* 0x000fe20000000f00 */
[C---:B------:R-:W-:Y:S01]  /*a920*/  FMUL.FTZ R108, R2.reuse, R108 ;  /* 0x0000006c026c7220 */ /* 0x040fe20000410000 */
[----:B------:R-:W-:Y:S01]  /*a930*/  MOV R178, R159 ;  /* 0x0000009f00b27202 */ /* 0x000fe20000000f00 */
[C---:B------:R-:W-:Y:S02]  /*a940*/  HMMA.16816.F32.BF16 R44, R136.reuse, R140, R44 ;  /* 0x0000008c882c723c */ /* 0x040fe4000004182c */
[----:B------:R-:W-:Y:S01]  /*a950*/  LDSM.16.MT88.4 R152, [R216+0x900] ;  /* 0x00090000d898783b */ /* 0x000fe20000004200 */
[----:B------:R-:W-:Y:S01]  /*a960*/  MOV R174, R157 ;  /* 0x0000009d00ae7202 */ /* 0x000fe20000000f00 */
[----:B------:R-:W-:Y:S01]  /*a970*/  FMUL.FTZ R109, R2, R109 ;  /* 0x0000006d026d7220 */ /* 0x000fe20000410000 */
[----:B------:R-:W-:Y:S01]  /*a980*/  MOV R173, R156 ;  /* 0x0000009c00ad7202 */ /* 0x000fe20000000f00 */
[C---:B------:R-:W-:Y:S02]  /*a990*/  FMUL.FTZ R110, R0.reuse, R110 ;  /* 0x0000006e006e7220 */ /* 0x040fe40000410000 */
[C---:B------:R-:W-:Y:S02]  /*a9a0*/  HMMA.16816.F32.BF16 R48, R136.reuse, R142, R48 ;  /* 0x0000008e8830723c */ /* 0x040fe40000041830 */
[----:B------:R-:W3:Y:S02]  /*a9b0*/  LDSM.16.MT88.4 R140, [R213+0x6100] ;  /* 0x00610000d58c783b */ /* 0x000ee40000004200 */
[----:B------:R-:W-:Y:S02]  /*a9c0*/  FMUL.FTZ R111, R0, R111 ;  /* 0x0000006f006f7220 */ /* 0x000fe40000410000 */
[----:B------:R-:W-:Y:S02]  /*a9d0*/  FMUL.FTZ R112, R2, R112 ;  /* 0x0000007002707220 */ /* 0x000fe40000410000 */
[C---:B-1----:R-:W-:Y:S02]  /*a9e0*/  HMMA.16816.F32.BF16 R52, R136.reuse, R144, R52 ;  /* 0x000000908834723c */ /* 0x042fe40000041834 */
[----:B------:R-:W-:Y:S02]  /*a9f0*/  LDSM.16.MT88.4 R156, [R215+0x900] ;  /* 0x00090000d79c783b */ /* 0x000fe40000004200 */
[--C-:B--2---:R-:W-:Y:S01]  /*aa00*/  FFMA.FTZ R134, R196, c[0x0][0x2d0], -R133.reuse ;  /* 0x0000b400c4867a23 */ /* 0x104fe20000010885 */
[----:B------:R-:W-:Y:S01]  /*aa10*/  MOV R196, R202 ;  /* 0x000000ca00c47202 */ /* 0x000fe20000000f00 */
[----:B------:R-:W-:Y:S02]  /*aa20*/  FMUL.FTZ R113, R2, R113 ;  /* 0x0000007102717220 */ /* 0x000fe40000410000 */
[C---:B------:R-:W-:Y:S01]  /*aa30*/  HMMA.16816.F32.BF16 R56, R136.reuse, R146, R56 ;  /* 0x000000928838723c */ /* 0x040fe20000041838 */
[----:B------:R1:W-:Y:S01]  /*aa40*/  MUFU.EX2 R248, R134 ;  /* 0x0000008600f87308 */ /* 0x0003e20000000800 */
[----:B------:R-:W2:Y:S02]  /*aa50*/  LDSM.16.MT88.4 R144, [R214+0x6100] ;  /* 0x00610000d690783b */ /* 0x000ea40000004200 */
[C---:B------:R-:W-:Y:S02]  /*aa60*/  FMUL.FTZ R114, R0.reuse, R114 ;  /* 0x0000007200727220 */ /* 0x040fe40000410000 */
[----:B------:R-:W-:Y:S02]  /*aa70*/  FMUL.FTZ R115, R0, R115 ;  /* 0x0000007300737220 */ /* 0x000fe40000410000 */
[C---:B------:R-:W-:Y:S01]  /*aa80*/  FMUL.FTZ R116, R2.reuse, R116 ;  /* 0x0000007402747220 */ /* 0x040fe20000410000 */
[C---:B----4-:R-:W-:Y:S03]  /*aa90*/  HMMA.16816.F32.BF16 R60, R136.reuse, R148, R60 ;  /* 0x00000094883c723c */ /* 0x050fe6000004183c */
[----:B------:R-:W-:Y:S02]  /*aaa0*/  FMUL.FTZ R117, R2, R117 ;  /* 0x0000007502757220 */ /* 0x000fe40000410000 */
[C---:B------:R-:W-:Y:S02]  /*aab0*/  FMUL.FTZ R118, R0.reuse, R118 ;  /* 0x0000007600767220 */ /* 0x040fe40000410000 */
[----:B------:R-:W-:Y:S01]  /*aac0*/  FMUL.FTZ R119, R0, R119 ;  /* 0x0000007700777220 */ /* 0x000fe20000410000 */
[C---:B------:R-:W-:Y:S01]  /*aad0*/  HMMA.16816.F32.BF16 R64, R136.reuse, R150, R64 ;  /* 0x000000968840723c */ /* 0x040fe20000041840 */
[----:B------:R-:W4:Y:S03]  /*aae0*/  LDSM.16.MT88.4 R148, [R216+0x6100] ;  /* 0x00610000d894783b */ /* 0x000f260000004200 */
[C---:B------:R-:W-:Y:S02]  /*aaf0*/  FMUL.FTZ R120, R2.reuse, R120 ;  /* 0x0000007802787220 */ /* 0x040fe40000410000 */
[----:B------:R-:W-:Y:S02]  /*ab00*/  FMUL.FTZ R121, R2, R121 ;  /* 0x0000007902797220 */ /* 0x000fe40000410000 */
[C---:B---3--:R-:W-:Y:S04]  /*ab10*/  HMMA.16816.F32.BF16 R68, R136.reuse, R140, R68 ;  /* 0x0000008c8844723c */ /* 0x048fe80000041844 */
[--C-:B-1----:R-:W-:Y:S01]  /*ab20*/  FFMA.FTZ R134, R197, c[0x0][0x2d0], -R133.reuse ;  /* 0x0000b400c5867a23 */ /* 0x102fe20000010885 */
[----:B------:R-:W-:Y:S01]  /*ab30*/  MOV R197, R209 ;  /* 0x000000d100c57202 */ /* 0x000fe20000000f00 */
[C---:B------:R-:W-:Y:S02]  /*ab40*/  FMUL.FTZ R122, R0.reuse, R122 ;  /* 0x0000007a007a7220 */ /* 0x040fe40000410000 */
[C---:B------:R-:W-:Y:S01]  /*ab50*/  HMMA.16816.F32.BF16 R72, R136.reuse, R142, R72 ;  /* 0x0000008e8848723c */ /* 0x040fe20000041848 */
[----:B------:R1:W3:Y:S01]  /*ab60*/  MUFU.EX2 R211, R134 ;  /* 0x0000008600d37308 */ /* 0x0002e20000000800 */
[----:B------:R-:W3:Y:S02]  /*ab70*/  LDSM.16.MT88.4 R140, [R215+0x6100] ;  /* 0x00610000d78c783b */ /* 0x000ee40000004200 */
        /* <DEDUP_REMOVED lines=9> */
[----:B------:R-:W-:Y:S01]  /*ac10*/  FMUL.FTZ R129, R2, R129 ;  /* 0x0000008102817220 */ /* 0x000fe20000410000 */
[C---:B----4-:R-:W-:Y:S03]  /*ac20*/  HMMA.16816.F32.BF16 R84, R136.reuse, R148, R84 ;  /* 0x000000948854723c */ /* 0x050fe60000041854 */
[--C-:B-1----:R-:W-:Y:S02]  /*ac30*/  FFMA.FTZ R134, R198, c[0x0][0x2d0], -R186.reuse ;  /* 0x0000b400c6867a23 */ /* 0x102fe400000108ba */
[C---:B------:R-:W-:Y:S02]  /*ac40*/  FMUL.FTZ R130, R0.reuse, R130 ;  /* 0x0000008200827220 */ /* 0x040fe40000410000 */
[----:B------:R1:W-:Y:S01]  /*ac50*/  MUFU.EX2 R170, R134 ;  /* 0x0000008600aa7308 */ /* 0x0003e20000000800 */
[C---:B------:R-:W-:Y:S01]  /*ac60*/  HMMA.16816.F32.BF16 R88, R136.reuse, R150, R88 ;  /* 0x000000968858723c */ /* 0x040fe20000041858 */
[----:B------:R-:W4:Y:S03]  /*ac70*/  LDSM.16.MT88.4 R148, [R214+0x9100] ;  /* 0x00910000d694783b */ /* 0x000f260000004200 */
[----:B------:R-:W-:Y:S04]  /*ac80*/  FMUL.FTZ R131, R0, R131 ;  /* 0x0000008300837220 */ /* 0x000fe80000410000 */
[C---:B---3--:R-:W-:Y:S08]  /*ac90*/  HMMA.16816.F32.BF16 R92, R136.reuse, R140, R92 ;  /* 0x0000008c885c723c */ /* 0x048ff0000004185c */
[C---:B------:R-:W-:Y:S01]  /*aca0*/  HMMA.16816.F32.BF16 R96, R136.reuse, R142, R96 ;  /* 0x0000008e8860723c */ /* 0x040fe20000041860 */
[----:B------:R-:W3:Y:S03]  /*acb0*/  LDSM.16.MT88.4 R140, [R216+0x9100] ;  /* 0x00910000d88c783b */ /* 0x000ee60000004200 */
[--C-:B-1----:R-:W-:Y:S04]  /*acc0*/  FFMA.FTZ R134, R199, c[0x0][0x2d0], -R186.reuse ;  /* 0x0000b400c7867a23 */ /* 0x102fe800000108ba */
[C---:B--2---:R-:W-:Y:S01]  /*acd0*/  HMMA.16816.F32.BF16 R100, R136.reuse, R144, R100 ;  /* 0x000000908864723c */ /* 0x044fe20000041864 */
[----:B------:R1:W2:Y:S07]  /*ace0*/  MUFU.EX2 R171, R134 ;  /* 0x0000008600ab7308 */ /* 0x0002ae0000000800 */
[C---:B------:R-:W-:Y:S01]  /*acf0*/  HMMA.16816.F32.BF16 R104, R136.reuse, R146, R104 ;  /* 0x000000928868723c */ /* 0x040fe20000041868 */
[----:B------:R-:W2:Y:S07]  /*ad00*/  LDSM.16.MT88.4 R144, [R215+0x9100] ;  /* 0x00910000d790783b */ /* 0x000eae0000004200 */
[C---:B----4-:R-:W-:Y:S08]  /*ad10*/  HMMA.16816.F32.BF16 R108, R136.reuse, R148, R108 ;  /* 0x00000094886c723c */ /* 0x050ff0000004186c */
[C---:B------:R-:W-:Y:S01]  /*ad20*/  HMMA.16816.F32.BF16 R112, R136.reuse, R150, R112 ;  /* 0x000000968870723c */ /* 0x040fe20000041870 */
[----:B------:R-:W-:Y:S03]  /*ad30*/  LDSM.16.MT88.4 R148, [R214+0x900] ;  /* 0x00090000d694783b */ /* 0x000fe60000004200 */
[--C-:B-1----:R-:W-:Y:S04]  /*ad40*/  FFMA.FTZ R134, R204, c[0x0][0x2d0], -R133.reuse ;  /* 0x0000b400cc867a23 */ /* 0x102fe80000010885 */
[----:B------:R1:W-:Y:S01]  /*ad50*/  MUFU.EX2 R210, R134 ;  /* 0x0000008600d27308 */ /* 0x0003e20000000800 */
[C---:B---3--:R-:W-:Y:S08]  /*ad60*/  HMMA.16816.F32.BF16 R116, R136.reuse, R140, R116 ;  /* 0x0000008c8874723c */ /* 0x048ff00000041874 */
[C---:B------:R-:W-:Y:S01]  /*ad70*/  HMMA.16816.F32.BF16 R120, R136.reuse, R142, R120 ;  /* 0x0000008e8878723c */ /* 0x040fe20000041878 */
[----:B------:R-:W3:Y:S07]  /*ad80*/  LDSM.16.MT88.4 R140, [R213+0x900] ;  /* 0x00090000d58c783b */ /* 0x000eee0000004200 */
[C---:B--2---:R-:W-:Y:S04]  /*ad90*/  HMMA.16816.F32.BF16 R124, R136.reuse, R144, R124 ;  /* 0x00000090887c723c */ /* 0x044fe8000004187c */
[--C-:B-1----:R-:W-:Y:S04]  /*ada0*/  FFMA.FTZ R134, R205, c[0x0][0x2d0], -R133.reuse ;  /* 0x0000b400cd867a23 */ /* 0x102fe80000010885 */
[----:B------:R-:W-:Y:S01]  /*adb0*/  HMMA.16816.F32.BF16 R128, R136, R146, R128 ;  /* 0x000000928880723c */ /* 0x000fe20000041880 */
[----:B------:R-:W1:Y:S01]  /*adc0*/  LDSM.16.MT88.4 R144, [R213+0x3900] ;  /* 0x00390000d590783b */ /* 0x000e620000004200 */
[----:B------:R-:W2:Y:S05]  /*add0*/  MUFU.EX2 R209, R134 ;  /* 0x0000008600d17308 */ /* 0x000eaa0000000800 */
[----:B------:R-:W-:Y:S02]  /*ade0*/  F2FP.BF16.PACK_AB R136, R169, R168 ;  /* 0x000000a8a988723e */ /* 0x000fe400000010ff */
[----:B------:R-:W-:Y:S03]  /*adf0*/  F2FP.BF16.PACK_AB R137, R211, R248 ;  /* 0x000000f8d389723e */ /* 0x000fe600000010ff */
[----:B------:R-:W-:Y:S02]  /*ae00*/  F2FP.BF16.PACK_AB R138, R171, R170 ;  /* 0x000000aaab8a723e */ /* 0x000fe400000010ff */
[----:B--2---:R-:W-:Y:S01]  /*ae10*/  F2FP.BF16.PACK_AB R139, R209, R210 ;  /* 0x000000d2d18b723e */ /* 0x004fe200000010ff */
[--C-:B------:R-:W-:Y:S04]  /*ae20*/  FFMA.FTZ R134, R206, c[0x0][0x2d0], -R186.reuse ;  /* 0x0000b400ce867a23 */ /* 0x100fe800000108ba */
[----:B------:R2:W-:Y:S02]  /*ae30*/  MUFU.EX2 R163, R134 ;  /* 0x0000008600a37308 */ /* 0x0005e40000000800 */
[C---:B---3--:R-:W-:Y:S08]  /*ae40*/  HMMA.16816.F32.BF16 R4, R136.reuse, R140, R4 ;  /* 0x0000008c8804723c */ /* 0x048ff00000041804 */
[C---:B------:R-:W-:Y:S01]  /*ae50*/  HMMA.16816.F32.BF16 R8, R136.reuse, R142, R8 ;  /* 0x0000008e8808723c */ /* 0x040fe20000041808 */
[----:B------:R-:W3:Y:S07]  /*ae60*/  LDSM.16.MT88.4 R140, [R214+0x3900] ;  /* 0x00390000d68c783b */ /* 0x000eee0000004200 */
[C---:B------:R-:W-:Y:S04]  /*ae70*/  HMMA.16816.F32.BF16 R12, R136.reuse, R148, R12 ;  /* 0x00000094880c723c */ /* 0x040fe8000004180c */
[--C-:B--2---:R-:W-:Y:S04]  /*ae80*/  FFMA.FTZ R134, R207, c[0x0][0x2d0], -R186.reuse ;  /* 0x0000b400cf867a23 */ /* 0x104fe800000108ba */
[C---:B------:R-:W-:Y:S01]  /*ae90*/  HMMA.16816.F32.BF16 R16, R136.reuse, R150, R16 ;  /* 0x000000968810723c */ /* 0x040fe20000041810 */
[----:B------:R-:W2:Y:S01]  /*aea0*/  LDSM.16.MT88.4 R148, [R216+0x3900] ;  /* 0x00390000d894783b */ /* 0x000ea20000004200 */
[----:B------:R4:W1:Y:S06]  /*aeb0*/  MUFU.EX2 R164, R134 ;  /* 0x0000008600a47308 */ /* 0x00086c0000000800 */
[C---:B------:R-:W-:Y:S08]  /*aec0*/  HMMA.16816.F32.BF16 R20, R136.reuse, R152, R20 ;  /* 0x000000988814723c */ /* 0x040ff00000041814 */
[C---:B------:R-:W-:Y:S01]  /*aed0*/  HMMA.16816.F32.BF16 R24, R136.reuse, R154, R24 ;  /* 0x0000009a8818723c */ /* 0x040fe20000041818 */
[----:B------:R-:W2:Y:S07]  /*aee0*/  LDSM.16.MT88.4 R152, [R215+0x3900] ;  /* 0x00390000d798783b */ /* 0x000eae0000004200 */
[C---:B------:R-:W-:Y:S04]  /*aef0*/  HMMA.16816.F32.BF16 R28, R136.reuse, R156, R28 ;  /* 0x0000009c881c723c */ /* 0x040fe8000004181c */
[--C-:B----4-:R-:W-:Y:S04]  /*af00*/  FFMA.FTZ R134, R208, c[0x0][0x2d0], -R133.reuse ;  /* 0x0000b400d0867a23 */ /* 0x110fe80000010885 */
[C---:B------:R-:W-:Y:S01]  /*af10*/  HMMA.16816.F32.BF16 R32, R136.reuse, R158, R32 ;  /* 0x0000009e8820723c */ /* 0x040fe20000041820 */
[----:B------:R-:W4:Y:S01]  /*af20*/  LDSM.16.MT88.4 R156, [R213+0x6900] ;  /* 0x00690000d59c783b */ /* 0x000f220000004200 */
[----:B------:R2:W-:Y:S06]  /*af30*/  MUFU.EX2 R206, R134 ;  /* 0x0000008600ce7308 */ /* 0x0005ec0000000800 */
[C---:B-1----:R-:W-:Y:S08]  /*af40*/  HMMA.16816.F32.BF16 R36, R136.reuse, R144, R36 ;  /* 0x000000908824723c */ /* 0x042ff00000041824 */
[C---:B------:R-:W-:Y:S01]  /*af50*/  HMMA.16816.F32.BF16 R40, R136.reuse, R146, R40 ;  /* 0x000000928828723c */ /* 0x040fe20000041828 */
[----:B------:R-:W1:Y:S07]  /*af60*/  LDSM.16.MT88.4 R144, [R214+0x6900] ;  /* 0x00690000d690783b */ /* 0x000e6e0000004200 */
[C---:B---3--:R-:W-:Y:S04]  /*af70*/  HMMA.16816.F32.BF16 R44, R136.reuse, R140, R44 ;  /* 0x0000008c882c723c */ /* 0x048fe8000004182c */
[--C-:B--2---:R-:W-:Y:S04]  /*af80*/  FFMA.FTZ R134, R249, c[0x0][0x2d0], -R133.reuse ;  /* 0x0000b400f9867a23 */ /* 0x104fe80000010885 */
[C---:B------:R-:W-:Y:S01]  /*af90*/  HMMA.16816.F32.BF16 R48, R136.reuse, R142, R48 ;  /* 0x0000008e8830723c */ /* 0x040fe20000041830 */
[----:B------:R-:W2:Y:S01]  /*afa0*/  LDSM.16.MT88.4 R140, [R216+0x6900] ;  /* 0x00690000d88c783b */ /* 0x000ea20000004200 */
[----:B------:R3:W-:Y:S06]  /*afb0*/  MUFU.EX2 R205, R134 ;  /* 0x0000008600cd7308 */ /* 0x0007ec0000000800 */
[C---:B------:R-:W-:Y:S08]  /*afc0*/  HMMA.16816.F32.BF16 R52, R136.reuse, R148, R52 ;  /* 0x000000948834723c */ /* 0x040ff00000041834 */
[C---:B------:R-:W-:Y:S01]  /*afd0*/  HMMA.16816.F32.BF16 R56, R136.reuse, R150, R56 ;  /* 0x000000968838723c */ /* 0x040fe20000041838 */
[----:B------:R-:W2:Y:S07]  /*afe0*/  LDSM.16.MT88.4 R148, [R215+0x6900] ;  /* 0x00690000d794783b */ /* 0x000eae0000004200 */
[C---:B------:R-:W-:Y:S04]  /*aff0*/  HMMA.16816.F32.BF16 R60, R136.reuse, R152, R60 ;  /* 0x00000098883c723c */ /* 0x040fe8000004183c */
[--C-:B---3--:R-:W-:Y:S04]  /*b000*/  FFMA.FTZ R134, R250, c[0x0][0x2d0], -R186.reuse ;  /* 0x0000b400fa867a23 */ /* 0x108fe800000108ba */
[C---:B------:R-:W-:Y:S01]  /*b010*/  HMMA.16816.F32.BF16 R64, R136.reuse, R154, R64 ;  /* 0x0000009a8840723c */ /* 0x040fe20000041840 */
[----:B------:R-:W3:Y:S01]  /*b020*/  LDSM.16.MT88.4 R152, [R213+0x9900] ;  /* 0x00990000d598783b */ /* 0x000ee20000004200 */
[----:B------:R2:W-:Y:S06]  /*b030*/  MUFU.EX2 R165, R134 ;  /* 0x0000008600a57308 */ /* 0x0005ec0000000800 */
[C---:B----4-:R-:W-:Y:S08]  /*b040*/  HMMA.16816.F32.BF16 R68, R136.reuse, R156, R68 ;  /* 0x0000009c8844723c */ /* 0x050ff00000041844 */
[C---:B------:R-:W-:Y:S01]  /*b050*/  HMMA.16816.F32.BF16 R72, R136.reuse, R158, R72 ;  /* 0x0000009e8848723c */ /* 0x040fe20000041848 */
[----:B------:R-:W-:Y:S07]  /*b060*/  LDSM.16.MT88.4 R156, [R216+0x1100] ;  /* 0x00110000d89c783b */ /* 0x000fee0000004200 */
[C---:B-1----:R-:W-:Y:S04]  /*b070*/  HMMA.16816.F32.BF16 R76, R136.reuse, R144, R76 ;  /* 0x00000090884c723c */ /* 0x042fe8000004184c */
[--C-:B--2---:R-:W-:Y:S04]  /*b080*/  FFMA.FTZ R134, R251, c[0x0][0x2d0], -R186.reuse ;  /* 0x0000b400fb867a23 */ /* 0x104fe800000108ba */
[C---:B------:R-:W-:Y:S01]  /*b090*/  HMMA.16816.F32.BF16 R80, R136.reuse, R146, R80 ;  /* 0x000000928850723c */ /* 0x040fe20000041850 */
[----:B------:R-:W1:Y:S01]  /*b0a0*/  LDSM.16.MT88.4 R144, [R214+0x9900] ;  /* 0x00990000d690783b */ /* 0x000e620000004200 */
[----:B------:R2:W4:Y:S06]  /*b0b0*/  MUFU.EX2 R172, R134 ;  /* 0x0000008600ac7308 */ /* 0x00052c0000000800 */
[C---:B------:R-:W-:Y:S08]  /*b0c0*/  HMMA.16816.F32.BF16 R84, R136.reuse, R140, R84 ;  /* 0x0000008c8854723c */ /* 0x040ff00000041854 */
[C---:B------:R-:W-:Y:S01]  /*b0d0*/  HMMA.16816.F32.BF16 R88, R136.reuse, R142, R88 ;  /* 0x0000008e8858723c */ /* 0x040fe20000041858 */
[----:B------:R-:W4:Y:S07]  /*b0e0*/  LDSM.16.MT88.4 R140, [R216+0x9900] ;  /* 0x00990000d88c783b */ /* 0x000f2e0000004200 */
[C---:B------:R-:W-:Y:S04]  /*b0f0*/  HMMA.16816.F32.BF16 R92, R136.reuse, R148, R92 ;  /* 0x00000094885c723c */ /* 0x040fe8000004185c */
[--C-:B--2---:R-:W-:Y:S04]  /*b100*/  FFMA.FTZ R134, R252, c[0x0][0x2d0], -R133.reuse ;  /* 0x0000b400fc867a23 */ /* 0x104fe80000010885 */
[C---:B------:R-:W-:Y:S01]  /*b110*/  HMMA.16816.F32.BF16 R96, R136.reuse, R150, R96 ;  /* 0x000000968860723c */ /* 0x040fe20000041860 */
[----:B------:R-:W2:Y:S01]  /*b120*/  LDSM.16.MT88.4 R148, [R215+0x9900] ;  /* 0x00990000d794783b */ /* 0x000ea20000004200 */
[----:B------:R4:W-:Y:S06]  /*b130*/  MUFU.EX2 R202, R134 ;  /* 0x0000008600ca7308 */ /* 0x0009ec0000000800 */
[C---:B---3--:R-:W-:Y:S08]  /*b140*/  HMMA.16816.F32.BF16 R100, R136.reuse, R152, R100 ;  /* 0x000000988864723c */ /* 0x048ff00000041864 */
[C---:B------:R-:W-:Y:S01]  /*b150*/  HMMA.16816.F32.BF16 R104, R136.reuse, R154, R104 ;  /* 0x0000009a8868723c */ /* 0x040fe20000041868 */
[----:B------:R-:W3:Y:S07]  /*b160*/  LDSM.16.MT88.4 R152, [R213+0x1100] ;  /* 0x00110000d598783b */ /* 0x000eee0000004200 */
[C---:B-1----:R-:W-:Y:S04]  /*b170*/  HMMA.16816.F32.BF16 R108, R136.reuse, R144, R108 ;  /* 0x00000090886c723c */ /* 0x042fe8000004186c */
[--C-:B----4-:R-:W-:Y:S01]  /*b180*/  FFMA.FTZ R134, R197, c[0x0][0x2d0], -R133.reuse ;  /* 0x0000b400c5867a23 */ /* 0x110fe20000010885 */
[----:B------:R-:W-:Y:S03]  /*b190*/  MOV R197, R201 ;  /* 0x000000c900c57202 */ /* 0x000fe60000000f00 */
[C---:B------:R-:W-:Y:S01]  /*b1a0*/  HMMA.16816.F32.BF16 R112, R136.reuse, R146, R112 ;  /* 0x000000928870723c */ /* 0x040fe20000041870 */
[----:B------:R-:W1:Y:S01]  /*b1b0*/  LDSM.16.MT88.4 R144, [R214+0x1100] ;  /* 0x00110000d690783b */ /* 0x000e620000004200 */
[----:B------:R4:W1:Y:S06]  /*b1c0*/  MUFU.EX2 R201, R134 ;  /* 0x0000008600c97308 */ /* 0x00086c0000000800 */
[C---:B------:R-:W-:Y:S08]  /*b1d0*/  HMMA.16816.F32.BF16 R116, R136.reuse, R140, R116 ;  /* 0x0000008c8874723c */ /* 0x040ff00000041874 */
[C---:B------:R-:W-:Y:S01]  /*b1e0*/  HMMA.16816.F32.BF16 R120, R136.reuse, R142, R120 ;  /* 0x0000008e8878723c */ /* 0x040fe20000041878 */
[----:B------:R-:W3:Y:S07]  /*b1f0*/  LDSM.16.MT88.4 R140, [R215+0x1100] ;  /* 0x00110000d78c783b */ /* 0x000eee0000004200 */
[C---:B--2---:R-:W-:Y:S04]  /*b200*/  HMMA.16816.F32.BF16 R124, R136.reuse, R148, R124 ;  /* 0x00000094887c723c */ /* 0x044fe8000004187c */
[--C-:B----4-:R-:W-:Y:S04]  /*b210*/  FFMA.FTZ R134, R197, c[0x0][0x2d0], -R186.reuse ;  /* 0x0000b400c5867a23 */ /* 0x110fe800000108ba */
[----:B------:R-:W-:Y:S01]  /*b220*/  HMMA.16816.F32.BF16 R128, R136, R150, R128 ;  /* 0x000000968880723c */ /* 0x000fe20000041880 */
[----:B------:R-:W2:Y:S01]  /*b230*/  LDSM.16.MT88.4 R148, [R213+0x4100] ;  /* 0x00410000d594783b */ /* 0x000ea20000004200 */
[----:B------:R4:W-:Y:S05]  /*b240*/  MUFU.EX2 R252, R134 ;  /* 0x0000008600fc7308 */ /* 0x0009ea0000000800 */
[----:B------:R-:W-:Y:S02]  /*b250*/  F2FP.BF16.PACK_AB R136, R164, R163 ;  /* 0x000000a3a488723e */ /* 0x000fe400000010ff */
[----:B------:R-:W-:Y:S03]  /*b260*/  F2FP.BF16.PACK_AB R138, R172, R165 ;  /* 0x000000a5ac8a723e */ /* 0x000fe600000010ff */
[----:B------:R-:W-:Y:S02]  /*b270*/  F2FP.BF16.PACK_AB R137, R205, R206 ;  /* 0x000000cecd89723e */ /* 0x000fe400000010ff */
[----:B-1----:R-:W-:Y:S07]  /*b280*/  F2FP.BF16.PACK_AB R139, R201, R202 ;  /* 0x000000cac98b723e */ /* 0x002fee00000010ff */
[C---:B---3--:R-:W-:Y:S03]  /*b290*/  HMMA.16816.F32.BF16 R4, R136.reuse, R152, R4 ;  /* 0x000000988804723c */ /* 0x048fe60000041804 */
[--C-:B----4-:R-:W-:Y:S05]  /*b2a0*/  FFMA.FTZ R134, R196, c[0x0][0x2d0], -R186.reuse ;  /* 0x0000b400c4867a23 */ /* 0x110fea00000108ba */
[C---:B------:R-:W-:Y:S01]  /*b2b0*/  HMMA.16816.F32.BF16 R8, R136.reuse, R154, R8 ;  /* 0x0000009a8808723c */ /* 0x040fe20000041808 */
[----:B------:R-:W1:Y:S01]  /*b2c0*/  LDSM.16.MT88.4 R152, [R214+0x4100] ;  /* 0x00410000d698783b */ /* 0x000e620000004200 */
[----:B------:R3:W4:Y:S06]  /*b2d0*/  MUFU.EX2 R251, R134 ;  /* 0x0000008600fb7308 */ /* 0x00072c0000000800 */
[C---:B------:R-:W-:Y:S08]  /*b2e0*/  HMMA.16816.F32.BF16 R12, R136.reuse, R144, R12 ;  /* 0x00000090880c723c */ /* 0x040ff0000004180c */
[C---:B------:R-:W-:Y:S01]  /*b2f0*/  HMMA.16816.F32.BF16 R16, R136.reuse, R146, R16 ;  /* 0x000000928810723c */ /* 0x040fe20000041810 */
[----:B------:R-:W1:Y:S07]  /*b300*/  LDSM.16.MT88.4 R144, [R216+0x4100] ;  /* 0x00410000d890783b */ /* 0x000e6e0000004200 */
[C---:B------:R-:W-:Y:S04]  /*b310*/  HMMA.16816.F32.BF16 R20, R136.reuse, R156, R20 ;  /* 0x0000009c8814723c */ /* 0x040fe80000041814 */
[--C-:B---3--:R-:W-:Y:S01]  /*b320*/  FFMA.FTZ R134, R183, c[0x0][0x2d0], -R133.reuse ;  /* 0x0000b400b7867a23 */ /* 0x108fe20000010885 */
[----:B------:R-:W-:Y:S03]  /*b330*/  MOV R183, R200 ;  /* 0x000000c800b77202 */ /* 0x000fe60000000f00 */
[C---:B------:R-:W-:Y:S01]  /*b340*/  HMMA.16816.F32.BF16 R24, R136.reuse, R158, R24 ;  /* 0x0000009e8818723c */ /* 0x040fe20000041818 */
[----:B------:R-:W-:Y:S01]  /*b350*/  LDSM.16.MT88.4 R156, [R213+0x7100] ;  /* 0x00710000d59c783b */ /* 0x000fe20000004200 */
[----:B------:R3:W-:Y:S06]  /*b360*/  MUFU.EX2 R200, R134 ;  /* 0x0000008600c87308 */ /* 0x0007ec0000000800 */
[C---:B------:R-:W-:Y:S08]  /*b370*/  HMMA.16816.F32.BF16 R28, R136.reuse, R140, R28 ;  /* 0x0000008c881c723c */ /* 0x040ff0000004181c */
[C---:B------:R-:W-:Y:S01]  /*b380*/  HMMA.16816.F32.BF16 R32, R136.reuse, R142, R32 ;  /* 0x0000008e8820723c */ /* 0x040fe20000041820 */
[----:B------:R-:W4:Y:S07]  /*b390*/  LDSM.16.MT88.4 R140, [R215+0x4100] ;  /* 0x00410000d78c783b */ /* 0x000f2e0000004200 */
[C---:B--2---:R-:W-:Y:S04]  /*b3a0*/  HMMA.16816.F32.BF16 R36, R136.reuse, R148, R36 ;  /* 0x000000948824723c */ /* 0x044fe80000041824 */
[--C-:B---3--:R-:W-:Y:S04]  /*b3b0*/  FFMA.FTZ R134, R195, c[0x0][0x2d0], -R133.reuse ;  /* 0x0000b400c3867a23 */ /* 0x108fe80000010885 */
[C---:B------:R-:W-:Y:S01]  /*b3c0*/  HMMA.16816.F32.BF16 R40, R136.reuse, R150, R40 ;  /* 0x000000968828723c */ /* 0x040fe20000041828 */
[----:B------:R-:W2:Y:S01]  /*b3d0*/  LDSM.16.MT88.4 R148, [R214+0x7100] ;  /* 0x00710000d694783b */ /* 0x000ea20000004200 */
[----:B------:R3:W2:Y:S06]  /*b3e0*/  MUFU.EX2 R199, R134 ;  /* 0x0000008600c77308 */ /* 0x0006ac0000000800 */
[C---:B-1----:R-:W-:Y:S08]  /*b3f0*/  HMMA.16816.F32.BF16 R44, R136.reuse, R152, R44 ;  /* 0x00000098882c723c */ /* 0x042ff0000004182c */
[C---:B------:R-:W-:Y:S01]  /*b400*/  HMMA.16816.F32.BF16 R48, R136.reuse, R154, R48 ;  /* 0x0000009a8830723c */ /* 0x040fe20000041830 */
[----:B------:R-:W1:Y:S07]  /*b410*/  LDSM.16.MT88.4 R152, [R216+0x7100] ;  /* 0x00710000d898783b */ /* 0x000e6e0000004200 */
[C---:B------:R-:W-:Y:S04]  /*b420*/  HMMA.16816.F32.BF16 R52, R136.reuse, R144, R52 ;  /* 0x000000908834723c */ /* 0x040fe80000041834 */
[--C-:B---3--:R-:W-:Y:S04]  /*b430*/  FFMA.FTZ R134, R183, c[0x0][0x2d0], -R186.reuse ;  /* 0x0000b400b7867a23 */ /* 0x108fe800000108ba */
[C---:B------:R-:W-:Y:S01]  /*b440*/  HMMA.16816.F32.BF16 R56, R136.reuse, R146, R56 ;  /* 0x000000928838723c */ /* 0x040fe20000041838 */
[----:B------:R-:W3:Y:S01]  /*b450*/  LDSM.16.MT88.4 R144, [R215+0x7100] ;  /* 0x00710000d790783b */ /* 0x000ee20000004200 */
[----:B------:R1:W-:Y:S06]  /*b460*/  MUFU.EX2 R249, R134 ;  /* 0x0000008600f97308 */ /* 0x0003ec0000000800 */
[C---:B----4-:R-:W-:Y:S08]  /*b470*/  HMMA.16816.F32.BF16 R60, R136.reuse, R140, R60 ;  /* 0x0000008c883c723c */ /* 0x050ff0000004183c */
[C---:B------:R-:W-:Y:S01]  /*b480*/  HMMA.16816.F32.BF16 R64, R136.reuse, R142, R64 ;  /* 0x0000008e8840723c */ /* 0x040fe20000041840 */
[----:B------:R-:W4:Y:S07]  /*b490*/  LDSM.16.MT88.4 R140, [R213+0xa100] ;  /* 0x00a10000d58c783b */ /* 0x000f2e0000004200 */
[C---:B------:R-:W-:Y:S04]  /*b4a0*/  HMMA.16816.F32.BF16 R68, R136.reuse, R156, R68 ;  /* 0x0000009c8844723c */ /* 0x040fe80000041844 */
[--C-:B-1----:R-:W-:Y:S03]  /*b4b0*/  FFMA.FTZ R134, R182, c[0x0][0x2d0], -R133.reuse ;  /* 0x0000b400b6867a23 */ /* 0x102fe60000010885 */
[--C-:B------:R-:W-:Y:S01]  /*b4c0*/  FFMA.FTZ R156, R187, c[0x0][0x2d0], -R186.reuse ;  /* 0x0000b400bb9c7a23 */ /* 0x100fe200000108ba */
[C---:B------:R-:W-:Y:S01]  /*b4d0*/  HMMA.16816.F32.BF16 R72, R136.reuse, R158, R72 ;  /* 0x0000009e8848723c */ /* 0x040fe20000041848 */
[----:B------:R1:W-:Y:S07]  /*b4e0*/  MUFU.EX2 R198, R134 ;  /* 0x0000008600c67308 */ /* 0x0003ee0000000800 */
[C---:B--2---:R-:W-:Y:S03]  /*b4f0*/  HMMA.16816.F32.BF16 R76, R136.reuse, R148, R76 ;  /* 0x00000094884c723c */ /* 0x044fe6000004184c */
[----:B------:R2:W2:Y:S05]  /*b500*/  MUFU.EX2 R250, R156 ;  /* 0x0000009c00fa7308 */ /* 0x0004aa0000000800 */
[C---:B------:R-:W-:Y:S01]  /*b510*/  HMMA.16816.F32.BF16 R80, R136.reuse, R150, R80 ;  /* 0x000000968850723c */ /* 0x040fe20000041850 */
[----:B------:R-:W4:Y:S07]  /*b520*/  LDSM.16.MT88.4 R148, [R214+0xa100] ;  /* 0x00a10000d694783b */ /* 0x000f2e0000004200 */
[C---:B------:R-:W-:Y:S04]  /*b530*/  HMMA.16816.F32.BF16 R84, R136.reuse, R152, R84 ;  /* 0x000000988854723c */ /* 0x040fe80000041854 */
[--C-:B-1----:R-:W-:Y:S04]  /*b540*/  FFMA.FTZ R134, R181, c[0x0][0x2d0], -R133.reuse ;  /* 0x0000b400b5867a23 */ /* 0x102fe80000010885 */
[C---:B------:R-:W-:Y:S01]  /*b550*/  HMMA.16816.F32.BF16 R88, R136.reuse, R154, R88 ;  /* 0x0000009a8858723c */ /* 0x040fe20000041858 */
[----:B------:R-:W1:Y:S01]  /*b560*/  LDSM.16.MT88.4 R152, [R216+0xa100] ;  /* 0x00a10000d898783b */ /* 0x000e620000004200 */
[----:B------:R4:W1:Y:S06]  /*b570*/  MUFU.EX2 R197, R134 ;  /* 0x0000008600c57308 */ /* 0x00086c0000000800 */
[C---:B---3--:R-:W-:Y:S01]  /*b580*/  HMMA.16816.F32.BF16 R92, R136.reuse, R144, R92 ;  /* 0x00000090885c723c */ /* 0x048fe2000004185c */
[----:B--2---:R-:W-:Y:S07]  /*b590*/  LDSM.16.MT88.4 R156, [R215+0x1900] ;  /* 0x00190000d79c783b */ /* 0x004fee0000004200 */
[C---:B------:R-:W-:Y:S01]  /*b5a0*/  HMMA.16816.F32.BF16 R96, R136.reuse, R146, R96 ;  /* 0x000000928860723c */ /* 0x040fe20000041860 */
[----:B------:R-:W2:Y:S07]  /*b5b0*/  LDSM.16.MT88.4 R144, [R215+0xa100] ;  /* 0x00a10000d790783b */ /* 0x000eae0000004200 */
[C---:B----4-:R-:W-:Y:S04]  /*b5c0*/  HMMA.16816.F32.BF16 R100, R136.reuse, R140, R100 ;  /* 0x0000008c8864723c */ /* 0x050fe80000041864 */
[--C-:B------:R-:W-:Y:S01]  /*b5d0*/  FFMA.FTZ R134, R180, c[0x0][0x2d0], -R186.reuse ;  /* 0x0000b400b4867a23 */ /* 0x100fe200000108ba */
[----:B------:R-:W-:Y:S03]  /*b5e0*/  MOV R180, R189 ;  /* 0x000000bd00b47202 */ /* 0x000fe60000000f00 */
[C---:B------:R-:W-:Y:S01]  /*b5f0*/  HMMA.16816.F32.BF16 R104, R136.reuse, R142, R104 ;  /* 0x0000008e8868723c */ /* 0x040fe20000041868 */
[----:B------:R-:W3:Y:S01]  /*b600*/  LDSM.16.MT88.4 R140, [R213+0x1900] ;  /* 0x00190000d58c783b */ /* 0x000ee20000004200 */
[----:B------:R4:W-:Y:S06]  /*b610*/  MUFU.EX2 R208, R134 ;  /* 0x0000008600d07308 */ /* 0x0009ec0000000800 */
[C---:B------:R-:W-:Y:S08]  /*b620*/  HMMA.16816.F32.BF16 R108, R136.reuse, R148, R108 ;  /* 0x00000094886c723c */ /* 0x040ff0000004186c */
[C---:B------:R-:W-:Y:S01]  /*b630*/  HMMA.16816.F32.BF16 R112, R136.reuse, R150, R112 ;  /* 0x000000968870723c */ /* 0x040fe20000041870 */
[----:B------:R-:W3:Y:S07]  /*b640*/  LDSM.16.MT88.4 R148, [R214+0x1900] ;  /* 0x00190000d694783b */ /* 0x000eee0000004200 */
[C---:B-1----:R-:W-:Y:S04]  /*b650*/  HMMA.16816.F32.BF16 R116, R136.reuse, R152, R116 ;  /* 0x000000988874723c */ /* 0x042fe80000041874 */
[--C-:B----4-:R-:W-:Y:S02]  /*b660*/  FFMA.FTZ R134, R179, c[0x0][0x2d0], -R186.reuse ;  /* 0x0000b400b3867a23 */ /* 0x110fe400000108ba */
[----:B------:R-:W4:Y:S02]  /*b670*/  LDL.LU R179, [R1] ;  /* 0x0000000001b37983 */ /* 0x000f240000300800 */
[C---:B------:R-:W-:Y:S01]  /*b680*/  HMMA.16816.F32.BF16 R120, R136.reuse, R154, R120 ;  /* 0x0000009a8878723c */ /* 0x040fe20000041878 */
[----:B------:R1:W1:Y:S01]  /*b690*/  MUFU.EX2 R207, R134 ;  /* 0x0000008600cf7308 */ /* 0x0002620000000800 */
[----:B------:R-:W3:Y:S06]  /*b6a0*/  LDSM.16.MT88.4 R152, [R216+0x1900] ;  /* 0x00190000d898783b */ /* 0x000eec0000004200 */
[C---:B--2---:R-:W-:Y:S08]  /*b6b0*/  HMMA.16816.F32.BF16 R124, R136.reuse, R144, R124 ;  /* 0x00000090887c723c */ /* 0x044ff0000004187c */
[----:B------:R-:W-:Y:S01]  /*b6c0*/  HMMA.16816.F32.BF16 R128, R136, R146, R128 ;  /* 0x000000928880723c */ /* 0x000fe20000041880 */
[----:B------:R-:W2:Y:S06]  /*b6d0*/  LDSM.16.MT88.4 R144, [R213+0x4900] ;  /* 0x00490000d590783b */ /* 0x000eac0000004200 */
[----:B------:R-:W-:Y:S02]  /*b6e0*/  F2FP.BF16.PACK_AB R136, R251, R252 ;  /* 0x000000fcfb88723e */ /* 0x000fe400000010ff */
[----:B------:R-:W-:Y:S03]  /*b6f0*/  F2FP.BF16.PACK_AB R137, R199, R200 ;  /* 0x000000c8c789723e */ /* 0x000fe600000010ff */
[----:B------:R-:W-:Y:S01]  /*b700*/  F2FP.BF16.PACK_AB R138, R249, R250 ;  /* 0x000000faf98a723e */ /* 0x000fe200000010ff */
[--C-:B-1----:R-:W-:Y:S01]  /*b710*/  FFMA.FTZ R134, R177, c[0x0][0x2d0], -R133.reuse ;  /* 0x0000b400b1867a23 */ /* 0x102fe20000010885 */
[----:B------:R-:W-:Y:S02]  /*b720*/  F2FP.BF16.PACK_AB R139, R197, R198 ;  /* 0x000000c6c58b723e */ /* 0x000fe400000010ff */
[----:B------:R-:W-:Y:S02]  /*b730*/  MOV R177, R176 ;  /* 0x000000b000b17202 */ /* 0x000fe40000000f00 */
[----:B------:R-:W-:Y:S02]  /*b740*/  MOV R176, R193 ;  /* 0x000000c100b07202 */ /* 0x000fe40000000f00 */
[----:B------:R1:W-:Y:S01]  /*b750*/  MUFU.EX2 R193, R134 ;  /* 0x0000008600c17308 */ /* 0x0003e20000000800 */
[C---:B---3--:R-:W-:Y:S08]  /*b760*/  HMMA.16816.F32.BF16 R4, R136.reuse, R140, R4 ;  /* 0x0000008c8804723c */ /* 0x048ff00000041804 */
[C---:B------:R-:W-:Y:S01]  /*b770*/  HMMA.16816.F32.BF16 R8, R136.reuse, R142, R8 ;  /* 0x0000008e8808723c */ /* 0x040fe20000041808 */
[----:B------:R-:W3:Y:S07]  /*b780*/  LDSM.16.MT88.4 R140, [R214+0x4900] ;  /* 0x00490000d68c783b */ /* 0x000eee0000004200 */
[C---:B------:R-:W-:Y:S04]  /*b790*/  HMMA.16816.F32.BF16 R12, R136.reuse, R148, R12 ;  /* 0x00000094880c723c */ /* 0x040fe8000004180c */
[--C-:B-1----:R-:W-:Y:S04]  /*b7a0*/  FFMA.FTZ R134, R192, c[0x0][0x2d0], -R133.reuse ;  /* 0x0000b400c0867a23 */ /* 0x102fe80000010885 */
[C---:B------:R-:W-:Y:S01]  /*b7b0*/  HMMA.16816.F32.BF16 R16, R136.reuse, R150, R16 ;  /* 0x000000968810723c */ /* 0x040fe20000041810 */
[----:B------:R-:W1:Y:S01]  /*b7c0*/  LDSM.16.MT88.4 R148, [R216+0x4900] ;  /* 0x00490000d894783b */ /* 0x000e620000004200 */
[----:B------:R2:W1:Y:S06]  /*b7d0*/  MUFU.EX2 R192, R134 ;  /* 0x0000008600c07308 */ /* 0x00046c0000000800 */
[C---:B------:R-:W-:Y:S08]  /*b7e0*/  HMMA.16816.F32.BF16 R20, R136.reuse, R152, R20 ;  /* 0x000000988814723c */ /* 0x040ff00000041814 */
[C---:B------:R-:W-:Y:S01]  /*b7f0*/  HMMA.16816.F32.BF16 R24, R136.reuse, R154, R24 ;  /* 0x0000009a8818723c */ /* 0x040fe20000041818 */
[----:B------:R-:W1:Y:S07]  /*b800*/  LDSM.16.MT88.4 R152, [R215+0x4900] ;  /* 0x00490000d798783b */ /* 0x000e6e0000004200 */
[C---:B------:R-:W-:Y:S04]  /*b810*/  HMMA.16816.F32.BF16 R28, R136.reuse, R156, R28 ;  /* 0x0000009c881c723c */ /* 0x040fe8000004181c */
[--C-:B--2---:R-:W-:Y:S01]  /*b820*/  FFMA.FTZ R134, R178, c[0x0][0x2d0], -R186.reuse ;  /* 0x0000b400b2867a23 */ /* 0x104fe200000108ba */
[----:B------:R-:W-:Y:S03]  /*b830*/  MOV R178, R167 ;  /* 0x000000a700b27202 */ /* 0x000fe60000000f00 */
[C---:B------:R-:W-:Y:S01]  /*b840*/  HMMA.16816.F32.BF16 R32, R136.reuse, R158, R32 ;  /* 0x0000009e8820723c */ /* 0x040fe20000041820 */
[----:B------:R-:W2:Y:S01]  /*b850*/  LDSM.16.MT88.4 R156, [R213+0x7900] ;  /* 0x00790000d59c783b */ /* 0x000ea20000004200 */
[----:B------:R1:W-:Y:S06]  /*b860*/  MUFU.EX2 R204, R134 ;  /* 0x0000008600cc7308 */ /* 0x0003ec0000000800 */
[C---:B------:R-:W-:Y:S08]  /*b870*/  HMMA.16816.F32.BF16 R36, R136.reuse, R144, R36 ;  /* 0x000000908824723c */ /* 0x040ff00000041824 */
[C---:B------:R-:W-:Y:S01]  /*b880*/  HMMA.16816.F32.BF16 R40, R136.reuse, R146, R40 ;  /* 0x000000928828723c */ /* 0x040fe20000041828 */
[----:B------:R-:W2:Y:S07]  /*b890*/  LDSM.16.MT88.4 R144, [R214+0x7900] ;  /* 0x00790000d690783b */ /* 0x000eae0000004200 */
[C---:B---3--:R-:W-:Y:S04]  /*b8a0*/  HMMA.16816.F32.BF16 R44, R136.reuse, R140, R44 ;  /* 0x0000008c882c723c */ /* 0x048fe8000004182c */
        /* <DEDUP_REMOVED lines=8> */
[--C-:B---3--:R-:W-:Y:S04]  /*b930*/  FFMA.FTZ R134, R191, c[0x0][0x2d0], -R133.reuse ;  /* 0x0000b400bf867a23 */ /* 0x108fe80000010885 */
[C---:B------:R-:W-:Y:S01]  /*b940*/  HMMA.16816.F32.BF16 R64, R136.reuse, R154, R64 ;  /* 0x0000009a8840723c */ /* 0x040fe20000041840 */
[----:B------:R-:W3:Y:S01]  /*b950*/  LDSM.16.MT88.4 R152, [R213+0xa900] ;  /* 0x00a90000d598783b */ /* 0x000ee20000004200 */
[----:B------:R1:W-:Y:S06]  /*b960*/  MUFU.EX2 R191, R134 ;  /* 0x0000008600bf7308 */ /* 0x0003ec0000000800 */
[C---:B--2---:R-:W-:Y:S08]  /*b970*/  HMMA.16816.F32.BF16 R68, R136.reuse, R156, R68 ;  /* 0x0000009c8844723c */ /* 0x044ff00000041844 */
[C---:B------:R-:W-:Y:S01]  /*b980*/  HMMA.16816.F32.BF16 R72, R136.reuse, R158, R72 ;  /* 0x0000009e8848723c */ /* 0x040fe20000041848 */
[----:B------:R-:W-:Y:S07]  /*b990*/  LDSM.16.MT88.4 R156, [R213+0x5100] ;  /* 0x00510000d59c783b */ /* 0x000fee0000004200 */
[C---:B------:R-:W-:Y:S04]  /*b9a0*/  HMMA.16816.F32.BF16 R76, R136.reuse, R144, R76 ;  /* 0x00000090884c723c */ /* 0x040fe8000004184c */
[--C-:B-1----:R-:W-:Y:S01]  /*b9b0*/  FFMA.FTZ R134, R177, c[0x0][0x2d0], -R133.reuse ;  /* 0x0000b400b1867a23 */ /* 0x102fe20000010885 */
[----:B------:R-:W-:Y:S03]  /*b9c0*/  MOV R177, R190 ;  /* 0x000000be00b17202 */ /* 0x000fe60000000f00 */
        /* <DEDUP_REMOVED lines=12> */
[C---:B---3--:R-:W-:Y:S08]  /*ba90*/  HMMA.16816.F32.BF16 R100, R136.reuse, R152, R100 ;  /* 0x000000988864723c */ /* 0x048ff00000041864 */
[C---:B------:R-:W-:Y:S01]  /*baa0*/  HMMA.16816.F32.BF16 R104, R136.reuse, R154, R104 ;  /* 0x0000009a8868723c */ /* 0x040fe20000041868 */
[----:B------:R-:W-:Y:S07]  /*bab0*/  LDSM.16.MT88.4 R152, [R215+0x2100] ;  /* 0x00210000d798783b */ /* 0x000fee0000004200 */
[C---:B-1----:R-:W-:Y:S04]  /*bac0*/  HMMA.16816.F32.BF16 R108, R136.reuse, R144, R108 ;  /* 0x00000090886c723c */ /* 0x042fe8000004186c */
[----:B------:R-:W-:Y:S01]  /*bad0*/  FFMA.FTZ R134, R176, c[0x0][0x2d0], -R186 ;  /* 0x0000b400b0867a23 */ /* 0x000fe200000108ba */
[----:B------:R-:W-:Y:S03]  /*bae0*/  MOV R176, R173 ;  /* 0x000000ad00b07202 */ /* 0x000fe60000000f00 */
[C---:B------:R-:W-:Y:S01]  /*baf0*/  HMMA.16816.F32.BF16 R112, R136.reuse, R146, R112 ;  /* 0x000000928870723c */ /* 0x040fe20000041870 */
[----:B------:R-:W1:Y:S01]  /*bb00*/  LDSM.16.MT88.4 R144, [R213+0x2100] ;  /* 0x00210000d590783b */ /* 0x000e620000004200 */
[----:B------:R3:W1:Y:S06]  /*bb10*/  MUFU.EX2 R195, R134 ;  /* 0x0000008600c37308 */ /* 0x00066c0000000800 */
[C---:B------:R-:W-:Y:S08]  /*bb20*/  HMMA.16816.F32.BF16 R116, R136.reuse, R140, R116 ;  /* 0x0000008c8874723c */ /* 0x040ff00000041874 */
[C---:B------:R-:W-:Y:S01]  /*bb30*/  HMMA.16816.F32.BF16 R120, R136.reuse, R142, R120 ;  /* 0x0000008e8878723c */ /* 0x040fe20000041878 */
[----:B------:R-:W1:Y:S07]  /*bb40*/  LDSM.16.MT88.4 R140, [R214+0x2100] ;  /* 0x00210000d68c783b */ /* 0x000e6e0000004200 */
[C---:B--2---:R-:W-:Y:S04]  /*bb50*/  HMMA.16816.F32.BF16 R124, R136.reuse, R148, R124 ;  /* 0x00000094887c723c */ /* 0x044fe8000004187c */
[--C-:B---3--:R-:W-:Y:S04]  /*bb60*/  FFMA.FTZ R134, R175, c[0x0][0x2d0], -R133.reuse ;  /* 0x0000b400af867a23 */ /* 0x108fe80000010885 */
[----:B------:R-:W-:Y:S01]  /*bb70*/  HMMA.16816.F32.BF16 R128, R136, R150, R128 ;  /* 0x000000968880723c */ /* 0x000fe20000041880 */
[----:B------:R-:W2:Y:S01]  /*bb80*/  LDSM.16.MT88.4 R148, [R216+0x2100] ;  /* 0x00210000d894783b */ /* 0x000ea20000004200 */
[----:B------:R3:W-:Y:S05]  /*bb90*/  MUFU.EX2 R189, R134 ;  /* 0x0000008600bd7308 */ /* 0x0007ea0000000800 */
[----:B------:R-:W-:Y:S02]  /*bba0*/  F2FP.BF16.PACK_AB R136, R207, R208 ;  /* 0x000000d0cf88723e */ /* 0x000fe400000010ff */
[----:B------:R-:W-:Y:S03]  /*bbb0*/  F2FP.BF16.PACK_AB R137, R192, R193 ;  /* 0x000000c1c089723e */ /* 0x000fe600000010ff */
[----:B------:R-:W-:Y:S01]  /*bbc0*/  F2FP.BF16.PACK_AB R138, R203, R204 ;  /* 0x000000cccb8a723e */ /* 0x000fe200000010ff */
[----:B----4-:R-:W-:Y:S01]  /*bbd0*/  FFMA.FTZ R2, R2, R179, R180 ;  /* 0x000000b302027223 */ /* 0x010fe200000100b4 */
[----:B------:R-:W-:Y:S01]  /*bbe0*/  F2FP.BF16.PACK_AB R139, R190, R191 ;  /* 0x000000bfbe8b723e */ /* 0x000fe200000010ff */
[----:B------:R-:W-:Y:S01]  /*bbf0*/  LDSM.16.MT88.4 R180, [R214+0x5900] ;  /* 0x00590000d6b4783b */ /* 0x000fe20000004200 */
[----:B------:R-:W-:Y:S02]  /*bc00*/  MOV R179, R178 ;  /* 0x000000b200b37202 */ /* 0x000fe40000000f00 */
[----:B------:R-:W-:Y:S03]  /*bc10*/  MOV R178, R185 ;  /* 0x000000b900b27202 */ /* 0x000fe60000000f00 */
[C---:B-1----:R-:W-:Y:S03]  /*bc20*/  HMMA.16816.F32.BF16 R4, R136.reuse, R144, R4 ;  /* 0x000000908804723c */ /* 0x042fe60000041804 */
[--C-:B---3--:R-:W-:Y:S02]  /*bc30*/  FFMA.FTZ R134, R188, c[0x0][0x2d0], -R133.reuse ;  /* 0x0000b400bc867a23 */ /* 0x108fe40000010885 */
[----:B------:R-:W-:Y:S03]  /*bc40*/  FFMA.FTZ R133, R184, c[0x0][0x2d0], -R133 ;  /* 0x0000b400b8857a23 */ /* 0x000fe60000010885 */
[C---:B------:R-:W-:Y:S01]  /*bc50*/  HMMA.16816.F32.BF16 R8, R136.reuse, R146, R8 ;  /* 0x000000928808723c */ /* 0x040fe20000041808 */
[----:B------:R-:W1:Y:S01]  /*bc60*/  LDSM.16.MT88.4 R144, [R214+0x5100] ;  /* 0x00510000d690783b */ /* 0x000e620000004200 */
[----:B------:R3:W4:Y:S02]  /*bc70*/  MUFU.EX2 R188, R134 ;  /* 0x0000008600bc7308 */ /* 0x0007240000000800 */
[----:B------:R-:W-:Y:S04]  /*bc80*/  F2FP.BF16.PACK_AB R184, R195, R196 ;  /* 0x000000c4c3b8723e */ /* 0x000fe800000010ff */
[C---:B------:R-:W-:Y:S04]  /*bc90*/  HMMA.16816.F32.BF16 R12, R136.reuse, R140, R12 ;  /* 0x0000008c880c723c */ /* 0x040fe8000004180c */
[----:B------:R-:W1:Y:S04]  /*bca0*/  MUFU.EX2 R133, R133 ;  /* 0x0000008500857308 */ /* 0x000e680000000800 */
[C---:B------:R-:W-:Y:S01]  /*bcb0*/  HMMA.16816.F32.BF16 R16, R136.reuse, R142, R16 ;  /* 0x0000008e8810723c */ /* 0x040fe20000041810 */
[----:B------:R-:W1:Y:S07]  /*bcc0*/  LDSM.16.MT88.4 R140, [R216+0x5100] ;  /* 0x00510000d88c783b */ /* 0x000e6e0000004200 */
[C---:B--2---:R-:W-:Y:S04]  /*bcd0*/  HMMA.16816.F32.BF16 R20, R136.reuse, R148, R20 ;  /* 0x000000948814723c */ /* 0x044fe80000041814 */
[--C-:B---3--:R-:W-:Y:S01]  /*bce0*/  FFMA.FTZ R134, R194, c[0x0][0x2d0], -R186.reuse ;  /* 0x0000b400c2867a23 */ /* 0x108fe200000108ba */
[----:B----4-:R-:W-:Y:S03]  /*bcf0*/  F2FP.BF16.PACK_AB R185, R188, R189 ;  /* 0x000000bdbcb9723e */ /* 0x010fe600000010ff */
[C---:B------:R-:W-:Y:S01]  /*bd00*/  HMMA.16816.F32.BF16 R24, R136.reuse, R150, R24 ;  /* 0x000000968818723c */ /* 0x040fe20000041818 */
[----:B------:R-:W2:Y:S01]  /*bd10*/  LDSM.16.MT88.4 R148, [R215+0x5100] ;  /* 0x00510000d794783b */ /* 0x000ea20000004200 */
[----:B------:R3:W-:Y:S02]  /*bd20*/  MUFU.EX2 R194, R134 ;  /* 0x0000008600c27308 */ /* 0x0007e40000000800 */
[----:B-1----:R-:W-:Y:S04]  /*bd30*/  F2FP.BF16.PACK_AB R187, R133, R135 ;  /* 0x0000008785bb723e */ /* 0x002fe800000010ff */
[C---:B------:R-:W-:Y:S08]  /*bd40*/  HMMA.16816.F32.BF16 R28, R136.reuse, R152, R28 ;  /* 0x00000098881c723c */ /* 0x040ff0000004181c */
[C---:B------:R-:W-:Y:S01]  /*bd50*/  HMMA.16816.F32.BF16 R32, R136.reuse, R154, R32 ;  /* 0x0000009a8820723c */ /* 0x040fe20000041820 */
[----:B------:R-:W1:Y:S07]  /*bd60*/  LDSM.16.MT88.4 R152, [R213+0x8100] ;  /* 0x00810000d598783b */ /* 0x000e6e0000004200 */
[C---:B------:R-:W-:Y:S04]  /*bd70*/  HMMA.16816.F32.BF16 R36, R136.reuse, R156, R36 ;  /* 0x0000009c8824723c */ /* 0x040fe80000041824 */
[----:B---3--:R-:W-:Y:S04]  /*bd80*/  FFMA.FTZ R134, R166, c[0x0][0x2d0], -R186 ;  /* 0x0000b400a6867a23 */ /* 0x008fe800000108ba */
[C---:B------:R-:W-:Y:S01]  /*bd90*/  HMMA.16816.F32.BF16 R40, R136.reuse, R158, R40 ;  /* 0x0000009e8828723c */ /* 0x040fe20000041828 */
[----:B------:R-:W3:Y:S01]  /*bda0*/  LDSM.16.MT88.4 R156, [R214+0x8100] ;  /* 0x00810000d69c783b */ /* 0x000ee20000004200 */
[----:B------:R-:W4:Y:S06]  /*bdb0*/  MUFU.EX2 R134, R134 ;  /* 0x0000008600867308 */ /* 0x000f2c0000000800 */
[C---:B------:R-:W-:Y:S08]  /*bdc0*/  HMMA.16816.F32.BF16 R44, R136.reuse, R144, R44 ;  /* 0x00000090882c723c */ /* 0x040ff0000004182c */
[C---:B------:R-:W-:Y:S01]  /*bdd0*/  HMMA.16816.F32.BF16 R48, R136.reuse, R146, R48 ;  /* 0x000000928830723c */ /* 0x040fe20000041830 */
[----:B------:R-:W3:Y:S07]  /*bde0*/  LDSM.16.MT88.4 R144, [R216+0x8100] ;  /* 0x00810000d890783b */ /* 0x000eee0000004200 */
[C---:B------:R-:W-:Y:S04]  /*bdf0*/  HMMA.16816.F32.BF16 R52, R136.reuse, R140, R52 ;  /* 0x0000008c8834723c */ /* 0x040fe80000041834 */
[----:B----4-:R-:W-:Y:S04]  /*be00*/  F2FP.BF16.PACK_AB R186, R134, R194 ;  /* 0x000000c286ba723e */ /* 0x010fe800000010ff */
        /* <DEDUP_REMOVED lines=10> */
[----:B------:R-:W-:Y:S07]  /*beb0*/  LDSM.16.MT88.4 R156, [R216+0x2900] ;  /* 0x00290000d89c783b */ /* 0x000fee0000004200 */
[C---:B------:R-:W-:Y:S08]  /*bec0*/  HMMA.16816.F32.BF16 R84, R136.reuse, R144, R84 ;  /* 0x000000908854723c */ /* 0x040ff00000041854 */
        /* <DEDUP_REMOVED lines=11> */
[C---:B---3--:R-:W-:Y:S07]  /*bf80*/  HMMA.16816.F32.BF16 R116, R136.reuse, R144, R116 ;  /* 0x000000908874723c */ /* 0x048fee0000041874 */
[----:B------:R-:W-:Y:S01]  /*bf90*/  MOV R144, R165 ;  /* 0x000000a500907202 */ /* 0x000fe20000000f00 */
[C---:B------:R-:W-:Y:S04]  /*bfa0*/  HMMA.16816.F32.BF16 R120, R136.reuse, R146, R120 ;  /* 0x000000928878723c */ /* 0x040fe80000041878 */
[----:B------:R-:W-:Y:S02]  /*bfb0*/  MOV R145, R164 ;  /* 0x000000a400917202 */ /* 0x000fe40000000f00 */
[----:B------:R-:W3:Y:S01]  /*bfc0*/  LDSM.16.MT88.4 R164, [R215+0x2900] ;  /* 0x00290000d7a4783b */ /* 0x000ee20000004200 */
[----:B------:R-:W-:Y:S01]  /*bfd0*/  MOV R147, R172 ;  /* 0x000000ac00937202 */ /* 0x000fe20000000f00 */
[C---:B----4-:R-:W-:Y:S06]  /*bfe0*/  HMMA.16816.F32.BF16 R124, R136.reuse, R140, R124 ;  /* 0x0000008c887c723c */ /* 0x050fec000004187c */
[----:B------:R-:W4:Y:S02]  /*bff0*/  LDSM.16.MT88.4 R172, [R213+0x5900] ;  /* 0x00590000d5ac783b */ /* 0x000f240000004200 */
[----:B------:R-:W-:Y:S08]  /*c000*/  HMMA.16816.F32.BF16 R128, R136, R142, R128 ;  /* 0x0000008e8880723c */ /* 0x000ff00000041880 */
[C---:B--2---:R-:W-:Y:S07]  /*c010*/  HMMA.16816.F32.BF16 R136, R184.reuse, R148, R4 ;  /* 0x00000094b888723c */ /* 0x044fee0000041804 */
[----:B------:R-:W-:Y:S01]  /*c020*/  MOV R4, R147 ;  /* 0x0000009300047202 */ /* 0x000fe20000000f00 */
[C---:B------:R-:W-:Y:S04]  /*c030*/  HMMA.16816.F32.BF16 R140, R184.reuse, R150, R8 ;  /* 0x00000096b88c723c */ /* 0x040fe80000041808 */
[----:B------:R-:W-:Y:S02]  /*c040*/  MOV R5, R144 ;  /* 0x0000009000057202 */ /* 0x000fe40000000f00 */
[----:B------:R-:W-:Y:S02]  /*c050*/  MOV R6, R145 ;  /* 0x0000009100067202 */ /* 0x000fe40000000f00 */
[C---:B-1----:R-:W-:Y:S01]  /*c060*/  HMMA.16816.F32.BF16 R144, R184.reuse, R152, R12 ;  /* 0x00000098b890723c */ /* 0x042fe2000004180c */
[----:B------:R-:W-:Y:S03]  /*c070*/  LDSM.16.MT88.4 R12, [R213+0x8900] ;  /* 0x00890000d50c783b */ /* 0x000fe60000004200 */
[----:B------:R-:W-:Y:S02]  /*c080*/  MOV R7, R163 ;  /* 0x000000a300077202 */ /* 0x000fe40000000f00 */
[----:B------:R-:W-:Y:S02]  /*c090*/  MOV R9, R162 ;  /* 0x000000a200097202 */ /* 0x000fe40000000f00 */
[C---:B------:R-:W-:Y:S01]  /*c0a0*/  HMMA.16816.F32.BF16 R148, R184.reuse, R154, R16 ;  /* 0x0000009ab894723c */ /* 0x040fe20000041810 */
[----:B------:R-:W-:Y:S03]  /*c0b0*/  LDSM.16.MT88.4 R16, [R214+0x8900] ;  /* 0x00890000d610783b */ /* 0x000fe60000004200 */
[----:B------:R-:W-:Y:S02]  /*c0c0*/  MOV R10, R161 ;  /* 0x000000a1000a7202 */ /* 0x000fe40000000f00 */
[----:B------:R-:W-:Y:S02]  /*c0d0*/  MOV R11, R160 ;  /* 0x000000a0000b7202 */ /* 0x000fe40000000f00 */
[C---:B------:R-:W-:Y:S01]  /*c0e0*/  HMMA.16816.F32.BF16 R152, R184.reuse, R156, R20 ;  /* 0x0000009cb898723c */ /* 0x040fe20000041814 */
[----:B------:R-:W-:Y:S07]  /*c0f0*/  LDSM.16.MT88.4 R20, [R216+0x8900] ;  /* 0x00890000d814783b */ /* 0x000fee0000004200 */
[C---:B------:R-:W-:Y:S01]  /*c100*/  HMMA.16816.F32.BF16 R156, R184.reuse, R158, R24 ;  /* 0x0000009eb89c723c */ /* 0x040fe20000041818 */
[----:B------:R-:W-:Y:S07]  /*c110*/  LDSM.16.MT88.4 R24, [R215+0x8900] ;  /* 0x00890000d718783b */ /* 0x000fee0000004200 */
[C---:B---3--:R-:W-:Y:S07]  /*c120*/  HMMA.16816.F32.BF16 R160, R184.reuse, R164, R28 ;  /* 0x000000a4b8a0723c */ /* 0x048fee000004181c */
        /* <DEDUP_REMOVED lines=8> */
[C---:B----4-:R-:W-:Y:S03]  /*c1b0*/  HMMA.16816.F32.BF16 R168, R184.reuse, R172, R36 ;  /* 0x000000acb8a8723c */ /* 0x050fe60000041824 */
[----:B------:R-:W-:Y:S02]  /*c1c0*/  MOV R28, R7 ;  /* 0x00000007001c7202 */ /* 0x000fe40000000f00 */
[----:B------:R-:W1:Y:S02]  /*c1d0*/  LDSM.16.MT88.4 R4, [R216+0x5900] ;  /* 0x00590000d804783b */ /* 0x000e640000004200 */
[----:B------:R-:W-:Y:S01]  /*c1e0*/  MOV R36, R9 ;  /* 0x0000000900247202 */ /* 0x000fe20000000f00 */
[C---:B------:R-:W-:Y:S04]  /*c1f0*/  HMMA.16816.F32.BF16 R172, R184.reuse, R174, R40 ;  /* 0x000000aeb8ac723c */ /* 0x040fe80000041828 */
[----:B------:R-:W-:Y:S01]  /*c200*/  MOV R37, R10 ;  /* 0x0000000a00257202 */ /* 0x000fe20000000f00 */
[----:B------:R-:W2:Y:S01]  /*c210*/  LDL.LU R40, [R1+0x4] ;  /* 0x0000040001287983 */ /* 0x000ea20000300800 */
[----:B------:R-:W-:Y:S02]  /*c220*/  MOV R38, R11 ;  /* 0x0000000b00267202 */ /* 0x000fe40000000f00 */
[----:B------:R-:W-:Y:S01]  /*c230*/  MOV R39, R179 ;  /* 0x000000b300277202 */ /* 0x000fe20000000f00 */
[----:B------:R-:W3:Y:S03]  /*c240*/  LDSM.16.MT88.4 R8, [R215+0x5900] ;  /* 0x00590000d708783b */ /* 0x000ee60000004200 */
[----:B------:R-:W-:Y:S02]  /*c250*/  MOV R41, R178 ;  /* 0x000000b200297202 */ /* 0x000fe40000000f00 */
[----:B------:R-:W-:Y:S02]  /*c260*/  MOV R42, R177 ;  /* 0x000000b1002a7202 */ /* 0x000fe40000000f00 */
[----:B------:R-:W-:Y:S02]  /*c270*/  MOV R43, R176 ;  /* 0x000000b0002b7202 */ /* 0x000fe40000000f00 */
[C---:B------:R-:W-:Y:S03]  /*c280*/  HMMA.16816.F32.BF16 R176, R184.reuse, R180, R44 ;  /* 0x000000b4b8b0723c */ /* 0x040fe6000004182c */
[----:B------:R-:W-:Y:S04]  /*c290*/  FADD.FTZ R2, R42, R2 ;  /* 0x000000022a027221 */ /* 0x000fe80000010000 */
[----:B------:R-:W-:Y:S01]  /*c2a0*/  FADD.FTZ R2, R36, R2 ;  /* 0x0000000224027221 */ /* 0x000fe20000010000 */
[C---:B------:R-:W-:Y:S04]  /*c2b0*/  HMMA.16816.F32.BF16 R180, R184.reuse, R182, R48 ;  /* 0x000000b6b8b4723c */ /* 0x040fe80000041830 */
[----:B------:R-:W-:Y:S04]  /*c2c0*/  FADD.FTZ R2, R38, R2 ;  /* 0x0000000226027221 */ /* 0x000fe80000010000 */
[----:B------:R-:W-:Y:S01]  /*c2d0*/  FADD.FTZ R2, R32, R2 ;  /* 0x0000000220027221 */ /* 0x000fe20000010000 */
[C---:B-1----:R-:W-:Y:S03]  /*c2e0*/  HMMA.16816.F32.BF16 R52, R184.reuse, R4, R52 ;  /* 0x00000004b834723c */ /* 0x042fe60000041834 */
[----:B------:R-:W-:Y:S04]  /*c2f0*/  FADD.FTZ R2, R33, R2 ;  /* 0x0000000221027221 */ /* 0x000fe80000010000 */
[----:B------:R-:W-:Y:S01]  /*c300*/  FADD.FTZ R2, R34, R2 ;  /* 0x0000000222027221 */ /* 0x000fe20000010000 */
[C---:B------:R-:W-:Y:S01]  /*c310*/  HMMA.16816.F32.BF16 R56, R184.reuse, R6, R56 ;  /* 0x00000006b838723c */ /* 0x040fe20000041838 */
[----:B------:R-:W1:Y:S03]  /*c320*/  LDSM.16.MT88.4 R4, [R213+0xb900] ;  /* 0x00b90000d504783b */ /* 0x000e660000004200 */
[----:B------:R-:W-:Y:S04]  /*c330*/  FADD.FTZ R2, R35, R2 ;  /* 0x0000000223027221 */ /* 0x000fe80000010000 */
[C---:B---3--:R-:W-:Y:S04]  /*c340*/  HMMA.16816.F32.BF16 R60, R184.reuse, R8, R60 ;  /* 0x00000008b83c723c */ /* 0x048fe8000004183c */
[----:B------:R-:W-:Y:S04]  /*c350*/  FADD.FTZ R2, R28, R2 ;  /* 0x000000021c027221 */ /* 0x000fe80000010000 */
[C---:B------:R-:W-:Y:S01]  /*c360*/  HMMA.16816.F32.BF16 R64, R184.reuse, R10, R64 ;  /* 0x0000000ab840723c */ /* 0x040fe20000041840 */
[----:B------:R-:W3:Y:S03]  /*c370*/  LDSM.16.MT88.4 R8, [R214+0xb900] ;  /* 0x00b90000d608783b */ /* 0x000ee60000004200 */
[----:B------:R-:W-:Y:S04]  /*c380*/  FADD.FTZ R2, R29, R2 ;  /* 0x000000021d027221 */ /* 0x000fe80000010000 */
[C---:B------:R-:W-:Y:S04]  /*c390*/  HMMA.16816.F32.BF16 R68, R184.reuse, R12, R68 ;  /* 0x0000000cb844723c */ /* 0x040fe80000041844 */
[----:B------:R-:W-:Y:S04]  /*c3a0*/  FADD.FTZ R2, R30, R2 ;  /* 0x000000021e027221 */ /* 0x000fe80000010000 */
[C---:B------:R-:W-:Y:S01]  /*c3b0*/  HMMA.16816.F32.BF16 R72, R184.reuse, R14, R72 ;  /* 0x0000000eb848723c */ /* 0x040fe20000041848 */
[----:B------:R-:W4:Y:S03]  /*c3c0*/  LDSM.16.MT88.4 R12, [R216+0xb900] ;  /* 0x00b90000d80c783b */ /* 0x000f260000004200 */
[----:B------:R-:W-:Y:S04]  /*c3d0*/  FADD.FTZ R2, R31, R2 ;  /* 0x000000021f027221 */ /* 0x000fe80000010000 */
[C---:B------:R-:W-:Y:S04]  /*c3e0*/  HMMA.16816.F32.BF16 R76, R184.reuse, R16, R76 ;  /* 0x00000010b84c723c */ /* 0x040fe8000004184c */
        /* <DEDUP_REMOVED lines=11> */
[C---:B-1----:R-:W-:Y:S04]  /*c4a0*/  HMMA.16816.F32.BF16 R100, R184.reuse, R4, R100 ;  /* 0x00000004b864723c */ /* 0x042fe80000041864 */
[----:B------:R-:W-:Y:S04]  /*c4b0*/  FADD.FTZ R2, R204, R2 ;  /* 0x00000002cc027221 */ /* 0x000fe80000010000 */
[----:B------:R-:W-:Y:S01]  /*c4c0*/  FADD.FTZ R2, R203, R2 ;  /* 0x00000002cb027221 */ /* 0x000fe20000010000 */
[C---:B------:R-:W-:Y:S01]  /*c4d0*/  HMMA.16816.F32.BF16 R104, R184.reuse, R6, R104 ;  /* 0x00000006b868723c */ /* 0x040fe20000041868 */
[----:B------:R-:W1:Y:S07]  /*c4e0*/  LDSM.16.MT88.4 R4, [R215+0xb900] ;  /* 0x00b90000d704783b */ /* 0x000e6e0000004200 */
[C---:B---3--:R-:W-:Y:S08]  /*c4f0*/  HMMA.16816.F32.BF16 R108, R184.reuse, R8, R108 ;  /* 0x00000008b86c723c */ /* 0x048ff0000004186c */
[C---:B------:R-:W-:Y:S08]  /*c500*/  HMMA.16816.F32.BF16 R112, R184.reuse, R10, R112 ;  /* 0x0000000ab870723c */ /* 0x040ff00000041870 */
[C---:B----4-:R-:W-:Y:S08]  /*c510*/  HMMA.16816.F32.BF16 R116, R184.reuse, R12, R116 ;  /* 0x0000000cb874723c */ /* 0x050ff00000041874 */
[C---:B------:R-:W-:Y:S08]  /*c520*/  HMMA.16816.F32.BF16 R120, R184.reuse, R14, R120 ;  /* 0x0000000eb878723c */ /* 0x040ff00000041878 */
[C---:B-1----:R-:W-:Y:S08]  /*c530*/  HMMA.16816.F32.BF16 R124, R184.reuse, R4, R124 ;  /* 0x00000004b87c723c */ /* 0x042ff0000004187c */
[----:B------:R-:W-:Y:S04]  /*c540*/  HMMA.16816.F32.BF16 R128, R184, R6, R128 ;  /* 0x00000006b880723c */ /* 0x000fe80000041880 */
[----:B--2---:R-:W-:Y:S04]  /*c550*/  FFMA.FTZ R0, R0, R40, R41 ;  /* 0x0000002800007223 */ /* 0x004fe80000010029 */
[----:B------:R-:W-:Y:S04]  /*c560*/  FADD.FTZ R0, R43, R0 ;  /* 0x000000002b007221 */ /* 0x000fe80000010000 */
        /* <DEDUP_REMOVED lines=17> */
[----:B------:R-:W-:Y:S02]  /*c680*/  FADD.FTZ R4, R190, R0 ;  /* 0x00000000be047221 */ /* 0x000fe40000010000 */
[----:B------:R-:W-:Y:S02]  /*c690*/  FADD.FTZ R0, R196, R2 ;  /* 0x00000002c4007221 */ /* 0x000fe40000010000 */
[----:B------:R-:W-:Y:S02]  /*c6a0*/  FADD.FTZ R4, R189, R4 ;  /* 0x00000004bd047221 */ /* 0x000fe40000010000 */
[----:B------:R-:W-:Y:S02]  /*c6b0*/  FADD.FTZ R0, R195, R0 ;  /* 0x00000000c3007221 */ /* 0x000fe40000010000 */
[----:B------:R-:W-:Y:S02]  /*c6c0*/  FADD.FTZ R4, R188, R4 ;  /* 0x00000004bc047221 */ /* 0x000fe40000010000 */
[----:B------:R-:W-:Y:S02]  /*c6d0*/  FADD.FTZ R2, R194, R0 ;  /* 0x00000000c2027221 */ /* 0x000fe40000010000 */
[----:B------:R-:W-:Y:S02]  /*c6e0*/  FADD.FTZ R0, R135, R4 ;  /* 0x0000000487007221 */ /* 0x000fe40000010000 */
[----:B------:R-:W-:Y:S01]  /*c6f0*/  FADD.FTZ R2, R134, R2 ;  /* 0x0000000286027221 */ /* 0x000fe20000010000 */
[----:B------:R-:W-:Y:S01]  /*c700*/  MOV R134, R3 ;  /* 0x0000000300867202 */ /* 0x000fe20000000f00 */
[----:B------:R-:W-:Y:S01]  /*c710*/  FADD.FTZ R0, R133, R0 ;  /* 0x0000000085007221 */ /* 0x000fe20000010000 */
[----:B------:R-:W-:Y:S02]  /*c720*/  MOV R133, R132 ;  /* 0x0000008400857202 */ /* 0x000fe40000000f00 */
[----:B------:R1:W-:Y:S04]  /*c730*/  STL [R1], R2 ;  /* 0x0000000201007387 */ /* 0x0003e80000100800 */
[----:B------:R1:W-:Y:S01]  /*c740*/  STL [R1+0x4], R0 ;  /* 0x0000040001007387 */ /* 0x0003e20000100800 */
[----:B------:R-:W-:-:S05]  /*c750*/  @P0 BRA `(.L_x_1218) ;  /* 0xffffb22000000947 */ /* 0x000fca000383ffff */
.L_x_1217:
[----:B-1-3--:R-:W2:Y:S04]  /*c760*/  LDL.LU R0, [R1] ;  /* 0x0000000001007983 */ /* 0x00aea80000300800 */
        /* <DEDUP_REMOVED lines=8> */
[----:B------:R-:W1:Y:S01]  /*c7f0*/  SHFL.BFLY PT, R0, R6, 0x1, 0x1f ;  /* 0x0c201f0006007f89 */ /* 0x000e6200000e0000 */
[----:B------:R-:W-:-:S03]  /*c800*/  MOV R2, RZ ;  /* 0x000000ff00027202 */ /* 0x000fc60000000f00 */
[----:B------:R-:W2:Y:S01]  /*c810*/  SHFL.BFLY PT, R4, R7, 0x1, 0x1f ;  /* 0x0c201f0007047f89 */ /* 0x000ea200000e0000 */
[----:B-1----:R-:W-:Y:S01]  /*c820*/  FADD.FTZ R6, R6, R0 ;  /* 0x0000000006067221 */ /* 0x002fe20000010000 */
[----:B------:R-:W-:Y:S01]  /*c830*/  MOV R0, RZ ;  /* 0x000000ff00007202 */ /* 0x000fe20000000f00 */
[----:B--2---:R-:W-:-:S03]  /*c840*/  FADD.FTZ R7, R4, R7 ;  /* 0x0000000704077221 */ /* 0x004fc60000010000 */
[----:B------:R-:W-:Y:S02]  /*c850*/  FSETP.NE.FTZ.AND P1, PT, R6, RZ, PT ;  /* 0x000000ff0600720b */ /* 0x000fe40003f35000 */
[----:B------:R-:W-:-:S11]  /*c860*/  FSETP.NE.FTZ.AND P0, PT, R7, RZ, PT ;  /* 0x000000ff0700720b */ /* 0x000fd60003f15000 */
        /* <DEDUP_REMOVED lines=140> */
.L_x_1209:
        /* <DEDUP_REMOVED lines=311> */
.L_x_1221:
[----:B------:R-:W-:Y:S05]  /*e4a0*/  BSYNC B0 ;  /* 0x0000000000007941 */ /* 0x000fea0003800000 */
.L_x_1220:
        /* <DEDUP_REMOVED lines=195> */
.L_x_1219:
        /* <DEDUP_REMOVED lines=50> */
.L_x_1222:
        /* <DEDUP_REMOVED lines=16> */
.L_x_5203:


//--------------------- .text._ZN7cutlass13device_kernelIN5flash19enable_sm80_to_sm89INS1_16FlashAttnFwdSm80INS1_25CollectiveMainloopFwdSm80ILi8ELi1ELb0EN4cute5tupleIJNS5_1CILi128EEENS7_ILi64EEENS7_ILi256EEEEEELi256ENS_10bfloat16_tEfNS_4arch4Sm80ELb0ELb0ELb1ELb1ELb0ELb0ELb1ELb1EEENS1_21CollectiveEpilogueFwdINS6_IJS8_SA_S9_EEENS6_IJNS7_ILi1EEESI_SI_EEESC_SE_Li256ELb1ELb1ELb1ELb0EEENS1_36VarlenDynamicPersistentTileSchedulerILi128ELi64ELi256ELi256ELb1ELb1ELb0ELb0ELb1ELb1EEEEEEEEEvNT_6ParamsE --------------------------
	.section	.text._ZN7cutlass13device_kernelIN5flash19enable_sm80_to_sm89INS1_16FlashAttnFwdSm80INS1_25CollectiveMainloopFwdSm80ILi8ELi1ELb0EN4cute5tupleIJNS5_1CILi128EEENS7_ILi64EEENS7_ILi256EEEEEELi256ENS_10bfloat16_tEfNS_4arch4Sm80ELb0ELb0ELb1ELb1ELb0ELb0ELb1ELb1EEENS1_21CollectiveEpilogueFwdINS6_IJS8_SA_S9_EEENS6_IJNS7_ILi1EEESI_SI_EEESC_SE_Li256ELb1ELb1ELb1ELb0EEENS1_36VarlenDynamicPersistentTileSchedulerILi128ELi64ELi256ELi256ELb1ELb1ELb0ELb0ELb1ELb1EEEEEEEEEvNT_6ParamsE,"ax",@progbits
	.sectioninfo	@"SHI_REGISTERS=255"
	.align	128
.text._ZN7cutlass13device_kernelIN5flash19enable_sm80_to_sm89INS1_16FlashAttnFwdSm80INS1_25CollectiveMainloopFwdSm80ILi8ELi1ELb0EN4cute5tupleIJNS5_1CILi128EEENS7_ILi64EEENS7_ILi256EEEEEELi256ENS_10bfloat16_tEfNS_4arch4Sm80ELb0ELb0ELb1ELb1ELb0ELb0ELb1ELb1EEENS1_21CollectiveEpilogueFwdINS6_IJS8_SA_S9_EEENS6_IJNS7_ILi1EEESI_SI_EEESC_SE_Li256ELb1ELb1ELb1ELb0EEENS1_36VarlenDynamicPersistentTileSchedulerILi128ELi64ELi256ELi256ELb1ELb1ELb0ELb0ELb1ELb1EEEEEEEEEvNT_6ParamsE:
        .type           _ZN7cutlass13device_kernelIN5flash19enable_sm80_to_sm89INS1_16FlashAttnFwdSm80INS1_25CollectiveMainloopFwdSm80ILi8ELi1ELb0EN4cute5tupleIJNS5_1CILi128EEENS7_ILi64EEENS7_ILi256EEEEEELi256ENS_10bfloat16_tEfNS_4arch4Sm80ELb0ELb0ELb1ELb1ELb0ELb0ELb1ELb1EEENS1_21CollectiveEpilogueFwdINS6_IJS8_SA_S9_EEENS6_IJNS7_ILi1EEESI_SI_EEESC_SE_Li256ELb1ELb1ELb1ELb0EEENS1_36VarlenDynamicPersistentTileSchedulerILi128ELi64ELi256ELi256ELb1ELb1ELb0ELb0ELb1ELb1EEEEEEEEEvNT_6ParamsE,@function
        .size           _ZN7cutlass13device_kernelIN5flash19enable_sm80_to_sm89INS1_16FlashAttnFwdSm80INS1_25CollectiveMainloopFwdSm80ILi8ELi1ELb0EN4cute5tupleIJNS5_1CILi128EEENS7_ILi64EEENS7_ILi256EEEEEELi256ENS_10bfloat16_tEfNS_4arch4Sm80ELb0ELb0ELb1ELb1ELb0ELb0ELb1ELb1EEENS1_21CollectiveEpilogueFwdINS6_IJS8_SA_S9_EEENS6_IJNS7_ILi1EEESI_SI_EEESC_SE_Li256ELb1ELb1ELb1ELb0EEENS1_36VarlenDynamicPersistentTileSchedulerILi128ELi64ELi256ELi256ELb1ELb1ELb0ELb0ELb1ELb1EEEEEEEEEvNT_6ParamsE,(.L_x_5204 - _ZN7cutlass13device_kernelIN5flash19enable_sm80_to_sm89INS1_16FlashAttnFwdSm80INS1_25CollectiveMainloopFwdSm80ILi8ELi1ELb0EN4cute5tupleIJNS5_1CILi128EEENS7_ILi64EEENS7_ILi256EEEEEELi256ENS_10bfloat16_tEfNS_4arch4Sm80ELb0ELb0ELb1ELb1ELb0ELb0ELb1ELb1EEENS1_21CollectiveEpilogueFwdINS6_IJS8_SA_S9_EEENS6_IJNS7_ILi1EEESI_SI_EEESC_SE_Li256ELb1ELb1ELb1ELb0EEENS1_36VarlenDynamicPersistentTileSchedulerILi128ELi64ELi256ELi256ELb1ELb1ELb0ELb0ELb1ELb1EEEEEEEEEvNT_6ParamsE)
        .other          _ZN7cutlass13device_kernelIN5flash19enable_sm80_to_sm89INS1_16FlashAttnFwdSm80INS1_25CollectiveMainloopFwdSm80ILi8ELi1ELb0EN4cute5tupleIJNS5_1CILi128EEENS7_ILi64EEENS7_ILi256EEEEEELi256ENS_10bfloat16_tEfNS_4arch4Sm80ELb0ELb0ELb1ELb1ELb0ELb0ELb1ELb1EEENS1_21CollectiveEpilogueFwdINS6_IJS8_SA_S9_EEENS6_IJNS7_ILi1EEESI_SI_EEESC_SE_Li256ELb1ELb1ELb1ELb0EEENS1_36VarlenDynamicPersistentTileSchedulerILi128ELi64ELi256ELi256ELb1ELb1ELb0ELb0ELb1ELb1EEEEEEEEEvNT_6ParamsE,@"STO_CUDA_ENTRY STV_DEFAULT"
_ZN7cutlass13device_kernelIN5flash19enable_sm80_to_sm89INS1_16FlashAttnFwdSm80INS1_25CollectiveMainloopFwdSm80ILi8ELi1ELb0EN4cute5tupleIJNS5_1CILi128EEENS7_ILi64EEENS7_ILi256EEEEEELi256ENS_10bfloat16_tEfNS_4arch4Sm80ELb0ELb0ELb1ELb1ELb0ELb0ELb1ELb1EEENS1_21CollectiveEpilogueFwdINS6_IJS8_SA_S9_EEENS6_IJNS7_ILi1EEESI_SI_EEESC_SE_Li256ELb1ELb1ELb1ELb0EEENS1_36VarlenDynamicPersistentTileSchedulerILi128ELi64ELi256ELi256ELb1ELb1ELb0ELb0ELb1ELb1EEEEEEEEEvNT_6ParamsE:
        /* <DEDUP_REMOVED lines=54> */
.L_x_1228:
        /* <DEDUP_REMOVED lines=17> */
.L_x_1316:
        /* <DEDUP_REMOVED lines=16> */
.L_x_1317:
[----:B--2---:R-:W-:-:S05]  /*0570*/  IMAD R0, R0, c[0x0][0x538], RZ ;  /* 0x00014e0000007a24 */ /* 0x004fca00078e02ff */
[----:B------:R-:W-:-:S04]  /*0580*/  IADD3 R6, R0, R6, RZ ;  /* 0x0000000600067210 */ /* 0x000fc80007ffe0ff */
[----:B------:R-:W-:-:S13]  /*0590*/  ISETP.GT.AND P0, PT, R6, UR4, PT ;  /* 0x0000000406007c0c */ /* 0x000fda000bf04270 */
[----:B-1----:R-:W-:Y:S05]  /*05a0*/  @!P0 BRA `(.L_x_1228) ;  /* 0xfffffdb000008947 */ /* 0x002fea000383ffff */
.L_x_1224:
[----:B------:R-:W-:-:S05]  /*05b0*/  IADD3 R12, -R0, R6, RZ ;  /* 0x00000006000c7210 */ /* 0x000fca0007ffe1ff */
[----:B------:R-:W-:-:S05]  /*05c0*/  IMAD R0, R4, c[0x0][0x538], R12 ;  /* 0x00014e0004007a24 */ /* 0x000fca00078e020c */
[----:B------:R-:W-:Y:S01]  /*05d0*/  ISETP.GT.AND P0, PT, R0, UR4, PT ;  /* 0x0000000400007c0c */ /* 0x000fe2000bf04270 */
[----:B------:R-:W-:-:S12]  /*05e0*/  BRA.DIV ~URZ, `(.L_x_1229) ;  /* 0x0000f5927f007947 */ /* 0x000fd8000b800000 */
[----:B------:R-:W-:-:S04]  /*05f0*/  VOTE.ANY R6, PT, !P0 ;  /* 0x0000000000067806 */ /* 0x000fc800040e0100 */
.L_x_1318:
[----:B------:R1:W2:Y:S01]  /*0600*/  POPC R13, R6 ;  /* 0x00000006000d7309 */ /* 0x0002a20000000000 */
[----:B------:R-:W-:Y:S05]  /*0610*/  BRA.DIV ~URZ, `(.L_x_1230) ;  /* 0x0000f5b27f007947 */ /* 0x000fea000b800000 */
[----:B--2---:R-:W2:Y:S04]  /*0620*/  SHFL.IDX PT, R11, R8, R13, 0x1f ;  /* 0x00001f0d080b7589 */ /* 0x004ea800000e0000 */
[----:B------:R3:W4:Y:S02]  /*0630*/  SHFL.IDX PT, R10, R7, R13, 0x1f ;  /* 0x00001f0d070a7589 */ /* 0x00072400000e0000 */
[----:B---3--:R-:W-:Y:S02]  /*0640*/  MOV R7, RZ ;  /* 0x000000ff00077202 */ /* 0x008fe40000000f00 */
.L_x_1319:
[----:B--2-4-:R-:W-:Y:S01]  /*0650*/  ISETP.NE.AND P0, PT, R6, RZ, PT ;  /* 0x000000ff0600720c */ /* 0x014fe20003f05270 */
[----:B------:R-:W-:-:S12]  /*0660*/  BSSY B0, `(.L_x_1231) ;  /* 0x0000005000007945 */ /* 0x000fd80003800000 */
[----:B------:R-:W-:Y:S05]  /*0670*/  @!P0 BRA `(.L_x_1232) ;  /* 0x0000003000008947 */ /* 0x000fea0003800000 */
[----:B------:R-:W-:Y:S01]  /*0680*/  IADD3 R3, R13, -0x1, RZ ;  /* 0xffffffff0d037810 */ /* 0x000fe20007ffe0ff */
[----:B------:R-:W-:Y:S05]  /*0690*/  BRA.DIV ~URZ, `(.L_x_1233) ;  /* 0x0000f6127f007947 */ /* 0x000fea000b800000 */
[----:B------:R2:W3:Y:S02]  /*06a0*/  SHFL.IDX PT, R7, R4, R3, 0x1f ;  /* 0x00001f0304077589 */ /* 0x0004e400000e0000 */
.L_x_1232:
[----:B------:R-:W-:Y:S05]  /*06b0*/  BSYNC B0 ;  /* 0x0000000000007941 */ /* 0x000fea0003800000 */
.L_x_1231:
        /* <DEDUP_REMOVED lines=69> */
.L_x_1225:
[----:B------:R-:W-:Y:S01]  /*0b10*/  MOV R0, UR4 ;  /* 0x0000000400007c02 */ /* 0x000fe20008000f00 */
[----:B------:R-:W-:Y:S04]  /*0b20*/  STL [R1+0x24], RZ ;  /* 0x000024ff01007387 */ /* 0x000fe80000100800 */
[----:B------:R-:W-:Y:S04]  /*0b30*/  STL [R1+0x28], RZ ;  /* 0x000028ff01007387 */ /* 0x000fe80000100800 */
[----:B------:R1:W-:Y:S02]  /*0b40*/  STL [R1+0x20], R0 ;  /* 0x0000200001007387 */ /* 0x0003e40000100800 */
[----:B-1----:R-:W-:-:S05]  /*0b50*/  MOV R0, c[0x0][0x53c] ;  /* 0x00014f0000007a02 */ /* 0x002fca0000000f00 */
[----:B------:R1:W-:Y:S02]  /*0b60*/  STL [R1+0x2c], R0 ;  /* 0x00002c0001007387 */ /* 0x0003e40000100800 */
.L_x_1234:
        /* <DEDUP_REMOVED lines=8> */
.L_x_1223:
[----:B------:R-:W2:Y:S02]  /*0bf0*/  LDL R0, [R1+0x2c] ;  /* 0x00002c0001007983 */ /* 0x000ea40000100800 */
[----:B--2---:R-:W-:-:S13]  /*0c00*/  ISETP.GE.AND P0, PT, R0, c[0x0][0x53c], PT ;  /* 0x00014f0000007a0c */ /* 0x004fda0003f06270 */
[----:B------:R-:W-:Y:S05]  /*0c10*/  @P0 EXIT ;  /* 0x000000000000094d */ /* 0x000fea0003800000 */
[----:B------:R-:W2:Y:S02]  /*0c20*/  S2R R15, SR_TID.X ;  /* 0x00000000000f7919 */ /* 0x000ea40000002100 */
[----:B--2---:R-:W-:-:S04]  /*0c30*/  SHF.R.S32.HI R10, RZ, 0x1f, R15 ;  /* 0x0000001fff0a7819 */ /* 0x004fc8000001140f */
[CC--:B------:R-:W-:Y:S02]  /*0c40*/  LEA.HI R2, R10.reuse, R15.reuse, RZ, 0x4 ;  /* 0x0000000f0a027211 */ /* 0x0c0fe400078f20ff */
[----:B-1----:R-:W-:Y:S02]  /*0c50*/  LEA.HI R7, R10, R15, RZ, 0x3 ;  /* 0x0000000f0a077211 */ /* 0x002fe400078f18ff */
[----:B------:R-:W-:Y:S02]  /*0c60*/  SHF.R.S32.HI R3, RZ, 0x4, R2 ;  /* 0x00000004ff037819 */ /* 0x000fe40000011402 */
[----:B------:R-:W-:Y:S02]  /*0c70*/  LOP3.LUT R9, R7, 0xfffffff8, RZ, 0xc0, !PT ;  /* 0xfffffff807097812 */ /* 0x000fe400078ec0ff */
[----:B------:R-:W-:Y:S02]  /*0c80*/  LEA.HI R0, R2, R3, RZ, 0x1 ;  /* 0x0000000302007211 */ /* 0x000fe400078f08ff */
[----:B------:R-:W-:Y:S01]  /*0c90*/  SHF.R.S32.HI R17, RZ, 0x3, R7 ;  /* 0x00000003ff117819 */ /* 0x000fe20000011407 */
[----:B------:R-:W-:Y:S01]  /*0ca0*/  IMAD.IADD R9, R15, 0x1, -R9 ;  /* 0x000000010f097824 */ /* 0x000fe200078e0a09 */
[----:B------:R-:W-:-:S02]  /*0cb0*/  LOP3.LUT R0, R0, 0xfffffffe, RZ, 0xc0, !PT ;  /* 0xfffffffe00007812 */ /* 0x000fc400078ec0ff */
[----:B------:R-:W-:Y:S01]  /*0cc0*/  LEA.HI R11, R10, R15, RZ, 0x2 ;  /* 0x0000000f0a0b7211 */ /* 0x000fe200078f10ff */
[----:B------:R-:W-:Y:S02]  /*0cd0*/  IMAD.SHL.U32 R4, R17, 0x40, RZ ;  /* 0x0000004011047824 */ /* 0x000fe400078e00ff */
[----:B------:R-:W-:Y:S01]  /*0ce0*/  IMAD.IADD R13, R3, 0x1, -R0 ;  /* 0x00000001030d7824 */ /* 0x000fe200078e0a00 */
[----:B------:R-:W-:Y:S01]  /*0cf0*/  LOP3.LUT R0, R2, 0xfffffff0, RZ, 0xc0, !PT ;  /* 0xfffffff002007812 */ /* 0x000fe200078ec0ff */
[C---:B------:R-:W-:Y:S01]  /*0d00*/  IMAD.SHL.U32 R18, R9.reuse, 0x8, RZ ;  /* 0x0000000809127824 */ /* 0x040fe200078e00ff */
[--C-:B------:R-:W-:Y:S01]  /*0d10*/  SHF.R.S32.HI R8, RZ, 0x2, R11.reuse ;  /* 0x00000002ff087819 */ /* 0x100fe2000001140b */
[----:B------:R-:W-:Y:S01]  /*0d20*/  IMAD.SHL.U32 R6, R9, 0x40, RZ ;  /* 0x0000004009067824 */ /* 0x000fe200078e00ff */
[----:B------:R-:W-:Y:S01]  /*0d30*/  SHF.R.S32.HI R3, RZ, 0x1f, R11 ;  /* 0x0000001fff037819 */ /* 0x000fe2000001140b */
[----:B------:R-:W-:Y:S01]  /*0d40*/  IMAD.IADD R2, R15, 0x1, -R0 ;  /* 0x000000010f027824 */ /* 0x000fe200078e0a00 */
[----:B------:R-:W-:-:S02]  /*0d50*/  LOP3.LUT R0, R4, 0x1c0, RZ, 0xc0, !PT ;  /* 0x000001c004007812 */ /* 0x000fc400078ec0ff */
[----:B------:R-:W-:Y:S02]  /*0d60*/  LEA.HI R3, R3, R8, RZ, 0x3 ;  /* 0x0000000803037211 */ /* 0x000fe400078f18ff */
[----:B------:R-:W-:Y:S02]  /*0d70*/  SHF.R.S32.HI R12, RZ, 0x1f, R2 ;  /* 0x0000001fff0c7819 */ /* 0x000fe40000011402 */
[----:B------:R-:W-:Y:S02]  /*0d80*/  LOP3.LUT R4, R3, 0xfffffff8, RZ, 0xc0, !PT ;  /* 0xfffffff803047812 */ /* 0x000fe400078ec0ff */
[----:B------:R-:W-:Y:S02]  /*0d90*/  LOP3.LUT R5, R0, 0x38, R18, 0xf8, !PT ;  /* 0x0000003800057812 */ /* 0x000fe400078ef812 */
[----:B------:R-:W-:Y:S01]  /*0da0*/  SHF.R.U32.HI R3, RZ, 0x3, R0 ;  /* 0x00000003ff037819 */ /* 0x000fe20000011600 */
[----:B------:R-:W-:Y:S01]  /*0db0*/  IMAD.IADD R8, R8, 0x1, -R4 ;  /* 0x0000000108087824 */ /* 0x000fe200078e0a04 */
[----:B------:R-:W-:-:S02]  /*0dc0*/  LOP3.LUT R0, R6, 0x1c0, RZ, 0xc0, !PT ;  /* 0x000001c006007812 */ /* 0x000fc400078ec0ff */
[----:B------:R-:W-:Y:S02]  /*0dd0*/  LEA.HI R12, R12, R2, RZ, 0x3 ;  /* 0x000000020c0c7211 */ /* 0x000fe400078f18ff */
[----:B------:R-:W-:Y:S02]  /*0de0*/  LOP3.LUT R5, R5, R3, RZ, 0x3c, !PT ;  /* 0x0000000305057212 */ /* 0x000fe400078e3cff */
[----:B------:R-:W-:Y:S02]  /*0df0*/  LOP3.LUT R3, R0, 0x8, R7, 0xf8, !PT ;  /* 0x0000000800037812 */ /* 0x000fe400078ef807 */
[----:B------:R-:W-:Y:S02]  /*0e00*/  SHF.R.U32.HI R0, RZ, 0x3, R0 ;  /* 0x00000003ff007819 */ /* 0x000fe40000011600 */
[----:B------:R-:W-:Y:S02]  /*0e10*/  LEA.HI R7, R10, R15, RZ, 0x5 ;  /* 0x0000000f0a077211 */ /* 0x000fe400078f28ff */
[----:B------:R-:W-:-:S02]  /*0e20*/  LOP3.LUT R4, R12, 0xfffffff8, RZ, 0xc0, !PT ;  /* 0xfffffff80c047812 */ /* 0x000fc400078ec0ff */
[----:B------:R-:W-:Y:S02]  /*0e30*/  LEA.HI R6, R10, R15, RZ, 0x6 ;  /* 0x0000000f0a067211 */ /* 0x000fe400078f30ff */
[----:B------:R-:W-:Y:S01]  /*0e40*/  LOP3.LUT R14, R3, R0, RZ, 0x3c, !PT ;  /* 0x00000000030e7212 */ /* 0x000fe200078e3cff */
[----:B------:R-:W-:Y:S01]  /*0e50*/  IMAD.IADD R10, R2, 0x1, -R4 ;  /* 0x00000001020a7824 */ /* 0x000fe200078e0a04 */
[----:B------:R-:W-:Y:S01]  /*0e60*/  LOP3.LUT R0, R7, 0xffffffe0, RZ, 0xc0, !PT ;  /* 0xffffffe007007812 */ /* 0x000fe200078ec0ff */
[----:B------:R-:W-:Y:S01]  /*0e70*/  IMAD.SHL.U32 R4, R6, 0x8, RZ ;  /* 0x0000000806047824 */ /* 0x000fe200078e00ff */
[--C-:B------:R-:W-:Y:S02]  /*0e80*/  SHF.R.S32.HI R6, RZ, 0x5, R7.reuse ;  /* 0x00000005ff067819 */ /* 0x100fe40000011407 */
[----:B------:R-:W-:Y:S01]  /*0e90*/  SHF.R.S32.HI R2, RZ, 0x1f, R7 ;  /* 0x0000001fff027819 */ /* 0x000fe20000011407 */
[----:B------:R-:W-:Y:S01]  /*0ea0*/  IMAD.IADD R16, R15, 0x1, -R0 ;  /* 0x000000010f107824 */ /* 0x000fe200078e0a00 */
[----:B------:R-:W-:Y:S01]  /*0eb0*/  LOP3.LUT R3, R11, 0xfffffffc, RZ, 0xc0, !PT ;  /* 0xfffffffc0b037812 */ /* 0x000fe200078ec0ff */
[----:B------:R-:W-:Y:S01]  /*0ec0*/  IMAD.SHL.U32 R7, R13, 0x8, RZ ;  /* 0x000000080d077824 */ /* 0x000fe200078e00ff */
[----:B------:R-:W-:Y:S01]  /*0ed0*/  LEA.HI R0, R2, R6, RZ, 0x3 ;  /* 0x0000000602007211 */ /* 0x000fe200078f18ff */
[----:B------:R-:W-:Y:S01]  /*0ee0*/  IMAD.SHL.U32 R2, R10, 0x40, RZ ;  /* 0x000000400a027824 */ /* 0x000fe200078e00ff */
[----:B------:R-:W-:-:S02]  /*0ef0*/  SHF.R.S32.HI R11, RZ, 0x1f, R16 ;  /* 0x0000001fff0b7819 */ /* 0x000fc40000011410 */
[----:B------:R-:W-:Y:S02]  /*0f00*/  LOP3.LUT R0, R0, 0xffffff8, RZ, 0xc0, !PT ;  /* 0x0ffffff800007812 */ /* 0x000fe400078ec0ff */
[----:B------:R-:W-:Y:S02]  /*0f10*/  LEA.HI R11, R11, R16, RZ, 0x2 ;  /* 0x000000100b0b7211 */ /* 0x000fe400078f10ff */
[----:B------:R-:W-:Y:S02]  /*0f20*/  LOP3.LUT R2, R2, 0x1c0, RZ, 0xc0, !PT ;  /* 0x000001c002027812 */ /* 0x000fe400078ec0ff */
[----:B------:R-:W-:Y:S01]  /*0f30*/  LOP3.LUT R219, R5, 0x7ffffe00, R4, 0xf8, !PT ;  /* 0x7ffffe0005db7812 */ /* 0x000fe200078ef804 */
[----:B------:R-:W-:Y:S01]  /*0f40*/  IMAD.IADD R5, R15, 0x1, -R3 ;  /* 0x000000010f057824 */ /* 0x000fe200078e0a03 */
[----:B------:R-:W-:Y:S01]  /*0f50*/  LOP3.LUT R7, R2, 0x8, R7, 0xf8, !PT ;  /* 0x0000000802077812 */ /* 0x000fe200078ef807 */
[----:B------:R-:W-:Y:S01]  /*0f60*/  IMAD.IADD R3, R6, 0x1, -R0 ;  /* 0x0000000106037824 */ /* 0x000fe200078e0a00 */
[----:B------:R-:W-:Y:S01]  /*0f70*/  SHF.R.S32.HI R0, RZ, 0x2, R11 ;  /* 0x00000002ff007819 */ /* 0x000fe2000001140b */
[----:B------:R-:W-:Y:S01]  /*0f80*/  IMAD.SHL.U32 R219, R219, 0x2, RZ ;  /* 0x00000002dbdb7824 */ /* 0x000fe200078e00ff */
[----:B------:R-:W-:-:S02]  /*0f90*/  SHF.R.U32.HI R2, RZ, 0x3, R2 ;  /* 0x00000003ff027819 */ /* 0x000fc40000011602 */
[C---:B------:R-:W-:Y:S01]  /*0fa0*/  LOP3.LUT R4, R8.reuse, 0x1, RZ, 0xc0, !PT ;  /* 0x0000000108047812 */ /* 0x040fe200078ec0ff */
[----:B------:R-:W-:Y:S01]  /*0fb0*/  IMAD R15, R3, 0x10, R0 ;  /* 0x00000010030f7824 */ /* 0x000fe200078e0200 */
[----:B------:R-:W-:Y:S01]  /*0fc0*/  LOP3.LUT R7, R7, R2, RZ, 0x3c, !PT ;  /* 0x0000000207077212 */ /* 0x000fe200078e3cff */
[----:B------:R-:W-:Y:S01]  /*0fd0*/  IMAD.SHL.U32 R2, R8, 0x40, RZ ;  /* 0x0000004008027824 */ /* 0x000fe200078e00ff */
[----:B------:R-:W-:Y:S01]  /*0fe0*/  LEA.HI R0, R5, R5, RZ, 0x1 ;  /* 0x0000000505007211 */ /* 0x000fe200078f08ff */
[----:B------:R-:W-:Y:S01]  /*0ff0*/  IMAD.SHL.U32 R3, R12, 0x40, RZ ;  /* 0x000000400c037824 */ /* 0x000fe200078e00ff */
[----:B------:R-:W-:Y:S01]  /*1000*/  ISETP.NE.U32.AND P0, PT, R4, 0x1, PT ;  /* 0x000000010400780c */ /* 0x000fe20003f05070 */
[----:B------:R-:W-:Y:S01]  /*1010*/  IMAD.SHL.U32 R4, R6, 0x400, RZ ;  /* 0x0000040006047824 */ /* 0x000fe200078e00ff */
[----:B------:R-:W-:Y:S01]  /*1020*/  LOP3.LUT R0, R0, 0x1ffffffe, RZ, 0xc0, !PT ;  /* 0x1ffffffe00007812 */ /* 0x000fe200078ec0ff */
[----:B------:R-:W-:Y:S01]  /*1030*/  STL [R1+0xe4], R15 ;  /* 0x0000e40f01007387 */ /* 0x000fe20000100800 */
[----:B------:R-:W-:-:S02]  /*1040*/  LOP3.LUT R2, R2, 0x1c0, RZ, 0xc0, !PT ;  /* 0x000001c002027812 */ /* 0x000fc400078ec0ff */
[----:B------:R-:W-:Y:S01]  /*1050*/  LOP3.LUT R3, R3, 0xfffffe00, RZ, 0xc0, !PT ;  /* 0xfffffe0003037812 */ /* 0x000fe200078ec0ff */
[C---:B------:R-:W-:Y:S01]  /*1060*/  IMAD.IADD R12, R5.reuse, 0x1, -R0 ;  /* 0x00000001050c7824 */ /* 0x040fe200078e0a00 */
[----:B------:R-:W-:Y:S01]  /*1070*/  LEA.HI R2, R2, R2, RZ, 0x1d ;  /* 0x0000000202027211 */ /* 0x000fe200078fe8ff */
[----:B------:R-:W-:Y:S01]  /*1080*/  IMAD R5, R5, 0x2, R4 ;  /* 0x0000000205057824 */ /* 0x000fe200078e0204 */
[----:B------:R-:W-:Y:S01]  /*1090*/  R2P PR, R8, 0x6 ;  /* 0x0000000608007804 */ /* 0x000fe20000000000 */
[----:B------:R-:W-:Y:S01]  /*10a0*/  IMAD R0, R13, 0x200, R14 ;  /* 0x000002000d007824 */ /* 0x000fe200078e020e */
[-C--:B------:R-:W-:Y:S01]  /*10b0*/  IADD3 R4, R7, R3.reuse, R4 ;  /* 0x0000000307047210 */ /* 0x080fe20007ffe004 */
[----:B------:R-:W-:Y:S01]  /*10c0*/  IMAD.IADD R8, R5, 0x1, R2 ;  /* 0x0000000105087824 */ /* 0x000fe200078e0202 */
[----:B------:R-:W-:Y:S01]  /*10d0*/  LOP3.LUT R5, R7, R3, RZ, 0xfc, !PT ;  /* 0x0000000307057212 */ /* 0x000fe200078efcff */
[----:B------:R-:W-:Y:S01]  /*10e0*/  IMAD R3, R9, 0x20, R17 ;  /* 0x0000002009037824 */ /* 0x000fe200078e0211 */
[----:B------:R-:W-:Y:S01]  /*10f0*/  SHF.R.S32.HI R19, RZ, 0x1f, R18 ;  /* 0x0000001fff137819 */ /* 0x000fe20000011412 */
[----:B------:R-:W-:Y:S01]  /*1100*/  IMAD.MOV.U32 R13, RZ, RZ, 0x20 ;  /* 0x00000020ff0d7424 */ /* 0x000fe200078e00ff */
[----:B------:R-:W-:-:S02]  /*1110*/  IADD3 R7, R18, 0x40, RZ ;  /* 0x0000004012077810 */ /* 0x000fc40007ffe0ff */
[----:B------:R1:W-:Y:S01]  /*1120*/  STL [R1+0xa4], R3 ;  /* 0x0000a40301007387 */ /* 0x0003e20000100800 */
[C---:B------:R-:W-:Y:S02]  /*1130*/  IADD3 R6, R18.reuse, 0xc0, RZ ;  /* 0x000000c012067810 */ /* 0x040fe40007ffe0ff */
[C---:B------:R-:W-:Y:S01]  /*1140*/  LOP3.LUT P3, RZ, R9.reuse, 0x4, RZ, 0xc0, !PT ;  /* 0x0000000409ff7812 */ /* 0x040fe2000786c0ff */
[----:B------:R-:W-:Y:S01]  /*1150*/  STL.64 [R1], R18 ;  /* 0x0000001201007387 */ /* 0x000fe20000100a00 */
[----:B------:R-:W-:Y:S02]  /*1160*/  LOP3.LUT P4, RZ, R9, 0x2, RZ, 0xc0, !PT ;  /* 0x0000000209ff7812 */ /* 0x000fe4000788c0ff */
[----:B------:R-:W-:Y:S01]  /*1170*/  IADD3 R252, R18, 0x80, RZ ;  /* 0x0000008012fc7810 */ /* 0x000fe20007ffe0ff */
[----:B------:R2:W-:Y:S01]  /*1180*/  STL [R1+0x8], R7 ;  /* 0x0000080701007387 */ /* 0x0005e20000100800 */
[----:B------:R-:W-:Y:S02]  /*1190*/  SHF.R.S32.HI R9, RZ, 0x1f, R7 ;  /* 0x0000001fff097819 */ /* 0x000fe40000011407 */
[C---:B------:R-:W-:Y:S01]  /*11a0*/  LOP3.LUT P6, RZ, R10.reuse, 0x2, RZ, 0xc0, !PT ;  /* 0x000000020aff7812 */ /* 0x040fe200078cc0ff */
[----:B------:R3:W-:Y:S01]  /*11b0*/  STL [R1+0xc], R6 ;  /* 0x00000c0601007387 */ /* 0x0007e20000100800 */
[----:B------:R-:W-:Y:S01]  /*11c0*/  LOP3.LUT P5, RZ, R10, 0x4, RZ, 0xc0, !PT ;  /* 0x000000040aff7812 */ /* 0x000fe200078ac0ff */
[----:B------:R-:W-:Y:S01]  /*11d0*/  IMAD.MOV.U32 R10, RZ, RZ, 0x40 ;  /* 0x00000040ff0a7424 */ /* 0x000fe200078e00ff */
[----:B------:R-:W-:Y:S01]  /*11e0*/  LEA R192, R0, 0x8100, 0x1 ;  /* 0x0000810000c07811 */ /* 0x000fe200078e08ff */
[----:B------:R4:W-:Y:S01]  /*11f0*/  STL [R1+0x3c], R9 ;  /* 0x00003c0901007387 */ /* 0x0009e20000100800 */
[----:B------:R-:W-:-:S02]  /*1200*/  LEA R199, R4, 0x10100, 0x1 ;  /* 0x0001010004c77811 */ /* 0x000fc400078e08ff */
[C---:B------:R-:W-:Y:S02]  /*1210*/  SEL R2, R10.reuse, 0xffffffc0, !P3 ;  /* 0xffffffc00a027807 */ /* 0x040fe40005800000 */
[----:B------:R-:W-:Y:S02]  /*1220*/  SEL R0, R10, 0xffffffc0, !P5 ;  /* 0xffffffc00a007807 */ /* 0x000fe40006800000 */
[C---:B------:R-:W-:Y:S01]  /*1230*/  IADD3 R203, R192.reuse, 0x20, RZ ;  /* 0x00000020c0cb7810 */ /* 0x040fe20007ffe0ff */
[----:B------:R-:W-:Y:S01]  /*1240*/  IMAD.IADD R198, R192, 0x1, R2 ;  /* 0x00000001c0c67824 */ /* 0x000fe200078e0202 */
[----:B-1----:R-:W-:Y:S01]  /*1250*/  LOP3.LUT R3, R11, 0x7ffffffc, RZ, 0xc0, !PT ;  /* 0x7ffffffc0b037812 */ /* 0x002fe200078ec0ff */
[----:B------:R-:W-:Y:S01]  /*1260*/  IMAD R11, R12, 0x8, R15 ;  /* 0x000000080c0b7824 */ /* 0x000fe200078e020f */
[----:B------:R-:W-:Y:S01]  /*1270*/  @P4 IADD3 R203, R192, -0x20, RZ ;  /* 0xffffffe0c0cb4810 */ /* 0x000fe20007ffe0ff */
[----:B------:R-:W-:Y:S01]  /*1280*/  IMAD.IADD R202, R199, 0x1, R0 ;  /* 0x00000001c7ca7824 */ /* 0x000fe200078e0200 */
[----:B------:R-:W-:Y:S01]  /*1290*/  LEA R193, R5, 0x100, 0x1 ;  /* 0x0000010005c17811 */ /* 0x000fe200078e08ff */
[----:B------:R-:W-:Y:S01]  /*12a0*/  IMAD.IADD R3, R16, 0x1, -R3 ;  /* 0x0000000110037824 */ /* 0x000fe200078e0a03 */
[C---:B------:R-:W-:Y:S01]  /*12b0*/  IADD3 R218, R203.reuse, 0x800, RZ ;  /* 0x00000800cbda7810 */ /* 0x040fe20007ffe0ff */
[----:B------:R-:W-:Y:S01]  /*12c0*/  IMAD.IADD R195, R2, 0x1, R203 ;  /* 0x0000000102c37824 */ /* 0x000fe200078e02cb */
[----:B--2---:R-:W-:Y:S01]  /*12d0*/  SHF.R.S32.HI R7, RZ, 0x1f, R252 ;  /* 0x0000001fff077819 */ /* 0x004fe200000114fc */
[----:B------:R-:W-:Y:S01]  /*12e0*/  IMAD.IADD R197, R0, 0x1, R193 ;  /* 0x0000000100c57824 */ /* 0x000fe200078e02c1 */
[----:B------:R-:W-:-:S02]  /*12f0*/  IADD3 R217, R203, 0x1000, RZ ;  /* 0x00001000cbd97810 */ /* 0x000fc40007ffe0ff */
[----:B---3--:R-:W-:Y:S01]  /*1300*/  SHF.R.S32.HI R6, RZ, 0x1f, R6 ;  /* 0x0000001fff067819 */ /* 0x008fe20000011406 */
[----:B------:R1:W-:Y:S01]  /*1310*/  STL [R1+0x38], R7 ;  /* 0x0000380701007387 */ /* 0x0003e20000100800 */
[----:B------:R-:W-:Y:S01]  /*1320*/  IADD3 R216, R203, 0x1800, RZ ;  /* 0x00001800cbd87810 */ /* 0x000fe20007ffe0ff */
[----:B----4-:R-:W-:Y:S02]  /*1330*/  IMAD.SHL.U32 R9, R3, 0x2, RZ ;  /* 0x0000000203097824 */ /* 0x010fe400078e00ff */
[----:B------:R2:W-:Y:S01]  /*1340*/  STL [R1+0x34], R6 ;  /* 0x0000340601007387 */ /* 0x0005e20000100800 */
[----:B------:R-:W-:Y:S02]  /*1350*/  SEL R3, R13, 0xffffffe0, !P6 ;  /* 0xffffffe00d037807 */ /* 0x000fe40007000000 */
[----:B------:R-:W-:Y:S01]  /*1360*/  IADD3 R215, R203, 0x2000, RZ ;  /* 0x00002000cbd77810 */ /* 0x000fe20007ffe0ff */
[----:B------:R3:W-:Y:S01]  /*1370*/  STL [R1+0xe8], R11 ;  /* 0x0000e80b01007387 */ /* 0x0007e20000100800 */
[----:B------:R-:W-:Y:S01]  /*1380*/  IADD3 R23, R9, 0x90, RZ ;  /* 0x0000009009177810 */ /* 0x000fe20007ffe0ff */
[----:B------:R-:W-:Y:S01]  /*1390*/  IMAD.IADD R200, R199, 0x1, R3 ;  /* 0x00000001c7c87824 */ /* 0x000fe200078e0203 */
[C---:B------:R-:W-:Y:S01]  /*13a0*/  IADD3 R22, R9.reuse, 0x98, RZ ;  /* 0x0000009809167810 */ /* 0x040fe20007ffe0ff */
[----:B------:R-:W-:Y:S01]  /*13b0*/  STL [R1+0x10], R9 ;  /* 0x0000100901007387 */ /* 0x000fe20000100800 */
[----:B------:R-:W-:Y:S01]  /*13c0*/  IADD3 R21, R9, 0xa0, RZ ;  /* 0x000000a009157810 */ /* 0x000fe20007ffe0ff */
[----:B------:R-:W-:Y:S01]  /*13d0*/  IMAD.IADD R194, R3, 0x1, R193 ;  /* 0x0000000103c27824 */ /* 0x000fe200078e02c1 */
[C---:B------:R-:W-:Y:S01]  /*13e0*/  IADD3 R20, R9.reuse, 0xa8, RZ ;  /* 0x000000a809147810 */ /* 0x040fe20007ffe0ff */
[----:B------:R-:W-:Y:S01]  /*13f0*/  IMAD.IADD R201, R200, 0x1, R0 ;  /* 0x00000001c8c97824 */ /* 0x000fe200078e0200 */
[C---:B------:R-:W-:Y:S01]  /*1400*/  IADD3 R19, R9.reuse, 0xb0, RZ ;  /* 0x000000b009137810 */ /* 0x040fe20007ffe0ff */
[----:B------:R-:W-:Y:S01]  /*1410*/  IMAD.IADD R196, R0, 0x1, R194 ;  /* 0x0000000100c47824 */ /* 0x000fe200078e02c2 */
[----:B------:R-:W-:-:S02]  /*1420*/  IADD3 R18, R9, 0xb8, RZ ;  /* 0x000000b809127810 */ /* 0x000fc40007ffe0ff */
[C---:B------:R-:W-:Y:S02]  /*1430*/  IADD3 R17, R9.reuse, 0xc0, RZ ;  /* 0x000000c009117810 */ /* 0x040fe40007ffe0ff */
[C---:B------:R-:W-:Y:S02]  /*1440*/  IADD3 R16, R9.reuse, 0xc8, RZ ;  /* 0x000000c809107810 */ /* 0x040fe40007ffe0ff */
[----:B------:R-:W-:Y:S02]  /*1450*/  IADD3 R15, R9, 0xd0, RZ ;  /* 0x000000d0090f7810 */ /* 0x000fe40007ffe0ff */
[----:B-1----:R-:W-:Y:S02]  /*1460*/  SEL R7, R13, 0xffffffe0, !P1 ;  /* 0xffffffe00d077807 */ /* 0x002fe40004800000 */
[----:B--2---:R-:W-:Y:S02]  /*1470*/  SEL R6, R10, 0xffffffc0, !P2 ;  /* 0xffffffc00a067807 */ /* 0x004fe40005000000 */
[----:B------:R-:W-:-:S02]  /*1480*/  IADD3 R10, R9, 0x10, RZ ;  /* 0x00000010090a7810 */ /* 0x000fc40007ffe0ff */
[C---:B---3--:R-:W-:Y:S02]  /*1490*/  IADD3 R11, R9.reuse, 0x8, RZ ;  /* 0x00000008090b7810 */ /* 0x048fe40007ffe0ff */
[C---:B------:R-:W-:Y:S02]  /*14a0*/  IADD3 R14, R9.reuse, 0xd8, RZ ;  /* 0x000000d8090e7810 */ /* 0x040fe40007ffe0ff */
[C---:B------:R-:W-:Y:S01]  /*14b0*/  IADD3 R13, R9.reuse, 0xe0, RZ ;  /* 0x000000e0090d7810 */ /* 0x040fe20007ffe0ff */
[----:B------:R1:W-:Y:S01]  /*14c0*/  STL [R1+0x64], R11 ;  /* 0x0000640b01007387 */ /* 0x0003e20000100800 */
[----:B------:R-:W-:Y:S02]  /*14d0*/  IADD3 R12, R9, 0xe8, RZ ;  /* 0x000000e8090c7810 */ /* 0x000fe40007ffe0ff */
[C---:B------:R-:W-:Y:S01]  /*14e0*/  IADD3 R214, R203.reuse, 0x2800, RZ ;  /* 0x00002800cbd67810 */ /* 0x040fe20007ffe0ff */
[----:B------:R2:W-:Y:S01]  /*14f0*/  STL [R1+0x60], R10 ;  /* 0x0000600a01007387 */ /* 0x0005e20000100800 */
[----:B------:R-:W-:-:S02]  /*1500*/  IADD3 R213, R203, 0x3000, RZ ;  /* 0x00003000cbd57810 */ /* 0x000fc40007ffe0ff */
[C---:B------:R-:W-:Y:S01]  /*1510*/  IADD3 R212, R203.reuse, 0x3800, RZ ;  /* 0x00003800cbd47810 */ /* 0x040fe20007ffe0ff */
[----:B------:R-:W-:Y:S01]  /*1520*/  STL [R1+0xa0], R23 ;  /* 0x0000a01701007387 */ /* 0x000fe20000100800 */
[C---:B------:R-:W-:Y:S02]  /*1530*/  IADD3 R211, R203.reuse, 0x4000, RZ ;  /* 0x00004000cbd37810 */ /* 0x040fe40007ffe0ff */
[C---:B------:R-:W-:Y:S01]  /*1540*/  IADD3 R210, R203.reuse, 0x4800, RZ ;  /* 0x00004800cbd27810 */ /* 0x040fe20007ffe0ff */
[----:B------:R3:W-:Y:S01]  /*1550*/  STL [R1+0x9c], R22 ;  /* 0x00009c1601007387 */ /* 0x0007e20000100800 */
[C---:B------:R-:W-:Y:S02]  /*1560*/  IADD3 R209, R203.reuse, 0x5000, RZ ;  /* 0x00005000cbd17810 */ /* 0x040fe40007ffe0ff */
[C---:B------:R-:W-:Y:S01]  /*1570*/  IADD3 R208, R203.reuse, 0x5800, RZ ;  /* 0x00005800cbd07810 */ /* 0x040fe20007ffe0ff */
[----:B------:R4:W-:Y:S01]  /*1580*/  STL [R1+0x98], R21 ;  /* 0x0000981501007387 */ /* 0x0009e20000100800 */
[----:B------:R-:W-:-:S02]  /*1590*/  IADD3 R207, R203, 0x6000, RZ ;  /* 0x00006000cbcf7810 */ /* 0x000fc40007ffe0ff */
[C---:B------:R-:W-:Y:S01]  /*15a0*/  IADD3 R206, R203.reuse, 0x6800, RZ ;  /* 0x00006800cbce7810 */ /* 0x040fe20007ffe0ff */
[----:B------:R-:W-:Y:S01]  /*15b0*/  STL [R1+0x94], R20 ;  /* 0x0000941401007387 */ /* 0x000fe20000100800 */
[C---:B------:R-:W-:Y:S02]  /*15c0*/  IADD3 R205, R203.reuse, 0x7000, RZ ;  /* 0x00007000cbcd7810 */ /* 0x040fe40007ffe0ff */
[----:B------:R-:W-:Y:S01]  /*15d0*/  IADD3 R204, R203, 0x7800, RZ ;  /* 0x00007800cbcc7810 */ /* 0x000fe20007ffe0ff */
[----:B------:R5:W-:Y:S01]  /*15e0*/  STL [R1+0x90], R19 ;  /* 0x0000901301007387 */ /* 0x000be20000100800 */
[C---:B-1----:R-:W-:Y:S02]  /*15f0*/  IADD3 R11, R9.reuse, 0xf0, RZ ;  /* 0x000000f0090b7810 */ /* 0x042fe40007ffe0ff */
[----:B------:R-:W-:Y:S01]  /*1600*/  IADD3 R9, R9, 0xf8, RZ ;  /* 0x000000f809097810 */ /* 0x000fe20007ffe0ff */
[----:B------:R1:W-:Y:S01]  /*1610*/  STL [R1+0x8c], R18 ;  /* 0x00008c1201007387 */ /* 0x0003e20000100800 */
[----:B--2---:R-:W-:-:S02]  /*1620*/  LEA R10, R8, 0x80, 0x1 ;  /* 0x00000080080a7811 */ /* 0x004fc400078e08ff */
[----:B------:R-:W-:Y:S01]  /*1630*/  SHF.R.S32.HI R8, RZ, 0x1f, R23 ;  /* 0x0000001fff087819 */ /* 0x000fe20000011417 */
[----:B------:R-:W-:Y:S04]  /*1640*/  STL [R1+0x88], R17 ;  /* 0x0000881101007387 */ /* 0x000fe80000100800 */
[----:B------:R2:W-:Y:S01]  /*1650*/  STL [R1+0x84], R16 ;  /* 0x0000841001007387 */ /* 0x0005e20000100800 */
[----:B---3--:R-:W-:-:S03]  /*1660*/  SHF.R.S32.HI R22, RZ, 0x1f, R22 ;  /* 0x0000001fff167819 */ /* 0x008fc60000011416 */
[----:B------:R3:W-:Y:S01]  /*1670*/  STL [R1+0x80], R15 ;  /* 0x0000800f01007387 */ /* 0x0007e20000100800 */
[----:B----4-:R-:W-:-:S03]  /*1680*/  SHF.R.S32.HI R21, RZ, 0x1f, R21 ;  /* 0x0000001fff157819 */ /* 0x010fc60000011415 */
[----:B------:R-:W-:Y:S04]  /*1690*/  STL [R1+0x7c], R14 ;  /* 0x00007c0e01007387 */ /* 0x000fe80000100800 */
[----:B------:R4:W-:Y:S01]  /*16a0*/  STL [R1+0x78], R13 ;  /* 0x0000780d01007387 */ /* 0x0009e20000100800 */
[----:B-----5:R-:W-:-:S03]  /*16b0*/  SHF.R.S32.HI R19, RZ, 0x1f, R19 ;  /* 0x0000001fff137819 */ /* 0x020fc60000011413 */
[----:B------:R5:W-:Y:S01]  /*16c0*/  STL [R1+0x74], R12 ;  /* 0x0000740c01007387 */ /* 0x000be20000100800 */
[----:B-1----:R-:W-:-:S03]  /*16d0*/  SHF.R.S32.HI R18, RZ, 0x1f, R18 ;  /* 0x0000001fff127819 */ /* 0x002fc60000011412 */
[----:B------:R-:W-:Y:S04]  /*16e0*/  STL [R1+0x70], R11 ;  /* 0x0000700b01007387 */ /* 0x000fe80000100800 */
[----:B------:R1:W-:Y:S01]  /*16f0*/  STL [R1+0x6c], R9 ;  /* 0x00006c0901007387 */ /* 0x0003e20000100800 */
[----:B--2---:R-:W-:-:S03]  /*1700*/  SHF.R.S32.HI R16, RZ, 0x1f, R16 ;  /* 0x0000001fff107819 */ /* 0x004fc60000011410 */
[----:B------:R-:W-:Y:S01]  /*1710*/  STL [R1+0x40], R10 ;  /* 0x0000400a01007387 */ /* 0x000fe20000100800 */
[----:B---3--:R-:W-:-:S03]  /*1720*/  SHF.R.S32.HI R15, RZ, 0x1f, R15 ;  /* 0x0000001fff0f7819 */ /* 0x008fc6000001140f */
[----:B------:R2:W-:Y:S04]  /*1730*/  STL [R1+0xdc], R8 ;  /* 0x0000dc0801007387 */ /* 0x0005e80000100800 */
[----:B------:R-:W-:Y:S01]  /*1740*/  STL [R1+0xd8], R22 ;  /* 0x0000d81601007387 */ /* 0x000fe20000100800 */
[----:B----4-:R-:W-:-:S03]  /*1750*/  SHF.R.S32.HI R13, RZ, 0x1f, R13 ;  /* 0x0000001fff0d7819 */ /* 0x010fc6000001140d */
[----:B------:R-:W-:Y:S01]  /*1760*/  STL [R1+0xd4], R21 ;  /* 0x0000d41501007387 */ /* 0x000fe20000100800 */
[----:B-----5:R-:W-:Y:S02]  /*1770*/  SHF.R.S32.HI R12, RZ, 0x1f, R12 ;  /* 0x0000001fff0c7819 */ /* 0x020fe4000001140c */
[----:B-1----:R-:W-:Y:S02]  /*1780*/  SHF.R.S32.HI R9, RZ, 0x1f, R9 ;  /* 0x0000001fff097819 */ /* 0x002fe40000011409 */
[----:B--2---:R-:W-:-:S05]  /*1790*/  SHF.R.S32.HI R8, RZ, 0x1f, R20 ;  /* 0x0000001fff087819 */ /* 0x004fca0000011414 */
[----:B------:R1:W-:Y:S04]  /*17a0*/  STL [R1+0xd0], R8 ;  /* 0x0000d00801007387 */ /* 0x0003e80000100800 */
[----:B------:R-:W-:Y:S04]  /*17b0*/  STL [R1+0xcc], R19 ;  /* 0x0000cc1301007387 */ /* 0x000fe80000100800 */
[----:B------:R-:W-:Y:S01]  /*17c0*/  STL [R1+0xc8], R18 ;  /* 0x0000c81201007387 */ /* 0x000fe20000100800 */
[----:B-1----:R-:W-:-:S05]  /*17d0*/  SHF.R.S32.HI R8, RZ, 0x1f, R17 ;  /* 0x0000001fff087819 */ /* 0x002fca0000011411 */
[----:B------:R1:W-:Y:S04]  /*17e0*/  STL [R1+0xc4], R8 ;  /* 0x0000c40801007387 */ /* 0x0003e80000100800 */
[----:B------:R-:W-:Y:S04]  /*17f0*/  STL [R1+0xc0], R16 ;  /* 0x0000c01001007387 */ /* 0x000fe80000100800 */
[----:B------:R-:W-:Y:S01]  /*1800*/  STL [R1+0xbc], R15 ;  /* 0x0000bc0f01007387 */ /* 0x000fe20000100800 */
[----:B-1----:R-:W-:-:S05]  /*1810*/  SHF.R.S32.HI R8, RZ, 0x1f, R14 ;  /* 0x0000001fff087819 */ /* 0x002fca000001140e */
[----:B------:R1:W-:Y:S04]  /*1820*/  STL [R1+0xb8], R8 ;  /* 0x0000b80801007387 */ /* 0x0003e80000100800 */
[----:B------:R-:W-:Y:S04]  /*1830*/  STL [R1+0xb4], R13 ;  /* 0x0000b40d01007387 */ /* 0x000fe80000100800 */
[----:B------:R-:W-:Y:S01]  /*1840*/  STL [R1+0xb0], R12 ;  /* 0x0000b00c01007387 */ /* 0x000fe20000100800 */
[----:B-1----:R-:W-:Y:S01]  /*1850*/  SHF.R.S32.HI R8, RZ, 0x1f, R11 ;  /* 0x0000001fff087819 */ /* 0x002fe2000001140b */
[----:B------:R-:W-:-:S04]  /*1860*/  IMAD.IADD R11, R10, 0x1, R6 ;  /* 0x000000010a0b7824 */ /* 0x000fc800078e0206 */
[----:B------:R1:W-:Y:S04]  /*1870*/  STL [R1+0xac], R8 ;  /* 0x0000ac0801007387 */ /* 0x0003e80000100800 */
[----:B------:R2:W-:Y:S04]  /*1880*/  STL [R1+0xa8], R9 ;  /* 0x0000a80901007387 */ /* 0x0005e80000100800 */
[----:B------:R-:W-:Y:S01]  /*1890*/  STL [R1+0x5c], R11 ;  /* 0x00005c0b01007387 */ /* 0x000fe20000100800 */
[C---:B-1----:R-:W-:Y:S02]  /*18a0*/  IADD3 R8, R10.reuse, -0x10, RZ ;  /* 0xfffffff00a087810 */ /* 0x042fe40007ffe0ff */
[C---:B------:R-:W-:Y:S01]  /*18b0*/  @P0 IADD3 R8, R10.reuse, 0x10, RZ ;  /* 0x000000100a080810 */ /* 0x040fe20007ffe0ff */
[----:B--2---:R-:W-:-:S04]  /*18c0*/  IMAD.IADD R9, R10, 0x1, R7 ;  /* 0x000000010a097824 */ /* 0x004fc800078e0207 */
[----:B------:R-:W-:Y:S02]  /*18d0*/  IMAD.IADD R4, R6, 0x1, R8 ;  /* 0x0000000106047824 */ /* 0x000fe400078e0208 */
[----:B------:R-:W-:Y:S01]  /*18e0*/  IMAD.IADD R2, R9, 0x1, R6 ;  /* 0x0000000109027824 */ /* 0x000fe200078e0206 */
[----:B------:R-:W-:Y:S04]  /*18f0*/  STL [R1+0x4c], R9 ;  /* 0x00004c0901007387 */ /* 0x000fe80000100800 */
[----:B------:R1:W-:Y:S04]  /*1900*/  STL [R1+0x58], R2 ;  /* 0x0000580201007387 */ /* 0x0003e80000100800 */
[----:B------:R-:W-:Y:S04]  /*1910*/  STL [R1+0x44], R8 ;  /* 0x0000440801007387 */ /* 0x000fe80000100800 */
[----:B------:R-:W-:Y:S01]  /*1920*/  STL [R1+0x54], R4 ;  /* 0x0000540401007387 */ /* 0x000fe20000100800 */
[----:B-1----:R-:W-:-:S05]  /*1930*/  IMAD.IADD R2, R7, 0x1, R8 ;  /* 0x0000000107027824 */ /* 0x002fca00078e0208 */
[----:B------:R1:W-:Y:S02]  /*1940*/  STL [R1+0x48], R2 ;  /* 0x0000480201007387 */ /* 0x0003e40000100800 */
[----:B-1----:R-:W-:-:S05]  /*1950*/  IMAD.IADD R2, R2, 0x1, R6 ;  /* 0x0000000102027824 */ /* 0x002fca00078e0206 */
[----:B------:R1:W-:Y:S02]  /*1960*/  STL [R1+0x50], R2 ;  /* 0x0000500201007387 */ /* 0x0003e40000100800 */
.L_x_1315:
[----:B------:R-:W2:Y:S01]  /*1970*/  LDL R0, [R1+0x2c] ;  /* 0x00002c0001007983 */ /* 0x000ea20000100800 */
[----:B------:R-:W-:Y:S01]  /*1980*/  IMAD.MOV.U32 R13, RZ, RZ, 0x4 ;  /* 0x00000004ff0d7424 */ /* 0x000fe200078e00ff */
[----:B------:R-:W-:Y:S02]  /*1990*/  ISETP.NE.U32.AND P0, PT, RZ, c[0x0][0x370], PT ;  /* 0x0000dc00ff007a0c */ /* 0x000fe40003f05070 */
[----:B------:R-:W3:Y:S02]  /*19a0*/  LDL R11, [R1+0x28] ;  /* 0x00002800010b7983 */ /* 0x000ee40000100800 */
[----:B------:R-:W-:Y:S01]  /*19b0*/  ISETP.NE.AND.EX P0, PT, RZ, c[0x0][0x374], PT, P0 ;  /* 0x0000dd00ff007a0c */ /* 0x000fe20003f05300 */
[----:B-12---:R-:W-:-:S05]  /*19c0*/  IMAD.WIDE R2, R0, R13, c[0x0][0x588] ;  /* 0x0001620000027625 */ /* 0x006fca00078e020d */
[----:B------:R-:W2:Y:S01]  /*19d0*/  LDG.E R114, [R2.64] ;  /* 0x0000000602727981 */ /* 0x000ea2000c1e1900 */
[----:B------:R-:W-:Y:S01]  /*19e0*/  ISETP.NE.U32.AND P5, PT, RZ, c[0x0][0x360], PT ;  /* 0x0000d800ff007a0c */ /* 0x000fe20003fa5070 */
[----:B------:R-:W-:Y:S01]  /*19f0*/  CS2R R6, SRZ ;  /* 0x0000000000067805 */ /* 0x000fe2000001ff00 */
        /* <DEDUP_REMOVED lines=9> */
[----:B------:R-:W-:Y:S02]  /*1a90*/  @P0 LEA.HI.X R3, R114, c[0x0][0x374], R115, 0x2, P1 ;  /* 0x0000dd0072030a11 */ /* 0x000fe400008f1473 */
[----:B------:R-:W-:-:S03]  /*1aa0*/  ISETP.NE.U32.AND P1, PT, RZ, c[0x0][0x350], PT ;  /* 0x0000d400ff007a0c */ /* 0x000fc60003f25070 */
[----:B------:R2:W5:Y:S01]  /*1ab0*/  @P0 LDG.E R7, [R2.64] ;  /* 0x0000000602070981 */ /* 0x000562000c1e1900 */
[----:B------:R-:W-:Y:S02]  /*1ac0*/  ISETP.NE.AND.EX P1, PT, RZ, c[0x0][0x354], PT, P1 ;  /* 0x0000d500ff007a0c */ /* 0x000fe40003f25310 */
[C---:B------:R-:W-:Y:S02]  /*1ad0*/  @P5 LEA R8, P0, R114.reuse, c[0x0][0x360], 0x2 ;  /* 0x0000d80072085a11 */ /* 0x040fe400078010ff */
[C-C-:B------:R-:W-:Y:S02]  /*1ae0*/  LEA.HI.X R5, R114.reuse, c[0x0][0x34c], R115.reuse, 0x2, P4 ;  /* 0x0000d30072057a11 */ /* 0x140fe400020f1473 */
[----:B------:R-:W-:-:S03]  /*1af0*/  @P5 LEA.HI.X R9, R114, c[0x0][0x364], R115, 0x2, P0 ;  /* 0x0000d90072095a11 */ /* 0x000fc600000f1473 */
[----:B------:R1:W5:Y:S04]  /*1b00*/  @P2 LDG.E R6, [R4.64] ;  /* 0x0000000604062981 */ /* 0x000368000c1e1900 */
[----:B------:R1:W5:Y:S01]  /*1b10*/  @P5 LDG.E R18, [R8.64] ;  /* 0x0000000608125981 */ /* 0x000362000c1e1900 */
[----:B--2---:R-:W-:-:S04]  /*1b20*/  LEA R2, P3, R114, c[0x0][0x350], 0x2 ;  /* 0x0000d40072027a11 */ /* 0x004fc800078610ff */
[----:B------:R-:W-:-:S05]  /*1b30*/  LEA.HI.X R3, R114, c[0x0][0x354], R115, 0x2, P3 ;  /* 0x0000d50072037a11 */ /* 0x000fca00018f1473 */
[----:B------:R1:W5:Y:S01]  /*1b40*/  @P1 LDG.E R10, [R2.64] ;  /* 0x00000006020a1981 */ /* 0x000362000c1e1900 */
[----:B---3--:R-:W-:-:S05]  /*1b50*/  LOP3.LUT R107, R11, 0xffff, RZ, 0xc0, !PT ;  /* 0x0000ffff0b6b7812 */ /* 0x008fca00078ec0ff */
[----:B------:R1:W-:Y:S01]  /*1b60*/  STL [R1+0x1c], R107 ;  /* 0x00001c6b01007387 */ /* 0x0003e20000100800 */
[----:B------:R-:W-:Y:S01]  /*1b70*/  YIELD ;  /* 0x0000000000007946 */ /* 0x000fe20003800000 */
[----:B------:R-:W-:Y:S05]  /*1b80*/  @P5 BRA `(.L_x_1235) ;  /* 0x0000005000005947 */ /* 0x000fea0003800000 */
[----:B-----5:R-:W-:Y:S01]  /*1b90*/  MOV R18, c[0x0][0x168] ;  /* 0x00005a0000127a02 */ /* 0x020fe20000000f00 */
[----:B------:R-:W-:Y:S05]  /*1ba0*/  @!P2 BRA `(.L_x_1235) ;  /* 0x000000300000a947 */ /* 0x000fea0003800000 */
[----:B-1----:R-:W2:Y:S04]  /*1bb0*/  LDG.E R8, [R4.64] ;  /* 0x0000000604087981 */ /* 0x002ea8000c1e1900 */
[----:B------:R-:W2:Y:S02]  /*1bc0*/  LDG.E R0, [R4.64+0x4] ;  /* 0x0000040604007981 */ /* 0x000ea4000c1e1900 */
[----:B--2---:R-:W-:Y:S02]  /*1bd0*/  IADD3 R18, -R8, R0, RZ ;  /* 0x0000000008127210 */ /* 0x004fe40007ffe1ff */
.L_x_1235:
[----:B------:R-:W-:-:S04]  /*1be0*/  ISETP.NE.U32.AND P0, PT, RZ, c[0x0][0x368], PT ;  /* 0x0000da00ff007a0c */ /* 0x000fc80003f05070 */
[----:B------:R-:W-:-:S13]  /*1bf0*/  ISETP.NE.AND.EX P0, PT, RZ, c[0x0][0x36c], PT, P0 ;  /* 0x0000db00ff007a0c */ /* 0x000fda0003f05300 */
[----:B------:R-:W-:Y:S05]  /*1c00*/  @!P0 BRA `(.L_x_1236) ;  /* 0x0000004000008947 */ /* 0x000fea0003800000 */
[----:B-1----:R-:W-:-:S04]  /*1c10*/  LEA R2, P0, R114, c[0x0][0x368], 0x2 ;  /* 0x0000da0072027a11 */ /* 0x002fc800078010ff */
[----:B------:R-:W-:-:S05]  /*1c20*/  LEA.HI.X R3, R114, c[0x0][0x36c], R115, 0x2, P0 ;  /* 0x0000db0072037a11 */ /* 0x000fca00000f1473 */
[----:B------:R1:W5:Y:S01]  /*1c30*/  LDG.E R0, [R2.64] ;  /* 0x0000000602007981 */ /* 0x000362000c1e1900 */
[----:B------:R-:W-:Y:S05]  /*1c40*/  BRA `(.L_x_1237) ;  /* 0x0000005000007947 */ /* 0x000fea0003800000 */
.L_x_1236:
[----:B------:R-:W-:Y:S01]  /*1c50*/  MOV R0, c[0x0][0x1d0] ;  /* 0x0000740000007a02 */ /* 0x000fe20000000f00 */
[----:B------:R-:W-:Y:S05]  /*1c60*/  @!P1 BRA `(.L_x_1237) ;  /* 0x0000003000009947 */ /* 0x000fea0003800000 */
[----:B-1----:R-:W2:Y:S04]  /*1c70*/  LDG.E R4, [R2.64] ;  /* 0x0000000602047981 */ /* 0x002ea8000c1e1900 */
[----:B------:R-:W2:Y:S02]  /*1c80*/  LDG.E R0, [R2.64+0x4] ;  /* 0x0000040602007981 */ /* 0x000ea4000c1e1900 */
[----:B--2---:R-:W-:-:S04]  /*1c90*/  IADD3 R0, -R4, R0, RZ ;  /* 0x0000000004007210 */ /* 0x004fc80007ffe1ff */
.L_x_1237:
[C---:B-1----:R-:W-:Y:S01]  /*1ca0*/  LOP3.LUT R2, R11.reuse, 0xff000000, RZ, 0xc0, !PT ;  /* 0xff0000000b027812 */ /* 0x042fe200078ec0ff */
[--C-:B-----5:R-:W-:Y:S01]  /*1cb0*/  IMAD.IADD R19, R0, 0x1, -R7.reuse ;  /* 0x0000000100137824 */ /* 0x120fe200078e0a07 */
[----:B------:R-:W-:Y:S01]  /*1cc0*/  LOP3.LUT R3, R11, 0xff0000, RZ, 0xc0, !PT ;  /* 0x00ff00000b037812 */ /* 0x000fe200078ec0ff */
[----:B------:R-:W-:Y:S01]  /*1cd0*/  BSSY B0, `(.L_x_1238) ;  /* 0x000002d000007945 */ /* 0x000fe20003800000 */
[----:B------:R-:W-:Y:S01]  /*1ce0*/  SHF.R.U32.HI R4, RZ, 0x8, R2 ;  /* 0x00000008ff047819 */ /* 0x000fe20000011602 */
[----:B------:R-:W-:Y:S01]  /*1cf0*/  IMAD.IADD R12, R10, 0x1, R7 ;  /* 0x000000010a0c7824 */ /* 0x000fe200078e0207 */
[----:B------:R-:W-:-:S02]  /*1d00*/  ISETP.GE.AND P0, PT, R19, 0x1, PT ;  /* 0x000000011300780c */ /* 0x000fc40003f06270 */
[----:B------:R-:W-:Y:S02]  /*1d10*/  LEA.HI R3, R3, R4, RZ, 0x10 ;  /* 0x0000000403037211 */ /* 0x000fe400078f80ff */
[----:B------:R-:W-:Y:S02]  /*1d20*/  IADD3 R0, R19, 0x3f, RZ ;  /* 0x0000003f13007810 */ /* 0x000fe40007ffe0ff */
[----:B------:R-:W-:Y:S02]  /*1d30*/  LOP3.LUT R14, R3, 0xff, RZ, 0xc0, !PT ;  /* 0x000000ff030e7812 */ /* 0x000fe400078ec0ff */
[----:B------:R-:W-:Y:S02]  /*1d40*/  SHF.R.U32.HI R5, RZ, 0x10, R3 ;  /* 0x00000010ff057819 */ /* 0x000fe40000011603 */
[----:B------:R-:W-:Y:S01]  /*1d50*/  SHF.R.S32.HI R2, RZ, 0x1f, R0 ;  /* 0x0000001fff027819 */ /* 0x000fe20000011400 */
[----:B------:R1:W-:Y:S03]  /*1d60*/  STL [R1+0x68], R14 ;  /* 0x0000680e01007387 */ /* 0x0003e60000100800 */
[----:B------:R-:W-:Y:S01]  /*1d70*/  LEA.HI R0, R2, R0, RZ, 0x6 ;  /* 0x0000000002007211 */ /* 0x000fe200078f30ff */
[----:B------:R1:W-:Y:S01]  /*1d80*/  STL [R1+0x28], R5 ;  /* 0x0000280501007387 */ /* 0x0003e20000100800 */
[----:B------:R-:W-:-:S02]  /*1d90*/  IMAD.MOV.U32 R2, RZ, RZ, RZ ;  /* 0x000000ffff027224 */ /* 0x000fc400078e00ff */
[----:B------:R-:W-:Y:S01]  /*1da0*/  SHF.R.S32.HI R8, RZ, 0x6, R0 ;  /* 0x00000006ff087819 */ /* 0x000fe20000011400 */
        /* <DEDUP_REMOVED lines=31> */
.L_x_1239:
[----:B------:R-:W-:Y:S05]  /*1fa0*/  BSYNC B0 ;  /* 0x0000000000007941 */ /* 0x000fea0003800000 */
.L_x_1238:
        /* <DEDUP_REMOVED lines=73> */
[----:B------:R-:W2:Y:S01]  /*2440*/  LDL R102, [R1+0x24] ;  /* 0x0000240001667983 */ /* 0x000ea20000100800 */
[----:B------:R-:W-:-:S03]  /*2450*/  ISETP.NE.U32.AND P0, PT, RZ, c[0x0][0x340], PT ;  /* 0x0000d000ff007a0c */ /* 0x000fc60003f05070 */
[----:B------:R-:W3:Y:S04]  /*2460*/  LDL R106, [R1+0x8] ;  /* 0x00000800016a7983 */ /* 0x000ee80000100800 */
[----:B------:R-:W4:Y:S01]  /*2470*/  LDL.64 R110, [R1] ;  /* 0x00000000016e7983 */ /* 0x000f220000100a00 */
[----:B------:R-:W-:-:S03]  /*2480*/  ISETP.NE.AND.EX P0, PT, RZ, c[0x0][0x344], PT, P0 ;  /* 0x0000d100ff007a0c */ /* 0x000fc60003f05300 */
[----:B------:R-:W5:Y:S10]  /*2490*/  LDL R21, [R1+0xc] ;  /* 0x00000c0001157983 */ /* 0x000f740000100800 */
[----:B------:R-:W-:-:S05]  /*24a0*/  @P0 IMAD.WIDE R2, R114, R13, c[0x0][0x340] ;  /* 0x0000d00072020625 */ /* 0x000fca00078e020d */
[----:B------:R1:W4:Y:S04]  /*24b0*/  @P0 LDG.E R11, [R2.64] ;  /* 0x00000006020b0981 */ /* 0x000328000c1e1900 */
[----:B------:R-:W1:Y:S01]  /*24c0*/  S2R R8, SR_TID.X ;  /* 0x0000000000087919 */ /* 0x000e620000002100 */
[----:B------:R-:W-:-:S05]  /*24d0*/  SHF.R.S32.HI R0, RZ, 0x1f, R6 ;  /* 0x0000001fff007819 */ /* 0x000fca0000011406 */
[----:B------:R-:W-:-:S04]  /*24e0*/  IMAD R0, R0, c[0x0][0x178], RZ ;  /* 0x00005e0000007a24 */ /* 0x000fc800078e02ff */
[----:B------:R-:W-:Y:S02]  /*24f0*/  IMAD R0, R6, c[0x0][0x17c], R0 ;  /* 0x00005f0006007a24 */ /* 0x000fe400078e0200 */
[----:B-1----:R-:W-:-:S05]  /*2500*/  IMAD.MOV.U32 R2, RZ, RZ, c[0x0][0x2c4] ;  /* 0x0000b100ff027624 */ /* 0x002fca00078e00ff */
[----:B------:R-:W-:Y:S01]  /*2510*/  ISETP.NE.AND P3, PT, R2, 0x1, PT ;  /* 0x000000010200780c */ /* 0x000fe20003f65270 */
[----:B------:R-:W-:Y:S01]  /*2520*/  IMAD.WIDE.U32 R2, R6, c[0x0][0x178], RZ ;  /* 0x00005e0006027a25 */ /* 0x000fe200078e00ff */
[----:B------:R-:W-:-:S03]  /*2530*/  SHF.R.S32.HI R103, RZ, 0x1f, R8 ;  /* 0x0000001fff677819 */ /* 0x000fc60000011408 */
[----:B------:R-:W-:Y:S01]  /*2540*/  IMAD.IADD R3, R3, 0x1, R0 ;  /* 0x0000000103037824 */ /* 0x000fe200078e0200 */
[----:B------:R-:W-:Y:S02]  /*2550*/  LEA.HI R103, R103, R8, RZ, 0x3 ;  /* 0x0000000867677211 */ /* 0x000fe400078f18ff */
[----:B------:R-:W-:Y:S01]  /*2560*/  SEL R7, R115, RZ, !P2 ;  /* 0x000000ff73077207 */ /* 0x000fe20005000000 */
[----:B------:R-:W-:Y:S01]  /*2570*/  IMAD.WIDE.U32 R2, R107, c[0x0][0x1b8], R2 ;  /* 0x00006e006b027a25 */ /* 0x000fe200078e0002 */
[----:B------:R-:W-:-:S03]  /*2580*/  SHF.R.S32.HI R103, RZ, 0x3, R103 ;  /* 0x00000003ff677819 */ /* 0x000fc60000011467 */
[----:B------:R-:W-:Y:S01]  /*2590*/  IMAD R5, R107, c[0x0][0x1bc], R3 ;  /* 0x00006f006b057a24 */ /* 0x000fe200078e0203 */
[----:B------:R-:W-:Y:S01]  /*25a0*/  SEL R3, R114, RZ, !P2 ;  /* 0x000000ff72037207 */ /* 0x000fe20005000000 */
[----:B------:R-:W-:Y:S01]  /*25b0*/  IMAD R8, R7, c[0x0][0x1c0], RZ ;  /* 0x0000700007087a24 */ /* 0x000fe200078e02ff */
[----:B------:R-:W-:-:S03]  /*25c0*/  SHF.R.S32.HI R7, RZ, 0x1f, R12 ;  /* 0x0000001fff077819 */ /* 0x000fc6000001140c */
[----:B------:R-:W-:Y:S01]  /*25d0*/  IMAD R14, R3, c[0x0][0x1c4], R8 ;  /* 0x00007100030e7a24 */ /* 0x000fe200078e0208 */
[----:B------:R-:W-:Y:S02]  /*25e0*/  IADD3 R96, R224, -0x1, RZ ;  /* 0xffffffffe0607810 */ /* 0x000fe40007ffe0ff */
[----:B--2---:R-:W-:-:S05]  /*25f0*/  LEA R6, R102, R4, 0x7 ;  /* 0x0000000466067211 */ /* 0x004fca00078e38ff */
[----:B------:R-:W-:-:S04]  /*2600*/  @P3 IMAD.HI.U32 R4, R6, c[0x0][0x2c8], RZ ;  /* 0x0000b20006043a27 */ /* 0x000fc800078e00ff */
[----:B------:R-:W-:Y:S01]  /*2610*/  IMAD.MOV.U32 R0, RZ, RZ, R6 ;  /* 0x000000ffff007224 */ /* 0x000fe200078e0006 */
[----:B------:R-:W-:Y:S01]  /*2620*/  @P3 SHF.R.U32.HI R0, RZ, c[0x0][0x2cc], R4 ;  /* 0x0000b300ff003a19 */ /* 0x000fe20000011604 */
[----:B------:R-:W-:Y:S01]  /*2630*/  IMAD.MOV.U32 R4, RZ, RZ, R2 ;  /* 0x000000ffff047224 */ /* 0x000fe200078e0002 */
[----:B------:R-:W-:-:S03]  /*2640*/  IADD3 R2, P2, R103, R12, RZ ;  /* 0x0000000c67027210 */ /* 0x000fc60007f5e0ff */
[----:B------:R-:W-:Y:S01]  /*2650*/  IMAD.WIDE.U32 R4, R3, c[0x0][0x1c0], R4 ;  /* 0x0000700003047a25 */ /* 0x000fe200078e0004 */
[----:B------:R-:W-:-:S05]  /*2660*/  LEA.HI.X.SX32 R3, R103, R7, 0x1, P2 ;  /* 0x0000000767037211 */ /* 0x000fca00010f0eff */
[C---:B------:R-:W-:Y:S02]  /*2670*/  IMAD R15, R3.reuse, c[0x0][0x1e0], RZ ;  /* 0x00007800030f7a24 */ /* 0x040fe400078e02ff */
[----:B------:R-:W-:Y:S01]  /*2680*/  IMAD R3, R3, c[0x0][0x208], RZ ;  /* 0x0000820003037a24 */ /* 0x000fe200078e02ff */
[----:B---3--:R-:W-:Y:S01]  /*2690*/  ISETP.GE.AND P5, PT, R106, c[0x0][0x1d4], PT ;  /* 0x000075006a007a0c */ /* 0x008fe20003fa6270 */
[C---:B------:R-:W-:Y:S02]  /*26a0*/  IMAD R16, R2.reuse, c[0x0][0x1e4], R15 ;  /* 0x0000790002107a24 */ /* 0x040fe400078e020f */
[----:B----4-:R-:W-:Y:S01]  /*26b0*/  IMAD.WIDE.U32 R8, R2, c[0x0][0x1e0], R110 ;  /* 0x0000780002087a25 */ /* 0x010fe200078e006e */
[----:B------:R-:W-:-:S03]  /*26c0*/  ISETP.GE.AND P4, PT, R110, c[0x0][0x1d4], PT ;  /* 0x000075006e007a0c */ /* 0x000fc60003f86270 */
[----:B------:R-:W-:Y:S01]  /*26d0*/  IMAD.WIDE.U32 R12, R2, c[0x0][0x208], R110 ;  /* 0x00008200020c7a25 */ /* 0x000fe200078e006e */
[----:B------:R-:W-:-:S03]  /*26e0*/  SEL R7, RZ, 0xffffffff, P5 ;  /* 0xffffffffff077807 */ /* 0x000fc60002800000 */
[----:B------:R-:W-:Y:S01]  /*26f0*/  IMAD R15, R2, c[0x0][0x20c], R3 ;  /* 0x00008300020f7a24 */ /* 0x000fe200078e0203 */
[----:B------:R-:W-:Y:S02]  /*2700*/  SHF.R.S32.HI R2, RZ, 0x1f, R0 ;  /* 0x0000001fff027819 */ /* 0x000fe40000011400 */
[----:B------:R-:W-:Y:S02]  /*2710*/  IADD3 R3, R5, R14, RZ ;  /* 0x0000000e05037210 */ /* 0x000fe40007ffe0ff */
[----:B------:R-:W-:Y:S01]  /*2720*/  SEL R10, RZ, 0x1, P4 ;  /* 0x00000001ff0a7807 */ /* 0x000fe20002000000 */
[----:B------:R-:W-:Y:S01]  /*2730*/  IMAD R5, R2, c[0x0][0x1b0], RZ ;  /* 0x00006c0002057a24 */ /* 0x000fe200078e02ff */
[----:B------:R-:W-:Y:S01]  /*2740*/  SHF.L.U32 R17, R7, 0x1, RZ ;  /* 0x0000000107117819 */ /* 0x000fe200000006ff */
[----:B------:R-:W-:Y:S02]  /*2750*/  IMAD.MOV.U32 R2, RZ, RZ, R4 ;  /* 0x000000ffff027224 */ /* 0x000fe400078e0004 */
[----:B------:R-:W-:Y:S01]  /*2760*/  IMAD.MOV R7, RZ, RZ, -R0 ;  /* 0x000000ffff077224 */ /* 0x000fe200078e0a00 */
[----:B------:R-:W-:Y:S01]  /*2770*/  LOP3.LUT R17, R17, 0x2, R10, 0xe2, !PT ;  /* 0x0000000211117812 */ /* 0x000fe200078ee20a */
[----:B------:R-:W-:-:S02]  /*2780*/  IMAD R4, R0, c[0x0][0x1b4], R5 ;  /* 0x00006d0000047a24 */ /* 0x000fc400078e0205 */
[----:B------:R-:W-:Y:S01]  /*2790*/  IMAD.WIDE.U32 R2, R0, c[0x0][0x1b0], R2 ;  /* 0x00006c0000027a25 */ /* 0x000fe200078e0002 */
[----:B------:R-:W-:-:S03]  /*27a0*/  ISETP.GE.AND P2, PT, R252, c[0x0][0x1d4], PT ;  /* 0x00007500fc007a0c */ /* 0x000fc60003f46270 */
[----:B------:R-:W-:Y:S01]  /*27b0*/  IMAD R10, R7, c[0x0][0x2c4], R6 ;  /* 0x0000b100070a7a24 */ /* 0x000fe200078e0206 */
[----:B-----5:R-:W-:Y:S02]  /*27c0*/  ISETP.GE.AND P6, PT, R21, c[0x0][0x1d4], PT ;  /* 0x0000750015007a0c */ /* 0x020fe40003fc6270 */
[----:B------:R-:W-:Y:S02]  /*27d0*/  IADD3 R5, R9, R16, RZ ;  /* 0x0000001009057210 */ /* 0x000fe40007ffe0ff */
[----:B------:R-:W-:Y:S01]  /*27e0*/  IADD3 R3, R3, R4, RZ ;  /* 0x0000000403037210 */ /* 0x000fe20007ffe0ff */
[----:B------:R-:W-:Y:S01]  /*27f0*/  IMAD.MOV.U32 R4, RZ, RZ, R8 ;  /* 0x000000ffff047224 */ /* 0x000fe200078e0008 */
[----:B------:R-:W-:Y:S02]  /*2800*/  SHF.R.S32.HI R0, RZ, 0x1f, R10 ;  /* 0x0000001fff007819 */ /* 0x000fe4000001140a */
[----:B------:R-:W-:Y:S02]  /*2810*/  SEL R14, RZ, 0x4, P2 ;  /* 0x00000004ff0e7807 */ /* 0x000fe40001000000 */
[----:B------:R-:W-:Y:S01]  /*2820*/  SEL R6, RZ, 0x8, P6 ;  /* 0x00000008ff067807 */ /* 0x000fe20003000000 */
[----:B------:R-:W-:-:S03]  /*2830*/  IMAD.WIDE.U32 R8, R107, c[0x0][0x1e8], R4 ;  /* 0x00007a006b087a25 */ /* 0x000fc600078e0004 */
[----:B------:R-:W-:Y:S01]  /*2840*/  LOP3.LUT R28, R6, R17, R14, 0xfe, !PT ;  /* 0x00000011061c7212 */ /* 0x000fe200078efe0e */
[----:B------:R-:W-:Y:S01]  /*2850*/  IMAD R4, R0, c[0x0][0x1a8], RZ ;  /* 0x00006a0000047a24 */ /* 0x000fe200078e02ff */
[----:B------:R-:W-:Y:S01]  /*2860*/  MOV R6, R12 ;  /* 0x0000000c00067202 */ /* 0x000fe20000000f00 */
[----:B------:R-:W-:Y:S01]  /*2870*/  IMAD.IADD R7, R13, 0x1, R15 ;  /* 0x000000010d077824 */ /* 0x000fe200078e020f */
[----:B------:R-:W-:Y:S01]  /*2880*/  @P0 SHF.R.S32.HI R0, RZ, 0x1f, R11 ;  /* 0x0000001fff000819 */ /* 0x000fe2000001140b */
[----:B------:R-:W-:Y:S02]  /*2890*/  @!P0 IMAD.MOV.U32 R0, RZ, RZ, R115 ;  /* 0x000000ffff008224 */ /* 0x000fe400078e0073 */
[----:B------:R-:W-:Y:S02]  /*28a0*/  IMAD R12, R10, c[0x0][0x1ac], R4 ;  /* 0x00006b000a0c7a24 */ /* 0x000fe400078e0204 */
[----:B------:R-:W-:Y:S01]  /*28b0*/  IMAD.WIDE.U32 R4, R107, c[0x0][0x210], R6 ;  /* 0x000084006b047a25 */ /* 0x000fe200078e0006 */
[----:B------:R-:W-:-:S02]  /*28c0*/  SEL R6, R0, RZ, !P1 ;  /* 0x000000ff00067207 */ /* 0x000fc40004800000 */
[----:B------:R-:W-:Y:S01]  /*28d0*/  @!P0 MOV R11, R114 ;  /* 0x00000072000b8202 */ /* 0x000fe20000000f00 */
[----:B------:R-:W-:-:S03]  /*28e0*/  IMAD.WIDE.U32 R2, R10, c[0x0][0x1a8], R2 ;  /* 0x00006a000a027a25 */ /* 0x000fc600078e0002 */
[----:B------:R-:W-:Y:S01]  /*28f0*/  SEL R0, R11, RZ, !P1 ;  /* 0x000000ff0b007207 */ /* 0x000fe20004800000 */
[----:B------:R-:W-:Y:S01]  /*2900*/  IMAD.IADD R3, R3, 0x1, R12 ;  /* 0x0000000103037824 */ /* 0x000fe200078e020c */
[----:B------:R-:W-:Y:S01]  /*2910*/  LEA R15, P0, R2, c[0x0][0x160], 0x1 ;  /* 0x00005800020f7a11 */ /* 0x000fe200078008ff */
[C---:B------:R-:W-:Y:S02]  /*2920*/  IMAD R7, R6.reuse, c[0x0][0x1f0], RZ ;  /* 0x00007c0006077a24 */ /* 0x040fe400078e02ff */
[C---:B------:R-:W-:Y:S02]  /*2930*/  IMAD R5, R107.reuse, c[0x0][0x214], R5 ;  /* 0x000085006b057a24 */ /* 0x040fe400078e0205 */
[----:B------:R-:W-:Y:S02]  /*2940*/  IMAD R6, R6, c[0x0][0x218], RZ ;  /* 0x0000860006067a24 */ /* 0x000fe400078e02ff */
[----:B------:R-:W-:Y:S01]  /*2950*/  IMAD R9, R107, c[0x0][0x1ec], R9 ;  /* 0x00007b006b097a24 */ /* 0x000fe200078e0209 */
[----:B------:R-:W-:Y:S01]  /*2960*/  LEA.HI.X R14, R2, c[0x0][0x164], R3, 0x1, P0 ;  /* 0x00005900020e7a11 */ /* 0x000fe200000f0c03 */
[----:B------:R-:W-:-:S02]  /*2970*/  IMAD R2, R0, c[0x0][0x21c], R6 ;  /* 0x0000870000027a24 */ /* 0x000fc400078e0206 */
[----:B------:R-:W-:Y:S01]  /*2980*/  IMAD.WIDE.U32 R230, R0, c[0x0][0x218], R4 ;  /* 0x0000860000e67a25 */ /* 0x000fe200078e0004 */
[----:B------:R-:W-:-:S03]  /*2990*/  P2R R98, PR, RZ, 0x20 ;  /* 0x00000020ff627803 */ /* 0x000fc60000000000 */
[C---:B------:R-:W-:Y:S02]  /*29a0*/  IMAD R3, R0.reuse, c[0x0][0x1f4], R7 ;  /* 0x00007d0000037a24 */ /* 0x040fe400078e0207 */
[----:B------:R-:W-:Y:S01]  /*29b0*/  IMAD.WIDE.U32 R228, R0, c[0x0][0x1f0], R8 ;  /* 0x00007c0000e47a25 */ /* 0x000fe200078e0008 */
[----:B------:R-:W-:Y:S02]  /*29c0*/  P2R R99, PR, RZ, 0x10 ;  /* 0x00000010ff637803 */ /* 0x000fe40000000000 */
[----:B------:R-:W-:Y:S01]  /*29d0*/  P2R R20, PR, RZ, 0x4 ;  /* 0x00000004ff147803 */ /* 0x000fe20000000000 */
[----:B------:R-:W-:Y:S01]  /*29e0*/  IMAD.IADD R227, R229, 0x1, R3 ;  /* 0x00000001e5e37824 */ /* 0x000fe200078e0203 */
[----:B------:R-:W-:Y:S02]  /*29f0*/  ISETP.GE.AND P5, PT, R110, c[0x0][0x198], PT ;  /* 0x000066006e007a0c */ /* 0x000fe40003fa6270 */
[----:B------:R-:W-:Y:S02]  /*2a00*/  ISETP.GE.AND P4, PT, R106, c[0x0][0x198], PT ;  /* 0x000066006a007a0c */ /* 0x000fe40003f86270 */
[----:B------:R-:W-:-:S02]  /*2a10*/  ISETP.GE.AND P3, PT, R252, c[0x0][0x198], PT ;  /* 0x00006600fc007a0c */ /* 0x000fc40003f66270 */
[----:B------:R-:W-:Y:S02]  /*2a20*/  LEA R12, R102, R103, 0x7 ;  /* 0x00000067660c7211 */ /* 0x000fe400078e38ff */
[----:B------:R-:W-:Y:S02]  /*2a30*/  IADD3 R235, R231, R2, RZ ;  /* 0x00000002e7eb7210 */ /* 0x000fe40007ffe0ff */
[----:B------:R-:W-:Y:S01]  /*2a40*/  ISETP.GE.AND P2, PT, R21, c[0x0][0x198], PT ;  /* 0x0000660015007a0c */ /* 0x000fe20003f46270 */
[----:B------:R-:W-:Y:S10]  /*2a50*/  BRA.DIV ~URZ, `(.L_x_1241) ;  /* 0x0000d2b27f007947 */ /* 0x000ff4000b800000 */
[----:B------:R1:W2:Y:S02]  /*2a60*/  SHFL.IDX PT, R4, R14, RZ, 0x181f ;  /* 0x00181fff0e047589 */ /* 0x0002a400000e0000 */
.L_x_1320:
[----:B------:R-:W-:Y:S05]  /*2a70*/  BRA.DIV ~URZ, `(.L_x_1242) ;  /* 0x0000d3027f007947 */ /* 0x000fea000b800000 */
[----:B------:R3:W4:Y:S02]  /*2a80*/  SHFL.IDX PT, R0, R15, RZ, 0x181f ;  /* 0x00181fff0f007589 */ /* 0x00072400000e0000 */
.L_x_1321:
[----:B------:R-:W-:Y:S01]  /*2a90*/  IMAD R13, R18, c[0x0][0x2c4], RZ ;  /* 0x0000b100120d7a24 */ /* 0x000fe200078e02ff */
[----:B------:R-:W-:Y:S04]  /*2aa0*/  BSSY B0, `(.L_x_1243) ;  /* 0x0000018000007945 */ /* 0x000fe80003800000 */
[----:B------:R-:W-:-:S13]  /*2ab0*/  ISETP.GE.AND P0, PT, R12, R13, PT ;  /* 0x0000000d0c00720c */ /* 0x000fda0003f06270 */
[----:B------:R-:W-:Y:S05]  /*2ac0*/  @P0 BRA `(.L_x_1244) ;  /* 0x0000015000000947 */ /* 0x000fea0003800000 */
[----:B------:R-:W5:Y:S04]  /*2ad0*/  LDL.64 R8, [R1] ;  /* 0x0000000001087983 */ /* 0x000f680000100a00 */
[----:B---3--:R-:W3:Y:S04]  /*2ae0*/  LDL R3, [R1+0x8] ;  /* 0x0000080001037983 */ /* 0x008ee80000100800 */
[----:B----4-:R-:W4:Y:S04]  /*2af0*/  LDL R6, [R1+0x3c] ;  /* 0x00003c0001067983 */ /* 0x010f280000100800 */
[----:B--2---:R-:W2:Y:S04]  /*2b00*/  LDL R2, [R1+0x38] ;  /* 0x0000380001027983 */ /* 0x004ea80000100800 */
[----:B------:R-:W2:Y:S04]  /*2b10*/  LDL R5, [R1+0xc] ;  /* 0x00000c0001057983 */ /* 0x000ea80000100800 */
[----:B------:R-:W2:Y:S01]  /*2b20*/  LDL R16, [R1+0x34] ;  /* 0x0000340001107983 */ /* 0x000ea20000100800 */
[----:B-----5:R-:W-:-:S04]  /*2b30*/  LEA R10, P0, R8, R0, 0x1 ;  /* 0x00000000080a7211 */ /* 0x020fc800078008ff */
[----:B------:R-:W-:Y:S02]  /*2b40*/  LEA.HI.X R11, R8, R4, R9, 0x1, P0 ;  /* 0x00000004080b7211 */ /* 0x000fe400000f0c09 */
[----:B---3--:R-:W-:-:S03]  /*2b50*/  LEA R8, P0, R3, R0, 0x1 ;  /* 0x0000000003087211 */ /* 0x008fc600078008ff */
[----:B------:R-:W-:Y:S01]  /*2b60*/  @!PT LDS RZ, [RZ] ;  /* 0x00000000fffff984 */ /* 0x000fe20000000800 */
[----:B------:R-:W-:Y:S01]  /*2b70*/  @!PT LDS RZ, [RZ] ;  /* 0x00000000fffff984 */ /* 0x000fe20000000800 */
[----:B------:R-:W-:Y:S01]  /*2b80*/  @!PT LDS RZ, [RZ] ;  /* 0x00000000fffff984 */ /* 0x000fe20000000800 */
[----:B------:R3:W-:Y:S01]  /*2b90*/  LDGSTS.E.BYPASS.LTC128B.128 [R219+0x10100], [R10.64], !P5 ;  /* 0x101000000adb7fae */ /* 0x0007e2000e901d46 */
[----:B----4-:R-:W-:Y:S02]  /*2ba0*/  LEA.HI.X R9, R3, R4, R6, 0x1, P0 ;  /* 0x0000000403097211 */ /* 0x010fe400000f0c06 */
[----:B------:R-:W-:-:S03]  /*2bb0*/  LEA R6, P0, R252, R0, 0x1 ;  /* 0x00000000fc067211 */ /* 0x000fc600078008ff */
[----:B------:R3:W-:Y:S01]  /*2bc0*/  LDGSTS.E.BYPASS.LTC128B.128 [R219+0x14100], [R8.64], !P4 ;  /* 0x1410000008db7fae */ /* 0x0007e2000e101d46 */
[----:B--2---:R-:W-:Y:S02]  /*2bd0*/  LEA.HI.X R7, R252, R4, R2, 0x1, P0 ;  /* 0x00000004fc077211 */ /* 0x004fe400000f0c02 */
[----:B------:R-:W-:-:S03]  /*2be0*/  LEA R2, P0, R5, R0, 0x1 ;  /* 0x0000000005027211 */ /* 0x000fc600078008ff */
[----:B------:R3:W-:Y:S01]  /*2bf0*/  LDGSTS.E.BYPASS.LTC128B.128 [R219+0x18100], [R6.64], !P3 ;  /* 0x1810000006db7fae */ /* 0x0007e2000d901d46 */
[----:B------:R-:W-:-:S05]  /*2c00*/  LEA.HI.X R3, R5, R4, R16, 0x1, P0 ;  /* 0x0000000405037211 */ /* 0x000fca00000f0c10 */
[----:B------:R3:W-:Y:S04]  /*2c10*/  LDGSTS.E.BYPASS.LTC128B.128 [R219+0x1c100], [R2.64], !P2 ;  /* 0x1c10000002db7fae */ /* 0x0007e8000d101d46 */
.L_x_1244:
[----:B------:R-:W-:Y:S05]  /*2c20*/  BSYNC B0 ;  /* 0x0000000000007941 */ /* 0x000fea0003800000 */
.L_x_1243:
[----:B------:R-:W-:Y:S05]  /*2c30*/  BRA.DIV ~URZ, `(.L_x_1245) ;  /* 0x0000d1a27f007947 */ /* 0x000fea000b800000 */
[----:B--2---:R2:W1:Y:S04]  /*2c40*/  SHFL.IDX PT, R4, R14, 0x1, 0x181f ;  /* 0x00381f000e047f89 */ /* 0x00446800000e0000 */
[----:B----4-:R2:W4:Y:S02]  /*2c50*/  SHFL.IDX PT, R0, R15, 0x1, 0x181f ;  /* 0x00381f000f007f89 */ /* 0x01052400000e0000 */
.L_x_1322:
[----:B---3--:R-:W-:Y:S01]  /*2c60*/  IADD3 R2, R12, 0x20, RZ ;  /* 0x000000200c027810 */ /* 0x008fe20007ffe0ff */
[----:B------:R-:W-:Y:S03]  /*2c70*/  BSSY B0, `(.L_x_1246) ;  /* 0x0000018000007945 */ /* 0x000fe60003800000 */
[----:B------:R-:W-:-:S13]  /*2c80*/  ISETP.GE.AND P0, PT, R2, R13, PT ;  /* 0x0000000d0200720c */ /* 0x000fda0003f06270 */
[----:B------:R-:W-:Y:S05]  /*2c90*/  @P0 BRA `(.L_x_1247) ;  /* 0x0000015000000947 */ /* 0x000fea0003800000 */
[----:B------:R-:W3:Y:S04]  /*2ca0*/  LDL.64 R8, [R1] ;  /* 0x0000000001087983 */ /* 0x000ee80000100a00 */
[----:B------:R-:W5:Y:S04]  /*2cb0*/  LDL R6, [R1+0x8] ;  /* 0x0000080001067983 */ /* 0x000f680000100800 */
[----:B--2---:R-:W2:Y:S04]  /*2cc0*/  LDL R7, [R1+0x3c] ;  /* 0x00003c0001077983 */ /* 0x004ea80000100800 */
[----:B----4-:R-:W4:Y:S04]  /*2cd0*/  LDL R3, [R1+0x38] ;  /* 0x0000380001037983 */ /* 0x010f280000100800 */
[----:B------:R-:W4:Y:S04]  /*2ce0*/  LDL R5, [R1+0xc] ;  /* 0x00000c0001057983 */ /* 0x000f280000100800 */
[----:B------:R-:W4:Y:S01]  /*2cf0*/  LDL R16, [R1+0x34] ;  /* 0x0000340001107983 */ /* 0x000f220000100800 */
[----:B---3--:R-:W-:-:S04]  /*2d00*/  LEA R10, P0, R8, R0, 0x1 ;  /* 0x00000000080a7211 */ /* 0x008fc800078008ff */
[----:B-1----:R-:W-:Y:S02]  /*2d10*/  LEA.HI.X R11, R8, R4, R9, 0x1, P0 ;  /* 0x00000004080b7211 */ /* 0x002fe400000f0c09 */
[----:B-----5:R-:W-:-:S03]  /*2d20*/  LEA R8, P0, R6, R0, 0x1 ;  /* 0x0000000006087211 */ /* 0x020fc600078008ff */
[----:B------:R-:W-:Y:S01]  /*2d30*/  @!PT LDS RZ, [RZ] ;  /* 0x00000000fffff984 */ /* 0x000fe20000000800 */
[----:B------:R-:W-:Y:S01]  /*2d40*/  @!PT LDS RZ, [RZ] ;  /* 0x00000000fffff984 */ /* 0x000fe20000000800 */
[----:B------:R-:W-:Y:S01]  /*2d50*/  @!PT LDS RZ, [RZ] ;  /* 0x00000000fffff984 */ /* 0x000fe20000000800 */
[----:B------:R1:W-:Y:S01]  /*2d60*/  LDGSTS.E.BYPASS.LTC128B.128 [R219+0x11100], [R10.64], !P5 ;  /* 0x111000000adb7fae */ /* 0x0003e2000e901d46 */
[----:B--2---:R-:W-:Y:S02]  /*2d70*/  LEA.HI.X R9, R6, R4, R7, 0x1, P0 ;  /* 0x0000000406097211 */ /* 0x004fe400000f0c07 */
[----:B------:R-:W-:-:S03]  /*2d80*/  LEA R6, P0, R252, R0, 0x1 ;  /* 0x00000000fc067211 */ /* 0x000fc600078008ff */
[----:B------:R1:W-:Y:S01]  /*2d90*/  LDGSTS.E.BYPASS.LTC128B.128 [R219+0x15100], [R8.64], !P4 ;  /* 0x1510000008db7fae */ /* 0x0003e2000e101d46 */
[----:B----4-:R-:W-:Y:S02]  /*2da0*/  LEA.HI.X R7, R252, R4, R3, 0x1, P0 ;  /* 0x00000004fc077211 */ /* 0x010fe400000f0c03 */
[----:B------:R-:W-:-:S03]  /*2db0*/  LEA R2, P0, R5, R0, 0x1 ;  /* 0x0000000005027211 */ /* 0x000fc600078008ff */
[----:B------:R1:W-:Y:S01]  /*2dc0*/  LDGSTS.E.BYPASS.LTC128B.128 [R219+0x19100], [R6.64], !P3 ;  /* 0x1910000006db7fae */ /* 0x0003e2000d901d46 */
[----:B------:R-:W-:-:S05]  /*2dd0*/  LEA.HI.X R3, R5, R4, R16, 0x1, P0 ;  /* 0x0000000405037211 */ /* 0x000fca00000f0c10 */
[----:B------:R1:W-:Y:S04]  /*2de0*/  LDGSTS.E.BYPASS.LTC128B.128 [R219+0x1d100], [R2.64], !P2 ;  /* 0x1d10000002db7fae */ /* 0x0003e8000d101d46 */
.L_x_1247:
[----:B------:R-:W-:Y:S05]  /*2df0*/  BSYNC B0 ;  /* 0x0000000000007941 */ /* 0x000fea0003800000 */
.L_x_1246:
[----:B------:R-:W-:Y:S05]  /*2e00*/  BRA.DIV ~URZ, `(.L_x_1248) ;  /* 0x0000d0927f007947 */ /* 0x000fea000b800000 */
[----:B-1----:R1:W3:Y:S02]  /*2e10*/  SHFL.IDX PT, R4, R14, 0x2, 0x181f ;  /* 0x00581f000e047f89 */ /* 0x0022e400000e0000 */
.L_x_1323:
[----:B------:R-:W-:Y:S05]  /*2e20*/  BRA.DIV ~URZ, `(.L_x_1249) ;  /* 0x0000d0e27f007947 */ /* 0x000fea000b800000 */
[----:B----4-:R4:W1:Y:S02]  /*2e30*/  SHFL.IDX PT, R0, R15, 0x2, 0x181f ;  /* 0x00581f000f007f89 */ /* 0x01086400000e0000 */
.L_x_1324:
[----:B------:R-:W-:Y:S01]  /*2e40*/  IADD3 R2, R12, 0x40, RZ ;  /* 0x000000400c027810 */ /* 0x000fe20007ffe0ff */
[----:B------:R-:W-:Y:S03]  /*2e50*/  BSSY B0, `(.L_x_1250) ;  /* 0x0000018000007945 */ /* 0x000fe60003800000 */
[----:B------:R-:W-:-:S13]  /*2e60*/  ISETP.GE.AND P0, PT, R2, R13, PT ;  /* 0x0000000d0200720c */ /* 0x000fda0003f06270 */
[----:B------:R-:W-:Y:S05]  /*2e70*/  @P0 BRA `(.L_x_1251) ;  /* 0x0000015000000947 */ /* 0x000fea0003800000 */
[----:B------:R-:W5:Y:S04]  /*2e80*/  LDL.64 R8, [R1] ;  /* 0x0000000001087983 */ /* 0x000f680000100a00 */
[----:B--2---:R-:W2:Y:S04]  /*2e90*/  LDL R6, [R1+0x8] ;  /* 0x0000080001067983 */ /* 0x004ea80000100800 */
[----:B----4-:R-:W4:Y:S04]  /*2ea0*/  LDL R7, [R1+0x3c] ;  /* 0x00003c0001077983 */ /* 0x010f280000100800 */
[----:B---3--:R-:W3:Y:S04]  /*2eb0*/  LDL R3, [R1+0x38] ;  /* 0x0000380001037983 */ /* 0x008ee80000100800 */
[----:B------:R-:W3:Y:S04]  /*2ec0*/  LDL R5, [R1+0xc] ;  /* 0x00000c0001057983 */ /* 0x000ee80000100800 */
[----:B------:R-:W3:Y:S01]  /*2ed0*/  LDL R16, [R1+0x34] ;  /* 0x0000340001107983 */ /* 0x000ee20000100800 */
[----:B-1---5:R-:W-:-:S04]  /*2ee0*/  LEA R10, P0, R8, R0, 0x1 ;  /* 0x00000000080a7211 */ /* 0x022fc800078008ff */
[----:B------:R-:W-:Y:S02]  /*2ef0*/  LEA.HI.X R11, R8, R4, R9, 0x1, P0 ;  /* 0x00000004080b7211 */ /* 0x000fe400000f0c09 */
[----:B--2---:R-:W-:-:S03]  /*2f00*/  LEA R8, P0, R6, R0, 0x1 ;  /* 0x0000000006087211 */ /* 0x004fc600078008ff */
[----:B------:R-:W-:Y:S01]  /*2f10*/  @!PT LDS RZ, [RZ] ;  /* 0x00000000fffff984 */ /* 0x000fe20000000800 */
[----:B------:R-:W-:Y:S01]  /*2f20*/  @!PT LDS RZ, [RZ] ;  /* 0x00000000fffff984 */ /* 0x000fe20000000800 */
[----:B------:R-:W-:Y:S01]  /*2f30*/  @!PT LDS RZ, [RZ] ;  /* 0x00000000fffff984 */ /* 0x000fe20000000800 */
[----:B------:R1:W-:Y:S01]  /*2f40*/  LDGSTS.E.BYPASS.LTC128B.128 [R219+0x12100], [R10.64], !P5 ;  /* 0x121000000adb7fae */ /* 0x0003e2000e901d46 */
[----:B----4-:R-:W-:Y:S02]  /*2f50*/  LEA.HI.X R9, R6, R4, R7, 0x1, P0 ;  /* 0x0000000406097211 */ /* 0x010fe400000f0c07 */
[----:B------:R-:W-:-:S03]  /*2f60*/  LEA R6, P0, R252, R0, 0x1 ;  /* 0x00000000fc067211 */ /* 0x000fc600078008ff */
[----:B------:R1:W-:Y:S01]  /*2f70*/  LDGSTS.E.BYPASS.LTC128B.128 [R219+0x16100], [R8.64], !P4 ;  /* 0x1610000008db7fae */ /* 0x0003e2000e101d46 */
[----:B---3--:R-:W-:Y:S02]  /*2f80*/  LEA.HI.X R7, R252, R4, R3, 0x1, P0 ;  /* 0x00000004fc077211 */ /* 0x008fe400000f0c03 */
[----:B------:R-:W-:-:S03]  /*2f90*/  LEA R2, P0, R5, R0, 0x1 ;  /* 0x0000000005027211 */ /* 0x000fc600078008ff */
[----:B------:R1:W-:Y:S01]  /*2fa0*/  LDGSTS.E.BYPASS.LTC128B.128 [R219+0x1a100], [R6.64], !P3 ;  /* 0x1a10000006db7fae */ /* 0x0003e2000d901d46 */
[----:B------:R-:W-:-:S05]  /*2fb0*/  LEA.HI.X R3, R5, R4, R16, 0x1, P0 ;  /* 0x0000000405037211 */ /* 0x000fca00000f0c10 */
[----:B------:R1:W-:Y:S04]  /*2fc0*/  LDGSTS.E.BYPASS.LTC128B.128 [R219+0x1e100], [R2.64], !P2 ;  /* 0x1e10000002db7fae */ /* 0x0003e8000d101d46 */
.L_x_1251:
[----:B------:R-:W-:Y:S05]  /*2fd0*/  BSYNC B0 ;  /* 0x0000000000007941 */ /* 0x000fea0003800000 */
.L_x_1250:
[----:B------:R-:W-:Y:S05]  /*2fe0*/  BRA.DIV ~URZ, `(.L_x_1252) ;  /* 0x0000cf827f007947 */ /* 0x000fea000b800000 */
[----:B---3--:R3:W2:Y:S04]  /*2ff0*/  SHFL.IDX PT, R4, R14, 0x3, 0x181f ;  /* 0x00781f000e047f89 */ /* 0x0086a800000e0000 */
[----:B-1----:R3:W1:Y:S02]  /*3000*/  SHFL.IDX PT, R0, R15, 0x3, 0x181f ;  /* 0x00781f000f007f89 */ /* 0x00266400000e0000 */
.L_x_1325:
[----:B------:R-:W5:Y:S04]  /*3010*/  LDL.64 R6, [R1] ;  /* 0x0000000001067983 */ /* 0x000f680000100a00 */
[----:B---3--:R-:W3:Y:S04]  /*3020*/  LDL R3, [R1+0x8] ;  /* 0x0000080001037983 */ /* 0x008ee80000100800 */
[----:B----4-:R-:W4:Y:S04]  /*3030*/  LDL R5, [R1+0x3c] ;  /* 0x00003c0001057983 */ /* 0x010f280000100800 */
[----:B--2---:R-:W2:Y:S04]  /*3040*/  LDL R10, [R1+0x38] ;  /* 0x00003800010a7983 */ /* 0x004ea80000100800 */
[----:B------:R-:W2:Y:S04]  /*3050*/  LDL R11, [R1+0xc] ;  /* 0x00000c00010b7983 */ /* 0x000ea80000100800 */
[----:B------:R-:W2:Y:S01]  /*3060*/  LDL R14, [R1+0x34] ;  /* 0x00003400010e7983 */ /* 0x000ea20000100800 */
[----:B------:R-:W-:Y:S01]  /*3070*/  IADD3 R2, R12, 0x60, RZ ;  /* 0x000000600c027810 */ /* 0x000fe20007ffe0ff */
[----:B------:R-:W-:-:S02]  /*3080*/  IMAD R97, R96, -0x40, R19 ;  /* 0xffffffc060617824 */ /* 0x000fc400078e0213 */
[----:B------:R-:W2:Y:S01]  /*3090*/  LDL R133, [R1+0x18] ;  /* 0x0000180001857983 */ /* 0x000ea20000100800 */
[----:B------:R-:W-:-:S13]  /*30a0*/  ISETP.GE.AND P1, PT, R2, R13, PT ;  /* 0x0000000d0200720c */ /* 0x000fda0003f26270 */
[----:B-1---5:R-:W-:-:S04]  /*30b0*/  @!P1 LEA R8, P0, R6, R0, 0x1 ;  /* 0x0000000006089211 */ /* 0x022fc800078008ff */
[----:B------:R-:W-:Y:S02]  /*30c0*/  @!P1 LEA.HI.X R9, R6, R4, R7, 0x1, P0 ;  /* 0x0000000406099211 */ /* 0x000fe400000f0c07 */
[----:B---3--:R-:W-:-:S03]  /*30d0*/  @!P1 LEA R6, P0, R3, R0, 0x1 ;  /* 0x0000000003069211 */ /* 0x008fc600078008ff */
[----:B------:R-:W-:Y:S01]  /*30e0*/  @!PT LDS RZ, [RZ] ;  /* 0x00000000fffff984 */ /* 0x000fe20000000800 */
[----:B------:R-:W-:Y:S01]  /*30f0*/  @!PT LDS RZ, [RZ] ;  /* 0x00000000fffff984 */ /* 0x000fe20000000800 */
[----:B------:R-:W-:Y:S01]  /*3100*/  @!PT LDS RZ, [RZ] ;  /* 0x00000000fffff984 */ /* 0x000fe20000000800 */
[----:B------:R1:W-:Y:S01]  /*3110*/  @!P1 LDGSTS.E.BYPASS.LTC128B.128 [R219+0x13100], [R8.64], !P5 ;  /* 0x1310000008db9fae */ /* 0x0003e2000e901d46 */
[----:B----4-:R-:W-:-:S03]  /*3120*/  @!P1 LEA.HI.X R7, R3, R4, R5, 0x1, P0 ;  /* 0x0000000403079211 */ /* 0x010fc600000f0c05 */
[----:B------:R-:W3:Y:S01]  /*3130*/  S2R R5, SR_TID.X ;  /* 0x0000000000057919 */ /* 0x000ee20000002100 */
[----:B------:R-:W-:-:S03]  /*3140*/  @!P1 LEA R2, P0, R252, R0, 0x1 ;  /* 0x00000000fc029211 */ /* 0x000fc600078008ff */
[----:B------:R4:W-:Y:S01]  /*3150*/  @!P1 LDGSTS.E.BYPASS.LTC128B.128 [R219+0x17100], [R6.64], !P4 ;  /* 0x1710000006db9fae */ /* 0x0009e2000e101d46 */
[----:B--2---:R-:W-:-:S05]  /*3160*/  @!P1 LEA.HI.X R3, R252, R4, R10, 0x1, P0 ;  /* 0x00000004fc039211 */ /* 0x004fca00000f0c0a */
[----:B------:R2:W-:Y:S01]  /*3170*/  @!P1 LDGSTS.E.BYPASS.LTC128B.128 [R219+0x1b100], [R2.64], !P3 ;  /* 0x1b10000002db9fae */ /* 0x0005e2000d901d46 */
[----:B---3--:R-:W-:-:S04]  /*3180*/  SHF.R.S32.HI R10, RZ, 0x1f, R5 ;  /* 0x0000001fff0a7819 */ /* 0x008fc80000011405 */
[----:B------:R-:W-:-:S04]  /*3190*/  LEA.HI R10, R10, R5, RZ, 0x3 ;  /* 0x000000050a0a7211 */ /* 0x000fc800078f18ff */
[----:B------:R-:W-:Y:S02]  /*31a0*/  SHF.R.S32.HI R10, RZ, 0x3, R10 ;  /* 0x00000003ff0a7819 */ /* 0x000fe4000001140a */
[----:B----4-:R-:W-:-:S03]  /*31b0*/  SHF.R.S32.HI R6, RZ, 0x1f, R96 ;  /* 0x0000001fff067819 */ /* 0x010fc60000011460 */
[----:B------:R-:W-:Y:S01]  /*31c0*/  IMAD.IADD R5, R19, 0x1, -R10 ;  /* 0x0000000113057824 */ /* 0x000fe200078e0a0a */
[----:B--2---:R-:W-:-:S03]  /*31d0*/  @!P1 LEA R2, P0, R11, R0, 0x1 ;  /* 0x000000000b029211 */ /* 0x004fc600078008ff */
[----:B------:R-:W-:Y:S01]  /*31e0*/  IMAD R0, R96, -0x40, R5 ;  /* 0xffffffc060007824 */ /* 0x000fe200078e0205 */
[----:B------:R-:W-:Y:S01]  /*31f0*/  @!P1 LEA.HI.X R3, R11, R4, R14, 0x1, P0 ;  /* 0x000000040b039211 */ /* 0x000fe200000f0c0e */
[----:B------:R-:W-:-:S03]  /*3200*/  IMAD R7, R6, c[0x0][0x1e0], RZ ;  /* 0x0000780006077a24 */ /* 0x000fc600078e02ff */
[----:B------:R-:W-:Y:S01]  /*3210*/  ISETP.GE.AND P0, PT, R0, 0x1, PT ;  /* 0x000000010000780c */ /* 0x000fe20003f06270 */
[----:B------:R2:W-:Y:S01]  /*3220*/  @!P1 LDGSTS.E.BYPASS.LTC128B.128 [R219+0x1f100], [R2.64], !P2 ;  /* 0x1f10000002db9fae */ /* 0x0005e2000d101d46 */
[----:B------:R-:W-:-:S03]  /*3230*/  IMAD.WIDE.U32 R4, R96, c[0x0][0x1e0], RZ ;  /* 0x0000780060047a25 */ /* 0x000fc600078e00ff */
[----:B------:R-:W0:Y:S01]  /*3240*/  LDGDEPBAR ;  /* 0x00000000000079af */ /* 0x000e220000000000 */
[----:B------:R-:W-:Y:S01]  /*3250*/  IMAD R7, R96, c[0x0][0x1e4], R7 ;  /* 0x0000790060077a24 */ /* 0x000fe200078e0207 */
[----:B------:R-:W-:Y:S02]  /*3260*/  WARPSYNC 0xffffffff ;  /* 0xffffffff00007948 */ /* 0x000fe40003800000 */
[----:B------:R-:W-:Y:S01]  /*3270*/  BAR.SYNC.DEFER_BLOCKING 0x0 ;  /* 0x0000000000007b1d */ /* 0x000fe20000010000 */
[----:B------:R-:W-:Y:S02]  /*3280*/  ISETP.GE.AND P2, PT, R0, 0x21, PT ;  /* 0x000000210000780c */ /* 0x000fe40003f46270 */
[----:B------:R-:W-:Y:S02]  /*3290*/  LEA R0, P1, R4, R228, 0x6 ;  /* 0x000000e404007211 */ /* 0x000fe400078230ff */
[----:B------:R-:W-:Y:S02]  /*32a0*/  ISETP.NE.AND P3, PT, R99, RZ, PT ;  /* 0x000000ff6300720c */ /* 0x000fe40003f65270 */
[----:B------:R-:W-:-:S02]  /*32b0*/  ISETP.NE.AND P4, PT, R98, RZ, PT ;  /* 0x000000ff6200720c */ /* 0x000fc40003f85270 */
[----:B------:R-:W-:Y:S01]  /*32c0*/  ISETP.NE.AND P5, PT, R20, RZ, PT ;  /* 0x000000ff1400720c */ /* 0x000fe20003fa5270 */
[----:B--2---:R-:W-:Y:S02]  /*32d0*/  IMAD.IADD R2, R5, 0x1, R7 ;  /* 0x0000000105027824 */ /* 0x004fe400078e0207 */
[----:B------:R-:W-:-:S03]  /*32e0*/  IMAD.MOV.U32 R3, RZ, RZ, 0x20 ;  /* 0x00000020ff037424 */ /* 0x000fc600078e00ff */
[----:B------:R-:W-:Y:S01]  /*32f0*/  LEA.HI.X R2, R4, R227, R2, 0x6, P1 ;  /* 0x000000e304027211 */ /* 0x000fe200008f3402 */
[----:B-1----:R-:W-:Y:S01]  /*3300*/  IMAD.WIDE.U32 R8, R3, c[0x0][0x1e0], RZ ;  /* 0x0000780003087a25 */ /* 0x002fe200078e00ff */
[----:B------:R-:W-:-:S03]  /*3310*/  @P0 LEA R4, P1, R0, c[0x0][0x1c8], 0x1 ;  /* 0x0000720000040a11 */ /* 0x000fc600078208ff */
[----:B------:R-:W-:Y:S01]  /*3320*/  IMAD R3, R3, c[0x0][0x1e4], RZ ;  /* 0x0000790003037a24 */ /* 0x000fe200078e02ff */
[C---:B------:R-:W-:Y:S02]  /*3330*/  @P0 LEA.HI.X R5, R0.reuse, c[0x0][0x1cc], R2, 0x1, P1 ;  /* 0x0000730000050a11 */ /* 0x040fe400008f0c02 */
[----:B------:R-:W-:-:S03]  /*3340*/  @P2 IADD3 R0, P1, R0, R8, RZ ;  /* 0x0000000800002210 */ /* 0x000fc60007f3e0ff */
[----:B------:R-:W-:Y:S01]  /*3350*/  @!PT LDS RZ, [RZ] ;  /* 0x00000000fffff984 */ /* 0x000fe20000000800 */
[----:B------:R-:W-:Y:S01]  /*3360*/  @!PT LDS RZ, [RZ] ;  /* 0x00000000fffff984 */ /* 0x000fe20000000800 */
[----:B------:R-:W-:Y:S01]  /*3370*/  @!PT LDS RZ, [RZ] ;  /* 0x00000000fffff984 */ /* 0x000fe20000000800 */
[----:B------:R1:W-:Y:S01]  /*3380*/  @P0 LDGSTS.E.BYPASS.LTC128B.128 [R219+0x8100], [R4.64], !P3 ;  /* 0x0810000004db0fae */ /* 0x0003e2000d901d46 */
[----:B------:R-:W-:Y:S02]  /*3390*/  @P2 IADD3.X R3, R2, R9, R3, P1, !PT ;  /* 0x0000000902032210 */ /* 0x000fe40000ffe403 */
[C---:B------:R-:W-:Y:S01]  /*33a0*/  @P2 LEA R2, P1, R0.reuse, c[0x0][0x1c8], 0x1 ;  /* 0x0000720000022a11 */ /* 0x040fe200078208ff */
[----:B------:R1:W-:Y:S03]  /*33b0*/  @P0 LDGSTS.E.BYPASS.LTC128B.128 [R219+0xa100], [R4.64+0x80], !P4 ;  /* 0x0a10008004db0fae */ /* 0x0003e6000e101d46 */
[----:B------:R-:W-:Y:S01]  /*33c0*/  @P2 LEA.HI.X R3, R0, c[0x0][0x1cc], R3, 0x1, P1 ;  /* 0x0000730000032a11 */ /* 0x000fe200008f0c03 */
[----:B------:R1:W-:Y:S04]  /*33d0*/  @P0 LDGSTS.E.BYPASS.LTC128B.128 [R219+0xc100], [R4.64+0x100], !P5 ;  /* 0x0c10010004db0fae */ /* 0x0003e8000e901d46 */
[----:B------:R1:W-:Y:S04]  /*33e0*/  @P0 LDGSTS.E.BYPASS.LTC128B.128 [R219+0xe100], [R4.64+0x180], !P6 ;  /* 0x0e10018004db0fae */ /* 0x0003e8000f101d46 */
[----:B------:R2:W-:Y:S04]  /*33f0*/  @P2 LDGSTS.E.BYPASS.LTC128B.128 [R219+0x9100], [R2.64], !P3 ;  /* 0x0910000002db2fae */ /* 0x0005e8000d901d46 */
[----:B------:R2:W-:Y:S04]  /*3400*/  @P2 LDGSTS.E.BYPASS.LTC128B.128 [R219+0xb100], [R2.64+0x80], !P4 ;  /* 0x0b10008002db2fae */ /* 0x0005e8000e101d46 */
[----:B------:R2:W-:Y:S04]  /*3410*/  @P2 LDGSTS.E.BYPASS.LTC128B.128 [R219+0xd100], [R2.64+0x100], !P5 ;  /* 0x0d10010002db2fae */ /* 0x0005e8000e901d46 */
[----:B------:R2:W-:Y:S04]  /*3420*/  @P2 LDGSTS.E.BYPASS.LTC128B.128 [R219+0xf100], [R2.64+0x180], !P6 ;  /* 0x0f10018002db2fae */ /* 0x0005e8000f101d46 */
[----:B------:R-:W0:Y:S01]  /*3430*/  LDGDEPBAR ;  /* 0x00000000000079af */ /* 0x000e220000000000 */
[----:B------:R-:W-:-:S04]  /*3440*/  IMAD R0, R6, c[0x0][0x208], RZ ;  /* 0x0000820006007a24 */ /* 0x000fc800078e02ff */
[C---:B------:R-:W-:Y:S02]  /*3450*/  IMAD R6, R96.reuse, c[0x0][0x20c], R0 ;  /* 0x0000830060067a24 */ /* 0x040fe400078e0200 */
[----:B-1----:R-:W-:-:S05]  /*3460*/  IMAD.WIDE.U32 R4, R96, c[0x0][0x208], RZ ;  /* 0x0000820060047a25 */ /* 0x002fca00078e00ff */
[----:B------:R-:W-:Y:S02]  /*3470*/  LEA R0, P1, R4, R230, 0x6 ;  /* 0x000000e604007211 */ /* 0x000fe400078230ff */
[----:B--2---:R-:W-:Y:S01]  /*3480*/  IADD3 R3, R5, R6, RZ ;  /* 0x0000000605037210 */ /* 0x004fe20007ffe0ff */
[----:B------:R-:W-:-:S04]  /*3490*/  DEPBAR.LE SB0, 0x1 ;  /* 0x000080400000791a */ /* 0x000fc80000000000 */
[----:B------:R-:W-:-:S04]  /*34a0*/  DEPBAR.LE SB0, 0x0 ;  /* 0x000080000000791a */ /* 0x000fc80000000000 */
[----:B------:R-:W-:Y:S01]  /*34b0*/  BAR.SYNC.DEFER_BLOCKING 0x0 ;  /* 0x0000000000007b1d */ /* 0x000fe20000010000 */
[----:B------:R-:W-:Y:S01]  /*34c0*/  LEA R2, P0, R0, c[0x0][0x1f8], 0x1 ;  /* 0x00007e0000027a11 */ /* 0x000fe200078008ff */
[----:B------:R-:W-:Y:S01]  /*34d0*/  IMAD.MOV.U32 R5, RZ, RZ, c[0x0][0x208] ;  /* 0x00008200ff057624 */ /* 0x000fe200078e00ff */
[----:B------:R-:W-:Y:S02]  /*34e0*/  LEA.HI.X R3, R4, R235, R3, 0x6, P1 ;  /* 0x000000eb04037211 */ /* 0x000fe400008f3403 */
[----:B------:R-:W-:Y:S01]  /*34f0*/  LOP3.LUT R4, R28, 0x1, RZ, 0xc0, !PT ;  /* 0x000000011c047812 */ /* 0x000fe200078ec0ff */
[----:B------:R-:W-:Y:S01]  /*3500*/  IMAD.MOV.U32 R6, RZ, RZ, c[0x0][0x20c] ;  /* 0x00008300ff067624 */ /* 0x000fe200078e00ff */
[----:B------:R-:W-:Y:S02]  /*3510*/  LEA.HI.X R3, R0, c[0x0][0x1fc], R3, 0x1, P0 ;  /* 0x00007f0000037a11 */ /* 0x000fe400000f0c03 */
[----:B------:R-:W-:Y:S02]  /*3520*/  LEA R12, P0, R5, R2, 0x6 ;  /* 0x00000002050c7211 */ /* 0x000fe400078030ff */
[----:B------:R-:W-:-:S02]  /*3530*/  ISETP.NE.U32.AND P3, PT, R4, 0x1, PT ;  /* 0x000000010400780c */ /* 0x000fc40003f65070 */
[----:B------:R-:W-:Y:S02]  /*3540*/  IADD3 R0, -R10, R97, RZ ;  /* 0x000000610a007210 */ /* 0x000fe40007ffe1ff */
[----:B------:R-:W-:Y:S02]  /*3550*/  LEA.HI.X R13, R5, R3, R6, 0x6, P0 ;  /* 0x00000003050d7211 */ /* 0x000fe400000f3406 */
[----:B------:R-:W-:Y:S02]  /*3560*/  ISETP.LT.OR P0, PT, R0, 0x1, P3 ;  /* 0x000000010000780c */ /* 0x000fe40001f01670 */
[----:B------:R-:W-:Y:S01]  /*3570*/  LOP3.LUT P2, RZ, R28, 0x2, RZ, 0xc0, !PT ;  /* 0x000000021cff7812 */ /* 0x000fe2000784c0ff */
[----:B------:R-:W-:Y:S04]  /*3580*/  LDSM.16.M88.4 R4, [R199] ;  /* 0x00000000c704783b */ /* 0x000fe80000000200 */
[----:B------:R-:W1:Y:S04]  /*3590*/  LDSM.16.M88.4 R20, [R192] ;  /* 0x00000000c014783b */ /* 0x000e680000000200 */
[----:B------:R-:W2:Y:S04]  /*35a0*/  LDSM.16.M88.4 R16, [R192+0x800] ;  /* 0x00080000c010783b */ /* 0x000ea80000000200 */
[----:B------:R-:W3:Y:S04]  /*35b0*/  LDSM.16.M88.4 R24, [R192+0x1000] ;  /* 0x00100000c018783b */ /* 0x000ee80000000200 */
[----:B------:R-:W4:Y:S04]  /*35c0*/  LDSM.16.M88.4 R32, [R192+0x1800] ;  /* 0x00180000c020783b */ /* 0x000f280000000200 */
[----:B------:R-:W-:Y:S04]  /*35d0*/  LDSM.16.M88.4 R8, [R200] ;  /* 0x00000000c808783b */ /* 0x000fe80000000200 */
[----:B------:R-:W5:Y:S04]  /*35e0*/  LDSM.16.M88.4 R48, [R203] ;  /* 0x00000000cb30783b */ /* 0x000f680000000200 */
[----:B------:R-:W1:Y:S04]  /*35f0*/  LDSM.16.M88.4 R60, [R218] ;  /* 0x00000000da3c783b */ /* 0x000e680000000200 */
[----:B------:R-:W1:Y:S04]  /*3600*/  LDSM.16.M88.4 R64, [R217] ;  /* 0x00000000d940783b */ /* 0x000e680000000200 */
[----:B------:R-:W1:Y:S04]  /*3610*/  LDSM.16.M88.4 R76, [R216] ;  /* 0x00000000d84c783b */ /* 0x000e680000000200 */
[----:B------:R-:W-:Y:S01]  /*3620*/  @!PT LDS RZ, [RZ] ;  /* 0x00000000fffff984 */ /* 0x000fe20000000800 */
[----:B------:R-:W-:Y:S01]  /*3630*/  @!PT LDS RZ, [RZ] ;  /* 0x00000000fffff984 */ /* 0x000fe20000000800 */
[----:B------:R-:W-:Y:S01]  /*3640*/  @!PT LDS RZ, [RZ] ;  /* 0x00000000fffff984 */ /* 0x000fe20000000800 */
[----:B------:R1:W-:Y:S01]  /*3650*/  LDGSTS.E.BYPASS.LTC128B.128 [R219+0x100], [R2.64], !P0 ;  /* 0x0010000002db7fae */ /* 0x0003e2000c101d46 */
[----:B------:R-:W-:-:S02]  /*3660*/  ISETP.LT.OR P0, PT, R0, 0x1, !P2 ;  /* 0x000000010000780c */ /* 0x000fc40005701670 */
[----:B------:R-:W-:-:S11]  /*3670*/  LOP3.LUT P1, RZ, R28, 0x4, RZ, 0xc0, !PT ;  /* 0x000000041cff7812 */ /* 0x000fd6000782c0ff */
[----:B------:R2:W-:Y:S01]  /*3680*/  LDGSTS.E.BYPASS.LTC128B.128 [R219+0x2100], [R2.64+0x80], !P0 ;  /* 0x0210008002db7fae */ /* 0x0005e2000c101d46 */
[C---:B------:R-:W-:Y:S02]  /*3690*/  ISETP.LT.OR P0, PT, R0.reuse, 0x1, !P1 ;  /* 0x000000010000780c */ /* 0x040fe40004f01670 */
[C---:B------:R-:W-:Y:S02]  /*36a0*/  ISETP.LT.OR P3, PT, R0.reuse, 0x21, P3 ;  /* 0x000000210000780c */ /* 0x040fe40001f61670 */
[----:B------:R-:W-:-:S09]  /*36b0*/  ISETP.LT.OR P2, PT, R0, 0x21, !P2 ;  /* 0x000000210000780c */ /* 0x000fd20005741670 */
[----:B------:R2:W-:Y:S01]  /*36c0*/  LDGSTS.E.BYPASS.LTC128B.128 [R219+0x4100], [R2.64+0x100], !P0 ;  /* 0x0410010002db7fae */ /* 0x0005e2000c101d46 */
[----:B------:R-:W-:-:S04]  /*36d0*/  LOP3.LUT P0, RZ, R28, 0x8, RZ, 0xc0, !PT ;  /* 0x000000081cff7812 */ /* 0x000fc8000780c0ff */
[C---:B------:R-:W-:Y:S02]  /*36e0*/  ISETP.LT.OR P4, PT, R0.reuse, 0x1, !P0 ;  /* 0x000000010000780c */ /* 0x040fe40004781670 */
[C---:B------:R-:W-:Y:S02]  /*36f0*/  ISETP.LT.OR P1, PT, R0.reuse, 0x21, !P1 ;  /* 0x000000210000780c */ /* 0x040fe40004f21670 */
[----:B------:R-:W-:Y:S01]  /*3700*/  ISETP.LT.OR P0, PT, R0, 0x21, !P0 ;  /* 0x000000210000780c */ /* 0x000fe20004701670 */
[C---:B-1----:R-:W-:Y:S08]  /*3710*/  HMMA.16816.F32.BF16 R28, R4.reuse, R20, RZ ;  /* 0x00000014041c723c */ /* 0x042ff000000418ff */
[----:B------:R1:W-:Y:S01]  /*3720*/  LDGSTS.E.BYPASS.LTC128B.128 [R219+0x6100], [R2.64+0x180], !P4 ;  /* 0x0610018002db7fae */ /* 0x0003e2000e101d46 */
[C---:B------:R-:W-:Y:S03]  /*3730*/  HMMA.16816.F32.BF16 R20, R4.reuse, R22, RZ ;  /* 0x000000160414723c */ /* 0x040fe600000418ff */
[----:B------:R1:W-:Y:S04]  /*3740*/  LDGSTS.E.BYPASS.LTC128B.128 [R219+0x1100], [R12.64], !P3 ;  /* 0x011000000cdb7fae */ /* 0x0003e8000d901d46 */
[----:B------:R1:W-:Y:S01]  /*3750*/  LDGSTS.E.BYPASS.LTC128B.128 [R219+0x3100], [R12.64+0x80], !P2 ;  /* 0x031000800cdb7fae */ /* 0x0003e2000d101d46 */
[C---:B--2---:R-:W-:Y:S03]  /*3760*/  HMMA.16816.F32.BF16 R36, R4.reuse, R16, RZ ;  /* 0x000000100424723c */ /* 0x044fe600000418ff */
[----:B------:R1:W-:Y:S04]  /*3770*/  LDGSTS.E.BYPASS.LTC128B.128 [R219+0x5100], [R12.64+0x100], !P1 ;  /* 0x051001000cdb7fae */ /* 0x0003e8000c901d46 */
[----:B------:R1:W-:Y:S01]  /*3780*/  LDGSTS.E.BYPASS.LTC128B.128 [R219+0x7100], [R12.64+0x180], !P0 ;  /* 0x071001800cdb7fae */ /* 0x0003e2000c101d46 */
[C---:B------:R-:W-:Y:S03]  /*3790*/  HMMA.16816.F32.BF16 R40, R4.reuse, R18, RZ ;  /* 0x000000120428723c */ /* 0x040fe600000418ff */
[----:B------:R-:W-:Y:S04]  /*37a0*/  LDSM.16.M88.4 R68, [R198] ;  /* 0x00000000c644783b */ /* 0x000fe80000000200 */
[----:B------:R-:W-:Y:S01]  /*37b0*/  LDSM.16.M88.4 R72, [R198+0x800] ;  /* 0x00080000c648783b */ /* 0x000fe20000000200 */
[C---:B---3--:R-:W-:Y:S03]  /*37c0*/  HMMA.16816.F32.BF16 R44, R4.reuse, R24, RZ ;  /* 0x00000018042c723c */ /* 0x048fe600000418ff */
[----:B------:R-:W-:Y:S04]  /*37d0*/  LDSM.16.M88.4 R84, [R198+0x1000] ;  /* 0x00100000c654783b */ /* 0x000fe80000000200 */
[----:B------:R-:W-:Y:S01]  /*37e0*/  LDSM.16.M88.4 R80, [R195+0x800] ;  /* 0x00080000c350783b */ /* 0x000fe20000000200 */
[C---:B------:R-:W-:Y:S03]  /*37f0*/  HMMA.16816.F32.BF16 R52, R4.reuse, R26, RZ ;  /* 0x0000001a0434723c */ /* 0x040fe600000418ff */
[----:B------:R-:W-:Y:S04]  /*3800*/  LDSM.16.M88.4 R88, [R195+0x1000] ;  /* 0x00100000c358783b */ /* 0x000fe80000000200 */
[----:B------:R-:W0:Y:S04]  /*3810*/  LDGDEPBAR ;  /* 0x00000000000079af */ /* 0x000e280000000000 */
[----:B-1----:R-:W1:Y:S01]  /*3820*/  LDSM.16.M88.4 R12, [R202] ;  /* 0x00000000ca0c783b */ /* 0x002e620000000200 */
[C---:B----4-:R-:W-:Y:S08]  /*3830*/  HMMA.16816.F32.BF16 R56, R4.reuse, R32, RZ ;  /* 0x000000200438723c */ /* 0x050ff000000418ff */
[----:B------:R-:W-:Y:S01]  /*3840*/  HMMA.16816.F32.BF16 R16, R4, R34, RZ ;  /* 0x000000220410723c */ /* 0x000fe200000418ff */
[----:B------:R-:W-:Y:S07]  /*3850*/  LDSM.16.M88.4 R4, [R201] ;  /* 0x00000000c904783b */ /* 0x000fee0000000200 */
[C---:B-----5:R-:W-:Y:S08]  /*3860*/  HMMA.16816.F32.BF16 R24, R8.reuse, R48, R28 ;  /* 0x000000300818723c */ /* 0x060ff0000004181c */
[C---:B------:R-:W-:Y:S01]  /*3870*/  HMMA.16816.F32.BF16 R28, R8.reuse, R50, R20 ;  /* 0x00000032081c723c */ /* 0x040fe20000041814 */
[----:B------:R-:W2:Y:S04]  /*3880*/  LDSM.16.M88.4 R20, [R198+0x1800] ;  /* 0x00180000c614783b */ /* 0x000ea80000000200 */
[----:B------:R-:W-:Y:S03]  /*3890*/  LDSM.16.M88.4 R48, [R195+0x1800] ;  /* 0x00180000c330783b */ /* 0x000fe60000000200 */
[C---:B------:R-:W-:Y:S08]  /*38a0*/  HMMA.16816.F32.BF16 R32, R8.reuse, R60, R36 ;  /* 0x0000003c0820723c */ /* 0x040ff00000041824 */
[C---:B------:R-:W-:Y:S01]  /*38b0*/  HMMA.16816.F32.BF16 R36, R8.reuse, R62, R40 ;  /* 0x0000003e0824723c */ /* 0x040fe20000041828 */
[----:B------:R-:W3:Y:S07]  /*38c0*/  LDSM.16.M88.4 R60, [R195] ;  /* 0x00000000c33c783b */ /* 0x000eee0000000200 */
[C---:B------:R-:W-:Y:S08]  /*38d0*/  HMMA.16816.F32.BF16 R40, R8.reuse, R64, R44 ;  /* 0x000000400828723c */ /* 0x040ff0000004182c */
[C---:B------:R-:W-:Y:S01]  /*38e0*/  HMMA.16816.F32.BF16 R44, R8.reuse, R66, R52 ;  /* 0x00000042082c723c */ /* 0x040fe20000041834 */
[----:B------:R-:W-:Y:S07]  /*38f0*/  LDSM.16.M88.4 R64, [R192+0x2800] ;  /* 0x00280000c040783b */ /* 0x000fee0000000200 */
[C---:B------:R-:W-:Y:S01]  /*3900*/  HMMA.16816.F32.BF16 R52, R8.reuse, R76, R56 ;  /* 0x0000004c0834723c */ /* 0x040fe20000041838 */
[----:B------:R-:W-:Y:S07]  /*3910*/  LDSM.16.M88.4 R56, [R192+0x2000] ;  /* 0x00200000c038783b */ /* 0x000fee0000000200 */
[----:B------:R-:W-:Y:S01]  /*3920*/  HMMA.16816.F32.BF16 R16, R8, R78, R16 ;  /* 0x0000004e0810723c */ /* 0x000fe20000041810 */
[----:B------:R-:W4:Y:S04]  /*3930*/  LDSM.16.M88.4 R8, [R199+0x4000] ;  /* 0x00400000c708783b */ /* 0x000f280000000200 */
[----:B------:R-:W-:Y:S03]  /*3940*/  LDSM.16.M88.4 R76, [R214] ;  /* 0x00000000d64c783b */ /* 0x000fe60000000200 */
        /* <DEDUP_REMOVED lines=8> */
[----:B------:R-:W1:Y:S07]  /*39d0*/  LDSM.16.M88.4 R84, [R192+0x3000] ;  /* 0x00300000c054783b */ /* 0x000e6e0000000200 */
[C---:B--2---:R-:W-:Y:S08]  /*39e0*/  HMMA.16816.F32.BF16 R52, R12.reuse, R20, R52 ;  /* 0x000000140c34723c */ /* 0x044ff00000041834 */
[----:B------:R-:W-:Y:S01]  /*39f0*/  HMMA.16816.F32.BF16 R12, R12, R22, R16 ;  /* 0x000000160c0c723c */ /* 0x000fe20000041810 */
[----:B------:R-:W2:Y:S04]  /*3a00*/  LDSM.16.M88.4 R20, [R192+0x3800] ;  /* 0x00380000c014783b */ /* 0x000ea80000000200 */
[----:B------:R-:W-:Y:S03]  /*3a10*/  LDSM.16.M88.4 R16, [R200+0x4000] ;  /* 0x00400000c810783b */ /* 0x000fe60000000200 */
[C---:B---3--:R-:W-:Y:S08]  /*3a20*/  HMMA.16816.F32.BF16 R24, R4.reuse, R60, R24 ;  /* 0x0000003c0418723c */ /* 0x048ff00000041818 */
[C---:B------:R-:W-:Y:S01]  /*3a30*/  HMMA.16816.F32.BF16 R28, R4.reuse, R62, R28 ;  /* 0x0000003e041c723c */ /* 0x040fe2000004181c */
[----:B------:R-:W3:Y:S07]  /*3a40*/  LDSM.16.M88.4 R60, [R215] ;  /* 0x00000000d73c783b */ /* 0x000eee0000000200 */
[C---:B------:R-:W-:Y:S08]  /*3a50*/  HMMA.16816.F32.BF16 R32, R4.reuse, R80, R32 ;  /* 0x000000500420723c */ /* 0x040ff00000041820 */
[C---:B------:R-:W-:Y:S01]  /*3a60*/  HMMA.16816.F32.BF16 R36, R4.reuse, R82, R36 ;  /* 0x000000520424723c */ /* 0x040fe20000041824 */
[----:B------:R-:W-:Y:S07]  /*3a70*/  LDSM.16.M88.4 R80, [R198+0x3000] ;  /* 0x00300000c650783b */ /* 0x000fee0000000200 */
[C---:B------:R-:W-:Y:S08]  /*3a80*/  HMMA.16816.F32.BF16 R40, R4.reuse, R88, R40 ;  /* 0x000000580428723c */ /* 0x040ff00000041828 */
[C---:B------:R-:W-:Y:S01]  /*3a90*/  HMMA.16816.F32.BF16 R44, R4.reuse, R90, R44 ;  /* 0x0000005a042c723c */ /* 0x040fe2000004182c */
[----:B------:R-:W5:Y:S07]  /*3aa0*/  LDSM.16.M88.4 R88, [R213] ;  /* 0x00000000d558783b */ /* 0x000f6e0000000200 */
[C---:B------:R-:W-:Y:S08]  /*3ab0*/  HMMA.16816.F32.BF16 R52, R4.reuse, R48, R52 ;  /* 0x000000300434723c */ /* 0x040ff00000041834 */
[----:B------:R-:W-:Y:S01]  /*3ac0*/  HMMA.16816.F32.BF16 R12, R4, R50, R12 ;  /* 0x00000032040c723c */ /* 0x000fe2000004180c */
[----:B------:R-:W-:Y:S04]  /*3ad0*/  LDSM.16.M88.4 R4, [R202+0x4000] ;  /* 0x00400000ca04783b */ /* 0x000fe80000000200 */
[----:B------:R-:W-:Y:S03]  /*3ae0*/  LDSM.16.M88.4 R48, [R198+0x3800] ;  /* 0x00380000c630783b */ /* 0x000fe60000000200 */
[C---:B----4-:R-:W-:Y:S08]  /*3af0*/  HMMA.16816.F32.BF16 R24, R8.reuse, R56, R24 ;  /* 0x000000380818723c */ /* 0x050ff00000041818 */
[C---:B------:R-:W-:Y:S01]  /*3b00*/  HMMA.16816.F32.BF16 R28, R8.reuse, R58, R28 ;  /* 0x0000003a081c723c */ /* 0x040fe2000004181c */
[----:B------:R-:W4:Y:S07]  /*3b10*/  LDSM.16.M88.4 R56, [R212] ;  /* 0x00000000d438783b */ /* 0x000f2e0000000200 */
[C---:B------:R-:W-:Y:S08]  /*3b20*/  HMMA.16816.F32.BF16 R32, R8.reuse, R64, R32 ;  /* 0x000000400820723c */ /* 0x040ff00000041820 */
[C---:B------:R-:W-:Y:S01]  /*3b30*/  HMMA.16816.F32.BF16 R36, R8.reuse, R66, R36 ;  /* 0x000000420824723c */ /* 0x040fe20000041824 */
[----:B------:R-:W-:Y:S07]  /*3b40*/  LDSM.16.M88.4 R64, [R195+0x2000] ;  /* 0x00200000c340783b */ /* 0x000fee0000000200 */
[C---:B-1----:R-:W-:Y:S08]  /*3b50*/  HMMA.16816.F32.BF16 R40, R8.reuse, R84, R40 ;  /* 0x000000540828723c */ /* 0x042ff00000041828 */
[C---:B------:R-:W-:Y:S01]  /*3b60*/  HMMA.16816.F32.BF16 R44, R8.reuse, R86, R44 ;  /* 0x00000056082c723c */ /* 0x040fe2000004182c */
[----:B------:R-:W-:Y:S07]  /*3b70*/  LDSM.16.M88.4 R84, [R192+0x5000] ;  /* 0x00500000c054783b */ /* 0x000fee0000000200 */
[C---:B--2---:R-:W-:Y:S08]  /*3b80*/  HMMA.16816.F32.BF16 R52, R8.reuse, R20, R52 ;  /* 0x000000140834723c */ /* 0x044ff00000041834 */
[----:B------:R-:W-:Y:S01]  /*3b90*/  HMMA.16816.F32.BF16 R20, R8, R22, R12 ;  /* 0x000000160814723c */ /* 0x000fe2000004180c */
[----:B------:R-:W1:Y:S07]  /*3ba0*/  LDSM.16.M88.4 R12, [R201+0x4000] ;  /* 0x00400000c90c783b */ /* 0x000e6e0000000200 */
[C---:B---3--:R-:W-:Y:S08]  /*3bb0*/  HMMA.16816.F32.BF16 R8, R16.reuse, R60, R24 ;  /* 0x0000003c1008723c */ /* 0x048ff00000041818 */
[C---:B------:R-:W-:Y:S01]  /*3bc0*/  HMMA.16816.F32.BF16 R28, R16.reuse, R62, R28 ;  /* 0x0000003e101c723c */ /* 0x040fe2000004181c */
[----:B------:R-:W-:Y:S07]  /*3bd0*/  LDSM.16.M88.4 R60, [R195+0x3800] ;  /* 0x00380000c33c783b */ /* 0x000fee0000000200 */
[C---:B------:R-:W-:Y:S08]  /*3be0*/  HMMA.16816.F32.BF16 R32, R16.reuse, R76, R32 ;  /* 0x0000004c1020723c */ /* 0x040ff00000041820 */
[C---:B------:R-:W-:Y:S01]  /*3bf0*/  HMMA.16816.F32.BF16 R36, R16.reuse, R78, R36 ;  /* 0x0000004e1024723c */ /* 0x040fe20000041824 */
[----:B------:R-:W2:Y:S07]  /*3c00*/  LDSM.16.M88.4 R76, [R195+0x2800] ;  /* 0x00280000c34c783b */ /* 0x000eae0000000200 */
[C---:B-----5:R-:W-:Y:S08]  /*3c10*/  HMMA.16816.F32.BF16 R40, R16.reuse, R88, R40 ;  /* 0x000000581028723c */ /* 0x060ff00000041828 */
[C---:B------:R-:W-:Y:S01]  /*3c20*/  HMMA.16816.F32.BF16 R44, R16.reuse, R90, R44 ;  /* 0x0000005a102c723c */ /* 0x040fe2000004182c */
[----:B------:R-:W3:Y:S07]  /*3c30*/  LDSM.16.M88.4 R88, [R195+0x3000] ;  /* 0x00300000c358783b */ /* 0x000eee0000000200 */
[C---:B----4-:R-:W-:Y:S08]  /*3c40*/  HMMA.16816.F32.BF16 R52, R16.reuse, R56, R52 ;  /* 0x000000381034723c */ /* 0x050ff00000041834 */
[----:B------:R-:W-:Y:S01]  /*3c50*/  HMMA.16816.F32.BF16 R24, R16, R58, R20 ;  /* 0x0000003a1018723c */ /* 0x000fe20000041814 */
[----:B------:R-:W-:Y:S04]  /*3c60*/  LDSM.16.M88.4 R16, [R199+0x8000] ;  /* 0x00800000c710783b */ /* 0x000fe80000000200 */
[----:B------:R-:W-:Y:S03]  /*3c70*/  LDSM.16.M88.4 R56, [R192+0x5800] ;  /* 0x00580000c038783b */ /* 0x000fe60000000200 */
[C---:B------:R-:W-:Y:S08]  /*3c80*/  HMMA.16816.F32.BF16 R20, R4.reuse, R68, R8 ;  /* 0x000000440414723c */ /* 0x040ff00000041808 */
[C---:B------:R-:W-:Y:S01]  /*3c90*/  HMMA.16816.F32.BF16 R8, R4.reuse, R70, R28 ;  /* 0x000000460408723c */ /* 0x040fe2000004181c */
[----:B------:R-:W4:Y:S07]  /*3ca0*/  LDSM.16.M88.4 R68, [R192+0x4000] ;  /* 0x00400000c044783b */ /* 0x000f2e0000000200 */
[C---:B------:R-:W-:Y:S08]  /*3cb0*/  HMMA.16816.F32.BF16 R32, R4.reuse, R72, R32 ;  /* 0x000000480420723c */ /* 0x040ff00000041820 */
[C---:B------:R-:W-:Y:S01]  /*3cc0*/  HMMA.16816.F32.BF16 R36, R4.reuse, R74, R36 ;  /* 0x0000004a0424723c */ /* 0x040fe20000041824 */
[----:B------:R-:W5:Y:S07]  /*3cd0*/  LDSM.16.M88.4 R72, [R192+0x4800] ;  /* 0x00480000c048783b */ /* 0x000f6e0000000200 */
[C---:B------:R-:W-:Y:S08]  /*3ce0*/  HMMA.16816.F32.BF16 R40, R4.reuse, R80, R40 ;  /* 0x000000500428723c */ /* 0x040ff00000041828 */
[C---:B------:R-:W-:Y:S01]  /*3cf0*/  HMMA.16816.F32.BF16 R44, R4.reuse, R82, R44 ;  /* 0x00000052042c723c */ /* 0x040fe2000004182c */
[----:B------:R-:W-:Y:S07]  /*3d00*/  LDSM.16.M88.4 R80, [R198+0x4800] ;  /* 0x00480000c650783b */ /* 0x000fee0000000200 */
[C---:B------:R-:W-:Y:S08]  /*3d10*/  HMMA.16816.F32.BF16 R52, R4.reuse, R48, R52 ;  /* 0x000000300434723c */ /* 0x040ff00000041834 */
[----:B------:R-:W-:Y:S08]  /*3d20*/  HMMA.16816.F32.BF16 R28, R4, R50, R24 ;  /* 0x00000032041c723c */ /* 0x000ff00000041818 */
[C---:B-1----:R-:W-:Y:S08]  /*3d30*/  HMMA.16816.F32.BF16 R24, R12.reuse, R64, R20 ;  /* 0x000000400c18723c */ /* 0x042ff00000041814 */
[C---:B------:R-:W-:Y:S01]  /*3d40*/  HMMA.16816.F32.BF16 R20, R12.reuse, R66, R8 ;  /* 0x000000420c14723c */ /* 0x040fe20000041808 */
[----:B------:R-:W-:Y:S04]  /*3d50*/  LDSM.16.M88.4 R8, [R200+0x8000] ;  /* 0x00800000c808783b */ /* 0x000fe80000000200 */
[----:B------:R-:W1:Y:S03]  /*3d60*/  LDSM.16.M88.4 R64, [R211] ;  /* 0x00000000d340783b */ /* 0x000e660000000200 */
[C---:B--2---:R-:W-:Y:S08]  /*3d70*/  HMMA.16816.F32.BF16 R4, R12.reuse, R76, R32 ;  /* 0x0000004c0c04723c */ /* 0x044ff00000041820 */
[C---:B------:R-:W-:Y:S01]  /*3d80*/  HMMA.16816.F32.BF16 R36, R12.reuse, R78, R36 ;  /* 0x0000004e0c24723c */ /* 0x040fe20000041824 */
[----:B------:R-:W2:Y:S07]  /*3d90*/  LDSM.16.M88.4 R76, [R210] ;  /* 0x00000000d24c783b */ /* 0x000eae0000000200 */
[C---:B---3--:R-:W-:Y:S08]  /*3da0*/  HMMA.16816.F32.BF16 R40, R12.reuse, R88, R40 ;  /* 0x000000580c28723c */ /* 0x048ff00000041828 */
[C---:B------:R-:W-:Y:S01]  /*3db0*/  HMMA.16816.F32.BF16 R44, R12.reuse, R90, R44 ;  /* 0x0000005a0c2c723c */ /* 0x040fe2000004182c */
[----:B------:R-:W3:Y:S07]  /*3dc0*/  LDSM.16.M88.4 R88, [R209] ;  /* 0x00000000d158783b */ /* 0x000eee0000000200 */
[C---:B------:R-:W-:Y:S08]  /*3dd0*/  HMMA.16816.F32.BF16 R52, R12.reuse, R60, R52 ;  /* 0x0000003c0c34723c */ /* 0x040ff00000041834 */
[----:B------:R-:W-:Y:S01]  /*3de0*/  HMMA.16816.F32.BF16 R32, R12, R62, R28 ;  /* 0x0000003e0c20723c */ /* 0x000fe2000004181c */
[----:B------:R-:W1:Y:S07]  /*3df0*/  LDSM.16.M88.4 R60, [R208] ;  /* 0x00000000d03c783b */ /* 0x000e6e0000000200 */
[C---:B----4-:R-:W-:Y:S08]  /*3e00*/  HMMA.16816.F32.BF16 R28, R16.reuse, R68, R24 ;  /* 0x00000044101c723c */ /* 0x050ff00000041818 */
[C---:B------:R-:W-:Y:S01]  /*3e10*/  HMMA.16816.F32.BF16 R24, R16.reuse, R70, R20 ;  /* 0x000000461018723c */ /* 0x040fe20000041814 */
[----:B------:R-:W-:Y:S07]  /*3e20*/  LDSM.16.M88.4 R68, [R195+0x4000] ;  /* 0x00400000c344783b */ /* 0x000fee0000000200 */
[C---:B-----5:R-:W-:Y:S01]  /*3e30*/  HMMA.16816.F32.BF16 R20, R16.reuse, R72, R4 ;  /* 0x000000481014723c */ /* 0x060fe20000041804 */
[----:B------:R-:W-:Y:S07]  /*3e40*/  LDSM.16.M88.4 R4, [R202+0x8000] ;  /* 0x00800000ca04783b */ /* 0x000fee0000000200 */
[C---:B------:R-:W-:Y:S01]  /*3e50*/  HMMA.16816.F32.BF16 R12, R16.reuse, R74, R36 ;  /* 0x0000004a100c723c */ /* 0x040fe20000041824 */
[----:B------:R-:W4:Y:S07]  /*3e60*/  LDSM.16.M88.4 R72, [R198+0x4000] ;  /* 0x00400000c648783b */ /* 0x000f2e0000000200 */
[C---:B------:R-:W-:Y:S08]  /*3e70*/  HMMA.16816.F32.BF16 R40, R16.reuse, R84, R40 ;  /* 0x000000541028723c */ /* 0x040ff00000041828 */
[C---:B------:R-:W-:Y:S01]  /*3e80*/  HMMA.16816.F32.BF16 R48, R16.reuse, R86, R44 ;  /* 0x000000561030723c */ /* 0x040fe2000004182c */
[----:B------:R-:W5:Y:S07]  /*3e90*/  LDSM.16.M88.4 R84, [R198+0x5000] ;  /* 0x00500000c654783b */ /* 0x000f6e0000000200 */
[C---:B------:R-:W-:Y:S08]  /*3ea0*/  HMMA.16816.F32.BF16 R44, R16.reuse, R56, R52 ;  /* 0x00000038102c723c */ /* 0x040ff00000041834 */
[----:B------:R-:W-:Y:S08]  /*3eb0*/  HMMA.16816.F32.BF16 R36, R16, R58, R32 ;  /* 0x0000003a1024723c */ /* 0x000ff00000041820 */
[C---:B-1----:R-:W-:Y:S08]  /*3ec0*/  HMMA.16816.F32.BF16 R32, R8.reuse, R64, R28 ;  /* 0x000000400820723c */ /* 0x042ff0000004181c */
[C---:B------:R-:W-:Y:S01]  /*3ed0*/  HMMA.16816.F32.BF16 R28, R8.reuse, R66, R24 ;  /* 0x00000042081c723c */ /* 0x040fe20000041818 */
[----:B------:R-:W1:Y:S07]  /*3ee0*/  LDSM.16.M88.4 R64, [R198+0x5800] ;  /* 0x00580000c640783b */ /* 0x000e6e0000000200 */
[C---:B--2---:R-:W-:Y:S01]  /*3ef0*/  HMMA.16816.F32.BF16 R24, R8.reuse, R76, R20 ;  /* 0x0000004c0818723c */ /* 0x044fe20000041814 */
[----:B------:R-:W2:Y:S07]  /*3f00*/  LDSM.16.M88.4 R20, [R201+0x8000] ;  /* 0x00800000c914783b */ /* 0x000eae0000000200 */
[C---:B------:R-:W-:Y:S01]  /*3f10*/  HMMA.16816.F32.BF16 R16, R8.reuse, R78, R12 ;  /* 0x0000004e0810723c */ /* 0x040fe2000004180c */
[----:B------:R-:W1:Y:S07]  /*3f20*/  LDSM.16.M88.4 R76, [R195+0x4800] ;  /* 0x00480000c34c783b */ /* 0x000e6e0000000200 */
[C---:B---3--:R-:W-:Y:S01]  /*3f30*/  HMMA.16816.F32.BF16 R12, R8.reuse, R88, R40 ;  /* 0x00000058080c723c */ /* 0x048fe20000041828 */
[----:B------:R-:W-:Y:S07]  /*3f40*/  LDSM.16.M88.4 R40, [R195+0x5000] ;  /* 0x00500000c328783b */ /* 0x000fee0000000200 */
[C---:B------:R-:W-:Y:S08]  /*3f50*/  HMMA.16816.F32.BF16 R56, R8.reuse, R90, R48 ;  /* 0x0000005a0838723c */ /* 0x040ff00000041830 */
[C---:B------:R-:W-:Y:S08]  /*3f60*/  HMMA.16816.F32.BF16 R48, R8.reuse, R60, R44 ;  /* 0x0000003c0830723c */ /* 0x040ff0000004182c */
[----:B------:R-:W-:Y:S01]  /*3f70*/  HMMA.16816.F32.BF16 R44, R8, R62, R36 ;  /* 0x0000003e082c723c */ /* 0x000fe20000041824 */
[----:B------:R-:W-:Y:S07]  /*3f80*/  LDSM.16.M88.4 R60, [R192+0x6000] ;  /* 0x00600000c03c783b */ /* 0x000fee0000000200 */
[C---:B----4-:R-:W-:Y:S08]  /*3f90*/  HMMA.16816.F32.BF16 R36, R4.reuse, R72, R32 ;  /* 0x000000480424723c */ /* 0x050ff00000041820 */
[C---:B------:R-:W-:Y:S01]  /*3fa0*/  HMMA.16816.F32.BF16 R52, R4.reuse, R82, R16 ;  /* 0x000000520434723c */ /* 0x040fe20000041810 */
[----:B------:R-:W3:Y:S07]  /*3fb0*/  LDSM.16.M88.4 R16, [R199+0xc000] ;  /* 0x00c00000c710783b */ /* 0x000eee0000000200 */
[C---:B------:R-:W-:Y:S08]  /*3fc0*/  HMMA.16816.F32.BF16 R32, R4.reuse, R80, R24 ;  /* 0x000000500420723c */ /* 0x040ff00000041818 */
[C---:B-----5:R-:W-:Y:S01]  /*3fd0*/  HMMA.16816.F32.BF16 R24, R4.reuse, R84, R12 ;  /* 0x000000540418723c */ /* 0x060fe2000004180c */
[----:B------:R-:W-:Y:S07]  /*3fe0*/  LDSM.16.M88.4 R12, [R200+0xc000] ;  /* 0x00c00000c80c783b */ /* 0x000fee0000000200 */
[C---:B------:R-:W-:Y:S01]  /*3ff0*/  HMMA.16816.F32.BF16 R8, R4.reuse, R86, R56 ;  /* 0x000000560408723c */ /* 0x040fe20000041838 */
[----:B------:R-:W4:Y:S04]  /*4000*/  LDSM.16.M88.4 R84, [R195+0x5800] ;  /* 0x00580000c354783b */ /* 0x000f280000000200 */
[----:B------:R-:W-:Y:S03]  /*4010*/  LDSM.16.M88.4 R56, [R195+0x6000] ;  /* 0x00600000c338783b */ /* 0x000fe60000000200 */
[C---:B------:R-:W-:Y:S01]  /*4020*/  HMMA.16816.F32.BF16 R28, R4.reuse, R74, R28 ;  /* 0x0000004a041c723c */ /* 0x040fe2000004181c */
[----:B------:R-:W-:Y:S07]  /*4030*/  LDSM.16.M88.4 R72, [R192+0x7800] ;  /* 0x00780000c048783b */ /* 0x000fee0000000200 */
[C---:B-1----:R-:W-:Y:S08]  /*4040*/  HMMA.16816.F32.BF16 R48, R4.reuse, R64, R48 ;  /* 0x000000400430723c */ /* 0x042ff00000041830 */
[----:B------:R-:W-:Y:S01]  /*4050*/  HMMA.16816.F32.BF16 R92, R4, R66, R44 ;  /* 0x00000042045c723c */ /* 0x000fe2000004182c */
[----:B------:R-:W-:Y:S04]  /*4060*/  LDSM.16.M88.4 R64, [R206] ;  /* 0x00000000ce40783b */ /* 0x000fe80000000200 */
[----:B------:R-:W-:Y:S03]  /*4070*/  LDSM.16.M88.4 R44, [R192+0x7000] ;  /* 0x00700000c02c783b */ /* 0x000fe60000000200 */
[C---:B--2---:R-:W-:Y:S01]  /*4080*/  HMMA.16816.F32.BF16 R4, R20.reuse, R68, R36 ;  /* 0x000000441404723c */ /* 0x044fe20000041824 */
[----:B------:R-:W1:Y:S07]  /*4090*/  LDSM.16.M88.4 R36, [R207] ;  /* 0x00000000cf24783b */ /* 0x000e6e0000000200 */
[C---:B------:R-:W-:Y:S08]  /*40a0*/  HMMA.16816.F32.BF16 R28, R20.reuse, R70, R28 ;  /* 0x00000046141c723c */ /* 0x040ff0000004181c */
[----:B------:R-:W-:Y:S01]  /*40b0*/  HMMA.16816.F32.BF16 R68, R20, R78, R52 ;  /* 0x0000004e1444723c */ /* 0x000fe20000041834 */
[----:B------:R-:W2:Y:S07]  /*40c0*/  LDSM.16.M88.4 R52, [R192+0x6800] ;  /* 0x00680000c034783b */ /* 0x000eae0000000200 */
[----:B---3--:R-:W-:Y:S08]  /*40d0*/  HMMA.16816.F32.BF16 R4, R16, R60, R4 ;  /* 0x0000003c1004723c */ /* 0x008ff00000041804 */
[C---:B------:R-:W-:Y:S08]  /*40e0*/  HMMA.16816.F32.BF16 R32, R20.reuse, R76, R32 ;  /* 0x0000004c1420723c */ /* 0x040ff00000041820 */
[C---:B------:R-:W-:Y:S01]  /*40f0*/  HMMA.16816.F32.BF16 R76, R20.reuse, R42, R8 ;  /* 0x0000002a144c723c */ /* 0x040fe20000041808 */
[----:B------:R-:W-:Y:S07]  /*4100*/  LDSM.16.M88.4 R8, [R202+0xc000] ;  /* 0x00c00000ca08783b */ /* 0x000fee0000000200 */
[----:B----4-:R-:W-:Y:S01]  /*4110*/  HMMA.16816.F32.BF16 R88, R20, R84, R48 ;  /* 0x000000541458723c */ /* 0x010fe20000041830 */
[----:B------:R-:W3:Y:S07]  /*4120*/  LDSM.16.M88.4 R48, [R198+0x6000] ;  /* 0x00600000c630783b */ /* 0x000eee0000000200 */
[----:B------:R-:W-:Y:S01]  /*4130*/  HMMA.16816.F32.BF16 R28, R16, R62, R28 ;  /* 0x0000003e101c723c */ /* 0x000fe2000004181c */
[----:B------:R-:W-:Y:S07]  /*4140*/  LDSM.16.M88.4 R60, [R198+0x6800] ;  /* 0x00680000c63c783b */ /* 0x000fee0000000200 */
[----:B------:R-:W-:Y:S08]  /*4150*/  HMMA.16816.F32.BF16 R80, R20, R40, R24 ;  /* 0x000000281450723c */ /* 0x000ff00000041818 */
[C---:B-1----:R-:W-:Y:S01]  /*4160*/  HMMA.16816.F32.BF16 R24, R12.reuse, R36, R4 ;  /* 0x000000240c18723c */ /* 0x042fe20000041804 */
[----:B------:R-:W1:Y:S07]  /*4170*/  LDSM.16.M88.4 R4, [R201+0xc000] ;  /* 0x00c00000c904783b */ /* 0x000e6e0000000200 */
[----:B------:R-:W-:Y:S08]  /*4180*/  HMMA.16816.F32.BF16 R28, R12, R38, R28 ;  /* 0x000000260c1c723c */ /* 0x000ff0000004181c */
[----:B--2---:R-:W-:Y:S08]  /*4190*/  HMMA.16816.F32.BF16 R32, R16, R52, R32 ;  /* 0x000000341020723c */ /* 0x004ff00000041820 */
[----:B---3--:R-:W-:Y:S08]  /*41a0*/  HMMA.16816.F32.BF16 R24, R8, R48, R24 ;  /* 0x000000300818723c */ /* 0x008ff00000041818 */
[----:B------:R-:W-:Y:S01]  /*41b0*/  HMMA.16816.F32.BF16 R40, R16, R54, R68 ;  /* 0x000000361028723c */ /* 0x000fe20000041844 */
[----:B------:R-:W2:Y:S04]  /*41c0*/  LDSM.16.M88.4 R68, [R205] ;  /* 0x00000000cd44783b */ /* 0x000ea80000000200 */
[----:B------:R-:W3:Y:S03]  /*41d0*/  LDSM.16.M88.4 R52, [R195+0x6800] ;  /* 0x00680000c334783b */ /* 0x000ee60000000200 */
[----:B------:R-:W-:Y:S08]  /*41e0*/  HMMA.16816.F32.BF16 R28, R8, R50, R28 ;  /* 0x00000032081c723c */ /* 0x000ff0000004181c */
[----:B------:R-:W-:Y:S08]  /*41f0*/  HMMA.16816.F32.BF16 R36, R12, R64, R32 ;  /* 0x000000400c24723c */ /* 0x000ff00000041820 */
[----:B-1----:R-:W-:Y:S08]  /*4200*/  HMMA.16816.F32.BF16 R48, R4, R56, R24 ;  /* 0x000000380430723c */ /* 0x002ff00000041818 */
[----:B------:R-:W-:Y:S08]  /*4210*/  HMMA.16816.F32.BF16 R84, R20, R86, R92 ;  /* 0x000000561454723c */ /* 0x000ff0000004185c */
[----:B------:R-:W-:Y:S08]  /*4220*/  HMMA.16816.F32.BF16 R20, R16, R44, R80 ;  /* 0x0000002c1014723c */ /* 0x000ff00000041850 */
[----:B------:R-:W-:Y:S08]  /*4230*/  HMMA.16816.F32.BF16 R32, R12, R66, R40 ;  /* 0x000000420c20723c */ /* 0x000ff00000041828 */
[----:B------:R-:W-:Y:S01]  /*4240*/  HMMA.16816.F32.BF16 R28, R4, R58, R28 ;  /* 0x0000003a041c723c */ /* 0x000fe2000004181c */
[----:B------:R-:W1:Y:S07]  /*4250*/  LDSM.16.M88.4 R56, [R198+0x7000] ;  /* 0x00700000c638783b */ /* 0x000e6e0000000200 */
[----:B------:R-:W-:Y:S01]  /*4260*/  HMMA.16816.F32.BF16 R36, R8, R60, R36 ;  /* 0x0000003c0824723c */ /* 0x000fe20000041824 */
[----:B------:R-:W-:-:S07]  /*4270*/  FMUL.FTZ R0, R48, c[0x0][0x320] ;  /* 0x0000c80030007a20 */ /* 0x000fce0000410000 */
[----:B------:R-:W-:Y:S01]  /*4280*/  HMMA.16816.F32.BF16 R44, R16, R46, R76 ;  /* 0x0000002e102c723c */ /* 0x000fe2000004184c */
[----:B------:R4:W1:Y:S07]  /*4290*/  MUFU.TANH R78, R0 ;  /* 0x00000000004e7308 */ /* 0x00086e0000002400 */
[----:B--2---:R-:W-:Y:S01]  /*42a0*/  HMMA.16816.F32.BF16 R24, R12, R68, R20 ;  /* 0x000000440c18723c */ /* 0x004fe20000041814 */
[----:B----4-:R-:W-:-:S07]  /*42b0*/  FMUL.FTZ R0, R49, c[0x0][0x320] ;  /* 0x0000c80031007a20 */ /* 0x010fce0000410000 */
[----:B------:R-:W-:Y:S01]  /*42c0*/  HMMA.16816.F32.BF16 R20, R8, R62, R32 ;  /* 0x0000003e0814723c */ /* 0x000fe20000041820 */
[----:B------:R-:W2:Y:S01]  /*42d0*/  LDSM.16.M88.4 R60, [R204] ;  /* 0x00000000cc3c783b */ /* 0x000ea20000000200 */
[----:B------:R4:W1:Y:S06]  /*42e0*/  MUFU.TANH R77, R0 ;  /* 0x00000000004d7308 */ /* 0x00086c0000002400 */
[----:B---3--:R-:W-:Y:S01]  /*42f0*/  HMMA.16816.F32.BF16 R36, R4, R52, R36 ;  /* 0x000000340424723c */ /* 0x008fe20000041824 */
[----:B----4-:R-:W-:-:S04]  /*4300*/  FMUL.FTZ R0, R50, c[0x0][0x320] ;  /* 0x0000c80032007a20 */ /* 0x010fc80000410000 */
[----:B------:R3:W4:Y:S03]  /*4310*/  MUFU.TANH R76, R0 ;  /* 0x00000000004c7308 */ /* 0x0007260000002400 */
[----:B------:R-:W-:Y:S01]  /*4320*/  HMMA.16816.F32.BF16 R64, R16, R72, R88 ;  /* 0x000000481040723c */ /* 0x000fe20000041858 */
[----:B---3--:R-:W-:Y:S02]  /*4330*/  FMUL.FTZ R0, R51, c[0x0][0x320] ;  /* 0x0000c80033007a20 */ /* 0x008fe40000410000 */
[----:B------:R-:W3:Y:S02]  /*4340*/  LDSM.16.M88.4 R48, [R195+0x7000] ;  /* 0x00700000c330783b */ /* 0x000ee40000000200 */
[----:B------:R5:W1:Y:S03]  /*4350*/  MUFU.TANH R73, R0 ;  /* 0x0000000000497308 */ /* 0x000a660000002400 */
[----:B------:R-:W-:Y:S01]  /*4360*/  HMMA.16816.F32.BF16 R40, R12, R70, R44 ;  /* 0x000000460c28723c */ /* 0x000fe2000004182c */
[----:B------:R-:W2:Y:S01]  /*4370*/  LDSM.16.M88.4 R44, [R198+0x7800] ;  /* 0x00780000c62c783b */ /* 0x000ea20000000200 */
[----:B-----5:R-:W-:-:S04]  /*4380*/  FMUL.FTZ R0, R28, c[0x0][0x320] ;  /* 0x0000c8001c007a20 */ /* 0x020fc80000410000 */
[----:B------:R5:W2:Y:S02]  /*4390*/  MUFU.TANH R72, R0 ;  /* 0x0000000000487308 */ /* 0x000aa40000002400 */
[----:B-1----:R-:W-:Y:S01]  /*43a0*/  HMMA.16816.F32.BF16 R32, R8, R56, R24 ;  /* 0x000000380820723c */ /* 0x002fe20000041818 */
[----:B-----5:R-:W-:-:S05]  /*43b0*/  FMUL.FTZ R0, R29, c[0x0][0x320] ;  /* 0x0000c8001d007a20 */ /* 0x020fca0000410000 */
[----:B------:R1:W1:Y:S02]  /*43c0*/  MUFU.TANH R68, R0 ;  /* 0x0000000000447308 */ /* 0x0002640000002400 */
[----:B------:R-:W-:Y:S01]  /*43d0*/  HMMA.16816.F32.BF16 R24, R4, R54, R20 ;  /* 0x000000360418723c */ /* 0x000fe20000041814 */
[----:B-1----:R-:W-:-:S05]  /*43e0*/  FMUL.FTZ R0, R30, c[0x0][0x320] ;  /* 0x0000c8001e007a20 */ /* 0x002fca0000410000 */
[----:B------:R1:W1:Y:S02]  /*43f0*/  MUFU.TANH R69, R0 ;  /* 0x0000000000457308 */ /* 0x0002640000002400 */
[----:B------:R-:W-:Y:S01]  /*4400*/  HMMA.16816.F32.BF16 R16, R16, R74, R84 ;  /* 0x0000004a1010723c */ /* 0x000fe20000041854 */
[----:B-1----:R-:W-:-:S05]  /*4410*/  FMUL.FTZ R0, R31, c[0x0][0x320] ;  /* 0x0000c8001f007a20 */ /* 0x002fca0000410000 */
[----:B------:R1:W1:Y:S02]  /*4420*/  MUFU.TANH R56, R0 ;  /* 0x0000000000387308 */ /* 0x0002640000002400 */
[----:B--2---:R-:W-:Y:S01]  /*4430*/  HMMA.16816.F32.BF16 R20, R12, R60, R64 ;  /* 0x0000003c0c14723c */ /* 0x004fe20000041840 */
[----:B-1----:R-:W-:-:S05]  /*4440*/  FMUL.FTZ R0, R36, c[0x0][0x320] ;  /* 0x0000c80024007a20 */ /* 0x002fca0000410000 */
[----:B------:R1:W2:Y:S02]  /*4450*/  MUFU.TANH R55, R0 ;  /* 0x0000000000377308 */ /* 0x0002a40000002400 */
[----:B------:R-:W-:Y:S01]  /*4460*/  HMMA.16816.F32.BF16 R28, R8, R58, R40 ;  /* 0x0000003a081c723c */ /* 0x000fe20000041828 */
[----:B-1----:R-:W-:-:S05]  /*4470*/  FMUL.FTZ R0, R37, c[0x0][0x320] ;  /* 0x0000c80025007a20 */ /* 0x002fca0000410000 */
[----:B------:R1:W1:Y:S02]  /*4480*/  MUFU.TANH R54, R0 ;  /* 0x0000000000367308 */ /* 0x0002640000002400 */
[----:B---3--:R-:W-:Y:S01]  /*4490*/  HMMA.16816.F32.BF16 R32, R4, R48, R32 ;  /* 0x000000300420723c */ /* 0x008fe20000041820 */
[----:B-1----:R-:W-:-:S05]  /*44a0*/  FMUL.FTZ R0, R38, c[0x0][0x320] ;  /* 0x0000c80026007a20 */ /* 0x002fca0000410000 */
[----:B------:R1:W3:Y:S02]  /*44b0*/  MUFU.TANH R53, R0 ;  /* 0x0000000000357308 */ /* 0x0002e40000002400 */
[----:B------:R-:W-:Y:S01]  /*44c0*/  HMMA.16816.F32.BF16 R12, R12, R62, R16 ;  /* 0x0000003e0c0c723c */ /* 0x000fe20000041810 */
[----:B-1----:R-:W-:Y:S02]  /*44d0*/  FMUL.FTZ R0, R39, c[0x0][0x320] ;  /* 0x0000c80027007a20 */ /* 0x002fe40000410000 */
[----:B------:R-:W1:Y:S05]  /*44e0*/  LDSM.16.M88.4 R36, [R195+0x7800] ;  /* 0x00780000c324783b */ /* 0x000e6a0000000200 */
[----:B------:R-:W-:Y:S01]  /*44f0*/  HMMA.16816.F32.BF16 R16, R8, R44, R20 ;  /* 0x0000002c0810723c */ /* 0x000fe20000041814 */
[----:B------:R5:W1:Y:S01]  /*4500*/  MUFU.TANH R52, R0 ;  /* 0x0000000000347308 */ /* 0x000a620000002400 */
[----:B------:R-:W-:Y:S01]  /*4510*/  ISETP.GT.AND P0, PT, R96, R133, PT ;  /* 0x000000856000720c */ /* 0x000fe20003f04270 */
[----:B------:R-:W-:-:S04]  /*4520*/  DEPBAR.LE SB0, 0x0 ;  /* 0x000080000000791a */ /* 0x000fc80000000000 */
[----:B-----5:R-:W-:-:S04]  /*4530*/  FMUL.FTZ R0, R24, c[0x0][0x320] ;  /* 0x0000c80018007a20 */ /* 0x020fc80000410000 */
[----:B------:R5:W1:Y:S01]  /*4540*/  MUFU.TANH R43, R0 ;  /* 0x00000000002b7308 */ /* 0x000a620000002400 */
[----:B------:R-:W-:Y:S01]  /*4550*/  HMMA.16816.F32.BF16 R20, R4, R50, R28 ;  /* 0x000000320414723c */ /* 0x000fe2000004181c */
[----:B-----5:R-:W-:-:S06]  /*4560*/  FMUL.FTZ R0, R25, c[0x0][0x320] ;  /* 0x0000c80019007a20 */ /* 0x020fcc0000410000 */
[----:B------:R5:W1:Y:S02]  /*4570*/  MUFU.TANH R48, R0 ;  /* 0x0000000000307308 */ /* 0x000a640000002400 */
[----:B-----5:R-:W-:-:S06]  /*4580*/  FMUL.FTZ R0, R26, c[0x0][0x320] ;  /* 0x0000c8001a007a20 */ /* 0x020fcc0000410000 */
[----:B------:R5:W1:Y:S02]  /*4590*/  MUFU.TANH R42, R0 ;  /* 0x00000000002a7308 */ /* 0x000a640000002400 */
[----:B-----5:R-:W-:-:S06]  /*45a0*/  FMUL.FTZ R0, R27, c[0x0][0x320] ;  /* 0x0000c8001b007a20 */ /* 0x020fcc0000410000 */
[----:B------:R5:W1:Y:S01]  /*45b0*/  MUFU.TANH R41, R0 ;  /* 0x0000000000297308 */ /* 0x000a620000002400 */
[----:B------:R-:W-:Y:S01]  /*45c0*/  HMMA.16816.F32.BF16 R8, R8, R46, R12 ;  /* 0x0000002e0808723c */ /* 0x000fe2000004180c */
[----:B-----5:R-:W-:-:S06]  /*45d0*/  FMUL.FTZ R0, R32, c[0x0][0x320] ;  /* 0x0000c80020007a20 */ /* 0x020fcc0000410000 */
[----:B------:R5:W2:Y:S01]  /*45e0*/  MUFU.TANH R40, R0 ;  /* 0x0000000000287308 */ /* 0x000aa20000002400 */
[----:B-1----:R-:W-:Y:S01]  /*45f0*/  HMMA.16816.F32.BF16 R12, R4, R36, R16 ;  /* 0x00000024040c723c */ /* 0x002fe20000041810 */
[----:B-----5:R-:W-:-:S06]  /*4600*/  FMUL.FTZ R0, R33, c[0x0][0x320] ;  /* 0x0000c80021007a20 */ /* 0x020fcc0000410000 */
[----:B------:R1:W1:Y:S02]  /*4610*/  MUFU.TANH R32, R0 ;  /* 0x0000000000207308 */ /* 0x0002640000002400 */
[----:B-1----:R-:W-:-:S06]  /*4620*/  FMUL.FTZ R0, R34, c[0x0][0x320] ;  /* 0x0000c80022007a20 */ /* 0x002fcc0000410000 */
[----:B------:R1:W1:Y:S02]  /*4630*/  MUFU.TANH R34, R0 ;  /* 0x0000000000227308 */ /* 0x0002640000002400 */
[----:B-1----:R-:W-:-:S06]  /*4640*/  FMUL.FTZ R0, R35, c[0x0][0x320] ;  /* 0x0000c80023007a20 */ /* 0x002fcc0000410000 */
[----:B------:R1:W1:Y:S02]  /*4650*/  MUFU.TANH R33, R0 ;  /* 0x0000000000217308 */ /* 0x0002640000002400 */
[----:B-1----:R-:W-:-:S06]  /*4660*/  FMUL.FTZ R0, R20, c[0x0][0x320] ;  /* 0x0000c80014007a20 */ /* 0x002fcc0000410000 */
[----:B------:R1:W1:Y:S01]  /*4670*/  MUFU.TANH R28, R0 ;  /* 0x00000000001c7308 */ /* 0x0002620000002400 */
[----:B------:R-:W-:Y:S01]  /*4680*/  HMMA.16816.F32.BF16 R4, R4, R38, R8 ;  /* 0x000000260404723c */ /* 0x000fe20000041808 */
        /* <DEDUP_REMOVED lines=25> */
[----:B-1234-:R-:W-:Y:S01]  /*4820*/  IADD3 R0, R224, -0x2, RZ ;  /* 0xfffffffee0007810 */ /* 0x01efe20007ffe0ff */
[----:B------:R-:W-:Y:S01]  /*4830*/  IMAD.MOV.U32 R6, RZ, RZ, c[0x0][0x1e4] ;  /* 0x00007900ff067624 */ /* 0x000fe200078e00ff */
[----:B------:R-:W-:Y:S02]  /*4840*/  ISETP.NE.AND P3, PT, R99, RZ, PT ;  /* 0x000000ff6300720c */ /* 0x000fe40003f65270 */
[----:B------:R-:W-:Y:S01]  /*4850*/  SHF.R.S32.HI R2, RZ, 0x1f, R0 ;  /* 0x0000001fff027819 */ /* 0x000fe20000011400 */
[----:B------:R-:W-:Y:S01]  /*4860*/  IMAD.WIDE.U32 R4, R0, c[0x0][0x1e0], RZ ;  /* 0x0000780000047a25 */ /* 0x000fe200078e00ff */
[----:B------:R-:W-:-:S03]  /*4870*/  ISETP.NE.AND P4, PT, R98, RZ, PT ;  /* 0x000000ff6200720c */ /* 0x000fc60003f85270 */
        /* <DEDUP_REMOVED lines=21> */
.L_x_1254:
[----:B--234-:R-:W-:Y:S05]  /*49d0*/  BSYNC B0 ;  /* 0x0000000000007941 */ /* 0x01cfea0003800000 */
.L_x_1253:
[----:B-1----:R-:W2:Y:S04]  /*49e0*/  LDL R0, [R1+0x10] ;  /* 0x0000100001007983 */ /* 0x002ea80000100800 */
[----:B------:R-:W-:Y:S04]  /*49f0*/  LDSM.16.MT88.4 R44, [R194+0x800] ;  /* 0x00080000c22c783b */ /* 0x000fe80000004200 */
[----:B------:R-:W-:Y:S04]  /*4a00*/  LDSM.16.MT88.4 R36, [R197] ;  /* 0x00000000c524783b */ /* 0x000fe80000004200 */
[----:B------:R-:W-:Y:S04]  /*4a10*/  LDSM.16.MT88.4 R64, [R194+0x2800] ;  /* 0x00280000c240783b */ /* 0x000fe80000004200 */
[----:B------:R-:W0:Y:S01]  /*4a20*/  LDGDEPBAR ;  /* 0x00000000000079af */ /* 0x000e220000000000 */
[----:B--2---:R-:W-:-:S05]  /*4a30*/  IMAD.IADD R0, R97, 0x1, -R0 ;  /* 0x0000000161007824 */ /* 0x004fca00078e0a00 */
[C---:B------:R-:W-:Y:S02]  /*4a40*/  ISETP.GT.AND P1, PT, R0.reuse, RZ, PT ;  /* 0x000000ff0000720c */ /* 0x040fe40003f24270 */
[C---:B------:R-:W-:Y:S02]  /*4a50*/  ISETP.GT.AND P0, PT, R0.reuse, 0x1, PT ;  /* 0x000000010000780c */ /* 0x040fe40003f04270 */
[----:B------:R-:W-:Y:S02]  /*4a60*/  ISETP.GT.AND P6, PT, R0, 0x8, PT ;  /* 0x000000080000780c */ /* 0x000fe40003fc4270 */
[----:B------:R-:W-:Y:S02]  /*4a70*/  FSEL R5, R78, -INF , P1 ;  /* 0xff8000004e057808 */ /* 0x000fe40000800000 */
[----:B------:R-:W-:Y:S02]  /*4a80*/  FSEL R6, R77, -INF , P0 ;  /* 0xff8000004d067808 */ /* 0x000fe40000000000 */
[----:B------:R-:W-:-:S02]  /*4a90*/  ISETP.GT.AND P5, PT, R0, 0x9, PT ;  /* 0x000000090000780c */ /* 0x000fc40003fa4270 */
[----:B------:R-:W-:Y:S02]  /*4aa0*/  FSEL R7, R72, -INF , P6 ;  /* 0xff80000048077808 */ /* 0x000fe40003000000 */
        /* <DEDUP_REMOVED lines=18> */
[----:B------:R-:W-:Y:S01]  /*4bd0*/  FMNMX.FTZ R2, R11, R2, !PT ;  /* 0x000000020b027209 */ /* 0x000fe20007810000 */
[----:B------:R-:W-:Y:S01]  /*4be0*/  LDSM.16.MT88.4 R48, [R197+0x800] ;  /* 0x00080000c530783b */ /* 0x000fe20000004200 */
[----:B------:R-:W-:Y:S02]  /*4bf0*/  FSEL R13, R69, -INF , P6 ;  /* 0xff800000450d7808 */ /* 0x000fe40003000000 */
[----:B------:R-:W-:Y:S02]  /*4c00*/  ISETP.GT.AND P6, PT, R0, 0x21, PT ;  /* 0x000000210000780c */ /* 0x000fe40003fc4270 */
[----:B------:R-:W-:Y:S02]  /*4c10*/  FSEL R104, R40, -INF , P0 ;  /* 0xff80000028687808 */ /* 0x000fe40000000000 */
        /* <DEDUP_REMOVED lines=14> */
[----:B------:R-:W-:Y:S01]  /*4d00*/  LDSM.16.MT88.4 R52, [R196] ;  /* 0x00000000c434783b */ /* 0x000fe20000004200 */
        /* <DEDUP_REMOVED lines=9> */
[----:B------:R-:W-:Y:S01]  /*4da0*/  ISETP.GT.AND P1, PT, R0, 0x38, PT ;  /* 0x000000380000780c */ /* 0x000fe20003f24270 */
[----:B------:R-:W-:Y:S01]  /*4db0*/  LDSM.16.MT88.4 R40, [R196+0x800] ;  /* 0x00080000c428783b */ /* 0x000fe20000004200 */
[----:B------:R-:W-:Y:S02]  /*4dc0*/  FSEL R99, R22, -INF , P2 ;  /* 0xff80000016637808 */ /* 0x000fe40001000000 */
[----:B------:R-:W-:Y:S02]  /*4dd0*/  FMNMX.FTZ R2, R100, R2, !PT ;  /* 0x0000000264027209 */ /* 0x000fe40007810000 */
[----:B------:R-:W-:-:S02]  /*4de0*/  FSEL R105, R34, -INF , P0 ;  /* 0xff80000022697808 */ /* 0x000fc40000000000 */
[----:B------:R-:W-:Y:S02]  /*4df0*/  FMNMX.FTZ R3, R20, R3, !PT ;  /* 0x0000000314037209 */ /* 0x000fe40007810000 */
[----:B------:R-:W-:Y:S02]  /*4e00*/  ISETP.GT.AND P0, PT, R0, 0x39, PT ;  /* 0x000000390000780c */ /* 0x000fe40003f04270 */
[----:B------:R-:W-:Y:S02]  /*4e10*/  FSEL R95, R16, -INF , P1 ;  /* 0xff800000105f7808 */ /* 0x000fe40000800000 */
[----:B------:R-:W-:Y:S02]  /*4e20*/  FMNMX.FTZ R0, R99, R2, !PT ;  /* 0x0000000263007209 */ /* 0x000fe40007810000 */
        /* <DEDUP_REMOVED lines=9> */
[----:B------:R-:W-:Y:S01]  /*4ec0*/  FMNMX.FTZ R2, R98, R2, !PT ;  /* 0x0000000262027209 */ /* 0x000fe20007810000 */
[----:B------:R-:W-:Y:S01]  /*4ed0*/  LDSM.16.MT88.4 R32, [R193+0x800] ;  /* 0x00080000c120783b */ /* 0x000fe20000004200 */
[----:B------:R-:W-:Y:S02]  /*4ee0*/  FSEL R96, R30, -INF , P4 ;  /* 0xff8000001e607808 */ /* 0x000fe40002000000 */
[----:B------:R-:W-:Y:S02]  /*4ef0*/  FMNMX.FTZ R2, R97, R2, !PT ;  /* 0x0000000261027209 */ /* 0x000fe40007810000 */
[----:B------:R-:W-:Y:S02]  /*4f00*/  FSEL R94, R27, -INF , P3 ;  /* 0xff8000001b5e7808 */ /* 0x000fe40001800000 */
[----:B------:R-:W-:Y:S02]  /*4f10*/  FMNMX.FTZ R2, R96, R2, !PT ;  /* 0x0000000260027209 */ /* 0x000fe40007810000 */
[----:B------:R-:W-:-:S02]  /*4f20*/  FSEL R93, R26, -INF , P2 ;  /* 0xff8000001a5d7808 */ /* 0x000fc40001000000 */
[----:B------:R-:W-:Y:S02]  /*4f30*/  FMNMX.FTZ R2, R94, R2, !PT ;  /* 0x000000025e027209 */ /* 0x000fe40007810000 */
[----:B------:R-:W-:Y:S02]  /*4f40*/  FSEL R91, R25, -INF , P1 ;  /* 0xff800000195b7808 */ /* 0x000fe40000800000 */
[----:B------:R-:W-:Y:S02]  /*4f50*/  FMNMX.FTZ R2, R93, R2, !PT ;  /* 0x000000025d027209 */ /* 0x000fe40007810000 */
[----:B------:R-:W-:Y:S02]  /*4f60*/  FSEL R90, R24, -INF , P0 ;  /* 0xff800000185a7808 */ /* 0x000fe40000000000 */
[----:B------:R-:W-:Y:S02]  /*4f70*/  FMNMX.FTZ R2, R91, R2, !PT ;  /* 0x000000025b027209 */ /* 0x000fe40007810000 */
[----:B-1----:R-:W-:-:S02]  /*4f80*/  FMNMX.FTZ R0, R0, R3, !PT ;  /* 0x0000000300007209 */ /* 0x002fc40007810000 */
[----:B------:R-:W-:-:S03]  /*4f90*/  FMNMX.FTZ R2, R90, R2, !PT ;  /* 0x000000025a027209 */ /* 0x000fc60007810000 */
        /* <DEDUP_REMOVED lines=8> */
[----:B------:R-:W-:-:S04]  /*5020*/  FFMA.FTZ R3, R5, c[0x0][0x2d0], -R2 ;  /* 0x0000b40005037a23 */ /* 0x000fc80000010802 */
[----:B------:R2:W-:Y:S01]  /*5030*/  MUFU.EX2 R80, R3 ;  /* 0x0000000300507308 */ /* 0x0005e20000000800 */
[----:B-1----:R-:W-:Y:S01]  /*5040*/  FMNMX.FTZ R16, R0, R4, !PT ;  /* 0x0000000400107209 */ /* 0x002fe20007810000 */
[--C-:B------:R-:W-:Y:S02]  /*5050*/  FFMA.FTZ R0, R9, c[0x0][0x2d0], -R2.reuse ;  /* 0x0000b40009007a23 */ /* 0x100fe40000010802 */
[----:B--2---:R-:W-:Y:S01]  /*5060*/  FFMA.FTZ R3, R6, c[0x0][0x2d0], -R2 ;  /* 0x0000b40006037a23 */ /* 0x004fe20000010802 */
[----:B------:R-:W-:-:S03]  /*5070*/  FSETP.NEU.FTZ.AND P0, PT, R16, -INF , PT ;  /* 0xff8000001000780b */ /* 0x000fc60003f1d000 */
[----:B------:R1:W-:Y:S08]  /*5080*/  MUFU.EX2 R82, R0 ;  /* 0x0000000000527308 */ /* 0x0003f00000000800 */
[----:B------:R2:W3:Y:S01]  /*5090*/  MUFU.EX2 R79, R3 ;  /* 0x00000003004f7308 */ /* 0x0004e20000000800 */
[----:B-1----:R-:W-:-:S05]  /*50a0*/  FMUL.FTZ R0, R16, c[0x0][0x2d0] ;  /* 0x0000b40010007a20 */ /* 0x002fca0000410000 */
[----:B------:R-:W-:Y:S01]  /*50b0*/  FSEL R0, R0, RZ, P0 ;  /* 0x000000ff00007208 */ /* 0x000fe20000000000 */
[--C-:B--2---:R-:W-:Y:S02]  /*50c0*/  FFMA.FTZ R3, R7, c[0x0][0x2d0], -R2.reuse ;  /* 0x0000b40007037a23 */ /* 0x104fe40000010802 */
[----:B------:R-:W1:Y:S02]  /*50d0*/  LDSM.16.MT88.4 R4, [R193] ;  /* 0x00000000c104783b */ /* 0x000e640000004200 */
[----:B------:R2:W-:Y:S02]  /*50e0*/  MUFU.EX2 R81, R3 ;  /* 0x0000000300517308 */ /* 0x0005e40000000800 */
[----:B--2---:R-:W-:Y:S01]  /*50f0*/  FFMA.FTZ R3, R8, c[0x0][0x2d0], -R2 ;  /* 0x0000b40008037a23 */ /* 0x004fe20000010802 */
[----:B---3--:R-:W-:-:S05]  /*5100*/  F2FP.BF16.PACK_AB R8, R79, R80 ;  /* 0x000000504f08723e */ /* 0x008fca00000010ff */
[----:B------:R2:W3:Y:S02]  /*5110*/  MUFU.EX2 R83, R3 ;  /* 0x0000000300537308 */ /* 0x0004e40000000800 */
[----:B--2---:R-:W-:Y:S01]  /*5120*/  FFMA.FTZ R3, R10, c[0x0][0x2d0], -R2 ;  /* 0x0000b4000a037a23 */ /* 0x004fe20000010802 */
[----:B---3--:R-:W-:-:S05]  /*5130*/  F2FP.BF16.PACK_AB R10, R83, R81 ;  /* 0x00000051530a723e */ /* 0x008fca00000010ff */
[----:B------:R2:W-:Y:S02]  /*5140*/  MUFU.EX2 R84, R3 ;  /* 0x0000000300547308 */ /* 0x0005e40000000800 */
[----:B--2---:R-:W-:-:S06]  /*5150*/  FFMA.FTZ R3, R11, c[0x0][0x2d0], -R2 ;  /* 0x0000b4000b037a23 */ /* 0x004fcc0000010802 */
[----:B------:R2:W-:Y:S02]  /*5160*/  MUFU.EX2 R86, R3 ;  /* 0x0000000300567308 */ /* 0x0005e40000000800 */
[----:B--2---:R-:W-:-:S06]  /*5170*/  FFMA.FTZ R3, R12, c[0x0][0x2d0], -R0 ;  /* 0x0000b4000c037a23 */ /* 0x004fcc0000010800 */
[----:B------:R2:W-:Y:S02]  /*5180*/  MUFU.EX2 R77, R3 ;  /* 0x00000003004d7308 */ /* 0x0005e40000000800 */
[----:B--2---:R-:W-:-:S06]  /*5190*/  FFMA.FTZ R3, R14, c[0x0][0x2d0], -R0 ;  /* 0x0000b4000e037a23 */ /* 0x004fcc0000010800 */
[----:B------:R2:W3:Y:S02]  /*51a0*/  MUFU.EX2 R76, R3 ;  /* 0x00000003004c7308 */ /* 0x0004e40000000800 */
[--C-:B--2---:R-:W-:Y:S01]  /*51b0*/  FFMA.FTZ R3, R13, c[0x0][0x2d0], -R0.reuse ;  /* 0x0000b4000d037a23 */ /* 0x104fe20000010800 */
[----:B---3--:R-:W-:Y:S01]  /*51c0*/  F2FP.BF16.PACK_AB R9, R76, R77 ;  /* 0x0000004d4c09723e */ /* 0x008fe200000010ff */
[----:B------:R-:W2:Y:S04]  /*51d0*/  LDSM.16.MT88.4 R12, [R194] ;  /* 0x00000000c20c783b */ /* 0x000ea80000004200 */
[----:B------:R3:W-:Y:S02]  /*51e0*/  MUFU.EX2 R78, R3 ;  /* 0x00000003004e7308 */ /* 0x0007e40000000800 */
[----:B---3--:R-:W-:-:S06]  /*51f0*/  FFMA.FTZ R3, R18, c[0x0][0x2d0], -R0 ;  /* 0x0000b40012037a23 */ /* 0x008fcc0000010800 */
[----:B------:R3:W4:Y:S02]  /*5200*/  MUFU.EX2 R18, R3 ;  /* 0x0000000300127308 */ /* 0x0007240000000800 */
[----:B---3--:R-:W-:Y:S01]  /*5210*/  FFMA.FTZ R3, R17, c[0x0][0x2d0], -R2 ;  /* 0x0000b40011037a23 */ /* 0x008fe20000010802 */
[----:B----4-:R-:W-:-:S05]  /*5220*/  F2FP.BF16.PACK_AB R11, R18, R78 ;  /* 0x0000004e120b723e */ /* 0x010fca00000010ff */
[----:B------:R3:W-:Y:S02]  /*5230*/  MUFU.EX2 R87, R3 ;  /* 0x0000000300577308 */ /* 0x0007e40000000800 */
[----:B-1----:R-:W-:Y:S01]  /*5240*/  HMMA.16816.F32.BF16 R24, R8, R4, RZ ;  /* 0x000000040818723c */ /* 0x002fe200000418ff */
[----:B---3--:R-:W-:-:S05]  /*5250*/  FFMA.FTZ R3, R19, c[0x0][0x2d0], -R0 ;  /* 0x0000b40013037a23 */ /* 0x008fca0000010800 */
[----:B------:R1:W-:Y:S02]  /*5260*/  MUFU.EX2 R19, R3 ;  /* 0x0000000300137308 */ /* 0x0003e40000000800 */
[----:B-1----:R-:W-:-:S06]  /*5270*/  FFMA.FTZ R3, R20, c[0x0][0x2d0], -R0 ;  /* 0x0000b40014037a23 */ /* 0x002fcc0000010800 */
[----:B------:R1:W3:Y:S02]  /*5280*/  MUFU.EX2 R85, R3 ;  /* 0x0000000300557308 */ /* 0x0002e40000000800 */
[----:B-1----:R-:W-:Y:S02]  /*5290*/  FFMA.FTZ R3, R21, c[0x0][0x2d0], -R0 ;  /* 0x0000b40015037a23 */ /* 0x002fe40000010800 */
[C---:B------:R-:W-:Y:S04]  /*52a0*/  HMMA.16816.F32.BF16 R20, R8.reuse, R6, RZ ;  /* 0x000000060814723c */ /* 0x040fe800000418ff */
[----:B------:R1:W-:Y:S04]  /*52b0*/  MUFU.EX2 R89, R3 ;  /* 0x0000000300597308 */ /* 0x0003e80000000800 */
[----:B--2---:R-:W-:Y:S07]  /*52c0*/  HMMA.16816.F32.BF16 R4, R8, R12, RZ ;  /* 0x0000000c0804723c */ /* 0x004fee00000418ff */
[----:B------:R-:W-:-:S02]  /*52d0*/  F2FP.BF16.PACK_AB R12, R84, R82 ;  /* 0x00000052540c723e */ /* 0x000fc400000010ff */
[----:B---3--:R-:W-:Y:S01]  /*52e0*/  F2FP.BF16.PACK_AB R13, R85, R19 ;  /* 0x00000013550d723e */ /* 0x008fe200000010ff */
[----:B-1----:R-:W-:Y:S02]  /*52f0*/  FFMA.FTZ R3, R28, c[0x0][0x2d0], -R0 ;  /* 0x0000b4001c037a23 */ /* 0x002fe40000010800 */
[----:B------:R-:W-:Y:S02]  /*5300*/  HMMA.16816.F32.BF16 R28, R8, R14, RZ ;  /* 0x0000000e081c723c */ /* 0x000fe400000418ff */
[----:B------:R-:W1:Y:S05]  /*5310*/  MUFU.EX2 R88, R3 ;  /* 0x0000000300587308 */ /* 0x000e6a0000000800 */
[----:B------:R-:W-:-:S02]  /*5320*/  F2FP.BF16.PACK_AB R14, R87, R86 ;  /* 0x00000056570e723e */ /* 0x000fc400000010ff */
[----:B-1----:R-:W-:Y:S11]  /*5330*/  F2FP.BF16.PACK_AB R15, R88, R89 ;  /* 0x00000059580f723e */ /* 0x002ff600000010ff */
[----:B------:R-:W-:Y:S04]  /*5340*/  @!UPT UIADD3 URZ, URZ, URZ, URZ ;  /* 0x0000003f3f3ff290 */ /* 0x000fe8000fffe03f */
[C---:B------:R-:W-:Y:S08]  /*5350*/  HMMA.16816.F32.BF16 R28, R12.reuse, R46, R28 ;  /* 0x0000002e0c1c723c */ /* 0x040ff0000004181c */
[----:B------:R-:W-:Y:S08]  /*5360*/  HMMA.16816.F32.BF16 R60, R12, R34, R20 ;  /* 0x000000220c3c723c */ /* 0x000ff00000041814 */
[----:B------:R-:W-:Y:S08]  /*5370*/  HMMA.16816.F32.BF16 R20, R8, R38, RZ ;  /* 0x000000260814723c */ /* 0x000ff000000418ff */
[----:B------:R-:W-:Y:S01]  /*5380*/  HMMA.16816.F32.BF16 R136, R12, R32, R24 ;  /* 0x000000200c88723c */ /* 0x000fe20000041818 */
[----:B------:R-:W-:-:S02]  /*5390*/  IMAD.MOV.U32 R111, RZ, RZ, R28 ;  /* 0x000000ffff6f7224 */ /* 0x000fc400078e001c */
[----:B------:R-:W-:Y:S02]  /*53a0*/  IMAD.MOV.U32 R110, RZ, RZ, R29 ;  /* 0x000000ffff6e7224 */ /* 0x000fe400078e001d */
[----:B------:R-:W-:Y:S02]  /*53b0*/  IMAD.MOV.U32 R109, RZ, RZ, R30 ;  /* 0x000000ffff6d7224 */ /* 0x000fe400078e001e */
[----:B------:R-:W-:Y:S01]  /*53c0*/  IMAD.MOV.U32 R108, RZ, RZ, R31 ;  /* 0x000000ffff6c7224 */ /* 0x000fe200078e001f */
[----:B------:R-:W-:Y:S01]  /*53d0*/  HMMA.16816.F32.BF16 R24, R8, R36, RZ ;  /* 0x000000240818723c */ /* 0x000fe200000418ff */
[----:B------:R-:W1:Y:S01]  /*53e0*/  LDSM.16.MT88.4 R28, [R193+0x2000] ;  /* 0x00200000c11c783b */ /* 0x000e620000004200 */
[----:B------:R-:W-:Y:S02]  /*53f0*/  IMAD.MOV.U32 R107, RZ, RZ, R60 ;  /* 0x000000ffff6b7224 */ /* 0x000fe400078e003c */
[----:B------:R-:W-:Y:S01]  /*5400*/  IMAD.MOV.U32 R106, RZ, RZ, R61 ;  /* 0x000000ffff6a7224 */ /* 0x000fe200078e003d */
[----:B------:R-:W-:Y:S01]  /*5410*/  LDSM.16.MT88.4 R36, [R197+0x2000] ;  /* 0x00200000c524783b */ /* 0x000fe20000004200 */
[----:B------:R-:W-:-:S02]  /*5420*/  IMAD.MOV.U32 R17, RZ, RZ, R62 ;  /* 0x000000ffff117224 */ /* 0x000fc400078e003e */
[C---:B------:R-:W-:Y:S01]  /*5430*/  HMMA.16816.F32.BF16 R20, R12.reuse, R50, R20 ;  /* 0x000000320c14723c */ /* 0x040fe20000041814 */
[----:B------:R-:W-:Y:S02]  /*5440*/  IMAD.MOV.U32 R3, RZ, RZ, R63 ;  /* 0x000000ffff037224 */ /* 0x000fe400078e003f */
[----:B------:R-:W-:Y:S05]  /*5450*/  LDSM.16.MT88.4 R60, [R197+0x2800] ;  /* 0x00280000c53c783b */ /* 0x000fea0000004200 */
[C---:B------:R-:W-:Y:S01]  /*5460*/  HMMA.16816.F32.BF16 R144, R12.reuse, R44, R4 ;  /* 0x0000002c0c90723c */ /* 0x040fe20000041804 */
[----:B------:R-:W2:Y:S07]  /*5470*/  LDSM.16.MT88.4 R44, [R194+0x2000] ;  /* 0x00200000c22c783b */ /* 0x000eae0000004200 */
[----:B------:R-:W-:Y:S01]  /*5480*/  HMMA.16816.F32.BF16 R152, R12, R48, R24 ;  /* 0x000000300c98723c */ /* 0x000fe20000041818 */
[----:B------:R-:W3:Y:S07]  /*5490*/  LDSM.16.MT88.4 R48, [R193+0x2800] ;  /* 0x00280000c130783b */ /* 0x000eee0000004200 */
[----:B------:R-:W-:Y:S01]  /*54a0*/  HMMA.16816.F32.BF16 R32, R8, R54, RZ ;  /* 0x000000360820723c */ /* 0x000fe200000418ff */
[----:B------:R-:W-:-:S02]  /*54b0*/  IMAD.MOV.U32 R115, RZ, RZ, R20 ;  /* 0x000000ffff737224 */ /* 0x000fc400078e0014 */
[----:B------:R-:W-:Y:S02]  /*54c0*/  IMAD.MOV.U32 R114, RZ, RZ, R21 ;  /* 0x000000ffff727224 */ /* 0x000fe400078e0015 */
[----:B------:R-:W-:Y:S02]  /*54d0*/  IMAD.MOV.U32 R113, RZ, RZ, R22 ;  /* 0x000000ffff717224 */ /* 0x000fe400078e0016 */
[----:B------:R-:W-:Y:S01]  /*54e0*/  IMAD.MOV.U32 R112, RZ, RZ, R23 ;  /* 0x000000ffff707224 */ /* 0x000fe200078e0017 */
[C---:B------:R-:W-:Y:S01]  /*54f0*/  HMMA.16816.F32.BF16 R4, R8.reuse, R52, RZ ;  /* 0x000000340804723c */ /* 0x040fe200000418ff */
[----:B------:R-:W-:Y:S07]  /*5500*/  LDSM.16.MT88.4 R52, [R194+0x4000] ;  /* 0x00400000c234783b */ /* 0x000fee0000004200 */
[----:B-1----:R-:W-:Y:S08]  /*5510*/  HMMA.16816.F32.BF16 R20, R8, R30, RZ ;  /* 0x0000001e0814723c */ /* 0x002ff000000418ff */
[C---:B------:R-:W-:Y:S08]  /*5520*/  HMMA.16816.F32.BF16 R68, R12.reuse, R42, R32 ;  /* 0x0000002a0c44723c */ /* 0x040ff00000041820 */
[----:B------:R-:W-:Y:S08]  /*5530*/  HMMA.16816.F32.BF16 R160, R12, R40, R4 ;  /* 0x000000280ca0723c */ /* 0x000ff00000041804 */
[C---:B------:R-:W-:Y:S08]  /*5540*/  HMMA.16816.F32.BF16 R24, R8.reuse, R28, RZ ;  /* 0x0000001c0818723c */ /* 0x040ff000000418ff */
[----:B--2---:R-:W-:Y:S01]  /*5550*/  HMMA.16816.F32.BF16 R4, R8, R44, RZ ;  /* 0x0000002c0804723c */ /* 0x004fe200000418ff */
[----:B------:R-:W-:-:S02]  /*5560*/  IMAD.MOV.U32 R119, RZ, RZ, R68 ;  /* 0x000000ffff777224 */ /* 0x000fc400078e0044 */
[----:B------:R-:W-:Y:S02]  /*5570*/  IMAD.MOV.U32 R118, RZ, RZ, R69 ;  /* 0x000000ffff767224 */ /* 0x000fe400078e0045 */
[----:B------:R-:W-:Y:S02]  /*5580*/  IMAD.MOV.U32 R117, RZ, RZ, R70 ;  /* 0x000000ffff757224 */ /* 0x000fe400078e0046 */
[----:B------:R-:W-:Y:S01]  /*5590*/  IMAD.MOV.U32 R116, RZ, RZ, R71 ;  /* 0x000000ffff747224 */ /* 0x000fe200078e0047 */
[----:B---3--:R-:W-:Y:S01]  /*55a0*/  HMMA.16816.F32.BF16 R20, R12, R50, R20 ;  /* 0x000000320c14723c */ /* 0x008fe20000041814 */
[----:B------:R-:W-:Y:S07]  /*55b0*/  LDSM.16.MT88.4 R68, [R193+0x4800] ;  /* 0x00480000c144783b */ /* 0x000fee0000004200 */
[C---:B------:R-:W-:Y:S01]  /*55c0*/  HMMA.16816.F32.BF16 R40, R8.reuse, R46, RZ ;  /* 0x0000002e0828723c */ /* 0x040fe200000418ff */
[----:B------:R-:W1:Y:S07]  /*55d0*/  LDSM.16.MT88.4 R44, [R196+0x2800] ;  /* 0x00280000c42c783b */ /* 0x000e6e0000004200 */
[----:B------:R-:W-:Y:S08]  /*55e0*/  HMMA.16816.F32.BF16 R32, R8, R36, RZ ;  /* 0x000000240820723c */ /* 0x000ff000000418ff */
[----:B------:R-:W-:Y:S01]  /*55f0*/  HMMA.16816.F32.BF16 R244, R12, R48, R24 ;  /* 0x000000300cf4723c */ /* 0x000fe20000041818 */
[----:B------:R-:W-:Y:S01]  /*5600*/  IMAD.MOV.U32 R37, RZ, RZ, R22 ;  /* 0x000000ffff257224 */ /* 0x000fe200078e0016 */
[----:B------:R-:W-:-:S05]  /*5610*/  MOV R36, R23 ;  /* 0x0000001700247202 */ /* 0x000fca0000000f00 */
[----:B------:R-:W-:Y:S01]  /*5620*/  IMAD.MOV.U32 R49, RZ, RZ, R20 ;  /* 0x000000ffff317224 */ /* 0x000fe200078e0014 */
[----:B------:R-:W-:Y:S01]  /*5630*/  HMMA.16816.F32.BF16 R240, R12, R64, R4 ;  /* 0x000000400cf0723c */ /* 0x000fe20000041804 */
[----:B------:R-:W-:-:S07]  /*5640*/  IMAD.MOV.U32 R48, RZ, RZ, R21 ;  /* 0x000000ffff307224 */ /* 0x000fce00078e0015 */
[C---:B------:R-:W-:Y:S07]  /*5650*/  HMMA.16816.F32.BF16 R20, R8.reuse, R58, RZ ;  /* 0x0000003a0814723c */ /* 0x040fee00000418ff */
[----:B------:R-:W-:Y:S01]  /*5660*/  IMAD.MOV.U32 R58, RZ, RZ, R37 ;  /* 0x000000ffff3a7224 */ /* 0x000fe200078e0025 */
[----:B------:R-:W-:Y:S01]  /*5670*/  HMMA.16816.F32.BF16 R4, R8, R72, RZ ;  /* 0x000000480804723c */ /* 0x000fe200000418ff */
[----:B------:R-:W-:-:S06]  /*5680*/  IMAD.MOV.U32 R59, RZ, RZ, R36 ;  /* 0x000000ffff3b7224 */ /* 0x000fcc00078e0024 */
[----:B------:R-:W-:Y:S01]  /*5690*/  IMAD.MOV.U32 R72, RZ, RZ, R111 ;  /* 0x000000ffff487224 */ /* 0x000fe200078e006f */
[----:B------:R-:W-:Y:S01]  /*56a0*/  HMMA.16816.F32.BF16 R28, R8, R38, RZ ;  /* 0x00000026081c723c */ /* 0x000fe200000418ff */
[----:B------:R-:W2:Y:S01]  /*56b0*/  LDSM.16.MT88.4 R36, [R194+0x4800] ;  /* 0x00480000c224783b */ /* 0x000ea20000004200 */
[----:B------:R-:W-:-:S06]  /*56c0*/  IMAD.MOV.U32 R73, RZ, RZ, R110 ;  /* 0x000000ffff497224 */ /* 0x000fcc00078e006e */
[C---:B------:R-:W-:Y:S01]  /*56d0*/  HMMA.16816.F32.BF16 R184, R12.reuse, R60, R32 ;  /* 0x0000003c0cb8723c */ /* 0x040fe20000041820 */
[----:B------:R-:W3:Y:S06]  /*56e0*/  LDSM.16.MT88.4 R32, [R197+0x4000] ;  /* 0x00400000c520783b */ /* 0x000eec0000004200 */
[----:B------:R-:W-:Y:S01]  /*56f0*/  IMAD.MOV.U32 R60, RZ, RZ, R119 ;  /* 0x000000ffff3c7224 */ /* 0x000fe200078e0077 */
[----:B-1----:R-:W-:Y:S01]  /*5700*/  HMMA.16816.F32.BF16 R188, R12, R46, R20 ;  /* 0x0000002e0cbc723c */ /* 0x002fe20000041814 */
[----:B------:R-:W-:-:S06]  /*5710*/  IMAD.MOV.U32 R61, RZ, RZ, R118 ;  /* 0x000000ffff3d7224 */ /* 0x000fcc00078e0076 */
[----:B------:R-:W-:Y:S01]  /*5720*/  MOV R46, R113 ;  /* 0x00000071002e7202 */ /* 0x000fe20000000f00 */
[----:B------:R-:W-:Y:S01]  /*5730*/  HMMA.16816.F32.BF16 R176, R12, R68, R4 ;  /* 0x000000440cb0723c */ /* 0x000fe20000041804 */
[----:B------:R-:W-:-:S07]  /*5740*/  IMAD.MOV.U32 R47, RZ, RZ, R112 ;  /* 0x000000ffff2f7224 */ /* 0x000fce00078e0070 */
[----:B------:R-:W-:Y:S07]  /*5750*/  HMMA.16816.F32.BF16 R24, R8, R56, RZ ;  /* 0x000000380818723c */ /* 0x000fee00000418ff */
[----:B------:R-:W-:Y:S01]  /*5760*/  IMAD.MOV.U32 R56, RZ, RZ, R49 ;  /* 0x000000ffff387224 */ /* 0x000fe200078e0031 */
[----:B------:R-:W-:Y:S01]  /*5770*/  HMMA.16816.F32.BF16 R236, R12, R66, R40 ;  /* 0x000000420cec723c */ /* 0x000fe20000041828 */
[----:B------:R-:W1:Y:S01]  /*5780*/  LDSM.16.MT88.4 R40, [R196+0x4000] ;  /* 0x00400000c428783b */ /* 0x000e620000004200 */
[----:B------:R-:W-:-:S06]  /*5790*/  IMAD.MOV.U32 R57, RZ, RZ, R48 ;  /* 0x000000ffff397224 */ /* 0x000fcc00078e0030 */
[C---:B------:R-:W-:Y:S07]  /*57a0*/  HMMA.16816.F32.BF16 R20, R8.reuse, R52, RZ ;  /* 0x000000340814723c */ /* 0x040fee00000418ff */
[----:B------:R-:W-:Y:S01]  /*57b0*/  IMAD.MOV.U32 R52, RZ, RZ, R107 ;  /* 0x000000ffff347224 */ /* 0x000fe200078e006b */
[----:B------:R-:W-:Y:S01]  /*57c0*/  HMMA.16816.F32.BF16 R4, R8, R54, RZ ;  /* 0x000000360804723c */ /* 0x000fe200000418ff */
[----:B------:R-:W-:-:S06]  /*57d0*/  IMAD.MOV.U32 R53, RZ, RZ, R106 ;  /* 0x000000ffff357224 */ /* 0x000fcc00078e006a */
[----:B------:R-:W-:Y:S01]  /*57e0*/  IMAD.MOV.U32 R54, RZ, RZ, R17 ;  /* 0x000000ffff367224 */ /* 0x000fe200078e0011 */
[C---:B------:R-:W-:Y:S01]  /*57f0*/  HMMA.16816.F32.BF16 R220, R12.reuse, R62, R28 ;  /* 0x0000003e0cdc723c */ /* 0x040fe2000004181c */
[----:B------:R-:W4:Y:S01]  /*5800*/  LDSM.16.MT88.4 R28, [R197+0x4800] ;  /* 0x00480000c51c783b */ /* 0x000f220000004200 */
[----:B------:R-:W-:Y:S02]  /*5810*/  FADD.FTZ R17, R77, R76 ;  /* 0x0000004c4d117221 */ /* 0x000fe40000010000 */
[----:B------:R-:W-:Y:S02]  /*5820*/  IMAD.MOV.U32 R55, RZ, RZ, R3 ;  /* 0x000000ffff377224 */ /* 0x000fe400078e0003 */
[----:B------:R-:W-:Y:S02]  /*5830*/  FADD.FTZ R3, R80, R79 ;  /* 0x0000004f50037221 */ /* 0x000fe40000010000 */
[----:B------:R-:W-:Y:S01]  /*5840*/  HMMA.16816.F32.BF16 R180, R12, R44, R24 ;  /* 0x0000002c0cb4723c */ /* 0x000fe20000041818 */
[----:B------:R-:W-:-:S02]  /*5850*/  IMAD.MOV.U32 R62, RZ, RZ, R117 ;  /* 0x000000ffff3e7224 */ /* 0x000fc400078e0075 */
[----:B------:R-:W-:Y:S02]  /*5860*/  IMAD.MOV.U32 R63, RZ, RZ, R116 ;  /* 0x000000ffff3f7224 */ /* 0x000fe400078e0074 */
[----:B------:R-:W-:Y:S02]  /*5870*/  FADD.FTZ R3, R81, R3 ;  /* 0x0000000351037221 */ /* 0x000fe40000010000 */
[----:B------:R-:W-:Y:S01]  /*5880*/  IMAD.MOV.U32 R44, RZ, RZ, R115 ;  /* 0x000000ffff2c7224 */ /* 0x000fe200078e0073 */
[----:B--2---:R-:W-:Y:S01]  /*5890*/  HMMA.16816.F32.BF16 R148, R12, R36, R20 ;  /* 0x000000240c94723c */ /* 0x004fe20000041814 */
[----:B------:R-:W-:Y:S02]  /*58a0*/  IMAD.MOV.U32 R45, RZ, RZ, R114 ;  /* 0x000000ffff2d7224 */ /* 0x000fe400078e0072 */
[----:B------:R-:W-:-:S04]  /*58b0*/  FADD.FTZ R3, R83, R3 ;  /* 0x0000000353037221 */ /* 0x000fc80000010000 */
[----:B------:R-:W-:Y:S01]  /*58c0*/  FADD.FTZ R3, R82, R3 ;  /* 0x0000000352037221 */ /* 0x000fe20000010000 */
[----:B------:R-:W-:Y:S01]  /*58d0*/  HMMA.16816.F32.BF16 R156, R12, R38, R4 ;  /* 0x000000260c9c723c */ /* 0x000fe20000041804 */
[----:B------:R-:W2:Y:S02]  /*58e0*/  LDSM.16.MT88.4 R36, [R196+0x4800] ;  /* 0x00480000c424783b */ /* 0x000ea40000004200 */
[----:B------:R-:W-:-:S05]  /*58f0*/  FADD.FTZ R3, R84, R3 ;  /* 0x0000000354037221 */ /* 0x000fca0000010000 */
[C---:B------:R-:W-:Y:S07]  /*5900*/  HMMA.16816.F32.BF16 R24, R8.reuse, R74, RZ ;  /* 0x0000004a0818723c */ /* 0x040fee00000418ff */
[----:B------:R-:W-:Y:S01]  /*5910*/  IMAD.MOV.U32 R74, RZ, RZ, R109 ;  /* 0x000000ffff4a7224 */ /* 0x000fe200078e006d */
[----:B---3--:R-:W-:Y:S01]  /*5920*/  HMMA.16816.F32.BF16 R20, R8, R34, RZ ;  /* 0x000000220814723c */ /* 0x008fe200000418ff */
[----:B------:R-:W-:-:S06]  /*5930*/  IMAD.MOV.U32 R75, RZ, RZ, R108 ;  /* 0x000000ffff4b7224 */ /* 0x000fcc00078e006c */
[--C-:B------:R-:W-:Y:S01]  /*5940*/  FFMA.FTZ R35, R95, c[0x0][0x2d0], -R2.reuse ;  /* 0x0000b4005f237a23 */ /* 0x100fe20000010802 */
[----:B-1----:R-:W-:Y:S01]  /*5950*/  HMMA.16816.F32.BF16 R4, R8, R40, RZ ;  /* 0x000000280804723c */ /* 0x002fe200000418ff */
[----:B------:R-:W-:-:S06]  /*5960*/  FFMA.FTZ R34, R92, c[0x0][0x2d0], -R2 ;  /* 0x0000b4005c227a23 */ /* 0x000fcc0000010802 */
[--C-:B------:R-:W-:Y:S01]  /*5970*/  FFMA.FTZ R40, R94, c[0x0][0x2d0], -R0.reuse ;  /* 0x0000b4005e287a23 */ /* 0x100fe20000010800 */
[----:B------:R-:W-:Y:S01]  /*5980*/  HMMA.16816.F32.BF16 R164, R12, R70, R24 ;  /* 0x000000460ca4723c */ /* 0x000fe20000041818 */
[----:B------:R-:W-:-:S07]  /*5990*/  FFMA.FTZ R41, R93, c[0x0][0x2d0], -R0 ;  /* 0x0000b4005d297a23 */ /* 0x000fce0000010800 */
[----:B------:R-:W-:Y:S07]  /*59a0*/  HMMA.16816.F32.BF16 R24, R8, R32, RZ ;  /* 0x000000200818723c */ /* 0x000fee00000418ff */
[--C-:B------:R-:W-:Y:S01]  /*59b0*/  FFMA.FTZ R32, R100, c[0x0][0x2d0], -R2.reuse ;  /* 0x0000b40064207a23 */ /* 0x100fe20000010802 */
[----:B----4-:R-:W-:Y:S01]  /*59c0*/  HMMA.16816.F32.BF16 R140, R12, R30, R20 ;  /* 0x0000001e0c8c723c */ /* 0x010fe20000041814 */
[----:B------:R-:W1:Y:S01]  /*59d0*/  LDSM.16.MT88.4 R20, [R193+0x6000] ;  /* 0x00600000c114783b */ /* 0x000e620000004200 */
[----:B------:R-:W-:-:S06]  /*59e0*/  FFMA.FTZ R33, R99, c[0x0][0x2d0], -R2 ;  /* 0x0000b40063217a23 */ /* 0x000fcc0000010802 */
[----:B--2---:R-:W-:Y:S07]  /*59f0*/  HMMA.16816.F32.BF16 R112, R12, R36, R4 ;  /* 0x000000240c70723c */ /* 0x004fee0000041804 */
[--C-:B------:R-:W-:Y:S01]  /*5a00*/  FFMA.FTZ R36, R98, c[0x0][0x2d0], -R0.reuse ;  /* 0x0000b40062247a23 */ /* 0x100fe20000010800 */
[----:B------:R-:W-:Y:S07]  /*5a10*/  HMMA.16816.F32.BF16 R4, R8, R42, RZ ;  /* 0x0000002a0804723c */ /* 0x000fee00000418ff */
[--C-:B------:R-:W-:Y:S01]  /*5a20*/  FFMA.FTZ R42, R91, c[0x0][0x2d0], -R0.reuse ;  /* 0x0000b4005b2a7a23 */ /* 0x100fe20000010800 */
[----:B------:R-:W-:Y:S01]  /*5a30*/  HMMA.16816.F32.BF16 R108, R12, R28, R24 ;  /* 0x0000001c0c6c723c */ /* 0x000fe20000041818 */
[----:B------:R-:W2:Y:S01]  /*5a40*/  LDSM.16.MT88.4 R28, [R193+0x6800] ;  /* 0x00680000c11c783b */ /* 0x000ea20000004200 */
[----:B------:R-:W-:-:S03]  /*5a50*/  FFMA.FTZ R43, R90, c[0x0][0x2d0], -R0 ;  /* 0x0000b4005a2b7a23 */ /* 0x000fc60000010800 */
[----:B------:R-:W3:Y:S11]  /*5a60*/  LDSM.16.MT88.4 R24, [R194+0x6000] ;  /* 0x00600000c218783b */ /* 0x000ef60000004200 */
[----:B------:R-:W-:Y:S07]  /*5a70*/  HMMA.16816.F32.BF16 R116, R12, R38, R4 ;  /* 0x000000260c74723c */ /* 0x000fee0000041804 */
[--C-:B------:R-:W-:Y:S01]  /*5a80*/  FFMA.FTZ R38, R97, c[0x0][0x2d0], -R0.reuse ;  /* 0x0000b40061267a23 */ /* 0x100fe20000010800 */
[----:B-1----:R-:W-:Y:S01]  /*5a90*/  HMMA.16816.F32.BF16 R4, R8, R20, RZ ;  /* 0x000000140804723c */ /* 0x002fe200000418ff */
[----:B------:R-:W-:Y:S11]  /*5aa0*/  FFMA.FTZ R39, R96, c[0x0][0x2d0], -R0 ;  /* 0x0000b40060277a23 */ /* 0x000ff60000010800 */
[----:B------:R-:W-:Y:S11]  /*5ab0*/  @!UPT UIADD3 URZ, URZ, URZ, URZ ;  /* 0x0000003f3f3ff290 */ /* 0x000ff6000fffe03f */
[----:B------:R-:W-:Y:S01]  /*5ac0*/  @!UPT UIADD3 URZ, URZ, URZ, URZ ;  /* 0x0000003f3f3ff290 */ /* 0x000fe2000fffe03f */
[----:B--2---:R-:W-:Y:S07]  /*5ad0*/  HMMA.16816.F32.BF16 R120, R12, R28, R4 ;  /* 0x0000001c0c78723c */ /* 0x004fee0000041804 */
[----:B------:R-:W-:-:S04]  /*5ae0*/  FADD.FTZ R4, R78, R17 ;  /* 0x000000114e047221 */ /* 0x000fc80000010000 */
[----:B------:R-:W-:Y:S02]  /*5af0*/  FADD.FTZ R17, R18, R4 ;  /* 0x0000000412117221 */ /* 0x000fe40000010000 */
[----:B------:R-:W-:Y:S01]  /*5b00*/  HMMA.16816.F32.BF16 R4, R8, R22, RZ ;  /* 0x000000160804723c */ /* 0x000fe200000418ff */
[----:B------:R-:W1:Y:S01]  /*5b10*/  LDSM.16.MT88.4 R20, [R194+0x6800] ;  /* 0x00680000c214783b */ /* 0x000e620000004200 */
[----:B------:R-:W-:Y:S02]  /*5b20*/  FFMA.FTZ R18, R102, c[0x0][0x2d0], -R2 ;  /* 0x0000b40066127a23 */ /* 0x000fe40000010802 */
[----:B------:R-:W-:Y:S02]  /*5b30*/  FADD.FTZ R17, R19, R17 ;  /* 0x0000001113117221 */ /* 0x000fe40000010000 */
[----:B------:R-:W-:-:S06]  /*5b40*/  FFMA.FTZ R19, R105, c[0x0][0x2d0], -R0 ;  /* 0x0000b40069137a23 */ /* 0x000fcc0000010800 */
[----:B------:R-:W-:Y:S11]  /*5b50*/  MUFU.EX2 R19, R19 ;  /* 0x0000001300137308 */ /* 0x000ff60000000800 */
[----:B------:R-:W-:Y:S01]  /*5b60*/  @!UPT UIADD3 URZ, URZ, URZ, URZ ;  /* 0x0000003f3f3ff290 */ /* 0x000fe2000fffe03f */
[----:B------:R-:W-:Y:S01]  /*5b70*/  HMMA.16816.F32.BF16 R172, R12, R30, R4 ;  /* 0x0000001e0cac723c */ /* 0x000fe20000041804 */
[----:B------:R-:W2:Y:S07]  /*5b80*/  LDSM.16.MT88.4 R28, [R197+0x6000] ;  /* 0x00600000c51c783b */ /* 0x000eae0000004200 */
[----:B---3--:R-:W-:Y:S11]  /*5b90*/  HMMA.16816.F32.BF16 R4, R8, R24, RZ ;  /* 0x000000180804723c */ /* 0x008ff600000418ff */
[----:B------:R-:W-:Y:S11]  /*5ba0*/  @!UPT UIADD3 URZ, URZ, URZ, URZ ;  /* 0x0000003f3f3ff290 */ /* 0x000ff6000fffe03f */
[----:B------:R-:W-:Y:S02]  /*5bb0*/  @!UPT UIADD3 URZ, URZ, URZ, URZ ;  /* 0x0000003f3f3ff290 */ /* 0x000fe4000fffe03f */
[----:B-1----:R-:W-:Y:S08]  /*5bc0*/  HMMA.16816.F32.BF16 R168, R12, R20, R4 ;  /* 0x000000140ca8723c */ /* 0x002ff00000041804 */
[----:B------:R-:W-:Y:S01]  /*5bd0*/  HMMA.16816.F32.BF16 R4, R8, R26, RZ ;  /* 0x0000001a0804723c */ /* 0x000fe200000418ff */
[----:B------:R-:W1:Y:S11]  /*5be0*/  LDSM.16.MT88.4 R24, [R197+0x6800] ;  /* 0x00680000c518783b */ /* 0x000e760000004200 */
[----:B------:R-:W-:Y:S11]  /*5bf0*/  @!UPT UIADD3 URZ, URZ, URZ, URZ ;  /* 0x0000003f3f3ff290 */ /* 0x000ff6000fffe03f */
[----:B------:R-:W-:Y:S01]  /*5c00*/  @!UPT UIADD3 URZ, URZ, URZ, URZ ;  /* 0x0000003f3f3ff290 */ /* 0x000fe2000fffe03f */
[----:B------:R-:W-:Y:S07]  /*5c10*/  HMMA.16816.F32.BF16 R124, R12, R22, R4 ;  /* 0x000000160c7c723c */ /* 0x000fee0000041804 */
[----:B------:R-:W-:Y:S01]  /*5c20*/  FADD.FTZ R4, R86, R3 ;  /* 0x0000000356047221 */ /* 0x000fe20000010000 */
[----:B--2---:R-:W-:Y:S01]  /*5c30*/  HMMA.16816.F32.BF16 R20, R8, R28, RZ ;  /* 0x0000001c0814723c */ /* 0x004fe200000418ff */
[--C-:B------:R-:W-:Y:S02]  /*5c40*/  FFMA.FTZ R3, R104, c[0x0][0x2d0], -R2.reuse ;  /* 0x0000b40068037a23 */ /* 0x100fe40000010802 */
[----:B------:R-:W-:-:S02]  /*5c50*/  FFMA.FTZ R6, R103, c[0x0][0x2d0], -R2 ;  /* 0x0000b40067067a23 */ /* 0x000fc40000010802 */
[----:B------:R-:W-:Y:S02]  /*5c60*/  FFMA.FTZ R7, R101, c[0x0][0x2d0], -R2 ;  /* 0x0000b40065077a23 */ /* 0x000fe40000010802 */
[----:B------:R-:W2:Y:S01]  /*5c70*/  MUFU.EX2 R3, R3 ;  /* 0x0000000300037308 */ /* 0x000ea20000000800 */
[----:B------:R-:W-:Y:S02]  /*5c80*/  FADD.FTZ R4, R87, R4 ;  /* 0x0000000457047221 */ /* 0x000fe40000010000 */
[----:B------:R-:W-:-:S04]  /*5c90*/  FADD.FTZ R5, R85, R17 ;  /* 0x0000001155057221 */ /* 0x000fc80000010000 */
[----:B------:R-:W-:Y:S01]  /*5ca0*/  FADD.FTZ R5, R89, R5 ;  /* 0x0000000559057221 */ /* 0x000fe20000010000 */
[----:B------:R-:W3:Y:S03]  /*5cb0*/  MUFU.EX2 R2, R6 ;  /* 0x0000000600027308 */ /* 0x000ee60000000800 */
[----:B------:R-:W-:Y:S02]  /*5cc0*/  FADD.FTZ R37, R88, R5 ;  /* 0x0000000558257221 */ /* 0x000fe40000010000 */
[----:B--2---:R-:W-:-:S04]  /*5cd0*/  FADD.FTZ R0, R3, R4 ;  /* 0x0000000403007221 */ /* 0x004fc80000010000 */
[----:B-1----:R-:W-:Y:S01]  /*5ce0*/  HMMA.16816.F32.BF16 R64, R12, R24, R20 ;  /* 0x000000180c40723c */ /* 0x002fe20000041814 */
[----:B------:R-:W-:Y:S01]  /*5cf0*/  MUFU.EX2 R5, R32 ;  /* 0x0000002000057308 */ /* 0x000fe20000000800 */
[C---:B---3--:R-:W-:Y:S01]  /*5d00*/  FADD.FTZ R6, R2.reuse, R0 ;  /* 0x0000000002067221 */ /* 0x048fe20000010000 */
[----:B------:R-:W-:-:S05]  /*5d10*/  F2FP.BF16.PACK_AB R4, R2, R3 ;  /* 0x000000030204723e */ /* 0x000fca00000010ff */
[----:B------:R-:W-:Y:S01]  /*5d20*/  HMMA.16816.F32.BF16 R20, R8, R30, RZ ;  /* 0x0000001e0814723c */ /* 0x000fe200000418ff */
[----:B------:R-:W1:Y:S08]  /*5d30*/  MUFU.EX2 R2, R18 ;  /* 0x0000001200027308 */ /* 0x000e700000000800 */
[----:B------:R-:W2:Y:S08]  /*5d40*/  MUFU.EX2 R0, R7 ;  /* 0x0000000700007308 */ /* 0x000eb00000000800 */
[----:B------:R-:W3:Y:S01]  /*5d50*/  MUFU.EX2 R3, R33 ;  /* 0x0000002100037308 */ /* 0x000ee20000000800 */
[----:B-1----:R-:W-:-:S06]  /*5d60*/  FADD.FTZ R6, R2, R6 ;  /* 0x0000000602067221 */ /* 0x002fcc0000010000 */
[----:B------:R-:W-:Y:S01]  /*5d70*/  HMMA.16816.F32.BF16 R48, R12, R26, R20 ;  /* 0x0000001a0c30723c */ /* 0x000fe20000041814 */
[C---:B--2---:R-:W-:Y:S01]  /*5d80*/  FADD.FTZ R6, R0.reuse, R6 ;  /* 0x0000000600067221 */ /* 0x044fe20000010000 */
[----:B------:R-:W1:Y:S05]  /*5d90*/  MUFU.EX2 R17, R35 ;  /* 0x0000002300117308 */ /* 0x000e6a0000000800 */
[----:B------:R-:W-:Y:S01]  /*5da0*/  FADD.FTZ R20, R5, R6 ;  /* 0x0000000605147221 */ /* 0x000fe20000010000 */
[----:B------:R-:W-:Y:S01]  /*5db0*/  F2FP.BF16.PACK_AB R6, R0, R2 ;  /* 0x000000020006723e */ /* 0x000fe200000010ff */
[----:B------:R-:W-:Y:S01]  /*5dc0*/  FADD.FTZ R2, R19, R37 ;  /* 0x0000002513027221 */ /* 0x000fe20000010000 */
[----:B------:R-:W2:Y:S01]  /*5dd0*/  MUFU.EX2 R7, R34 ;  /* 0x0000002200077308 */ /* 0x000ea20000000800 */
[C---:B---3--:R-:W-:Y:S01]  /*5de0*/  FADD.FTZ R0, R3.reuse, R20 ;  /* 0x0000001403007221 */ /* 0x048fe20000010000 */
[----:B------:R-:W-:Y:S01]  /*5df0*/  F2FP.BF16.PACK_AB R128, R3, R5 ;  /* 0x000000050380723e */ /* 0x000fe200000010ff */
[----:B------:R-:W3:Y:S05]  /*5e00*/  LDSM.16.MT88.4 R20, [R196+0x6000] ;  /* 0x00600000c414783b */ /* 0x000eea0000004200 */
[----:B------:R-:W4:Y:S01]  /*5e10*/  MUFU.EX2 R18, R36 ;  /* 0x0000002400127308 */ /* 0x000f220000000800 */
[----:B-1----:R-:W-:-:S04]  /*5e20*/  FADD.FTZ R0, R17, R0 ;  /* 0x0000000011007221 */ /* 0x002fc80000010000 */
[C---:B--2---:R-:W-:Y:S01]  /*5e30*/  FADD.FTZ R251, R7.reuse, R0 ;  /* 0x0000000007fb7221 */ /* 0x044fe20000010000 */
[----:B------:R-:W-:Y:S02]  /*5e40*/  F2FP.BF16.PACK_AB R130, R7, R17 ;  /* 0x000000110782723e */ /* 0x000fe400000010ff */
[----:B------:R-:W-:Y:S01]  /*5e50*/  MUFU.EX2 R3, R39 ;  /* 0x0000002700037308 */ /* 0x000fe20000000800 */
[C---:B----4-:R-:W-:Y:S01]  /*5e60*/  FADD.FTZ R0, R18.reuse, R2 ;  /* 0x0000000212007221 */ /* 0x050fe20000010000 */
[----:B------:R-:W-:-:S06]  /*5e70*/  F2FP.BF16.PACK_AB R5, R18, R19 ;  /* 0x000000131205723e */ /* 0x000fcc00000010ff */
[----:B------:R-:W1:Y:S08]  /*5e80*/  MUFU.EX2 R7, R38 ;  /* 0x0000002600077308 */ /* 0x000e700000000800 */
[----:B------:R-:W-:Y:S08]  /*5e90*/  MUFU.EX2 R18, R40 ;  /* 0x0000002800127308 */ /* 0x000ff00000000800 */
[----:B------:R-:W2:Y:S01]  /*5ea0*/  MUFU.EX2 R17, R41 ;  /* 0x0000002900117308 */ /* 0x000ea20000000800 */
[C---:B---3--:R-:W-:Y:S07]  /*5eb0*/  HMMA.16816.F32.BF16 R24, R8.reuse, R20, RZ ;  /* 0x000000140818723c */ /* 0x048fee00000418ff */
[----:B------:R-:W3:Y:S01]  /*5ec0*/  MUFU.EX2 R2, R42 ;  /* 0x0000002a00027308 */ /* 0x000ee20000000800 */
[----:B------:R-:W-:Y:S07]  /*5ed0*/  HMMA.16816.F32.BF16 R20, R8, R22, RZ ;  /* 0x000000160814723c */ /* 0x000fee00000418ff */
[----:B-1----:R-:W-:Y:S01]  /*5ee0*/  FADD.FTZ R8, R7, R0 ;  /* 0x0000000007087221 */ /* 0x002fe20000010000 */
[----:B------:R-:W-:Y:S01]  /*5ef0*/  F2FP.BF16.PACK_AB R7, R3, R7 ;  /* 0x000000070307723e */ /* 0x000fe200000010ff */
[----:B------:R-:W1:Y:S01]  /*5f00*/  MUFU.EX2 R0, R43 ;  /* 0x0000002b00007308 */ /* 0x000e620000000800 */
[----:B--2---:R-:W-:Y:S01]  /*5f10*/  F2FP.BF16.PACK_AB R129, R17, R18 ;  /* 0x000000121181723e */ /* 0x004fe200000010ff */
[----:B------:R-:W-:-:S04]  /*5f20*/  FADD.FTZ R8, R3, R8 ;  /* 0x0000000803087221 */ /* 0x000fc80000010000 */
[----:B------:R-:W-:-:S04]  /*5f30*/  FADD.FTZ R8, R18, R8 ;  /* 0x0000000812087221 */ /* 0x000fc80000010000 */
[----:B------:R-:W-:-:S04]  /*5f40*/  FADD.FTZ R8, R17, R8 ;  /* 0x0000000811087221 */ /* 0x000fc80000010000 */
[----:B---3--:R-:W-:Y:S02]  /*5f50*/  FADD.FTZ R3, R2, R8 ;  /* 0x0000000802037221 */ /* 0x008fe40000010000 */
[----:B------:R-:W2:Y:S01]  /*5f60*/  LDSM.16.MT88.4 R8, [R196+0x6800] ;  /* 0x00680000c408783b */ /* 0x000ea20000004200 */
[C---:B-1----:R-:W-:Y:S01]  /*5f70*/  F2FP.BF16.PACK_AB R131, R0.reuse, R2 ;  /* 0x000000020083723e */ /* 0x042fe200000010ff */
[----:B------:R-:W-:Y:S01]  /*5f80*/  FADD.FTZ R250, R0, R3 ;  /* 0x0000000300fa7221 */ /* 0x000fe20000010000 */
[----:B------:R-:W-:-:S04]  /*5f90*/  IADD3 R0, R224, -0x2, RZ ;  /* 0xfffffffee0007810 */ /* 0x000fc80007ffe0ff */
[----:B------:R-:W-:Y:S01]  /*5fa0*/  ISETP.GE.AND P0, PT, R0, R133, PT ;  /* 0x000000850000720c */ /* 0x000fe20003f06270 */
[C---:B--2---:R-:W-:Y:S08]  /*5fb0*/  HMMA.16816.F32.BF16 R32, R12.reuse, R8, R24 ;  /* 0x000000080c20723c */ /* 0x044ff00000041818 */
[----:B------:R-:W-:Y:S01]  /*5fc0*/  HMMA.16816.F32.BF16 R24, R12, R10, R20 ;  /* 0x0000000a0c18723c */ /* 0x000fe20000041814 */
[----:B------:R-:W1:Y:S04]  /*5fd0*/  LDSM.16.MT88.4 R8, [R193+0x1000] ;  /* 0x00100000c108783b */ /* 0x000e680000004200 */
[----:B------:R-:W2:Y:S04]  /*5fe0*/  LDSM.16.MT88.4 R12, [R194+0x1000] ;  /* 0x00100000c20c783b */ /* 0x000ea80000004200 */
[----:B------:R-:W3:Y:S01]  /*5ff0*/  LDSM.16.MT88.4 R20, [R194+0x7000] ;  /* 0x00700000c214783b */ /* 0x000ee20000004200 */
        /* <DEDUP_REMOVED lines=27> */
[----:B------:R-:W1:Y:S07]  /*61b0*/  LDSM.16.MT88.4 R164, [R196+0x1800] ;  /* 0x00180000c4a4783b */ /* 0x000e6e0000004200 */
[C---:B------:R-:W-:Y:S01]  /*61c0*/  HMMA.16816.F32.BF16 R88, R4.reuse, R8, R176 ;  /* 0x000000080458723c */ /* 0x040fe200000418b0 */
[----:B------:R-:W-:Y:S07]  /*61d0*/  LDSM.16.MT88.4 R8, [R197+0x5000] ;  /* 0x00500000c508783b */ /* 0x000fee0000004200 */
[C---:B--2---:R-:W-:Y:S01]  /*61e0*/  HMMA.16816.F32.BF16 R100, R4.reuse, R14, R156 ;  /* 0x0000000e0464723c */ /* 0x044fe2000004189c */
[----:B------:R-:W2:Y:S07]  /*61f0*/  LDSM.16.MT88.4 R156, [R197+0x1800] ;  /* 0x00180000c59c783b */ /* 0x000eae0000004200 */
[----:B------:R-:W-:Y:S01]  /*6200*/  HMMA.16816.F32.BF16 R96, R4, R12, R148 ;  /* 0x0000000c0460723c */ /* 0x000fe20000041894 */
[----:B------:R-:W3:Y:S04]  /*6210*/  LDSM.16.MT88.4 R12, [R196+0x5000] ;  /* 0x00500000c40c783b */ /* 0x000ee80000004200 */
[----:B------:R-:W4:Y:S03]  /*6220*/  LDSM.16.MT88.4 R148, [R194+0x1800] ;  /* 0x00180000c294783b */ /* 0x000f260000004200 */
[C---:B-1----:R-:W-:Y:S08]  /*6230*/  HMMA.16816.F32.BF16 R160, R128.reuse, R164, R160 ;  /* 0x000000a480a0723c */ /* 0x042ff000000418a0 */
[C---:B------:R-:W-:Y:S08]  /*6240*/  HMMA.16816.F32.BF16 R164, R128.reuse, R166, R44 ;  /* 0x000000a680a4723c */ /* 0x040ff0000004182c */
[C---:B--2---:R-:W-:Y:S08]  /*6250*/  HMMA.16816.F32.BF16 R152, R128.reuse, R156, R152 ;  /* 0x0000009c8098723c */ /* 0x044ff00000041898 */
[----:B------:R-:W-:Y:S01]  /*6260*/  HMMA.16816.F32.BF16 R156, R128, R158, R40 ;  /* 0x0000009e809c723c */ /* 0x000fe20000041828 */
[----:B------:R-:W1:Y:S07]  /*6270*/  LDSM.16.MT88.4 R40, [R193+0x3800] ;  /* 0x00380000c128783b */ /* 0x000e6e0000004200 */
[C---:B---3--:R-:W-:Y:S08]  /*6280*/  HMMA.16816.F32.BF16 R112, R4.reuse, R12, R112 ;  /* 0x0000000c0470723c */ /* 0x048ff00000041870 */
[----:B------:R-:W-:Y:S01]  /*6290*/  HMMA.16816.F32.BF16 R116, R4, R14, R116 ;  /* 0x0000000e0474723c */ /* 0x000fe20000041874 */
[----:B------:R-:W2:Y:S07]  /*62a0*/  LDSM.16.MT88.4 R12, [R197+0x7000] ;  /* 0x00700000c50c783b */ /* 0x000eae0000004200 */
[C---:B----4-:R-:W-:Y:S08]  /*62b0*/  HMMA.16816.F32.BF16 R144, R128.reuse, R148, R144 ;  /* 0x000000948090723c */ /* 0x050ff00000041890 */
[----:B------:R-:W-:Y:S08]  /*62c0*/  HMMA.16816.F32.BF16 R148, R128, R150, R36 ;  /* 0x000000968094723c */ /* 0x000ff00000041824 */
[----:B------:R-:W-:Y:S08]  /*62d0*/  HMMA.16816.F32.BF16 R104, R4, R8, R108 ;  /* 0x000000080468723c */ /* 0x000ff0000004186c */
[C---:B-1----:R-:W-:Y:S08]  /*62e0*/  HMMA.16816.F32.BF16 R36, R128.reuse, R40, R52 ;  /* 0x000000288024723c */ /* 0x042ff00000041834 */
[----:B------:R-:W-:Y:S01]  /*62f0*/  HMMA.16816.F32.BF16 R40, R128, R42, R56 ;  /* 0x0000002a8028723c */ /* 0x000fe20000041838 */
[----:B------:R-:W1:Y:S07]  /*6300*/  LDSM.16.MT88.4 R56, [R197+0x3800] ;  /* 0x00380000c538783b */ /* 0x000e6e0000004200 */
[C---:B--2---:R-:W-:Y:S01]  /*6310*/  HMMA.16816.F32.BF16 R20, R4.reuse, R12, R64 ;  /* 0x0000000c0414723c */ /* 0x044fe20000041840 */
[----:B------:R-:W-:Y:S07]  /*6320*/  LDSM.16.MT88.4 R64, [R196+0x3800] ;  /* 0x00380000c440783b */ /* 0x000fee0000004200 */
[C---:B------:R-:W-:Y:S01]  /*6330*/  HMMA.16816.F32.BF16 R12, R4.reuse, R14, R48 ;  /* 0x0000000e040c723c */ /* 0x040fe20000041830 */
[----:B------:R-:W2:Y:S07]  /*6340*/  LDSM.16.MT88.4 R48, [R194+0x3800] ;  /* 0x00380000c230783b */ /* 0x000eae0000004200 */
[----:B------:R-:W-:Y:S01]  /*6350*/  HMMA.16816.F32.BF16 R108, R4, R10, R140 ;  /* 0x0000000a046c723c */ /* 0x000fe2000004188c */
[----:B------:R-:W-:Y:S04]  /*6360*/  LDSM.16.MT88.4 R8, [R193+0x7000] ;  /* 0x00700000c108783b */ /* 0x000fe80000004200 */
[----:B------:R-:W-:Y:S03]  /*6370*/  LDSM.16.MT88.4 R140, [R193+0x1800] ;  /* 0x00180000c18c783b */ /* 0x000fe60000004200 */
[C---:B-1----:R-:W-:Y:S01]  /*6380*/  HMMA.16816.F32.BF16 R52, R128.reuse, R56, R72 ;  /* 0x000000388034723c */ /* 0x042fe20000041848 */
[----:B------:R-:W1:Y:S07]  /*6390*/  LDSM.16.MT88.4 R72, [R193+0x5800] ;  /* 0x00580000c148783b */ /* 0x000e6e0000004200 */
[C---:B------:R-:W-:Y:S08]  /*63a0*/  HMMA.16816.F32.BF16 R56, R128.reuse, R58, R76 ;  /* 0x0000003a8038723c */ /* 0x040ff0000004184c */
[C---:B--2---:R-:W-:Y:S08]  /*63b0*/  HMMA.16816.F32.BF16 R44, R128.reuse, R48, R60 ;  /* 0x00000030802c723c */ /* 0x044ff0000004183c */
[C---:B------:R-:W-:Y:S08]  /*63c0*/  HMMA.16816.F32.BF16 R48, R128.reuse, R50, R68 ;  /* 0x000000328030723c */ /* 0x040ff00000041844 */
[C---:B------:R-:W-:Y:S01]  /*63d0*/  HMMA.16816.F32.BF16 R60, R128.reuse, R64, R80 ;  /* 0x00000040803c723c */ /* 0x040fe20000041850 */
[----:B------:R-:W2:Y:S07]  /*63e0*/  LDSM.16.MT88.4 R80, [R194+0x5800] ;  /* 0x00580000c250783b */ /* 0x000eae0000004200 */
[C---:B------:R-:W-:Y:S08]  /*63f0*/  HMMA.16816.F32.BF16 R64, R128.reuse, R66, R84 ;  /* 0x000000428040723c */ /* 0x040ff00000041854 */
[----:B-1----:R-:W-:Y:S01]  /*6400*/  HMMA.16816.F32.BF16 R68, R128, R72, R88 ;  /* 0x000000488044723c */ /* 0x002fe20000041858 */
[----:B------:R-:W1:Y:S07]  /*6410*/  LDSM.16.MT88.4 R88, [R197+0x5800] ;  /* 0x00580000c558783b */ /* 0x000e6e0000004200 */
[C---:B------:R-:W-:Y:S08]  /*6420*/  HMMA.16816.F32.BF16 R120, R4.reuse, R8, R120 ;  /* 0x000000080478723c */ /* 0x040ff00000041878 */
[----:B------:R-:W-:Y:S01]  /*6430*/  HMMA.16816.F32.BF16 R172, R4, R10, R172 ;  /* 0x0000000a04ac723c */ /* 0x000fe200000418ac */
[----:B------:R-:W3:Y:S07]  /*6440*/  LDSM.16.MT88.4 R8, [R196+0x7000] ;  /* 0x00700000c408783b */ /* 0x000eee0000004200 */
[C---:B------:R-:W-:Y:S08]  /*6450*/  HMMA.16816.F32.BF16 R72, R128.reuse, R74, R92 ;  /* 0x0000004a8048723c */ /* 0x040ff0000004185c */
[C---:B--2---:R-:W-:Y:S01]  /*6460*/  HMMA.16816.F32.BF16 R76, R128.reuse, R80, R96 ;  /* 0x00000050804c723c */ /* 0x044fe20000041860 */
[----:B------:R-:W2:Y:S07]  /*6470*/  LDSM.16.MT88.4 R96, [R196+0x5800] ;  /* 0x00580000c460783b */ /* 0x000eae0000004200 */
[C---:B------:R-:W-:Y:S08]  /*6480*/  HMMA.16816.F32.BF16 R80, R128.reuse, R82, R100 ;  /* 0x000000528050723c */ /* 0x040ff00000041864 */
[C---:B-1----:R-:W-:Y:S01]  /*6490*/  HMMA.16816.F32.BF16 R84, R128.reuse, R88, R104 ;  /* 0x000000588054723c */ /* 0x042fe20000041868 */
[----:B------:R-:W1:Y:S07]  /*64a0*/  LDSM.16.MT88.4 R104, [R193+0x7800] ;  /* 0x00780000c168783b */ /* 0x000e6e0000004200 */
[----:B------:R-:W-:Y:S08]  /*64b0*/  HMMA.16816.F32.BF16 R88, R128, R90, R108 ;  /* 0x0000005a8058723c */ /* 0x000ff0000004186c */
[C---:B---3--:R-:W-:Y:S08]  /*64c0*/  HMMA.16816.F32.BF16 R32, R4.reuse, R8, R32 ;  /* 0x000000080420723c */ /* 0x048ff00000041820 */
[----:B------:R-:W-:Y:S01]  /*64d0*/  HMMA.16816.F32.BF16 R24, R4, R10, R24 ;  /* 0x0000000a0418723c */ /* 0x000fe20000041818 */
[----:B------:R-:W-:Y:S07]  /*64e0*/  LDSM.16.MT88.4 R4, [R196+0x7800] ;  /* 0x00780000c404783b */ /* 0x000fee0000004200 */
[C---:B--2---:R-:W-:Y:S01]  /*64f0*/  HMMA.16816.F32.BF16 R92, R128.reuse, R96, R112 ;  /* 0x00000060805c723c */ /* 0x044fe20000041870 */
[----:B------:R-:W2:Y:S07]  /*6500*/  LDSM.16.MT88.4 R112, [R194+0x7800] ;  /* 0x00780000c270783b */ /* 0x000eae0000004200 */
[C---:B------:R-:W-:Y:S08]  /*6510*/  HMMA.16816.F32.BF16 R96, R128.reuse, R98, R116 ;  /* 0x000000628060723c */ /* 0x040ff00000041874 */
[C---:B-1----:R-:W-:Y:S01]  /*6520*/  HMMA.16816.F32.BF16 R100, R128.reuse, R104, R120 ;  /* 0x000000688064723c */ /* 0x042fe20000041878 */
[----:B------:R-:W1:Y:S07]  /*6530*/  LDSM.16.MT88.4 R120, [R197+0x7800] ;  /* 0x00780000c578783b */ /* 0x000e6e0000004200 */
[C---:B------:R-:W-:Y:S08]  /*6540*/  HMMA.16816.F32.BF16 R136, R128.reuse, R140, R136 ;  /* 0x0000008c8088723c */ /* 0x040ff00000041888 */
[C---:B------:R-:W-:Y:S08]  /*6550*/  HMMA.16816.F32.BF16 R140, R128.reuse, R142, R28 ;  /* 0x0000008e808c723c */ /* 0x040ff0000004181c */
[C---:B------:R-:W-:Y:S08]  /*6560*/  HMMA.16816.F32.BF16 R104, R128.reuse, R106, R172 ;  /* 0x0000006a8068723c */ /* 0x040ff000000418ac */
[C---:B--2---:R-:W-:Y:S08]  /*6570*/  HMMA.16816.F32.BF16 R108, R128.reuse, R112, R168 ;  /* 0x00000070806c723c */ /* 0x044ff000000418a8 */
[C---:B------:R-:W-:Y:S08]  /*6580*/  HMMA.16816.F32.BF16 R112, R128.reuse, R114, R124 ;  /* 0x000000728070723c */ /* 0x040ff0000004187c */
[C---:B-1----:R-:W-:Y:S08]  /*6590*/  HMMA.16816.F32.BF16 R116, R128.reuse, R120, R20 ;  /* 0x000000788074723c */ /* 0x042ff00000041814 */
[C---:B------:R-:W-:Y:S08]  /*65a0*/  HMMA.16816.F32.BF16 R120, R128.reuse, R122, R12 ;  /* 0x0000007a8078723c */ /* 0x040ff0000004180c */
[C---:B------:R-:W-:Y:S08]  /*65b0*/  HMMA.16816.F32.BF16 R124, R128.reuse, R4, R32 ;  /* 0x00000004807c723c */ /* 0x040ff00000041820 */
[----:B------:R-:W-:Y:S01]  /*65c0*/  HMMA.16816.F32.BF16 R128, R128, R6, R24 ;  /* 0x000000068080723c */ /* 0x000fe20000041818 */
[----:B------:R-:W-:Y:S07]  /*65d0*/  @!UPT UIADD3 URZ, URZ, URZ, URZ ;  /* 0x0000003f3f3ff290 */ /* 0x000fee000fffe03f */
[----:B------:R-:W-:Y:S11]  /*65e0*/  @!P0 BRA `(.L_x_1255) ;  /* 0x0000383000008947 */ /* 0x000ff60003800000 */
[----:B------:R-:W-:Y:S02]  /*65f0*/  MOV R220, R0 ;  /* 0x0000000000dc7202 */ /* 0x000fe40000000f00 */
[----:B------:R-:W-:-:S02]  /*6600*/  MOV R134, R16 ;  /* 0x0000001000867202 */ /* 0x000fc40000000f00 */
[----:B------:R-:W-:Y:S02]  /*6610*/  MOV R133, R132 ;  /* 0x0000008400857202 */ /* 0x000fe40000000f00 */
.L_x_1256:
[----:B------:R-:W2:Y:S01]  /*6620*/  LDL.64 R10, [R1] ;  /* 0x00000000010a7983 */ /* 0x000ea20000100a00 */
[----:B------:R-:W-:Y:S01]  /*6630*/  SHF.R.S32.HI R0, RZ, 0x1f, R220 ;  /* 0x0000001fff007819 */ /* 0x000fe200000114dc */
[----:B------:R-:W-:Y:S04]  /*6640*/  DEPBAR.LE SB0, 0x0 ;  /* 0x000080000000791a */ /* 0x000fe80000000000 */
[----:B------:R-:W3:Y:S01]  /*6650*/  LDL R9, [R1+0x8] ;  /* 0x0000080001097983 */ /* 0x000ee20000100800 */
[----:B------:R-:W-:Y:S01]  /*6660*/  WARPSYNC 0xffffffff ;  /* 0xffffffff00007948 */ /* 0x000fe20003800000 */
[----:B------:R-:W-:Y:S02]  /*6670*/  IMAD R0, R0, c[0x0][0x208], RZ ;  /* 0x0000820000007a24 */ /* 0x000fe400078e02ff */
[----:B------:R-:W-:Y:S01]  /*6680*/  BAR.SYNC.DEFER_BLOCKING 0x0 ;  /* 0x0000000000007b1d */ /* 0x000fe20000010000 */
[----:B------:R-:W-:Y:S01]  /*6690*/  IMAD.WIDE.U32 R4, R220, c[0x0][0x208], RZ ;  /* 0x00008200dc047a25 */ /* 0x000fe200078e00ff */
[C---:B------:R-:W-:Y:S02]  /*66a0*/  IADD3 R14, P2, R230.reuse, 0x40, RZ ;  /* 0x00000040e60e7810 */ /* 0x040fe40007f5e0ff */
[----:B------:R-:W-:Y:S01]  /*66b0*/  IADD3 R15, P3, R230, 0x80, RZ ;  /* 0x00000080e60f7810 */ /* 0x000fe20007f7e0ff */
[----:B------:R-:W-:Y:S01]  /*66c0*/  IMAD R0, R220, c[0x0][0x20c], R0 ;  /* 0x00008300dc007a24 */ /* 0x000fe200078e0200 */
[C---:B------:R-:W-:Y:S02]  /*66d0*/  SHF.L.U32 R3, R4.reuse, 0x6, RZ ;  /* 0x0000000604037819 */ /* 0x040fe400000006ff */
[-C--:B------:R-:W-:Y:S02]  /*66e0*/  IADD3.X R20, RZ, R235.reuse, RZ, P2, !PT ;  /* 0x000000ebff147210 */ /* 0x080fe400017fe4ff */
[----:B------:R-:W-:Y:S02]  /*66f0*/  IADD3 R0, R5, R0, RZ ;  /* 0x0000000005007210 */ /* 0x000fe40007ffe0ff */
[C---:B------:R-:W-:Y:S02]  /*6700*/  IADD3 R2, P1, R3.reuse, R230, RZ ;  /* 0x000000e603027210 */ /* 0x040fe40007f3e0ff */
[----:B------:R-:W-:Y:S02]  /*6710*/  SHF.L.U64.HI R0, R4, 0x6, R0 ;  /* 0x0000000604007819 */ /* 0x000fe40000010200 */
[C---:B------:R-:W-:Y:S02]  /*6720*/  IADD3 R4, P0, R3.reuse, R14, RZ ;  /* 0x0000000e03047210 */ /* 0x040fe40007f1e0ff */
[CC--:B------:R-:W-:Y:S02]  /*6730*/  IADD3.X R5, R0.reuse, R235.reuse, RZ, P1, !PT ;  /* 0x000000eb00057210 */ /* 0x0c0fe40000ffe4ff */
[----:B------:R-:W-:Y:S02]  /*6740*/  IADD3.X R8, R0, R20, RZ, P0, !PT ;  /* 0x0000001400087210 */ /* 0x000fe400007fe4ff */
[----:B------:R-:W-:Y:S02]  /*6750*/  LEA R12, P1, R4, c[0x0][0x1f8], 0x1 ;  /* 0x00007e00040c7a11 */ /* 0x000fe400078208ff */
[----:B------:R-:W-:Y:S01]  /*6760*/  LEA R6, P2, R2, c[0x0][0x1f8], 0x1 ;  /* 0x00007e0002067a11 */ /* 0x000fe200078408ff */
[----:B------:R-:W4:Y:S01]  /*6770*/  LDL R23, [R1+0xc] ;  /* 0x00000c0001177983 */ /* 0x000f220000100800 */
[----:B------:R-:W-:Y:S02]  /*6780*/  LEA.HI.X R13, R4, c[0x0][0x1fc], R8, 0x1, P1 ;  /* 0x00007f00040d7a11 */ /* 0x000fe400008f0c08 */
[----:B------:R-:W-:Y:S01]  /*6790*/  LEA.HI.X R7, R2, c[0x0][0x1fc], R5, 0x1, P2 ;  /* 0x00007f0002077a11 */ /* 0x000fe200010f0c05 */
[----:B------:R-:W-:Y:S01]  /*67a0*/  LDSM.16.M88.4 R32, [R199] ;  /* 0x00000000c720783b */ /* 0x000fe20000000200 */
[----:B------:R-:W-:Y:S02]  /*67b0*/  ISETP.GE.AND P2, PT, R252, c[0x0][0x1d4], PT ;  /* 0x00007500fc007a0c */ /* 0x000fe40003f46270 */
[----:B------:R-:W-:Y:S02]  /*67c0*/  IADD3.X R21, RZ, R235, RZ, P3, !PT ;  /* 0x000000ebff157210 */ /* 0x000fe40001ffe4ff */
[----:B------:R-:W-:Y:S03]  /*67d0*/  IADD3 R2, P4, R3, R15, RZ ;  /* 0x0000000f03027210 */ /* 0x000fe60007f9e0ff */
[----:B------:R-:W-:Y:S01]  /*67e0*/  LDSM.16.M88.4 R16, [R192+0x800] ;  /* 0x00080000c010783b */ /* 0x000fe20000000200 */
[----:B------:R-:W-:Y:S02]  /*67f0*/  LEA R4, P3, R2, c[0x0][0x1f8], 0x1 ;  /* 0x00007e0002047a11 */ /* 0x000fe400078608ff */
[----:B------:R-:W-:Y:S04]  /*6800*/  IADD3.X R5, R0, R21, RZ, P4, !PT ;  /* 0x0000001500057210 */ /* 0x000fe800027fe4ff */
[----:B------:R-:W-:Y:S01]  /*6810*/  LEA.HI.X R5, R2, c[0x0][0x1fc], R5, 0x1, P3 ;  /* 0x00007f0002057a11 */ /* 0x000fe200018f0c05 */
[----:B------:R-:W-:Y:S08]  /*6820*/  LDSM.16.M88.4 R24, [R192+0x1000] ;  /* 0x00100000c018783b */ /* 0x000ff00000000200 */
[----:B------:R-:W-:Y:S08]  /*6830*/  LDSM.16.M88.4 R168, [R192+0x1800] ;  /* 0x00180000c0a8783b */ /* 0x000ff00000000200 */
[----:B------:R-:W-:Y:S08]  /*6840*/  LDSM.16.M88.4 R172, [R200] ;  /* 0x00000000c8ac783b */ /* 0x000ff00000000200 */
[----:B------:R-:W-:Y:S08]  /*6850*/  LDSM.16.M88.4 R176, [R203] ;  /* 0x00000000cbb0783b */ /* 0x000ff00000000200 */
[----:B------:R-:W-:Y:S08]  /*6860*/  LDSM.16.M88.4 R180, [R218] ;  /* 0x00000000dab4783b */ /* 0x000ff00000000200 */
[----:B------:R-:W-:Y:S08]  /*6870*/  LDSM.16.M88.4 R184, [R217] ;  /* 0x00000000d9b8783b */ /* 0x000ff00000000200 */
[----:B------:R-:W-:Y:S08]  /*6880*/  LDSM.16.M88.4 R188, [R216] ;  /* 0x00000000d8bc783b */ /* 0x000ff00000000200 */
[----:B------:R-:W5:Y:S01]  /*6890*/  LDL R132, [R1+0x18] ;  /* 0x0000180001847983 */ /* 0x000f620000100800 */
[----:B--2---:R-:W-:Y:S02]  /*68a0*/  ISETP.GE.AND P0, PT, R10, c[0x0][0x1d4], PT ;  /* 0x000075000a007a0c */ /* 0x004fe40003f06270 */
[----:B---3--:R-:W-:Y:S02]  /*68b0*/  ISETP.GE.AND P1, PT, R9, c[0x0][0x1d4], PT ;  /* 0x0000750009007a0c */ /* 0x008fe40003f26270 */
[----:B------:R-:W1:Y:S09]  /*68c0*/  LDSM.16.M88.4 R8, [R192] ;  /* 0x00000000c008783b */ /* 0x000e720000000200 */
[----:B------:R-:W-:Y:S01]  /*68d0*/  @!PT LDS RZ, [RZ] ;  /* 0x00000000fffff984 */ /* 0x000fe20000000800 */
[----:B------:R-:W-:Y:S01]  /*68e0*/  @!PT LDS RZ, [RZ] ;  /* 0x00000000fffff984 */ /* 0x000fe20000000800 */
[----:B------:R-:W-:Y:S01]  /*68f0*/  @!PT LDS RZ, [RZ] ;  /* 0x00000000fffff984 */ /* 0x000fe20000000800 */
[----:B------:R2:W-:Y:S08]  /*6900*/  LDGSTS.E.BYPASS.LTC128B.128 [R219+0x100], [R6.64], !P0 ;  /* 0x0010000006db7fae */ /* 0x0005f0000c101d46 */
[----:B------:R3:W-:Y:S08]  /*6910*/  LDGSTS.E.BYPASS.LTC128B.128 [R219+0x2100], [R12.64], !P1 ;  /* 0x021000000cdb7fae */ /* 0x0007f0000c901d46 */
[----:B------:R1:W-:Y:S01]  /*6920*/  LDGSTS.E.BYPASS.LTC128B.128 [R219+0x4100], [R4.64], !P2 ;  /* 0x0410000004db7fae */ /* 0x0003e2000d101d46 */
[----:B--2---:R-:W-:Y:S02]  /*6930*/  IADD3 R7, P3, R230, 0xc0, RZ ;  /* 0x000000c0e6077810 */ /* 0x004fe40007f7e0ff */
[----:B------:R-:W-:Y:S02]  /*6940*/  MOV R6, c[0x0][0x208] ;  /* 0x0000820000067a02 */ /* 0x000fe40000000f00 */
[----:B------:R-:W-:Y:S02]  /*6950*/  IADD3.X R22, RZ, R235, RZ, P3, !PT ;  /* 0x000000ebff167210 */ /* 0x000fe40001ffe4ff */
[----:B----4-:R-:W-:Y:S02]  /*6960*/  ISETP.GE.AND P3, PT, R23, c[0x0][0x1d4], PT ;  /* 0x0000750017007a0c */ /* 0x010fe40003f66270 */
[C---:B------:R-:W-:Y:S02]  /*6970*/  LEA R2, P4, R6.reuse, R3, 0x5 ;  /* 0x0000000306027211 */ /* 0x040fe400078828ff */
[----:B-1----:R-:W-:Y:S02]  /*6980*/  MOV R4, c[0x0][0x20c] ;  /* 0x0000830000047a02 */ /* 0x002fe40000000f00 */
[----:B------:R-:W-:Y:S02]  /*6990*/  IADD3 R5, P5, R3, R7, RZ ;  /* 0x0000000703057210 */ /* 0x000fe40007fbe0ff */
[----:B------:R-:W-:Y:S02]  /*69a0*/  LEA.HI.X R3, R6, R0, R4, 0x5, P4 ;  /* 0x0000000006037211 */ /* 0x000fe400020f2c04 */
[C---:B------:R-:W-:Y:S02]  /*69b0*/  LEA R4, P4, R5.reuse, c[0x0][0x1f8], 0x1 ;  /* 0x00007e0005047a11 */ /* 0x040fe400078808ff */
[----:B------:R-:W-:Y:S04]  /*69c0*/  IADD3.X R0, R0, R22, RZ, P5, !PT ;  /* 0x0000001600007210 */ /* 0x000fe80002ffe4ff */
[----:B------:R-:W-:Y:S02]  /*69d0*/  LEA.HI.X R5, R5, c[0x0][0x1fc], R0, 0x1, P4 ;  /* 0x00007f0005057a11 */ /* 0x000fe400020f0c00 */
[----:B------:R-:W-:Y:S03]  /*69e0*/  IADD3 R6, P4, R2, R230, RZ ;  /* 0x000000e602067210 */ /* 0x000fe60007f9e0ff */
[----:B------:R1:W-:Y:S01]  /*69f0*/  LDGSTS.E.BYPASS.LTC128B.128 [R219+0x6100], [R4.64], !P3 ;  /* 0x0610000004db7fae */ /* 0x0003e2000d901d46 */
[----:B---3--:R-:W-:Y:S02]  /*6a00*/  LEA R12, P5, R6, c[0x0][0x1f8], 0x1 ;  /* 0x00007e00060c7a11 */ /* 0x008fe400078a08ff */
[C---:B-1----:R-:W-:Y:S02]  /*6a10*/  IADD3.X R4, R3.reuse, R235, RZ, P4, !PT ;  /* 0x000000eb03047210 */ /* 0x042fe400027fe4ff */
[----:B------:R-:W-:Y:S02]  /*6a20*/  IADD3 R0, P4, R2, R14, RZ ;  /* 0x0000000e02007210 */ /* 0x000fe40007f9e0ff */
[----:B------:R-:W-:Y:S02]  /*6a30*/  LEA.HI.X R13, R6, c[0x0][0x1fc], R4, 0x1, P5 ;  /* 0x00007f00060d7a11 */ /* 0x000fe400028f0c04 */
[----:B------:R-:W-:Y:S02]  /*6a40*/  LEA R14, P5, R0, c[0x0][0x1f8], 0x1 ;  /* 0x00007e00000e7a11 */ /* 0x000fe400078a08ff */
[C---:B------:R-:W-:Y:S01]  /*6a50*/  IADD3.X R5, R3.reuse, R20, RZ, P4, !PT ;  /* 0x0000001403057210 */ /* 0x040fe200027fe4ff */
[----:B------:R1:W-:Y:S01]  /*6a60*/  LDGSTS.E.BYPASS.LTC128B.128 [R219+0x1100], [R12.64], !P0 ;  /* 0x011000000cdb7fae */ /* 0x0003e2000c101d46 */
[----:B------:R-:W-:Y:S02]  /*6a70*/  IADD3 R4, P4, R2, R15, RZ ;  /* 0x0000000f02047210 */ /* 0x000fe40007f9e0ff */
[----:B------:R-:W-:Y:S02]  /*6a80*/  LEA.HI.X R15, R0, c[0x0][0x1fc], R5, 0x1, P5 ;  /* 0x00007f00000f7a11 */ /* 0x000fe400028f0c05 */
[----:B------:R-:W-:Y:S02]  /*6a90*/  LEA R20, P5, R4, c[0x0][0x1f8], 0x1 ;  /* 0x00007e0004147a11 */ /* 0x000fe400078a08ff */
[C---:B------:R-:W-:Y:S01]  /*6aa0*/  IADD3.X R5, R3.reuse, R21, RZ, P4, !PT ;  /* 0x0000001503057210 */ /* 0x040fe200027fe4ff */
[----:B------:R1:W-:Y:S01]  /*6ab0*/  LDGSTS.E.BYPASS.LTC128B.128 [R219+0x3100], [R14.64], !P1 ;  /* 0x031000000edb7fae */ /* 0x0003e2000c901d46 */
[----:B------:R-:W-:Y:S02]  /*6ac0*/  IADD3 R0, P4, R2, R7, RZ ;  /* 0x0000000702007210 */ /* 0x000fe40007f9e0ff */
[----:B------:R-:W-:Y:S02]  /*6ad0*/  LEA.HI.X R21, R4, c[0x0][0x1fc], R5, 0x1, P5 ;  /* 0x00007f0004157a11 */ /* 0x000fe400028f0c05 */
[C---:B------:R-:W-:Y:S03]  /*6ae0*/  HMMA.16816.F32.BF16 R4, R32.reuse, R8, RZ ;  /* 0x000000082004723c */ /* 0x040fe600000418ff */
[----:B------:R2:W-:Y:S01]  /*6af0*/  LDGSTS.E.BYPASS.LTC128B.128 [R219+0x5100], [R20.64], !P2 ;  /* 0x0510000014db7fae */ /* 0x0005e2000d101d46 */
[----:B------:R-:W-:Y:S02]  /*6b00*/  IADD3.X R3, R3, R22, RZ, P4, !PT ;  /* 0x0000001603037210 */ /* 0x000fe400027fe4ff */
[C---:B------:R-:W-:Y:S02]  /*6b10*/  LEA R2, P4, R0.reuse, c[0x0][0x1f8], 0x1 ;  /* 0x00007e0000027a11 */ /* 0x040fe400078808ff */
[C---:B------:R-:W-:Y:S04]  /*6b20*/  HMMA.16816.F32.BF16 R8, R32.reuse, R10, RZ ;  /* 0x0000000a2008723c */ /* 0x040fe800000418ff */
[----:B------:R-:W-:Y:S02]  /*6b30*/  LEA.HI.X R3, R0, c[0x0][0x1fc], R3, 0x1, P4 ;  /* 0x00007f0000037a11 */ /* 0x000fe400020f0c03 */
[C---:B-----5:R-:W-:Y:S02]  /*6b40*/  ISETP.GT.AND P4, PT, R220.reuse, R132, PT ;  /* 0x00000084dc00720c */ /* 0x060fe40003f84270 */
[----:B------:R-:W-:Y:S01]  /*6b50*/  IADD3 R220, R220, -0x1, RZ ;  /* 0xffffffffdcdc7810 */ /* 0x000fe20007ffe0ff */
[----:B------:R3:W-:Y:S01]  /*6b60*/  LDGSTS.E.BYPASS.LTC128B.128 [R219+0x7100], [R2.64], !P3 ;  /* 0x0710000002db7fae */ /* 0x0007e2000d901d46 */
[C---:B-1----:R-:W-:Y:S07]  /*6b70*/  HMMA.16816.F32.BF16 R12, R32.reuse, R16, RZ ;  /* 0x00000010200c723c */ /* 0x042fee00000418ff */
[----:B------:R-:W0:Y:S01]  /*6b80*/  LDGDEPBAR ;  /* 0x00000000000079af */ /* 0x000e220000000000 */
[C---:B------:R-:W-:Y:S08]  /*6b90*/  HMMA.16816.F32.BF16 R16, R32.reuse, R18, RZ ;  /* 0x000000122010723c */ /* 0x040ff000000418ff */
[C---:B--2---:R-:W-:Y:S08]  /*6ba0*/  HMMA.16816.F32.BF16 R20, R32.reuse, R24, RZ ;  /* 0x000000182014723c */ /* 0x044ff000000418ff */
[C---:B------:R-:W-:Y:S08]  /*6bb0*/  HMMA.16816.F32.BF16 R24, R32.reuse, R26, RZ ;  /* 0x0000001a2018723c */ /* 0x040ff000000418ff */
[C---:B------:R-:W-:Y:S08]  /*6bc0*/  HMMA.16816.F32.BF16 R28, R32.reuse, R168, RZ ;  /* 0x000000a8201c723c */ /* 0x040ff000000418ff */
[----:B------:R-:W-:Y:S01]  /*6bd0*/  HMMA.16816.F32.BF16 R32, R32, R170, RZ ;  /* 0x000000aa2020723c */ /* 0x000fe200000418ff */
[----:B------:R-:W-:Y:S07]  /*6be0*/  LDSM.16.M88.4 R168, [R202] ;  /* 0x00000000caa8783b */ /* 0x000fee0000000200 */
[C---:B------:R-:W-:Y:S08]  /*6bf0*/  HMMA.16816.F32.BF16 R4, R172.reuse, R176, R4 ;  /* 0x000000b0ac04723c */ /* 0x040ff00000041804 */
[C---:B------:R-:W-:Y:S01]  /*6c00*/  HMMA.16816.F32.BF16 R8, R172.reuse, R178, R8 ;  /* 0x000000b2ac08723c */ /* 0x040fe20000041808 */
[----:B------:R-:W1:Y:S07]  /*6c10*/  LDSM.16.M88.4 R176, [R198] ;  /* 0x00000000c6b0783b */ /* 0x000e6e0000000200 */
[C---:B------:R-:W-:Y:S08]  /*6c20*/  HMMA.16816.F32.BF16 R12, R172.reuse, R180, R12 ;  /* 0x000000b4ac0c723c */ /* 0x040ff0000004180c */
[C---:B------:R-:W-:Y:S01]  /*6c30*/  HMMA.16816.F32.BF16 R16, R172.reuse, R182, R16 ;  /* 0x000000b6ac10723c */ /* 0x040fe20000041810 */
[----:B------:R-:W2:Y:S07]  /*6c40*/  LDSM.16.M88.4 R180, [R198+0x800] ;  /* 0x00080000c6b4783b */ /* 0x000eae0000000200 */
[C---:B------:R-:W-:Y:S08]  /*6c50*/  HMMA.16816.F32.BF16 R20, R172.reuse, R184, R20 ;  /* 0x000000b8ac14723c */ /* 0x040ff00000041814 */
[C---:B------:R-:W-:Y:S01]  /*6c60*/  HMMA.16816.F32.BF16 R24, R172.reuse, R186, R24 ;  /* 0x000000baac18723c */ /* 0x040fe20000041818 */
[----:B------:R-:W-:Y:S07]  /*6c70*/  LDSM.16.M88.4 R184, [R198+0x1800] ;  /* 0x00180000c6b8783b */ /* 0x000fee0000000200 */
[C---:B------:R-:W-:Y:S08]  /*6c80*/  HMMA.16816.F32.BF16 R28, R172.reuse, R188, R28 ;  /* 0x000000bcac1c723c */ /* 0x040ff0000004181c */
[----:B------:R-:W-:Y:S01]  /*6c90*/  HMMA.16816.F32.BF16 R32, R172, R190, R32 ;  /* 0x000000beac20723c */ /* 0x000fe20000041820 */
[----:B------:R-:W4:Y:S07]  /*6ca0*/  LDSM.16.M88.4 R172, [R198+0x1000] ;  /* 0x00100000c6ac783b */ /* 0x000f2e0000000200 */
[C---:B-1----:R-:W-:Y:S08]  /*6cb0*/  HMMA.16816.F32.BF16 R4, R168.reuse, R176, R4 ;  /* 0x000000b0a804723c */ /* 0x042ff00000041804 */
[C---:B------:R-:W-:Y:S01]  /*6cc0*/  HMMA.16816.F32.BF16 R8, R168.reuse, R178, R8 ;  /* 0x000000b2a808723c */ /* 0x040fe20000041808 */
[----:B------:R-:W-:Y:S07]  /*6cd0*/  LDSM.16.M88.4 R176, [R195] ;  /* 0x00000000c3b0783b */ /* 0x000fee0000000200 */
[C---:B--2---:R-:W-:Y:S08]  /*6ce0*/  HMMA.16816.F32.BF16 R12, R168.reuse, R180, R12 ;  /* 0x000000b4a80c723c */ /* 0x044ff0000004180c */
[C---:B------:R-:W-:Y:S01]  /*6cf0*/  HMMA.16816.F32.BF16 R16, R168.reuse, R182, R16 ;  /* 0x000000b6a810723c */ /* 0x040fe20000041810 */
[----:B------:R-:W-:Y:S07]  /*6d00*/  LDSM.16.M88.4 R180, [R195+0x800] ;  /* 0x00080000c3b4783b */ /* 0x000fee0000000200 */
[C---:B----4-:R-:W-:Y:S08]  /*6d10*/  HMMA.16816.F32.BF16 R20, R168.reuse, R172, R20 ;  /* 0x000000aca814723c */ /* 0x050ff00000041814 */
[C---:B------:R-:W-:Y:S01]  /*6d20*/  HMMA.16816.F32.BF16 R24, R168.reuse, R174, R24 ;  /* 0x000000aea818723c */ /* 0x040fe20000041818 */
[----:B------:R-:W1:Y:S07]  /*6d30*/  LDSM.16.M88.4 R172, [R201] ;  /* 0x00000000c9ac783b */ /* 0x000e6e0000000200 */
[C---:B------:R-:W-:Y:S08]  /*6d40*/  HMMA.16816.F32.BF16 R28, R168.reuse, R184, R28 ;  /* 0x000000b8a81c723c */ /* 0x040ff0000004181c */
[----:B------:R-:W-:Y:S01]  /*6d50*/  HMMA.16816.F32.BF16 R32, R168, R186, R32 ;  /* 0x000000baa820723c */ /* 0x000fe20000041820 */
[----:B------:R-:W2:Y:S08]  /*6d60*/  LDSM.16.M88.4 R168, [R195+0x1000] ;  /* 0x00100000c3a8783b */ /* 0x000eb00000000200 */
[----:B------:R-:W4:Y:S01]  /*6d70*/  LDSM.16.M88.4 R184, [R195+0x1800] ;  /* 0x00180000c3b8783b */ /* 0x000f220000000200 */
[C---:B-1----:R-:W-:Y:S08]  /*6d80*/  HMMA.16816.F32.BF16 R4, R172.reuse, R176, R4 ;  /* 0x000000b0ac04723c */ /* 0x042ff00000041804 */
        /* <DEDUP_REMOVED lines=8> */
[C---:B----4-:R-:W-:Y:S08]  /*6e10*/  HMMA.16816.F32.BF16 R28, R172.reuse, R184, R28 ;  /* 0x000000b8ac1c723c */ /* 0x050ff0000004181c */
[----:B------:R-:W-:Y:S01]  /*6e20*/  HMMA.16816.F32.BF16 R32, R172, R186, R32 ;  /* 0x000000baac20723c */ /* 0x000fe20000041820 */
[----:B------:R-:W2:Y:S08]  /*6e30*/  LDSM.16.M88.4 R172, [R192+0x3000] ;  /* 0x00300000c0ac783b */ /* 0x000eb00000000200 */
[----:B------:R-:W4:Y:S01]  /*6e40*/  LDSM.16.M88.4 R184, [R192+0x3800] ;  /* 0x00380000c0b8783b */ /* 0x000f220000000200 */
[C---:B-1----:R-:W-:Y:S08]  /*6e50*/  HMMA.16816.F32.BF16 R4, R168.reuse, R176, R4 ;  /* 0x000000b0a804723c */ /* 0x042ff00000041804 */
        /* <DEDUP_REMOVED lines=8> */
[C---:B----4-:R-:W-:Y:S08]  /*6ee0*/  HMMA.16816.F32.BF16 R28, R168.reuse, R184, R28 ;  /* 0x000000b8a81c723c */ /* 0x050ff0000004181c */
[----:B------:R-:W-:Y:S01]  /*6ef0*/  HMMA.16816.F32.BF16 R32, R168, R186, R32 ;  /* 0x000000baa820723c */ /* 0x000fe20000041820 */
[----:B------:R-:W2:Y:S08]  /*6f00*/  LDSM.16.M88.4 R168, [R213] ;  /* 0x00000000d5a8783b */ /* 0x000eb00000000200 */
[----:B------:R-:W4:Y:S01]  /*6f10*/  LDSM.16.M88.4 R184, [R212] ;  /* 0x00000000d4b8783b */ /* 0x000f220000000200 */
        /* <DEDUP_REMOVED lines=122> */
[----:B------:R-:W4:Y:S07]  /*76c0*/  LDSM.16.M88.4 R180, [R201+0xc000] ;  /* 0x00c00000c9b4783b */ /* 0x000f2e0000000200 */
[C---:B--2---:R-:W-:Y:S08]  /*76d0*/  HMMA.16816.F32.BF16 R20, R168.reuse, R172, R20 ;  /* 0x000000aca814723c */ /* 0x044ff00000041814 */
[C---:B------:R-:W-:Y:S08]  /*76e0*/  HMMA.16816.F32.BF16 R24, R168.reuse, R174, R24 ;  /* 0x000000aea818723c */ /* 0x040ff00000041818 */
[C---:B-1----:R-:W-:Y:S08]  /*76f0*/  HMMA.16816.F32.BF16 R28, R168.reuse, R176, R28 ;  /* 0x000000b0a81c723c */ /* 0x042ff0000004181c */
[----:B------:R-:W-:Y:S01]  /*7700*/  HMMA.16816.F32.BF16 R32, R168, R178, R32 ;  /* 0x000000b2a820723c */ /* 0x000fe20000041820 */
[----:B------:R-:W1:Y:S07]  /*7710*/  LDSM.16.M88.4 R168, [R195+0x6800] ;  /* 0x00680000c3a8783b */ /* 0x000e6e0000000200 */
[C---:B----4-:R-:W-:Y:S08]  /*7720*/  HMMA.16816.F32.BF16 R4, R180.reuse, R184, R4 ;  /* 0x000000b8b404723c */ /* 0x050ff00000041804 */
[C---:B------:R-:W-:Y:S11]  /*7730*/  HMMA.16816.F32.BF16 R8, R180.reuse, R186, R8 ;  /* 0x000000bab408723c */ /* 0x040ff60000041808 */
[----:B------:R-:W-:Y:S05]  /*7740*/  @!UPT UIADD3 URZ, URZ, URZ, URZ ;  /* 0x0000003f3f3ff290 */ /* 0x000fea000fffe03f */
[----:B------:R-:W-:Y:S04]  /*7750*/  FMUL.FTZ R0, R4, c[0x0][0x320] ;  /* 0x0000c80004007a20 */ /* 0x000fe80000410000 */
[----:B------:R2:W4:Y:S04]  /*7760*/  MUFU.TANH R176, R0 ;  /* 0x0000000000b07308 */ /* 0x0005280000002400 */
[----:B---3--:R-:W-:Y:S01]  /*7770*/  FMUL.FTZ R2, R11, c[0x0][0x320] ;  /* 0x0000c8000b027a20 */ /* 0x008fe20000410000 */
[C---:B-1----:R-:W-:Y:S05]  /*7780*/  HMMA.16816.F32.BF16 R12, R180.reuse, R168, R12 ;  /* 0x000000a8b40c723c */ /* 0x042fea000004180c */
[----:B------:R1:W-:Y:S03]  /*7790*/  MUFU.TANH R174, R2 ;  /* 0x0000000200ae7308 */ /* 0x0003e60000002400 */
[C---:B------:R-:W-:Y:S04]  /*77a0*/  HMMA.16816.F32.BF16 R16, R180.reuse, R170, R16 ;  /* 0x000000aab410723c */ /* 0x040fe80000041810 */
[----:B--2---:R-:W-:Y:S04]  /*77b0*/  FMUL.FTZ R0, R5, c[0x0][0x320] ;  /* 0x0000c80005007a20 */ /* 0x004fe80000410000 */
[----:B------:R2:W3:Y:S11]  /*77c0*/  MUFU.TANH R175, R0 ;  /* 0x0000000000af7308 */ /* 0x0004f60000002400 */
[----:B------:R-:W-:Y:S05]  /*77d0*/  @!UPT UIADD3 URZ, URZ, URZ, URZ ;  /* 0x0000003f3f3ff290 */ /* 0x000fea000fffe03f */
[----:B-1----:R-:W-:Y:S04]  /*77e0*/  FMUL.FTZ R2, R19, c[0x0][0x320] ;  /* 0x0000c80013027a20 */ /* 0x002fe80000410000 */
[----:B------:R-:W-:Y:S01]  /*77f0*/  MUFU.TANH R225, R2 ;  /* 0x0000000200e17308 */ /* 0x000fe20000002400 */
[----:B--2---:R-:W-:Y:S09]  /*7800*/  FMUL.FTZ R0, R6, c[0x0][0x320] ;  /* 0x0000c80006007a20 */ /* 0x004ff20000410000 */
[----:B------:R1:W-:Y:S02]  /*7810*/  MUFU.TANH R177, R0 ;  /* 0x0000000000b17308 */ /* 0x0003e40000002400 */
[----:B-1----:R-:W-:Y:S02]  /*7820*/  FMUL.FTZ R0, R7, c[0x0][0x320] ;  /* 0x0000c80007007a20 */ /* 0x002fe40000410000 */
[----:B------:R-:W1:Y:S06]  /*7830*/  LDSM.16.M88.4 R4, [R195+0x7000] ;  /* 0x00700000c304783b */ /* 0x000e6c0000000200 */
[----:B------:R2:W-:Y:S02]  /*7840*/  MUFU.TANH R178, R0 ;  /* 0x0000000000b27308 */ /* 0x0005e40000002400 */
[----:B--2---:R-:W-:Y:S08]  /*7850*/  FMUL.FTZ R0, R8, c[0x0][0x320] ;  /* 0x0000c80008007a20 */ /* 0x004ff00000410000 */
[----:B------:R2:W5:Y:S01]  /*7860*/  MUFU.TANH R173, R0 ;  /* 0x0000000000ad7308 */ /* 0x0005620000002400 */
[C---:B-1----:R-:W-:Y:S08]  /*7870*/  HMMA.16816.F32.BF16 R20, R180.reuse, R4, R20 ;  /* 0x00000004b414723c */ /* 0x042ff00000041814 */
[C---:B------:R-:W-:Y:S04]  /*7880*/  HMMA.16816.F32.BF16 R24, R180.reuse, R6, R24 ;  /* 0x00000006b418723c */ /* 0x040fe80000041818 */
[----:B--2---:R-:W-:Y:S04]  /*7890*/  FMUL.FTZ R0, R9, c[0x0][0x320] ;  /* 0x0000c80009007a20 */ /* 0x004fe80000410000 */
[----:B------:R1:W2:Y:S11]  /*78a0*/  MUFU.TANH R169, R0 ;  /* 0x0000000000a97308 */ /* 0x0002b60000002400 */
[----:B------:R-:W-:Y:S05]  /*78b0*/  @!UPT UIADD3 URZ, URZ, URZ, URZ ;  /* 0x0000003f3f3ff290 */ /* 0x000fea000fffe03f */
[----:B------:R-:W-:Y:S02]  /*78c0*/  FMUL.FTZ R2, R27, c[0x0][0x320] ;  /* 0x0000c8001b027a20 */ /* 0x000fe40000410000 */
[----:B------:R-:W-:Y:S02]  /*78d0*/  FMUL.FTZ R5, R25, c[0x0][0x320] ;  /* 0x0000c80019057a20 */ /* 0x000fe40000410000 */
[----:B------:R2:W-:Y:S01]  /*78e0*/  MUFU.TANH R243, R2 ;  /* 0x0000000200f37308 */ /* 0x0005e20000002400 */
[----:B-1----:R-:W-:Y:S02]  /*78f0*/  FMUL.FTZ R0, R10, c[0x0][0x320] ;  /* 0x0000c8000a007a20 */ /* 0x002fe40000410000 */
[----:B------:R-:W1:Y:S01]  /*7900*/  LDSM.16.M88.4 R8, [R195+0x7800] ;  /* 0x00780000c308783b */ /* 0x000e620000000200 */
[----:B------:R-:W-:Y:S06]  /*7910*/  DEPBAR.LE SB0, 0x0 ;  /* 0x000080000000791a */ /* 0x000fec0000000000 */
[----:B------:R3:W-:Y:S01]  /*7920*/  MUFU.TANH R172, R0 ;  /* 0x0000000000ac7308 */ /* 0x0007e20000002400 */
[----:B------:R-:W-:Y:S01]  /*7930*/  BAR.SYNC.DEFER_BLOCKING 0x0 ;  /* 0x0000000000007b1d */ /* 0x000fe20000010000 */
[----:B--2---:R-:W-:Y:S04]  /*7940*/  @P4 IMAD.WIDE.U32 R2, R220, c[0x0][0x1e0], RZ ;  /* 0x00007800dc024a25 */ /* 0x004fe800078e00ff */
[----:B---3--:R-:W-:Y:S04]  /*7950*/  FMUL.FTZ R0, R12, c[0x0][0x320] ;  /* 0x0000c8000c007a20 */ /* 0x008fe80000410000 */
[----:B------:R2:W3:Y:S01]  /*7960*/  MUFU.TANH R171, R0 ;  /* 0x0000000000ab7308 */ /* 0x0004e20000002400 */
[C---:B-1----:R-:W-:Y:S09]  /*7970*/  HMMA.16816.F32.BF16 R28, R180.reuse, R8, R28 ;  /* 0x00000008b41c723c */ /* 0x042ff2000004181c */
[----:B------:R4:W-:Y:S03]  /*7980*/  MUFU.TANH R240, R5 ;  /* 0x0000000500f07308 */ /* 0x0009e60000002400 */
[----:B------:R-:W-:Y:S01]  /*7990*/  @P4 MOV R9, c[0x0][0x1e4] ;  /* 0x0000790000094a02 */ /* 0x000fe20000000f00 */
[----:B------:R-:W-:Y:S03]  /*79a0*/  HMMA.16816.F32.BF16 R32, R180, R10, R32 ;  /* 0x0000000ab420723c */ /* 0x000fe60000041820 */
[----:B--2---:R-:W-:Y:S04]  /*79b0*/  FMUL.FTZ R0, R13, c[0x0][0x320] ;  /* 0x0000c8000d007a20 */ /* 0x004fe80000410000 */
[----:B------:R1:W2:Y:S05]  /*79c0*/  MUFU.TANH R179, R0 ;  /* 0x0000000000b37308 */ /* 0x0002aa0000002400 */
[----:B------:R-:W-:Y:S02]  /*79d0*/  FMUL.FTZ R4, R28, c[0x0][0x320] ;  /* 0x0000c8001c047a20 */ /* 0x000fe40000410000 */
[----:B------:R-:W-:Y:S01]  /*79e0*/  FMUL.FTZ R10, R30, c[0x0][0x320] ;  /* 0x0000c8001e0a7a20 */ /* 0x000fe20000410000 */
[----:B----4-:R-:W-:Y:S02]  /*79f0*/  FMNMX.FTZ R5, R176, R133, !PT ;  /* 0x00000085b0057209 */ /* 0x010fe40007810000 */
[----:B------:R4:W-:Y:S02]  /*7a00*/  MUFU.TANH R249, R4 ;  /* 0x0000000400f97308 */ /* 0x0009e40000002400 */
[----:B------:R-:W-:Y:S04]  /*7a10*/  FMNMX.FTZ R5, R175, R5, !PT ;  /* 0x00000005af057209 */ /* 0x000fe80007810000 */
[----:B-----5:R-:W-:Y:S04]  /*7a20*/  FMNMX.FTZ R7, R173, R5, !PT ;  /* 0x00000005ad077209 */ /* 0x020fe80007810000 */
[----:B------:R-:W-:Y:S01]  /*7a30*/  MUFU.TANH R248, R10 ;  /* 0x0000000a00f87308 */ /* 0x000fe20000002400 */
[----:B-1----:R-:W-:Y:S02]  /*7a40*/  FMUL.FTZ R0, R14, c[0x0][0x320] ;  /* 0x0000c8000e007a20 */ /* 0x002fe40000410000 */
[----:B------:R-:W-:Y:S07]  /*7a50*/  FMUL.FTZ R14, R33, c[0x0][0x320] ;  /* 0x0000c800210e7a20 */ /* 0x000fee0000410000 */
[----:B------:R1:W-:Y:S01]  /*7a60*/  MUFU.TANH R184, R0 ;  /* 0x0000000000b87308 */ /* 0x0003e20000002400 */
[----:B----4-:R-:W-:Y:S09]  /*7a70*/  FMUL.FTZ R4, R29, c[0x0][0x320] ;  /* 0x0000c8001d047a20 */ /* 0x010ff20000410000 */
[----:B------:R-:W-:Y:S10]  /*7a80*/  MUFU.TANH R246, R4 ;  /* 0x0000000400f67308 */ /* 0x000ff40000002400 */
[----:B------:R-:W-:Y:S01]  /*7a90*/  MUFU.TANH R245, R14 ;  /* 0x0000000e00f57308 */ /* 0x000fe20000002400 */
[----:B-1----:R-:W-:Y:S02]  /*7aa0*/  FMUL.FTZ R0, R15, c[0x0][0x320] ;  /* 0x0000c8000f007a20 */ /* 0x002fe40000410000 */
[----:B------:R-:W-:Y:S07]  /*7ab0*/  FMUL.FTZ R15, R31, c[0x0][0x320] ;  /* 0x0000c8001f0f7a20 */ /* 0x000fee0000410000 */
[----:B------:R1:W-:Y:S10]  /*7ac0*/  MUFU.TANH R185, R0 ;  /* 0x0000000000b97308 */ /* 0x0003f40000002400 */
[----:B------:R-:W-:Y:S01]  /*7ad0*/  MUFU.TANH R244, R15 ;  /* 0x0000000f00f47308 */ /* 0x000fe20000002400 */
[----:B-1----:R-:W-:Y:S09]  /*7ae0*/  FMUL.FTZ R0, R16, c[0x0][0x320] ;  /* 0x0000c80010007a20 */ /* 0x002ff20000410000 */
[----:B------:R1:W4:Y:S02]  /*7af0*/  MUFU.TANH R186, R0 ;  /* 0x0000000000ba7308 */ /* 0x0003240000002400 */
[----:B-1----:R-:W-:Y:S08]  /*7b00*/  FMUL.FTZ R0, R17, c[0x0][0x320] ;  /* 0x0000c80011007a20 */ /* 0x002ff00000410000 */
[----:B------:R1:W5:Y:S02]  /*7b10*/  MUFU.TANH R187, R0 ;  /* 0x0000000000bb7308 */ /* 0x0003640000002400 */
[----:B-1----:R-:W-:Y:S08]  /*7b20*/  FMUL.FTZ R0, R18, c[0x0][0x320] ;  /* 0x0000c80012007a20 */ /* 0x002ff00000410000 */
[----:B------:R1:W-:Y:S02]  /*7b30*/  MUFU.TANH R188, R0 ;  /* 0x0000000000bc7308 */ /* 0x0003e40000002400 */
[----:B-1----:R-:W-:Y:S08]  /*7b40*/  FMUL.FTZ R0, R20, c[0x0][0x320] ;  /* 0x0000c80014007a20 */ /* 0x002ff00000410000 */
[----:B------:R1:W1:Y:S02]  /*7b50*/  MUFU.TANH R239, R0 ;  /* 0x0000000000ef7308 */ /* 0x0002640000002400 */
[----:B-1----:R-:W-:Y:S08]  /*7b60*/  FMUL.FTZ R0, R21, c[0x0][0x320] ;  /* 0x0000c80015007a20 */ /* 0x002ff00000410000 */
[----:B------:R1:W1:Y:S02]  /*7b70*/  MUFU.TANH R238, R0 ;  /* 0x0000000000ee7308 */ /* 0x0002640000002400 */
[----:B-1----:R-:W-:Y:S08]  /*7b80*/  FMUL.FTZ R0, R22, c[0x0][0x320] ;  /* 0x0000c80016007a20 */ /* 0x002ff00000410000 */
[----:B------:R1:W-:Y:S02]  /*7b90*/  MUFU.TANH R237, R0 ;  /* 0x0000000000ed7308 */ /* 0x0003e40000002400 */
[----:B-1----:R-:W-:Y:S08]  /*7ba0*/  FMUL.FTZ R0, R23, c[0x0][0x320] ;  /* 0x0000c80017007a20 */ /* 0x002ff00000410000 */
[----:B------:R1:W-:Y:S02]  /*7bb0*/  MUFU.TANH R236, R0 ;  /* 0x0000000000ec7308 */ /* 0x0003e40000002400 */
[----:B-1----:R-:W-:Y:S08]  /*7bc0*/  FMUL.FTZ R0, R24, c[0x0][0x320] ;  /* 0x0000c80018007a20 */ /* 0x002ff00000410000 */
[----:B------:R1:W1:Y:S02]  /*7bd0*/  MUFU.TANH R241, R0 ;  /* 0x0000000000f17308 */ /* 0x0002640000002400 */
[----:B-1----:R-:W-:Y:S08]  /*7be0*/  FMUL.FTZ R0, R26, c[0x0][0x320] ;  /* 0x0000c8001a007a20 */ /* 0x002ff00000410000 */
[----:B------:R1:W-:Y:S02]  /*7bf0*/  MUFU.TANH R242, R0 ;  /* 0x0000000000f27308 */ /* 0x0003e40000002400 */
[----:B-1----:R-:W-:Y:S05]  /*7c00*/  @P4 SHF.R.S32.HI R0, RZ, 0x1f, R220 ;  /* 0x0000001fff004819 */ /* 0x002fea00000114dc */
[----:B------:R-:W-:Y:S04]  /*7c10*/  @P4 IMAD R0, R0, c[0x0][0x1e0], RZ ;  /* 0x0000780000004a24 */ /* 0x000fe800078e02ff */
[----:B------:R-:W-:Y:S05]  /*7c20*/  @P4 IMAD R0, R220, c[0x0][0x1e4], R0 ;  /* 0x00007900dc004a24 */ /* 0x000fea00078e0200 */
[----:B------:R-:W-:Y:S02]  /*7c30*/  @P4 IADD3 R0, R3, R0, RZ ;  /* 0x0000000003004210 */ /* 0x000fe40007ffe0ff */
[C---:B------:R-:W-:Y:S02]  /*7c40*/  @P4 SHF.L.U32 R3, R2.reuse, 0x6, RZ ;  /* 0x0000000602034819 */ /* 0x040fe400000006ff */
[----:B------:R-:W-:Y:S02]  /*7c50*/  @P4 SHF.L.U64.HI R2, R2, 0x6, R0 ;  /* 0x0000000602024819 */ /* 0x000fe40000010200 */
[----:B------:R-:W-:Y:S02]  /*7c60*/  @P4 MOV R0, c[0x0][0x1e0] ;  /* 0x0000780000004a02 */ /* 0x000fe40000000f00 */
[----:B------:R-:W-:Y:S02]  /*7c70*/  @P4 IADD3 R6, P6, R3, R228, RZ ;  /* 0x000000e403064210 */ /* 0x000fe40007fde0ff */
[----:B------:R-:W-:Y:S02]  /*7c80*/  @P4 LEA R4, P5, R0, R3, 0x5 ;  /* 0x0000000300044211 */ /* 0x000fe400078a28ff */
[----:B------:R-:W-:Y:S02]  /*7c90*/  @P4 IADD3.X R8, R2, R227, RZ, P6, !PT ;  /* 0x000000e302084210 */ /* 0x000fe400037fe4ff */
[----:B------:R-:W-:Y:S02]  /*7ca0*/  @P4 LEA R20, P6, R6, c[0x0][0x1c8], 0x1 ;  /* 0x0000720006144a11 */ /* 0x000fe400078c08ff */
[----:B------:R-:W-:Y:S02]  /*7cb0*/  @P4 LEA.HI.X R5, R0, R2, R9, 0x5, P5 ;  /* 0x0000000200054211 */ /* 0x000fe400028f2c09 */
[----:B------:R-:W-:Y:S02]  /*7cc0*/  FMNMX.FTZ R0, R169, R7, !PT ;  /* 0x00000007a9007209 */ /* 0x000fe40007810000 */
[----:B------:R-:W-:Y:S01]  /*7cd0*/  @P4 LEA.HI.X R21, R6, c[0x0][0x1cc], R8, 0x1, P6 ;  /* 0x0000730006154a11 */ /* 0x000fe200030f0c08 */
[----:B------:R-:W-:Y:S01]  /*7ce0*/  FMUL.FTZ R6, R32, c[0x0][0x320] ;  /* 0x0000c80020067a20 */ /* 0x000fe20000410000 */
[----:B---3--:R-:W-:Y:S02]  /*7cf0*/  FMNMX.FTZ R0, R171, R0, !PT ;  /* 0x00000000ab007209 */ /* 0x008fe40007810000 */
[C---:B------:R-:W-:Y:S01]  /*7d00*/  @P4 IADD3 R7, P5, R228.reuse, 0x40, RZ ;  /* 0x00000040e4074810 */ /* 0x040fe20007fbe0ff */
[----:B------:R1:W3:Y:S01]  /*7d10*/  MUFU.TANH R247, R6 ;  /* 0x0000000600f77308 */ /* 0x0002e20000002400 */
[----:B------:R-:W-:Y:S01]  /*7d20*/  @P4 IADD3 R9, P6, R228, 0x80, RZ ;  /* 0x00000080e4094810 */ /* 0x000fe20007fde0ff */
[----:B------:R-:W-:Y:S01]  /*7d30*/  @!PT LDS RZ, [RZ] ;  /* 0x00000000fffff984 */ /* 0x000fe20000000800 */
[----:B------:R-:W-:Y:S01]  /*7d40*/  @!PT LDS RZ, [RZ] ;  /* 0x00000000fffff984 */ /* 0x000fe20000000800 */
[----:B------:R-:W-:Y:S01]  /*7d50*/  @!PT LDS RZ, [RZ] ;  /* 0x00000000fffff984 */ /* 0x000fe20000000800 */
[----:B------:R1:W-:Y:S01]  /*7d60*/  @P4 LDGSTS.E.BYPASS.LTC128B.128 [R219+0x8100], [R20.64], !P0 ;  /* 0x0810000014db4fae */ /* 0x0003e2000c101d46 */
[----:B--2---:R-:W-:Y:S02]  /*7d70*/  FMNMX.FTZ R0, R179, R0, !PT ;  /* 0x00000000b3007209 */ /* 0x004fe40007810000 */
[-C--:B------:R-:W-:Y:S02]  /*7d80*/  @P4 IADD3.X R10, RZ, R227.reuse, RZ, P5, !PT ;  /* 0x000000e3ff0a4210 */ /* 0x080fe40002ffe4ff */
[----:B------:R-:W-:Y:S02]  /*7d90*/  @P4 IADD3.X R11, RZ, R227, RZ, P6, !PT ;  /* 0x000000e3ff0b4210 */ /* 0x000fe400037fe4ff */
[----:B----4-:R-:W-:Y:S02]  /*7da0*/  FMNMX.FTZ R13, R186, R0, !PT ;  /* 0x00000000ba0d7209 */ /* 0x010fe40007810000 */
[----:B------:R-:W-:Y:S02]  /*7db0*/  @P4 IADD3 R0, P5, R3, R9, RZ ;  /* 0x0000000903004210 */ /* 0x000fe40007fbe0ff */
[----:B------:R-:W-:Y:S04]  /*7dc0*/  FMNMX.FTZ R8, R177, R134, !PT ;  /* 0x00000086b1087209 */ /* 0x000fe80007810000 */
[----:B------:R-:W-:Y:S02]  /*7dd0*/  FMNMX.FTZ R12, R178, R8, !PT ;  /* 0x00000008b20c7209 */ /* 0x000fe40007810000 */
[----:B-----5:R-:W-:Y:S02]  /*7de0*/  FMNMX.FTZ R8, R187, R13, !PT ;  /* 0x0000000dbb087209 */ /* 0x020fe40007810000 */
[----:B------:R-:W-:Y:S02]  /*7df0*/  @P4 IADD3.X R13, R2, R11, RZ, P5, !PT ;  /* 0x0000000b020d4210 */ /* 0x000fe40002ffe4ff */
[----:B------:R-:W-:Y:S02]  /*7e00*/  @P4 LEA R16, P5, R0, c[0x0][0x1c8], 0x1 ;  /* 0x0000720000104a11 */ /* 0x000fe400078a08ff */
[----:B------:R-:W-:Y:S02]  /*7e10*/  FMNMX.FTZ R12, R172, R12, !PT ;  /* 0x0000000cac0c7209 */ /* 0x000fe40007810000 */
[----:B------:R-:W-:Y:S01]  /*7e20*/  @P4 LEA.HI.X R17, R0, c[0x0][0x1cc], R13, 0x1, P5 ;  /* 0x0000730000114a11 */ /* 0x000fe200028f0c0d */
[----:B------:R-:W-:Y:S01]  /*7e30*/  FMUL.FTZ R13, R34, c[0x0][0x320] ;  /* 0x0000c800220d7a20 */ /* 0x000fe20000410000 */
[----:B------:R-:W-:Y:S01]  /*7e40*/  FMNMX.FTZ R8, R239, R8, !PT ;  /* 0x00000008ef087209 */ /* 0x000fe20007810000 */
[----:B------:R-:W-:Y:S01]  /*7e50*/  FMUL.FTZ R0, R35, c[0x0][0x320] ;  /* 0x0000c80023007a20 */ /* 0x000fe20000410000 */
[----:B-1----:R-:W-:Y:S01]  /*7e60*/  @P4 IADD3 R6, P6, R3, R7, RZ ;  /* 0x0000000703064210 */ /* 0x002fe20007fde0ff */
[----:B------:R1:W2:Y:S01]  /*7e70*/  MUFU.TANH R135, R13 ;  /* 0x0000000d00877308 */ /* 0x0002a20000002400 */
[----:B------:R-:W-:Y:S02]  /*7e80*/  FMNMX.FTZ R12, R174, R12, !PT ;  /* 0x0000000cae0c7209 */ /* 0x000fe40007810000 */
[----:B------:R-:W-:Y:S02]  /*7e90*/  FMNMX.FTZ R8, R238, R8, !PT ;  /* 0x00000008ee087209 */ /* 0x000fe40007810000 */
[----:B------:R-:W-:Y:S02]  /*7ea0*/  @P4 IADD3.X R14, R2, R10, RZ, P6, !PT ;  /* 0x0000000a020e4210 */ /* 0x000fe400037fe4ff */
[----:B------:R-:W-:Y:S02]  /*7eb0*/  @P4 LEA R18, P6, R6, c[0x0][0x1c8], 0x1 ;  /* 0x0000720006124a11 */ /* 0x000fe400078c08ff */
[----:B------:R-:W-:Y:S01]  /*7ec0*/  FMNMX.FTZ R12, R184, R12, !PT ;  /* 0x0000000cb80c7209 */ /* 0x000fe20007810000 */
[----:B------:R4:W5:Y:S01]  /*7ed0*/  MUFU.TANH R168, R0 ;  /* 0x0000000000a87308 */ /* 0x0009620000002400 */
[----:B------:R-:W-:Y:S02]  /*7ee0*/  FMNMX.FTZ R8, R241, R8, !PT ;  /* 0x00000008f1087209 */ /* 0x000fe40007810000 */
[----:B------:R-:W-:Y:S02]  /*7ef0*/  @P4 LEA.HI.X R19, R6, c[0x0][0x1cc], R14, 0x1, P6 ;  /* 0x0000730006134a11 */ /* 0x000fe400030f0c0e */
[----:B------:R-:W-:Y:S02]  /*7f00*/  FMNMX.FTZ R6, R240, R8, !PT ;  /* 0x00000008f0067209 */ /* 0x000fe40007810000 */
[----:B------:R-:W-:Y:S01]  /*7f10*/  FMNMX.FTZ R12, R185, R12, !PT ;  /* 0x0000000cb90c7209 */ /* 0x000fe20007810000 */
[----:B------:R2:W-:Y:S01]  /*7f20*/  @P4 LDGSTS.E.BYPASS.LTC128B.128 [R219+0xa100], [R18.64], !P1 ;  /* 0x0a10000012db4fae */ /* 0x0005e2000c901d46 */
[----:B------:R-:W-:Y:S02]  /*7f30*/  FMNMX.FTZ R8, R249, R6, !PT ;  /* 0x00000006f9087209 */ /* 0x000fe40007810000 */
[----:B------:R-:W-:Y:S02]  /*7f40*/  FMNMX.FTZ R12, R188, R12, !PT ;  /* 0x0000000cbc0c7209 */ /* 0x000fe40007810000 */
[----:B------:R-:W-:Y:S02]  /*7f50*/  @P4 IADD3 R6, P5, R228, 0xc0, RZ ;  /* 0x000000c0e4064810 */ /* 0x000fe40007fbe0ff */
[----:B-1----:R-:W-:Y:S01]  /*7f60*/  FMNMX.FTZ R13, R225, R12, !PT ;  /* 0x0000000ce10d7209 */ /* 0x002fe20007810000 */
[----:B------:R1:W-:Y:S01]  /*7f70*/  @P4 LDGSTS.E.BYPASS.LTC128B.128 [R219+0xc100], [R16.64], !P2 ;  /* 0x0c10000010db4fae */ /* 0x0003e2000d101d46 */
[----:B------:R-:W-:Y:S02]  /*7f80*/  FMNMX.FTZ R12, R246, R8, !PT ;  /* 0x00000008f60c7209 */ /* 0x000fe40007810000 */
[----:B------:R-:W-:Y:S02]  /*7f90*/  @P4 IADD3 R3, P6, R3, R6, RZ ;  /* 0x0000000603034210 */ /* 0x000fe40007fde0ff */
[----:B------:R-:W-:Y:S02]  /*7fa0*/  @P4 IADD3.X R8, RZ, R227, RZ, P5, !PT ;  /* 0x000000e3ff084210 */ /* 0x000fe40002ffe4ff */
[----:B---3--:R-:W-:Y:S02]  /*7fb0*/  FMNMX.FTZ R12, R247, R12, !PT ;  /* 0x0000000cf70c7209 */ /* 0x008fe40007810000 */
[----:B------:R-:W-:Y:S02]  /*7fc0*/  @P4 LEA R14, P5, R3, c[0x0][0x1c8], 0x1 ;  /* 0x00007200030e4a11 */ /* 0x000fe400078a08ff */
[----:B------:R-:W-:Y:S02]  /*7fd0*/  @P4 IADD3.X R15, R2, R8, RZ, P6, !PT ;  /* 0x00000008020f4210 */ /* 0x000fe400037fe4ff */
[----:B------:R-:W-:Y:S02]  /*7fe0*/  FMNMX.FTZ R2, R245, R12, !PT ;  /* 0x0000000cf5027209 */ /* 0x000fe40007810000 */
[----:B------:R-:W-:Y:S02]  /*7ff0*/  @P4 LEA.HI.X R15, R3, c[0x0][0x1cc], R15, 0x1, P5 ;  /* 0x00007300030f4a11 */ /* 0x000fe400028f0c0f */
[----:B------:R-:W-:Y:S01]  /*8000*/  FMNMX.FTZ R13, R237, R13, !PT ;  /* 0x0000000ded0d7209 */ /* 0x000fe20007810000 */
[----:B------:R-:W3:Y:S01]  /*8010*/  SHFL.BFLY PT, R3, R2, 0x2, 0x1f ;  /* 0x0c401f0002037f89 */ /* 0x000ee200000e0000 */
[----:B------:R-:W-:Y:S02]  /*8020*/  @P4 IADD3 R7, P5, R4, R7, RZ ;  /* 0x0000000704074210 */ /* 0x000fe40007fbe0ff */
[----:B------:R-:W-:Y:S04]  /*8030*/  FMNMX.FTZ R13, R236, R13, !PT ;  /* 0x0000000dec0d7209 */ /* 0x000fe80007810000 */
[----:B----4-:R-:W-:Y:S01]  /*8040*/  FMNMX.FTZ R0, R242, R13, !PT ;  /* 0x0000000df2007209 */ /* 0x010fe20007810000 */
[----:B------:R4:W-:Y:S03]  /*8050*/  @P4 LDGSTS.E.BYPASS.LTC128B.128 [R219+0xe100], [R14.64], !P3 ;  /* 0x0e1000000edb4fae */ /* 0x0009e6000d901d46 */
[----:B------:R-:W-:Y:S04]  /*8060*/  FMNMX.FTZ R0, R243, R0, !PT ;  /* 0x00000000f3007209 */ /* 0x000fe80007810000 */
[----:B------:R-:W-:Y:S04]  /*8070*/  FMNMX.FTZ R0, R248, R0, !PT ;  /* 0x00000000f8007209 */ /* 0x000fe80007810000 */
[----:B------:R-:W-:Y:S04]  /*8080*/  FMNMX.FTZ R0, R244, R0, !PT ;  /* 0x00000000f4007209 */ /* 0x000fe80007810000 */
[----:B--2---:R-:W-:Y:S02]  /*8090*/  FMNMX.FTZ R0, R135, R0, !PT ;  /* 0x0000000087007209 */ /* 0x004fe40007810000 */
[----:B---3--:R-:W-:Y:S02]  /*80a0*/  FMNMX.FTZ R3, R2, R3, !PT ;  /* 0x0000000302037209 */ /* 0x008fe40007810000 */
[----:B-----5:R-:W-:Y:S03]  /*80b0*/  FMNMX.FTZ R0, R168, R0, !PT ;  /* 0x00000000a8007209 */ /* 0x020fe60007810000 */
[----:B------:R-:W2:Y:S08]  /*80c0*/  SHFL.BFLY PT, R12, R3, 0x1, 0x1f ;  /* 0x0c201f00030c7f89 */ /* 0x000eb000000e0000 */
[----:B------:R-:W3:Y:S01]  /*80d0*/  SHFL.BFLY PT, R2, R0, 0x2, 0x1f ;  /* 0x0c401f0000027f89 */ /* 0x000ee200000e0000 */
[----:B--2---:R-:W-:Y:S02]  /*80e0*/  FMNMX.FTZ R132, R3, R12, !PT ;  /* 0x0000000c03847209 */ /* 0x004fe40007810000 */
[----:B------:R-:W-:Y:S02]  /*80f0*/  @P4 IADD3 R12, P6, R4, R9, RZ ;  /* 0x00000009040c4210 */ /* 0x000fe40007fde0ff */
[C---:B------:R-:W-:Y:S01]  /*8100*/  @P4 IADD3.X R9, R5.reuse, R10, RZ, P5, !PT ;  /* 0x0000000a05094210 */ /* 0x040fe20002ffe4ff */
[----:B------:R-:W-:Y:S01]  /*8110*/  FMUL.FTZ R170, R132, c[0x0][0x2d0] ;  /* 0x0000b40084aa7a20 */ /* 0x000fe20000410000 */
[C---:B------:R-:W-:Y:S02]  /*8120*/  @P4 IADD3 R13, P5, R4.reuse, R6, RZ ;  /* 0x00000006040d4210 */ /* 0x040fe40007fbe0ff */
[C---:B------:R-:W-:Y:S02]  /*8130*/  @P4 IADD3.X R23, R5.reuse, R11, RZ, P6, !PT ;  /* 0x0000000b05174210 */ /* 0x040fe400037fe4ff */
[----:B------:R-:W-:Y:S02]  /*8140*/  @P4 IADD3 R4, P6, R4, R228, RZ ;  /* 0x000000e404044210 */ /* 0x000fe40007fde0ff */
[C---:B------:R-:W-:Y:S02]  /*8150*/  @P4 IADD3.X R22, R5.reuse, R8, RZ, P5, !PT ;  /* 0x0000000805164210 */ /* 0x040fe40002ffe4ff */
[----:B------:R-:W-:Y:S02]  /*8160*/  @P4 LEA R10, P5, R4, c[0x0][0x1c8], 0x1 ;  /* 0x00007200040a4a11 */ /* 0x000fe400078a08ff */
[----:B------:R-:W-:Y:S02]  /*8170*/  @P4 IADD3.X R5, R5, R227, RZ, P6, !PT ;  /* 0x000000e305054210 */ /* 0x000fe400037fe4ff */
[----:B---3--:R-:W-:Y:S01]  /*8180*/  FMNMX.FTZ R0, R0, R2, !PT ;  /* 0x0000000200007209 */ /* 0x008fe20007810000 */
[----:B------:R-:W-:Y:S01]  /*8190*/  FADD.FTZ R2, -R132, R133 ;  /* 0x0000008584027221 */ /* 0x000fe20000010100 */
[----:B------:R-:W-:Y:S01]  /*81a0*/  @P4 LEA.HI.X R11, R4, c[0x0][0x1cc], R5, 0x1, P5 ;  /* 0x00007300040b4a11 */ /* 0x000fe200028f0c05 */
[--C-:B------:R-:W-:Y:S01]  /*81b0*/  FFMA.FTZ R4, R176, c[0x0][0x2d0], -R170.reuse ;  /* 0x0000b400b0047a23 */ /* 0x100fe200000108aa */
[C---:B------:R-:W-:Y:S01]  /*81c0*/  @P4 LEA R8, P5, R7.reuse, c[0x0][0x1c8], 0x1 ;  /* 0x0000720007084a11 */ /* 0x040fe200078a08ff */
[----:B------:R-:W2:Y:S02]  /*81d0*/  SHFL.BFLY PT, R3, R0, 0x1, 0x1f ;  /* 0x0c201f0000037f89 */ /* 0x000ea400000e0000 */
[----:B------:R3:W-:Y:S01]  /*81e0*/  MUFU.EX2 R226, R4 ;  /* 0x0000000400e27308 */ /* 0x0007e20000000800 */
[----:B------:R-:W-:Y:S02]  /*81f0*/  @P4 LEA.HI.X R9, R7, c[0x0][0x1cc], R9, 0x1, P5 ;  /* 0x0000730007094a11 */ /* 0x000fe400028f0c09 */
[C---:B------:R-:W-:Y:S03]  /*8200*/  @P4 LEA R6, P5, R12.reuse, c[0x0][0x1c8], 0x1 ;  /* 0x000072000c064a11 */ /* 0x040fe600078a08ff */
[----:B------:R5:W-:Y:S01]  /*8210*/  @P4 LDGSTS.E.BYPASS.LTC128B.128 [R219+0x9100], [R10.64], !P0 ;  /* 0x091000000adb4fae */ /* 0x000be2000c101d46 */
[----:B------:R-:W-:Y:S07]  /*8220*/  @P4 LEA.HI.X R7, R12, c[0x0][0x1cc], R23, 0x1, P5 ;  /* 0x000073000c074a11 */ /* 0x000fee00028f0c17 */
[----:B------:R1:W-:Y:S01]  /*8230*/  @P4 LDGSTS.E.BYPASS.LTC128B.128 [R219+0xb100], [R8.64], !P1 ;  /* 0x0b10000008db4fae */ /* 0x0003e2000c901d46 */
[----:B--2---:R-:W-:Y:S07]  /*8240*/  FMNMX.FTZ R3, R0, R3, !PT ;  /* 0x0000000300037209 */ /* 0x004fee0007810000 */
[----:B------:R2:W-:Y:S01]  /*8250*/  @P4 LDGSTS.E.BYPASS.LTC128B.128 [R219+0xd100], [R6.64], !P2 ;  /* 0x0d10000006db4fae */ /* 0x0005e2000d101d46 */
[--C-:B---3--:R-:W-:Y:S02]  /*8260*/  FFMA.FTZ R4, R175, c[0x0][0x2d0], -R170.reuse ;  /* 0x0000b400af047a23 */ /* 0x108fe400000108aa */
[----:B------:R-:W-:Y:S02]  /*8270*/  FMUL.FTZ R0, R2, c[0x0][0x2d0] ;  /* 0x0000b40002007a20 */ /* 0x000fe40000410000 */
[----:B------:R3:W-:Y:S01]  /*8280*/  MUFU.EX2 R234, R4 ;  /* 0x0000000400ea7308 */ /* 0x0007e20000000800 */
[----:B------:R-:W-:Y:S04]  /*8290*/  FMUL.FTZ R133, R3, c[0x0][0x2d0] ;  /* 0x0000b40003857a20 */ /* 0x000fe80000410000 */
[--C-:B------:R-:W-:Y:S02]  /*82a0*/  FFMA.FTZ R5, R177, c[0x0][0x2d0], -R133.reuse ;  /* 0x0000b400b1057a23 */ /* 0x100fe40000010885 */
[--C-:B------:R-:W-:Y:S02]  /*82b0*/  FFMA.FTZ R12, R178, c[0x0][0x2d0], -R133.reuse ;  /* 0x0000b400b20c7a23 */ /* 0x100fe40000010885 */
[--C-:B------:R-:W-:Y:S01]  /*82c0*/  FFMA.FTZ R135, R135, c[0x0][0x2d0], -R133.reuse ;  /* 0x0000b40087877a23 */ /* 0x100fe20000010885 */
[----:B------:R2:W2:Y:S01]  /*82d0*/  MUFU.EX2 R2, R0 ;  /* 0x0000000000027308 */ /* 0x0004a20000000800 */
[--C-:B-1----:R-:W-:Y:S09]  /*82e0*/  FFMA.FTZ R8, R172, c[0x0][0x2d0], -R133.reuse ;  /* 0x0000b400ac087a23 */ /* 0x102ff20000010885 */
[----:B------:R-:W-:Y:S01]  /*82f0*/  MUFU.EX2 R191, R12 ;  /* 0x0000000c00bf7308 */ /* 0x000fe20000000800 */
[----:B---3--:R-:W-:Y:S09]  /*8300*/  FFMA.FTZ R4, R173, c[0x0][0x2d0], -R170 ;  /* 0x0000b400ad047a23 */ /* 0x008ff200000108aa */
[----:B------:R1:W-:Y:S01]  /*8310*/  MUFU.EX2 R233, R4 ;  /* 0x0000000400e97308 */ /* 0x0003e20000000800 */
[----:B--2---:R-:W-:Y:S02]  /*8320*/  FADD.FTZ R0, -R3, R134 ;  /* 0x0000008603007221 */ /* 0x004fe40000010100 */
[----:B------:R-:W-:Y:S02]  /*8330*/  FMUL.FTZ R9, R2, R141 ;  /* 0x0000008d02097220 */ /* 0x000fe40000410000 */
[----:B------:R-:W-:Y:S05]  /*8340*/  FMUL.FTZ R0, R0, c[0x0][0x2d0] ;  /* 0x0000b40000007a20 */ /* 0x000fea0000410000 */
[----:B------:R2:W-:Y:S01]  /*8350*/  MUFU.EX2 R190, R8 ;  /* 0x0000000800be7308 */ /* 0x0005e20000000800 */
[C---:B------:R-:W-:Y:S02]  /*8360*/  FMUL.FTZ R16, R2.reuse, R148 ;  /* 0x0000009402107220 */ /* 0x040fe40000410000 */
[C---:B------:R-:W-:Y:S02]  /*8370*/  FMUL.FTZ R17, R2.reuse, R149 ;  /* 0x0000009502117220 */ /* 0x040fe40000410000 */
[C---:B------:R-:W-:Y:S02]  /*8380*/  FMUL.FTZ R24, R2.reuse, R156 ;  /* 0x0000009c02187220 */ /* 0x040fe40000410000 */
[C---:B------:R-:W-:Y:S02]  /*8390*/  FMUL.FTZ R25, R2.reuse, R157 ;  /* 0x0000009d02197220 */ /* 0x040fe40000410000 */
[--C-:B------:R-:W-:Y:S01]  /*83a0*/  FFMA.FTZ R134, R171, c[0x0][0x2d0], -R170.reuse ;  /* 0x0000b400ab867a23 */ /* 0x100fe200000108aa */
[----:B------:R-:W3:Y:S01]  /*83b0*/  MUFU.EX2 R0, R0 ;  /* 0x0000000000007308 */ /* 0x000ee20000000800 */
[C---:B------:R-:W-:Y:S02]  /*83c0*/  FMUL.FTZ R32, R2.reuse, R164 ;  /* 0x000000a402207220 */ /* 0x040fe40000410000 */
[C---:B------:R-:W-:Y:S02]  /*83d0*/  FMUL.FTZ R33, R2.reuse, R165 ;  /* 0x000000a502217220 */ /* 0x040fe40000410000 */
[----:B-1----:R-:W-:Y:S02]  /*83e0*/  FFMA.FTZ R4, R169, c[0x0][0x2d0], -R170 ;  /* 0x0000b400a9047a23 */ /* 0x002fe400000108aa */
[C---:B------:R-:W-:Y:S02]  /*83f0*/  FMUL.FTZ R36, R2.reuse, R36 ;  /* 0x0000002402247220 */ /* 0x040fe40000410000 */
[C---:B------:R-:W-:Y:S01]  /*8400*/  FMUL.FTZ R37, R2.reuse, R37 ;  /* 0x0000002502257220 */ /* 0x040fe20000410000 */
[----:B------:R1:W1:Y:S01]  /*8410*/  MUFU.EX2 R232, R4 ;  /* 0x0000000400e87308 */ /* 0x0002620000000800 */
[C---:B------:R-:W-:Y:S02]  /*8420*/  FMUL.FTZ R40, R2.reuse, R40 ;  /* 0x0000002802287220 */ /* 0x040fe40000410000 */
[C---:B------:R-:W-:Y:S02]  /*8430*/  FMUL.FTZ R41, R2.reuse, R41 ;  /* 0x0000002902297220 */ /* 0x040fe40000410000 */
[C---:B--2---:R-:W-:Y:S02]  /*8440*/  FMUL.FTZ R8, R2.reuse, R140 ;  /* 0x0000008c02087220 */ /* 0x044fe40000410000 */
[C---:B------:R-:W-:Y:S02]  /*8450*/  FMUL.FTZ R44, R2.reuse, R44 ;  /* 0x0000002c022c7220 */ /* 0x040fe40000410000 */
[C---:B------:R-:W-:Y:S01]  /*8460*/  FMUL.FTZ R45, R2.reuse, R45 ;  /* 0x0000002d022d7220 */ /* 0x040fe20000410000 */
[----:B------:R2:W2:Y:S01]  /*8470*/  MUFU.EX2 R169, R5 ;  /* 0x0000000500a97308 */ /* 0x0004a20000000800 */
[C---:B------:R-:W-:Y:S02]  /*8480*/  FMUL.FTZ R48, R2.reuse, R48 ;  /* 0x0000003002307220 */ /* 0x040fe40000410000 */
[----:B------:R-:W-:Y:S02]  /*8490*/  FMUL.FTZ R49, R2, R49 ;  /* 0x0000003102317220 */ /* 0x000fe40000410000 */
[C---:B---3--:R-:W-:Y:S02]  /*84a0*/  FMUL.FTZ R6, R0.reuse, R138 ;  /* 0x0000008a00067220 */ /* 0x048fe40000410000 */
[C---:B------:R-:W-:Y:S02]  /*84b0*/  FMUL.FTZ R7, R0.reuse, R139 ;  /* 0x0000008b00077220 */ /* 0x040fe40000410000 */
[C---:B-----5:R-:W-:Y:S01]  /*84c0*/  FMUL.FTZ R10, R0.reuse, R142 ;  /* 0x0000008e000a7220 */ /* 0x060fe20000410000 */
[----:B------:R-:W-:Y:S01]  /*84d0*/  MUFU.EX2 R224, R134 ;  /* 0x0000008600e07308 */ /* 0x000fe20000000800 */
[C---:B------:R-:W-:Y:S02]  /*84e0*/  FMUL.FTZ R11, R0.reuse, R143 ;  /* 0x0000008f000b7220 */ /* 0x040fe40000410000 */
[C---:B------:R-:W-:Y:S01]  /*84f0*/  FMUL.FTZ R18, R0.reuse, R150 ;  /* 0x0000009600127220 */ /* 0x040fe20000410000 */
[C---:B-1----:R-:W-:Y:S01]  /*8500*/  @P4 LEA R4, P5, R13.reuse, c[0x0][0x1c8], 0x1 ;  /* 0x000072000d044a11 */ /* 0x042fe200078a08ff */
[----:B------:R-:W-:Y:S01]  /*8510*/  FMUL.FTZ R19, R0, R151 ;  /* 0x0000009700137220 */ /* 0x000fe20000410000 */
[----:B------:R-:W-:Y:S01]  /*8520*/  F2FP.BF16.PACK_AB R138, R232, R233 ;  /* 0x000000e9e88a723e */ /* 0x000fe200000010ff */
[C---:B------:R-:W-:Y:S02]  /*8530*/  FMUL.FTZ R26, R0.reuse, R158 ;  /* 0x0000009e001a7220 */ /* 0x040fe40000410000 */
[C---:B------:R-:W-:Y:S01]  /*8540*/  FMUL.FTZ R27, R0.reuse, R159 ;  /* 0x0000009f001b7220 */ /* 0x040fe20000410000 */
[----:B------:R-:W-:Y:S01]  /*8550*/  MUFU.EX2 R135, R135 ;  /* 0x0000008700877308 */ /* 0x000fe20000000800 */
[C---:B------:R-:W-:Y:S02]  /*8560*/  FMUL.FTZ R34, R0.reuse, R166 ;  /* 0x000000a600227220 */ /* 0x040fe40000410000 */
[C---:B------:R-:W-:Y:S01]  /*8570*/  FMUL.FTZ R35, R0.reuse, R167 ;  /* 0x000000a700237220 */ /* 0x040fe20000410000 */
[----:B--2---:R-:W-:Y:S01]  /*8580*/  @P4 LEA.HI.X R5, R13, c[0x0][0x1cc], R22, 0x1, P5 ;  /* 0x000073000d054a11 */ /* 0x004fe200028f0c16 */
[C---:B------:R-:W-:Y:S02]  /*8590*/  FMUL.FTZ R38, R0.reuse, R38 ;  /* 0x0000002600267220 */ /* 0x040fe40000410000 */
[C---:B------:R-:W-:Y:S02]  /*85a0*/  FMUL.FTZ R39, R0.reuse, R39 ;  /* 0x0000002700277220 */ /* 0x040fe40000410000 */
[----:B------:R1:W-:Y:S01]  /*85b0*/  @P4 LDGSTS.E.BYPASS.LTC128B.128 [R219+0xf100], [R4.64], !P3 ;  /* 0x0f10000004db4fae */ /* 0x0003e2000d901d46 */
[C---:B------:R-:W-:Y:S02]  /*85c0*/  FMUL.FTZ R42, R0.reuse, R42 ;  /* 0x0000002a002a7220 */ /* 0x040fe40000410000 */
[C---:B------:R-:W-:Y:S02]  /*85d0*/  FMUL.FTZ R43, R0.reuse, R43 ;  /* 0x0000002b002b7220 */ /* 0x040fe40000410000 */
[C---:B------:R-:W-:Y:S02]  /*85e0*/  FMUL.FTZ R46, R0.reuse, R46 ;  /* 0x0000002e002e7220 */ /* 0x040fe40000410000 */
[C---:B------:R-:W-:Y:S01]  /*85f0*/  FMUL.FTZ R47, R0.reuse, R47 ;  /* 0x0000002f002f7220 */ /* 0x040fe20000410000 */
[----:B----4-:R-:W2:Y:S01]  /*8600*/  LDSM.16.MT88.4 R12, [R193] ;  /* 0x00000000c10c783b */ /* 0x010ea20000004200 */
[C---:B------:R-:W-:Y:S02]  /*8610*/  FMUL.FTZ R50, R0.reuse, R50 ;  /* 0x0000003200327220 */ /* 0x040fe40000410000 */
        /* <DEDUP_REMOVED lines=8> */
[----:B------:R-:W4:Y:S01]  /*86a0*/  LDSM.16.MT88.4 R28, [R197] ;  /* 0x00000000c51c783b */ /* 0x000f220000004200 */
[----:B------:R-:W-:Y:S02]  /*86b0*/  FMUL.FTZ R58, R0, R58 ;  /* 0x0000003a003a7220 */ /* 0x000fe40000410000 */
[--C-:B-1----:R-:W-:Y:S02]  /*86c0*/  FFMA.FTZ R4, R174, c[0x0][0x2d0], -R133.reuse ;  /* 0x0000b400ae047a23 */ /* 0x102fe40000010885 */
[----:B------:R-:W-:Y:S01]  /*86d0*/  FMUL.FTZ R5, R2, R137 ;  /* 0x0000008902057220 */ /* 0x000fe20000410000 */
[----:B------:R-:W-:Y:S01]  /*86e0*/  F2FP.BF16.PACK_AB R137, R191, R169 ;  /* 0x000000a9bf89723e */ /* 0x000fe200000010ff */
[----:B------:R-:W1:Y:S01]  /*86f0*/  MUFU.EX2 R189, R4 ;  /* 0x0000000400bd7308 */ /* 0x000e620000000800 */
[----:B------:R-:W5:Y:S01]  /*8700*/  LDSM.16.MT88.4 R140, [R196] ;  /* 0x00000000c48c783b */ /* 0x000f620000004200 */
[----:B------:R-:W-:Y:S02]  /*8710*/  FMUL.FTZ R59, R0, R59 ;  /* 0x0000003b003b7220 */ /* 0x000fe40000410000 */
[C---:B------:R-:W-:Y:S02]  /*8720*/  FMUL.FTZ R60, R2.reuse, R60 ;  /* 0x0000003c023c7220 */ /* 0x040fe40000410000 */
[----:B------:R-:W-:Y:S02]  /*8730*/  FMUL.FTZ R61, R2, R61 ;  /* 0x0000003d023d7220 */ /* 0x000fe40000410000 */
[C---:B------:R-:W-:Y:S01]  /*8740*/  FMUL.FTZ R62, R0.reuse, R62 ;  /* 0x0000003e003e7220 */ /* 0x040fe20000410000 */
[----:B------:R-:W-:Y:S01]  /*8750*/  LDSM.16.MT88.4 R148, [R194+0x2000] ;  /* 0x00200000c294783b */ /* 0x000fe20000004200 */
[----:B------:R-:W-:Y:S02]  /*8760*/  FMUL.FTZ R63, R0, R63 ;  /* 0x0000003f003f7220 */ /* 0x000fe40000410000 */
[C---:B------:R-:W-:Y:S02]  /*8770*/  FMUL.FTZ R64, R2.reuse, R64 ;  /* 0x0000004002407220 */ /* 0x040fe40000410000 */
[----:B------:R-:W-:Y:S02]  /*8780*/  FMUL.FTZ R65, R2, R65 ;  /* 0x0000004102417220 */ /* 0x000fe40000410000 */
[C---:B------:R-:W-:Y:S01]  /*8790*/  FMUL.FTZ R66, R0.reuse, R66 ;  /* 0x0000004200427220 */ /* 0x040fe20000410000 */
[----:B------:R-:W-:Y:S01]  /*87a0*/  LDSM.16.MT88.4 R156, [R197+0x1800] ;  /* 0x00180000c59c783b */ /* 0x000fe20000004200 */
[----:B------:R-:W-:Y:S02]  /*87b0*/  FMUL.FTZ R67, R0, R67 ;  /* 0x0000004300437220 */ /* 0x000fe40000410000 */
[C---:B------:R-:W-:Y:S02]  /*87c0*/  FMUL.FTZ R68, R2.reuse, R68 ;  /* 0x0000004402447220 */ /* 0x040fe40000410000 */
[C---:B------:R-:W-:Y:S01]  /*87d0*/  FMUL.FTZ R69, R2.reuse, R69 ;  /* 0x0000004502457220 */ /* 0x040fe20000410000 */
[----:B-1----:R-:W-:Y:S01]  /*87e0*/  F2FP.BF16.PACK_AB R139, R189, R190 ;  /* 0x000000bebd8b723e */ /* 0x002fe200000010ff */
[----:B------:R-:W-:Y:S01]  /*87f0*/  FMUL.FTZ R4, R2, R136 ;  /* 0x0000008802047220 */ /* 0x000fe20000410000 */
[----:B------:R-:W-:Y:S01]  /*8800*/  F2FP.BF16.PACK_AB R136, R234, R226 ;  /* 0x000000e2ea88723e */ /* 0x000fe200000010ff */
[----:B------:R-:W-:Y:S01]  /*8810*/  LDSM.16.MT88.4 R164, [R196+0x1800] ;  /* 0x00180000c4a4783b */ /* 0x000fe20000004200 */
[C---:B------:R-:W-:Y:S02]  /*8820*/  FMUL.FTZ R70, R0.reuse, R70 ;  /* 0x0000004600467220 */ /* 0x040fe40000410000 */
[----:B------:R-:W-:Y:S02]  /*8830*/  FMUL.FTZ R71, R0, R71 ;  /* 0x0000004700477220 */ /* 0x000fe40000410000 */
[C---:B------:R-:W-:Y:S01]  /*8840*/  FMUL.FTZ R72, R2.reuse, R72 ;  /* 0x0000004802487220 */ /* 0x040fe20000410000 */
[C---:B--2---:R-:W-:Y:S02]  /*8850*/  HMMA.16816.F32.BF16 R4, R136.reuse, R12, R4 ;  /* 0x0000000c8804723c */ /* 0x044fe40000041804 */
[----:B------:R-:W0:Y:S03]  /*8860*/  LDGDEPBAR ;  /* 0x00000000000079af */ /* 0x000e260000000000 */
[C---:B------:R-:W-:Y:S02]  /*8870*/  FMUL.FTZ R73, R2.reuse, R73 ;  /* 0x0000004902497220 */ /* 0x040fe40000410000 */
[C---:B------:R-:W-:Y:S01]  /*8880*/  FMUL.FTZ R12, R2.reuse, R144 ;  /* 0x00000090020c7220 */ /* 0x040fe20000410000 */
[C---:B------:R-:W-:Y:S04]  /*8890*/  HMMA.16816.F32.BF16 R8, R136.reuse, R14, R8 ;  /* 0x0000000e8808723c */ /* 0x040fe80000041808 */
[----:B------:R-:W-:Y:S02]  /*88a0*/  FMUL.FTZ R13, R2, R145 ;  /* 0x00000091020d7220 */ /* 0x000fe40000410000 */
[--C-:B------:R-:W-:Y:S02]  /*88b0*/  FFMA.FTZ R134, R179, c[0x0][0x2d0], -R170.reuse ;  /* 0x0000b400b3867a23 */ /* 0x100fe400000108aa */
[C---:B------:R-:W-:Y:S02]  /*88c0*/  FMUL.FTZ R14, R0.reuse, R146 ;  /* 0x00000092000e7220 */ /* 0x040fe40000410000 */
[----:B------:R1:W2:Y:S02]  /*88d0*/  MUFU.EX2 R223, R134 ;  /* 0x0000008600df7308 */ /* 0x0002a40000000800 */
[C---:B------:R-:W-:Y:S02]  /*88e0*/  FMUL.FTZ R15, R0.reuse, R147 ;  /* 0x00000093000f7220 */ /* 0x040fe40000410000 */
[----:B------:R-:W1:Y:S01]  /*88f0*/  LDSM.16.MT88.4 R144, [R193+0x2000] ;  /* 0x00200000c190783b */ /* 0x000e620000004200 */
[C---:B------:R-:W-:Y:S02]  /*8900*/  FMUL.FTZ R74, R0.reuse, R74 ;  /* 0x0000004a004a7220 */ /* 0x040fe40000410000 */
[----:B------:R-:W-:Y:S02]  /*8910*/  FMUL.FTZ R75, R0, R75 ;  /* 0x0000004b004b7220 */ /* 0x000fe40000410000 */
[C---:B---3--:R-:W-:Y:S03]  /*8920*/  HMMA.16816.F32.BF16 R12, R136.reuse, R20, R12 ;  /* 0x00000014880c723c */ /* 0x048fe6000004180c */
[C---:B------:R-:W-:Y:S02]  /*8930*/  FMUL.FTZ R76, R2.reuse, R76 ;  /* 0x0000004c024c7220 */ /* 0x040fe40000410000 */
[----:B------:R-:W-:Y:S02]  /*8940*/  FMUL.FTZ R77, R2, R77 ;  /* 0x0000004d024d7220 */ /* 0x000fe40000410000 */
[----:B------:R-:W-:Y:S01]  /*8950*/  FMUL.FTZ R78, R0, R78 ;  /* 0x0000004e004e7220 */ /* 0x000fe20000410000 */
[C---:B------:R-:W-:Y:S04]  /*8960*/  HMMA.16816.F32.BF16 R16, R136.reuse, R22, R16 ;  /* 0x000000168810723c */ /* 0x040fe80000041810 */
[C---:B------:R-:W-:Y:S02]  /*8970*/  FMUL.FTZ R20, R2.reuse, R152 ;  /* 0x0000009802147220 */ /* 0x040fe40000410000 */
[----:B------:R-:W-:Y:S02]  /*8980*/  FMUL.FTZ R21, R2, R153 ;  /* 0x0000009902157220 */ /* 0x000fe40000410000 */
[C---:B------:R-:W-:Y:S04]  /*8990*/  FMUL.FTZ R22, R0.reuse, R154 ;  /* 0x0000009a00167220 */ /* 0x040fe80000410000 */
[C---:B------:R-:W-:Y:S02]  /*89a0*/  FMUL.FTZ R23, R0.reuse, R155 ;  /* 0x0000009b00177220 */ /* 0x040fe40000410000 */
[----:B------:R-:W-:Y:S02]  /*89b0*/  FMUL.FTZ R79, R0, R79 ;  /* 0x0000004f004f7220 */ /* 0x000fe40000410000 */
[C---:B------:R-:W-:Y:S02]  /*89c0*/  FMUL.FTZ R80, R2.reuse, R80 ;  /* 0x0000005002507220 */ /* 0x040fe40000410000 */
[----:B------:R-:W-:Y:S01]  /*89d0*/  FMUL.FTZ R81, R2, R81 ;  /* 0x0000005102517220 */ /* 0x000fe20000410000 */
[C---:B----4-:R-:W-:Y:S03]  /*89e0*/  HMMA.16816.F32.BF16 R20, R136.reuse, R28, R20 ;  /* 0x0000001c8814723c */ /* 0x050fe60000041814 */
[C---:B------:R-:W-:Y:S02]  /*89f0*/  FMUL.FTZ R82, R0.reuse, R82 ;  /* 0x0000005200527220 */ /* 0x040fe40000410000 */
[----:B------:R-:W-:Y:S02]  /*8a00*/  FMUL.FTZ R83, R0, R83 ;  /* 0x0000005300537220 */ /* 0x000fe40000410000 */
[C---:B------:R-:W-:Y:S01]  /*8a10*/  FMUL.FTZ R28, R2.reuse, R160 ;  /* 0x000000a0021c7220 */ /* 0x040fe20000410000 */
[C---:B------:R-:W-:Y:S04]  /*8a20*/  HMMA.16816.F32.BF16 R24, R136.reuse, R30, R24 ;  /* 0x0000001e8818723c */ /* 0x040fe80000041818 */
[----:B------:R-:W-:Y:S02]  /*8a30*/  FMUL.FTZ R29, R2, R161 ;  /* 0x000000a1021d7220 */ /* 0x000fe40000410000 */
[--C-:B-1----:R-:W-:Y:S02]  /*8a40*/  FFMA.FTZ R134, R184, c[0x0][0x2d0], -R133.reuse ;  /* 0x0000b400b8867a23 */ /* 0x102fe40000010885 */
[C---:B------:R-:W-:Y:S02]  /*8a50*/  FMUL.FTZ R30, R0.reuse, R162 ;  /* 0x000000a2001e7220 */ /* 0x040fe40000410000 */
[----:B------:R1:W-:Y:S02]  /*8a60*/  MUFU.EX2 R184, R134 ;  /* 0x0000008600b87308 */ /* 0x0003e40000000800 */
[----:B------:R-:W-:Y:S02]  /*8a70*/  FMUL.FTZ R31, R0, R163 ;  /* 0x000000a3001f7220 */ /* 0x000fe40000410000 */
[C---:B------:R-:W-:Y:S02]  /*8a80*/  FMUL.FTZ R84, R2.reuse, R84 ;  /* 0x0000005402547220 */ /* 0x040fe40000410000 */
[----:B------:R-:W-:Y:S02]  /*8a90*/  FMUL.FTZ R85, R2, R85 ;  /* 0x0000005502557220 */ /* 0x000fe40000410000 */
[C---:B------:R-:W-:Y:S01]  /*8aa0*/  FMUL.FTZ R86, R0.reuse, R86 ;  /* 0x0000005600567220 */ /* 0x040fe20000410000 */
[C---:B-----5:R-:W-:Y:S03]  /*8ab0*/  HMMA.16816.F32.BF16 R28, R136.reuse, R140, R28 ;  /* 0x0000008c881c723c */ /* 0x060fe6000004181c */
[----:B------:R-:W-:Y:S02]  /*8ac0*/  FMUL.FTZ R87, R0, R87 ;  /* 0x0000005700577220 */ /* 0x000fe40000410000 */
[C---:B------:R-:W-:Y:S02]  /*8ad0*/  FMUL.FTZ R88, R2.reuse, R88 ;  /* 0x0000005802587220 */ /* 0x040fe40000410000 */
[----:B------:R-:W-:Y:S01]  /*8ae0*/  FMUL.FTZ R89, R2, R89 ;  /* 0x0000005902597220 */ /* 0x000fe20000410000 */
[C---:B------:R-:W-:Y:S01]  /*8af0*/  HMMA.16816.F32.BF16 R32, R136.reuse, R142, R32 ;  /* 0x0000008e8820723c */ /* 0x040fe20000041820 */
[----:B------:R-:W3:Y:S03]  /*8b00*/  LDSM.16.MT88.4 R140, [R197+0x2000] ;  /* 0x00200000c58c783b */ /* 0x000ee60000004200 */
[C---:B------:R-:W-:Y:S02]  /*8b10*/  FMUL.FTZ R90, R0.reuse, R90 ;  /* 0x0000005a005a7220 */ /* 0x040fe40000410000 */
[----:B------:R-:W-:Y:S02]  /*8b20*/  FMUL.FTZ R91, R0, R91 ;  /* 0x0000005b005b7220 */ /* 0x000fe40000410000 */
[C---:B------:R-:W-:Y:S04]  /*8b30*/  HMMA.16816.F32.BF16 R36, R136.reuse, R144, R36 ;  /* 0x000000908824723c */ /* 0x040fe80000041824 */
[C---:B------:R-:W-:Y:S02]  /*8b40*/  FMUL.FTZ R92, R2.reuse, R92 ;  /* 0x0000005c025c7220 */ /* 0x040fe40000410000 */
[----:B------:R-:W-:Y:S02]  /*8b50*/  FMUL.FTZ R93, R2, R93 ;  /* 0x0000005d025d7220 */ /* 0x000fe40000410000 */
[C---:B------:R-:W-:Y:S01]  /*8b60*/  HMMA.16816.F32.BF16 R40, R136.reuse, R146, R40 ;  /* 0x000000928828723c */ /* 0x040fe20000041828 */
[----:B------:R-:W4:Y:S03]  /*8b70*/  LDSM.16.MT88.4 R144, [R196+0x2000] ;  /* 0x00200000c490783b */ /* 0x000f260000004200 */
[C---:B------:R-:W-:Y:S02]  /*8b80*/  FMUL.FTZ R94, R0.reuse, R94 ;  /* 0x0000005e005e7220 */ /* 0x040fe40000410000 */
[----:B------:R-:W-:Y:S02]  /*8b90*/  FMUL.FTZ R95, R0, R95 ;  /* 0x0000005f005f7220 */ /* 0x000fe40000410000 */
[C---:B------:R-:W-:Y:S04]  /*8ba0*/  HMMA.16816.F32.BF16 R44, R136.reuse, R148, R44 ;  /* 0x00000094882c723c */ /* 0x040fe8000004182c */
[C---:B------:R-:W-:Y:S02]  /*8bb0*/  FMUL.FTZ R96, R2.reuse, R96 ;  /* 0x0000006002607220 */ /* 0x040fe40000410000 */
[----:B------:R-:W-:Y:S02]  /*8bc0*/  FMUL.FTZ R97, R2, R97 ;  /* 0x0000006102617220 */ /* 0x000fe40000410000 */
[C---:B------:R-:W-:Y:S01]  /*8bd0*/  HMMA.16816.F32.BF16 R48, R136.reuse, R150, R48 ;  /* 0x000000968830723c */ /* 0x040fe20000041830 */
[----:B------:R-:W5:Y:S03]  /*8be0*/  LDSM.16.MT88.4 R148, [R193+0x4000] ;  /* 0x00400000c194783b */ /* 0x000f660000004200 */
[C---:B------:R-:W-:Y:S02]  /*8bf0*/  FMUL.FTZ R98, R0.reuse, R98 ;  /* 0x0000006200627220 */ /* 0x040fe40000410000 */
[----:B------:R-:W-:Y:S02]  /*8c00*/  FMUL.FTZ R99, R0, R99 ;  /* 0x0000006300637220 */ /* 0x000fe40000410000 */
[C---:B------:R-:W-:Y:S01]  /*8c10*/  FMUL.FTZ R100, R2.reuse, R100 ;  /* 0x0000006402647220 */ /* 0x040fe20000410000 */
[C---:B---3--:R-:W-:Y:S03]  /*8c20*/  HMMA.16816.F32.BF16 R52, R136.reuse, R140, R52 ;  /* 0x0000008c8834723c */ /* 0x048fe60000041834 */
[----:B------:R-:W-:Y:S02]  /*8c30*/  FMUL.FTZ R101, R2, R101 ;  /* 0x0000006502657220 */ /* 0x000fe40000410000 */
[C---:B------:R-:W-:Y:S02]  /*8c40*/  FMUL.FTZ R102, R0.reuse, R102 ;  /* 0x0000006600667220 */ /* 0x040fe40000410000 */
[----:B------:R-:W-:Y:S01]  /*8c50*/  FMUL.FTZ R103, R0, R103 ;  /* 0x0000006700677220 */ /* 0x000fe20000410000 */
[C---:B------:R-:W-:Y:S01]  /*8c60*/  HMMA.16816.F32.BF16 R56, R136.reuse, R142, R56 ;  /* 0x0000008e8838723c */ /* 0x040fe20000041838 */
[----:B------:R-:W3:Y:S03]  /*8c70*/  LDSM.16.MT88.4 R140, [R194+0x4000] ;  /* 0x00400000c28c783b */ /* 0x000ee60000004200 */
[C---:B------:R-:W-:Y:S02]  /*8c80*/  FMUL.FTZ R104, R2.reuse, R104 ;  /* 0x0000006802687220 */ /* 0x040fe40000410000 */
[----:B------:R-:W-:Y:S02]  /*8c90*/  FMUL.FTZ R105, R2, R105 ;  /* 0x0000006902697220 */ /* 0x000fe40000410000 */
[C---:B----4-:R-:W-:Y:S04]  /*8ca0*/  HMMA.16816.F32.BF16 R60, R136.reuse, R144, R60 ;  /* 0x00000090883c723c */ /* 0x050fe8000004183c */
[--C-:B-1----:R-:W-:Y:S02]  /*8cb0*/  FFMA.FTZ R134, R185, c[0x0][0x2d0], -R133.reuse ;  /* 0x0000b400b9867a23 */ /* 0x102fe40000010885 */
[C---:B------:R-:W-:Y:S02]  /*8cc0*/  FMUL.FTZ R106, R0.reuse, R106 ;  /* 0x0000006a006a7220 */ /* 0x040fe40000410000 */
[C---:B------:R-:W-:Y:S01]  /*8cd0*/  HMMA.16816.F32.BF16 R64, R136.reuse, R146, R64 ;  /* 0x000000928840723c */ /* 0x040fe20000041840 */
[----:B------:R1:W4:Y:S01]  /*8ce0*/  MUFU.EX2 R183, R134 ;  /* 0x0000008600b77308 */ /* 0x0003220000000800 */
[----:B------:R-:W2:Y:S02]  /*8cf0*/  LDSM.16.MT88.4 R144, [R197+0x4000] ;  /* 0x00400000c590783b */ /* 0x000ea40000004200 */
[----:B------:R-:W-:Y:S02]  /*8d00*/  FMUL.FTZ R107, R0, R107 ;  /* 0x0000006b006b7220 */ /* 0x000fe40000410000 */
[C---:B------:R-:W-:Y:S02]  /*8d10*/  FMUL.FTZ R108, R2.reuse, R108 ;  /* 0x0000006c026c7220 */ /* 0x040fe40000410000 */
[C---:B-----5:R-:W-:Y:S04]  /*8d20*/  HMMA.16816.F32.BF16 R68, R136.reuse, R148, R68 ;  /* 0x000000948844723c */ /* 0x060fe80000041844 */
[----:B------:R-:W-:Y:S02]  /*8d30*/  FMUL.FTZ R109, R2, R109 ;  /* 0x0000006d026d7220 */ /* 0x000fe40000410000 */
[C---:B------:R-:W-:Y:S02]  /*8d40*/  FMUL.FTZ R110, R0.reuse, R110 ;  /* 0x0000006e006e7220 */ /* 0x040fe40000410000 */
[C---:B------:R-:W-:Y:S01]  /*8d50*/  HMMA.16816.F32.BF16 R72, R136.reuse, R150, R72 ;  /* 0x000000968848723c */ /* 0x040fe20000041848 */
[----:B------:R-:W5:Y:S03]  /*8d60*/  LDSM.16.MT88.4 R148, [R196+0x4000] ;  /* 0x00400000c494783b */ /* 0x000f660000004200 */
[----:B------:R-:W-:Y:S02]  /*8d70*/  FMUL.FTZ R111, R0, R111 ;  /* 0x0000006f006f7220 */ /* 0x000fe40000410000 */
[C---:B------:R-:W-:Y:S02]  /*8d80*/  FMUL.FTZ R112, R2.reuse, R112 ;  /* 0x0000007002707220 */ /* 0x040fe40000410000 */
[----:B------:R-:W-:Y:S01]  /*8d90*/  FMUL.FTZ R113, R2, R113 ;  /* 0x0000007102717220 */ /* 0x000fe20000410000 */
[C---:B---3--:R-:W-:Y:S03]  /*8da0*/  HMMA.16816.F32.BF16 R76, R136.reuse, R140, R76 ;  /* 0x0000008c884c723c */ /* 0x048fe6000004184c */
[--C-:B-1----:R-:W-:Y:S02]  /*8db0*/  FFMA.FTZ R134, R186, c[0x0][0x2d0], -R170.reuse ;  /* 0x0000b400ba867a23 */ /* 0x102fe400000108aa */
[C---:B------:R-:W-:Y:S02]  /*8dc0*/  FMUL.FTZ R114, R0.reuse, R114 ;  /* 0x0000007200727220 */ /* 0x040fe40000410000 */
[----:B------:R1:W-:Y:S01]  /*8dd0*/  MUFU.EX2 R222, R134 ;  /* 0x0000008600de7308 */ /* 0x0003e20000000800 */
[C---:B------:R-:W-:Y:S01]  /*8de0*/  HMMA.16816.F32.BF16 R80, R136.reuse, R142, R80 ;  /* 0x0000008e8850723c */ /* 0x040fe20000041850 */
[----:B------:R-:W3:Y:S03]  /*8df0*/  LDSM.16.MT88.4 R140, [R193+0x6000] ;  /* 0x00600000c18c783b */ /* 0x000ee60000004200 */
        /* <DEDUP_REMOVED lines=10> */
[--C-:B-1----:R-:W-:Y:S02]  /*8ea0*/  FFMA.FTZ R134, R187, c[0x0][0x2d0], -R170.reuse ;  /* 0x0000b400bb867a23 */ /* 0x102fe400000108aa */
[C---:B-----5:R-:W-:Y:S02]  /*8eb0*/  HMMA.16816.F32.BF16 R92, R136.reuse, R148, R92 ;  /* 0x00000094885c723c */ /* 0x060fe4000004185c */
[----:B------:R1:W5:Y:S02]  /*8ec0*/  MUFU.EX2 R221, R134 ;  /* 0x0000008600dd7308 */ /* 0x0003640000000800 */
[C---:B------:R-:W-:Y:S02]  /*8ed0*/  FMUL.FTZ R122, R0.reuse, R122 ;  /* 0x0000007a007a7220 */ /* 0x040fe40000410000 */
[----:B------:R-:W-:Y:S02]  /*8ee0*/  FMUL.FTZ R123, R0, R123 ;  /* 0x0000007b007b7220 */ /* 0x000fe40000410000 */
[C---:B------:R-:W-:Y:S01]  /*8ef0*/  HMMA.16816.F32.BF16 R96, R136.reuse, R150, R96 ;  /* 0x000000968860723c */ /* 0x040fe20000041860 */
[----:B------:R-:W4:Y:S03]  /*8f00*/  LDSM.16.MT88.4 R148, [R197+0x6000] ;  /* 0x00600000c594783b */ /* 0x000f260000004200 */
[C---:B------:R-:W-:Y:S02]  /*8f10*/  FMUL.FTZ R124, R2.reuse, R124 ;  /* 0x0000007c027c7220 */ /* 0x040fe40000410000 */
[----:B------:R-:W-:Y:S02]  /*8f20*/  FMUL.FTZ R125, R2, R125 ;  /* 0x0000007d027d7220 */ /* 0x000fe40000410000 */
[C---:B---3--:R-:W-:Y:S04]  /*8f30*/  HMMA.16816.F32.BF16 R100, R136.reuse, R140, R100 ;  /* 0x0000008c8864723c */ /* 0x048fe80000041864 */
[C---:B------:R-:W-:Y:S02]  /*8f40*/  FMUL.FTZ R126, R0.reuse, R126 ;  /* 0x0000007e007e7220 */ /* 0x040fe40000410000 */
[----:B------:R-:W-:Y:S02]  /*8f50*/  FMUL.FTZ R127, R0, R127 ;  /* 0x0000007f007f7220 */ /* 0x000fe40000410000 */
[C---:B------:R-:W-:Y:S01]  /*8f60*/  HMMA.16816.F32.BF16 R104, R136.reuse, R142, R104 ;  /* 0x0000008e8868723c */ /* 0x040fe20000041868 */
[----:B------:R-:W3:Y:S03]  /*8f70*/  LDSM.16.MT88.4 R140, [R196+0x6000] ;  /* 0x00600000c48c783b */ /* 0x000ee60000004200 */
[----:B-1----:R-:W-:Y:S02]  /*8f80*/  FFMA.FTZ R134, R188, c[0x0][0x2d0], -R133 ;  /* 0x0000b400bc867a23 */ /* 0x002fe40000010885 */
[C---:B------:R-:W-:Y:S02]  /*8f90*/  FMUL.FTZ R128, R2.reuse, R128 ;  /* 0x0000008002807220 */ /* 0x040fe40000410000 */
[----:B------:R1:W-:Y:S01]  /*8fa0*/  MUFU.EX2 R182, R134 ;  /* 0x0000008600b67308 */ /* 0x0003e20000000800 */
[C---:B--2---:R-:W-:Y:S03]  /*8fb0*/  HMMA.16816.F32.BF16 R108, R136.reuse, R144, R108 ;  /* 0x00000090886c723c */ /* 0x044fe6000004186c */
[----:B------:R-:W-:Y:S02]  /*8fc0*/  FMUL.FTZ R129, R2, R129 ;  /* 0x0000008102817220 */ /* 0x000fe40000410000 */
[C---:B------:R-:W-:Y:S02]  /*8fd0*/  FMUL.FTZ R130, R0.reuse, R130 ;  /* 0x0000008200827220 */ /* 0x040fe40000410000 */
[C---:B------:R-:W-:Y:S01]  /*8fe0*/  FMUL.FTZ R131, R0.reuse, R131 ;  /* 0x0000008300837220 */ /* 0x040fe20000410000 */
[C---:B------:R-:W-:Y:S01]  /*8ff0*/  HMMA.16816.F32.BF16 R112, R136.reuse, R146, R112 ;  /* 0x000000928870723c */ /* 0x040fe20000041870 */
[----:B------:R-:W2:Y:S03]  /*9000*/  LDSM.16.MT88.4 R144, [R193+0x800] ;  /* 0x00080000c190783b */ /* 0x000ea60000004200 */
[----:B------:R-:W-:Y:S02]  /*9010*/  FFMA.FTZ R152, R245, c[0x0][0x2d0], -R170 ;  /* 0x0000b400f5987a23 */ /* 0x000fe400000108aa */
[----:B------:R-:W-:Y:S02]  /*9020*/  FFMA.FTZ R0, R0, R250, R169 ;  /* 0x000000fa00007223 */ /* 0x000fe400000100a9 */
[C---:B----4-:R-:W-:Y:S04]  /*9030*/  HMMA.16816.F32.BF16 R116, R136.reuse, R148, R116 ;  /* 0x000000948874723c */ /* 0x050fe80000041874 */
[----:B------:R-:W-:Y:S02]  /*9040*/  FFMA.FTZ R2, R2, R251, R226 ;  /* 0x000000fb02027223 */ /* 0x000fe400000100e2 */
[----:B------:R-:W-:Y:S02]  /*9050*/  FADD.FTZ R0, R191, R0 ;  /* 0x00000000bf007221 */ /* 0x000fe40000010000 */
[C---:B------:R-:W-:Y:S01]  /*9060*/  HMMA.16816.F32.BF16 R120, R136.reuse, R150, R120 ;  /* 0x000000968878723c */ /* 0x040fe20000041878 */
[----:B------:R-:W4:Y:S03]  /*9070*/  LDSM.16.MT88.4 R148, [R194+0x800] ;  /* 0x00080000c294783b */ /* 0x000f260000004200 */
[--C-:B-1----:R-:W-:Y:S02]  /*9080*/  FFMA.FTZ R134, R225, c[0x0][0x2d0], -R133.reuse ;  /* 0x0000b400e1867a23 */ /* 0x102fe40000010885 */
[----:B------:R-:W-:Y:S02]  /*9090*/  FADD.FTZ R2, R234, R2 ;  /* 0x00000002ea027221 */ /* 0x000fe40000010000 */
[C---:B---3--:R-:W-:Y:S01]  /*90a0*/  HMMA.16816.F32.BF16 R124, R136.reuse, R140, R124 ;  /* 0x0000008c887c723c */ /* 0x048fe2000004187c */
[----:B------:R-:W1:Y:S03]  /*90b0*/  MUFU.EX2 R181, R134 ;  /* 0x0000008600b57308 */ /* 0x000e660000000800 */
[----:B------:R-:W-:Y:S02]  /*90c0*/  FADD.FTZ R2, R233, R2 ;  /* 0x00000002e9027221 */ /* 0x000fe40000010000 */
[----:B------:R-:W-:Y:S02]  /*90d0*/  FADD.FTZ R0, R190, R0 ;  /* 0x00000000be007221 */ /* 0x000fe40000010000 */
[----:B------:R-:W-:Y:S01]  /*90e0*/  HMMA.16816.F32.BF16 R128, R136, R142, R128 ;  /* 0x0000008e8880723c */ /* 0x000fe20000041880 */
[----:B------:R-:W3:Y:S03]  /*90f0*/  LDSM.16.MT88.4 R140, [R197+0x800] ;  /* 0x00080000c58c783b */ /* 0x000ee60000004200 */
[----:B------:R-:W-:Y:S02]  /*9100*/  FADD.FTZ R2, R232, R2 ;  /* 0x00000002e8027221 */ /* 0x000fe40000010000 */
[----:B------:R-:W-:Y:S01]  /*9110*/  FADD.FTZ R0, R189, R0 ;  /* 0x00000000bd007221 */ /* 0x000fe20000010000 */
[----:B------:R-:W-:Y:S01]  /*9120*/  F2FP.BF16.PACK_AB R136, R223, R224 ;  /* 0x000000e0df88723e */ /* 0x000fe200000010ff */
[----:B------:R-:W-:Y:S01]  /*9130*/  FADD.FTZ R2, R224, R2 ;  /* 0x00000002e0027221 */ /* 0x000fe20000010000 */
[----:B------:R-:W-:Y:S03]  /*9140*/  F2FP.BF16.PACK_AB R137, R183, R184 ;  /* 0x000000b8b789723e */ /* 0x000fe600000010ff */
[----:B-----5:R-:W-:Y:S01]  /*9150*/  F2FP.BF16.PACK_AB R138, R221, R222 ;  /* 0x000000dedd8a723e */ /* 0x020fe200000010ff */
[----:B------:R-:W-:Y:S02]  /*9160*/  FADD.FTZ R0, R184, R0 ;  /* 0x00000000b8007221 */ /* 0x000fe40000010000 */
[----:B------:R-:W-:Y:S01]  /*9170*/  FADD.FTZ R2, R223, R2 ;  /* 0x00000002df027221 */ /* 0x000fe20000010000 */
[----:B-1----:R-:W-:Y:S01]  /*9180*/  F2FP.BF16.PACK_AB R139, R181, R182 ;  /* 0x000000b6b58b723e */ /* 0x002fe200000010ff */
[----:B------:R-:W-:Y:S02]  /*9190*/  FFMA.FTZ R134, R239, c[0x0][0x2d0], -R170 ;  /* 0x0000b400ef867a23 */ /* 0x000fe400000108aa */
[----:B------:R-:W-:Y:S02]  /*91a0*/  FADD.FTZ R0, R183, R0 ;  /* 0x00000000b7007221 */ /* 0x000fe40000010000 */
[----:B------:R1:W5:Y:S01]  /*91b0*/  MUFU.EX2 R187, R134 ;  /* 0x0000008600bb7308 */ /* 0x0003620000000800 */
[----:B------:R-:W-:Y:S01]  /*91c0*/  FADD.FTZ R2, R222, R2 ;  /* 0x00000002de027221 */ /* 0x000fe20000010000 */
[C---:B--2---:R-:W-:Y:S03]  /*91d0*/  HMMA.16816.F32.BF16 R4, R136.reuse, R144, R4 ;  /* 0x000000908804723c */ /* 0x044fe60000041804 */
[----:B------:R-:W-:Y:S02]  /*91e0*/  FADD.FTZ R0, R182, R0 ;  /* 0x00000000b6007221 */ /* 0x000fe40000010000 */
[----:B------:R-:W-:Y:S02]  /*91f0*/  FADD.FTZ R2, R221, R2 ;  /* 0x00000002dd027221 */ /* 0x000fe40000010000 */
[----:B------:R-:W-:Y:S01]  /*9200*/  FADD.FTZ R0, R181, R0 ;  /* 0x00000000b5007221 */ /* 0x000fe20000010000 */
[C---:B------:R-:W-:Y:S01]  /*9210*/  HMMA.16816.F32.BF16 R8, R136.reuse, R146, R8 ;  /* 0x000000928808723c */ /* 0x040fe20000041808 */
[----:B------:R-:W2:Y:S07]  /*9220*/  LDSM.16.MT88.4 R144, [R196+0x800] ;  /* 0x00080000c490783b */ /* 0x000eae0000004200 */
[C---:B----4-:R-:W-:Y:S04]  /*9230*/  HMMA.16816.F32.BF16 R12, R136.reuse, R148, R12 ;  /* 0x00000094880c723c */ /* 0x050fe8000004180c */
[----:B-1----:R-:W-:Y:S04]  /*9240*/  FFMA.FTZ R134, R238, c[0x0][0x2d0], -R170 ;  /* 0x0000b400ee867a23 */ /* 0x002fe800000108aa */
[C---:B------:R-:W-:Y:S01]  /*9250*/  HMMA.16816.F32.BF16 R16, R136.reuse, R150, R16 ;  /* 0x000000968810723c */ /* 0x040fe20000041810 */
[----:B------:R-:W1:Y:S01]  /*9260*/  LDSM.16.MT88.4 R148, [R193+0x2800] ;  /* 0x00280000c194783b */ /* 0x000e620000004200 */
[----:B------:R4:W4:Y:S02]  /*9270*/  MUFU.EX2 R188, R134 ;  /* 0x0000008600bc7308 */ /* 0x0009240000000800 */
[----:B-----5:R-:W-:Y:S04]  /*9280*/  FADD.FTZ R2, R187, R2 ;  /* 0x00000002bb027221 */ /* 0x020fe80000010000 */
[C---:B---3--:R-:W-:Y:S08]  /*9290*/  HMMA.16816.F32.BF16 R20, R136.reuse, R140, R20 ;  /* 0x0000008c8814723c */ /* 0x048ff00000041814 */
[C---:B------:R-:W-:Y:S01]  /*92a0*/  HMMA.16816.F32.BF16 R24, R136.reuse, R142, R24 ;  /* 0x0000008e8818723c */ /* 0x040fe20000041818 */
[----:B------:R-:W3:Y:S07]  /*92b0*/  LDSM.16.MT88.4 R140, [R194+0x2800] ;  /* 0x00280000c28c783b */ /* 0x000eee0000004200 */
[C---:B--2---:R-:W-:Y:S04]  /*92c0*/  HMMA.16816.F32.BF16 R28, R136.reuse, R144, R28 ;  /* 0x00000090881c723c */ /* 0x044fe8000004181c */
[--C-:B----4-:R-:W-:Y:S02]  /*92d0*/  FFMA.FTZ R134, R237, c[0x0][0x2d0], -R133.reuse ;  /* 0x0000b400ed867a23 */ /* 0x110fe40000010885 */
[----:B------:R-:W-:Y:S02]  /*92e0*/  FADD.FTZ R2, R188, R2 ;  /* 0x00000002bc027221 */ /* 0x000fe40000010000 */
[----:B------:R2:W4:Y:S01]  /*92f0*/  MUFU.EX2 R176, R134 ;  /* 0x0000008600b07308 */ /* 0x0005220000000800 */
[C---:B------:R-:W-:Y:S01]  /*9300*/  HMMA.16816.F32.BF16 R32, R136.reuse, R146, R32 ;  /* 0x000000928820723c */ /* 0x040fe20000041820 */
[----:B------:R-:W5:Y:S07]  /*9310*/  LDSM.16.MT88.4 R144, [R197+0x2800] ;  /* 0x00280000c590783b */ /* 0x000f6e0000004200 */
[C---:B-1----:R-:W-:Y:S08]  /*9320*/  HMMA.16816.F32.BF16 R36, R136.reuse, R148, R36 ;  /* 0x000000948824723c */ /* 0x042ff00000041824 */
[C---:B------:R-:W-:Y:S01]  /*9330*/  HMMA.16816.F32.BF16 R40, R136.reuse, R150, R40 ;  /* 0x000000968828723c */ /* 0x040fe20000041828 */
[----:B------:R-:W1:Y:S03]  /*9340*/  LDSM.16.MT88.4 R148, [R196+0x2800] ;  /* 0x00280000c494783b */ /* 0x000e660000004200 */
[--C-:B--2---:R-:W-:Y:S04]  /*9350*/  FFMA.FTZ R134, R236, c[0x0][0x2d0], -R133.reuse ;  /* 0x0000b400ec867a23 */ /* 0x104fe80000010885 */
[C---:B---3--:R-:W-:Y:S01]  /*9360*/  HMMA.16816.F32.BF16 R44, R136.reuse, R140, R44 ;  /* 0x0000008c882c723c */ /* 0x048fe2000004182c */
[----:B------:R2:W3:Y:S03]  /*9370*/  MUFU.EX2 R177, R134 ;  /* 0x0000008600b17308 */ /* 0x0004e60000000800 */
[----:B----4-:R-:W-:Y:S04]  /*9380*/  FADD.FTZ R0, R176, R0 ;  /* 0x00000000b0007221 */ /* 0x010fe80000010000 */
[C---:B------:R-:W-:Y:S01]  /*9390*/  HMMA.16816.F32.BF16 R48, R136.reuse, R142, R48 ;  /* 0x0000008e8830723c */ /* 0x040fe20000041830 */
[----:B------:R-:W4:Y:S07]  /*93a0*/  LDSM.16.MT88.4 R140, [R193+0x4800] ;  /* 0x00480000c18c783b */ /* 0x000f2e0000004200 */
[C---:B-----5:R-:W-:Y:S08]  /*93b0*/  HMMA.16816.F32.BF16 R52, R136.reuse, R144, R52 ;  /* 0x000000908834723c */ /* 0x060ff00000041834 */
[C---:B------:R-:W-:Y:S01]  /*93c0*/  HMMA.16816.F32.BF16 R56, R136.reuse, R146, R56 ;  /* 0x000000928838723c */ /* 0x040fe20000041838 */
[----:B------:R-:W5:Y:S03]  /*93d0*/  LDSM.16.MT88.4 R144, [R194+0x4800] ;  /* 0x00480000c290783b */ /* 0x000f660000004200 */
[----:B--2---:R-:W-:Y:S02]  /*93e0*/  FFMA.FTZ R134, R241, c[0x0][0x2d0], -R170 ;  /* 0x0000b400f1867a23 */ /* 0x004fe400000108aa */
[----:B---3--:R-:W-:Y:S02]  /*93f0*/  FADD.FTZ R0, R177, R0 ;  /* 0x00000000b1007221 */ /* 0x008fe40000010000 */
[C---:B-1----:R-:W-:Y:S01]  /*9400*/  HMMA.16816.F32.BF16 R60, R136.reuse, R148, R60 ;  /* 0x00000094883c723c */ /* 0x042fe2000004183c */
[----:B------:R1:W2:Y:S07]  /*9410*/  MUFU.EX2 R186, R134 ;  /* 0x0000008600ba7308 */ /* 0x0002ae0000000800 */
[C---:B------:R-:W-:Y:S01]  /*9420*/  HMMA.16816.F32.BF16 R64, R136.reuse, R150, R64 ;  /* 0x000000968840723c */ /* 0x040fe20000041840 */
[----:B------:R-:W3:Y:S07]  /*9430*/  LDSM.16.MT88.4 R148, [R197+0x4800] ;  /* 0x00480000c594783b */ /* 0x000eee0000004200 */
[C---:B----4-:R-:W-:Y:S08]  /*9440*/  HMMA.16816.F32.BF16 R68, R136.reuse, R140, R68 ;  /* 0x0000008c8844723c */ /* 0x050ff00000041844 */
[C---:B------:R-:W-:Y:S01]  /*9450*/  HMMA.16816.F32.BF16 R72, R136.reuse, R142, R72 ;  /* 0x0000008e8848723c */ /* 0x040fe20000041848 */
[----:B------:R-:W4:Y:S03]  /*9460*/  LDSM.16.MT88.4 R140, [R196+0x4800] ;  /* 0x00480000c48c783b */ /* 0x000f260000004200 */
[----:B-1----:R-:W-:Y:S02]  /*9470*/  FFMA.FTZ R134, R240, c[0x0][0x2d0], -R170 ;  /* 0x0000b400f0867a23 */ /* 0x002fe400000108aa */
[----:B--2---:R-:W-:Y:S02]  /*9480*/  FADD.FTZ R2, R186, R2 ;  /* 0x00000002ba027221 */ /* 0x004fe40000010000 */
[----:B------:R1:W-:Y:S01]  /*9490*/  MUFU.EX2 R185, R134 ;  /* 0x0000008600b97308 */ /* 0x0003e20000000800 */
[C---:B-----5:R-:W-:Y:S08]  /*94a0*/  HMMA.16816.F32.BF16 R76, R136.reuse, R144, R76 ;  /* 0x00000090884c723c */ /* 0x060ff0000004184c */
[C---:B------:R-:W-:Y:S01]  /*94b0*/  HMMA.16816.F32.BF16 R80, R136.reuse, R146, R80 ;  /* 0x000000928850723c */ /* 0x040fe20000041850 */
[----:B------:R-:W2:Y:S07]  /*94c0*/  LDSM.16.MT88.4 R144, [R193+0x6800] ;  /* 0x00680000c190783b */ /* 0x000eae0000004200 */
[C---:B---3--:R-:W-:Y:S04]  /*94d0*/  HMMA.16816.F32.BF16 R84, R136.reuse, R148, R84 ;  /* 0x000000948854723c */ /* 0x048fe80000041854 */
[--C-:B-1----:R-:W-:Y:S04]  /*94e0*/  FFMA.FTZ R134, R242, c[0x0][0x2d0], -R133.reuse ;  /* 0x0000b400f2867a23 */ /* 0x102fe80000010885 */
[C---:B------:R-:W-:Y:S01]  /*94f0*/  HMMA.16816.F32.BF16 R88, R136.reuse, R150, R88 ;  /* 0x000000968858723c */ /* 0x040fe20000041858 */
[----:B------:R-:W1:Y:S01]  /*9500*/  LDSM.16.MT88.4 R148, [R194+0x6800] ;  /* 0x00680000c294783b */ /* 0x000e620000004200 */
[----:B------:R3:W5:Y:S06]  /*9510*/  MUFU.EX2 R175, R134 ;  /* 0x0000008600af7308 */ /* 0x00076c0000000800 */
[C---:B----4-:R-:W-:Y:S08]  /*9520*/  HMMA.16816.F32.BF16 R92, R136.reuse, R140, R92 ;  /* 0x0000008c885c723c */ /* 0x050ff0000004185c */
[C---:B------:R-:W-:Y:S01]  /*9530*/  HMMA.16816.F32.BF16 R96, R136.reuse, R142, R96 ;  /* 0x0000008e8860723c */ /* 0x040fe20000041860 */
[----:B------:R-:W4:Y:S07]  /*9540*/  LDSM.16.MT88.4 R140, [R197+0x6800] ;  /* 0x00680000c58c783b */ /* 0x000f2e0000004200 */
[C---:B--2---:R-:W-:Y:S04]  /*9550*/  HMMA.16816.F32.BF16 R100, R136.reuse, R144, R100 ;  /* 0x000000908864723c */ /* 0x044fe80000041864 */
[--C-:B---3--:R-:W-:Y:S02]  /*9560*/  FFMA.FTZ R134, R243, c[0x0][0x2d0], -R133.reuse ;  /* 0x0000b400f3867a23 */ /* 0x108fe40000010885 */
[----:B-----5:R-:W-:Y:S02]  /*9570*/  FADD.FTZ R0, R175, R0 ;  /* 0x00000000af007221 */ /* 0x020fe40000010000 */
[----:B------:R2:W3:Y:S01]  /*9580*/  MUFU.EX2 R174, R134 ;  /* 0x0000008600ae7308 */ /* 0x0004e20000000800 */
[C---:B------:R-:W-:Y:S01]  /*9590*/  HMMA.16816.F32.BF16 R104, R136.reuse, R146, R104 ;  /* 0x000000928868723c */ /* 0x040fe20000041868 */
[----:B------:R-:W5:Y:S07]  /*95a0*/  LDSM.16.MT88.4 R144, [R196+0x6800] ;  /* 0x00680000c490783b */ /* 0x000f6e0000004200 */
[C---:B-1----:R-:W-:Y:S08]  /*95b0*/  HMMA.16816.F32.BF16 R108, R136.reuse, R148, R108 ;  /* 0x00000094886c723c */ /* 0x042ff0000004186c */
[C---:B------:R-:W-:Y:S01]  /*95c0*/  HMMA.16816.F32.BF16 R112, R136.reuse, R150, R112 ;  /* 0x000000968870723c */ /* 0x040fe20000041870 */
[----:B------:R-:W-:Y:S03]  /*95d0*/  LDSM.16.MT88.4 R148, [R194+0x1000] ;  /* 0x00100000c294783b */ /* 0x000fe60000004200 */
[--C-:B--2---:R-:W-:Y:S04]  /*95e0*/  FFMA.FTZ R134, R249, c[0x0][0x2d0], -R170.reuse ;  /* 0x0000b400f9867a23 */ /* 0x104fe800000108aa */
[C---:B----4-:R-:W-:Y:S01]  /*95f0*/  HMMA.16816.F32.BF16 R116, R136.reuse, R140, R116 ;  /* 0x0000008c8874723c */ /* 0x050fe20000041874 */
[----:B------:R1:W-:Y:S07]  /*9600*/  MUFU.EX2 R180, R134 ;  /* 0x0000008600b47308 */ /* 0x0003ee0000000800 */
[C---:B------:R-:W-:Y:S01]  /*9610*/  HMMA.16816.F32.BF16 R120, R136.reuse, R142, R120 ;  /* 0x0000008e8878723c */ /* 0x040fe20000041878 */
[----:B------:R-:W2:Y:S07]  /*9620*/  LDSM.16.MT88.4 R140, [R193+0x1000] ;  /* 0x00100000c18c783b */ /* 0x000eae0000004200 */
[C---:B-----5:R-:W-:Y:S08]  /*9630*/  HMMA.16816.F32.BF16 R124, R136.reuse, R144, R124 ;  /* 0x00000090887c723c */ /* 0x060ff0000004187c */
[----:B------:R-:W-:Y:S01]  /*9640*/  HMMA.16816.F32.BF16 R128, R136, R146, R128 ;  /* 0x000000928880723c */ /* 0x000fe20000041880 */
[----:B------:R-:W4:Y:S03]  /*9650*/  LDSM.16.MT88.4 R144, [R197+0x1000] ;  /* 0x00100000c590783b */ /* 0x000f260000004200 */
[--C-:B-1----:R-:W-:Y:S03]  /*9660*/  FFMA.FTZ R134, R246, c[0x0][0x2d0], -R170.reuse ;  /* 0x0000b400f6867a23 */ /* 0x102fe600000108aa */
[----:B------:R-:W-:Y:S01]  /*9670*/  F2FP.BF16.PACK_AB R136, R188, R187 ;  /* 0x000000bbbc88723e */ /* 0x000fe200000010ff */
[----:B------:R1:W5:Y:S01]  /*9680*/  MUFU.EX2 R179, R134 ;  /* 0x0000008600b37308 */ /* 0x0003620000000800 */
[----:B------:R-:W-:Y:S03]  /*9690*/  F2FP.BF16.PACK_AB R137, R177, R176 ;  /* 0x000000b0b189723e */ /* 0x000fe600000010ff */
[----:B------:R-:W-:Y:S02]  /*96a0*/  F2FP.BF16.PACK_AB R138, R185, R186 ;  /* 0x000000bab98a723e */ /* 0x000fe400000010ff */
[----:B---3--:R-:W-:Y:S07]  /*96b0*/  F2FP.BF16.PACK_AB R139, R174, R175 ;  /* 0x000000afae8b723e */ /* 0x008fee00000010ff */
[C---:B--2---:R-:W-:Y:S08]  /*96c0*/  HMMA.16816.F32.BF16 R4, R136.reuse, R140, R4 ;  /* 0x0000008c8804723c */ /* 0x044ff00000041804 */
[C---:B------:R-:W-:Y:S01]  /*96d0*/  HMMA.16816.F32.BF16 R8, R136.reuse, R142, R8 ;  /* 0x0000008e8808723c */ /* 0x040fe20000041808 */
[----:B------:R-:W2:Y:S03]  /*96e0*/  LDSM.16.MT88.4 R140, [R196+0x1000] ;  /* 0x00100000c48c783b */ /* 0x000ea60000004200 */
[--C-:B-1----:R-:W-:Y:S04]  /*96f0*/  FFMA.FTZ R134, R248, c[0x0][0x2d0], -R133.reuse ;  /* 0x0000b400f8867a23 */ /* 0x102fe80000010885 */
[C---:B------:R-:W-:Y:S01]  /*9700*/  HMMA.16816.F32.BF16 R12, R136.reuse, R148, R12 ;  /* 0x00000094880c723c */ /* 0x040fe2000004180c */
[----:B------:R1:W-:Y:S07]  /*9710*/  MUFU.EX2 R172, R134 ;  /* 0x0000008600ac7308 */ /* 0x0003ee0000000800 */
[C---:B------:R-:W-:Y:S01]  /*9720*/  HMMA.16816.F32.BF16 R16, R136.reuse, R150, R16 ;  /* 0x000000968810723c */ /* 0x040fe20000041810 */
[----:B------:R-:W3:Y:S07]  /*9730*/  LDSM.16.MT88.4 R148, [R193+0x3000] ;  /* 0x00300000c194783b */ /* 0x000eee0000004200 */
[C---:B----4-:R-:W-:Y:S08]  /*9740*/  HMMA.16816.F32.BF16 R20, R136.reuse, R144, R20 ;  /* 0x000000908814723c */ /* 0x050ff00000041814 */
[C---:B------:R-:W-:Y:S01]  /*9750*/  HMMA.16816.F32.BF16 R24, R136.reuse, R146, R24 ;  /* 0x000000928818723c */ /* 0x040fe20000041818 */
[----:B------:R-:W4:Y:S03]  /*9760*/  LDSM.16.MT88.4 R144, [R194+0x3000] ;  /* 0x00300000c290783b */ /* 0x000f260000004200 */
[--C-:B-1----:R-:W-:Y:S02]  /*9770*/  FFMA.FTZ R134, R244, c[0x0][0x2d0], -R133.reuse ;  /* 0x0000b400f4867a23 */ /* 0x102fe40000010885 */
[----:B------:R-:W-:Y:S01]  /*9780*/  FFMA.FTZ R133, R168, c[0x0][0x2d0], -R133 ;  /* 0x0000b400a8857a23 */ /* 0x000fe20000010885 */
[----:B-----5:R-:W-:Y:S01]  /*9790*/  F2FP.BF16.PACK_AB R168, R179, R180 ;  /* 0x000000b4b3a8723e */ /* 0x020fe200000010ff */
[----:B------:R-:W1:Y:S01]  /*97a0*/  MUFU.EX2 R173, R134 ;  /* 0x0000008600ad7308 */ /* 0x000e620000000800 */
[C---:B--2---:R-:W-:Y:S08]  /*97b0*/  HMMA.16816.F32.BF16 R28, R136.reuse, R140, R28 ;  /* 0x0000008c881c723c */ /* 0x044ff0000004181c */
[C---:B------:R-:W-:Y:S01]  /*97c0*/  HMMA.16816.F32.BF16 R32, R136.reuse, R142, R32 ;  /* 0x0000008e8820723c */ /* 0x040fe20000041820 */
[----:B------:R-:W2:Y:S01]  /*97d0*/  LDSM.16.MT88.4 R140, [R197+0x3000] ;  /* 0x00300000c58c783b */ /* 0x000ea20000004200 */
[----:B------:R-:W5:Y:S06]  /*97e0*/  MUFU.EX2 R133, R133 ;  /* 0x0000008500857308 */ /* 0x000f6c0000000800 */
[C---:B---3--:R-:W-:Y:S04]  /*97f0*/  HMMA.16816.F32.BF16 R36, R136.reuse, R148, R36 ;  /* 0x000000948824723c */ /* 0x048fe80000041824 */
[----:B-1----:R-:W-:Y:S04]  /*9800*/  F2FP.BF16.PACK_AB R169, R173, R172 ;  /* 0x000000acada9723e */ /* 0x002fe800000010ff */
[C---:B------:R-:W-:Y:S01]  /*9810*/  HMMA.16816.F32.BF16 R40, R136.reuse, R150, R40 ;  /* 0x000000968828723c */ /* 0x040fe20000041828 */
[----:B------:R-:W1:Y:S03]  /*9820*/  LDSM.16.MT88.4 R148, [R196+0x3000] ;  /* 0x00300000c494783b */ /* 0x000e660000004200 */
[----:B------:R-:W-:Y:S04]  /*9830*/  FFMA.FTZ R134, R247, c[0x0][0x2d0], -R170 ;  /* 0x0000b400f7867a23 */ /* 0x000fe800000108aa */
[C---:B----4-:R-:W-:Y:S01]  /*9840*/  HMMA.16816.F32.BF16 R44, R136.reuse, R144, R44 ;  /* 0x00000090882c723c */ /* 0x050fe2000004182c */
[----:B------:R-:W-:Y:S03]  /*9850*/  MUFU.EX2 R178, R134 ;  /* 0x0000008600b27308 */ /* 0x000fe60000000800 */
[----:B-----5:R-:W-:Y:S04]  /*9860*/  F2FP.BF16.PACK_AB R171, R133, R135 ;  /* 0x0000008785ab723e */ /* 0x020fe800000010ff */
[C---:B------:R-:W-:Y:S01]  /*9870*/  HMMA.16816.F32.BF16 R48, R136.reuse, R146, R48 ;  /* 0x000000928830723c */ /* 0x040fe20000041830 */
[----:B------:R-:W3:Y:S02]  /*9880*/  LDSM.16.MT88.4 R144, [R193+0x5000] ;  /* 0x00500000c190783b */ /* 0x000ee40000004200 */
[----:B------:R-:W4:Y:S05]  /*9890*/  MUFU.EX2 R134, R152 ;  /* 0x0000009800867308 */ /* 0x000f2a0000000800 */
[C---:B--2---:R-:W-:Y:S08]  /*98a0*/  HMMA.16816.F32.BF16 R52, R136.reuse, R140, R52 ;  /* 0x0000008c8834723c */ /* 0x044ff00000041834 */
[C---:B------:R-:W-:Y:S01]  /*98b0*/  HMMA.16816.F32.BF16 R56, R136.reuse, R142, R56 ;  /* 0x0000008e8838723c */ /* 0x040fe20000041838 */
[----:B------:R-:W2:Y:S07]  /*98c0*/  LDSM.16.MT88.4 R140, [R194+0x5000] ;  /* 0x00500000c28c783b */ /* 0x000eae0000004200 */
[C---:B-1----:R-:W-:Y:S04]  /*98d0*/  HMMA.16816.F32.BF16 R60, R136.reuse, R148, R60 ;  /* 0x00000094883c723c */ /* 0x042fe8000004183c */
[----:B----4-:R-:W-:Y:S04]  /*98e0*/  F2FP.BF16.PACK_AB R170, R134, R178 ;  /* 0x000000b286aa723e */ /* 0x010fe800000010ff */
        /* <DEDUP_REMOVED lines=10> */
[----:B------:R-:W-:Y:S07]  /*9990*/  LDSM.16.MT88.4 R148, [R197+0x7000] ;  /* 0x00700000c594783b */ /* 0x000fee0000004200 */
[C---:B---3--:R-:W-:Y:S08]  /*99a0*/  HMMA.16816.F32.BF16 R92, R136.reuse, R144, R92 ;  /* 0x00000090885c723c */ /* 0x048ff0000004185c */
        /* <DEDUP_REMOVED lines=8> */
[C---:B------:R-:W-:Y:S08]  /*9a30*/  HMMA.16816.F32.BF16 R116, R136.reuse, R148, R116 ;  /* 0x000000948874723c */ /* 0x040ff00000041874 */
[C---:B------:R-:W-:Y:S01]  /*9a40*/  HMMA.16816.F32.BF16 R120, R136.reuse, R150, R120 ;  /* 0x000000968878723c */ /* 0x040fe20000041878 */
[----:B------:R-:W3:Y:S07]  /*9a50*/  LDSM.16.MT88.4 R148, [R194+0x1800] ;  /* 0x00180000c294783b */ /* 0x000eee0000004200 */
[C---:B--2---:R-:W-:Y:S08]  /*9a60*/  HMMA.16816.F32.BF16 R124, R136.reuse, R140, R124 ;  /* 0x0000008c887c723c */ /* 0x044ff0000004187c */
[----:B------:R-:W-:Y:S08]  /*9a70*/  HMMA.16816.F32.BF16 R128, R136, R142, R128 ;  /* 0x0000008e8880723c */ /* 0x000ff00000041880 */
[C---:B-1----:R-:W-:Y:S01]  /*9a80*/  HMMA.16816.F32.BF16 R136, R168.reuse, R144, R4 ;  /* 0x00000090a888723c */ /* 0x042fe20000041804 */
[----:B------:R-:W1:Y:S07]  /*9a90*/  LDSM.16.MT88.4 R4, [R193+0x3800] ;  /* 0x00380000c104783b */ /* 0x000e6e0000004200 */
[C---:B------:R-:W-:Y:S01]  /*9aa0*/  HMMA.16816.F32.BF16 R140, R168.reuse, R146, R8 ;  /* 0x00000092a88c723c */ /* 0x040fe20000041808 */
[----:B------:R-:W2:Y:S07]  /*9ab0*/  LDSM.16.MT88.4 R8, [R194+0x3800] ;  /* 0x00380000c208783b */ /* 0x000eae0000004200 */
[C---:B---3--:R-:W-:Y:S01]  /*9ac0*/  HMMA.16816.F32.BF16 R144, R168.reuse, R148, R12 ;  /* 0x00000094a890723c */ /* 0x048fe2000004180c */
[----:B------:R-:W3:Y:S07]  /*9ad0*/  LDSM.16.MT88.4 R12, [R197+0x3800] ;  /* 0x00380000c50c783b */ /* 0x000eee0000004200 */
[C---:B------:R-:W-:Y:S01]  /*9ae0*/  HMMA.16816.F32.BF16 R148, R168.reuse, R150, R16 ;  /* 0x00000096a894723c */ /* 0x040fe20000041810 */
[----:B------:R-:W4:Y:S07]  /*9af0*/  LDSM.16.MT88.4 R16, [R196+0x3800] ;  /* 0x00380000c410783b */ /* 0x000f2e0000004200 */
[C---:B------:R-:W-:Y:S08]  /*9b00*/  HMMA.16816.F32.BF16 R152, R168.reuse, R156, R20 ;  /* 0x0000009ca898723c */ /* 0x040ff00000041814 */
        /* <DEDUP_REMOVED lines=24> */
[C---:B----4-:R-:W-:Y:S07]  /*9c90*/  HMMA.16816.F32.BF16 R92, R168.reuse, R16, R92 ;  /* 0x00000010a85c723c */ /* 0x050fee000004185c */
[-C--:B------:R-:W-:Y:S01]  /*9ca0*/  MOV R16, R3.reuse ;  /* 0x0000000300107202 */ /* 0x080fe20000000f00 */
[C---:B------:R-:W-:Y:S08]  /*9cb0*/  HMMA.16816.F32.BF16 R96, R168.reuse, R18, R96 ;  /* 0x00000012a860723c */ /* 0x040ff00000041860 */
[C---:B-1----:R-:W-:Y:S08]  /*9cc0*/  HMMA.16816.F32.BF16 R100, R168.reuse, R4, R100 ;  /* 0x00000004a864723c */ /* 0x042ff00000041864 */
[C---:B------:R-:W-:Y:S01]  /*9cd0*/  HMMA.16816.F32.BF16 R104, R168.reuse, R6, R104 ;  /* 0x00000006a868723c */ /* 0x040fe20000041868 */
[----:B------:R-:W1:Y:S07]  /*9ce0*/  LDSM.16.MT88.4 R4, [R196+0x7800] ;  /* 0x00780000c404783b */ /* 0x000e6e0000004200 */
[C---:B--2---:R-:W-:Y:S08]  /*9cf0*/  HMMA.16816.F32.BF16 R108, R168.reuse, R8, R108 ;  /* 0x00000008a86c723c */ /* 0x044ff0000004186c */
        /* <DEDUP_REMOVED lines=11> */
[----:B------:R-:W-:Y:S02]  /*9db0*/  FADD.FTZ R2, R178, R0 ;  /* 0x00000000b2027221 */ /* 0x000fe40000010000 */
[----:B------:R-:W-:Y:S02]  /*9dc0*/  FADD.FTZ R0, R135, R4 ;  /* 0x0000000487007221 */ /* 0x000fe40000010000 */
[----:B------:R-:W-:Y:S01]  /*9dd0*/  FADD.FTZ R251, R134, R2 ;  /* 0x0000000286fb7221 */ /* 0x000fe20000010000 */
[----:B------:R-:W-:Y:S01]  /*9de0*/  MOV R134, R3 ;  /* 0x0000000300867202 */ /* 0x000fe20000000f00 */
[----:B------:R-:W-:Y:S01]  /*9df0*/  FADD.FTZ R250, R133, R0 ;  /* 0x0000000085fa7221 */ /* 0x000fe20000010000 */
[----:B------:R-:W-:Y:S01]  /*9e00*/  MOV R133, R132 ;  /* 0x0000008400857202 */ /* 0x000fe20000000f00 */
[----:B------:R-:W-:-:S05]  /*9e10*/  @P4 BRA `(.L_x_1256) ;  /* 0xffffc80000004947 */ /* 0x000fca000383ffff */
.L_x_1255:
        /* <DEDUP_REMOVED lines=8> */
.L_x_1326:
[----:B------:R-:W-:Y:S01]  /*9ea0*/  FSETP.NE.FTZ.AND P1, PT, R0, RZ, PT ;  /* 0x000000ff0000720b */ /* 0x000fe20003f35000 */
[----:B---3--:R-:W-:Y:S01]  /*9eb0*/  FADD.FTZ R3, R3, R4 ;  /* 0x0000000403037221 */ /* 0x008fe20000010000 */
[----:B------:R-:W-:Y:S02]  /*9ec0*/  MOV R2, RZ ;  /* 0x000000ff00027202 */ /* 0x000fe40000000f00 */
[----:B------:R-:W-:Y:S02]  /*9ed0*/  MOV R21, 0xff800000 ;  /* 0xff80000000157802 */ /* 0x000fe40000000f00 */
[----:B------:R-:W-:-:S02]  /*9ee0*/  FSETP.NE.FTZ.AND P0, PT, R3, RZ, PT ;  /* 0x000000ff0300720b */ /* 0x000fc40003f15000 */
[----:B------:R-:W-:-:S05]  /*9ef0*/  MOV R20, 0xff800000 ;  /* 0xff80000000147802 */ /* 0x000fca0000000f00 */
[----:B------:R-:W1:Y:S01]  /*9f00*/  @P1 MUFU.LG2 R5, R0 ;  /* 0x0000000000051308 */ /* 0x000e620000000c00 */
[----:B--2---:R-:W-:-:S05]  /*9f10*/  @P1 MOV R4, 0x3f317218 ;  /* 0x3f31721800041802 */ /* 0x004fca0000000f00 */
[----:B------:R-:W-:Y:S02]  /*9f20*/  @P1 FMUL.FTZ R4, R4, c[0x0][0x2d0] ;  /* 0x0000b40004041a20 */ /* 0x000fe40000410000 */
[----:B------:R2:W3:Y:S01]  /*9f30*/  @P1 MUFU.RCP R2, R0 ;  /* 0x0000000000021308 */ /* 0x0004e20000001000 */
[----:B-1----:R-:W-:-:S04]  /*9f40*/  @P1 FMUL.FTZ R5, R5, 0.69314718246459960938 ;  /* 0x3f31721805051820 */ /* 0x002fc80000410000 */
[----:B------:R-:W-:Y:S01]  /*9f50*/  @P1 FFMA.FTZ R21, R4, R132, R5 ;  /* 0x0000008404151223 */ /* 0x000fe20000010005 */
[----:B------:R-:W-:Y:S02]  /*9f60*/  MOV R4, 0x1 ;  /* 0x0000000100047802 */ /* 0x000fe40000000f00 */
[----:B--2---:R-:W-:Y:S01]  /*9f70*/  MOV R0, RZ ;  /* 0x000000ff00007202 */ /* 0x004fe20000000f00 */
[C---:B---3--:R-:W-:Y:S02]  /*9f80*/  FMUL.FTZ R22, R2.reuse, R140 ;  /* 0x0000008c02167220 */ /* 0x048fe40000410000 */
[C---:B------:R-:W-:Y:S02]  /*9f90*/  FMUL.FTZ R23, R2.reuse, R141 ;  /* 0x0000008d02177220 */ /* 0x040fe40000410000 */
[C---:B------:R-:W-:Y:S01]  /*9fa0*/  FMUL.FTZ R30, R2.reuse, R148 ;  /* 0x00000094021e7220 */ /* 0x040fe20000410000 */
[----:B------:R-:W1:Y:S01]  /*9fb0*/  @P0 MUFU.RCP R0, R3 ;  /* 0x0000000300000308 */ /* 0x000e620000001000 */
        /* <DEDUP_REMOVED lines=61> */
[----:B------:R2:W3:Y:S01]  /*a390*/  @P0 MUFU.LG2 R2, R3 ;  /* 0x0000000300020308 */ /* 0x0004e20000000c00 */
[C---:B-1----:R-:W-:Y:S02]  /*a3a0*/  FMUL.FTZ R120, R0.reuse, R142 ;  /* 0x0000008e00787220 */ /* 0x042fe40000410000 */
[C---:B------:R-:W-:Y:S02]  /*a3b0*/  FMUL.FTZ R121, R0.reuse, R143 ;  /* 0x0000008f00797220 */ /* 0x040fe40000410000 */
[C---:B------:R-:W-:Y:S02]  /*a3c0*/  FMUL.FTZ R128, R0.reuse, R158 ;  /* 0x0000009e00807220 */ /* 0x040fe40000410000 */
[C---:B------:R-:W-:Y:S02]  /*a3d0*/  FMUL.FTZ R129, R0.reuse, R159 ;  /* 0x0000009f00817220 */ /* 0x040fe40000410000 */
[C---:B------:R-:W-:Y:S02]  /*a3e0*/  FMUL.FTZ R112, R0.reuse, R138 ;  /* 0x0000008a00707220 */ /* 0x040fe40000410000 */
[----:B------:R-:W-:-:S02]  /*a3f0*/  FMUL.FTZ R113, R0, R139 ;  /* 0x0000008b00717220 */ /* 0x000fc40000410000 */
[C---:B------:R-:W-:Y:S02]  /*a400*/  FMUL.FTZ R116, R0.reuse, R146 ;  /* 0x0000009200747220 */ /* 0x040fe40000410000 */
[C---:B------:R-:W-:Y:S01]  /*a410*/  FMUL.FTZ R117, R0.reuse, R147 ;  /* 0x0000009300757220 */ /* 0x040fe20000410000 */
[----:B--2---:R-:W-:Y:S01]  /*a420*/  @P0 MOV R3, 0x3f317218 ;  /* 0x3f31721800030802 */ /* 0x004fe20000000f00 */
[C---:B------:R-:W-:Y:S02]  /*a430*/  FMUL.FTZ R142, R0.reuse, R166 ;  /* 0x000000a6008e7220 */ /* 0x040fe40000410000 */
[C---:B------:R-:W-:Y:S02]  /*a440*/  FMUL.FTZ R143, R0.reuse, R167 ;  /* 0x000000a7008f7220 */ /* 0x040fe40000410000 */
[C---:B------:R-:W-:Y:S02]  /*a450*/  FMUL.FTZ R158, R0.reuse, R50 ;  /* 0x00000032009e7220 */ /* 0x040fe40000410000 */
[----:B------:R-:W-:-:S02]  /*a460*/  FMUL.FTZ R159, R0, R51 ;  /* 0x00000033009f7220 */ /* 0x000fc40000410000 */
[C---:B------:R-:W-:Y:S02]  /*a470*/  FMUL.FTZ R156, R0.reuse, R54 ;  /* 0x00000036009c7220 */ /* 0x040fe40000410000 */
[----:B------:R-:W-:Y:S02]  /*a480*/  FMUL.FTZ R157, R0, R55 ;  /* 0x00000037009d7220 */ /* 0x000fe40000410000 */
[----:B---3--:R-:W-:Y:S02]  /*a490*/  @P0 FMUL.FTZ R2, R2, 0.69314718246459960938 ;  /* 0x3f31721802020820 */ /* 0x008fe40000410000 */
        /* <DEDUP_REMOVED lines=50> */
[----:B------:R-:W-:Y:S01]  /*a7c0*/  FMUL.FTZ R39, R0, R131 ;  /* 0x0000008300277220 */ /* 0x000fe20000410000 */
[----:B------:R-:W-:Y:S01]  /*a7d0*/  PRMT R0, R4, 0x7610, R0 ;  /* 0x0000761004007816 */ /* 0x000fe20000000000 */
[----:B------:R-:W-:-:S02]  /*a7e0*/  @P0 FFMA.FTZ R20, R3, R16, R2 ;  /* 0x0000001003140223 */ /* 0x000fc40000010002 */
.L_x_1240:
        /* <DEDUP_REMOVED lines=19> */
.L_x_1259:
[----:B--2---:R-:W-:Y:S05]  /*a920*/  BSYNC B0 ;  /* 0x0000000000007941 */ /* 0x004fea0003800000 */
.L_x_1258:
[----:B------:R-:W-:Y:S01]  /*a930*/  PRMT R0, R0, 0x9910, RZ ;  /* 0x0000991000007816 */ /* 0x000fe200000000ff */
[----:B------:R-:W-:Y:S01]  /*a940*/  BSSY B1, `(.L_x_1260) ;  /* 0x000043a000017945 */ /* 0x000fe20003800000 */
[----:B-----5:R-:W-:Y:S02]  /*a950*/  IMAD.MOV.U32 R98, RZ, RZ, R6 ;  /* 0x000000ffff627224 */ /* 0x020fe400078e0006 */
[----:B------:R-:W-:-:S13]  /*a960*/  ISETP.NE.AND P0, PT, R0, RZ, PT ;  /* 0x000000ff0000720c */ /* 0x000fda0003f05270 */
        /* <DEDUP_REMOVED lines=8> */
[----:B------:R-:W4:Y:S01]  /*a9f0*/  LDL R11, [R1+0x50] ;  /* 0x00005000010b7983 */ /* 0x000f220000100800 */
[----:B------:R-:W-:Y:S01]  /*aa00*/  WARPSYNC 0xffffffff ;  /* 0xffffffff00007948 */ /* 0x000fe20003800000 */
[----:B------:R-:W-:-:S02]  /*aa10*/  F2FP.BF16.PACK_AB R0, R25, R24 ;  /* 0x000000181900723e */ /* 0x000fc400000010ff */
[----:B------:R-:W-:Y:S01]  /*aa20*/  BAR.SYNC.DEFER_BLOCKING 0x1, 0x100 ;  /* 0x0044000000007b1d */ /* 0x000fe20000010000 */
[----:B------:R-:W-:Y:S02]  /*aa30*/  F2FP.BF16.PACK_AB R2, R113, R112 ;  /* 0x000000707102723e */ /* 0x000fe400000010ff */
[----:B------:R-:W-:-:S03]  /*aa40*/  F2FP.BF16.PACK_AB R3, R23, R22 ;  /* 0x000000161703723e */ /* 0x000fc600000010ff */
[----:B------:R-:W4:Y:S01]  /*aa50*/  LDL R9, [R1+0x14] ;  /* 0x0000140001097983 */ /* 0x000f220000100800 */
[----:B------:R-:W-:-:S03]  /*aa60*/  F2FP.BF16.PACK_AB R4, R85, R84 ;  /* 0x000000545504723e */ /* 0x000fc600000010ff */
[----:B--2---:R1:W-:Y:S04]  /*aa70*/  STS [R8], R0 ;  /* 0x0000000008007388 */ /* 0x0043e80000000800 */
[----:B------:R2:W-:Y:S04]  /*aa80*/  STS [R8+0x400], R2 ;  /* 0x0004000208007388 */ /* 0x0005e80000000800 */
[----:B---3--:R3:W-:Y:S01]  /*aa90*/  STS [R13], R3 ;  /* 0x000000030d007388 */ /* 0x0087e20000000800 */
[----:B-1----:R-:W-:Y:S02]  /*aaa0*/  F2FP.BF16.PACK_AB R0, R121, R120 ;  /* 0x000000787900723e */ /* 0x002fe400000010ff */
        /* <DEDUP_REMOVED lines=91> */
[----:B------:R1:W-:Y:S04]  /*b060*/  STS [R8+0xc000], R0 ;  /* 0x00c0000008007388 */ /* 0x0003e80000000800 */
[----:B------:R2:W-:Y:S01]  /*b070*/  STS [R8+0xc400], R2 ;  /* 0x00c4000208007388 */ /* 0x0005e20000000800 */
[----:B---3--:R-:W-:Y:S02]  /*b080*/  F2FP.BF16.PACK_AB R3, R89, R88 ;  /* 0x000000585903723e */ /* 0x008fe400000010ff */
[----:B-1----:R-:W-:Y:S01]  /*b090*/  F2FP.BF16.PACK_AB R0, R63, R62 ;  /* 0x0000003e3f00723e */ /* 0x002fe200000010ff */
[----:B--2---:R-:W2:Y:S01]  /*b0a0*/  LDL R8, [R1+0x30] ;  /* 0x0000300001087983 */ /* 0x004ea20000100800 */
[----:B------:R-:W-:-:S03]  /*b0b0*/  F2FP.BF16.PACK_AB R2, R93, R92 ;  /* 0x0000005c5d02723e */ /* 0x000fc600000010ff */
[----:B------:R1:W-:Y:S04]  /*b0c0*/  STS [R13+0xc000], R4 ;  /* 0x00c000040d007388 */ /* 0x0003e80000000800 */
[----:B------:R3:W-:Y:S04]  /*b0d0*/  STS [R13+0xc400], R0 ;  /* 0x00c400000d007388 */ /* 0x0007e80000000800 */
[----:B------:R4:W-:Y:S01]  /*b0e0*/  STS [R10+0xc000], R3 ;  /* 0x00c000030a007388 */ /* 0x0009e20000000800 */
[----:B-1----:R-:W-:Y:S02]  /*b0f0*/  F2FP.BF16.PACK_AB R4, R67, R66 ;  /* 0x000000424304723e */ /* 0x002fe400000010ff */
[----:B---3--:R-:W-:-:S03]  /*b100*/  F2FP.BF16.PACK_AB R0, R95, R94 ;  /* 0x0000005e5f00723e */ /* 0x008fc600000010ff */
[----:B------:R1:W-:Y:S01]  /*b110*/  STS [R10+0xc400], R4 ;  /* 0x00c400040a007388 */ /* 0x0003e20000000800 */
[----:B----4-:R-:W-:-:S03]  /*b120*/  F2FP.BF16.PACK_AB R3, R109, R108 ;  /* 0x0000006c6d03723e */ /* 0x010fc600000010ff */
[----:B------:R3:W-:Y:S04]  /*b130*/  STS [R12+0xc000], R2 ;  /* 0x00c000020c007388 */ /* 0x0007e80000000800 */
[----:B------:R4:W-:Y:S04]  /*b140*/  STS [R12+0xc400], R0 ;  /* 0x00c400000c007388 */ /* 0x0009e80000000800 */
[----:B------:R4:W-:Y:S01]  /*b150*/  STS [R7+0xc000], R3 ;  /* 0x00c0000307007388 */ /* 0x0009e20000000800 */
[----:B------:R-:W-:Y:S02]  /*b160*/  ISETP.NE.U32.AND P2, PT, RZ, c[0x0][0x508], PT ;  /* 0x00014200ff007a0c */ /* 0x000fe40003f45070 */
[----:B------:R-:W-:Y:S01]  /*b170*/  ISETP.NE.U32.AND P1, PT, RZ, c[0x0][0x500], PT ;  /* 0x00014000ff007a0c */ /* 0x000fe20003f25070 */
[----:B-1----:R-:W2:Y:S01]  /*b180*/  LDL.LU R10, [R1+0x28] ;  /* 0x00002800010a7983 */ /* 0x002ea20000300800 */
[----:B------:R-:W-:-:S02]  /*b190*/  ISETP.NE.AND.EX P2, PT, RZ, c[0x0][0x50c], PT, P2 ;  /* 0x00014300ff007a0c */ /* 0x000fc40003f45320 */
[----:B------:R-:W-:Y:S02]  /*b1a0*/  ISETP.NE.AND.EX P1, PT, RZ, c[0x0][0x504], PT, P1 ;  /* 0x00014100ff007a0c */ /* 0x000fe40003f25310 */
[----:B---3--:R-:W-:Y:S02]  /*b1b0*/  F2FP.BF16.PACK_AB R2, R87, R86 ;  /* 0x000000565702723e */ /* 0x008fe400000010ff */
[----:B----4-:R-:W-:Y:S01]  /*b1c0*/  F2FP.BF16.PACK_AB R0, R105, R104 ;  /* 0x000000686900723e */ /* 0x010fe200000010ff */
[----:B------:R-:W-:Y:S02]  /*b1d0*/  IMAD.MOV.U32 R12, RZ, RZ, c[0x0][0x388] ;  /* 0x0000e200ff0c7624 */ /* 0x000fe400078e00ff */
[----:B------:R1:W-:Y:S01]  /*b1e0*/  STS [R7+0xc400], R2 ;  /* 0x00c4000207007388 */ /* 0x0003e20000000800 */
[----:B------:R-:W-:-:S03]  /*b1f0*/  F2FP.BF16.PACK_AB R3, R71, R70 ;  /* 0x000000464703723e */ /* 0x000fc600000010ff */
[----:B------:R3:W-:Y:S01]  /*b200*/  STS [R6+0xc000], R0 ;  /* 0x00c0000006007388 */ /* 0x0007e20000000800 */
[----:B------:R-:W-:-:S03]  /*b210*/  @P2 LEA R4, P0, R9, c[0x0][0x508], 0x2 ;  /* 0x0001420009042a11 */ /* 0x000fc600078010ff */
[----:B------:R4:W-:Y:S01]  /*b220*/  STS [R6+0xc400], R3 ;  /* 0x00c4000306007388 */ /* 0x0009e20000000800 */
[----:B-1----:R-:W-:Y:S02]  /*b230*/  F2FP.BF16.PACK_AB R2, R97, R96 ;  /* 0x000000606102723e */ /* 0x002fe400000010ff */
[----:B---3--:R-:W-:-:S03]  /*b240*/  F2FP.BF16.PACK_AB R0, R47, R46 ;  /* 0x0000002e2f00723e */ /* 0x008fc600000010ff */
[----:B------:R1:W-:Y:S01]  /*b250*/  STS [R5+0xc000], R2 ;  /* 0x00c0000205007388 */ /* 0x0003e20000000800 */
[----:B----4-:R-:W-:-:S03]  /*b260*/  F2FP.BF16.PACK_AB R3, R49, R48 ;  /* 0x000000303103723e */ /* 0x010fc600000010ff */
[----:B------:R3:W-:Y:S01]  /*b270*/  STS [R5+0xc400], R0 ;  /* 0x00c4000005007388 */ /* 0x0007e20000000800 */
[----:B------:R-:W-:-:S03]  /*b280*/  IMAD.MOV.U32 R6, RZ, RZ, 0x4 ;  /* 0x00000004ff067424 */ /* 0x000fc600078e00ff */
[----:B------:R-:W-:Y:S01]  /*b290*/  STS [R11+0xc000], R3 ;  /* 0x00c000030b007388 */ /* 0x000fe20000000800 */
[----:B------:R-:W-:-:S04]  /*b2a0*/  IMAD.WIDE R6, R9, R6, c[0x0][0x500] ;  /* 0x0001400009067625 */ /* 0x000fc800078e0206 */
[----:B-1----:R-:W-:Y:S01]  /*b2b0*/  IMAD.MOV.U32 R2, RZ, RZ, RZ ;  /* 0x000000ffff027224 */ /* 0x002fe200078e00ff */
[----:B---3--:R-:W-:-:S05]  /*b2c0*/  F2FP.BF16.PACK_AB R0, R39, R38 ;  /* 0x000000262700723e */ /* 0x008fca00000010ff */
[----:B------:R1:W-:Y:S04]  /*b2d0*/  STS [R11+0xc400], R0 ;  /* 0x00c400000b007388 */ /* 0x0003e80000000800 */
[----:B------:R-:W-:Y:S06]  /*b2e0*/  BAR.SYNC.DEFER_BLOCKING 0x1, 0x100 ;  /* 0x0044000000007b1d */ /* 0x000fec0000010000 */
[----:B------:R3:W5:Y:S01]  /*b2f0*/  @P1 LDG.E R2, [R6.64] ;  /* 0x0000000606021981 */ /* 0x000762000c1e1900 */
[----:B--2---:R-:W-:-:S05]  /*b300*/  @P2 LEA.HI.X R5, R9, c[0x0][0x50c], R8, 0x2, P0 ;  /* 0x0001430009052a11 */ /* 0x004fca00000f1408 */
[----:B------:R3:W5:Y:S01]  /*b310*/  @P2 LDG.E R12, [R4.64] ;  /* 0x00000006040c2981 */ /* 0x000762000c1e1900 */
[----:B------:R-:W-:-:S04]  /*b320*/  ISETP.NE.AND P0, PT, R10, RZ, PT ;  /* 0x000000ff0a00720c */ /* 0x000fc80003f05270 */
[----:B-1----:R-:W-:Y:S01]  /*b330*/  SEL R0, R10, c[0x0][0x3d4], P0 ;  /* 0x0000f5000a007a07 */ /* 0x002fe20000000000 */
[----:B------:R-:W-:Y:S05]  /*b340*/  @P2 BRA `(.L_x_1262) ;  /* 0x0000004000002947 */ /* 0x000fea0003800000 */
[----:B---3--:R-:W-:Y:S05]  /*b350*/  @!P1 BRA `(.L_x_1262) ;  /* 0x0000003000009947 */ /* 0x008fea0003800000 */
[----:B-----5:R1:W2:Y:S04]  /*b360*/  LDG.E R12, [R6.64] ;  /* 0x00000006060c7981 */ /* 0x0202a8000c1e1900 */
[----:B-1----:R-:W2:Y:S02]  /*b370*/  LDG.E R6, [R6.64+0x4] ;  /* 0x0000040606067981 */ /* 0x002ea4000c1e1900 */
[----:B--2---:R-:W-:Y:S02]  /*b380*/  IADD3 R12, -R12, R6, RZ ;  /* 0x000000060c0c7210 */ /* 0x004fe40007ffe1ff */
.L_x_1262:
[----:B---3--:R-:W2:Y:S01]  /*b390*/  LDL R102, [R1+0x1c] ;  /* 0x00001c0001667983 */ /* 0x008ea20000100800 */
[----:B------:R-:W-:Y:S01]  /*b3a0*/  IMAD.MOV.U32 R10, RZ, RZ, 0x368 ;  /* 0x00000368ff0a7424 */ /* 0x000fe200078e00ff */
[----:B------:R-:W-:Y:S02]  /*b3b0*/  ISETP.GT.AND P2, PT, R0, 0x1, PT ;  /* 0x000000010000780c */ /* 0x000fe40003f44270 */
[----:B------:R-:W3:Y:S02]  /*b3c0*/  LDL R103, [R1+0xe8] ;  /* 0x0000e80001677983 */ /* 0x000ee40000100800 */
[----:B------:R-:W-:-:S02]  /*b3d0*/  SEL R10, R10, 0x328, P2 ;  /* 0x000003280a0a7807 */ /* 0x000fc40001000000 */
[----:B------:R-:W3:Y:S02]  /*b3e0*/  LDL R99, [R1+0x24] ;  /* 0x0000240001637983 */ /* 0x000ee40000100800 */
[----:B------:R-:W2:Y:S02]  /*b3f0*/  LDC.64 R14, c[0x0][R10+0x168] ;  /* 0x00005a000a0e7b82 */ /* 0x000ea40000000a00 */
[----:B------:R-:W4:Y:S01]  /*b400*/  LDL R106, [R1+0x68] ;  /* 0x00006800016a7983 */ /* 0x000f220000100800 */
[----:B------:R-:W-:-:S04]  /*b410*/  ISETP.NE.U32.AND P0, PT, RZ, c[0x0][0x500], PT ;  /* 0x00014000ff007a0c */ /* 0x000fc80003f05070 */
[----:B------:R-:W-:-:S04]  /*b420*/  ISETP.NE.AND.EX P0, PT, RZ, c[0x0][0x504], PT, P0 ;  /* 0x00014100ff007a0c */ /* 0x000fc80003f05300 */
[----:B------:R-:W-:Y:S01]  /*b430*/  SEL R4, R8, RZ, !P0 ;  /* 0x000000ff08047207 */ /* 0x000fe20004000000 */
[----:B------:R-:W1:Y:S08]  /*b440*/  LDC.64 R6, c[0x0][R10+0x170] ;  /* 0x00005c000a067b82 */ /* 0x000e700000000a00 */
[----:B------:R-:W1:Y:S08]  /*b450*/  LDC.64 R16, c[0x0][R10+0x178] ;  /* 0x00005e000a107b82 */ /* 0x000e700000000a00 */
[----:B------:R1:W1:Y:S01]  /*b460*/  LDC.64 R18, c[0x0][R10+0x160] ;  /* 0x000058000a127b82 */ /* 0x0002620000000a00 */
[----:B------:R-:W-:Y:S01]  /*b470*/  SEL R0, R9, RZ, !P0 ;  /* 0x000000ff09007207 */ /* 0x000fe20004000000 */
[----:B------:R-:W-:-:S05]  /*b480*/  IMAD.MOV.U32 R5, RZ, RZ, c[0x0][0x4e8] ;  /* 0x00013a00ff057624 */ /* 0x000fca00078e00ff */
[----:B------:R-:W-:Y:S01]  /*b490*/  ISETP.NE.AND P1, PT, R5, 0x1, PT ;  /* 0x000000010500780c */ /* 0x000fe20003f25270 */
[----:B--2---:R-:W-:Y:S02]  /*b4a0*/  IMAD R8, R15, R102, RZ ;  /* 0x000000660f087224 */ /* 0x004fe400078e02ff */
[----:B------:R-:W2:Y:S01]  /*b4b0*/  LDL R15, [R1+0xe4] ;  /* 0x0000e400010f7983 */ /* 0x000ea20000100800 */
[----:B-1----:R-:W-:-:S04]  /*b4c0*/  IMAD R3, R7, R0, RZ ;  /* 0x0000000007037224 */ /* 0x002fc800078e02ff */
[C---:B------:R-:W-:Y:S02]  /*b4d0*/  IMAD R3, R6.reuse, R4, R3 ;  /* 0x0000000406037224 */ /* 0x040fe400078e0203 */
[----:B------:R-:W-:-:S04]  /*b4e0*/  IMAD.WIDE.U32 R4, R6, R0, RZ ;  /* 0x0000000006047225 */ /* 0x000fc800078e00ff */
[----:B------:R-:W-:-:S04]  /*b4f0*/  IMAD.WIDE.U32 R6, R14, R102, RZ ;  /* 0x000000660e067225 */ /* 0x000fc800078e00ff */
[----:B------:R-:W-:Y:S01]  /*b500*/  IMAD.IADD R13, R5, 0x1, R3 ;  /* 0x00000001050d7824 */ /* 0x000fe200078e0203 */
[----:B-----5:R-:W-:Y:S01]  /*b510*/  IADD3 R9, P5, P4, R4, R6, R2 ;  /* 0x0000000604097210 */ /* 0x020fe20007cbe002 */
[----:B---3--:R-:W-:Y:S01]  /*b520*/  IMAD R3, R99, 0x80, R103 ;  /* 0x0000008063037824 */ /* 0x008fe200078e0267 */
[----:B----4-:R-:W-:Y:S01]  /*b530*/  SEL R4, R106, RZ, P2 ;  /* 0x000000ff6a047207 */ /* 0x010fe20001000000 */
[----:B------:R-:W-:Y:S02]  /*b540*/  IMAD.IADD R11, R7, 0x1, R8 ;  /* 0x00000001070b7824 */ /* 0x000fe400078e0208 */
[----:B------:R-:W-:Y:S01]  /*b550*/  @P1 IMAD.HI.U32 R5, R3, c[0x0][0x4ec], RZ ;  /* 0x00013b0003051a27 */ /* 0x000fe200078e00ff */
[----:B------:R-:W1:Y:S03]  /*b560*/  S2R R103, SR_TID.X ;  /* 0x0000000000677919 */ /* 0x000e660000002100 */
[----:B------:R-:W-:-:S02]  /*b570*/  IMAD R8, R17, R4, RZ ;  /* 0x0000000411087224 */ /* 0x000fc400078e02ff */
[----:B------:R-:W-:-:S04]  /*b580*/  IMAD.WIDE.U32 R6, R16, R4, RZ ;  /* 0x0000000410067225 */ /* 0x000fc800078e00ff */
[----:B------:R-:W-:Y:S01]  /*b590*/  IMAD.MOV.U32 R4, RZ, RZ, R3 ;  /* 0x000000ffff047224 */ /* 0x000fe200078e0003 */
[----:B------:R-:W-:Y:S01]  /*b5a0*/  @P1 SHF.R.U32.HI R4, RZ, c[0x0][0x4f0], R5 ;  /* 0x00013c00ff041a19 */ /* 0x000fe20000011605 */
[----:B------:R-:W-:-:S03]  /*b5b0*/  IMAD.IADD R10, R7, 0x1, R8 ;  /* 0x00000001070a7824 */ /* 0x000fc600078e0208 */
[----:B------:R-:W-:Y:S01]  /*b5c0*/  IADD3 R8, P3, P0, R4, R9, R6 ;  /* 0x0000000904087210 */ /* 0x000fe2000787e006 */
[----:B------:R-:W-:Y:S01]  /*b5d0*/  IMAD.MOV R5, RZ, RZ, -R4 ;  /* 0x000000ffff057224 */ /* 0x000fe200078e0a04 */
[----:B------:R-:W-:Y:S02]  /*b5e0*/  SHF.R.S32.HI R6, RZ, 0x1f, R2 ;  /* 0x0000001fff067819 */ /* 0x000fe40000011402 */
[----:B------:R-:W-:Y:S01]  /*b5f0*/  SHF.R.S32.HI R7, RZ, 0x1f, R4 ;  /* 0x0000001fff077819 */ /* 0x000fe20000011404 */
[----:B------:R-:W-:Y:S01]  /*b600*/  IMAD R4, R5, c[0x0][0x4e8], R3 ;  /* 0x00013a0005047a24 */ /* 0x000fe200078e0203 */
[----:B------:R-:W-:-:S04]  /*b610*/  IADD3.X R9, R13, R11, R6, P5, P4 ;  /* 0x0000000b0d097210 */ /* 0x000fc80002fe8406 */
[----:B------:R-:W-:Y:S01]  /*b620*/  IADD3.X R9, R7, R9, R10, P3, P0 ;  /* 0x0000000907097210 */ /* 0x000fe20001fe040a */
[----:B------:R-:W-:Y:S01]  /*b630*/  IMAD R5, R19, R4, RZ ;  /* 0x0000000413057224 */ /* 0x000fe200078e02ff */
[----:B------:R-:W-:Y:S01]  /*b640*/  SHF.R.S32.HI R7, RZ, 0x1f, R4 ;  /* 0x0000001fff077819 */ /* 0x000fe20000011404 */
[----:B------:R-:W-:-:S04]  /*b650*/  IMAD.MOV.U32 R10, RZ, RZ, c[0x0][0x4a8] ;  /* 0x00012a00ff0a7624 */ /* 0x000fc800078e00ff */
[C---:B------:R-:W-:Y:S02]  /*b660*/  IMAD R7, R18.reuse, R7, R5 ;  /* 0x0000000712077224 */ /* 0x040fe400078e0205 */
        /* <DEDUP_REMOVED lines=13> */
[----:B------:R-:W-:Y:S04]  /*b740*/  SHFL.IDX PT, R8, R8, 0x1, 0x1c1f ;  /* 0x003c1f0008087f89 */ /* 0x000fe800000e0000 */
[----:B------:R3:W4:Y:S01]  /*b750*/  SHFL.IDX PT, R9, R4, 0x1, 0x1c1f ;  /* 0x003c1f0004097f89 */ /* 0x00072200000e0000 */
[----:B------:R-:W-:Y:S01]  /*b760*/  LOP3.LUT P0, RZ, R14, 0x3, RZ, 0xc0, !PT ;  /* 0x000000030eff7812 */ /* 0x000fe2000780c0ff */
[----:B---3--:R-:W-:Y:S02]  /*b770*/  IMAD R4, R12, c[0x0][0x4e8], RZ ;  /* 0x00013a000c047a24 */ /* 0x008fe400078e02ff */
[----:B--2---:R-:W-:-:S05]  /*b780*/  IMAD R5, R99, 0x80, R15 ;  /* 0x0000008063057824 */ /* 0x004fca00078e020f */
[C---:B------:R-:W-:Y:S02]  /*b790*/  IADD3 R7, R5.reuse, 0x8, RZ ;  /* 0x0000000805077810 */ /* 0x040fe40007ffe0ff */
[-C--:B------:R-:W-:Y:S02]  /*b7a0*/  ISETP.GE.OR P3, PT, R5, R4.reuse, P0 ;  /* 0x000000040500720c */ /* 0x080fe40000766670 */
[----:B------:R-:W-:-:S11]  /*b7b0*/  ISETP.GE.OR P0, PT, R7, R4, P0 ;  /* 0x000000040700720c */ /* 0x000fd60000706670 */
[----:B-1----:R1:W-:Y:S01]  /*b7c0*/  @!P3 ST.E [R10.64], R21 ;  /* 0x000000150a00b985 */ /* 0x0023e2000c101906 */
[----:B------:R-:W-:-:S03]  /*b7d0*/  ISETP.GE.AND P3, PT, R5, R4, PT ;  /* 0x000000040500720c */ /* 0x000fc60003f66270 */
[----:B----4-:R1:W-:Y:S01]  /*b7e0*/  @!P0 ST.E [R8.64], R20 ;  /* 0x0000001408008985 */ /* 0x0103e2000c101906 */
[----:B------:R-:W-:Y:S01]  /*b7f0*/  ISETP.GE.AND P0, PT, R7, R4, PT ;  /* 0x000000040700720c */ /* 0x000fe20003f06270 */
[----:B------:R-:W-:Y:S05]  /*b800*/  @P2 BRA `(.L_x_1263) ;  /* 0x00000ad000002947 */ /* 0x000fea0003800000 */
[----:B------:R-:W2:Y:S01]  /*b810*/  LDL R14, [R1+0xa4] ;  /* 0x0000a400010e7983 */ /* 0x000ea20000100800 */
[----:B------:R-:W-:Y:S01]  /*b820*/  IMAD R3, R6, c[0x0][0x3a0], RZ ;  /* 0x0000e80006037a24 */ /* 0x000fe200078e02ff */
[----:B-1----:R-:W-:Y:S01]  /*b830*/  SHF.R.S32.HI R8, RZ, 0x1f, R0 ;  /* 0x0000001fff087819 */ /* 0x002fe20000011400 */
[C---:B------:R-:W-:Y:S01]  /*b840*/  IMAD.WIDE.U32 R6, R2.reuse, c[0x0][0x3a0], RZ ;  /* 0x0000e80002067a25 */ /* 0x040fe200078e00ff */
[----:B------:R1:W3:Y:S03]  /*b850*/  LDS.128 R28, [R219+0x80] ;  /* 0x00008000db1c7984 */ /* 0x0002e60000000c00 */
[----:B------:R-:W-:Y:S01]  /*b860*/  IMAD R2, R2, c[0x0][0x3a4], R3 ;  /* 0x0000e90002027a24 */ /* 0x000fe200078e0203 */
[----:B------:R1:W4:Y:S04]  /*b870*/  LDS.128 R44, [R219+0x1080] ;  /* 0x00108000db2c7984 */ /* 0x0003280000000c00 */
[----:B------:R-:W-:Y:S01]  /*b880*/  IADD3 R3, R7, R2, RZ ;  /* 0x0000000207037210 */ /* 0x000fe20007ffe0ff */
[----:B------:R1:W1:Y:S01]  /*b890*/  LDS.128 R60, [R219+0x2080] ;  /* 0x00208000db3c7984 */ /* 0x0002620000000c00 */
[----:B------:R-:W-:-:S03]  /*b8a0*/  MOV R2, R6 ;  /* 0x0000000600027202 */ /* 0x000fc60000000f00 */
[----:B------:R1:W1:Y:S02]  /*b8b0*/  LDS.128 R72, [R219+0x3080] ;  /* 0x00308000db487984 */ /* 0x0002640000000c00 */
[----:B------:R-:W-:Y:S02]  /*b8c0*/  IMAD.WIDE.U32 R6, R102, c[0x0][0x3e8], R2 ;  /* 0x0000fa0066067a25 */ /* 0x000fe400078e0002 */
[----:B------:R1:W1:Y:S02]  /*b8d0*/  LDS.128 R24, [R219+0x4080] ;  /* 0x00408000db187984 */ /* 0x0002640000000c00 */
[----:B------:R-:W-:Y:S02]  /*b8e0*/  IMAD R3, R8, c[0x0][0x3f0], RZ ;  /* 0x0000fc0008037a24 */ /* 0x000fe400078e02ff */
[----:B------:R1:W1:Y:S01]  /*b8f0*/  LDS.128 R40, [R219+0x5080] ;  /* 0x00508000db287984 */ /* 0x0002620000000c00 */
[----:B------:R-:W-:-:S03]  /*b900*/  IMAD R7, R102, c[0x0][0x3ec], R7 ;  /* 0x0000fb0066077a24 */ /* 0x000fc600078e0207 */
[----:B------:R1:W1:Y:S01]  /*b910*/  LDS.128 R56, [R219+0x6080] ;  /* 0x00608000db387984 */ /* 0x0002620000000c00 */
[----:B------:R-:W-:-:S03]  /*b920*/  IMAD.WIDE.U32 R6, R0, c[0x0][0x3f0], R6 ;  /* 0x0000fc0000067a25 */ /* 0x000fc600078e0006 */
[----:B------:R1:W1:Y:S04]  /*b930*/  LDS.128 R68, [R219+0x7080] ;  /* 0x00708000db447984 */ /* 0x0002680000000c00 */
        /* <DEDUP_REMOVED lines=8> */
[----:B------:R-:W5:Y:S02]  /*b9c0*/  S2R R10, SR_TID.X ;  /* 0x00000000000a7919 */ /* 0x000f640000002100 */
[----:B-----5:R-:W-:-:S04]  /*b9d0*/  SHF.R.S32.HI R9, RZ, 0x1f, R10 ;  /* 0x0000001fff097819 */ /* 0x020fc8000001140a */
[----:B------:R-:W-:-:S04]  /*b9e0*/  LEA.HI R9, R9, R10, RZ, 0x3 ;  /* 0x0000000a09097211 */ /* 0x000fc800078f18ff */
[----:B------:R-:W-:Y:S02]  /*b9f0*/  SHF.R.S32.HI R9, RZ, 0x3, R9 ;  /* 0x00000003ff097819 */ /* 0x000fe40000011409 */
[----:B--2---:R-:W-:-:S04]  /*ba00*/  LEA R5, R99, R14, 0x7 ;  /* 0x0000000e63057211 */ /* 0x004fc800078e38ff */
[----:B------:R-:W-:Y:S01]  /*ba10*/  MOV R2, R5 ;  /* 0x0000000500027202 */ /* 0x000fe20000000f00 */
[----:B------:R-:W-:-:S05]  /*ba20*/  @P1 IMAD.HI.U32 R8, R5, c[0x0][0x4ec], RZ ;  /* 0x00013b0005081a27 */ /* 0x000fca00078e00ff */
[----:B------:R-:W-:Y:S01]  /*ba30*/  @P1 SHF.R.U32.HI R2, RZ, c[0x0][0x4f0], R8 ;  /* 0x00013c00ff021a19 */ /* 0x000fe20000011608 */
[----:B------:R-:W-:-:S03]  /*ba40*/  IMAD R8, R0, c[0x0][0x3f4], R3 ;  /* 0x0000fd0000087a24 */ /* 0x000fc600078e0203 */
[----:B------:R-:W-:Y:S02]  /*ba50*/  SHF.R.S32.HI R3, RZ, 0x1f, R2 ;  /* 0x0000001fff037819 */ /* 0x000fe40000011402 */
[----:B------:R-:W-:Y:S02]  /*ba60*/  IADD3 R0, -R2, RZ, RZ ;  /* 0x000000ff02007210 */ /* 0x000fe40007ffe1ff */
[----:B------:R-:W-:Y:S01]  /*ba70*/  IADD3 R7, R7, R8, RZ ;  /* 0x0000000807077210 */ /* 0x000fe20007ffe0ff */
[----:B------:R-:W-:Y:S02]  /*ba80*/  IMAD R3, R3, c[0x0][0x3e0], RZ ;  /* 0x0000f80003037a24 */ /* 0x000fe400078e02ff */
[----:B------:R-:W-:Y:S02]  /*ba90*/  IMAD R0, R0, c[0x0][0x4e8], R5 ;  /* 0x00013a0000007a24 */ /* 0x000fe400078e0205 */
[C---:B------:R-:W-:Y:S02]  /*baa0*/  IMAD R8, R2.reuse, c[0x0][0x3e4], R3 ;  /* 0x0000f90002087a24 */ /* 0x040fe400078e0203 */
[----:B------:R-:W-:Y:S01]  /*bab0*/  IMAD.WIDE.U32 R2, R2, c[0x0][0x3e0], R6 ;  /* 0x0000f80002027a25 */ /* 0x000fe200078e0006 */
[----:B------:R-:W-:-:S02]  /*bac0*/  SHF.R.S32.HI R5, RZ, 0x1f, R0 ;  /* 0x0000001fff057819 */ /* 0x000fc40000011400 */
[----:B------:R-:W-:Y:S02]  /*bad0*/  LEA R7, R99, R9, 0x7 ;  /* 0x0000000963077211 */ /* 0x000fe400078e38ff */
        /* <DEDUP_REMOVED lines=8> */
[----:B-1-34-:R1:W2:Y:S02]  /*bb60*/  SHFL.IDX PT, R6, R14, RZ, 0x181f ;  /* 0x00181fff0e067589 */ /* 0x01a2a400000e0000 */
.L_x_1327:
[----:B------:R-:W-:Y:S05]  /*bb70*/  BRA.DIV ~URZ, `(.L_x_1265) ;  /* 0x000046927f007947 */ /* 0x000fea000b800000 */
[----:B------:R3:W4:Y:S02]  /*bb80*/  SHFL.IDX PT, R0, R15, RZ, 0x181f ;  /* 0x00181fff0f007589 */ /* 0x00072400000e0000 */
.L_x_1328:
[----:B------:R-:W-:Y:S01]  /*bb90*/  ISETP.GE.AND P0, PT, R7, R4, PT ;  /* 0x000000040700720c */ /* 0x000fe20003f06270 */
[----:B------:R-:W-:-:S12]  /*bba0*/  BSSY B0, `(.L_x_1266) ;  /* 0x0000018000007945 */ /* 0x000fd80003800000 */
[----:B------:R-:W-:Y:S05]  /*bbb0*/  @P0 BRA `(.L_x_1267) ;  /* 0x0000016000000947 */ /* 0x000fea0003800000 */
[----:B------:R-:W5:Y:S04]  /*bbc0*/  LDL.64 R2, [R1] ;  /* 0x0000000001027983 */ /* 0x000f680000100a00 */
[----:B---3--:R-:W3:Y:S04]  /*bbd0*/  LDL R82, [R1+0x8] ;  /* 0x0000080001527983 */ /* 0x008ee80000100800 */
[----:B----4-:R-:W4:Y:S04]  /*bbe0*/  LDL R5, [R1+0xc] ;  /* 0x00000c0001057983 */ /* 0x010f280000100800 */
[----:B--2---:R-:W2:Y:S04]  /*bbf0*/  LDL R83, [R1+0x3c] ;  /* 0x00003c0001537983 */ /* 0x004ea80000100800 */
[----:B------:R-:W2:Y:S04]  /*bc00*/  LDL R81, [R1+0x38] ;  /* 0x0000380001517983 */ /* 0x000ea80000100800 */
[----:B------:R-:W2:Y:S01]  /*bc10*/  LDL R80, [R1+0x34] ;  /* 0x0000340001507983 */ /* 0x000ea20000100800 */
[----:B------:R-:W-:-:S13]  /*bc20*/  ISETP.GE.AND P4, PT, R252, c[0x0][0x3c8], PT ;  /* 0x0000f200fc007a0c */ /* 0x000fda0003f86270 */
[----:B------:R-:W-:Y:S02]  /*bc30*/  @!P4 LEA R8, P1, R252, R0, 0x1 ;  /* 0x00000000fc08c211 */ /* 0x000fe400078208ff */
        /* <DEDUP_REMOVED lines=8> */
[----:B------:R-:W-:-:S02]  /*bcc0*/  @!P4 LEA.HI.X R9, R252, R6, R81, 0x1, P1 ;  /* 0x00000006fc09c211 */ /* 0x000fc400008f0c51 */
[----:B------:R-:W-:Y:S01]  /*bcd0*/  @!P3 LEA.HI.X R3, R5, R6, R80, 0x1, P0 ;  /* 0x000000060503b211 */ /* 0x000fe200000f0c50 */
[----:B------:R2:W-:Y:S04]  /*bce0*/  @!P6 ST.E.128 [R12.64], R28 ;  /* 0x0000001c0c00e985 */ /* 0x0005e8000c101d06 */
[----:B------:R2:W-:Y:S04]  /*bcf0*/  @!P5 ST.E.128 [R10.64], R24 ;  /* 0x000000180a00d985 */ /* 0x0005e8000c101d06 */
[----:B------:R2:W-:Y:S04]  /*bd00*/  @!P4 ST.E.128 [R8.64], R20 ;  /* 0x000000140800c985 */ /* 0x0005e8000c101d06 */
[----:B------:R2:W-:Y:S02]  /*bd10*/  @!P3 ST.E.128 [R2.64], R16 ;  /* 0x000000100200b985 */ /* 0x0005e4000c101d06 */
.L_x_1267:
[----:B------:R-:W-:Y:S05]  /*bd20*/  BSYNC B0 ;  /* 0x0000000000007941 */ /* 0x000fea0003800000 */
.L_x_1266:
[----:B------:R-:W-:Y:S05]  /*bd30*/  BRA.DIV ~URZ, `(.L_x_1268) ;  /* 0x000045327f007947 */ /* 0x000fea000b800000 */
[----:B--2---:R2:W1:Y:S04]  /*bd40*/  SHFL.IDX PT, R6, R14, 0x1, 0x181f ;  /* 0x00381f000e067f89 */ /* 0x00446800000e0000 */
[----:B----4-:R2:W4:Y:S02]  /*bd50*/  SHFL.IDX PT, R0, R15, 0x1, 0x181f ;  /* 0x00381f000f007f89 */ /* 0x01052400000e0000 */
.L_x_1329:
[----:B------:R-:W-:Y:S01]  /*bd60*/  IADD3 R2, R7, 0x20, RZ ;  /* 0x0000002007027810 */ /* 0x000fe20007ffe0ff */
[----:B------:R-:W-:Y:S03]  /*bd70*/  BSSY B0, `(.L_x_1269) ;  /* 0x0000019000007945 */ /* 0x000fe60003800000 */
[----:B------:R-:W-:-:S13]  /*bd80*/  ISETP.GE.AND P0, PT, R2, R4, PT ;  /* 0x000000040200720c */ /* 0x000fda0003f06270 */
[----:B------:R-:W-:Y:S05]  /*bd90*/  @P0 BRA `(.L_x_1270) ;  /* 0x0000016000000947 */ /* 0x000fea0003800000 */
[----:B------:R-:W5:Y:S04]  /*bda0*/  LDL.64 R20, [R1] ;  /* 0x0000000001147983 */ /* 0x000f680000100a00 */
[----:B--2---:R-:W2:Y:S04]  /*bdb0*/  LDL R18, [R1+0x8] ;  /* 0x0000080001127983 */ /* 0x004ea80000100800 */
[----:B---3--:R-:W3:Y:S04]  /*bdc0*/  LDL R5, [R1+0xc] ;  /* 0x00000c0001057983 */ /* 0x008ee80000100800 */
[----:B----4-:R-:W4:Y:S04]  /*bdd0*/  LDL R19, [R1+0x3c] ;  /* 0x00003c0001137983 */ /* 0x010f280000100800 */
[----:B------:R-:W4:Y:S04]  /*bde0*/  LDL R17, [R1+0x38] ;  /* 0x0000380001117983 */ /* 0x000f280000100800 */
[----:B------:R-:W4:Y:S01]  /*bdf0*/  LDL R16, [R1+0x34] ;  /* 0x0000340001107983 */ /* 0x000f220000100800 */
[----:B------:R-:W-:-:S13]  /*be00*/  ISETP.GE.AND P1, PT, R252, c[0x0][0x3c8], PT ;  /* 0x0000f200fc007a0c */ /* 0x000fda0003f26270 */
[----:B------:R-:W-:Y:S02]  /*be10*/  @!P1 LEA R8, P5, R252, R0, 0x1 ;  /* 0x00000000fc089211 */ /* 0x000fe400078a08ff */
[----:B-----5:R-:W-:Y:S02]  /*be20*/  ISETP.GE.AND P3, PT, R20, c[0x0][0x3c8], PT ;  /* 0x0000f20014007a0c */ /* 0x020fe40003f66270 */
[----:B--2---:R-:W-:Y:S02]  /*be30*/  ISETP.GE.AND P2, PT, R18, c[0x0][0x3c8], PT ;  /* 0x0000f20012007a0c */ /* 0x004fe40003f46270 */
[----:B---3--:R-:W-:-:S09]  /*be40*/  ISETP.GE.AND P0, PT, R5, c[0x0][0x3c8], PT ;  /* 0x0000f20005007a0c */ /* 0x008fd20003f06270 */
[-C--:B------:R-:W-:Y:S02]  /*be50*/  @!P3 LEA R12, P4, R20, R0.reuse, 0x1 ;  /* 0x00000000140cb211 */ /* 0x080fe400078808ff */
[----:B------:R-:W-:Y:S02]  /*be60*/  @!P2 LEA R10, P6, R18, R0, 0x1 ;  /* 0x00000000120aa211 */ /* 0x000fe400078c08ff */
[----:B-1----:R-:W-:Y:S02]  /*be70*/  @!P3 LEA.HI.X R13, R20, R6, R21, 0x1, P4 ;  /* 0x00000006140db211 */ /* 0x002fe400020f0c15 */
[----:B------:R-:W-:Y:S02]  /*be80*/  @!P0 LEA R2, P4, R5, R0, 0x1 ;  /* 0x0000000005028211 */ /* 0x000fe400078808ff */
[-C--:B----4-:R-:W-:Y:S02]  /*be90*/  @!P2 LEA.HI.X R11, R18, R6.reuse, R19, 0x1, P6 ;  /* 0x00000006120ba211 */ /* 0x090fe400030f0c13 */
[----:B------:R-:W-:-:S02]  /*bea0*/  @!P1 LEA.HI.X R9, R252, R6, R17, 0x1, P5 ;  /* 0x00000006fc099211 */ /* 0x000fc400028f0c11 */
[----:B------:R-:W-:Y:S01]  /*beb0*/  @!P0 LEA.HI.X R3, R5, R6, R16, 0x1, P4 ;  /* 0x0000000605038211 */ /* 0x000fe200020f0c10 */
[----:B------:R1:W-:Y:S04]  /*bec0*/  @!P3 ST.E.128 [R12.64], R44 ;  /* 0x0000002c0c00b985 */ /* 0x0003e8000c101d06 */
[----:B------:R1:W-:Y:S04]  /*bed0*/  @!P2 ST.E.128 [R10.64], R40 ;  /* 0x000000280a00a985 */ /* 0x0003e8000c101d06 */
[----:B------:R1:W-:Y:S04]  /*bee0*/  @!P1 ST.E.128 [R8.64], R36 ;  /* 0x0000002408009985 */ /* 0x0003e8000c101d06 */
[----:B------:R1:W-:Y:S02]  /*bef0*/  @!P0 ST.E.128 [R2.64], R32 ;  /* 0x0000002002008985 */ /* 0x0003e4000c101d06 */
.L_x_1270:
[----:B------:R-:W-:Y:S05]  /*bf00*/  BSYNC B0 ;  /* 0x0000000000007941 */ /* 0x000fea0003800000 */
.L_x_1269:
[----:B------:R-:W-:Y:S05]  /*bf10*/  BRA.DIV ~URZ, `(.L_x_1271) ;  /* 0x000044127f007947 */ /* 0x000fea000b800000 */
[----:B-1----:R1:W2:Y:S02]  /*bf20*/  SHFL.IDX PT, R6, R14, 0x2, 0x181f ;  /* 0x00581f000e067f89 */ /* 0x0022a400000e0000 */
.L_x_1330:
[----:B------:R-:W-:Y:S05]  /*bf30*/  BRA.DIV ~URZ, `(.L_x_1272) ;  /* 0x000044627f007947 */ /* 0x000fea000b800000 */
[----:B----4-:R4:W1:Y:S02]  /*bf40*/  SHFL.IDX PT, R0, R15, 0x2, 0x181f ;  /* 0x00581f000f007f89 */ /* 0x01086400000e0000 */
.L_x_1331:
[----:B------:R-:W-:Y:S01]  /*bf50*/  IADD3 R2, R7, 0x40, RZ ;  /* 0x0000004007027810 */ /* 0x000fe20007ffe0ff */
[----:B------:R-:W-:Y:S03]  /*bf60*/  BSSY B0, `(.L_x_1273) ;  /* 0x0000019000007945 */ /* 0x000fe60003800000 */
        /* <DEDUP_REMOVED lines=9> */
[----:B-1----:R-:W-:Y:S02]  /*c000*/  @!P1 LEA R8, P5, R252, R0, 0x1 ;  /* 0x00000000fc089211 */ /* 0x002fe400078a08ff */
        /* <DEDUP_REMOVED lines=14> */
.L_x_1274:
[----:B------:R-:W-:Y:S05]  /*c0f0*/  BSYNC B0 ;  /* 0x0000000000007941 */ /* 0x000fea0003800000 */
.L_x_1273:
[----:B------:R-:W-:Y:S05]  /*c100*/  BRA.DIV ~URZ, `(.L_x_1275) ;  /* 0x000042f27f007947 */ /* 0x000fea000b800000 */
[----:B--2---:R2:W3:Y:S04]  /*c110*/  SHFL.IDX PT, R6, R14, 0x3, 0x181f ;  /* 0x00781f000e067f89 */ /* 0x0044e800000e0000 */
[----:B-1----:R2:W1:Y:S02]  /*c120*/  SHFL.IDX PT, R0, R15, 0x3, 0x181f ;  /* 0x00781f000f007f89 */ /* 0x00246400000e0000 */
.L_x_1332:
[----:B------:R-:W-:-:S04]  /*c130*/  IADD3 R2, R7, 0x60, RZ ;  /* 0x0000006007027810 */ /* 0x000fc80007ffe0ff */
[----:B------:R-:W-:-:S13]  /*c140*/  ISETP.GE.AND P0, PT, R2, R4, PT ;  /* 0x000000040200720c */ /* 0x000fda0003f06270 */
[----:B------:R-:W-:Y:S05]  /*c150*/  @P0 BRA `(.L_x_1276) ;  /* 0x00002b8000000947 */ /* 0x000fea0003800000 */
[----:B--234-:R-:W2:Y:S04]  /*c160*/  LDL.64 R14, [R1] ;  /* 0x00000000010e7983 */ /* 0x01cea80000100a00 */
[----:B------:R-:W3:Y:S04]  /*c170*/  LDL R12, [R1+0x8] ;  /* 0x00000800010c7983 */ /* 0x000ee80000100800 */
[----:B------:R-:W4:Y:S04]  /*c180*/  LDL R13, [R1+0x3c] ;  /* 0x00003c00010d7983 */ /* 0x000f280000100800 */
[----:B------:R-:W5:Y:S04]  /*c190*/  LDL R11, [R1+0x38] ;  /* 0x00003800010b7983 */ /* 0x000f680000100800 */
[----:B------:R-:W4:Y:S01]  /*c1a0*/  LDL R10, [R1+0xc] ;  /* 0x00000c00010a7983 */ /* 0x000f220000100800 */
[----:B------:R-:W-:-:S13]  /*c1b0*/  ISETP.GE.AND P0, PT, R252, c[0x0][0x3c8], PT ;  /* 0x0000f200fc007a0c */ /* 0x000fda0003f06270 */
[----:B-1----:R-:W-:Y:S02]  /*c1c0*/  @!P0 LEA R2, P3, R252, R0, 0x1 ;  /* 0x00000000fc028211 */ /* 0x002fe400078608ff */
[----:B--2---:R-:W-:Y:S02]  /*c1d0*/  ISETP.GE.AND P2, PT, R14, c[0x0][0x3c8], PT ;  /* 0x0000f2000e007a0c */ /* 0x004fe40003f46270 */
[----:B---3--:R-:W-:-:S11]  /*c1e0*/  ISETP.GE.AND P1, PT, R12, c[0x0][0x3c8], PT ;  /* 0x0000f2000c007a0c */ /* 0x008fd60003f26270 */
[-C--:B------:R-:W-:Y:S02]  /*c1f0*/  @!P2 LEA R8, P5, R14, R0.reuse, 0x1 ;  /* 0x000000000e08a211 */ /* 0x080fe400078a08ff */
[----:B------:R-:W-:Y:S02]  /*c200*/  @!P1 LEA R4, P4, R12, R0, 0x1 ;  /* 0x000000000c049211 */ /* 0x000fe400078808ff */
[-C--:B------:R-:W-:Y:S02]  /*c210*/  @!P2 LEA.HI.X R9, R14, R6.reuse, R15, 0x1, P5 ;  /* 0x000000060e09a211 */ /* 0x080fe400028f0c0f */
[-C--:B----4-:R-:W-:Y:S02]  /*c220*/  @!P1 LEA.HI.X R5, R12, R6.reuse, R13, 0x1, P4 ;  /* 0x000000060c059211 */ /* 0x090fe400020f0c0d */
[----:B-----5:R-:W-:Y:S01]  /*c230*/  @!P0 LEA.HI.X R3, R252, R6, R11, 0x1, P3 ;  /* 0x00000006fc038211 */ /* 0x020fe200018f0c0b */
        /* <DEDUP_REMOVED lines=10> */
.L_x_1263:
        /* <DEDUP_REMOVED lines=8> */
[----:B------:R-:W-:-:S04]  /*c360*/  IMAD R2, R2, c[0x0][0x440], RZ ;  /* 0x0001100002027a24 */ /* 0x000fc800078e02ff */
        /* <DEDUP_REMOVED lines=25> */
.L_x_1333:
[----:B------:R-:W-:Y:S05]  /*c500*/  BRA.DIV ~URZ, `(.L_x_1278) ;  /* 0x000040227f007947 */ /* 0x000fea000b800000 */
[----:B------:R3:W4:Y:S02]  /*c510*/  SHFL.IDX PT, R0, R21, RZ, 0x1c1f ;  /* 0x001c1fff15007589 */ /* 0x00072400000e0000 */
.L_x_1334:
[----:B------:R-:W-:Y:S01]  /*c520*/  BSSY B0, `(.L_x_1279) ;  /* 0x00000c2000007945 */ /* 0x000fe20003800000 */
[----:B------:R-:W-:Y:S05]  /*c530*/  @P3 BRA `(.L_x_1280) ;  /* 0x00000c0000003947 */ /* 0x000fea0003800000 */
[----:B------:R-:W5:Y:S04]  /*c540*/  LDL R107, [R1+0x10] ;  /* 0x00001000016b7983 */ /* 0x000f680000100800 */
        /* <DEDUP_REMOVED lines=8> */
[----:B------:R-:W-:-:S04]  /*c5d0*/  IADD3 R6, R107, 0x18, RZ ;  /* 0x000000186b067810 */ /* 0x000fc80007ffe0ff */
[----:B------:R-:W-:-:S05]  /*c5e0*/  ISETP.GE.AND P5, PT, R6, c[0x0][0x3c8], PT ;  /* 0x0000f20006007a0c */ /* 0x000fca0003fa6270 */
[----:B------:R-:W-:Y:S02]  /*c5f0*/  @!P2 IMAD.MOV.U32 R2, RZ, RZ, R0 ;  /* 0x000000ffff02a224 */ /* 0x000fe400078e0000 */
[----:B------:R-:W-:Y:S01]  /*c600*/  @!P2 IMAD.MOV.U32 R3, RZ, RZ, R4 ;  /* 0x000000ffff03a224 */ /* 0x000fe200078e0004 */
[----:B----4-:R-:W-:Y:S02]  /*c610*/  ISETP.GE.AND P3, PT, R12, c[0x0][0x3c8], PT ;  /* 0x0000f2000c007a0c */ /* 0x010fe40003f66270 */
[----:B------:R-:W-:Y:S01]  /*c620*/  SHF.R.S32.HI R7, RZ, 0x1f, R10 ;  /* 0x0000001fff077819 */ /* 0x000fe2000001140a */
[C---:B------:R-:W-:Y:S01]  /*c630*/  @!P2 IMAD.WIDE R2, R107.reuse, 0x4, R2 ;  /* 0x000000046b02a825 */ /* 0x040fe200078e0202 */
[C---:B------:R-:W-:Y:S02]  /*c640*/  @!P1 LEA R8, P4, R10.reuse, R0, 0x2 ;  /* 0x000000000a089211 */ /* 0x040fe400078810ff */
[----:B------:R-:W-:Y:S02]  /*c650*/  IADD3 R5, R107, 0x20, RZ ;  /* 0x000000206b057810 */ /* 0x000fe40007ffe0ff */
[----:B------:R-:W-:Y:S01]  /*c660*/  @!P1 LEA.HI.X R9, R10, R4, R7, 0x2, P4 ;  /* 0x000000040a099211 */ /* 0x000fe200020f1407 */
[----:B------:R3:W-:Y:S01]  /*c670*/  @!P2 ST.E.64 [R2.64], R24 ;  /* 0x000000180200a985 */ /* 0x0007e2000c101b06 */
[----:B------:R-:W-:-:S02]  /*c680*/  ISETP.GE.AND P4, PT, R5, c[0x0][0x3c8], PT ;  /* 0x0000f20005007a0c */ /* 0x000fc40003f86270 */
[----:B------:R-:W-:Y:S01]  /*c690*/  SHF.R.S32.HI R11, RZ, 0x1f, R6 ;  /* 0x0000001fff0b7819 */ /* 0x000fe20000011406 */
[----:B------:R4:W-:Y:S01]  /*c6a0*/  @!P1 ST.E.64 [R8.64], R22 ;  /* 0x0000001608009985 */ /* 0x0009e2000c101b06 */
[C---:B------:R-:W-:Y:S02]  /*c6b0*/  @!P5 LEA R10, P1, R6.reuse, R0, 0x2 ;  /* 0x00000000060ad211 */ /* 0x040fe400078210ff */
[----:B------:R-:W-:Y:S02]  /*c6c0*/  SHF.R.S32.HI R7, RZ, 0x1f, R12 ;  /* 0x0000001fff077819 */ /* 0x000fe4000001140c */
[----:B------:R-:W-:Y:S02]  /*c6d0*/  @!P5 LEA.HI.X R11, R6, R4, R11, 0x2, P1 ;  /* 0x00000004060bd211 */ /* 0x000fe400008f140b */
[----:B------:R-:W-:Y:S02]  /*c6e0*/  SHF.R.S32.HI R13, RZ, 0x1f, R5 ;  /* 0x0000001fff0d7819 */ /* 0x000fe40000011405 */
[C---:B---3--:R-:W-:Y:S01]  /*c6f0*/  IADD3 R3, R107.reuse, 0x28, RZ ;  /* 0x000000286b037810 */ /* 0x048fe20007ffe0ff */
[----:B------:R-:W3:Y:S01]  /*c700*/  LDL R24, [R1+0xd8] ;  /* 0x0000d80001187983 */ /* 0x000ee20000100800 */
[----:B------:R-:W-:-:S02]  /*c710*/  IADD3 R2, R107, 0x30, RZ ;  /* 0x000000306b027810 */ /* 0x000fc40007ffe0ff */
[----:B------:R-:W-:Y:S01]  /*c720*/  ISETP.GE.AND P6, PT, R3, c[0x0][0x3c8], PT ;  /* 0x0000f20003007a0c */ /* 0x000fe20003fc6270 */
[----:B----4-:R-:W4:Y:S01]  /*c730*/  LDL R22, [R1+0x9c] ;  /* 0x00009c0001167983 */ /* 0x010f220000100800 */
[----:B------:R-:W-:Y:S02]  /*c740*/  @!P3 LEA R8, P2, R12, R0, 0x2 ;  /* 0x000000000c08b211 */ /* 0x000fe400078410ff */
[----:B------:R-:W-:Y:S01]  /*c750*/  ISETP.GE.AND P1, PT, R2, c[0x0][0x3c8], PT ;  /* 0x0000f20002007a0c */ /* 0x000fe20003f26270 */
[----:B------:R-:W5:Y:S01]  /*c760*/  LDL R25, [R1+0x88] ;  /* 0x0000880001197983 */ /* 0x000f620000100800 */
[----:B------:R-:W-:Y:S02]  /*c770*/  @!P3 LEA.HI.X R9, R12, R4, R7, 0x2, P2 ;  /* 0x000000040c09b211 */ /* 0x000fe400010f1407 */
[----:B------:R-:W-:Y:S01]  /*c780*/  @!P4 LEA R12, P2, R5, R0, 0x2 ;  /* 0x00000000050cc211 */ /* 0x000fe200078410ff */
[----:B------:R-:W3:Y:S01]  /*c790*/  LDL R23, [R1+0x84] ;  /* 0x0000840001177983 */ /* 0x000ee20000100800 */
[----:B------:R-:W-:-:S02]  /*c7a0*/  IADD3 R7, R107, 0x38, RZ ;  /* 0x000000386b077810 */ /* 0x000fc40007ffe0ff */
[----:B------:R-:W-:Y:S02]  /*c7b0*/  @!P4 LEA.HI.X R13, R5, R4, R13, 0x2, P2 ;  /* 0x00000004050dc211 */ /* 0x000fe400010f140d */
[----:B------:R-:W-:Y:S02]  /*c7c0*/  SHF.R.S32.HI R5, RZ, 0x1f, R3 ;  /* 0x0000001fff057819 */ /* 0x000fe40000011403 */
[----:B------:R-:W-:Y:S01]  /*c7d0*/  @!P6 LEA R16, P2, R3, R0, 0x2 ;  /* 0x000000000310e211 */ /* 0x000fe200078410ff */
[----:B------:R1:W-:Y:S01]  /*c7e0*/  @!P3 ST.E.64 [R8.64], R26 ;  /* 0x0000001a0800b985 */ /* 0x0003e2000c101b06 */
[----:B------:R-:W-:Y:S02]  /*c7f0*/  ISETP.GE.AND P3, PT, R7, c[0x0][0x3c8], PT ;  /* 0x0000f20007007a0c */ /* 0x000fe40003f66270 */
[----:B------:R-:W-:Y:S02]  /*c800*/  @!P6 LEA.HI.X R17, R3, R4, R5, 0x2, P2 ;  /* 0x000000040311e211 */ /* 0x000fe400010f1405 */
[----:B------:R-:W-:-:S02]  /*c810*/  SHF.R.S32.HI R3, RZ, 0x1f, R2 ;  /* 0x0000001fff037819 */ /* 0x000fc40000011402 */
[C---:B------:R-:W-:Y:S02]  /*c820*/  IADD3 R6, R107.reuse, 0x40, RZ ;  /* 0x000000406b067810 */ /* 0x040fe40007ffe0ff */
[----:B------:R-:W-:Y:S01]  /*c830*/  IADD3 R5, R107, 0x48, RZ ;  /* 0x000000486b057810 */ /* 0x000fe20007ffe0ff */
[----:B------:R2:W-:Y:S01]  /*c840*/  @!P5 ST.E.64 [R10.64], R30 ;  /* 0x0000001e0a00d985 */ /* 0x0005e2000c101b06 */
[----:B------:R-:W-:-:S03]  /*c850*/  ISETP.GE.AND P5, PT, R6, c[0x0][0x3c8], PT ;  /* 0x0000f20006007a0c */ /* 0x000fc60003fa6270 */
[----:B------:R2:W-:Y:S01]  /*c860*/  @!P4 ST.E.64 [R12.64], R28 ;  /* 0x0000001c0c00c985 */ /* 0x0005e2000c101b06 */
[----:B------:R-:W-:-:S03]  /*c870*/  ISETP.GE.AND P4, PT, R5, c[0x0][0x3c8], PT ;  /* 0x0000f20005007a0c */ /* 0x000fc60003f86270 */
[----:B------:R-:W-:Y:S01]  /*c880*/  @!P6 ST.E.64 [R16.64], R34 ;  /* 0x000000221000e985 */ /* 0x000fe2000c101b06 */
[----:B-1----:R-:W-:-:S03]  /*c890*/  @!P1 LEA R8, P2, R2, R0, 0x2 ;  /* 0x0000000002089211 */ /* 0x002fc600078410ff */
[----:B------:R-:W5:Y:S01]  /*c8a0*/  LDL R27, [R1+0x8c] ;  /* 0x00008c00011b7983 */ /* 0x000f620000100800 */
[----:B------:R-:W-:-:S03]  /*c8b0*/  @!P1 LEA.HI.X R9, R2, R4, R3, 0x2, P2 ;  /* 0x0000000402099211 */ /* 0x000fc600010f1403 */
[----:B------:R-:W5:Y:S01]  /*c8c0*/  LDL R26, [R1+0xc4] ;  /* 0x0000c400011a7983 */ /* 0x000f620000100800 */
[----:B------:R-:W-:-:S04]  /*c8d0*/  IADD3 R3, R107, 0x50, RZ ;  /* 0x000000506b037810 */ /* 0x000fc80007ffe0ff */
[----:B------:R-:W-:Y:S01]  /*c8e0*/  ISETP.GE.AND P6, PT, R3, c[0x0][0x3c8], PT ;  /* 0x0000f20003007a0c */ /* 0x000fe20003fc6270 */
[----:B--2---:R-:W2:Y:S01]  /*c8f0*/  LDL R31, [R1+0xd4] ;  /* 0x0000d400011f7983 */ /* 0x004ea20000100800 */
[----:B------:R-:W-:Y:S02]  /*c900*/  SHF.R.S32.HI R2, RZ, 0x1f, R7 ;  /* 0x0000001fff027819 */ /* 0x000fe40000011407 */
[-C--:B------:R-:W-:Y:S01]  /*c910*/  @!P3 LEA R14, P2, R7, R0.reuse, 0x2 ;  /* 0x00000000070eb211 */ /* 0x080fe200078410ff */
[----:B------:R1:W-:Y:S01]  /*c920*/  @!P1 ST.E.64 [R8.64], R32 ;  /* 0x0000002008009985 */ /* 0x0003e2000c101b06 */
[----:B------:R-:W-:Y:S02]  /*c930*/  @!P4 LEA R12, P1, R5, R0, 0x2 ;  /* 0x00000000050cc211 */ /* 0x000fe400078210ff */
[----:B------:R-:W-:Y:S01]  /*c940*/  @!P3 LEA.HI.X R15, R7, R4, R2, 0x2, P2 ;  /* 0x00000004070fb211 */ /* 0x000fe200010f1402 */
[----:B------:R-:W2:Y:S01]  /*c950*/  LDL R29, [R1+0x90] ;  /* 0x00009000011d7983 */ /* 0x000ea20000100800 */
[----:B------:R-:W-:-:S02]  /*c960*/  @!P5 LEA R10, P2, R6, R0, 0x2 ;  /* 0x00000000060ad211 */ /* 0x000fc400078410ff */
[----:B------:R-:W-:Y:S01]  /*c970*/  SHF.R.S32.HI R7, RZ, 0x1f, R5 ;  /* 0x0000001fff077819 */ /* 0x000fe20000011405 */
[----:B------:R-:W2:Y:S03]  /*c980*/  LDL R30, [R1+0xcc] ;  /* 0x0000cc00011e7983 */ /* 0x000ea60000100800 */
[----:B------:R-:W-:Y:S01]  /*c990*/  @!P4 LEA.HI.X R13, R5, R4, R7, 0x2, P1 ;  /* 0x00000004050dc211 */ /* 0x000fe200008f1407 */
[----:B------:R-:W2:Y:S01]  /*c9a0*/  LDL R28, [R1+0xc8] ;  /* 0x0000c800011c7983 */ /* 0x000ea20000100800 */
[----:B------:R-:W-:-:S03]  /*c9b0*/  @!P6 LEA R18, P1, R3, R0, 0x2 ;  /* 0x000000000312e211 */ /* 0x000fc600078210ff */
[----:B------:R-:W-:Y:S01]  /*c9c0*/  @!P3 ST.E.64 [R14.64], R132 ;  /* 0x000000840e00b985 */ /* 0x000fe2000c101b06 */
[----:B-1----:R-:W-:-:S04]  /*c9d0*/  SHF.R.S32.HI R8, RZ, 0x1f, R6 ;  /* 0x0000001fff087819 */ /* 0x002fc80000011406 */
[----:B------:R-:W-:Y:S02]  /*c9e0*/  @!P5 LEA.HI.X R11, R6, R4, R8, 0x2, P2 ;  /* 0x00000004060bd211 */ /* 0x000fe400010f1408 */
[----:B------:R-:W-:-:S04]  /*c9f0*/  SHF.R.S32.HI R6, RZ, 0x1f, R3 ;  /* 0x0000001fff067819 */ /* 0x000fc80000011403 */
[----:B------:R-:W-:Y:S01]  /*ca00*/  @!P6 LEA.HI.X R19, R3, R4, R6, 0x2, P1 ;  /* 0x000000040313e211 */ /* 0x000fe200008f1406 */
[----:B------:R-:W-:Y:S04]  /*ca10*/  @!P5 ST.E.64 [R10.64], R134 ;  /* 0x000000860a00d985 */ /* 0x000fe8000c101b06 */
[----:B------:R-:W-:Y:S04]  /*ca20*/  @!P4 ST.E.64 [R12.64], R36 ;  /* 0x000000240c00c985 */ /* 0x000fe8000c101b06 */
[----:B------:R1:W-:Y:S04]  /*ca30*/  @!P6 ST.E.64 [R18.64], R44 ;  /* 0x0000002c1200e985 */ /* 0x0003e8000c101b06 */
[----:B-1----:R-:W2:Y:S01]  /*ca40*/  LDL R18, [R1+0xd0] ;  /* 0x0000d00001127983 */ /* 0x002ea20000100800 */
[----:B------:R-:W-:-:S02]  /*ca50*/  IADD3 R2, R107, 0x58, RZ ;  /* 0x000000586b027810 */ /* 0x000fc40007ffe0ff */
[----:B------:R-:W-:Y:S01]  /*ca60*/  IADD3 R5, R107, 0x60, RZ ;  /* 0x000000606b057810 */ /* 0x000fe20007ffe0ff */
[----:B------:R-:W5:Y:S01]  /*ca70*/  LDL R19, [R1+0x80] ;  /* 0x0000800001137983 */ /* 0x000f620000100800 */
[----:B------:R-:W-:Y:S02]  /*ca80*/  ISETP.GE.AND P2, PT, R2, c[0x0][0x3c8], PT ;  /* 0x0000f20002007a0c */ /* 0x000fe40003f46270 */
[----:B------:R-:W-:Y:S02]  /*ca90*/  SHF.R.S32.HI R3, RZ, 0x1f, R2 ;  /* 0x0000001fff037819 */ /* 0x000fe40000011402 */
[----:B------:R-:W-:-:S09]  /*caa0*/  ISETP.GE.AND P3, PT, R5, c[0x0][0x3c8], PT ;  /* 0x0000f20005007a0c */ /* 0x000fd20003f66270 */
[----:B------:R-:W-:-:S04]  /*cab0*/  @!P2 LEA R8, P1, R2, R0, 0x2 ;  /* 0x000000000208a211 */ /* 0x000fc800078210ff */
[----:B------:R-:W-:Y:S02]  /*cac0*/  @!P2 LEA.HI.X R9, R2, R4, R3, 0x2, P1 ;  /* 0x000000040209a211 */ /* 0x000fe400008f1403 */
[C---:B------:R-:W-:Y:S02]  /*cad0*/  IADD3 R3, R107.reuse, 0x68, RZ ;  /* 0x000000686b037810 */ /* 0x040fe40007ffe0ff */
[----:B------:R-:W-:Y:S02]  /*cae0*/  IADD3 R2, R107, 0x70, RZ ;  /* 0x000000706b027810 */ /* 0x000fe40007ffe0ff */
[----:B------:R-:W-:Y:S02]  /*caf0*/  ISETP.GE.AND P5, PT, R3, c[0x0][0x3c8], PT ;  /* 0x0000f20003007a0c */ /* 0x000fe40003fa6270 */
[----:B------:R-:W-:Y:S02]  /*cb00*/  ISETP.GE.AND P1, PT, R2, c[0x0][0x3c8], PT ;  /* 0x0000f20002007a0c */ /* 0x000fe40003f26270 */
[----:B------:R-:W-:-:S04]  /*cb10*/  IADD3 R6, R107, 0x78, RZ ;  /* 0x000000786b067810 */ /* 0x000fc80007ffe0ff */
[----:B------:R-:W-:Y:S02]  /*cb20*/  ISETP.GE.AND P6, PT, R6, c[0x0][0x3c8], PT ;  /* 0x0000f20006007a0c */ /* 0x000fe40003fc6270 */
[----:B------:R-:W-:Y:S02]  /*cb30*/  SHF.R.S32.HI R7, RZ, 0x1f, R5 ;  /* 0x0000001fff077819 */ /* 0x000fe40000011405 */
[CC--:B------:R-:W-:Y:S01]  /*cb40*/  @!P3 LEA R16, P4, R5.reuse, R0.reuse, 0x2 ;  /* 0x000000000510b211 */ /* 0x0c0fe200078810ff */
[----:B------:R1:W-:Y:S02]  /*cb50*/  @!P2 ST.E.64 [R8.64], R40 ;  /* 0x000000280800a985 */ /* 0x0003e4000c101b06 */
[----:B------:R-:W-:Y:S02]  /*cb60*/  @!P1 LEA R12, P2, R2, R0, 0x2 ;  /* 0x00000000020c9211 */ /* 0x000fe400078410ff */
[----:B------:R-:W-:Y:S02]  /*cb70*/  @!P3 LEA.HI.X R17, R5, R4, R7, 0x2, P4 ;  /* 0x000000040511b211 */ /* 0x000fe400020f1407 */
[----:B------:R-:W-:-:S02]  /*cb80*/  @!P5 LEA R14, P4, R3, R0, 0x2 ;  /* 0x00000000030ed211 */ /* 0x000fc400078810ff */
[----:B------:R-:W-:Y:S02]  /*cb90*/  SHF.R.S32.HI R7, RZ, 0x1f, R2 ;  /* 0x0000001fff077819 */ /* 0x000fe40000011402 */
[C---:B------:R-:W-:Y:S02]  /*cba0*/  IADD3 R5, R107.reuse, 0x80, RZ ;  /* 0x000000806b057810 */ /* 0x040fe40007ffe0ff */
[----:B------:R-:W-:Y:S02]  /*cbb0*/  @!P1 LEA.HI.X R13, R2, R4, R7, 0x2, P2 ;  /* 0x00000004020d9211 */ /* 0x000fe400010f1407 */
[----:B------:R-:W-:Y:S02]  /*cbc0*/  @!P6 LEA R10, P2, R6, R0, 0x2 ;  /* 0x00000000060ae211 */ /* 0x000fe400078410ff */
[----:B------:R-:W-:Y:S02]  /*cbd0*/  IADD3 R2, R107, 0x88, RZ ;  /* 0x000000886b027810 */ /* 0x000fe40007ffe0ff */
[----:B-1----:R-:W-:-:S04]  /*cbe0*/  SHF.R.S32.HI R8, RZ, 0x1f, R3 ;  /* 0x0000001fff087819 */ /* 0x002fc80000011403 */
[----:B------:R-:W-:Y:S02]  /*cbf0*/  @!P5 LEA.HI.X R15, R3, R4, R8, 0x2, P4 ;  /* 0x00000004030fd211 */ /* 0x000fe400020f1408 */
[----:B------:R-:W-:Y:S02]  /*cc00*/  ISETP.GE.AND P4, PT, R5, c[0x0][0x3c8], PT ;  /* 0x0000f20005007a0c */ /* 0x000fe40003f86270 */
[----:B------:R-:W-:-:S04]  /*cc10*/  SHF.R.S32.HI R3, RZ, 0x1f, R6 ;  /* 0x0000001fff037819 */ /* 0x000fc80000011406 */
[----:B------:R-:W-:Y:S02]  /*cc20*/  @!P6 LEA.HI.X R11, R6, R4, R3, 0x2, P2 ;  /* 0x00000004060be211 */ /* 0x000fe400010f1403 */
[----:B------:R-:W-:Y:S01]  /*cc30*/  ISETP.GE.AND P2, PT, R2, c[0x0][0x3c8], PT ;  /* 0x0000f20002007a0c */ /* 0x000fe20003f46270 */
[----:B------:R1:W-:Y:S01]  /*cc40*/  @!P3 ST.E.64 [R16.64], R140 ;  /* 0x0000008c1000b985 */ /* 0x0003e2000c101b06 */
[----:B------:R-:W-:-:S03]  /*cc50*/  SHF.R.S32.HI R3, RZ, 0x1f, R5 ;  /* 0x0000001fff037819 */ /* 0x000fc60000011405 */
[C---:B------:R-:W-:Y:S01]  /*cc60*/  @!P4 LEA R8, P3, R5.reuse, R0, 0x2 ;  /* 0x000000000508c211 */ /* 0x040fe200078610ff */
[----:B------:R1:W-:Y:S04]  /*cc70*/  @!P5 ST.E.64 [R14.64], R148 ;  /* 0x000000940e00d985 */ /* 0x0003e8000c101b06 */
[----:B------:R1:W-:Y:S01]  /*cc80*/  @!P1 ST.E.64 [R12.64], R136 ;  /* 0x000000880c009985 */ /* 0x0003e2000c101b06 */
[----:B------:R-:W-:Y:S02]  /*cc90*/  @!P4 LEA.HI.X R9, R5, R4, R3, 0x2, P3 ;  /* 0x000000040509c211 */ /* 0x000fe400018f1403 */
[----:B------:R-:W-:Y:S01]  /*cca0*/  SHF.R.S32.HI R3, RZ, 0x1f, R2 ;  /* 0x0000001fff037819 */ /* 0x000fe20000011402 */
[----:B------:R1:W-:Y:S01]  /*ccb0*/  @!P6 ST.E.64 [R10.64], R144 ;  /* 0x000000900a00e985 */ /* 0x0003e2000c101b06 */
[----:B------:R-:W-:-:S03]  /*ccc0*/  @!P2 LEA R6, P3, R2, R0, 0x2 ;  /* 0x000000000206a211 */ /* 0x000fc600078610ff */
[----:B------:R-:W5:Y:S01]  /*ccd0*/  LDL R5, [R1+0x6c] ;  /* 0x00006c0001057983 */ /* 0x000f620000100800 */
[----:B------:R-:W-:-:S03]  /*cce0*/  @!P2 LEA.HI.X R7, R2, R4, R3, 0x2, P3 ;  /* 0x000000040207a211 */ /* 0x000fc600018f1403 */
[----:B------:R-:W-:Y:S04]  /*ccf0*/  @!P4 ST.E.64 [R8.64], R52 ;  /* 0x000000340800c985 */ /* 0x000fe8000c101b06 */
[----:B------:R3:W-:Y:S01]  /*cd00*/  @!P2 ST.E.64 [R6.64], R56 ;  /* 0x000000380600a985 */ /* 0x0007e2000c101b06 */
[----:B------:R-:W-:-:S03]  /*cd10*/  ISETP.GE.AND P2, PT, R99, c[0x0][0x3c8], PT ;  /* 0x0000f20063007a0c */ /* 0x000fc60003f46270 */
[----:B-1----:R-:W5:Y:S04]  /*cd20*/  LDL R17, [R1+0x78] ;  /* 0x0000780001117983 */ /* 0x002f680000100800 */
[----:B------:R-:W5:Y:S04]  /*cd30*/  LDL R16, [R1+0xb0] ;  /* 0x0000b00001107983 */ /* 0x000f680000100800 */
[----:B------:R-:W5:Y:S04]  /*cd40*/  LDL R15, [R1+0x74] ;  /* 0x00007400010f7983 */ /* 0x000f680000100800 */
[----:B------:R-:W5:Y:S04]  /*cd50*/  LDL R13, [R1+0x70] ;  /* 0x00007000010d7983 */ /* 0x000f680000100800 */
[----:B------:R-:W5:Y:S04]  /*cd60*/  LDL R10, [R1+0x7c] ;  /* 0x00007c00010a7983 */ /* 0x000f680000100800 */
[----:B------:R-:W5:Y:S04]  /*cd70*/  LDL R11, [R1+0xb8] ;  /* 0x0000b800010b7983 */ /* 0x000f680000100800 */
[----:B------:R-:W5:Y:S04]  /*cd80*/  LDL R14, [R1+0xac] ;  /* 0x0000ac00010e7983 */ /* 0x000f680000100800 */
[----:B------:R-:W5:Y:S01]  /*cd90*/  LDL R12, [R1+0xa8] ;  /* 0x0000a800010c7983 */ /* 0x000f620000100800 */
[----:B----4-:R-:W-:-:S13]  /*cda0*/  ISETP.GE.AND P1, PT, R22, c[0x0][0x3c8], PT ;  /* 0x0000f20016007a0c */ /* 0x010fda0003f26270 */
[----:B---3--:R-:W-:-:S04]  /*cdb0*/  @!P1 LEA R6, P3, R22, R0, 0x2 ;  /* 0x0000000016069211 */ /* 0x008fc800078610ff */
[----:B------:R-:W-:Y:S02]  /*cdc0*/  @!P1 LEA.HI.X R7, R22, R4, R24, 0x2, P3 ;  /* 0x0000000416079211 */ /* 0x000fe400018f1418 */
[----:B------:R-:W3:Y:S04]  /*cdd0*/  LDL R24, [R1+0xc0] ;  /* 0x0000c00001187983 */ /* 0x000ee80000100800 */
[----:B------:R-:W4:Y:S01]  /*cde0*/  LDL R22, [R1+0xbc] ;  /* 0x0000bc0001167983 */ /* 0x000f220000100800 */
[----:B------:R-:W-:-:S04]  /*cdf0*/  @!P2 LEA R8, P3, R99, R0, 0x2 ;  /* 0x000000006308a211 */ /* 0x000fc800078610ff */
[----:B--2---:R-:W-:Y:S02]  /*ce00*/  @!P2 LEA.HI.X R9, R99, R4, R18, 0x2, P3 ;  /* 0x000000046309a211 */ /* 0x004fe400018f1412 */
[----:B------:R-:W2:Y:S01]  /*ce10*/  LDL R18, [R1+0xb4] ;  /* 0x0000b40001127983 */ /* 0x000ea20000100800 */
[----:B------:R-:W-:Y:S02]  /*ce20*/  ISETP.GE.AND P5, PT, R103, c[0x0][0x3c8], PT ;  /* 0x0000f20067007a0c */ /* 0x000fe40003fa6270 */
[----:B------:R-:W-:-:S11]  /*ce30*/  ISETP.GE.AND P6, PT, R102, c[0x0][0x3c8], PT ;  /* 0x0000f20066007a0c */ /* 0x000fd60003fc6270 */
[----:B------:R-:W-:-:S04]  /*ce40*/  @!P5 LEA R2, P4, R103, R0, 0x2 ;  /* 0x000000006702d211 */ /* 0x000fc800078810ff */
[----:B------:R-:W-:-:S05]  /*ce50*/  @!P5 LEA.HI.X R3, R103, R4, R106, 0x2, P4 ;  /* 0x000000046703d211 */ /* 0x000fca00020f146a */
[----:B------:R1:W-:Y:S01]  /*ce60*/  @!P5 ST.E.64 [R2.64], R60 ;  /* 0x0000003c0200d985 */ /* 0x0003e2000c101b06 */
[----:B------:R-:W-:-:S03]  /*ce70*/  ISETP.GE.AND P5, PT, R29, c[0x0][0x3c8], PT ;  /* 0x0000f2001d007a0c */ /* 0x000fc60003fa6270 */
[----:B------:R5:W-:Y:S02]  /*ce80*/  @!P1 ST.E.64 [R6.64], R64 ;  /* 0x0000004006009985 */ /* 0x000be4000c101b06 */
[----:B-----5:R-:W-:Y:S02]  /*ce90*/  ISETP.GE.AND P1, PT, R27, c[0x0][0x3c8], PT ;  /* 0x0000f2001b007a0c */ /* 0x020fe40003f26270 */
[----:B-1----:R-:W-:-:S04]  /*cea0*/  @!P6 LEA R2, P4, R102, R0, 0x2 ;  /* 0x000000006602e211 */ /* 0x002fc800078810ff */
[----:B------:R-:W-:Y:S02]  /*ceb0*/  @!P6 LEA.HI.X R3, R102, R4, R31, 0x2, P4 ;  /* 0x000000046603e211 */ /* 0x000fe400020f141f */
[----:B------:R-:W-:-:S03]  /*cec0*/  @!P5 LEA R6, P3, R29, R0, 0x2 ;  /* 0x000000001d06d211 */ /* 0x000fc600078610ff */
[----:B------:R1:W-:Y:S01]  /*ced0*/  @!P6 ST.E.64 [R2.64], R68 ;  /* 0x000000440200e985 */ /* 0x0003e2000c101b06 */
[----:B------:R-:W-:Y:S02]  /*cee0*/  ISETP.GE.AND P6, PT, R25, c[0x0][0x3c8], PT ;  /* 0x0000f20019007a0c */ /* 0x000fe40003fc6270 */
[----:B------:R-:W-:Y:S01]  /*cef0*/  ISETP.GE.AND P4, PT, R23, c[0x0][0x3c8], PT ;  /* 0x0000f20017007a0c */ /* 0x000fe20003f86270 */
[----:B------:R5:W-:Y:S01]  /*cf00*/  @!P2 ST.E.64 [R8.64], R72 ;  /* 0x000000480800a985 */ /* 0x000be2000c101b06 */
[----:B------:R-:W-:Y:S02]  /*cf10*/  @!P5 LEA.HI.X R7, R29, R4, R30, 0x2, P3 ;  /* 0x000000041d07d211 */ /* 0x000fe400018f141e */
[----:B------:R-:W-:-:S03]  /*cf20*/  ISETP.GE.AND P3, PT, R19, c[0x0][0x3c8], PT ;  /* 0x0000f20013007a0c */ /* 0x000fc60003f66270 */
[----:B------:R5:W-:Y:S01]  /*cf30*/  @!P5 ST.E.64 [R6.64], R76 ;  /* 0x0000004c0600d985 */ /* 0x000be2000c101b06 */
[----:B-1----:R-:W-:-:S04]  /*cf40*/  @!P1 LEA R2, P2, R27, R0, 0x2 ;  /* 0x000000001b029211 */ /* 0x002fc800078410ff */
[----:B------:R-:W-:Y:S02]  /*cf50*/  @!P1 LEA.HI.X R3, R27, R4, R28, 0x2, P2 ;  /* 0x000000041b039211 */ /* 0x000fe400010f141c */
[----:B-----5:R-:W-:-:S03]  /*cf60*/  @!P6 LEA R8, P2, R25, R0, 0x2 ;  /* 0x000000001908e211 */ /* 0x020fc600078410ff */
[----:B------:R1:W-:Y:S01]  /*cf70*/  @!P1 ST.E.64 [R2.64], R80 ;  /* 0x0000005002009985 */ /* 0x0003e2000c101b06 */
[----:B------:R-:W-:Y:S02]  /*cf80*/  @!P6 LEA.HI.X R9, R25, R4, R26, 0x2, P2 ;  /* 0x000000041909e211 */ /* 0x000fe400010f141a */
[----:B------:R-:W-:-:S03]  /*cf90*/  @!P3 LEA R6, P2, R19, R0, 0x2 ;  /* 0x000000001306b211 */ /* 0x000fc600078410ff */
[----:B------:R-:W-:Y:S01]  /*cfa0*/  @!P6 ST.E.64 [R8.64], R100 ;  /* 0x000000640800e985 */ /* 0x000fe2000c101b06 */
[----:B------:R-:W-:Y:S02]  /*cfb0*/  ISETP.GE.AND P6, PT, R17, c[0x0][0x3c8], PT ;  /* 0x0000f20011007a0c */ /* 0x000fe40003fc6270 */
[----:B------:R-:W-:Y:S02]  /*cfc0*/  ISETP.GE.AND P1, PT, R10, c[0x0][0x3c8], PT ;  /* 0x0000f2000a007a0c */ /* 0x000fe40003f26270 */
[----:B-1----:R-:W-:-:S04]  /*cfd0*/  @!P4 LEA R2, P5, R23, R0, 0x2 ;  /* 0x000000001702c211 */ /* 0x002fc800078a10ff */
[-C--:B---3--:R-:W-:Y:S02]  /*cfe0*/  @!P4 LEA.HI.X R3, R23, R4.reuse, R24, 0x2, P5 ;  /* 0x000000041703c211 */ /* 0x088fe400028f1418 */
[----:B------:R-:W-:Y:S02]  /*cff0*/  ISETP.GE.AND P5, PT, R15, c[0x0][0x3c8], PT ;  /* 0x0000f2000f007a0c */ /* 0x000fe40003fa6270 */
[----:B----4-:R-:W-:Y:S01]  /*d000*/  @!P3 LEA.HI.X R7, R19, R4, R22, 0x2, P2 ;  /* 0x000000041307b211 */ /* 0x010fe200010f1416 */
[----:B------:R1:W-:Y:S01]  /*d010*/  @!P4 ST.E.64 [R2.64], R84 ;  /* 0x000000540200c985 */ /* 0x0003e2000c101b06 */
[----:B------:R-:W-:-:S03]  /*d020*/  ISETP.GE.AND P4, PT, R13, c[0x0][0x3c8], PT ;  /* 0x0000f2000d007a0c */ /* 0x000fc60003f86270 */
[----:B------:R-:W-:Y:S01]  /*d030*/  @!P3 ST.E.64 [R6.64], R88 ;  /* 0x000000580600b985 */ /* 0x000fe2000c101b06 */
[----:B------:R-:W-:Y:S02]  /*d040*/  ISETP.GE.AND P3, PT, R5, c[0x0][0x3c8], PT ;  /* 0x0000f20005007a0c */ /* 0x000fe40003f66270 */
[----:B-1----:R-:W-:-:S04]  /*d050*/  @!P1 LEA R2, P2, R10, R0, 0x2 ;  /* 0x000000000a029211 */ /* 0x002fc800078410ff */
[----:B------:R-:W-:Y:S02]  /*d060*/  @!P1 LEA.HI.X R3, R10, R4, R11, 0x2, P2 ;  /* 0x000000040a039211 */ /* 0x000fe400010f140b */
[----:B------:R-:W-:-:S03]  /*d070*/  @!P6 LEA R10, P2, R17, R0, 0x2 ;  /* 0x00000000110ae211 */ /* 0x000fc600078410ff */
[----:B------:R1:W-:Y:S01]  /*d080*/  @!P1 ST.E.64 [R2.64], R92 ;  /* 0x0000005c02009985 */ /* 0x0003e2000c101b06 */
[----:B------:R-:W-:-:S04]  /*d090*/  @!P5 LEA R8, P1, R15, R0, 0x2 ;  /* 0x000000000f08d211 */ /* 0x000fc800078210ff */
[----:B------:R-:W-:Y:S02]  /*d0a0*/  @!P5 LEA.HI.X R9, R15, R4, R16, 0x2, P1 ;  /* 0x000000040f09d211 */ /* 0x000fe400008f1410 */
[----:B-1----:R-:W-:-:S04]  /*d0b0*/  @!P3 LEA R2, P1, R5, R0, 0x2 ;  /* 0x000000000502b211 */ /* 0x002fc800078210ff */
[-C--:B------:R-:W-:Y:S02]  /*d0c0*/  @!P3 LEA.HI.X R3, R5, R4.reuse, R12, 0x2, P1 ;  /* 0x000000040503b211 */ /* 0x080fe400008f140c */
[----:B--2---:R-:W-:Y:S02]  /*d0d0*/  @!P6 LEA.HI.X R11, R17, R4, R18, 0x2, P2 ;  /* 0x00000004110be211 */ /* 0x004fe400010f1412 */
[----:B------:R-:W-:-:S04]  /*d0e0*/  @!P4 LEA R6, P2, R13, R0, 0x2 ;  /* 0x000000000d06c211 */ /* 0x000fc800078410ff */
[----:B------:R-:W-:Y:S01]  /*d0f0*/  @!P4 LEA.HI.X R7, R13, R4, R14, 0x2, P2 ;  /* 0x000000040d07c211 */ /* 0x000fe200010f140e */
[----:B------:R1:W-:Y:S04]  /*d100*/  @!P6 ST.E.64 [R10.64], R108 ;  /* 0x0000006c0a00e985 */ /* 0x0003e8000c101b06 */
[----:B------:R1:W-:Y:S04]  /*d110*/  @!P5 ST.E.64 [R8.64], R104 ;  /* 0x000000680800d985 */ /* 0x0003e8000c101b06 */
[----:B------:R1:W-:Y:S04]  /*d120*/  @!P4 ST.E.64 [R6.64], R96 ;  /* 0x000000600600c985 */ /* 0x0003e8000c101b06 */
[----:B------:R1:W-:Y:S02]  /*d130*/  @!P3 ST.E.64 [R2.64], R48 ;  /* 0x000000300200b985 */ /* 0x0003e4000c101b06 */
.L_x_1280:
[----:B------:R-:W-:Y:S05]  /*d140*/  BSYNC B0 ;  /* 0x0000000000007941 */ /* 0x000fea0003800000 */
.L_x_1279:
[----:B------:R-:W-:Y:S05]  /*d150*/  BRA.DIV ~URZ, `(.L_x_1281) ;  /* 0x000034327f007947 */ /* 0x000fea000b800000 */
[----:B--2---:R2:W1:Y:S04]  /*d160*/  SHFL.IDX PT, R4, R20, 0x1, 0x1c1f ;  /* 0x003c1f0014047f89 */ /* 0x00446800000e0000 */
[----:B----4-:R2:W4:Y:S02]  /*d170*/  SHFL.IDX PT, R0, R21, 0x1, 0x1c1f ;  /* 0x003c1f0015007f89 */ /* 0x01052400000e0000 */
.L_x_1335:
[----:B------:R-:W-:Y:S05]  /*d180*/  @P0 BRA `(.L_x_1276) ;  /* 0x00001b5000000947 */ /* 0x000fea0003800000 */
[----:B--23--:R-:W2:Y:S04]  /*d190*/  LDL R21, [R1+0x10] ;  /* 0x0000100001157983 */ /* 0x00cea80000100800 */
[----:B------:R-:W3:Y:S04]  /*d1a0*/  LDL R13, [R1+0x64] ;  /* 0x00006400010d7983 */ /* 0x000ee80000100800 */
[----:B------:R-:W5:Y:S04]  /*d1b0*/  LDL R12, [R1+0x60] ;  /* 0x00006000010c7983 */ /* 0x000f680000100800 */
[----:B-1--4-:R-:W4:Y:S04]  /*d1c0*/  LDL R20, [R1+0xa0] ;  /* 0x0000a00001147983 */ /* 0x012f280000100800 */
[----:B------:R-:W4:Y:S04]  /*d1d0*/  LDL R22, [R1+0xdc] ;  /* 0x0000dc0001167983 */ /* 0x000f280000100800 */
        /* <DEDUP_REMOVED lines=8> */
[----:B------:R-:W4:Y:S01]  /*d260*/  LDL R24, [R1+0xc4] ;  /* 0x0000c40001187983 */ /* 0x000f220000100800 */
[----:B--2---:R-:W-:-:S02]  /*d270*/  ISETP.GE.AND P0, PT, R21, c[0x0][0x3c8], PT ;  /* 0x0000f20015007a0c */ /* 0x004fc40003f06270 */
[----:B------:R-:W-:-:S04]  /*d280*/  IADD3 R2, R21, 0x18, RZ ;  /* 0x0000001815027810 */ /* 0x000fc80007ffe0ff */
[----:B------:R-:W-:Y:S02]  /*d290*/  ISETP.GE.AND P3, PT, R2, c[0x0][0x3c8], PT ;  /* 0x0000f20002007a0c */ /* 0x000fe40003f66270 */
[----:B---3--:R-:W-:-:S05]  /*d2a0*/  ISETP.GE.AND P5, PT, R13, c[0x0][0x3c8], PT ;  /* 0x0000f2000d007a0c */ /* 0x008fca0003fa6270 */
[----:B------:R-:W-:Y:S02]  /*d2b0*/  @!P0 IMAD.MOV.U32 R6, RZ, RZ, R0 ;  /* 0x000000ffff068224 */ /* 0x000fe400078e0000 */
[----:B------:R-:W-:Y:S01]  /*d2c0*/  @!P0 IMAD.MOV.U32 R7, RZ, RZ, R4 ;  /* 0x000000ffff078224 */ /* 0x000fe200078e0004 */
[----:B-----5:R-:W-:Y:S02]  /*d2d0*/  ISETP.GE.AND P4, PT, R12, c[0x0][0x3c8], PT ;  /* 0x0000f2000c007a0c */ /* 0x020fe40003f86270 */
[----:B------:R-:W-:Y:S01]  /*d2e0*/  SHF.R.S32.HI R5, RZ, 0x1f, R2 ;  /* 0x0000001fff057819 */ /* 0x000fe20000011402 */
[C---:B------:R-:W-:Y:S01]  /*d2f0*/  @!P0 IMAD.WIDE R6, R21.reuse, 0x4, R6 ;  /* 0x0000000415068825 */ /* 0x040fe200078e0206 */
[C---:B------:R-:W-:Y:S02]  /*d300*/  @!P3 LEA R16, P1, R2.reuse, R0, 0x2 ;  /* 0x000000000210b211 */ /* 0x040fe400078210ff */
[----:B------:R-:W-:Y:S02]  /*d310*/  IADD3 R3, R21, 0x20, RZ ;  /* 0x0000002015037810 */ /* 0x000fe40007ffe0ff */
[----:B------:R1:W-:Y:S01]  /*d320*/  @!P0 ST.E.64 [R6.64], R112 ;  /* 0x0000007006008985 */ /* 0x0003e2000c101b06 */
[----:B------:R-:W-:-:S02]  /*d330*/  @!P3 LEA.HI.X R17, R2, R4, R5, 0x2, P1 ;  /* 0x000000040211b211 */ /* 0x000fc400008f1405 */
[----:B------:R-:W-:Y:S02]  /*d340*/  ISETP.GE.AND P2, PT, R3, c[0x0][0x3c8], PT ;  /* 0x0000f20003007a0c */ /* 0x000fe40003f46270 */
[-C--:B------:R-:W-:Y:S02]  /*d350*/  @!P5 LEA R10, P1, R13, R0.reuse, 0x2 ;  /* 0x000000000d0ad211 */ /* 0x080fe400078210ff */
[C---:B------:R-:W-:Y:S02]  /*d360*/  IADD3 R2, R21.reuse, 0x28, RZ ;  /* 0x0000002815027810 */ /* 0x040fe40007ffe0ff */
[----:B------:R-:W-:Y:S02]  /*d370*/  @!P4 LEA R8, P0, R12, R0, 0x2 ;  /* 0x000000000c08c211 */ /* 0x000fe400078010ff */
[----:B------:R-:W-:Y:S02]  /*d380*/  IADD3 R5, R21, 0x30, RZ ;  /* 0x0000003015057810 */ /* 0x000fe40007ffe0ff */
[----:B-1----:R-:W-:-:S04]  /*d390*/  SHF.R.S32.HI R7, RZ, 0x1f, R13 ;  /* 0x0000001fff077819 */ /* 0x002fc8000001140d */
[-C--:B------:R-:W-:Y:S02]  /*d3a0*/  @!P5 LEA.HI.X R11, R13, R4.reuse, R7, 0x2, P1 ;  /* 0x000000040d0bd211 */ /* 0x080fe400008f1407 */
[----:B------:R-:W-:Y:S02]  /*d3b0*/  ISETP.GE.AND P1, PT, R2, c[0x0][0x3c8], PT ;  /* 0x0000f20002007a0c */ /* 0x000fe40003f26270 */
[----:B------:R-:W-:Y:S02]  /*d3c0*/  SHF.R.S32.HI R6, RZ, 0x1f, R12 ;  /* 0x0000001fff067819 */ /* 0x000fe4000001140c */
[----:B------:R-:W-:Y:S02]  /*d3d0*/  SHF.R.S32.HI R7, RZ, 0x1f, R3 ;  /* 0x0000001fff077819 */ /* 0x000fe40000011403 */
[----:B------:R-:W-:Y:S02]  /*d3e0*/  @!P4 LEA.HI.X R9, R12, R4, R6, 0x2, P0 ;  /* 0x000000040c09c211 */ /* 0x000fe400000f1406 */
[----:B------:R-:W-:-:S02]  /*d3f0*/  @!P2 LEA R12, P6, R3, R0, 0x2 ;  /* 0x00000000030ca211 */ /* 0x000fc400078c10ff */
[----:B------:R-:W-:Y:S02]  /*d400*/  ISETP.GE.AND P0, PT, R5, c[0x0][0x3c8], PT ;  /* 0x0000f20005007a0c */ /* 0x000fe40003f06270 */
[----:B------:R-:W-:Y:S01]  /*d410*/  IADD3 R6, R21, 0x38, RZ ;  /* 0x0000003815067810 */ /* 0x000fe20007ffe0ff */
[----:B------:R1:W-:Y:S01]  /*d420*/  @!P5 ST.E.64 [R10.64], R120 ;  /* 0x000000780a00d985 */ /* 0x0003e2000c101b06 */
[----:B------:R-:W-:Y:S02]  /*d430*/  @!P2 LEA.HI.X R13, R3, R4, R7, 0x2, P6 ;  /* 0x00000004030da211 */ /* 0x000fe400030f1407 */
[----:B------:R-:W-:Y:S01]  /*d440*/  ISETP.GE.AND P5, PT, R6, c[0x0][0x3c8], PT ;  /* 0x0000f20006007a0c */ /* 0x000fe20003fa6270 */
[----:B------:R2:W-:Y:S01]  /*d450*/  @!P4 ST.E.64 [R8.64], R116 ;  /* 0x000000740800c985 */ /* 0x0005e2000c101b06 */
[----:B------:R-:W-:Y:S02]  /*d460*/  SHF.R.S32.HI R7, RZ, 0x1f, R2 ;  /* 0x0000001fff077819 */ /* 0x000fe40000011402 */
[----:B------:R-:W-:-:S03]  /*d470*/  IADD3 R3, R21, 0x40, RZ ;  /* 0x0000004015037810 */ /* 0x000fc60007ffe0ff */
[-C--:B------:R-:W-:Y:S02]  /*d480*/  @!P0 LEA R14, P6, R5, R0.reuse, 0x2 ;  /* 0x00000000050e8211 */ /* 0x080fe400078c10ff */
[----:B-1----:R-:W-:-:S04]  /*d490*/  @!P1 LEA R10, P4, R2, R0, 0x2 ;  /* 0x00000000020a9211 */ /* 0x002fc800078810ff */
[----:B------:R-:W-:Y:S02]  /*d4a0*/  @!P1 LEA.HI.X R11, R2, R4, R7, 0x2, P4 ;  /* 0x00000004020b9211 */ /* 0x000fe400020f1407 */
[----:B------:R-:W-:Y:S02]  /*d4b0*/  ISETP.GE.AND P4, PT, R3, c[0x0][0x3c8], PT ;  /* 0x0000f20003007a0c */ /* 0x000fe40003f86270 */
[----:B--2---:R-:W-:-:S04]  /*d4c0*/  SHF.R.S32.HI R8, RZ, 0x1f, R5 ;  /* 0x0000001fff087819 */ /* 0x004fc80000011405 */
[----:B------:R-:W-:Y:S02]  /*d4d0*/  @!P0 LEA.HI.X R15, R5, R4, R8, 0x2, P6 ;  /* 0x00000004050f8211 */ /* 0x000fe400030f1408 */
[----:B------:R-:W-:Y:S02]  /*d4e0*/  SHF.R.S32.HI R5, RZ, 0x1f, R6 ;  /* 0x0000001fff057819 */ /* 0x000fe40000011406 */
[C---:B------:R-:W-:Y:S02]  /*d4f0*/  @!P5 LEA R8, P6, R6.reuse, R0, 0x2 ;  /* 0x000000000608d211 */ /* 0x040fe400078c10ff */
[----:B------:R-:W-:Y:S02]  /*d500*/  IADD3 R2, R21, 0x48, RZ ;  /* 0x0000004815027810 */ /* 0x000fe40007ffe0ff */
[----:B------:R-:W-:Y:S02]  /*d510*/  @!P5 LEA.HI.X R9, R6, R4, R5, 0x2, P6 ;  /* 0x000000040609d211 */ /* 0x000fe400030f1405 */
[----:B------:R-:W-:-:S02]  /*d520*/  SHF.R.S32.HI R5, RZ, 0x1f, R3 ;  /* 0x0000001fff057819 */ /* 0x000fc40000011403 */
[C---:B------:R-:W-:Y:S01]  /*d530*/  @!P4 LEA R18, P6, R3.reuse, R0, 0x2 ;  /* 0x000000000312c211 */ /* 0x040fe200078c10ff */
[----:B------:R-:W-:Y:S01]  /*d540*/  @!P3 ST.E.64 [R16.64], R124 ;  /* 0x0000007c1000b985 */ /* 0x000fe2000c101b06 */
[----:B------:R-:W-:Y:S02]  /*d550*/  ISETP.GE.AND P3, PT, R2, c[0x0][0x3c8], PT ;  /* 0x0000f20002007a0c */ /* 0x000fe40003f66270 */
[----:B------:R-:W-:Y:S02]  /*d560*/  @!P4 LEA.HI.X R19, R3, R4, R5, 0x2, P6 ;  /* 0x000000040313c211 */ /* 0x000fe400030f1405 */
[C---:B------:R-:W-:Y:S02]  /*d570*/  IADD3 R5, R21.reuse, 0x50, RZ ;  /* 0x0000005015057810 */ /* 0x040fe40007ffe0ff */
[----:B------:R-:W-:Y:S01]  /*d580*/  IADD3 R3, R21, 0x58, RZ ;  /* 0x0000005815037810 */ /* 0x000fe20007ffe0ff */
[----:B------:R1:W-:Y:S01]  /*d590*/  @!P2 ST.E.64 [R12.64], R138 ;  /* 0x0000008a0c00a985 */ /* 0x0003e2000c101b06 */
[----:B------:R-:W-:-:S03]  /*d5a0*/  ISETP.GE.AND P2, PT, R5, c[0x0][0x3c8], PT ;  /* 0x0000f20005007a0c */ /* 0x000fc60003f46270 */
[----:B------:R-:W-:Y:S01]  /*d5b0*/  @!P1 ST.E.64 [R10.64], R128 ;  /* 0x000000800a009985 */ /* 0x000fe2000c101b06 */
[----:B------:R-:W-:Y:S02]  /*d5c0*/  ISETP.GE.AND P1, PT, R3, c[0x0][0x3c8], PT ;  /* 0x0000f20003007a0c */ /* 0x000fe40003f26270 */
[----:B------:R-:W-:Y:S01]  /*d5d0*/  SHF.R.S32.HI R7, RZ, 0x1f, R2 ;  /* 0x0000001fff077819 */ /* 0x000fe20000011402 */
[----:B------:R-:W-:Y:S04]  /*d5e0*/  @!P0 ST.E.64 [R14.64], R146 ;  /* 0x000000920e008985 */ /* 0x000fe8000c101b06 */
[----:B------:R2:W-:Y:S04]  /*d5f0*/  @!P5 ST.E.64 [R8.64], R142 ;  /* 0x0000008e0800d985 */ /* 0x0005e8000c101b06 */
[----:B------:R3:W-:Y:S01]  /*d600*/  @!P4 ST.E.64 [R18.64], R150 ;  /* 0x000000961200c985 */ /* 0x0007e2000c101b06 */
[----:B-1----:R-:W-:-:S04]  /*d610*/  @!P3 LEA R12, P6, R2, R0, 0x2 ;  /* 0x00000000020cb211 */ /* 0x002fc800078c10ff */
[----:B------:R-:W-:Y:S02]  /*d620*/  @!P3 LEA.HI.X R13, R2, R4, R7, 0x2, P6 ;  /* 0x00000004020db211 */ /* 0x000fe400030f1407 */
[----:B------:R-:W-:Y:S02]  /*d630*/  SHF.R.S32.HI R7, RZ, 0x1f, R3 ;  /* 0x0000001fff077819 */ /* 0x000fe40000011403 */
[-C--:B------:R-:W-:Y:S02]  /*d640*/  @!P1 LEA R16, P6, R3, R0.reuse, 0x2 ;  /* 0x0000000003109211 */ /* 0x080fe400078c10ff */
[----:B--2---:R-:W-:Y:S02]  /*d650*/  SHF.R.S32.HI R9, RZ, 0x1f, R5 ;  /* 0x0000001fff097819 */ /* 0x004fe40000011405 */
[----:B------:R-:W-:Y:S02]  /*d660*/  @!P2 LEA R8, P5, R5, R0, 0x2 ;  /* 0x000000000508a211 */ /* 0x000fe400078a10ff */
[-C--:B------:R-:W-:Y:S01]  /*d670*/  @!P1 LEA.HI.X R17, R3, R4.reuse, R7, 0x2, P6 ;  /* 0x0000000403119211 */ /* 0x080fe200030f1407 */
[----:B---3--:R-:W2:Y:S01]  /*d680*/  LDL R19, [R1+0xd8] ;  /* 0x0000d80001137983 */ /* 0x008ea20000100800 */
[----:B------:R-:W-:-:S03]  /*d690*/  @!P2 LEA.HI.X R9, R5, R4, R9, 0x2, P5 ;  /* 0x000000040509a211 */ /* 0x000fc600028f1409 */
[----:B------:R1:W-:Y:S04]  /*d6a0*/  @!P3 ST.E.64 [R12.64], R154 ;  /* 0x0000009a0c00b985 */ /* 0x0003e8000c101b06 */
[----:B------:R-:W-:Y:S04]  /*d6b0*/  @!P2 ST.E.64 [R8.64], R152 ;  /* 0x000000980800a985 */ /* 0x000fe8000c101b06 */
[----:B------:R3:W-:Y:S01]  /*d6c0*/  @!P1 ST.E.64 [R16.64], R158 ;  /* 0x0000009e10009985 */ /* 0x0007e2000c101b06 */
[----:B------:R-:W-:-:S03]  /*d6d0*/  IADD3 R6, R21, 0x60, RZ ;  /* 0x0000006015067810 */ /* 0x000fc60007ffe0ff */
[----:B------:R-:W5:Y:S04]  /*d6e0*/  LDL R18, [R1+0x7c] ;  /* 0x00007c0001127983 */ /* 0x000f680000100800 */
[----:B-1----:R-:W5:Y:S01]  /*d6f0*/  LDL R13, [R1+0xd0] ;  /* 0x0000d000010d7983 */ /* 0x002f620000100800 */
[C---:B------:R-:W-:Y:S02]  /*d700*/  IADD3 R2, R21.reuse, 0x68, RZ ;  /* 0x0000006815027810 */ /* 0x040fe40007ffe0ff */
[----:B------:R-:W-:Y:S01]  /*d710*/  IADD3 R5, R21, 0x70, RZ ;  /* 0x0000007015057810 */ /* 0x000fe20007ffe0ff */
[----:B------:R-:W5:Y:S04]  /*d720*/  LDL R12, [R1+0x70] ;  /* 0x00007000010c7983 */ /* 0x000f680000100800 */
[----:B---3--:R-:W3:Y:S01]  /*d730*/  LDL R17, [R1+0xd4] ;  /* 0x0000d40001117983 */ /* 0x008ee20000100800 */
[----:B------:R-:W-:-:S02]  /*d740*/  ISETP.GE.AND P0, PT, R6, c[0x0][0x3c8], PT ;  /* 0x0000f20006007a0c */ /* 0x000fc40003f06270 */
[----:B------:R-:W-:Y:S01]  /*d750*/  ISETP.GE.AND P5, PT, R2, c[0x0][0x3c8], PT ;  /* 0x0000f20002007a0c */ /* 0x000fe20003fa6270 */
[----:B------:R-:W3:Y:S01]  /*d760*/  LDL R16, [R1+0x78] ;  /* 0x0000780001107983 */ /* 0x000ee20000100800 */
[----:B------:R-:W-:-:S09]  /*d770*/  SHF.R.S32.HI R3, RZ, 0x1f, R6 ;  /* 0x0000001fff037819 */ /* 0x000fd20000011406 */
[----:B------:R-:W-:-:S04]  /*d780*/  @!P0 LEA R10, P6, R6, R0, 0x2 ;  /* 0x00000000060a8211 */ /* 0x000fc800078c10ff */
[----:B------:R-:W-:Y:S02]  /*d790*/  @!P0 LEA.HI.X R11, R6, R4, R3, 0x2, P6 ;  /* 0x00000004060b8211 */ /* 0x000fe400030f1403 */
[----:B------:R-:W-:Y:S02]  /*d7a0*/  SHF.R.S32.HI R3, RZ, 0x1f, R2 ;  /* 0x0000001fff037819 */ /* 0x000fe40000011402 */
[C---:B------:R-:W-:Y:S02]  /*d7b0*/  @!P5 LEA R14, P6, R2.reuse, R0, 0x2 ;  /* 0x00000000020ed211 */ /* 0x040fe400078c10ff */
[----:B------:R-:W-:Y:S02]  /*d7c0*/  ISETP.GE.AND P4, PT, R5, c[0x0][0x3c8], PT ;  /* 0x0000f20005007a0c */ /* 0x000fe40003f86270 */
[----:B------:R-:W-:Y:S02]  /*d7d0*/  @!P5 LEA.HI.X R15, R2, R4, R3, 0x2, P6 ;  /* 0x00000004020fd211 */ /* 0x000fe400030f1403 */
[----:B------:R-:W-:-:S04]  /*d7e0*/  IADD3 R3, R21, 0x78, RZ ;  /* 0x0000007815037810 */ /* 0x000fc80007ffe0ff */
[----:B------:R-:W-:Y:S02]  /*d7f0*/  ISETP.GE.AND P3, PT, R3, c[0x0][0x3c8], PT ;  /* 0x0000f20003007a0c */ /* 0x000fe40003f66270 */
[----:B------:R-:W-:Y:S02]  /*d800*/  SHF.R.S32.HI R6, RZ, 0x1f, R5 ;  /* 0x0000001fff067819 */ /* 0x000fe40000011405 */
[----:B------:R-:W-:Y:S02]  /*d810*/  IADD3 R2, R21, 0x80, RZ ;  /* 0x0000008015027810 */ /* 0x000fe40007ffe0ff */
[C---:B------:R-:W-:Y:S01]  /*d820*/  @!P4 LEA R8, P6, R5.reuse, R0, 0x2 ;  /* 0x000000000508c211 */ /* 0x040fe200078c10ff */
[----:B------:R1:W-:Y:S01]  /*d830*/  @!P0 ST.E.64 [R10.64], R156 ;  /* 0x0000009c0a008985 */ /* 0x0003e2000c101b06 */
[----:B------:R-:W-:Y:S02]  /*d840*/  ISETP.GE.AND P2, PT, R2, c[0x0][0x3c8], PT ;  /* 0x0000f20002007a0c */ /* 0x000fe40003f46270 */
[----:B------:R-:W-:-:S02]  /*d850*/  @!P4 LEA.HI.X R9, R5, R4, R6, 0x2, P6 ;  /* 0x000000040509c211 */ /* 0x000fc400030f1406 */
[----:B------:R-:W-:Y:S02]  /*d860*/  IADD3 R5, R21, 0x88, RZ ;  /* 0x0000008815057810 */ /* 0x000fe40007ffe0ff */
[----:B------:R-:W-:Y:S01]  /*d870*/  SHF.R.S32.HI R7, RZ, 0x1f, R3 ;  /* 0x0000001fff077819 */ /* 0x000fe20000011403 */
[----:B------:R1:W-:Y:S01]  /*d880*/  @!P5 ST.E.64 [R14.64], R166 ;  /* 0x000000a60e00d985 */ /* 0x0003e2000c101b06 */
[----:B------:R-:W-:Y:S02]  /*d890*/  @!P3 LEA R6, P0, R3, R0, 0x2 ;  /* 0x000000000306b211 */ /* 0x000fe400078010ff */
[----:B------:R-:W-:Y:S01]  /*d8a0*/  ISETP.GE.AND P1, PT, R5, c[0x0][0x3c8], PT ;  /* 0x0000f20005007a0c */ /* 0x000fe20003f26270 */
[----:B------:R-:W3:Y:S01]  /*d8b0*/  LDL R21, [R1+0x84] ;  /* 0x0000840001157983 */ /* 0x000ee20000100800 */
[----:B------:R-:W-:Y:S02]  /*d8c0*/  @!P3 LEA.HI.X R7, R3, R4, R7, 0x2, P0 ;  /* 0x000000040307b211 */ /* 0x000fe400000f1407 */
[----:B----4-:R-:W-:Y:S01]  /*d8d0*/  ISETP.GE.AND P0, PT, R20, c[0x0][0x3c8], PT ;  /* 0x0000f20014007a0c */ /* 0x010fe20003f06270 */
[----:B------:R-:W-:Y:S01]  /*d8e0*/  @!P4 ST.E.64 [R8.64], R160 ;  /* 0x000000a00800c985 */ /* 0x000fe2000c101b06 */
[----:B------:R-:W-:-:S03]  /*d8f0*/  SHF.R.S32.HI R3, RZ, 0x1f, R5 ;  /* 0x0000001fff037819 */ /* 0x000fc60000011405 */
[----:B------:R4:W-:Y:S01]  /*d900*/  @!P3 ST.E.64 [R6.64], R58 ;  /* 0x0000003a0600b985 */ /* 0x0009e2000c101b06 */
[----:B-1----:R-:W-:Y:S02]  /*d910*/  SHF.R.S32.HI R11, RZ, 0x1f, R2 ;  /* 0x0000001fff0b7819 */ /* 0x002fe40000011402 */
[----:B------:R-:W-:-:S04]  /*d920*/  @!P2 LEA R10, P6, R2, R0, 0x2 ;  /* 0x00000000020aa211 */ /* 0x000fc800078c10ff */
[----:B------:R-:W-:Y:S02]  /*d930*/  @!P2 LEA.HI.X R11, R2, R4, R11, 0x2, P6 ;  /* 0x00000004020ba211 */ /* 0x000fe400030f140b */
[-C--:B------:R-:W-:Y:S01]  /*d940*/  @!P0 LEA R2, P6, R20, R0.reuse, 0x2 ;  /* 0x0000000014028211 */ /* 0x080fe200078c10ff */
[----:B------:R-:W3:Y:S04]  /*d950*/  LDL R14, [R1+0x74] ;  /* 0x00007400010e7983 */ /* 0x000ee80000100800 */
[----:B------:R-:W3:Y:S01]  /*d960*/  LDL R15, [R1+0xb0] ;  /* 0x0000b000010f7983 */ /* 0x000ee20000100800 */
[----:B----4-:R-:W-:-:S04]  /*d970*/  @!P1 LEA R6, P3, R5, R0, 0x2 ;  /* 0x0000000005069211 */ /* 0x010fc800078610ff */
[-C--:B------:R-:W-:Y:S02]  /*d980*/  @!P1 LEA.HI.X R7, R5, R4.reuse, R3, 0x2, P3 ;  /* 0x0000000405079211 */ /* 0x080fe400018f1403 */
[----:B------:R-:W-:Y:S02]  /*d990*/  @!P0 LEA.HI.X R3, R20, R4, R22, 0x2, P6 ;  /* 0x0000000414038211 */ /* 0x000fe400030f1416 */
[----:B------:R-:W-:Y:S01]  /*d9a0*/  ISETP.GE.AND P5, PT, R31, c[0x0][0x3c8], PT ;  /* 0x0000f2001f007a0c */ /* 0x000fe20003fa6270 */
[----:B------:R-:W4:Y:S01]  /*d9b0*/  LDL R20, [R1+0x80] ;  /* 0x0000800001147983 */ /* 0x000f220000100800 */
[C---:B------:R-:W-:Y:S02]  /*d9c0*/  ISETP.GE.AND P4, PT, R30.reuse, c[0x0][0x3c8], PT ;  /* 0x0000f2001e007a0c */ /* 0x040fe40003f86270 */
[----:B------:R-:W-:Y:S01]  /*d9d0*/  ISETP.GE.AND P3, PT, R29, c[0x0][0x3c8], PT ;  /* 0x0000f2001d007a0c */ /* 0x000fe20003f66270 */
[----:B------:R-:W4:Y:S04]  /*d9e0*/  LDL R22, [R1+0xc0] ;  /* 0x0000c00001167983 */ /* 0x000f280000100800 */
[----:B------:R1:W-:Y:S04]  /*d9f0*/  @!P2 ST.E.64 [R10.64], R162 ;  /* 0x000000a20a00a985 */ /* 0x0003e8000c101b06 */
[-C--:B------:R-:W-:Y:S01]  /*da00*/  @!P5 LEA R8, P6, R31, R0.reuse, 0x2 ;  /* 0x000000001f08d211 */ /* 0x080fe200078c10ff */
[----:B------:R1:W-:Y:S04]  /*da10*/  @!P1 ST.E.64 [R6.64], R74 ;  /* 0x0000004a06009985 */ /* 0x0003e8000c101b06 */
[----:B------:R2:W-:Y:S04]  /*da20*/  @!P0 ST.E.64 [R2.64], R50 ;  /* 0x0000003202008985 */ /* 0x0005e8000c101b06 */
[----:B------:R-:W4:Y:S04]  /*da30*/  LDL R5, [R1+0x6c] ;  /* 0x00006c0001057983 */ /* 0x000f280000100800 */
[----:B-1----:R-:W4:Y:S01]  /*da40*/  LDL R10, [R1+0xbc] ;  /* 0x0000bc00010a7983 */ /* 0x002f220000100800 */
[----:B------:R-:W-:-:S02]  /*da50*/  @!P4 LEA R6, P0, R30, R0, 0x2 ;  /* 0x000000001e06c211 */ /* 0x000fc400078010ff */
[----:B--2---:R-:W-:Y:S02]  /*da60*/  @!P5 LEA.HI.X R9, R31, R4, R19, 0x2, P6 ;  /* 0x000000041f09d211 */ /* 0x004fe400030f1413 */
[C---:B------:R-:W-:Y:S01]  /*da70*/  @!P3 LEA R2, P6, R29.reuse, R0, 0x2 ;  /* 0x000000001d02b211 */ /* 0x040fe200078c10ff */
[----:B------:R-:W2:Y:S03]  /*da80*/  LDL R19, [R1+0xb8] ;  /* 0x0000b80001137983 */ /* 0x000ea60000100800 */
[-C--:B-----5:R-:W-:Y:S02]  /*da90*/  @!P3 LEA.HI.X R3, R29, R4.reuse, R13, 0x2, P6 ;  /* 0x000000041d03b211 */ /* 0x0a0fe400030f140d */
[----:B------:R-:W5:Y:S01]  /*daa0*/  LDL R13, [R1+0xac] ;  /* 0x0000ac00010d7983 */ /* 0x000f620000100800 */
[----:B---3--:R-:W-:-:S03]  /*dab0*/  @!P4 LEA.HI.X R7, R30, R4, R17, 0x2, P0 ;  /* 0x000000041e07c211 */ /* 0x008fc600000f1411 */
[----:B------:R-:W3:Y:S01]  /*dac0*/  LDL R17, [R1+0xb4] ;  /* 0x0000b40001117983 */ /* 0x000ee20000100800 */
[----:B------:R-:W-:Y:S02]  /*dad0*/  ISETP.GE.AND P2, PT, R27, c[0x0][0x3c8], PT ;  /* 0x0000f2001b007a0c */ /* 0x000fe40003f46270 */
[----:B------:R-:W-:Y:S02]  /*dae0*/  ISETP.GE.AND P1, PT, R25, c[0x0][0x3c8], PT ;  /* 0x0000f20019007a0c */ /* 0x000fe40003f26270 */
[----:B------:R-:W-:Y:S01]  /*daf0*/  ISETP.GE.AND P0, PT, R23, c[0x0][0x3c8], PT ;  /* 0x0000f20017007a0c */ /* 0x000fe20003f06270 */
[----:B------:R1:W-:Y:S04]  /*db00*/  @!P5 ST.E.64 [R8.64], R164 ;  /* 0x000000a40800d985 */ /* 0x0003e8000c101b06 */
[----:B------:R1:W-:Y:S04]  /*db10*/  @!P4 ST.E.64 [R6.64], R78 ;  /* 0x0000004e0600c985 */ /* 0x0003e8000c101b06 */
[----:B------:R1:W-:Y:S02]  /*db20*/  @!P3 ST.E.64 [R2.64], R54 ;  /* 0x000000360200b985 */ /* 0x0003e4000c101b06 */
[----:B-1----:R-:W-:-:S02]  /*db30*/  @!P2 LEA R8, P5, R27, R0, 0x2 ;  /* 0x000000001b08a211 */ /* 0x002fc400078a10ff */
[----:B------:R-:W-:Y:S02]  /*db40*/  @!P1 LEA R6, P6, R25, R0, 0x2 ;  /* 0x0000000019069211 */ /* 0x000fe400078c10ff */
[----:B------:R-:W-:Y:S02]  /*db50*/  @!P2 LEA.HI.X R9, R27, R4, R28, 0x2, P5 ;  /* 0x000000041b09a211 */ /* 0x000fe400028f141c */
[----:B------:R-:W-:Y:S02]  /*db60*/  @!P0 LEA R2, P3, R23, R0, 0x2 ;  /* 0x0000000017028211 */ /* 0x000fe400078610ff */
[----:B------:R-:W-:Y:S02]  /*db70*/  ISETP.GE.AND P4, PT, R21, c[0x0][0x3c8], PT ;  /* 0x0000f20015007a0c */ /* 0x000fe40003f86270 */
[-C--:B------:R-:W-:Y:S02]  /*db80*/  @!P1 LEA.HI.X R7, R25, R4.reuse, R26, 0x2, P6 ;  /* 0x0000000419079211 */ /* 0x080fe400030f141a */
[----:B------:R-:W-:Y:S01]  /*db90*/  @!P0 LEA.HI.X R3, R23, R4, R24, 0x2, P3 ;  /* 0x0000000417038211 */ /* 0x000fe200018f1418 */
[----:B------:R-:W-:Y:S01]  /*dba0*/  @!P2 ST.E.64 [R8.64], R90 ;  /* 0x0000005a0800a985 */ /* 0x000fe2000c101b06 */
[----:B------:R-:W-:-:S03]  /*dbb0*/  ISETP.GE.AND P3, PT, R18, c[0x0][0x3c8], PT ;  /* 0x0000f20012007a0c */ /* 0x000fc60003f66270 */
[----:B------:R1:W-:Y:S04]  /*dbc0*/  @!P1 ST.E.64 [R6.64], R82 ;  /* 0x0000005206009985 */ /* 0x0003e8000c101b06 */
[----:B------:R4:W-:Y:S01]  /*dbd0*/  @!P0 ST.E.64 [R2.64], R42 ;  /* 0x0000002a02008985 */ /* 0x0009e2000c101b06 */
[----:B------:R-:W-:Y:S02]  /*dbe0*/  ISETP.GE.AND P2, PT, R16, c[0x0][0x3c8], PT ;  /* 0x0000f20010007a0c */ /* 0x000fe40003f46270 */
[----:B------:R-:W-:Y:S02]  /*dbf0*/  ISETP.GE.AND P1, PT, R14, c[0x0][0x3c8], PT ;  /* 0x0000f2000e007a0c */ /* 0x000fe40003f26270 */
[----:B-1----:R-:W-:Y:S02]  /*dc00*/  @!P4 LEA R6, P0, R21, R0, 0x2 ;  /* 0x000000001506c211 */ /* 0x002fe400078010ff */
[----:B----4-:R-:W-:-:S02]  /*dc10*/  ISETP.GE.AND P5, PT, R20, c[0x0][0x3c8], PT ;  /* 0x0000f20014007a0c */ /* 0x010fc40003fa6270 */
[----:B------:R-:W-:Y:S02]  /*dc20*/  @!P4 LEA.HI.X R7, R21, R4, R22, 0x2, P0 ;  /* 0x000000041507c211 */ /* 0x000fe400000f1416 */
[----:B------:R-:W-:-:S09]  /*dc30*/  ISETP.GE.AND P0, PT, R12, c[0x0][0x3c8], PT ;  /* 0x0000f2000c007a0c */ /* 0x000fd20003f06270 */
[C---:B------:R-:W-:Y:S01]  /*dc40*/  @!P5 LEA R2, P6, R20.reuse, R0, 0x2 ;  /* 0x000000001402d211 */ /* 0x040fe200078c10ff */
[----:B------:R1:W-:Y:S03]  /*dc50*/  @!P4 ST.E.64 [R6.64], R62 ;  /* 0x0000003e0600c985 */ /* 0x0003e6000c101b06 */
[----:B------:R-:W-:Y:S02]  /*dc60*/  @!P5 LEA.HI.X R3, R20, R4, R10, 0x2, P6 ;  /* 0x000000041403d211 */ /* 0x000fe400030f140a */
[-C--:B------:R-:W-:Y:S02]  /*dc70*/  @!P3 LEA R10, P4, R18, R0.reuse, 0x2 ;  /* 0x00000000120ab211 */ /* 0x080fe400078810ff */
[-C--:B------:R-:W-:Y:S01]  /*dc80*/  @!P2 LEA R8, P6, R16, R0.reuse, 0x2 ;  /* 0x000000001008a211 */ /* 0x080fe200078c10ff */
[----:B------:R4:W-:Y:S01]  /*dc90*/  @!P5 ST.E.64 [R2.64], R66 ;  /* 0x000000420200d985 */ /* 0x0009e2000c101b06 */
[----:B-1----:R-:W-:-:S04]  /*dca0*/  @!P1 LEA R6, P5, R14, R0, 0x2 ;  /* 0x000000000e069211 */ /* 0x002fc800078a10ff */
[-C--:B------:R-:W-:Y:S02]  /*dcb0*/  @!P1 LEA.HI.X R7, R14, R4.reuse, R15, 0x2, P5 ;  /* 0x000000040e079211 */ /* 0x080fe400028f140f */
[----:B--2---:R-:W-:Y:S02]  /*dcc0*/  @!P3 LEA.HI.X R11, R18, R4, R19, 0x2, P4 ;  /* 0x00000004120bb211 */ /* 0x004fe400020f1413 */
[----:B----4-:R-:W-:-:S03]  /*dcd0*/  @!P0 LEA R2, P4, R12, R0, 0x2 ;  /* 0x000000000c028211 */ /* 0x010fc600078810ff */
[----:B------:R1:W-:Y:S01]  /*dce0*/  @!P3 ST.E.64 [R10.64], R94 ;  /* 0x0000005e0a00b985 */ /* 0x0003e2000c101b06 */
[-C--:B-----5:R-:W-:Y:S02]  /*dcf0*/  @!P0 LEA.HI.X R3, R12, R4.reuse, R13, 0x2, P4 ;  /* 0x000000040c038211 */ /* 0x0a0fe400020f140d */
[----:B---3--:R-:W-:-:S05]  /*dd00*/  @!P2 LEA.HI.X R9, R16, R4, R17, 0x2, P6 ;  /* 0x000000041009a211 */ /* 0x008fca00030f1411 */
[----:B------:R1:W-:Y:S04]  /*dd10*/  @!P2 ST.E.64 [R8.64], R86 ;  /* 0x000000560800a985 */ /* 0x0003e8000c101b06 */
[----:B------:R1:W-:Y:S04]  /*dd20*/  @!P1 ST.E.64 [R6.64], R70 ;  /* 0x0000004606009985 */ /* 0x0003e8000c101b06 */
[----:B------:R1:W-:Y:S01]  /*dd30*/  @!P0 ST.E.64 [R2.64], R46 ;  /* 0x0000002e02008985 */ /* 0x0003e2000c101b06 */
[----:B------:R-:W-:-:S13]  /*dd40*/  ISETP.GE.AND P0, PT, R5, c[0x0][0x3c8], PT ;  /* 0x0000f20005007a0c */ /* 0x000fda0003f06270 */
[----:B------:R-:W-:Y:S05]  /*dd50*/  @P0 BRA `(.L_x_1276) ;  /* 0x00000f8000000947 */ /* 0x000fea0003800000 */
[----:B------:R-:W2:Y:S01]  /*dd60*/  LDL R12, [R1+0xa8] ;  /* 0x0000a800010c7983 */ /* 0x000ea20000100800 */
[----:B-1----:R-:W-:-:S04]  /*dd70*/  LEA R2, P0, R5, R0, 0x2 ;  /* 0x0000000005027211 */ /* 0x002fc800078010ff */
[----:B--2---:R-:W-:-:S05]  /*dd80*/  LEA.HI.X R3, R5, R4, R12, 0x2, P0 ;  /* 0x0000000405037211 */ /* 0x004fca00000f140c */
[----:B------:R1:W-:Y:S01]  /*dd90*/  ST.E.64 [R2.64], R38 ;  /* 0x0000002602007985 */ /* 0x0003e2000c101b06 */
[----:B------:R-:W-:Y:S05]  /*dda0*/  BRA `(.L_x_1276) ;  /* 0x00000f3000007947 */ /* 0x000fea0003800000 */
.L_x_1261:
        /* <DEDUP_REMOVED lines=22> */
.L_x_1282:
        /* <DEDUP_REMOVED lines=57> */
.L_x_1284:
[----:B------:R-:W-:Y:S05]  /*e2a0*/  BSYNC B0 ;  /* 0x0000000000007941 */ /* 0x000fea0003800000 */
.L_x_1283:
[----:B------:R-:W-:-:S13]  /*e2b0*/  ISETP.GT.AND P0, PT, R16, 0x1, PT ;  /* 0x000000011000780c */ /* 0x000fda0003f04270 */
[----:B------:R-:W-:Y:S05]  /*e2c0*/  @P0 BRA `(.L_x_1276) ;  /* 0x00000a1000000947 */ /* 0x000fea0003800000 */
[----:B------:R-:W2:Y:S04]  /*e2d0*/  LDL.LU R4, [R1+0x1c] ;  /* 0x00001c0001047983 */ /* 0x000ea80000300800 */
[----:B-1----:R-:W3:Y:S04]  /*e2e0*/  LDL.LU R2, [R1+0x24] ;  /* 0x0000240001027983 */ /* 0x002ee80000300800 */
[----:B------:R-:W4:Y:S04]  /*e2f0*/  LDL R6, [R1+0xa4] ;  /* 0x0000a40001067983 */ /* 0x000f280000100800 */
[----:B------:R-:W1:Y:S02]  /*e300*/  S2R R12, SR_TID.X ;  /* 0x00000000000c7919 */ /* 0x000e640000002100 */
[----:B-1----:R-:W-:-:S04]  /*e310*/  SHF.R.S32.HI R11, RZ, 0x1f, R12 ;  /* 0x0000001fff0b7819 */ /* 0x002fc8000001140c */
[----:B------:R-:W-:-:S04]  /*e320*/  LEA.HI R11, R11, R12, RZ, 0x3 ;  /* 0x0000000c0b0b7211 */ /* 0x000fc800078f18ff */
[----:B------:R-:W-:Y:S02]  /*e330*/  SHF.R.S32.HI R11, RZ, 0x3, R11 ;  /* 0x00000003ff0b7819 */ /* 0x000fe4000001140b */
[----:B--2---:R-:W-:Y:S02]  /*e340*/  MOV R8, R4 ;  /* 0x0000000400087202 */ /* 0x004fe40000000f00 */
[----:B------:R-:W-:Y:S02]  /*e350*/  MOV R4, c[0x0][0x4e8] ;  /* 0x00013a0000047a02 */ /* 0x000fe40000000f00 */
[----:B---3--:R-:W-:Y:S01]  /*e360*/  MOV R10, R2 ;  /* 0x00000002000a7202 */ /* 0x008fe20000000f00 */
[----:B------:R-:W-:Y:S01]  /*e370*/  IMAD R2, R13, c[0x0][0x3a0], RZ ;  /* 0x0000e8000d027a24 */ /* 0x000fe200078e02ff */
[----:B------:R-:W-:Y:S01]  /*e380*/  ISETP.NE.AND P0, PT, R4, 0x1, PT ;  /* 0x000000010400780c */ /* 0x000fe20003f05270 */
[----:B------:R-:W-:Y:S01]  /*e390*/  IMAD.WIDE.U32 R4, R0, c[0x0][0x3a0], RZ ;  /* 0x0000e80000047a25 */ /* 0x000fe200078e00ff */
[----:B------:R-:W-:-:S03]  /*e3a0*/  LEA R14, R10, R11, 0x7 ;  /* 0x0000000b0a0e7211 */ /* 0x000fc600078e38ff */
[----:B------:R-:W-:Y:S01]  /*e3b0*/  IMAD R0, R0, c[0x0][0x3a4], R2 ;  /* 0x0000e90000007a24 */ /* 0x000fe200078e0202 */
[----:B----4-:R-:W-:Y:S01]  /*e3c0*/  LEA R2, R10, R6, 0x7 ;  /* 0x000000060a027211 */ /* 0x010fe200078e38ff */
[----:B------:R-:W-:-:S03]  /*e3d0*/  IMAD R6, R20, c[0x0][0x3f0], RZ ;  /* 0x0000fc0014067a24 */ /* 0x000fc600078e02ff */
[----:B------:R-:W-:Y:S01]  /*e3e0*/  IADD3 R5, R5, R0, RZ ;  /* 0x0000000005057210 */ /* 0x000fe20007ffe0ff */
[----:B------:R-:W-:Y:S02]  /*e3f0*/  IMAD.MOV.U32 R0, RZ, RZ, R2 ;  /* 0x000000ffff007224 */ /* 0x000fe400078e0002 */
[----:B------:R-:W-:-:S04]  /*e400*/  @P0 IMAD.HI.U32 R7, R2, c[0x0][0x4ec], RZ ;  /* 0x00013b0002070a27 */ /* 0x000fc800078e00ff */
[----:B------:R-:W-:Y:S01]  /*e410*/  IMAD.WIDE.U32 R4, R8, c[0x0][0x3e8], R4 ;  /* 0x0000fa0008047a25 */ /* 0x000fe200078e0004 */
[----:B------:R-:W-:-:S03]  /*e420*/  @P0 SHF.R.U32.HI R0, RZ, c[0x0][0x4f0], R7 ;  /* 0x00013c00ff000a19 */ /* 0x000fc60000011607 */
[----:B------:R-:W-:Y:S01]  /*e430*/  IMAD R5, R8, c[0x0][0x3ec], R5 ;  /* 0x0000fb0008057a24 */ /* 0x000fe200078e0205 */
[----:B------:R-:W-:Y:S01]  /*e440*/  SHF.R.S32.HI R8, RZ, 0x1f, R0 ;  /* 0x0000001fff087819 */ /* 0x000fe20000011400 */
[C---:B------:R-:W-:Y:S02]  /*e450*/  IMAD R9, R3.reuse, c[0x0][0x3f4], R6 ;  /* 0x0000fd0003097a24 */ /* 0x040fe400078e0206 */
[----:B------:R-:W-:Y:S01]  /*e460*/  IMAD.WIDE.U32 R6, R3, c[0x0][0x3f0], R4 ;  /* 0x0000fc0003067a25 */ /* 0x000fe200078e0004 */
[----:B------:R-:W-:-:S03]  /*e470*/  IADD3 R4, -R0, RZ, RZ ;  /* 0x000000ff00047210 */ /* 0x000fc60007ffe1ff */
[----:B------:R-:W-:Y:S01]  /*e480*/  IMAD R5, R8, c[0x0][0x3e0], RZ ;  /* 0x0000f80008057a24 */ /* 0x000fe200078e02ff */
[----:B------:R-:W-:Y:S01]  /*e490*/  IADD3 R3, R7, R9, RZ ;  /* 0x0000000907037210 */ /* 0x000fe20007ffe0ff */
[----:B------:R-:W-:Y:S02]  /*e4a0*/  IMAD R4, R4, c[0x0][0x4e8], R2 ;  /* 0x00013a0004047a24 */ /* 0x000fe400078e0202 */
[----:B------:R-:W-:Y:S02]  /*e4b0*/  IMAD.MOV.U32 R2, RZ, RZ, R6 ;  /* 0x000000ffff027224 */ /* 0x000fe400078e0006 */
        /* <DEDUP_REMOVED lines=12> */
.L_x_1336:
[----:B------:R-:W-:Y:S05]  /*e580*/  BRA.DIV ~URZ, `(.L_x_1286) ;  /* 0x000021327f007947 */ /* 0x000fea000b800000 */
[----:B------:R3:W4:Y:S02]  /*e590*/  SHFL.IDX PT, R0, R15, RZ, 0x181f ;  /* 0x00181fff0f007589 */ /* 0x00072400000e0000 */
.L_x_1337:
        /* <DEDUP_REMOVED lines=15> */
[CC--:B------:R-:W-:Y:S02]  /*e690*/  @!P3 LEA R10, P4, R2.reuse, R0.reuse, 0x1 ;  /* 0x00000000020ab211 */ /* 0x0c0fe400078808ff */
[----:B------:R-:W-:Y:S02]  /*e6a0*/  @!P2 LEA R8, P6, R19, R0, 0x1 ;  /* 0x000000001308a211 */ /* 0x000fe400078c08ff */
[----:B------:R-:W-:Y:S02]  /*e6b0*/  @!P3 LEA.HI.X R11, R2, R4, R3, 0x1, P4 ;  /* 0x00000004020bb211 */ /* 0x000fe400020f0c03 */
[----:B------:R-:W-:Y:S02]  /*e6c0*/  @!P0 LEA R2, P4, R5, R0, 0x1 ;  /* 0x0000000005028211 */ /* 0x000fe400078808ff */
[-C--:B--2---:R-:W-:Y:S02]  /*e6d0*/  @!P2 LEA.HI.X R9, R19, R4.reuse, R20, 0x1, P6 ;  /* 0x000000041309a211 */ /* 0x084fe400030f0c14 */
[----:B------:R-:W-:-:S02]  /*e6e0*/  @!P1 LEA.HI.X R7, R252, R4, R18, 0x1, P5 ;  /* 0x00000004fc079211 */ /* 0x000fc400028f0c12 */
[----:B------:R-:W-:Y:S01]  /*e6f0*/  @!P0 LEA.HI.X R3, R5, R4, R16, 0x1, P4 ;  /* 0x0000000405038211 */ /* 0x000fe200020f0c10 */
[----:B------:R2:W-:Y:S04]  /*e700*/  @!P3 ST.E.128 [R10.64], RZ ;  /* 0x000000ff0a00b985 */ /* 0x0005e8000c101d06 */
[----:B------:R2:W-:Y:S04]  /*e710*/  @!P2 ST.E.128 [R8.64], RZ ;  /* 0x000000ff0800a985 */ /* 0x0005e8000c101d06 */
[----:B------:R2:W-:Y:S04]  /*e720*/  @!P1 ST.E.128 [R6.64], RZ ;  /* 0x000000ff06009985 */ /* 0x0005e8000c101d06 */
[----:B------:R2:W-:Y:S02]  /*e730*/  @!P0 ST.E.128 [R2.64], RZ ;  /* 0x000000ff02008985 */ /* 0x0005e4000c101d06 */
.L_x_1288:
[----:B------:R-:W-:Y:S05]  /*e740*/  BSYNC B0 ;  /* 0x0000000000007941 */ /* 0x000fea0003800000 */
.L_x_1287:
[----:B------:R-:W-:Y:S05]  /*e750*/  BRA.DIV ~URZ, `(.L_x_1289) ;  /* 0x00001fc27f007947 */ /* 0x000fea000b800000 */
[----:B--2---:R2:W1:Y:S04]  /*e760*/  SHFL.IDX PT, R4, R12, 0x1, 0x181f ;  /* 0x00381f000c047f89 */ /* 0x00446800000e0000 */
[----:B----4-:R2:W4:Y:S02]  /*e770*/  SHFL.IDX PT, R0, R15, 0x1, 0x181f ;  /* 0x00381f000f007f89 */ /* 0x01052400000e0000 */
.L_x_1338:
        /* <DEDUP_REMOVED lines=22> */
[----:B------:R1:W-:Y:S04]  /*e8e0*/  @!P3 ST.E.128 [R10.64], RZ ;  /* 0x000000ff0a00b985 */ /* 0x0003e8000c101d06 */
[----:B------:R1:W-:Y:S04]  /*e8f0*/  @!P2 ST.E.128 [R8.64], RZ ;  /* 0x000000ff0800a985 */ /* 0x0003e8000c101d06 */
[----:B------:R1:W-:Y:S04]  /*e900*/  @!P1 ST.E.128 [R6.64], RZ ;  /* 0x000000ff06009985 */ /* 0x0003e8000c101d06 */
[----:B------:R1:W-:Y:S02]  /*e910*/  @!P0 ST.E.128 [R2.64], RZ ;  /* 0x000000ff02008985 */ /* 0x0003e4000c101d06 */
.L_x_1291:
[----:B------:R-:W-:Y:S05]  /*e920*/  BSYNC B0 ;  /* 0x0000000000007941 */ /* 0x000fea0003800000 */
.L_x_1290:
[----:B------:R-:W-:Y:S05]  /*e930*/  BRA.DIV ~URZ, `(.L_x_1292) ;  /* 0x00001ea27f007947 */ /* 0x000fea000b800000 */
[----:B-1----:R1:W2:Y:S02]  /*e940*/  SHFL.IDX PT, R4, R12, 0x2, 0x181f ;  /* 0x00581f000c047f89 */ /* 0x0022a400000e0000 */
.L_x_1339:
[----:B------:R-:W-:Y:S05]  /*e950*/  BRA.DIV ~URZ, `(.L_x_1293) ;  /* 0x00001ef27f007947 */ /* 0x000fea000b800000 */
[----:B----4-:R4:W1:Y:S02]  /*e960*/  SHFL.IDX PT, R0, R15, 0x2, 0x181f ;  /* 0x00581f000f007f89 */ /* 0x01086400000e0000 */
.L_x_1340:
        /* <DEDUP_REMOVED lines=26> */
.L_x_1295:
[----:B------:R-:W-:Y:S05]  /*eb10*/  BSYNC B0 ;  /* 0x0000000000007941 */ /* 0x000fea0003800000 */
.L_x_1294:
[----:B------:R-:W-:Y:S05]  /*eb20*/  BRA.DIV ~URZ, `(.L_x_1296) ;  /* 0x00001d827f007947 */ /* 0x000fea000b800000 */
[----:B--2---:R2:W3:Y:S04]  /*eb30*/  SHFL.IDX PT, R4, R12, 0x3, 0x181f ;  /* 0x00781f000c047f89 */ /* 0x0044e800000e0000 */
[----:B-1----:R2:W1:Y:S02]  /*eb40*/  SHFL.IDX PT, R0, R15, 0x3, 0x181f ;  /* 0x00781f000f007f89 */ /* 0x00246400000e0000 */
.L_x_1341:
[----:B------:R-:W-:-:S04]  /*eb50*/  IADD3 R14, R14, 0x60, RZ ;  /* 0x000000600e0e7810 */ /* 0x000fc80007ffe0ff */
        /* <DEDUP_REMOVED lines=8> */
[----:B------:R-:W-:-:S13]  /*ebe0*/  ISETP.GE.AND P1, PT, R252, c[0x0][0x3c8], PT ;  /* 0x0000f200fc007a0c */ /* 0x000fda0003f26270 */
[----:B-1----:R-:W-:Y:S02]  /*ebf0*/  @!P1 LEA R6, P5, R252, R0, 0x1 ;  /* 0x00000000fc069211 */ /* 0x002fe400078a08ff */
        /* <DEDUP_REMOVED lines=8> */
[----:B------:R-:W-:-:S02]  /*ec80*/  @!P1 LEA.HI.X R7, R252, R4, R15, 0x1, P5 ;  /* 0x00000004fc079211 */ /* 0x000fc400028f0c0f */
[----:B------:R-:W-:Y:S01]  /*ec90*/  @!P0 LEA.HI.X R3, R5, R4, R12, 0x1, P4 ;  /* 0x0000000405038211 */ /* 0x000fe200020f0c0c */
[----:B------:R1:W-:Y:S04]  /*eca0*/  @!P3 ST.E.128 [R10.64], RZ ;  /* 0x000000ff0a00b985 */ /* 0x0003e8000c101d06 */
[----:B------:R1:W-:Y:S04]  /*ecb0*/  @!P2 ST.E.128 [R8.64], RZ ;  /* 0x000000ff0800a985 */ /* 0x0003e8000c101d06 */
[----:B------:R1:W-:Y:S04]  /*ecc0*/  @!P1 ST.E.128 [R6.64], RZ ;  /* 0x000000ff06009985 */ /* 0x0003e8000c101d06 */
[----:B------:R1:W-:Y:S02]  /*ecd0*/  @!P0 ST.E.128 [R2.64], RZ ;  /* 0x000000ff02008985 */ /* 0x0003e4000c101d06 */
.L_x_1276:
[----:B------:R-:W-:Y:S05]  /*ece0*/  BSYNC B1 ;  /* 0x0000000000017941 */ /* 0x000fea0003800000 */
.L_x_1260:
[----:B-1--4-:R-:W4:Y:S02]  /*ecf0*/  LDL R0, [R1+0xe0] ;  /* 0x0000e00001007983 */ /* 0x012f240000100800 */
[----:B----4-:R-:W-:-:S13]  /*ed00*/  ISETP.NE.AND P0, PT, R0, RZ, PT ;  /* 0x000000ff0000720c */ /* 0x010fda0003f05270 */
[----:B------:R-:W-:Y:S01]  /*ed10*/  @P0 WARPSYNC 0xffffffff ;  /* 0xffffffff00000948 */ /* 0x000fe20003800000 */
[----:B------:R-:W-:Y:S06]  /*ed20*/  @P0 BAR.SYNC.DEFER_BLOCKING 0x5, 0x100 ;  /* 0x0144000000000b1d */ /* 0x000fec0000010000 */
[----:B---3--:R-:W1:Y:S04]  /*ed30*/  @P0 LDS.128 R4, [0x20100] ;  /* 0x02010000ff040984 */ /* 0x008e680000000c00 */
        /* <DEDUP_REMOVED lines=10> */
.L_x_1342:
[----:B------:R-:W-:Y:S05]  /*ede0*/  BRA.DIV ~URZ, `(.L_x_1299) ;  /* 0x00001bf27f007947 */ /* 0x000fea000b800000 */
[----:B------:R3:W4:Y:S02]  /*edf0*/  SHFL.IDX PT, R8, R98, 0x1, 0x1f ;  /* 0x00201f0062087f89 */ /* 0x00072400000e0000 */
.L_x_1343:
        /* <DEDUP_REMOVED lines=19> */
.L_x_1344:
        /* <DEDUP_REMOVED lines=16> */
.L_x_1345:
[----:B---3--:R-:W-:Y:S01]  /*f030*/  IMAD R0, R0, c[0x0][0x538], RZ ;  /* 0x00014e0000007a24 */ /* 0x008fe200078e02ff */
[----:B------:R-:W-:Y:S04]  /*f040*/  BSSY B1, `(.L_x_1302) ;  /* 0x0000084000017945 */ /* 0x000fe80003800000 */
[----:B----4-:R-:W-:-:S04]  /*f050*/  IADD3 R8, R0, R8, RZ ;  /* 0x0000000800087210 */ /* 0x010fc80007ffe0ff */
[----:B--2---:R-:W-:-:S13]  /*f060*/  ISETP.GT.AND P6, PT, R8, R9, PT ;  /* 0x000000090800720c */ /* 0x004fda0003fc4270 */
[----:B------:R-:W-:Y:S05]  /*f070*/  @P6 BRA `(.L_x_1303) ;  /* 0x0000025000006947 */ /* 0x000fea0003800000 */
.L_x_1307:
        /* <DEDUP_REMOVED lines=17> */
.L_x_1346:
        /* <DEDUP_REMOVED lines=16> */
.L_x_1347:
[----:B--2---:R-:W-:-:S05]  /*f290*/  IMAD R0, R0, c[0x0][0x538], RZ ;  /* 0x00014e0000007a24 */ /* 0x004fca00078e02ff */
[----:B------:R-:W-:-:S04]  /*f2a0*/  IADD3 R8, R0, R8, RZ ;  /* 0x0000000800087210 */ /* 0x000fc80007ffe0ff */
[----:B------:R-:W-:-:S13]  /*f2b0*/  ISETP.GT.AND P6, PT, R8, R9, PT ;  /* 0x000000090800720c */ /* 0x000fda0003fc4270 */
[----:B-1----:R-:W-:Y:S05]  /*f2c0*/  @!P6 BRA `(.L_x_1307) ;  /* 0xfffffdb00000e947 */ /* 0x002fea000383ffff */
.L_x_1303:
[----:B------:R-:W-:-:S05]  /*f2d0*/  IADD3 R12, -R0, R8, RZ ;  /* 0x00000008000c7210 */ /* 0x000fca0007ffe1ff */
[----:B------:R-:W-:-:S05]  /*f2e0*/  IMAD R0, R4, c[0x0][0x538], R12 ;  /* 0x00014e0004007a24 */ /* 0x000fca00078e020c */
[----:B------:R-:W-:Y:S01]  /*f2f0*/  ISETP.GT.AND P0, PT, R0, R9, PT ;  /* 0x000000090000720c */ /* 0x000fe20003f04270 */
[----:B------:R-:W-:-:S12]  /*f300*/  BRA.DIV ~URZ, `(.L_x_1308) ;  /* 0x00001b127f007947 */ /* 0x000fd8000b800000 */
[----:B------:R-:W-:-:S04]  /*f310*/  VOTE.ANY R11, PT, !P0 ;  /* 0x00000000000b7806 */ /* 0x000fc800040e0100 */
.L_x_1348:
[----:B------:R2:W3:Y:S01]  /*f320*/  POPC R10, R11 ;  /* 0x0000000b000a7309 */ /* 0x0004e20000000000 */
[----:B------:R-:W-:Y:S05]  /*f330*/  BRA.DIV ~URZ, `(.L_x_1309) ;  /* 0x00001b327f007947 */ /* 0x000fea000b800000 */
[----:B---3--:R3:W4:Y:S04]  /*f340*/  SHFL.IDX PT, R8, R6, R10, 0x1f ;  /* 0x00001f0a06087589 */ /* 0x00872800000e0000 */
[----:B------:R3:W1:Y:S02]  /*f350*/  SHFL.IDX PT, R7, R7, R10, 0x1f ;  /* 0x00001f0a07077589 */ /* 0x00066400000e0000 */
.L_x_1349:
[----:B------:R-:W-:Y:S01]  /*f360*/  ISETP.NE.AND P0, PT, R11, RZ, PT ;  /* 0x000000ff0b00720c */ /* 0x000fe20003f05270 */
[----:B------:R-:W-:-:S12]  /*f370*/  BSSY B0, `(.L_x_1310) ;  /* 0x0000005000007945 */ /* 0x000fd80003800000 */
[----:B------:R-:W-:Y:S05]  /*f380*/  @!P0 BRA `(.L_x_1311) ;  /* 0x0000003000008947 */ /* 0x000fea0003800000 */
[----:B------:R-:W-:Y:S01]  /*f390*/  IADD3 R3, R10, -0x1, RZ ;  /* 0xffffffff0a037810 */ /* 0x000fe20007ffe0ff */
[----:B------:R-:W-:Y:S05]  /*f3a0*/  BRA.DIV ~URZ, `(.L_x_1312) ;  /* 0x00001b927f007947 */ /* 0x000fea000b800000 */
[----:B------:R2:W3:Y:S02]  /*f3b0*/  SHFL.IDX PT, R13, R4, R3, 0x1f ;  /* 0x00001f03040d7589 */ /* 0x0004e400000e0000 */
.L_x_1311:
[----:B------:R-:W-:Y:S05]  /*f3c0*/  BSYNC B0 ;  /* 0x0000000000007941 */ /* 0x000fea0003800000 */
.L_x_1310:
[----:B---3--:R-:W-:Y:S01]  /*f3d0*/  IMAD R6, R13, c[0x0][0x538], R12 ;  /* 0x00014e000d067a24 */ /* 0x008fe200078e020c */
[----:B----4-:R-:W-:Y:S02]  /*f3e0*/  IABS R2, R8 ;  /* 0x0000000800027213 */ /* 0x010fe40000000000 */
[----:B-12---:R-:W-:Y:S01]  /*f3f0*/  IABS R3, R7 ;  /* 0x0000000700037213 */ /* 0x006fe20000000000 */
[----:B------:R-:W-:Y:S01]  /*f400*/  IMAD.IADD R9, R9, 0x1, -R6 ;  /* 0x0000000109097824 */ /* 0x000fe200078e0a06 */
[----:B------:R1:W-:Y:S01]  /*f410*/  STL [R1+0x20], R6 ;  /* 0x0000200601007387 */ /* 0x0003e20000100800 */
[----:B------:R-:W2:Y:S03]  /*f420*/  I2F.RP R4, R2 ;  /* 0x0000000200047306 */ /* 0x000ea60000209400 */
[----:B------:R-:W3:Y:S05]  /*f430*/  LDL.LU R13, [R1+0x2c] ;  /* 0x00002c00010d7983 */ /* 0x000eea0000300800 */
[----:B--2---:R-:W2:Y:S02]  /*f440*/  MUFU.RCP R4, R4 ;  /* 0x0000000400047308 */ /* 0x004ea40000001000 */
[----:B--2---:R-:W-:-:S06]  /*f450*/  IADD3 R4, R4, 0xffffffe, RZ ;  /* 0x0ffffffe04047810 */ /* 0x004fcc0007ffe0ff */
[----:B------:R-:W2:Y:S01]  /*f460*/  F2I.FTZ.U32.TRUNC.NTZ R5, R4 ;  /* 0x0000000400057305 */ /* 0x000ea2000021f000 */
[----:B-1----:R-:W-:Y:S02]  /*f470*/  MOV R6, R3 ;  /* 0x0000000300067202 */ /* 0x002fe40000000f00 */
[----:B------:R-:W-:Y:S01]  /*f480*/  IABS R11, R9 ;  /* 0x00000009000b7213 */ /* 0x000fe20000000000 */
[----:B--2---:R-:W-:-:S04]  /*f490*/  IMAD.MOV R0, RZ, RZ, -R5 ;  /* 0x000000ffff007224 */ /* 0x004fc800078e0a05 */
[----:B------:R-:W-:Y:S01]  /*f4a0*/  IMAD.MOV.U32 R4, RZ, RZ, R0 ;  /* 0x000000ffff047224 */ /* 0x000fe200078e0000 */
[----:B------:R-:W-:-:S03]  /*f4b0*/  IABS R0, R8 ;  /* 0x0000000800007213 */ /* 0x000fc60000000000 */
[----:B------:R-:W-:Y:S02]  /*f4c0*/  IMAD R3, R4, R2, RZ ;  /* 0x0000000204037224 */ /* 0x000fe400078e02ff */
[----:B------:R-:W-:Y:S01]  /*f4d0*/  IMAD.MOV.U32 R4, RZ, RZ, RZ ;  /* 0x000000ffff047224 */ /* 0x000fe200078e00ff */
[----:B------:R-:W1:Y:S01]  /*f4e0*/  I2F.RP R12, R6 ;  /* 0x00000006000c7306 */ /* 0x000e620000209400 */
[----:B------:R-:W-:Y:S02]  /*f4f0*/  IMAD.MOV R0, RZ, RZ, -R0 ;  /* 0x000000ffff007224 */ /* 0x000fe400078e0a00 */
[----:B------:R-:W-:-:S04]  /*f500*/  IMAD.HI.U32 R5, R5, R3, R4 ;  /* 0x0000000305057227 */ /* 0x000fc800078e0004 */
[----:B------:R-:W-:Y:S01]  /*f510*/  IMAD.MOV.U32 R3, RZ, RZ, R11 ;  /* 0x000000ffff037224 */ /* 0x000fe200078e000b */
[----:B------:R-:W-:-:S03]  /*f520*/  MOV R4, R0 ;  /* 0x0000000000047202 */ /* 0x000fc60000000f00 */
[----:B------:R-:W-:-:S04]  /*f530*/  IMAD.HI.U32 R0, R5, R3, RZ ;  /* 0x0000000305007227 */ /* 0x000fc800078e00ff */
[----:B------:R-:W-:Y:S02]  /*f540*/  IMAD R3, R0, R4, R3 ;  /* 0x0000000400037224 */ /* 0x000fe400078e0203 */
[----:B-1----:R-:W1:Y:S03]  /*f550*/  MUFU.RCP R4, R12 ;  /* 0x0000000c00047308 */ /* 0x002e660000001000 */
[----:B------:R-:W-:-:S13]  /*f560*/  ISETP.GT.U32.AND P1, PT, R2, R3, PT ;  /* 0x000000030200720c */ /* 0x000fda0003f24070 */
[----:B------:R-:W-:Y:S01]  /*f570*/  @!P1 IMAD.IADD R3, R3, 0x1, -R2 ;  /* 0x0000000103039824 */ /* 0x000fe200078e0a02 */
[----:B-1----:R-:W-:-:S04]  /*f580*/  IADD3 R4, R4, 0xffffffe, RZ ;  /* 0x0ffffffe04047810 */ /* 0x002fc80007ffe0ff */
[----:B------:R-:W-:Y:S02]  /*f590*/  ISETP.GE.U32.AND P2, PT, R3, R2, PT ;  /* 0x000000020300720c */ /* 0x000fe40003f46070 */
[----:B------:R-:W1:Y:S01]  /*f5a0*/  F2I.FTZ.U32.TRUNC.NTZ R3, R4 ;  /* 0x0000000400037305 */ /* 0x000e62000021f000 */
[----:B------:R-:W-:Y:S02]  /*f5b0*/  LOP3.LUT R2, R9, R8, RZ, 0x3c, !PT ;  /* 0x0000000809027212 */ /* 0x000fe400078e3cff */
[----:B------:R-:W-:Y:S02]  /*f5c0*/  @!P1 IADD3 R0, R0, 0x1, RZ ;  /* 0x0000000100009810 */ /* 0x000fe40007ffe0ff */
[----:B------:R-:W-:Y:S02]  /*f5d0*/  ISETP.GE.AND P0, PT, R2, RZ, PT ;  /* 0x000000ff0200720c */ /* 0x000fe40003f06270 */
[----:B------:R-:W-:-:S04]  /*f5e0*/  ISETP.NE.AND P1, PT, R8, RZ, PT ;  /* 0x000000ff0800720c */ /* 0x000fc80003f25270 */
[----:B------:R-:W-:Y:S01]  /*f5f0*/  @P2 IADD3 R0, R0, 0x1, RZ ;  /* 0x0000000100002810 */ /* 0x000fe20007ffe0ff */
[----:B-1----:R-:W-:-:S06]  /*f600*/  IMAD.MOV R2, RZ, RZ, -R3 ;  /* 0x000000ffff027224 */ /* 0x002fcc00078e0a03 */
[----:B------:R-:W-:Y:S01]  /*f610*/  @!P0 IMAD.MOV R0, RZ, RZ, -R0 ;  /* 0x000000ffff008224 */ /* 0x000fe200078e0a00 */
[----:B------:R-:W-:Y:S02]  /*f620*/  MOV R4, R2 ;  /* 0x0000000200047202 */ /* 0x000fe40000000f00 */
[----:B------:R-:W-:Y:S02]  /*f630*/  IABS R2, R7 ;  /* 0x0000000700027213 */ /* 0x000fe40000000000 */
[----:B------:R-:W-:Y:S01]  /*f640*/  @!P1 LOP3.LUT R0, RZ, R8, RZ, 0x33, !PT ;  /* 0x00000008ff009212 */ /* 0x000fe200078e33ff */
[----:B------:R-:W-:Y:S02]  /*f650*/  IMAD R4, R4, R6, RZ ;  /* 0x0000000604047224 */ /* 0x000fe400078e02ff */
[----:B------:R-:W-:Y:S01]  /*f660*/  IMAD.MOV R5, RZ, RZ, -R2 ;  /* 0x000000ffff057224 */ /* 0x000fe200078e0a02 */
[----:B------:R-:W-:Y:S01]  /*f670*/  IABS R11, R0 ;  /* 0x00000000000b7213 */ /* 0x000fe20000000000 */
[----:B------:R-:W-:-:S04]  /*f680*/  IMAD.MOV.U32 R2, RZ, RZ, RZ ;  /* 0x000000ffff027224 */ /* 0x000fc800078e00ff */
        /* <DEDUP_REMOVED lines=26> */
.L_x_1304:
[----:B------:R-:W-:Y:S01]  /*f830*/  MOV R0, c[0x0][0x53c] ;  /* 0x00014f0000007a02 */ /* 0x000fe20000000f00 */
[----:B------:R2:W-:Y:S04]  /*f840*/  STL [R1+0x20], R9 ;  /* 0x0000200901007387 */ /* 0x0005e80000100800 */
[----:B------:R2:W-:Y:S04]  /*f850*/  STL [R1+0x24], RZ ;  /* 0x000024ff01007387 */ /* 0x0005e80000100800 */
[----:B------:R2:W-:Y:S04]  /*f860*/  STL [R1+0x28], RZ ;  /* 0x000028ff01007387 */ /* 0x0005e80000100800 */
[----:B------:R2:W-:Y:S02]  /*f870*/  STL [R1+0x2c], R0 ;  /* 0x00002c0001007387 */ /* 0x0005e40000100800 */
.L_x_1313:
[----:B------:R-:W-:Y:S05]  /*f880*/  BSYNC B1 ;  /* 0x0000000000017941 */ /* 0x000fea0003800000 */
.L_x_1302:
        /* <DEDUP_REMOVED lines=9> */
.L_x_1297:
[----:B--2---:R-:W2:Y:S02]  /*f920*/  LDL R0, [R1+0x2c] ;  /* 0x00002c0001007983 */ /* 0x004ea40000100800 */
[----:B--2---:R-:W-:-:S13]  /*f930*/  ISETP.GE.AND P0, PT, R0, c[0x0][0x53c], PT ;  /* 0x00014f0000007a0c */ /* 0x004fda0003f06270 */
[----:B-1----:R-:W-:Y:S01]  /*f940*/  @P0 CALL.REL.NOINC `(.L_x_1314) ;  /* 0x0000001000000944 */ /* 0x002fe20003c00000 */
[----:B------:R-:W-:Y:S05]  /*f950*/  BRA `(.L_x_1315) ;  /* 0xffff201000007947 */ /* 0x000fea000383ffff */
.L_x_1314:
[----:B------:R-:W-:Y:S05]  /*f960*/  EXIT ;  /* 0x000000000000794d */ /* 0x000fea0003800000 */
.L_x_1226:
[----:B------:R-:W-:Y:S01]  /*f970*/  IMAD.MOV.U32 R0, RZ, RZ, R5 ;  /* 0x000000ffff007224 */ /* 0x000fe200078e0005 */
[----:B------:R-:W-:Y:S02]  /*f980*/  MOV R2, 0x1 ;  /* 0x0000000100027802 */ /* 0x000fe40000000f00 */
[----:B------:R-:W-:Y:S02]  /*f990*/  MOV R3, 0xf9b0 ;  /* 0x0000f9b000037802 */ /* 0x000fe40000000f00 */
[----:B------:R-:W-:Y:S05]  /*f9a0*/  CALL.REL.NOINC `($__internal_28_$__cuda_sm70_shflsync_up_p) ;  /* 0x0000169000007944 */ /* 0x000fea0003c00000 */
[----:B------:R-:W-:Y:S01]  /*f9b0*/  MOV R0, R4 ;  /* 0x0000000400007202 */ /* 0x000fe20000000f00 */
[----:B------:R-:W-:Y:S05]  /*f9c0*/  BRA `(.L_x_1316) ;  /* 0xffff0aa000007947 */ /* 0x000fea000383ffff */
.L_x_1227:
[----:B------:R-:W-:Y:S01]  /*f9d0*/  IMAD.MOV.U32 R0, RZ, RZ, R5 ;  /* 0x000000ffff007224 */ /* 0x000fe200078e0005 */
[----:B------:R-:W-:Y:S02]  /*f9e0*/  MOV R2, 0x2 ;  /* 0x0000000200027802 */ /* 0x000fe40000000f00 */
[----:B------:R-:W-:Y:S02]  /*f9f0*/  MOV R3, 0xfa10 ;  /* 0x0000fa1000037802 */ /* 0x000fe40000000f00 */
[----:B------:R-:W-:Y:S05]  /*fa00*/  CALL.REL.NOINC `($__internal_28_$__cuda_sm70_shflsync_up_p) ;  /* 0x0000163000007944 */ /* 0x000fea0003c00000 */
[----:B------:R-:W-:Y:S01]  /*fa10*/  SEL R0, R4, RZ, P4 ;  /* 0x000000ff04007207 */ /* 0x000fe20002000000 */
[----:B------:R-:W-:Y:S01]  /*fa20*/  IMAD.MOV.U32 R2, RZ, RZ, 0x4 ;  /* 0x00000004ff027424 */ /* 0x000fe200078e00ff */
[----:B------:R-:W-:-:S03]  /*fa30*/  MOV R3, 0xfa60 ;  /* 0x0000fa6000037802 */ /* 0x000fc60000000f00 */
[----:B------:R-:W-:Y:S02]  /*fa40*/  IMAD.IADD R0, R5, 0x1, R0 ;  /* 0x0000000105007824 */ /* 0x000fe400078e0200 */
        /* <DEDUP_REMOVED lines=14> */
[----:B------:R-:W-:Y:S01]  /*fb30*/  IMAD.IADD R4, R0, 0x1, R4 ;  /* 0x0000000100047824 */ /* 0x000fe200078e0204 */
[----:B------:R-:W-:-:S03]  /*fb40*/  MOV R0, 0x1f ;  /* 0x0000001f00007802 */ /* 0x000fc60000000f00 */
[----:B------:R-:W-:Y:S02]  /*fb50*/  IMAD.MOV.U32 R5, RZ, RZ, R4 ;  /* 0x000000ffff057224 */ /* 0x000fe400078e0004 */
[----:B------:R-:W-:Y:S05]  /*fb60*/  CALL.REL.NOINC `($__internal_27_$__cuda_sm70_shflsync_idx_p) ;  /* 0x0000148000007944 */ /* 0x000fea0003c00000 */
[----:B------:R-:W-:Y:S05]  /*fb70*/  BRA `(.L_x_1317) ;  /* 0xffff09f000007947 */ /* 0x000fea000383ffff */
.L_x_1229:
[----:B------:R-:W-:Y:S02]  /*fb80*/  SEL R0, RZ, 0x1, P0 ;  /* 0x00000001ff007807 */ /* 0x000fe40000000000 */
[----:B------:R-:W-:Y:S02]  /*fb90*/  MOV R2, 0xfbb0 ;  /* 0x0000fbb000027802 */ /* 0x000fe40000000f00 */
[----:B------:R-:W-:Y:S05]  /*fba0*/  CALL.REL.NOINC `($__internal_29_$__cuda_sm70_votesync_ballot) ;  /* 0x0000150000007944 */ /* 0x000fea0003c00000 */
[----:B------:R-:W-:Y:S01]  /*fbb0*/  MOV R6, R0 ;  /* 0x0000000000067202 */ /* 0x000fe20000000f00 */
[----:B------:R-:W-:Y:S05]  /*fbc0*/  BRA `(.L_x_1318) ;  /* 0xffff0a3000007947 */ /* 0x000fea000383ffff */
.L_x_1230:
[----:B------:R-:W-:Y:S01]  /*fbd0*/  IMAD.MOV.U32 R5, RZ, RZ, R8 ;  /* 0x000000ffff057224 */ /* 0x000fe200078e0008 */
[----:B--2---:R-:W-:Y:S01]  /*fbe0*/  MOV R3, R13 ;  /* 0x0000000d00037202 */ /* 0x004fe20000000f00 */
[----:B------:R-:W-:Y:S01]  /*fbf0*/  IMAD.MOV.U32 R0, RZ, RZ, 0x1f ;  /* 0x0000001fff007424 */ /* 0x000fe200078e00ff */
[----:B------:R-:W-:Y:S02]  /*fc00*/  MOV R2, 0xfc20 ;  /* 0x0000fc2000027802 */ /* 0x000fe40000000f00 */
[----:B-1----:R-:W-:Y:S05]  /*fc10*/  CALL.REL.NOINC `($__internal_27_$__cuda_sm70_shflsync_idx_p) ;  /* 0x000013d000007944 */ /* 0x002fea0003c00000 */
[----:B------:R-:W-:Y:S01]  /*fc20*/  IMAD.MOV.U32 R11, RZ, RZ, R0 ;  /* 0x000000ffff0b7224 */ /* 0x000fe200078e0000 */
[----:B------:R-:W-:Y:S01]  /*fc30*/  MOV R5, R7 ;  /* 0x0000000700057202 */ /* 0x000fe20000000f00 */
[----:B------:R-:W-:Y:S01]  /*fc40*/  IMAD.MOV.U32 R7, RZ, RZ, RZ ;  /* 0x000000ffff077224 */ /* 0x000fe200078e00ff */
[----:B------:R-:W-:Y:S01]  /*fc50*/  MOV R3, R13 ;  /* 0x0000000d00037202 */ /* 0x000fe20000000f00 */
[----:B------:R-:W-:Y:S01]  /*fc60*/  IMAD.MOV.U32 R0, RZ, RZ, 0x1f ;  /* 0x0000001fff007424 */ /* 0x000fe200078e00ff */
[----:B------:R-:W-:-:S02]  /*fc70*/  MOV R2, 0xfc90 ;  /* 0x0000fc9000027802 */ /* 0x000fc40000000f00 */
[----:B------:R-:W-:Y:S05]  /*fc80*/  CALL.REL.NOINC `($__internal_27_$__cuda_sm70_shflsync_idx_p) ;  /* 0x0000136000007944 */ /* 0x000fea0003c00000 */
[----:B------:R-:W-:Y:S01]  /*fc90*/  MOV R10, R0 ;  /* 0x00000000000a7202 */ /* 0x000fe20000000f00 */
[----:B------:R-:W-:Y:S05]  /*fca0*/  BRA `(.L_x_1319) ;  /* 0xffff09a000007947 */ /* 0x000fea000383ffff */
.L_x_1233:
[----:B------:R-:W-:Y:S01]  /*fcb0*/  IMAD.MOV.U32 R5, RZ, RZ, R4 ;  /* 0x000000ffff057224 */ /* 0x000fe200078e0004 */
[----:B------:R-:W-:-:S02]  /*fcc0*/  MOV R0, 0x1f ;  /* 0x0000001f00007802 */ /* 0x000fc40000000f00 */
[----:B------:R-:W-:Y:S02]  /*fcd0*/  MOV R2, 0xfcf0 ;  /* 0x0000fcf000027802 */ /* 0x000fe40000000f00 */
[----:B-1----:R-:W-:Y:S05]  /*fce0*/  CALL.REL.NOINC `($__internal_27_$__cuda_sm70_shflsync_idx_p) ;  /* 0x0000130000007944 */ /* 0x002fea0003c00000 */
[----:B------:R-:W-:Y:S01]  /*fcf0*/  MOV R7, R0 ;  /* 0x0000000000077202 */ /* 0x000fe20000000f00 */
[----:B------:R-:W-:Y:S05]  /*fd00*/  BRA `(.L_x_1232) ;  /* 0xffff09a000007947 */ /* 0x000fea000383ffff */
.L_x_1241:
[----:B------:R-:W-:Y:S01]  /*fd10*/  IMAD.MOV.U32 R5, RZ, RZ, R14 ;  /* 0x000000ffff057224 */ /* 0x000fe200078e000e */
[----:B------:R-:W-:Y:S01]  /*fd20*/  MOV R3, RZ ;  /* 0x000000ff00037202 */ /* 0x000fe20000000f00 */
[----:B------:R-:W-:Y:S01]  /*fd30*/  IMAD.MOV.U32 R0, RZ, RZ, 0x181f ;  /* 0x0000181fff007424 */ /* 0x000fe200078e00ff */
[----:B------:R-:W-:Y:S02]  /*fd40*/  MOV R2, 0xfd60 ;  /* 0x0000fd6000027802 */ /* 0x000fe40000000f00 */
[----:B------:R-:W-:Y:S05]  /*fd50*/  CALL.REL.NOINC `($__internal_27_$__cuda_sm70_shflsync_idx_p) ;  /* 0x0000129000007944 */ /* 0x000fea0003c00000 */
[----:B------:R-:W-:Y:S01]  /*fd60*/  MOV R4, R0 ;  /* 0x0000000000047202 */ /* 0x000fe20000000f00 */
[----:B------:R-:W-:Y:S05]  /*fd70*/  BRA `(.L_x_1320) ;  /* 0xffff2cf000007947 */ /* 0x000fea000383ffff */
.L_x_1242:
[----:B------:R-:W-:Y:S01]  /*fd80*/  IMAD.MOV.U32 R5, RZ, RZ, R15 ;  /* 0x000000ffff057224 */ /* 0x000fe200078e000f */
[----:B------:R-:W-:Y:S01]  /*fd90*/  MOV R3, RZ ;  /* 0x000000ff00037202 */ /* 0x000fe20000000f00 */
[----:B------:R-:W-:Y:S01]  /*fda0*/  IMAD.MOV.U32 R0, RZ, RZ, 0x181f ;  /* 0x0000181fff007424 */ /* 0x000fe200078e00ff */
[----:B------:R-:W-:Y:S02]  /*fdb0*/  MOV R2, 0xfdd0 ;  /* 0x0000fdd000027802 */ /* 0x000fe40000000f00 */
[----:B-12---:R-:W-:Y:S05]  /*fdc0*/  CALL.REL.NOINC `($__internal_27_$__cuda_sm70_shflsync_idx_p) ;  /* 0x0000122000007944 */ /* 0x006fea0003c00000 */
[----:B------:R-:W-:Y:S05]  /*fdd0*/  BRA `(.L_x_1321) ;  /* 0xffff2cb000007947 */ /* 0x000fea000383ffff */
.L_x_1245:
[----:B------:R-:W-:Y:S01]  /*fde0*/  IMAD.MOV.U32 R5, RZ, RZ, R14 ;  /* 0x000000ffff057224 */ /* 0x000fe200078e000e */
[----:B---3--:R-:W-:Y:S01]  /*fdf0*/  MOV R3, 0x1 ;  /* 0x0000000100037802 */ /* 0x008fe20000000f00 */
[----:B----4-:R-:W-:Y:S01]  /*fe00*/  IMAD.MOV.U32 R0, RZ, RZ, 0x181f ;  /* 0x0000181fff007424 */ /* 0x010fe200078e00ff */
[----:B------:R-:W-:-:S02]  /*fe10*/  MOV R2, 0xfe30 ;  /* 0x0000fe3000027802 */ /* 0x000fc40000000f00 */
[----:B-12---:R-:W-:Y:S05]  /*fe20*/  CALL.REL.NOINC `($__internal_27_$__cuda_sm70_shflsync_idx_p) ;  /* 0x000011c000007944 */ /* 0x006fea0003c00000 */
[----:B------:R-:W-:Y:S01]  /*fe30*/  IMAD.MOV.U32 R4, RZ, RZ, R0 ;  /* 0x000000ffff047224 */ /* 0x000fe200078e0000 */
[----:B------:R-:W-:Y:S01]  /*fe40*/  MOV R3, 0x1 ;  /* 0x0000000100037802 */ /* 0x000fe20000000f00 */
[----:B------:R-:W-:Y:S01]  /*fe50*/  IMAD.MOV.U32 R5, RZ, RZ, R15 ;  /* 0x000000ffff057224 */ /* 0x000fe200078e000f */
[----:B------:R-:W-:-:S02]  /*fe60*/  MOV R0, 0x181f ;  /* 0x0000181f00007802 */ /* 0x000fc40000000f00 */
[----:B------:R-:W-:Y:S02]  /*fe70*/  MOV R2, 0xfe90 ;  /* 0x0000fe9000027802 */ /* 0x000fe40000000f00 */
[----:B------:R-:W-:Y:S05]  /*fe80*/  CALL.REL.NOINC `($__internal_27_$__cuda_sm70_shflsync_idx_p) ;  /* 0x0000116000007944 */ /* 0x000fea0003c00000 */
[----:B------:R-:W-:Y:S05]  /*fe90*/  BRA `(.L_x_1322) ;  /* 0xffff2dc000007947 */ /* 0x000fea000383ffff */
.L_x_1248:
[----:B------:R-:W-:Y:S01]  /*fea0*/  IMAD.MOV.U32 R5, RZ, RZ, R14 ;  /* 0x000000ffff057224 */ /* 0x000fe200078e000e */
[----:B-1----:R-:W-:Y:S01]  /*feb0*/  MOV R3, 0x2 ;  /* 0x0000000200037802 */ /* 0x002fe20000000f00 */
[----:B----4-:R-:W-:Y:S01]  /*fec0*/  IMAD.MOV.U32 R0, RZ, RZ, 0x181f ;  /* 0x0000181fff007424 */ /* 0x010fe200078e00ff */
[----:B------:R-:W-:Y:S02]  /*fed0*/  MOV R2, 0xfef0 ;  /* 0x0000fef000027802 */ /* 0x000fe40000000f00 */
[----:B--2---:R-:W-:Y:S05]  /*fee0*/  CALL.REL.NOINC `($__internal_27_$__cuda_sm70_shflsync_idx_p) ;  /* 0x0000110000007944 */ /* 0x004fea0003c00000 */
[----:B------:R-:W-:Y:S01]  /*fef0*/  MOV R4, R0 ;  /* 0x0000000000047202 */ /* 0x000fe20000000f00 */
[----:B------:R-:W-:Y:S05]  /*ff00*/  BRA `(.L_x_1323) ;  /* 0xffff2f1000007947 */ /* 0x000fea000383ffff */
.L_x_1249:
[----:B------:R-:W-:Y:S01]  /*ff10*/  IMAD.MOV.U32 R5, RZ, RZ, R15 ;  /* 0x000000ffff057224 */ /* 0x000fe200078e000f */
[----:B------:R-:W-:Y:S01]  /*ff20*/  MOV R3, 0x2 ;  /* 0x0000000200037802 */ /* 0x000fe20000000f00 */
[----:B----4-:R-:W-:Y:S01]  /*ff30*/  IMAD.MOV.U32 R0, RZ, RZ, 0x181f ;  /* 0x0000181fff007424 */ /* 0x010fe200078e00ff */
[----:B------:R-:W-:Y:S02]  /*ff40*/  MOV R2, 0xff60 ;  /* 0x0000ff6000027802 */ /* 0x000fe40000000f00 */
[----:B-123--:R-:W-:Y:S05]  /*ff50*/  CALL.REL.NOINC `($__internal_27_$__cuda_sm70_shflsync_idx_p) ;  /* 0x0000109000007944 */ /* 0x00efea0003c00000 */
[----:B------:R-:W-:Y:S05]  /*ff60*/  BRA `(.L_x_1324) ;  /* 0xffff2ed000007947 */ /* 0x000fea000383ffff */
.L_x_1252:
[----:B------:R-:W-:Y:S01]  /*ff70*/  IMAD.MOV.U32 R5, RZ, RZ, R14 ;  /* 0x000000ffff057224 */ /* 0x000fe200078e000e */
[----:B-1----:R-:W-:Y:S01]  /*ff80*/  MOV R3, 0x3 ;  /* 0x0000000300037802 */ /* 0x002fe20000000f00 */
[----:B------:R-:W-:Y:S01]  /*ff90*/  IMAD.MOV.U32 R0, RZ, RZ, 0x181f ;  /* 0x0000181fff007424 */ /* 0x000fe200078e00ff */
[----:B------:R-:W-:-:S02]  /*ffa0*/  MOV R2, 0xffc0 ;  /* 0x0000ffc000027802 */ /* 0x000fc40000000f00 */
[----:B--234-:R-:W-:Y:S05]  /*ffb0*/  CALL.REL.NOINC `($__internal_27_$__cuda_sm70_shflsync_idx_p) ;  /* 0x0000103000007944 */ /* 0x01cfea0003c00000 */
[----:B------:R-:W-:Y:S01]  /*ffc0*/  IMAD.MOV.U32 R4, RZ, RZ, R0 ;  /* 0x000000ffff047224 */ /* 0x000fe200078e0000 */
[----:B------:R-:W-:Y:S01]  /*ffd0*/  MOV R3, 0x3 ;  /* 0x0000000300037802 */ /* 0x000fe20000000f00 */
[----:B------:R-:W-:Y:S01]  /*ffe0*/  IMAD.MOV.U32 R5, RZ, RZ, R15 ;  /* 0x000000ffff057224 */ /* 0x000fe200078e000f */
[----:B------:R-:W-:-:S02]  /*fff0*/  MOV R0, 0x181f ;  /* 0x0000181f00007802 */ /* 0x000fc40000000f00 */
[----:B------:R-:W-:Y:S02]  /*10000*/  MOV R2, 0x10020 ;  /* 0x0001002000027802 */ /* 0x000fe40000000f00 */
[----:B------:R-:W-:Y:S05]  /*10010*/  CALL.REL.NOINC `($__internal_27_$__cuda_sm70_shflsync_idx_p) ;  /* 0x00000fd000007944 */ /* 0x000fea0003c00000 */
[----:B------:R-:W-:Y:S05]  /*10020*/  BRA `(.L_x_1325) ;  /* 0xffff2fe000007947 */ /* 0x000fea000383ffff */
.L_x_1257:
[----:B------:R-:W-:Y:S01]  /*10030*/  IMAD.MOV.U32 R2, RZ, RZ, R251 ;  /* 0x000000ffff027224 */ /* 0x000fe200078e00fb */
[----:B------:R-:W-:Y:S01]  /*10040*/  MOV R7, 0x1f ;  /* 0x0000001f00077802 */ /* 0x000fe20000000f00 */
[----:B------:R-:W-:Y:S01]  /*10050*/  IMAD.MOV.U32 R5, RZ, RZ, 0x2 ;  /* 0x00000002ff057424 */ /* 0x000fe200078e00ff */
[----:B------:R-:W-:Y:S02]  /*10060*/  MOV R6, 0xffffffff ;  /* 0xffffffff00067802 */ /* 0x000fe40000000f00 */
[----:B------:R-:W-:Y:S02]  /*10070*/  MOV R3, 0x10090 ;  /* 0x0001009000037802 */ /* 0x000fe40000000f00 */
[----:B------:R-:W-:Y:S05]  /*10080*/  CALL.REL.NOINC `($__internal_26_$__cuda_sm70_shflsync_bfly_p) ;  /* 0x00000f1000007944 */ /* 0x000fea0003c00000 */
[----:B------:R-:W-:Y:S01]  /*10090*/  FADD.FTZ R0, R251, R5 ;  /* 0x00000005fb007221 */ /* 0x000fe20000010000 */
[----:B------:R-:W-:Y:S02]  /*100a0*/  MOV R5, 0x1 ;  /* 0x0000000100057802 */ /* 0x000fe40000000f00 */
[----:B------:R-:W-:Y:S02]  /*100b0*/  MOV R3, 0x100e0 ;  /* 0x000100e000037802 */ /* 0x000fe40000000f00 */
[----:B------:R-:W-:-:S02]  /*100c0*/  MOV R2, R0 ;  /* 0x0000000000027202 */ /* 0x000fc40000000f00 */
[----:B------:R-:W-:Y:S05]  /*100d0*/  CALL.REL.NOINC `($__internal_26_$__cuda_sm70_shflsync_bfly_p) ;  /* 0x00000ec000007944 */ /* 0x000fea0003c00000 */
[----:B------:R-:W-:Y:S01]  /*100e0*/  FADD.FTZ R0, R0, R5 ;  /* 0x0000000500007221 */ /* 0x000fe20000010000 */
[----:B------:R-:W-:-:S02]  /*100f0*/  MOV R2, R250 ;  /* 0x000000fa00027202 */ /* 0x000fc40000000f00 */
[----:B------:R-:W-:Y:S02]  /*10100*/  MOV R5, 0x2 ;  /* 0x0000000200057802 */ /* 0x000fe40000000f00 */
[----:B------:R-:W-:Y:S02]  /*10110*/  MOV R3, 0x10130 ;  /* 0x0001013000037802 */ /* 0x000fe40000000f00 */
[----:B------:R-:W-:Y:S05]  /*10120*/  CALL.REL.NOINC `($__internal_26_$__cuda_sm70_shflsync_bfly_p) ;  /* 0x00000e7000007944 */ /* 0x000fea0003c00000 */
[----:B------:R-:W-:Y:S01]  /*10130*/  FADD.FTZ R4, R250, R5 ;  /* 0x00000005fa047221 */ /* 0x000fe20000010000 */
[----:B------:R-:W-:Y:S02]  /*10140*/  MOV R5, 0x1 ;  /* 0x0000000100057802 */ /* 0x000fe40000000f00 */
[----:B------:R-:W-:Y:S02]  /*10150*/  MOV R3, 0x10180 ;  /* 0x0001018000037802 */ /* 0x000fe40000000f00 */
[----:B------:R-:W-:Y:S02]  /*10160*/  MOV R2, R4 ;  /* 0x0000000400027202 */ /* 0x000fe40000000f00 */
[----:B------:R-:W-:Y:S05]  /*10170*/  CALL.REL.NOINC `($__internal_26_$__cuda_sm70_shflsync_bfly_p) ;  /* 0x00000e2000007944 */ /* 0x000fea0003c00000 */
[----:B------:R-:W-:Y:S01]  /*10180*/  MOV R3, R5 ;  /* 0x0000000500037202 */ /* 0x000fe20000000f00 */
[----:B------:R-:W-:Y:S05]  /*10190*/  BRA `(.L_x_1326) ;  /* 0xffff9d0000007947 */ /* 0x000fea000383ffff */
.L_x_1264:
[----:B-1-34-:R-:W-:Y:S01]  /*101a0*/  IMAD.MOV.U32 R5, RZ, RZ, R14 ;  /* 0x000000ffff057224 */ /* 0x01afe200078e000e */
[----:B------:R-:W-:Y:S01]  /*101b0*/  MOV R3, RZ ;  /* 0x000000ff00037202 */ /* 0x000fe20000000f00 */
[----:B------:R-:W-:Y:S01]  /*101c0*/  IMAD.MOV.U32 R0, RZ, RZ, 0x181f ;  /* 0x0000181fff007424 */ /* 0x000fe200078e00ff */
[----:B------:R-:W-:-:S02]  /*101d0*/  MOV R2, 0x101f0 ;  /* 0x000101f000027802 */ /* 0x000fc40000000f00 */
[----:B------:R-:W-:Y:S05]  /*101e0*/  CALL.REL.NOINC `($__internal_27_$__cuda_sm70_shflsync_idx_p) ;  /* 0x00000e0000007944 */ /* 0x000fea0003c00000 */
[----:B------:R-:W-:Y:S01]  /*101f0*/  MOV R6, R0 ;  /* 0x0000000000067202 */ /* 0x000fe20000000f00 */
[----:B------:R-:W-:Y:S05]  /*10200*/  BRA `(.L_x_1327) ;  /* 0xffffb96000007947 */ /* 0x000fea000383ffff */
.L_x_1265:
[----:B------:R-:W-:Y:S01]  /*10210*/  IMAD.MOV.U32 R5, RZ, RZ, R15 ;  /* 0x000000ffff057224 */ /* 0x000fe200078e000f */
[----:B------:R-:W-:Y:S01]  /*10220*/  MOV R3, RZ ;  /* 0x000000ff00037202 */ /* 0x000fe20000000f00 */
[----:B------:R-:W-:Y:S01]  /*10230*/  IMAD.MOV.U32 R0, RZ, RZ, 0x181f ;  /* 0x0000181fff007424 */ /* 0x000fe200078e00ff */
[----:B------:R-:W-:-:S02]  /*10240*/  MOV R2, 0x10260 ;  /* 0x0001026000027802 */ /* 0x000fc40000000f00 */
[----:B-12---:R-:W-:Y:S05]  /*10250*/  CALL.REL.NOINC `($__internal_27_$__cuda_sm70_shflsync_idx_p) ;  /* 0x00000d9000007944 */ /* 0x006fea0003c00000 */
[----:B------:R-:W-:Y:S05]  /*10260*/  BRA `(.L_x_1328) ;  /* 0xffffb92000007947 */ /* 0x000fea000383ffff */
.L_x_1268:
[----:B------:R-:W-:Y:S01]  /*10270*/  IMAD.MOV.U32 R5, RZ, RZ, R14 ;  /* 0x000000ffff057224 */ /* 0x000fe200078e000e */
[----:B--2---:R-:W-:Y:S01]  /*10280*/  MOV R3, 0x1 ;  /* 0x0000000100037802 */ /* 0x004fe20000000f00 */
[----:B----4-:R-:W-:Y:S01]  /*10290*/  IMAD.MOV.U32 R0, RZ, RZ, 0x181f ;  /* 0x0000181fff007424 */ /* 0x010fe200078e00ff */
[----:B------:R-:W-:-:S02]  /*102a0*/  MOV R2, 0x102c0 ;  /* 0x000102c000027802 */ /* 0x000fc40000000f00 */
[----:B-1-3--:R-:W-:Y:S05]  /*102b0*/  CALL.REL.NOINC `($__internal_27_$__cuda_sm70_shflsync_idx_p) ;  /* 0x00000d3000007944 */ /* 0x00afea0003c00000 */
[----:B------:R-:W-:Y:S01]  /*102c0*/  IMAD.MOV.U32 R6, RZ, RZ, R0 ;  /* 0x000000ffff067224 */ /* 0x000fe200078e0000 */
[----:B------:R-:W-:Y:S01]  /*102d0*/  MOV R3, 0x1 ;  /* 0x0000000100037802 */ /* 0x000fe20000000f00 */
[----:B------:R-:W-:Y:S01]  /*102e0*/  IMAD.MOV.U32 R5, RZ, RZ, R15 ;  /* 0x000000ffff057224 */ /* 0x000fe200078e000f */
[----:B------:R-:W-:-:S02]  /*102f0*/  MOV R0, 0x181f ;  /* 0x0000181f00007802 */ /* 0x000fc40000000f00 */
[----:B------:R-:W-:Y:S02]  /*10300*/  MOV R2, 0x10320 ;  /* 0x0001032000027802 */ /* 0x000fe40000000f00 */
[----:B------:R-:W-:Y:S05]  /*10310*/  CALL.REL.NOINC `($__internal_27_$__cuda_sm70_shflsync_idx_p) ;  /* 0x00000cd000007944 */ /* 0x000fea0003c00000 */
[----:B------:R-:W-:Y:S05]  /*10320*/  BRA `(.L_x_1329) ;  /* 0xffffba3000007947 */ /* 0x000fea000383ffff */
.L_x_1271:
[----:B------:R-:W-:Y:S01]  /*10330*/  IMAD.MOV.U32 R5, RZ, RZ, R14 ;  /* 0x000000ffff057224 */ /* 0x000fe200078e000e */
[----:B-1----:R-:W-:Y:S01]  /*10340*/  MOV R3, 0x2 ;  /* 0x0000000200037802 */ /* 0x002fe20000000f00 */
[----:B----4-:R-:W-:Y:S01]  /*10350*/  IMAD.MOV.U32 R0, RZ, RZ, 0x181f ;  /* 0x0000181fff007424 */ /* 0x010fe200078e00ff */
[----:B------:R-:W-:Y:S02]  /*10360*/  MOV R2, 0x10380 ;  /* 0x0001038000027802 */ /* 0x000fe40000000f00 */
[----:B--23--:R-:W-:Y:S05]  /*10370*/  CALL.REL.NOINC `($__internal_27_$__cuda_sm70_shflsync_idx_p) ;  /* 0x00000c7000007944 */ /* 0x00cfea0003c00000 */
[----:B------:R-:W-:Y:S01]  /*10380*/  MOV R6, R0 ;  /* 0x0000000000067202 */ /* 0x000fe20000000f00 */
[----:B------:R-:W-:Y:S05]  /*10390*/  BRA `(.L_x_1330) ;  /* 0xffffbb9000007947 */ /* 0x000fea000383ffff */
.L_x_1272:
[----:B------:R-:W-:Y:S01]  /*103a0*/  IMAD.MOV.U32 R5, RZ, RZ, R15 ;  /* 0x000000ffff057224 */ /* 0x000fe200078e000f */
[----:B------:R-:W-:Y:S01]  /*103b0*/  MOV R3, 0x2 ;  /* 0x0000000200037802 */ /* 0x000fe20000000f00 */
[----:B----4-:R-:W-:Y:S01]  /*103c0*/  IMAD.MOV.U32 R0, RZ, RZ, 0x181f ;  /* 0x0000181fff007424 */ /* 0x010fe200078e00ff */
[----:B------:R-:W-:Y:S02]  /*103d0*/  MOV R2, 0x103f0 ;  /* 0x000103f000027802 */ /* 0x000fe40000000f00 */
[----:B-123--:R-:W-:Y:S05]  /*103e0*/  CALL.REL.NOINC `($__internal_27_$__cuda_sm70_shflsync_idx_p) ;  /* 0x00000c0000007944 */ /* 0x00efea0003c00000 */
[----:B------:R-:W-:Y:S05]  /*103f0*/  BRA `(.L_x_1331) ;  /* 0xffffbb5000007947 */ /* 0x000fea000383ffff */
.L_x_1275:
        /* <DEDUP_REMOVED lines=12> */
.L_x_1277:
[----:B------:R-:W-:Y:S01]  /*104c0*/  IMAD.MOV.U32 R5, RZ, RZ, R20 ;  /* 0x000000ffff057224 */ /* 0x000fe200078e0014 */
[----:B------:R-:W-:Y:S01]  /*104d0*/  MOV R3, RZ ;  /* 0x000000ff00037202 */ /* 0x000fe20000000f00 */
[----:B------:R-:W-:Y:S01]  /*104e0*/  IMAD.MOV.U32 R0, RZ, RZ, 0x1c1f ;  /* 0x00001c1fff007424 */ /* 0x000fe200078e00ff */
[----:B------:R-:W-:Y:S02]  /*104f0*/  MOV R2, 0x10510 ;  /* 0x0001051000027802 */ /* 0x000fe40000000f00 */
[----:B------:R-:W-:Y:S05]  /*10500*/  CALL.REL.NOINC `($__internal_27_$__cuda_sm70_shflsync_idx_p) ;  /* 0x00000ae000007944 */ /* 0x000fea0003c00000 */
[----:B------:R-:W-:Y:S01]  /*10510*/  MOV R4, R0 ;  /* 0x0000000000047202 */ /* 0x000fe20000000f00 */
[----:B------:R-:W-:Y:S05]  /*10520*/  BRA `(.L_x_1333) ;  /* 0xffffbfd000007947 */ /* 0x000fea000383ffff */
.L_x_1278:
[----:B------:R-:W-:Y:S01]  /*10530*/  IMAD.MOV.U32 R5, RZ, RZ, R21 ;  /* 0x000000ffff057224 */ /* 0x000fe200078e0015 */
[----:B------:R-:W-:Y:S01]  /*10540*/  MOV R3, RZ ;  /* 0x000000ff00037202 */ /* 0x000fe20000000f00 */
[----:B------:R-:W-:Y:S01]  /*10550*/  IMAD.MOV.U32 R0, RZ, RZ, 0x1c1f ;  /* 0x00001c1fff007424 */ /* 0x000fe200078e00ff */
[----:B------:R-:W-:Y:S02]  /*10560*/  MOV R2, 0x10580 ;  /* 0x0001058000027802 */ /* 0x000fe40000000f00 */
[----:B-12---:R-:W-:Y:S05]  /*10570*/  CALL.REL.NOINC `($__internal_27_$__cuda_sm70_shflsync_idx_p) ;  /* 0x00000a7000007944 */ /* 0x006fea0003c00000 */
[----:B------:R-:W-:Y:S05]  /*10580*/  BRA `(.L_x_1334) ;  /* 0xffffbf9000007947 */ /* 0x000fea000383ffff */
.L_x_1281:
[----:B------:R-:W-:Y:S01]  /*10590*/  IMAD.MOV.U32 R5, RZ, RZ, R20 ;  /* 0x000000ffff057224 */ /* 0x000fe200078e0014 */
[----:B-1----:R-:W-:Y:S01]  /*105a0*/  MOV R3, 0x1 ;  /* 0x0000000100037802 */ /* 0x002fe20000000f00 */
[----:B----4-:R-:W-:Y:S01]  /*105b0*/  IMAD.MOV.U32 R0, RZ, RZ, 0x1c1f ;  /* 0x00001c1fff007424 */ /* 0x010fe200078e00ff */
[----:B------:R-:W-:-:S02]  /*105c0*/  MOV R2, 0x105e0 ;  /* 0x000105e000027802 */ /* 0x000fc40000000f00 */
[----:B--23--:R-:W-:Y:S05]  /*105d0*/  CALL.REL.NOINC `($__internal_27_$__cuda_sm70_shflsync_idx_p) ;  /* 0x00000a1000007944 */ /* 0x00cfea0003c00000 */
[----:B------:R-:W-:Y:S01]  /*105e0*/  IMAD.MOV.U32 R4, RZ, RZ, R0 ;  /* 0x000000ffff047224 */ /* 0x000fe200078e0000 */
[----:B------:R-:W-:Y:S01]  /*105f0*/  MOV R3, 0x1 ;  /* 0x0000000100037802 */ /* 0x000fe20000000f00 */
[----:B------:R-:W-:Y:S01]  /*10600*/  IMAD.MOV.U32 R5, RZ, RZ, R21 ;  /* 0x000000ffff057224 */ /* 0x000fe200078e0015 */
[----:B------:R-:W-:-:S02]  /*10610*/  MOV R0, 0x1c1f ;  /* 0x00001c1f00007802 */ /* 0x000fc40000000f00 */
[----:B------:R-:W-:Y:S02]  /*10620*/  MOV R2, 0x10640 ;  /* 0x0001064000027802 */ /* 0x000fe40000000f00 */
[----:B------:R-:W-:Y:S05]  /*10630*/  CALL.REL.NOINC `($__internal_27_$__cuda_sm70_shflsync_idx_p) ;  /* 0x000009b000007944 */ /* 0x000fea0003c00000 */
[----:B------:R-:W-:Y:S05]  /*10640*/  BRA `(.L_x_1335) ;  /* 0xffffcb3000007947 */ /* 0x000fea000383ffff */
.L_x_1285:
[----:B------:R-:W-:Y:S01]  /*10650*/  IMAD.MOV.U32 R5, RZ, RZ, R12 ;  /* 0x000000ffff057224 */ /* 0x000fe200078e000c */
[----:B------:R-:W-:Y:S01]  /*10660*/  MOV R3, RZ ;  /* 0x000000ff00037202 */ /* 0x000fe20000000f00 */
[----:B------:R-:W-:Y:S01]  /*10670*/  IMAD.MOV.U32 R0, RZ, RZ, 0x181f ;  /* 0x0000181fff007424 */ /* 0x000fe200078e00ff */
[----:B------:R-:W-:Y:S02]  /*10680*/  MOV R2, 0x106a0 ;  /* 0x000106a000027802 */ /* 0x000fe40000000f00 */
[----:B------:R-:W-:Y:S05]  /*10690*/  CALL.REL.NOINC `($__internal_27_$__cuda_sm70_shflsync_idx_p) ;  /* 0x0000095000007944 */ /* 0x000fea0003c00000 */
[----:B------:R-:W-:Y:S01]  /*106a0*/  MOV R4, R0 ;  /* 0x0000000000047202 */ /* 0x000fe20000000f00 */
[----:B------:R-:W-:Y:S05]  /*106b0*/  BRA `(.L_x_1336) ;  /* 0xffffdec000007947 */ /* 0x000fea000383ffff */
.L_x_1286:
[----:B------:R-:W-:Y:S01]  /*106c0*/  IMAD.MOV.U32 R5, RZ, RZ, R15 ;  /* 0x000000ffff057224 */ /* 0x000fe200078e000f */
[----:B------:R-:W-:Y:S01]  /*106d0*/  MOV R3, RZ ;  /* 0x000000ff00037202 */ /* 0x000fe20000000f00 */
[----:B------:R-:W-:Y:S01]  /*106e0*/  IMAD.MOV.U32 R0, RZ, RZ, 0x181f ;  /* 0x0000181fff007424 */ /* 0x000fe200078e00ff */
[----:B------:R-:W-:Y:S02]  /*106f0*/  MOV R2, 0x10710 ;  /* 0x0001071000027802 */ /* 0x000fe40000000f00 */
[----:B-12---:R-:W-:Y:S05]  /*10700*/  CALL.REL.NOINC `($__internal_27_$__cuda_sm70_shflsync_idx_p) ;  /* 0x000008e000007944 */ /* 0x006fea0003c00000 */
[----:B------:R-:W-:Y:S05]  /*10710*/  BRA `(.L_x_1337) ;  /* 0xffffde8000007947 */ /* 0x000fea000383ffff */
.L_x_1289:
        /* <DEDUP_REMOVED lines=12> */
.L_x_1292:
[----:B------:R-:W-:Y:S01]  /*107e0*/  IMAD.MOV.U32 R5, RZ, RZ, R12 ;  /* 0x000000ffff057224 */ /* 0x000fe200078e000c */
[----:B-1----:R-:W-:Y:S01]  /*107f0*/  MOV R3, 0x2 ;  /* 0x0000000200037802 */ /* 0x002fe20000000f00 */
[----:B----4-:R-:W-:Y:S01]  /*10800*/  IMAD.MOV.U32 R0, RZ, RZ, 0x181f ;  /* 0x0000181fff007424 */ /* 0x010fe200078e00ff */
[----:B------:R-:W-:Y:S02]  /*10810*/  MOV R2, 0x10830 ;  /* 0x0001083000027802 */ /* 0x000fe40000000f00 */
[----:B--23--:R-:W-:Y:S05]  /*10820*/  CALL.REL.NOINC `($__internal_27_$__cuda_sm70_shflsync_idx_p) ;  /* 0x000007c000007944 */ /* 0x00cfea0003c00000 */
[----:B------:R-:W-:Y:S01]  /*10830*/  MOV R4, R0 ;  /* 0x0000000000047202 */ /* 0x000fe20000000f00 */
[----:B------:R-:W-:Y:S05]  /*10840*/  BRA `(.L_x_1339) ;  /* 0xffffe10000007947 */ /* 0x000fea000383ffff */
.L_x_1293:
[----:B------:R-:W-:Y:S01]  /*10850*/  IMAD.MOV.U32 R5, RZ, RZ, R15 ;  /* 0x000000ffff057224 */ /* 0x000fe200078e000f */
[----:B------:R-:W-:Y:S01]  /*10860*/  MOV R3, 0x2 ;  /* 0x0000000200037802 */ /* 0x000fe20000000f00 */
[----:B----4-:R-:W-:Y:S01]  /*10870*/  IMAD.MOV.U32 R0, RZ, RZ, 0x181f ;  /* 0x0000181fff007424 */ /* 0x010fe200078e00ff */
[----:B------:R-:W-:Y:S02]  /*10880*/  MOV R2, 0x108a0 ;  /* 0x000108a000027802 */ /* 0x000fe40000000f00 */
[----:B-123--:R-:W-:Y:S05]  /*10890*/  CALL.REL.NOINC `($__internal_27_$__cuda_sm70_shflsync_idx_p) ;  /* 0x0000075000007944 */ /* 0x00efea0003c00000 */
[----:B------:R-:W-:Y:S05]  /*108a0*/  BRA `(.L_x_1340) ;  /* 0xffffe0c000007947 */ /* 0x000fea000383ffff */
.L_x_1296:
        /* <DEDUP_REMOVED lines=12> */
.L_x_1298:
[----:B------:R-:W-:Y:S01]  /*10970*/  IMAD.MOV.U32 R5, RZ, RZ, R98 ;  /* 0x000000ffff057224 */ /* 0x000fe200078e0062 */
[----:B------:R-:W-:Y:S01]  /*10980*/  MOV R3, RZ ;  /* 0x000000ff00037202 */ /* 0x000fe20000000f00 */
[----:B------:R-:W-:Y:S01]  /*10990*/  IMAD.MOV.U32 R0, RZ, RZ, 0x1f ;  /* 0x0000001fff007424 */ /* 0x000fe200078e00ff */
[----:B------:R-:W-:Y:S02]  /*109a0*/  MOV R2, 0x109c0 ;  /* 0x000109c000027802 */ /* 0x000fe40000000f00 */
[----:B------:R-:W-:Y:S05]  /*109b0*/  CALL.REL.NOINC `($__internal_27_$__cuda_sm70_shflsync_idx_p) ;  /* 0x0000063000007944 */ /* 0x000fea0003c00000 */
[----:B------:R-:W-:Y:S01]  /*109c0*/  MOV R9, R0 ;  /* 0x0000000000097202 */ /* 0x000fe20000000f00 */
[----:B------:R-:W-:Y:S05]  /*109d0*/  BRA `(.L_x_1342) ;  /* 0xffffe40000007947 */ /* 0x000fea000383ffff */
.L_x_1299:
[----:B------:R-:W-:Y:S01]  /*109e0*/  IMAD.MOV.U32 R5, RZ, RZ, R98 ;  /* 0x000000ffff057224 */ /* 0x000fe200078e0062 */
[----:B------:R-:W-:Y:S01]  /*109f0*/  MOV R3, 0x1 ;  /* 0x0000000100037802 */ /* 0x000fe20000000f00 */
[----:B------:R-:W-:Y:S01]  /*10a00*/  IMAD.MOV.U32 R0, RZ, RZ, 0x1f ;  /* 0x0000001fff007424 */ /* 0x000fe200078e00ff */
[----:B------:R-:W-:Y:S02]  /*10a10*/  MOV R2, 0x10a30 ;  /* 0x00010a3000027802 */ /* 0x000fe40000000f00 */
[----:B-12---:R-:W-:Y:S05]  /*10a20*/  CALL.REL.NOINC `($__internal_27_$__cuda_sm70_shflsync_idx_p) ;  /* 0x000005c000007944 */ /* 0x006fea0003c00000 */
[----:B------:R-:W-:Y:S01]  /*10a30*/  MOV R8, R0 ;  /* 0x0000000000087202 */ /* 0x000fe20000000f00 */
[----:B------:R-:W-:Y:S05]  /*10a40*/  BRA `(.L_x_1343) ;  /* 0xffffe3b000007947 */ /* 0x000fea000383ffff */
.L_x_1300:
[----:B------:R-:W-:Y:S02]  /*10a50*/  MOV R2, 0x1 ;  /* 0x0000000100027802 */ /* 0x000fe40000000f00 */
[----:B------:R-:W-:-:S02]  /*10a60*/  MOV R3, 0x10a80 ;  /* 0x00010a8000037802 */ /* 0x000fc40000000f00 */
[----:B-1234-:R-:W-:Y:S05]  /*10a70*/  CALL.REL.NOINC `($__internal_28_$__cuda_sm70_shflsync_up_p) ;  /* 0x000005c000007944 */ /* 0x01efea0003c00000 */
[----:B------:R-:W-:Y:S05]  /*10a80*/  BRA `(.L_x_1344) ;  /* 0xffffe4a000007947 */ /* 0x000fea000383ffff */
.L_x_1301:
[----:B------:R-:W-:Y:S02]  /*10a90*/  MOV R2, 0x2 ;  /* 0x0000000200027802 */ /* 0x000fe40000000f00 */
[----:B------:R-:W-:-:S02]  /*10aa0*/  MOV R3, 0x10ac0 ;  /* 0x00010ac000037802 */ /* 0x000fc40000000f00 */
[----:B--2-4-:R-:W-:Y:S05]  /*10ab0*/  CALL.REL.NOINC `($__internal_28_$__cuda_sm70_shflsync_up_p) ;  /* 0x0000058000007944 */ /* 0x014fea0003c00000 */
        /* <DEDUP_REMOVED lines=23> */
.L_x_1305:
[----:B------:R-:W-:Y:S02]  /*10c30*/  MOV R2, 0x1 ;  /* 0x0000000100027802 */ /* 0x000fe40000000f00 */
[----:B------:R-:W-:Y:S02]  /*10c40*/  MOV R3, 0x10c60 ;  /* 0x00010c6000037802 */ /* 0x000fe40000000f00 */
[----:B------:R-:W-:Y:S05]  /*10c50*/  CALL.REL.NOINC `($__internal_28_$__cuda_sm70_shflsync_up_p) ;  /* 0x000003e000007944 */ /* 0x000fea0003c00000 */
[----:B------:R-:W-:Y:S01]  /*10c60*/  MOV R2, R4 ;  /* 0x0000000400027202 */ /* 0x000fe20000000f00 */
[----:B------:R-:W-:Y:S05]  /*10c70*/  BRA `(.L_x_1346) ;  /* 0xffffe51000007947 */ /* 0x000fea000383ffff */
.L_x_1306:
        /* <DEDUP_REMOVED lines=26> */
.L_x_1308:
[----:B------:R-:W-:Y:S02]  /*10e20*/  SEL R0, RZ, 0x1, P0 ;  /* 0x00000001ff007807 */ /* 0x000fe40000000000 */
[----:B------:R-:W-:Y:S02]  /*10e30*/  MOV R2, 0x10e50 ;  /* 0x00010e5000027802 */ /* 0x000fe40000000f00 */
[----:B-1----:R-:W-:Y:S05]  /*10e40*/  CALL.REL.NOINC `($__internal_29_$__cuda_sm70_votesync_ballot) ;  /* 0x0000026000007944 */ /* 0x002fea0003c00000 */
[----:B------:R-:W-:Y:S01]  /*10e50*/  MOV R11, R0 ;  /* 0x00000000000b7202 */ /* 0x000fe20000000f00 */
[----:B------:R-:W-:Y:S05]  /*10e60*/  BRA `(.L_x_1348) ;  /* 0xffffe4b000007947 */ /* 0x000fea000383ffff */
.L_x_1309:
[----:B------:R-:W-:Y:S01]  /*10e70*/  IMAD.MOV.U32 R5, RZ, RZ, R6 ;  /* 0x000000ffff057224 */ /* 0x000fe200078e0006 */
[----:B---3--:R-:W-:Y:S01]  /*10e80*/  MOV R3, R10 ;  /* 0x0000000a00037202 */ /* 0x008fe20000000f00 */
[----:B------:R-:W-:Y:S01]  /*10e90*/  IMAD.MOV.U32 R0, RZ, RZ, 0x1f ;  /* 0x0000001fff007424 */ /* 0x000fe200078e00ff */
[----:B------:R-:W-:Y:S02]  /*10ea0*/  MOV R2, 0x10ec0 ;  /* 0x00010ec000027802 */ /* 0x000fe40000000f00 */
[----:B-12---:R-:W-:Y:S05]  /*10eb0*/  CALL.REL.NOINC `($__internal_27_$__cuda_sm70_shflsync_idx_p) ;  /* 0x0000013000007944 */ /* 0x006fea0003c00000 */
[----:B------:R-:W-:Y:S01]  /*10ec0*/  IMAD.MOV.U32 R8, RZ, RZ, R0 ;  /* 0x000000ffff087224 */ /* 0x000fe200078e0000 */
[----:B------:R-:W-:Y:S01]  /*10ed0*/  MOV R3, R10 ;  /* 0x0000000a00037202 */ /* 0x000fe20000000f00 */
[----:B------:R-:W-:Y:S01]  /*10ee0*/  IMAD.MOV.U32 R5, RZ, RZ, R7 ;  /* 0x000000ffff057224 */ /* 0x000fe200078e0007 */
[----:B------:R-:W-:Y:S02]  /*10ef0*/  MOV R0, 0x1f ;  /* 0x0000001f00007802 */ /* 0x000fe40000000f00 */
[----:B------:R-:W-:-:S02]  /*10f00*/  MOV R2, 0x10f20 ;  /* 0x00010f2000027802 */ /* 0x000fc40000000f00 */
[----:B------:R-:W-:Y:S05]  /*10f10*/  CALL.REL.NOINC `($__internal_27_$__cuda_sm70_shflsync_idx_p) ;  /* 0x000000d000007944 */ /* 0x000fea0003c00000 */
[----:B------:R-:W-:Y:S01]  /*10f20*/  MOV R7, R0 ;  /* 0x0000000000077202 */ /* 0x000fe20000000f00 */
[----:B------:R-:W-:Y:S05]  /*10f30*/  BRA `(.L_x_1349) ;  /* 0xffffe42000007947 */ /* 0x000fea000383ffff */
.L_x_1312:
[----:B------:R-:W-:Y:S01]  /*10f40*/  IMAD.MOV.U32 R5, RZ, RZ, R4 ;  /* 0x000000ffff057224 */ /* 0x000fe200078e0004 */
[----:B------:R-:W-:-:S02]  /*10f50*/  MOV R0, 0x1f ;  /* 0x0000001f00007802 */ /* 0x000fc40000000f00 */
[----:B------:R-:W-:Y:S02]  /*10f60*/  MOV R2, 0x10f80 ;  /* 0x00010f8000027802 */ /* 0x000fe40000000f00 */
[----:B-1234-:R-:W-:Y:S05]  /*10f70*/  CALL.REL.NOINC `($__internal_27_$__cuda_sm70_shflsync_idx_p) ;  /* 0x0000007000007944 */ /* 0x01efea0003c00000 */
[----:B------:R-:W-:Y:S01]  /*10f80*/  MOV R13, R0 ;  /* 0x00000000000d7202 */ /* 0x000fe20000000f00 */
[----:B------:R-:W-:Y:S05]  /*10f90*/  BRA `(.L_x_1311) ;  /* 0xffffe42000007947 */ /* 0x000fea000383ffff */
        .weak           $__internal_26_$__cuda_sm70_shflsync_bfly_p
        .type           $__internal_26_$__cuda_sm70_shflsync_bfly_p,@function
        .size           $__internal_26_$__cuda_sm70_shflsync_bfly_p,($__internal_27_$__cuda_sm70_shflsync_idx_p - $__internal_26_$__cuda_sm70_shflsync_bfly_p)
$__internal_26_$__cuda_sm70_shflsync_bfly_p:
[----:B------:R-:W-:Y:S04]  /*10fa0*/  WARPSYNC R6 ;  /* 0x0000000600007348 */ /* 0x000fe80003800000 */
[----:B------:R1:W2:Y:S02]  /*10fb0*/  SHFL.BFLY PT, R5, R2, R5, R7 ;  /* 0x0c00000502057389 */ /* 0x0002a400000e0007 */
[----:B-1----:R-:W-:Y:S02]  /*10fc0*/  MOV R2, R3 ;  /* 0x0000000300027202 */ /* 0x002fe40000000f00 */
[----:B------:R-:W-:-:S04]  /*10fd0*/  MOV R3, 0x0 ;  /* 0x0000000000037802 */ /* 0x000fc80000000f00 */
[----:B--2---:R-:W-:Y:S05]  /*10fe0*/  RET.REL.NODEC R2 `(_ZN7cutlass13device_kernelIN5flash19enable_sm80_to_sm89INS1_16FlashAttnFwdSm80INS1_25CollectiveMainloopFwdSm80ILi8ELi1ELb0EN4cute5tupleIJNS5_1CILi128EEENS7_ILi64EEENS7_ILi256EEEEEELi256ENS_10bfloat16_tEfNS_4arch4Sm80ELb0ELb0ELb1ELb1ELb0ELb0ELb1ELb1EEENS1_21CollectiveEpilogueFwdINS6_IJS8_SA_S9_EEENS6_IJNS7_ILi1EEESI_SI_EEESC_SE_Li256ELb1ELb1ELb1ELb0EEENS1_36VarlenDynamicPersistentTileSchedulerILi128ELi64ELi256ELi256ELb1ELb1ELb0ELb0ELb1ELb1EEEEEEEEEvNT_6ParamsE) ;  /* 0xfffef01002007950 */ /* 0x004fea0003c3ffff */
        .weak           $__internal_27_$__cuda_sm70_shflsync_idx_p
        .type           $__internal_27_$__cuda_sm70_shflsync_idx_p,@function
        .size           $__internal_27_$__cuda_sm70_shflsync_idx_p,($__internal_28_$__cuda_sm70_shflsync_up_p - $__internal_27_$__cuda_sm70_shflsync_idx_p)
$__internal_27_$__cuda_sm70_shflsync_idx_p:
[----:B------:R-:W-:-:S04]  /*10ff0*/  MOV R102, 0xffffffff ;  /* 0xffffffff00667802 */ /* 0x000fc80000000f00 */
[----:B------:R-:W-:Y:S04]  /*11000*/  WARPSYNC R102 ;  /* 0x0000006600007348 */ /* 0x000fe80003800000 */
[----:B------:R1:W2:Y:S02]  /*11010*/  SHFL.IDX PT, R0, R5, R3, R0 ;  /* 0x0000000305007389 */ /* 0x0002a400000e0000 */
[----:B-1----:R-:W-:-:S04]  /*11020*/  MOV R3, 0x0 ;  /* 0x0000000000037802 */ /* 0x002fc80000000f00 */
[----:B--2---:R-:W-:Y:S05]  /*11030*/  RET.REL.NODEC R2 `(_ZN7cutlass13device_kernelIN5flash19enable_sm80_to_sm89INS1_16FlashAttnFwdSm80INS1_25CollectiveMainloopFwdSm80ILi8ELi1ELb0EN4cute5tupleIJNS5_1CILi128EEENS7_ILi64EEENS7_ILi256EEEEEELi256ENS_10bfloat16_tEfNS_4arch4Sm80ELb0ELb0ELb1ELb1ELb0ELb0ELb1ELb1EEENS1_21CollectiveEpilogueFwdINS6_IJS8_SA_S9_EEENS6_IJNS7_ILi1EEESI_SI_EEESC_SE_Li256ELb1ELb1ELb1ELb0EEENS1_36VarlenDynamicPersistentTileSchedulerILi128ELi64ELi256ELi256ELb1ELb1ELb0ELb0ELb1ELb1EEEEEEEEEvNT_6ParamsE) ;  /* 0xfffeefc002007950 */ /* 0x004fea0003c3ffff */
        .weak           $__internal_28_$__cuda_sm70_shflsync_up_p
        .type           $__internal_28_$__cuda_sm70_shflsync_up_p,@function
        .size           $__internal_28_$__cuda_sm70_shflsync_up_p,($__internal_29_$__cuda_sm70_votesync_ballot - $__internal_28_$__cuda_sm70_shflsync_up_p)
$__internal_28_$__cuda_sm70_shflsync_up_p:
[----:B------:R-:W-:Y:S02]  /*11040*/  IMAD.MOV.U32 R4, RZ, RZ, RZ ;  /* 0x000000ffff047224 */ /* 0x000fe400078e00ff */
[----:B------:R-:W-:-:S04]  /*11050*/  IMAD.MOV.U32 R10, RZ, RZ, -0x1 ;  /* 0xffffffffff0a7424 */ /* 0x000fc800078e00ff */
[----:B------:R-:W-:Y:S04]  /*11060*/  WARPSYNC R10 ;  /* 0x0000000a00007348 */ /* 0x000fe80003800000 */
[----:B------:R1:W2:Y:S02]  /*11070*/  SHFL.UP PT, R4, R0, R2, R4 ;  /* 0x0400000200047389 */ /* 0x0002a400000e0004 */
[----:B-1----:R-:W-:Y:S02]  /*11080*/  MOV R2, R3 ;  /* 0x0000000300027202 */ /* 0x002fe40000000f00 */
[----:B------:R-:W-:-:S04]  /*11090*/  MOV R3, 0x0 ;  /* 0x0000000000037802 */ /* 0x000fc80000000f00 */
[----:B--2---:R-:W-:Y:S05]  /*110a0*/  RET.REL.NODEC R2 `(_ZN7cutlass13device_kernelIN5flash19enable_sm80_to_sm89INS1_16FlashAttnFwdSm80INS1_25CollectiveMainloopFwdSm80ILi8ELi1ELb0EN4cute5tupleIJNS5_1CILi128EEENS7_ILi64EEENS7_ILi256EEEEEELi256ENS_10bfloat16_tEfNS_4arch4Sm80ELb0ELb0ELb1ELb1ELb0ELb0ELb1ELb1EEENS1_21CollectiveEpilogueFwdINS6_IJS8_SA_S9_EEENS6_IJNS7_ILi1EEESI_SI_EEESC_SE_Li256ELb1ELb1ELb1ELb0EEENS1_36VarlenDynamicPersistentTileSchedulerILi128ELi64ELi256ELi256ELb1ELb1ELb0ELb0ELb1ELb1EEEEEEEEEvNT_6ParamsE) ;  /* 0xfffeef5002007950 */ /* 0x004fea0003c3ffff */
        .weak           $__internal_29_$__cuda_sm70_votesync_ballot
        .type           $__internal_29_$__cuda_sm70_votesync_ballot,@function
        .size           $__internal_29_$__cuda_sm70_votesync_ballot,(.L_x_5204 - $__internal_29_$__cuda_sm70_votesync_ballot)
$__internal_29_$__cuda_sm70_votesync_ballot:
[----:B------:R-:W-:Y:S01]  /*110b0*/  ISETP.NE.U32.AND P0, PT, R0, 0x1, PT ;  /* 0x000000010000780c */ /* 0x000fe20003f05070 */
[----:B------:R-:W-:-:S04]  /*110c0*/  IMAD.MOV.U32 R3, RZ, RZ, -0x1 ;  /* 0xffffffffff037424 */ /* 0x000fc800078e00ff */
[----:B------:R-:W-:Y:S08]  /*110d0*/  WARPSYNC R3 ;  /* 0x0000000300007348 */ /* 0x000ff00003800000 */
[----:B------:R-:W-:-:S04]  /*110e0*/  VOTE.ANY R0, PT, !P0 ;  /* 0x0000000000007806 */ /* 0x000fc800040e0100 */
[----:B------:R-:W-:Y:S01]  /*110f0*/  LOP3.LUT R0, R0, R3, RZ, 0xc0, !PT ;  /* 0x0000000300007212 */ /* 0x000fe200078ec0ff */
[----:B------:R-:W-:-:S04]  /*11100*/  IMAD.MOV.U32 R3, RZ, RZ, 0x0 ;  /* 0x00000000ff037424 */ /* 0x000fc800078e00ff */
[----:B------:R-:W-:Y:S05]  /*11110*/  RET.REL.NODEC R2 `(_ZN7cutlass13device_kernelIN5flash19enable_sm80_to_sm89INS1_16FlashAttnFwdSm80INS1_25CollectiveMainloopFwdSm80ILi8ELi1ELb0EN4cute5tupleIJNS5_1CILi128EEENS7_ILi64EEENS7_ILi256EEEEEELi256ENS_10bfloat16_tEfNS_4arch4Sm80ELb0ELb0ELb1ELb1ELb0ELb0ELb1ELb1EEENS1_21CollectiveEpilogueFwdINS6_IJS8_SA_S9_EEENS6_IJNS7_ILi1EEESI_SI_EEESC_SE_Li256ELb1ELb1ELb1ELb0EEENS1_36VarlenDynamicPersistentTileSchedulerILi128ELi64ELi256ELi256ELb1ELb1ELb0ELb0ELb1ELb1EEEEEEEEEvNT_6ParamsE) ;  /* 0xfffeeee002007950 */ /* 0x000fea0003c3ffff */
.L_x_1350:
        /* <DEDUP_REMOVED lines=14> */
.L_x_5204:


//--------------------- .text._ZN7cutlass13device_kernelIN5flash19enable_sm80_to_sm89INS1_16FlashAttnFwdSm80INS1_25CollectiveMainloopFwdSm80ILi8ELi1ELb0EN4cute5tupleIJNS5_1CILi128EEENS7_ILi48EEENS7_ILi256EEEEEELi256ENS_10bfloat16_tEfNS_4arch4Sm80ELb0ELb0ELb1ELb1ELb0ELb1ELb1ELb1EEENS1_21CollectiveEpilogueFwdINS6_IJS8_SA_S9_EEENS6_IJNS7_ILi1EEESI_SI_EEESC_SE_Li256ELb1ELb1ELb1ELb0EEENS1_36VarlenDynamicPersistentTileSchedulerILi128ELi48ELi256ELi256ELb1ELb1ELb0ELb0ELb1ELb1EEEEEEEEEvNT_6ParamsE --------------------------
	.section	.text._ZN7cutlass13device_kernelIN5flash19enable_sm80_to_sm89INS1_16FlashAttnFwdSm80INS1_25CollectiveMainloopFwdSm80ILi8ELi1ELb0EN4cute5tupleIJNS5_1CILi128EEENS7_ILi48EEENS7_ILi256EEEEEELi256ENS_10bfloat16_tEfNS_4arch4Sm80ELb0ELb0ELb1ELb1ELb0ELb1ELb1ELb1EEENS1_21CollectiveEpilogueFwdINS6_IJS8_SA_S9_EEENS6_IJNS7_ILi1EEESI_SI_EEESC_SE_Li256ELb1ELb1ELb1ELb0EEENS1_36VarlenDynamicPersistentTileSchedulerILi128ELi48ELi256ELi256ELb1ELb1ELb0ELb0ELb1ELb1EEEEEEEEEvNT_6ParamsE,"ax",@progbits
	.sectioninfo	@"SHI_REGISTERS=255"
	.align	128
.text._ZN7cutlass13device_kernelIN5flash19enable_sm80_to_sm89INS1_16FlashAttnFwdSm80INS1_25CollectiveMainloopFwdSm80ILi8ELi1ELb0EN4cute5tupleIJNS5_1CILi128EEENS7_ILi48EEENS7_ILi256EEEEEELi256ENS_10bfloat16_tEfNS_4arch4Sm80ELb0ELb0ELb1ELb1ELb0ELb1ELb1ELb1EEENS1_21CollectiveEpilogueFwdINS6_IJS8_SA_S9_EEENS6_IJNS7_ILi1EEESI_SI_EEESC_SE_Li256ELb1ELb1ELb1ELb0EEENS1_36VarlenDynamicPersistentTileSchedulerILi128ELi48ELi256ELi256ELb1ELb1ELb0ELb0ELb1ELb1EEEEEEEEEvNT_6ParamsE:
        .type           _ZN7cutlass13device_kernelIN5flash19enable_sm80_to_sm89INS1_16FlashAttnFwdSm80INS1_25CollectiveMainloopFwdSm80ILi8ELi1ELb0EN4cute5tupleIJNS5_1CILi128EEENS7_ILi48EEENS7_ILi256EEEEEELi256ENS_10bfloat16_tEfNS_4arch4Sm80ELb0ELb0ELb1ELb1ELb0ELb1ELb1ELb1EEENS1_21CollectiveEpilogueFwdINS6_IJS8_SA_S9_EEENS6_IJNS7_ILi1EEESI_SI_EEESC_SE_Li256ELb1ELb1ELb1ELb0EEENS1_36VarlenDynamicPersistentTileSchedulerILi128ELi48ELi256ELi256ELb1ELb1ELb0ELb0ELb1ELb1EEEEEEEEEvNT_6ParamsE,@function
        .size           _ZN7cutlass13device_kernelIN5flash19enable_sm80_to_sm89INS1_16FlashAttnFwdSm80INS1_25CollectiveMainloopFwdSm80ILi8ELi1ELb0EN4cute5tupleIJNS5_1CILi128EEENS7_ILi48EEENS7_ILi256EEEEEELi256ENS_10bfloat16_tEfNS_4arch4Sm80ELb0ELb0ELb1ELb1ELb0ELb1ELb1ELb1EEENS1_21CollectiveEpilogueFwdINS6_IJS8_SA_S9_EEENS6_IJNS7_ILi1EEESI_SI_EEESC_SE_Li256ELb1ELb1ELb1ELb0EEENS1_36VarlenDynamicPersistentTileSchedulerILi128ELi48ELi256ELi256ELb1ELb1ELb0ELb0ELb1ELb1EEEEEEEEEvNT_6ParamsE,(.L_x_5209 - _ZN7cutlass13device_kernelIN5flash19enable_sm80_to_sm89INS1_16FlashAttnFwdSm80INS1_25CollectiveMainloopFwdSm80ILi8ELi1ELb0EN4cute5tupleIJNS5_1CILi128EEENS7_ILi48EEENS7_ILi256EEEEEELi256ENS_10bfloat16_tEfNS_4arch4Sm80ELb0ELb0ELb1ELb1ELb0ELb1ELb1ELb1EEENS1_21CollectiveEpilogueFwdINS6_IJS8_SA_S9_EEENS6_IJNS7_ILi1EEESI_SI_EEESC_SE_Li256ELb1ELb1ELb1ELb0EEENS1_36VarlenDynamicPersistentTileSchedulerILi128ELi48ELi256ELi256ELb1ELb1ELb0ELb0ELb1ELb1EEEEEEEEEvNT_6ParamsE)
        .other          _ZN7cutlass13device_kernelIN5flash19enable_sm80_to_sm89INS1_16FlashAttnFwdSm80INS1_25CollectiveMainloopFwdSm80ILi8ELi1ELb0EN4cute5tupleIJNS5_1CILi128EEENS7_ILi48EEENS7_ILi256EEEEEELi256ENS_10bfloat16_tEfNS_4arch4Sm80ELb0ELb0ELb1ELb1ELb0ELb1ELb1ELb1EEENS1_21CollectiveEpilogueFwdINS6_IJS8_SA_S9_EEENS6_IJNS7_ILi1EEESI_SI_EEESC_SE_Li256ELb1ELb1ELb1ELb0EEENS1_36VarlenDynamicPersistentTileSchedulerILi128ELi48ELi256ELi256ELb1ELb1ELb0ELb0ELb1ELb1EEEEEEEEEvNT_6ParamsE,@"STO_CUDA_ENTRY STV_DEFAULT"
_ZN7cutlass13device_kernelIN5flash19enable_sm80_to_sm89INS1_16FlashAttnFwdSm80INS1_25CollectiveMainloopFwdSm80ILi8ELi1ELb0EN4cute5tupleIJNS5_1CILi128EEENS7_ILi48EEENS7_ILi256EEEEEELi256ENS_10bfloat16_tEfNS_4arch4Sm80ELb0ELb0ELb1ELb1ELb0ELb1ELb1ELb1EEENS1_21CollectiveEpilogueFwdINS6_IJS8_SA_S9_EEENS6_IJNS7_ILi1EEESI_SI_EEESC_SE_Li256ELb1ELb1ELb1ELb0EEENS1_36VarlenDynamicPersistentTileSchedulerILi128ELi48ELi256ELi256ELb1ELb1ELb0ELb0ELb1ELb1EEEEEEEEEvNT_6ParamsE:
        /* <DEDUP_REMOVED lines=54> */
.L_x_1356:
        /* <DEDUP_REMOVED lines=17> */
.L_x_1542:
        /* <DEDUP_REMOVED lines=16> */
.L_x_1543:
[----:B--2---:R-:W-:-:S05]  /*0570*/  IMAD R0, R0, c[0x0][0x538], RZ ;  /* 0x00014e0000007a24 */ /* 0x004fca00078e02ff */
[----:B------:R-:W-:-:S04]  /*0580*/  IADD3 R6, R0, R6, RZ ;  /* 0x0000000600067210 */ /* 0x000fc80007ffe0ff */
[----:B------:R-:W-:-:S13]  /*0590*/  ISETP.GT.AND P0, PT, R6, UR4, PT ;  /* 0x0000000406007c0c */ /* 0x000fda000bf04270 */
[----:B-1----:R-:W-:Y:S05]  /*05a0*/  @!P0 BRA `(.L_x_1356) ;  /* 0xfffffdb000008947 */ /* 0x002fea000383ffff */
.L_x_1352:
[----:B------:R-:W-:-:S05]  /*05b0*/  IADD3 R12, -R0, R6, RZ ;  /* 0x00000006000c7210 */ /* 0x000fca0007ffe1ff */
[----:B------:R-:W-:-:S05]  /*05c0*/  IMAD R0, R4, c[0x0][0x538], R12 ;  /* 0x00014e0004007a24 */ /* 0x000fca00078e020c */
[----:B------:R-:W-:Y:S01]  /*05d0*/  ISETP.GT.AND P0, PT, R0, UR4, PT ;  /* 0x0000000400007c0c */ /* 0x000fe2000bf04270 */
[----:B------:R-:W-:-:S12]  /*05e0*/  BRA.DIV ~URZ, `(.L_x_1357) ;  /* 0x0001b2327f007947 */ /* 0x000fd8000b800000 */
[----:B------:R-:W-:-:S04]  /*05f0*/  VOTE.ANY R6, PT, !P0 ;  /* 0x0000000000067806 */ /* 0x000fc800040e0100 */
.L_x_1544:
[----:B------:R1:W2:Y:S01]  /*0600*/  POPC R13, R6 ;  /* 0x00000006000d7309 */ /* 0x0002a20000000000 */
[----:B------:R-:W-:Y:S05]  /*0610*/  BRA.DIV ~URZ, `(.L_x_1358) ;  /* 0x0001b2527f007947 */ /* 0x000fea000b800000 */
[----:B--2---:R-:W2:Y:S04]  /*0620*/  SHFL.IDX PT, R11, R8, R13, 0x1f ;  /* 0x00001f0d080b7589 */ /* 0x004ea800000e0000 */
[----:B------:R3:W4:Y:S02]  /*0630*/  SHFL.IDX PT, R10, R7, R13, 0x1f ;  /* 0x00001f0d070a7589 */ /* 0x00072400000e0000 */
[----:B---3--:R-:W-:Y:S02]  /*0640*/  MOV R7, RZ ;  /* 0x000000ff00077202 */ /* 0x008fe40000000f00 */
.L_x_1545:
[----:B--2-4-:R-:W-:Y:S01]  /*0650*/  ISETP.NE.AND P0, PT, R6, RZ, PT ;  /* 0x000000ff0600720c */ /* 0x014fe20003f05270 */
[----:B------:R-:W-:-:S12]  /*0660*/  BSSY B0, `(.L_x_1359) ;  /* 0x0000005000007945 */ /* 0x000fd80003800000 */
[----:B------:R-:W-:Y:S05]  /*0670*/  @!P0 BRA `(.L_x_1360) ;  /* 0x0000003000008947 */ /* 0x000fea0003800000 */
[----:B------:R-:W-:Y:S01]  /*0680*/  IADD3 R3, R13, -0x1, RZ ;  /* 0xffffffff0d037810 */ /* 0x000fe20007ffe0ff */
[----:B------:R-:W-:Y:S05]  /*0690*/  BRA.DIV ~URZ, `(.L_x_1361) ;  /* 0x0001b2b27f007947 */ /* 0x000fea000b800000 */
[----:B------:R2:W3:Y:S02]  /*06a0*/  SHFL.IDX PT, R7, R4, R3, 0x1f ;  /* 0x00001f0304077589 */ /* 0x0004e400000e0000 */
.L_x_1360:
[----:B------:R-:W-:Y:S05]  /*06b0*/  BSYNC B0 ;  /* 0x0000000000007941 */ /* 0x000fea0003800000 */
.L_x_1359:
        /* <DEDUP_REMOVED lines=69> */
.L_x_1353:
[----:B------:R-:W-:Y:S01]  /*0b10*/  MOV R0, UR4 ;  /* 0x0000000400007c02 */ /* 0x000fe20008000f00 */
[----:B------:R-:W-:Y:S04]  /*0b20*/  STL [R1+0x14], RZ ;  /* 0x000014ff01007387 */ /* 0x000fe80000100800 */
[----:B------:R-:W-:Y:S04]  /*0b30*/  STL [R1+0x18], RZ ;  /* 0x000018ff01007387 */ /* 0x000fe80000100800 */
[----:B------:R1:W-:Y:S02]  /*0b40*/  STL [R1+0x10], R0 ;  /* 0x0000100001007387 */ /* 0x0003e40000100800 */
[----:B-1----:R-:W-:-:S05]  /*0b50*/  MOV R0, c[0x0][0x53c] ;  /* 0x00014f0000007a02 */ /* 0x002fca0000000f00 */
[----:B------:R1:W-:Y:S02]  /*0b60*/  STL [R1+0x1c], R0 ;  /* 0x00001c0001007387 */ /* 0x0003e40000100800 */
.L_x_1362:
        /* <DEDUP_REMOVED lines=8> */
.L_x_1351:
        /* <DEDUP_REMOVED lines=10> */
[----:B------:R-:W-:-:S02]  /*0c90*/  SHF.R.S32.HI R9, RZ, 0x2, R14 ;  /* 0x00000002ff097819 */ /* 0x000fc4000001140e */
[----:B------:R-:W-:Y:S02]  /*0ca0*/  LOP3.LUT R0, R0, 0xfffffffe, RZ, 0xc0, !PT ;  /* 0xfffffffe00007812 */ /* 0x000fe400078ec0ff */
[----:B------:R-:W-:Y:S02]  /*0cb0*/  SHF.R.S32.HI R205, RZ, 0x3, R11 ;  /* 0x00000003ffcd7819 */ /* 0x000fe4000001140b */
[----:B-1----:R-:W-:Y:S01]  /*0cc0*/  LEA.HI R7, R8, R15, RZ, 0x5 ;  /* 0x0000000f08077211 */ /* 0x002fe200078f28ff */
[----:B------:R-:W-:Y:S01]  /*0cd0*/  IMAD.IADD R12, R3, 0x1, -R0 ;  /* 0x00000001030c7824 */ /* 0x000fe200078e0a00 */
[----:B------:R-:W-:Y:S01]  /*0ce0*/  LOP3.LUT R0, R2, 0xfffffff0, RZ, 0xc0, !PT ;  /* 0xfffffff002007812 */ /* 0x000fe200078ec0ff */
[----:B------:R-:W-:Y:S01]  /*0cf0*/  IMAD.SHL.U32 R4, R205, 0x40, RZ ;  /* 0x00000040cd047824 */ /* 0x000fe200078e00ff */
[----:B------:R-:W-:Y:S02]  /*0d00*/  SHF.R.S32.HI R2, RZ, 0x1f, R14 ;  /* 0x0000001fff027819 */ /* 0x000fe4000001140e */
[----:B------:R-:W-:Y:S01]  /*0d10*/  LOP3.LUT R3, R11, 0xfffffff8, RZ, 0xc0, !PT ;  /* 0xfffffff80b037812 */ /* 0x000fe200078ec0ff */
[----:B------:R-:W-:Y:S01]  /*0d20*/  IMAD.IADD R0, R15, 0x1, -R0 ;  /* 0x000000010f007824 */ /* 0x000fe200078e0a00 */
[----:B------:R-:W-:-:S02]  /*0d30*/  LEA.HI R2, R2, R9, RZ, 0x3 ;  /* 0x0000000902027211 */ /* 0x000fc400078f18ff */
[----:B------:R-:W-:Y:S01]  /*0d40*/  IADD3 R19, R205, 0x40, RZ ;  /* 0x00000040cd137810 */ /* 0x000fe20007ffe0ff */
        /* <DEDUP_REMOVED lines=9> */
[----:B------:R-:W-:Y:S01]  /*0de0*/  IMAD.SHL.U32 R5, R215, 0x40, RZ ;  /* 0x00000040d7057824 */ /* 0x000fe200078e00ff */
[----:B------:R-:W-:-:S02]  /*0df0*/  LOP3.LUT R3, R2, 0x38, R132, 0xf8, !PT ;  /* 0x0000003802037812 */ /* 0x000fc400078ef884 */
[----:B------:R-:W-:Y:S02]  /*0e00*/  LOP3.LUT R2, R13, 0xfffffff8, RZ, 0xc0, !PT ;  /* 0xfffffff80d027812 */ /* 0x000fe400078ec0ff */
[----:B------:R-:W-:Y:S02]  /*0e10*/  LOP3.LUT R10, R3, R4, RZ, 0x3c, !PT ;  /* 0x00000004030a7212 */ /* 0x000fe400078e3cff */
[----:B------:R-:W-:Y:S01]  /*0e20*/  LOP3.LUT R3, R7, 0xffffffe0, RZ, 0xc0, !PT ;  /* 0xffffffe007037812 */ /* 0x000fe200078ec0ff */
[----:B------:R-:W-:Y:S01]  /*0e30*/  IMAD.IADD R6, R0, 0x1, -R2 ;  /* 0x0000000100067824 */ /* 0x000fe200078e0a02 */
[----:B------:R-:W-:Y:S02]  /*0e40*/  LOP3.LUT R0, R5, 0x1c0, RZ, 0xc0, !PT ;  /* 0x000001c005007812 */ /* 0x000fe400078ec0ff */
[----:B------:R-:W-:Y:S01]  /*0e50*/  SHF.R.S32.HI R2, RZ, 0x5, R7 ;  /* 0x00000005ff027819 */ /* 0x000fe20000011407 */
[----:B------:R-:W-:Y:S01]  /*0e60*/  IMAD.IADD R17, R15, 0x1, -R3 ;  /* 0x000000010f117824 */ /* 0x000fe200078e0a03 */
[----:B------:R-:W-:-:S02]  /*0e70*/  SHF.R.S32.HI R4, RZ, 0x1f, R7 ;  /* 0x0000001fff047819 */ /* 0x000fc40000011407 */
[----:B------:R-:W-:Y:S02]  /*0e80*/  LOP3.LUT R7, R0, 0x8, R11, 0xf8, !PT ;  /* 0x0000000800077812 */ /* 0x000fe400078ef80b */
[----:B------:R-:W-:Y:S02]  /*0e90*/  SHF.R.U32.HI R5, RZ, 0x3, R0 ;  /* 0x00000003ff057819 */ /* 0x000fe40000011600 */
[----:B------:R-:W-:Y:S02]  /*0ea0*/  LEA.HI R3, R8, R15, RZ, 0x6 ;  /* 0x0000000f08037211 */ /* 0x000fe400078f30ff */
[----:B------:R-:W-:Y:S02]  /*0eb0*/  LEA.HI R0, R4, R2, RZ, 0x3 ;  /* 0x0000000204007211 */ /* 0x000fe400078f18ff */
[----:B------:R-:W-:Y:S01]  /*0ec0*/  SHF.R.S32.HI R4, RZ, 0x1f, R17 ;  /* 0x0000001fff047819 */ /* 0x000fe20000011411 */
[----:B------:R-:W-:Y:S01]  /*0ed0*/  IMAD.SHL.U32 R3, R3, 0x8, RZ ;  /* 0x0000000803037824 */ /* 0x000fe200078e00ff */
[----:B------:R-:W-:-:S02]  /*0ee0*/  LOP3.LUT R0, R0, 0xffffff8, RZ, 0xc0, !PT ;  /* 0x0ffffff800007812 */ /* 0x000fc400078ec0ff */
[----:B------:R-:W-:Y:S02]  /*0ef0*/  LOP3.LUT R8, R14, 0xfffffffc, RZ, 0xc0, !PT ;  /* 0xfffffffc0e087812 */ /* 0x000fe400078ec0ff */
[----:B------:R-:W-:Y:S01]  /*0f00*/  LEA.HI R14, R4, R17, RZ, 0x2 ;  /* 0x00000011040e7211 */ /* 0x000fe200078f10ff */
[----:B------:R-:W-:Y:S01]  /*0f10*/  IMAD.IADD R4, R2, 0x1, -R0 ;  /* 0x0000000102047824 */ /* 0x000fe200078e0a00 */
[----:B------:R-:W-:Y:S01]  /*0f20*/  LOP3.LUT R11, R7, R5, RZ, 0x3c, !PT ;  /* 0x00000005070b7212 */ /* 0x000fe200078e3cff */
[----:B------:R-:W-:Y:S01]  /*0f30*/  IMAD.IADD R0, R15, 0x1, -R8 ;  /* 0x000000010f007824 */ /* 0x000fe200078e0a08 */
[----:B------:R-:W-:Y:S02]  /*0f40*/  LOP3.LUT R7, R3, 0xfffffe00, RZ, 0xc0, !PT ;  /* 0xfffffe0003077812 */ /* 0x000fe400078ec0ff */
[----:B------:R-:W-:Y:S02]  /*0f50*/  LOP3.LUT R5, R9, 0x1, RZ, 0xc0, !PT ;  /* 0x0000000109057812 */ /* 0x000fe400078ec0ff */
[----:B------:R-:W-:-:S02]  /*0f60*/  SHF.R.S32.HI R3, RZ, 0x2, R14 ;  /* 0x00000002ff037819 */ /* 0x000fc4000001140e */
[----:B------:R-:W-:Y:S01]  /*0f70*/  LOP3.LUT R201, R10, R7, RZ, 0xfc, !PT ;  /* 0x000000070ac97212 */ /* 0x000fe200078efcff */
[----:B------:R-:W-:Y:S01]  /*0f80*/  IMAD.SHL.U32 R10, R2, 0x400, RZ ;  /* 0x00000400020a7824 */ /* 0x000fe200078e00ff */
[----:B------:R-:W-:Y:S01]  /*0f90*/  ISETP.NE.U32.AND P0, PT, R5, 0x1, PT ;  /* 0x000000010500780c */ /* 0x000fe20003f05070 */
[----:B------:R-:W-:Y:S01]  /*0fa0*/  IMAD R16, R4, 0x10, R3 ;  /* 0x0000001004107824 */ /* 0x000fe200078e0203 */
[----:B------:R-:W-:Y:S01]  /*0fb0*/  LEA.HI R2, R0, R0, RZ, 0x1 ;  /* 0x0000000000027211 */ /* 0x000fe200078f08ff */
[C---:B------:R-:W-:Y:S01]  /*0fc0*/  IMAD.SHL.U32 R3, R9.reuse, 0x40, RZ ;  /* 0x0000004009037824 */ /* 0x040fe200078e00ff */
[----:B------:R-:W-:Y:S01]  /*0fd0*/  R2P PR, R9, 0x6 ;  /* 0x0000000609007804 */ /* 0x000fe20000000000 */
[C---:B------:R-:W-:Y:S01]  /*0fe0*/  IMAD.SHL.U32 R5, R6.reuse, 0x40, RZ ;  /* 0x0000004006057824 */ /* 0x040fe200078e00ff */
[C---:B------:R-:W-:Y:S01]  /*0ff0*/  LOP3.LUT P4, RZ, R6.reuse, 0x2, RZ, 0xc0, !PT ;  /* 0x0000000206ff7812 */ /* 0x040fe2000788c0ff */
[----:B------:R-:W-:Y:S01]  /*1000*/  STL [R1+0x58], R16 ;  /* 0x0000581001007387 */ /* 0x000fe20000100800 */
[----:B------:R-:W-:Y:S01]  /*1010*/  LOP3.LUT P3, RZ, R6, 0x4, RZ, 0xc0, !PT ;  /* 0x0000000406ff7812 */ /* 0x000fe2000786c0ff */
[----:B------:R-:W-:Y:S01]  /*1020*/  IMAD.SHL.U32 R6, R12, 0x8, RZ ;  /* 0x000000080c067824 */ /* 0x000fe200078e00ff */
[----:B------:R-:W-:Y:S01]  /*1030*/  LOP3.LUT R4, R2, 0x1ffffffe, RZ, 0xc0, !PT ;  /* 0x1ffffffe02047812 */ /* 0x000fe200078ec0ff */
[----:B------:R-:W-:Y:S01]  /*1040*/  IMAD.SHL.U32 R201, R201, 0x2, RZ ;  /* 0x00000002c9c97824 */ /* 0x000fe200078e00ff */
[----:B------:R-:W-:-:S02]  /*1050*/  LOP3.LUT R3, R3, 0x1c0, RZ, 0xc0, !PT ;  /* 0x000001c003037812 */ /* 0x000fc400078ec0ff */
[----:B------:R-:W-:Y:S01]  /*1060*/  LOP3.LUT R2, R5, 0x1c0, RZ, 0xc0, !PT ;  /* 0x000001c005027812 */ /* 0x000fe200078ec0ff */
[C---:B------:R-:W-:Y:S01]  /*1070*/  IMAD.IADD R15, R0.reuse, 0x1, -R4 ;  /* 0x00000001000f7824 */ /* 0x040fe200078e0a04 */
[----:B------:R-:W-:Y:S01]  /*1080*/  LEA.HI R3, R3, R3, RZ, 0x1d ;  /* 0x0000000303037211 */ /* 0x000fe200078fe8ff */
[----:B------:R-:W-:Y:S01]  /*1090*/  IMAD R5, R0, 0x2, R10 ;  /* 0x0000000200057824 */ /* 0x000fe200078e020a */
[----:B------:R-:W-:Y:S01]  /*10a0*/  LOP3.LUT R4, R2, 0x8, R6, 0xf8, !PT ;  /* 0x0000000802047812 */ /* 0x000fe200078ef806 */
[----:B------:R-:W-:Y:S01]  /*10b0*/  IMAD R0, R12, 0x200, R11 ;  /* 0x000002000c007824 */ /* 0x000fe200078e020b */
[----:B------:R-:W-:Y:S01]  /*10c0*/  SHF.R.U32.HI R2, RZ, 0x3, R2 ;  /* 0x00000003ff027819 */ /* 0x000fe20000011602 */
[----:B------:R-:W-:Y:S01]  /*10d0*/  IMAD.IADD R11, R5, 0x1, R3 ;  /* 0x00000001050b7824 */ /* 0x000fe200078e0203 */
[----:B------:R-:W-:Y:S02]  /*10e0*/  IADD3 R18, R205, 0x60, RZ ;  /* 0x00000060cd127810 */ /* 0x000fe40007ffe0ff */
[----:B------:R-:W-:-:S02]  /*10f0*/  IADD3 R137, R138, 0x40, RZ ;  /* 0x000000408a897810 */ /* 0x000fc40007ffe0ff */
[----:B------:R-:W-:Y:S01]  /*1100*/  LOP3.LUT R7, R4, R2, RZ, 0x3c, !PT ;  /* 0x0000000204077212 */ /* 0x000fe200078e3cff */
[----:B------:R-:W-:Y:S01]  /*1110*/  IMAD.SHL.U32 R2, R19, 0x40, RZ ;  /* 0x0000004013027824 */ /* 0x000fe200078e00ff */
[----:B------:R-:W-:Y:S01]  /*1120*/  SHF.R.S32.HI R3, RZ, 0x1f, R18 ;  /* 0x0000001fff037819 */ /* 0x000fe20000011412 */
[----:B------:R-:W-:Y:S01]  /*1130*/  IMAD.IADD R134, R138, 0x1, R137 ;  /* 0x000000018a867824 */ /* 0x000fe200078e0289 */
[----:B------:R-:W-:Y:S01]  /*1140*/  SHF.R.S32.HI R4, RZ, 0x1f, R19 ;  /* 0x0000001fff047819 */ /* 0x000fe20000011413 */
[----:B------:R-:W-:Y:S01]  /*1150*/  IMAD.SHL.U32 R5, R18, 0x40, RZ ;  /* 0x0000004012057824 */ /* 0x000fe200078e00ff */
[----:B------:R-:W-:Y:S02]  /*1160*/  LEA.HI R3, R3, R18, RZ, 0x3 ;  /* 0x0000001203037211 */ /* 0x000fe400078f18ff */
[----:B------:R-:W-:Y:S02]  /*1170*/  LOP3.LUT R6, R2, 0x1c0, RZ, 0xc0, !PT ;  /* 0x000001c002067812 */ /* 0x000fe400078ec0ff */
[----:B------:R-:W-:Y:S01]  /*1180*/  SHF.R.S32.HI R2, RZ, 0x1f, R134 ;  /* 0x0000001fff027819 */ /* 0x000fe20000011486 */
[----:B------:R-:W-:Y:S01]  /*1190*/  IMAD.SHL.U32 R9, R3, 0x40, RZ ;  /* 0x0000004003097824 */ /* 0x000fe200078e00ff */
[----:B------:R-:W-:-:S02]  /*11a0*/  LEA.HI R4, R4, R19, RZ, 0x3 ;  /* 0x0000001304047211 */ /* 0x000fc400078f18ff */
[----:B------:R-:W-:Y:S01]  /*11b0*/  LOP3.LUT R19, R5, 0x1c0, RZ, 0xc0, !PT ;  /* 0x000001c005137812 */ /* 0x000fe200078ec0ff */
[----:B------:R-:W-:Y:S01]  /*11c0*/  IMAD.SHL.U32 R5, R13, 0x40, RZ ;  /* 0x000000400d057824 */ /* 0x000fe200078e00ff */
[-C--:B------:R-:W-:Y:S01]  /*11d0*/  LEA.HI R3, R2, R134.reuse, RZ, 0x6 ;  /* 0x0000008602037211 */ /* 0x080fe200078f30ff */
[----:B------:R-:W-:Y:S01]  /*11e0*/  IMAD.SHL.U32 R8, R4, 0x40, RZ ;  /* 0x0000004004087824 */ /* 0x000fe200078e00ff */
[----:B------:R-:W-:Y:S02]  /*11f0*/  LEA.HI R2, R2, R134, RZ, 0x3 ;  /* 0x0000008602027211 */ /* 0x000fe400078f18ff */
[----:B------:R-:W-:Y:S01]  /*1200*/  LOP3.LUT R4, R5, 0xfffffe00, RZ, 0xc0, !PT ;  /* 0xfffffe0005047812 */ /* 0x000fe200078ec0ff */
[----:B------:R-:W-:Y:S01]  /*1210*/  IMAD.SHL.U32 R5, R3, 0x80, RZ ;  /* 0x0000008003057824 */ /* 0x000fe200078e00ff */
[----:B------:R-:W-:Y:S02]  /*1220*/  SHF.R.U32.HI R12, RZ, 0x3, R6 ;  /* 0x00000003ff0c7819 */ /* 0x000fe40000011606 */
[----:B------:R-:W-:-:S02]  /*1230*/  LOP3.LUT R6, R6, 0x38, R2, 0xf8, !PT ;  /* 0x0000003806067812 */ /* 0x000fc400078ef802 */
[----:B------:R-:W-:Y:S02]  /*1240*/  LOP3.LUT R3, R19, 0x38, R2, 0xf8, !PT ;  /* 0x0000003813037812 */ /* 0x000fe400078ef802 */
[----:B------:R-:W-:Y:S02]  /*1250*/  LOP3.LUT R2, R5, 0xffffe000, RZ, 0xc0, !PT ;  /* 0xffffe00005027812 */ /* 0x000fe400078ec0ff */
[----:B------:R-:W-:Y:S02]  /*1260*/  SHF.R.U32.HI R18, RZ, 0x3, R19 ;  /* 0x00000003ff127819 */ /* 0x000fe40000011613 */
[----:B------:R-:W-:Y:S02]  /*1270*/  LOP3.LUT R13, R8, 0xfffffe00, RZ, 0xc0, !PT ;  /* 0xfffffe00080d7812 */ /* 0x000fe400078ec0ff */
[----:B------:R-:W-:Y:S01]  /*1280*/  LOP3.LUT R5, R6, R12, RZ, 0x3c, !PT ;  /* 0x0000000c06057212 */ /* 0x000fe200078e3cff */
[----:B------:R-:W-:Y:S01]  /*1290*/  IMAD.SHL.U32 R12, R11, 0x2, RZ ;  /* 0x000000020b0c7824 */ /* 0x000fe200078e00ff */
[----:B------:R-:W-:Y:S01]  /*12a0*/  LOP3.LUT R8, R9, 0xfffffe00, RZ, 0xc0, !PT ;  /* 0xfffffe0009087812 */ /* 0x000fe200078ec0ff */
[----:B------:R1:W-:Y:S01]  /*12b0*/  STL [R1+0x48], R13 ;  /* 0x0000480d01007387 */ /* 0x0003e20000100800 */
[----:B------:R-:W-:-:S02]  /*12c0*/  LOP3.LUT R3, R3, R18, RZ, 0x3c, !PT ;  /* 0x0000001203037212 */ /* 0x000fc400078e3cff */
[----:B------:R-:W-:Y:S01]  /*12d0*/  IADD3 R9, R5, R2, R13 ;  /* 0x0000000205097210 */ /* 0x000fe20007ffe00d */
[----:B------:R-:W-:Y:S01]  /*12e0*/  STL [R1+0x20], R12 ;  /* 0x0000200c01007387 */ /* 0x000fe20000100800 */
[C---:B------:R-:W-:Y:S02]  /*12f0*/  IADD3 R5, R12.reuse, 0x80, RZ ;  /* 0x000000800c057810 */ /* 0x040fe40007ffe0ff */
[----:B------:R-:W-:Y:S01]  /*1300*/  IADD3 R11, R12, 0x70, RZ ;  /* 0x000000700c0b7810 */ /* 0x000fe20007ffe0ff */
[----:B------:R2:W-:Y:S01]  /*1310*/  STL [R1+0x44], R8 ;  /* 0x0000440801007387 */ /* 0x0005e20000100800 */
[----:B------:R-:W-:Y:S02]  /*1320*/  @P0 IADD3 R11, R5, 0x10, RZ ;  /* 0x00000010050b0810 */ /* 0x000fe40007ffe0ff */
[----:B------:R-:W-:Y:S02]  /*1330*/  LEA R143, R0, 0xa080, 0x1 ;  /* 0x0000a080008f7811 */ /* 0x000fe400078e08ff */
[----:B------:R-:W-:Y:S01]  /*1340*/  LEA R9, R9, 0x10080, 0x1 ;  /* 0x0001008009097811 */ /* 0x000fe200078e08ff */
[----:B------:R-:W-:Y:S01]  /*1350*/  STL [R1+0x24], R11 ;  /* 0x0000240b01007387 */ /* 0x000fe20000100800 */
[----:B------:R-:W-:-:S02]  /*1360*/  SHF.R.S32.HI R133, RZ, 0x1f, R132 ;  /* 0x0000001fff857819 */ /* 0x000fc40000011484 */
[C---:B------:R-:W-:Y:S02]  /*1370*/  IADD3 R141, R138.reuse, 0x20, RZ ;  /* 0x000000208a8d7810 */ /* 0x040fe40007ffe0ff */
[----:B------:R-:W-:Y:S02]  /*1380*/  IADD3 R140, R138, 0x60, RZ ;  /* 0x000000608a8c7810 */ /* 0x000fe40007ffe0ff */
[C---:B------:R-:W-:Y:S02]  /*1390*/  IADD3 R207, R132.reuse, 0x80, RZ ;  /* 0x0000008084cf7810 */ /* 0x040fe40007ffe0ff */
[----:B------:R-:W-:Y:S01]  /*13a0*/  IADD3 R208, R132, 0xc0, RZ ;  /* 0x000000c084d07810 */ /* 0x000fe20007ffe0ff */
[----:B-1----:R-:W-:-:S05]  /*13b0*/  IMAD R13, R15, 0x8, R16 ;  /* 0x000000080f0d7824 */ /* 0x002fca00078e0210 */
[----:B------:R1:W-:Y:S01]  /*13c0*/  STL [R1+0x5c], R13 ;  /* 0x00005c0d01007387 */ /* 0x0003e20000100800 */
[----:B--2---:R-:W-:Y:S02]  /*13d0*/  IADD3 R8, R3, R2, R8 ;  /* 0x0000000203087210 */ /* 0x004fe40007ffe008 */
[----:B------:R-:W-:Y:S02]  /*13e0*/  IADD3 R2, R205, 0x20, RZ ;  /* 0x00000020cd027810 */ /* 0x000fe40007ffe0ff */
[----:B------:R-:W-:Y:S02]  /*13f0*/  LOP3.LUT R2, R14, 0x7ffffffc, RZ, 0xc0, !PT ;  /* 0x7ffffffc0e027812 */ /* 0x000fe400078ec0ff */
[CC--:B------:R-:W-:Y:S01]  /*1400*/  IADD3 R3, R7.reuse, R4.reuse, R10 ;  /* 0x0000000407037210 */ /* 0x0c0fe20007ffe00a */
[----:B------:R-:W-:Y:S01]  /*1410*/  IMAD.MOV.U32 R10, RZ, RZ, 0x40 ;  /* 0x00000040ff0a7424 */ /* 0x000fe200078e00ff */
[----:B------:R-:W-:Y:S01]  /*1420*/  LOP3.LUT R4, R7, R4, RZ, 0xfc, !PT ;  /* 0x0000000407047212 */ /* 0x000fe200078efcff */
[----:B------:R-:W-:Y:S01]  /*1430*/  IMAD.IADD R2, R17, 0x1, -R2 ;  /* 0x0000000111027824 */ /* 0x000fe200078e0a02 */
[----:B------:R-:W-:Y:S01]  /*1440*/  LEA R193, R3, 0x10080, 0x1 ;  /* 0x0001008003c17811 */ /* 0x000fe200078e08ff */
[----:B------:R-:W-:Y:S01]  /*1450*/  IMAD.MOV.U32 R7, RZ, RZ, 0x20 ;  /* 0x00000020ff077424 */ /* 0x000fe200078e00ff */
[----:B------:R-:W-:Y:S01]  /*1460*/  SEL R5, R10, 0xffffffc0, !P2 ;  /* 0xffffffc00a057807 */ /* 0x000fe20005000000 */
[----:B------:R-:W-:Y:S01]  /*1470*/  IMAD.SHL.U32 R216, R2, 0x2, RZ ;  /* 0x0000000202d87824 */ /* 0x000fe200078e00ff */
[----:B------:R-:W-:-:S02]  /*1480*/  SEL R0, R10, 0xffffffc0, !P3 ;  /* 0xffffffc00a007807 */ /* 0x000fc40005800000 */
[----:B------:R-:W-:Y:S01]  /*1490*/  SEL R6, R7, 0xffffffe0, !P1 ;  /* 0xffffffe007067807 */ /* 0x000fe20004800000 */
[----:B------:R-:W-:Y:S01]  /*14a0*/  IMAD.IADD R3, R5, 0x1, R11 ;  /* 0x0000000105037824 */ /* 0x000fe200078e020b */
[C---:B------:R-:W-:Y:S01]  /*14b0*/  IADD3 R22, R216.reuse, 0x8, RZ ;  /* 0x00000008d8167810 */ /* 0x040fe20007ffe0ff */
[----:B------:R-:W-:Y:S01]  /*14c0*/  IMAD.IADD R196, R193, 0x1, R0 ;  /* 0x00000001c1c47824 */ /* 0x000fe200078e0200 */
[C---:B------:R-:W-:Y:S02]  /*14d0*/  IADD3 R21, R216.reuse, 0x10, RZ ;  /* 0x00000010d8157810 */ /* 0x040fe40007ffe0ff */
[C---:B------:R-:W-:Y:S02]  /*14e0*/  IADD3 R18, R216.reuse, 0x28, RZ ;  /* 0x00000028d8127810 */ /* 0x040fe40007ffe0ff */
[C---:B------:R-:W-:Y:S02]  /*14f0*/  IADD3 R19, R216.reuse, 0x20, RZ ;  /* 0x00000020d8137810 */ /* 0x040fe40007ffe0ff */
[----:B------:R-:W-:-:S02]  /*1500*/  IADD3 R14, R216, 0x40, RZ ;  /* 0x00000040d80e7810 */ /* 0x000fc40007ffe0ff */
[----:B------:R-:W-:Y:S02]  /*1510*/  SEL R2, R7, 0xffffffe0, !P4 ;  /* 0xffffffe007027807 */ /* 0x000fe40006000000 */
[C---:B------:R-:W-:Y:S02]  /*1520*/  IADD3 R16, R216.reuse, 0x38, RZ ;  /* 0x00000038d8107810 */ /* 0x040fe40007ffe0ff */
[----:B------:R-:W-:Y:S01]  /*1530*/  IADD3 R7, R216, 0x50, RZ ;  /* 0x00000050d8077810 */ /* 0x000fe20007ffe0ff */
[----:B------:R-:W-:Y:S01]  /*1540*/  IMAD.IADD R194, R193, 0x1, R2 ;  /* 0x00000001c1c27824 */ /* 0x000fe200078e0202 */
[----:B------:R-:W-:Y:S02]  /*1550*/  SHF.R.S32.HI R10, RZ, 0x1f, R22 ;  /* 0x0000001fff0a7819 */ /* 0x000fe40000011416 */
[----:B------:R-:W-:Y:S01]  /*1560*/  SHF.R.S32.HI R7, RZ, 0x1f, R21 ;  /* 0x0000001fff077819 */ /* 0x000fe20000011415 */
[----:B------:R-:W-:Y:S01]  /*1570*/  IMAD.IADD R195, R194, 0x1, R0 ;  /* 0x00000001c2c37824 */ /* 0x000fe200078e0200 */
[----:B------:R-:W-:-:S02]  /*1580*/  SHF.R.S32.HI R10, RZ, 0x1f, R18 ;  /* 0x0000001fff0a7819 */ /* 0x000fc40000011412 */
[----:B------:R-:W-:Y:S02]  /*1590*/  SHF.R.S32.HI R7, RZ, 0x1f, R19 ;  /* 0x0000001fff077819 */ /* 0x000fe40000011413 */
[----:B------:R-:W-:Y:S01]  /*15a0*/  SHF.R.S32.HI R10, RZ, 0x1f, R14 ;  /* 0x0000001fff0a7819 */ /* 0x000fe2000001140e */
[C---:B------:R-:W-:Y:S01]  /*15b0*/  IMAD.IADD R10, R12.reuse, 0x1, R5 ;  /* 0x000000010c0a7824 */ /* 0x040fe200078e0205 */
[----:B------:R-:W-:Y:S01]  /*15c0*/  SHF.R.S32.HI R7, RZ, 0x1f, R16 ;  /* 0x0000001fff077819 */ /* 0x000fe20000011410 */
[----:B------:R-:W-:Y:S01]  /*15d0*/  IMAD.IADD R7, R12, 0x1, R6 ;  /* 0x000000010c077824 */ /* 0x000fe200078e0206 */
[----:B------:R-:W-:Y:S01]  /*15e0*/  LEA R189, R4, 0x4080, 0x1 ;  /* 0x0000408004bd7811 */ /* 0x000fe200078e08ff */
[----:B------:R-:W-:Y:S01]  /*15f0*/  IMAD.IADD R6, R6, 0x1, R11 ;  /* 0x0000000106067824 */ /* 0x000fe200078e020b */
[----:B------:R-:W-:Y:S01]  /*1600*/  STL [R1+0x3c], R10 ;  /* 0x00003c0a01007387 */ /* 0x000fe20000100800 */
[----:B------:R-:W-:Y:S02]  /*1610*/  LEA R8, R8, 0x10080, 0x1 ;  /* 0x0001008008087811 */ /* 0x000fe400078e08ff */
[----:B------:R-:W-:Y:S01]  /*1620*/  IMAD.IADD R190, R2, 0x1, R189 ;  /* 0x0000000102be7824 */ /* 0x000fe200078e02bd */
[----:B------:R2:W-:Y:S01]  /*1630*/  STL [R1+0x2c], R7 ;  /* 0x00002c0701007387 */ /* 0x0005e20000100800 */
[----:B------:R-:W-:Y:S01]  /*1640*/  IMAD.IADD R2, R6, 0x1, R5 ;  /* 0x0000000106027824 */ /* 0x000fe200078e0205 */
[----:B------:R-:W-:Y:S01]  /*1650*/  IADD3 R20, R216, 0x18, RZ ;  /* 0x00000018d8147810 */ /* 0x000fe20007ffe0ff */
[----:B------:R-:W-:Y:S01]  /*1660*/  IMAD.IADD R192, R0, 0x1, R189 ;  /* 0x0000000100c07824 */ /* 0x000fe200078e02bd */
[----:B------:R3:W-:Y:S01]  /*1670*/  STL [R1+0x50], R9 ;  /* 0x0000500901007387 */ /* 0x0007e20000100800 */
[----:B------:R-:W-:Y:S01]  /*1680*/  IADD3 R17, R216, 0x30, RZ ;  /* 0x00000030d8117810 */ /* 0x000fe20007ffe0ff */
[----:B------:R-:W-:Y:S01]  /*1690*/  IMAD.IADD R191, R0, 0x1, R190 ;  /* 0x0000000100bf7824 */ /* 0x000fe200078e02be */
[----:B-1----:R-:W-:Y:S01]  /*16a0*/  IADD3 R13, R216, 0x48, RZ ;  /* 0x00000048d80d7810 */ /* 0x002fe20007ffe0ff */
[----:B------:R3:W-:Y:S01]  /*16b0*/  STL [R1+0x4c], R8 ;  /* 0x00004c0801007387 */ /* 0x0007e20000100800 */
[----:B------:R-:W-:-:S02]  /*16c0*/  SHF.R.S32.HI R15, RZ, 0x1f, R20 ;  /* 0x0000001fff0f7819 */ /* 0x000fc40000011414 */
[----:B------:R-:W-:Y:S02]  /*16d0*/  SHF.R.S32.HI R15, RZ, 0x1f, R17 ;  /* 0x0000001fff0f7819 */ /* 0x000fe40000011411 */
[----:B------:R-:W-:Y:S01]  /*16e0*/  SHF.R.S32.HI R13, RZ, 0x1f, R13 ;  /* 0x0000001fff0d7819 */ /* 0x000fe2000001140d */
[----:B--2---:R-:W-:-:S05]  /*16f0*/  IMAD.IADD R7, R5, 0x1, R7 ;  /* 0x0000000105077824 */ /* 0x004fca00078e0207 */
[----:B------:R3:W-:Y:S04]  /*1700*/  STL [R1+0x38], R7 ;  /* 0x0000380701007387 */ /* 0x0007e80000100800 */
[----:B------:R3:W-:Y:S04]  /*1710*/  STL [R1+0x34], R3 ;  /* 0x0000340301007387 */ /* 0x0007e80000100800 */
[----:B------:R3:W-:Y:S04]  /*1720*/  STL [R1+0x28], R6 ;  /* 0x0000280601007387 */ /* 0x0007e80000100800 */
[----:B------:R3:W-:Y:S02]  /*1730*/  STL [R1+0x30], R2 ;  /* 0x0000300201007387 */ /* 0x0007e40000100800 */
.L_x_1541:
[----:B------:R-:W2:Y:S01]  /*1740*/  LDL R0, [R1+0x1c] ;  /* 0x00001c0001007983 */ /* 0x000ea20000100800 */
[----:B------:R-:W-:Y:S01]  /*1750*/  IMAD.MOV.U32 R12, RZ, RZ, 0x4 ;  /* 0x00000004ff0c7424 */ /* 0x000fe200078e00ff */
[----:B------:R-:W-:-:S02]  /*1760*/  ISETP.NE.U32.AND P4, PT, RZ, c[0x0][0x360], PT ;  /* 0x0000d800ff007a0c */ /* 0x000fc40003f85070 */
[----:B------:R-:W-:Y:S01]  /*1770*/  ISETP.NE.U32.AND P0, PT, RZ, c[0x0][0x370], PT ;  /* 0x0000dc00ff007a0c */ /* 0x000fe20003f05070 */
[----:B---3--:R-:W3:Y:S01]  /*1780*/  LDL R9, [R1+0x18] ;  /* 0x0000180001097983 */ /* 0x008ee20000100800 */
        /* <DEDUP_REMOVED lines=9> */
[----:B------:R-:W-:-:S02]  /*1820*/  IMAD.MOV.U32 R176, RZ, RZ, RZ ;  /* 0x000000ffffb07224 */ /* 0x000fc400078e00ff */
[----:B------:R-:W-:Y:S01]  /*1830*/  IMAD.MOV.U32 R11, RZ, RZ, RZ ;  /* 0x000000ffff0b7224 */ /* 0x000fe200078e00ff */
[----:B--2---:R-:W-:Y:S02]  /*1840*/  SHF.R.S32.HI R29, RZ, 0x1f, R217 ;  /* 0x0000001fff1d7819 */ /* 0x004fe400000114d9 */
[C---:B------:R-:W-:Y:S02]  /*1850*/  @P4 LEA R2, P0, R217.reuse, c[0x0][0x360], 0x2 ;  /* 0x0000d800d9024a11 */ /* 0x040fe400078010ff */
        /* <DEDUP_REMOVED lines=16> */
[----:B---3--:R-:W-:-:S03]  /*1960*/  LOP3.LUT R28, R9, 0xffff, RZ, 0xc0, !PT ;  /* 0x0000ffff091c7812 */ /* 0x008fc600078ec0ff */
[----:B------:R4:W-:Y:S04]  /*1970*/  STL [R1+0x4], R29 ;  /* 0x0000041d01007387 */ /* 0x0009e80000100800 */
[----:B------:R4:W-:Y:S01]  /*1980*/  STL [R1], R28 ;  /* 0x0000001c01007387 */ /* 0x0009e20000100800 */
[----:B------:R-:W-:Y:S01]  /*1990*/  YIELD ;  /* 0x0000000000007946 */ /* 0x000fe20003800000 */
[----:B------:R-:W-:Y:S01]  /*19a0*/  P2R R19, PR, RZ, 0x40 ;  /* 0x00000040ff137803 */ /* 0x000fe20000000000 */
[----:B------:R-:W-:Y:S05]  /*19b0*/  @P4 BRA `(.L_x_1363) ;  /* 0x0000005000004947 */ /* 0x000fea0003800000 */
[----:B-----5:R-:W-:Y:S01]  /*19c0*/  MOV R177, c[0x0][0x168] ;  /* 0x00005a0000b17a02 */ /* 0x020fe20000000f00 */
[----:B------:R-:W-:Y:S05]  /*19d0*/  @!P3 BRA `(.L_x_1363) ;  /* 0x000000300000b947 */ /* 0x000fea0003800000 */
[----:B------:R-:W2:Y:S04]  /*19e0*/  LDG.E R8, [R6.64] ;  /* 0x0000000606087981 */ /* 0x000ea8000c1e1900 */
[----:B------:R-:W2:Y:S02]  /*19f0*/  LDG.E R0, [R6.64+0x4] ;  /* 0x0000040606007981 */ /* 0x000ea4000c1e1900 */
[----:B--2---:R-:W-:-:S02]  /*1a00*/  IADD3 R177, -R8, R0, RZ ;  /* 0x0000000008b17210 */ /* 0x004fc40007ffe1ff */
.L_x_1363:
[----:B------:R-:W-:-:S04]  /*1a10*/  ISETP.NE.U32.AND P0, PT, RZ, c[0x0][0x368], PT ;  /* 0x0000da00ff007a0c */ /* 0x000fc80003f05070 */
[----:B------:R-:W-:-:S13]  /*1a20*/  ISETP.NE.AND.EX P0, PT, RZ, c[0x0][0x36c], PT, P0 ;  /* 0x0000db00ff007a0c */ /* 0x000fda0003f05300 */
[----:B------:R-:W-:Y:S05]  /*1a30*/  @!P0 BRA `(.L_x_1364) ;  /* 0x0000004000008947 */ /* 0x000fea0003800000 */
[----:B----4-:R-:W-:-:S04]  /*1a40*/  LEA R4, P0, R217, c[0x0][0x368], 0x2 ;  /* 0x0000da00d9047a11 */ /* 0x010fc800078010ff */
[----:B------:R-:W-:-:S05]  /*1a50*/  LEA.HI.X R5, R217, c[0x0][0x36c], R29, 0x2, P0 ;  /* 0x0000db00d9057a11 */ /* 0x000fca00000f141d */
[----:B------:R1:W5:Y:S01]  /*1a60*/  LDG.E R10, [R4.64] ;  /* 0x00000006040a7981 */ /* 0x000362000c1e1900 */
[----:B------:R-:W-:Y:S05]  /*1a70*/  BRA `(.L_x_1365) ;  /* 0x0000005000007947 */ /* 0x000fea0003800000 */
.L_x_1364:
[----:B------:R-:W-:Y:S01]  /*1a80*/  MOV R10, c[0x0][0x1d0] ;  /* 0x00007400000a7a02 */ /* 0x000fe20000000f00 */
[----:B------:R-:W-:Y:S05]  /*1a90*/  @!P6 BRA `(.L_x_1365) ;  /* 0x000000300000e947 */ /* 0x000fea0003800000 */
[----:B----4-:R-:W2:Y:S04]  /*1aa0*/  LDG.E R6, [R4.64] ;  /* 0x0000000604067981 */ /* 0x010ea8000c1e1900 */
[----:B------:R-:W2:Y:S02]  /*1ab0*/  LDG.E R0, [R4.64+0x4] ;  /* 0x0000040604007981 */ /* 0x000ea4000c1e1900 */
[----:B--2---:R-:W-:Y:S02]  /*1ac0*/  IADD3 R10, -R6, R0, RZ ;  /* 0x00000000060a7210 */ /* 0x004fe40007ffe1ff */
.L_x_1365:
[----:B----4-:R2:W3:Y:S04]  /*1ad0*/  @P5 LDG.E R6, [R2.64] ;  /* 0x0000000602065981 */ /* 0x0104e8000c1e1900 */
[----:B-1----:R2:W3:Y:S01]  /*1ae0*/  @P5 LDG.E R4, [R2.64+0x4] ;  /* 0x0000040602045981 */ /* 0x0024e2000c1e1900 */
[----:B------:R-:W-:Y:S01]  /*1af0*/  ISETP.NE.U32.AND P0, PT, RZ, c[0x0][0x378], PT ;  /* 0x0000de00ff007a0c */ /* 0x000fe20003f05070 */
[----:B-----5:R-:W-:-:S03]  /*1b00*/  IMAD.MOV.U32 R158, RZ, RZ, R10 ;  /* 0x000000ffff9e7224 */ /* 0x020fc600078e000a */
[----:B------:R-:W-:Y:S01]  /*1b10*/  ISETP.NE.AND.EX P1, PT, RZ, c[0x0][0x37c], PT, P0 ;  /* 0x0000df00ff007a0c */ /* 0x000fe20003f25300 */
[----:B------:R-:W-:-:S12]  /*1b20*/  IMAD.MOV.U32 R0, RZ, RZ, c[0x0][0x228] ;  /* 0x00008a00ff007624 */ /* 0x000fd800078e00ff */
[----:B--2---:R-:W-:-:S04]  /*1b30*/  @P1 LEA R2, P0, R217, c[0x0][0x378], 0x2 ;  /* 0x0000de00d9021a11 */ /* 0x004fc800078010ff */
[----:B------:R-:W-:-:S05]  /*1b40*/  @P1 LEA.HI.X R3, R217, c[0x0][0x37c], R29, 0x2, P0 ;  /* 0x0000df00d9031a11 */ /* 0x000fca00000f141d */
[----:B------:R1:W5:Y:S01]  /*1b50*/  @P1 LDG.E R158, [R2.64] ;  /* 0x00000006029e1981 */ /* 0x000362000c1e1900 */
[----:B------:R-:W-:Y:S01]  /*1b60*/  IMAD.IADD R5, R10, 0x1, -R163 ;  /* 0x000000010a057824 */ /* 0x000fe200078e0aa3 */
[----:B------:R-:W-:Y:S01]  /*1b70*/  BSSY B0, `(.L_x_1366) ;  /* 0x0000031000007945 */ /* 0x000fe20003800000 */
[C---:B-1----:R-:W-:Y:S02]  /*1b80*/  LOP3.LUT R2, R9.reuse, 0xff000000, RZ, 0xc0, !PT ;  /* 0xff00000009027812 */ /* 0x042fe400078ec0ff */
[----:B------:R-:W-:Y:S01]  /*1b90*/  LOP3.LUT R3, R9, 0xff0000, RZ, 0xc0, !PT ;  /* 0x00ff000009037812 */ /* 0x000fe200078ec0ff */
[----:B---3--:R-:W-:Y:S01]  /*1ba0*/  @P5 IMAD.IADD R0, R4, 0x1, -R6 ;  /* 0x0000000104005824 */ /* 0x008fe200078e0a06 */
[----:B------:R-:W-:-:S03]  /*1bb0*/  SHF.R.U32.HI R4, RZ, 0x8, R2 ;  /* 0x00000008ff047819 */ /* 0x000fc60000011602 */
[----:B------:R-:W-:Y:S01]  /*1bc0*/  IMAD.IADD R178, R5, 0x1, R0 ;  /* 0x0000000105b27824 */ /* 0x000fe200078e0200 */
[----:B------:R-:W-:-:S04]  /*1bd0*/  LEA.HI R4, R3, R4, RZ, 0x10 ;  /* 0x0000000403047211 */ /* 0x000fc800078f80ff */
[----:B------:R-:W-:Y:S02]  /*1be0*/  SHF.R.U32.HI R6, RZ, 0x10, R4 ;  /* 0x00000010ff067819 */ /* 0x000fe40000011604 */
[----:B------:R-:W-:Y:S02]  /*1bf0*/  LOP3.LUT R13, R4, 0xff, RZ, 0xc0, !PT ;  /* 0x000000ff040d7812 */ /* 0x000fe400078ec0ff */
[C---:B------:R-:W-:Y:S01]  /*1c00*/  IADD3 R2, R178.reuse, 0x2f, RZ ;  /* 0x0000002fb2027810 */ /* 0x040fe20007ffe0ff */
[----:B------:R1:W-:Y:S01]  /*1c10*/  STL [R1+0x18], R6 ;  /* 0x0000180601007387 */ /* 0x0003e20000100800 */
[----:B------:R-:W-:Y:S02]  /*1c20*/  ISETP.GE.AND P0, PT, R178, 0x1, PT ;  /* 0x00000001b200780c */ /* 0x000fe40003f06270 */
[----:B------:R-:W-:Y:S01]  /*1c30*/  ISETP.NE.AND P1, PT, R6, RZ, PT ;  /* 0x000000ff0600720c */ /* 0x000fe20003f25270 */
[----:B------:R1:W-:Y:S01]  /*1c40*/  STL [R1+0x40], R13 ;  /* 0x0000400d01007387 */ /* 0x0003e20000100800 */
[----:B------:R-:W-:-:S02]  /*1c50*/  IMAD.HI R2, R2, 0x2aaaaaab, RZ ;  /* 0x2aaaaaab02027827 */ /* 0x000fc400078e02ff */
[----:B------:R-:W-:-:S03]  /*1c60*/  SEL R148, R6, c[0x0][0x338], P1 ;  /* 0x0000ce0006947a07 */ /* 0x000fc60000800000 */
[----:B------:R-:W-:-:S04]  /*1c70*/  SHF.R.U32.HI R3, RZ, 0x1f, R2 ;  /* 0x0000001fff037819 */ /* 0x000fc80000011602 */
[----:B------:R-:W-:Y:S01]  /*1c80*/  LEA.HI.SX32 R149, R2, R3, 0x1d ;  /* 0x0000000302957211 */ /* 0x000fe200078feaff */
[----:B------:R-:W-:Y:S01]  /*1c90*/  IMAD.MOV.U32 R2, RZ, RZ, RZ ;  /* 0x000000ffff027224 */ /* 0x000fe200078e00ff */
[----:B------:R-:W-:Y:S05]  /*1ca0*/  @!P0 BRA `(.L_x_1367) ;  /* 0x000001d000008947 */ /* 0x000fea0003800000 */
[----:B------:R-:W-:Y:S02]  /*1cb0*/  IABS R2, R148 ;  /* 0x0000009400027213 */ /* 0x000fe40000000000 */
[----:B-1----:R-:W-:-:S03]  /*1cc0*/  IADD3 R6, R149, -0x1, R148 ;  /* 0xffffffff95067810 */ /* 0x002fc60007ffe094 */
        /* <DEDUP_REMOVED lines=10> */
[----:B------:R-:W-:Y:S02]  /*1d70*/  IMAD.MOV R8, RZ, RZ, -R2 ;  /* 0x000000ffff087224 */ /* 0x000fe400078e0a02 */
[----:B------:R-:W-:-:S04]  /*1d80*/  IMAD.MOV.U32 R2, RZ, RZ, RZ ;  /* 0x000000ffff027224 */ /* 0x000fc800078e00ff */
        /* <DEDUP_REMOVED lines=15> */
.L_x_1367:
[----:B------:R-:W-:Y:S05]  /*1e80*/  BSYNC B0 ;  /* 0x0000000000007941 */ /* 0x000fea0003800000 */
.L_x_1366:
[----:B------:R-:W-:Y:S01]  /*1e90*/  IMAD R3, R13, R2, RZ ;  /* 0x000000020d037224 */ /* 0x000fe200078e02ff */
[----:B------:R-:W2:Y:S01]  /*1ea0*/  S2R R7, SR_TID.X ;  /* 0x0000000000077919 */ /* 0x000ea20000002100 */
[----:B------:R-:W-:Y:S02]  /*1eb0*/  IADD3 R27, R205, 0x20, RZ ;  /* 0x00000020cd1b7810 */ /* 0x000fe40007ffe0ff */
[C---:B------:R-:W-:Y:S02]  /*1ec0*/  IMAD.IADD R2, R3.reuse, 0x1, R2 ;  /* 0x0000000103027824 */ /* 0x040fe400078e0202 */
[----:B------:R-:W-:-:S03]  /*1ed0*/  IMAD R3, R3, 0x30, -R5 ;  /* 0x0000003003037824 */ /* 0x000fc600078e0a05 */
[----:B------:R-:W-:Y:S02]  /*1ee0*/  IMNMX R2, R149, R2, PT ;  /* 0x0000000295027217 */ /* 0x000fe40003800200 */
[----:B------:R-:W-:-:S03]  /*1ef0*/  IMNMX R3, RZ, R3, !PT ;  /* 0x00000003ff037217 */ /* 0x000fc60007800200 */
[----:B------:R-:W-:Y:S02]  /*1f00*/  IMAD R2, R2, 0x30, -R5 ;  /* 0x0000003002027824 */ /* 0x000fe400078e0a05 */
[----:B------:R-:W-:-:S03]  /*1f10*/  IMAD.WIDE.U32 R4, R3, -0x55555555, RZ ;  /* 0xaaaaaaab03047825 */ /* 0x000fc600078e00ff */
[----:B------:R-:W-:Y:S01]  /*1f20*/  IMNMX R2, R2, R0, PT ;  /* 0x0000000002027217 */ /* 0x000fe20003800200 */
[----:B------:R-:W-:Y:S01]  /*1f30*/  IMAD.SHL.U32 R4, R205, 0x40, RZ ;  /* 0x00000040cd047824 */ /* 0x000fe200078e00ff */
[----:B------:R-:W-:Y:S02]  /*1f40*/  SHF.R.U32.HI R142, RZ, 0x5, R5 ;  /* 0x00000005ff8e7819 */ /* 0x000fe40000011605 */
[----:B------:R-:W-:Y:S02]  /*1f50*/  ISETP.GT.AND P0, PT, R2, R3, PT ;  /* 0x000000030200720c */ /* 0x000fe40003f04270 */
[----:B-12---:R-:W-:Y:S02]  /*1f60*/  SHF.R.S32.HI R6, RZ, 0x1f, R7 ;  /* 0x0000001fff067819 */ /* 0x006fe40000011407 */
[----:B------:R-:W-:-:S04]  /*1f70*/  LOP3.LUT R174, R4, 0x1c0, RZ, 0xc0, !PT ;  /* 0x000001c004ae7812 */ /* 0x000fc800078ec0ff */
[----:B------:R-:W-:Y:S02]  /*1f80*/  SHF.R.U32.HI R179, RZ, 0x3, R174 ;  /* 0x00000003ffb37819 */ /* 0x000fe400000116ae */
[----:B------:R-:W-:-:S03]  /*1f90*/  LOP3.LUT R5, R174, 0x38, R132, 0xf8, !PT ;  /* 0x00000038ae057812 */ /* 0x000fc600078ef884 */
[----:B------:R-:W-:Y:S02]  /*1fa0*/  @P0 IADD3 R3, R2, 0x2f, RZ ;  /* 0x0000002f02030810 */ /* 0x000fe40007ffe0ff */
[----:B------:R-:W-:-:S03]  /*1fb0*/  LEA.HI R2, R6, R7, RZ, 0x6 ;  /* 0x0000000706027211 */ /* 0x000fc600078f30ff */
[----:B------:R-:W-:-:S04]  /*1fc0*/  @P0 IMAD.HI R3, R3, 0x2aaaaaab, RZ ;  /* 0x2aaaaaab03030827 */ /* 0x000fc800078e02ff */
[----:B------:R-:W-:Y:S01]  /*1fd0*/  IMAD.SHL.U32 R4, R2, 0x8, RZ ;  /* 0x0000000802047824 */ /* 0x000fe200078e00ff */
[----:B------:R-:W-:Y:S01]  /*1fe0*/  @P0 SHF.R.U32.HI R6, RZ, 0x1f, R3 ;  /* 0x0000001fff060819 */ /* 0x000fe20000011603 */
[----:B------:R-:W-:-:S03]  /*1ff0*/  IMAD.MOV.U32 R2, RZ, RZ, R142 ;  /* 0x000000ffff027224 */ /* 0x000fc600078e008e */
[----:B------:R-:W-:Y:S02]  /*2000*/  @P0 LEA.HI.SX32 R2, R3, R6, 0x1d ;  /* 0x0000000603020211 */ /* 0x000fe400078feaff */
[----:B------:R-:W-:Y:S01]  /*2010*/  LOP3.LUT R175, R4, 0xfffffe00, RZ, 0xc0, !PT ;  /* 0xfffffe0004af7812 */ /* 0x000fe200078ec0ff */
[----:B------:R-:W-:Y:S01]  /*2020*/  IMAD.SHL.U32 R4, R27, 0x40, RZ ;  /* 0x000000401b047824 */ /* 0x000fe200078e00ff */
[----:B------:R-:W-:Y:S02]  /*2030*/  ISETP.GT.AND P0, PT, R2, R142, PT ;  /* 0x0000008e0200720c */ /* 0x000fe40003f04270 */
[----:B------:R-:W-:Y:S02]  /*2040*/  LOP3.LUT R3, R5, R179, RZ, 0x3c, !PT ;  /* 0x000000b305037212 */ /* 0x000fe400078e3cff */
[----:B------:R-:W-:-:S03]  /*2050*/  LOP3.LUT R159, R4, 0x1c0, RZ, 0xc0, !PT ;  /* 0x000001c0049f7812 */ /* 0x000fc600078ec0ff */
[----:B------:R-:W-:-:S04]  /*2060*/  IMAD.IADD R3, R175, 0x1, R3 ;  /* 0x00000001af037824 */ /* 0x000fc800078e0203 */
[----:B------:R-:W-:Y:S02]  /*2070*/  IMAD.SHL.U32 R197, R3, 0x2, RZ ;  /* 0x0000000203c57824 */ /* 0x000fe400078e00ff */
[----:B------:R-:W-:Y:S05]  /*2080*/  @!P0 BRA `(.L_x_1368) ;  /* 0x0000677000008947 */ /* 0x000fea0003800000 */
[----:B------:R-:W-:Y:S01]  /*2090*/  SHF.R.S32.HI R24, RZ, 0x1f, R205 ;  /* 0x0000001fff187819 */ /* 0x000fe200000114cd */
[----:B------:R-:W-:Y:S01]  /*20a0*/  IMAD.MOV.U32 R152, RZ, RZ, 0x30 ;  /* 0x00000030ff987424 */ /* 0x000fe200078e00ff */
[----:B------:R-:W-:Y:S01]  /*20b0*/  IADD3 R127, P0, R205, R11, RZ ;  /* 0x0000000bcd7f7210 */ /* 0x000fe20007f1e0ff */
[----:B------:R-:W-:Y:S01]  /*20c0*/  IMAD.MOV.U32 R164, RZ, RZ, 0x5 ;  /* 0x00000005ffa47424 */ /* 0x000fe200078e00ff */
[----:B------:R-:W-:Y:S01]  /*20d0*/  IADD3 R34, R2, -0x1, RZ ;  /* 0xffffffff02227810 */ /* 0x000fe20007ffe0ff */
[----:B------:R-:W-:Y:S01]  /*20e0*/  IMAD R165, R152, c[0x0][0x23c], RZ ;  /* 0x00008f0098a57a24 */ /* 0x000fe200078e02ff */
[----:B------:R-:W-:Y:S01]  /*20f0*/  LEA.HI.X.SX32 R145, R11, R24, 0x1, P0 ;  /* 0x000000180b917211 */ /* 0x000fe200000f0eff */
[----:B------:R-:W-:Y:S01]  /*2100*/  IMAD.WIDE.U32 R4, R127, c[0x0][0x238], R132 ;  /* 0x00008e007f047a25 */ /* 0x000fe200078e0084 */
[----:B------:R-:W-:-:S02]  /*2110*/  SEL R23, R29, RZ, !P5 ;  /* 0x000000ff1d177207 */ /* 0x000fc40006800000 */
[----:B------:R-:W-:Y:S01]  /*2120*/  SEL R22, R217, RZ, !P5 ;  /* 0x000000ffd9167207 */ /* 0x000fe20006800000 */
[----:B------:R-:W-:Y:S01]  /*2130*/  IMAD R3, R145, c[0x0][0x238], RZ ;  /* 0x00008e0091037a24 */ /* 0x000fe200078e02ff */
[----:B------:R-:W-:Y:S01]  /*2140*/  MOV R2, R4 ;  /* 0x0000000400027202 */ /* 0x000fe20000000f00 */
[----:B------:R-:W-:Y:S01]  /*2150*/  IMAD.WIDE.U32 R150, R152, c[0x0][0x238], RZ ;  /* 0x00008e0098967a25 */ /* 0x000fe200078e00ff */
[----:B------:R-:W-:Y:S02]  /*2160*/  ISETP.GE.AND P2, PT, R132, c[0x0][0x1d4], PT ;  /* 0x0000750084007a0c */ /* 0x000fe40003f46270 */
[----:B------:R-:W-:Y:S01]  /*2170*/  ISETP.GE.AND P6, PT, R134, c[0x0][0x1d4], PT ;  /* 0x0000750086007a0c */ /* 0x000fe20003fc6270 */
[----:B------:R-:W-:Y:S01]  /*2180*/  IMAD R3, R127, c[0x0][0x23c], R3 ;  /* 0x00008f007f037a24 */ /* 0x000fe200078e0203 */
[----:B------:R-:W-:Y:S01]  /*2190*/  ISETP.GE.AND P5, PT, R207, c[0x0][0x1d4], PT ;  /* 0x00007500cf007a0c */ /* 0x000fe20003fa6270 */
[----:B------:R-:W-:Y:S01]  /*21a0*/  IMAD R4, R23, c[0x0][0x248], RZ ;  /* 0x0000920017047a24 */ /* 0x000fe200078e02ff */
[----:B------:R-:W-:Y:S01]  /*21b0*/  ISETP.GE.AND P4, PT, R208, c[0x0][0x1d4], PT ;  /* 0x00007500d0007a0c */ /* 0x000fe20003f86270 */
[----:B------:R-:W-:Y:S01]  /*21c0*/  IMAD.IADD R165, R151, 0x1, R165 ;  /* 0x0000000197a57824 */ /* 0x000fe200078e02a5 */
[----:B------:R-:W-:Y:S01]  /*21d0*/  IADD3 R3, R5, R3, RZ ;  /* 0x0000000305037210 */ /* 0x000fe20007ffe0ff */
[----:B------:R-:W-:Y:S01]  /*21e0*/  IMAD R5, R34, -0x30, R0 ;  /* 0xffffffd022057824 */ /* 0x000fe200078e0200 */
[----:B------:R-:W-:Y:S01]  /*21f0*/  MOV R169, c[0x0][0x238] ;  /* 0x00008e0000a97a02 */ /* 0x000fe20000000f00 */
[----:B------:R-:W-:Y:S01]  /*2200*/  IMAD R4, R22, c[0x0][0x24c], R4 ;  /* 0x0000930016047a24 */ /* 0x000fe200078e0204 */
[----:B------:R-:W-:Y:S01]  /*2210*/  LOP3.LUT R206, R206, 0xfffffffe, RZ, 0xc0, !PT ;  /* 0xfffffffecece7812 */ /* 0x000fe200078ec0ff */
[----:B------:R-:W-:Y:S01]  /*2220*/  IMAD.WIDE.U32 R2, R28, c[0x0][0x240], R2 ;  /* 0x000090001c027a25 */ /* 0x000fe200078e0002 */
[----:B------:R-:W-:-:S02]  /*2230*/  IMNMX R5, R5, 0x30, PT ;  /* 0x0000003005057817 */ /* 0x000fc40003800200 */
[----:B------:R-:W-:Y:S01]  /*2240*/  SHF.L.U32 R183, R169, 0x5, RZ ;  /* 0x00000005a9b77819 */ /* 0x000fe200000006ff */
[----:B------:R-:W-:Y:S01]  /*2250*/  IMAD R3, R28, c[0x0][0x244], R3 ;  /* 0x000091001c037a24 */ /* 0x000fe200078e0203 */
[----:B------:R-:W-:Y:S02]  /*2260*/  IADD3 R6, -R205, R5, RZ ;  /* 0x00000005cd067210 */ /* 0x000fe40007ffe1ff */
[----:B------:R-:W-:Y:S01]  /*2270*/  SHF.L.U64.HI R169, R169, R164, c[0x0][0x23c] ;  /* 0x00008f00a9a97619 */ /* 0x000fe200000102a4 */
[----:B------:R-:W-:Y:S01]  /*2280*/  IMAD.WIDE.U32 R122, R22, c[0x0][0x248], R2 ;  /* 0x00009200167a7a25 */ /* 0x000fe200078e0002 */
[----:B------:R-:W-:Y:S02]  /*2290*/  ISETP.GE.AND P1, PT, R6, 0x1, PT ;  /* 0x000000010600780c */ /* 0x000fe40003f26270 */
[----:B------:R-:W-:Y:S01]  /*22a0*/  SHF.R.S32.HI R3, RZ, 0x1f, R34 ;  /* 0x0000001fff037819 */ /* 0x000fe20000011422 */
[----:B------:R-:W-:Y:S01]  /*22b0*/  IMAD R2, R165, R34, RZ ;  /* 0x00000022a5027224 */ /* 0x000fe200078e02ff */
[----:B------:R-:W-:Y:S01]  /*22c0*/  MOV R120, R122 ;  /* 0x0000007a00787202 */ /* 0x000fe20000000f00 */
[----:B------:R-:W-:Y:S01]  /*22d0*/  IMAD.IADD R121, R123, 0x1, R4 ;  /* 0x000000017b797824 */ /* 0x000fe200078e0204 */
[----:B------:R-:W-:Y:S01]  /*22e0*/  IADD3 R18, R10, R162, RZ ;  /* 0x000000a20a127210 */ /* 0x000fe20007ffe0ff */
[-C--:B------:R-:W-:Y:S01]  /*22f0*/  IMAD R2, R3, R150.reuse, R2 ;  /* 0x0000009603027224 */ /* 0x080fe200078e0202 */
[----:B------:R-:W-:Y:S01]  /*2300*/  SHF.R.S32.HI R139, RZ, 0x1f, R138 ;  /* 0x0000001fff8b7819 */ /* 0x000fe2000001148a */
[----:B------:R-:W-:-:S04]  /*2310*/  IMAD.WIDE.U32 R4, R34, R150, R120 ;  /* 0x0000009622047225 */ /* 0x000fc800078e0078 */
[----:B------:R-:W-:Y:S01]  /*2320*/  IMAD.WIDE.U32 R14, R205, c[0x0][0x290], R132 ;  /* 0x0000a400cd0e7a25 */ /* 0x000fe200078e0084 */
[----:B------:R-:W-:Y:S02]  /*2330*/  ISETP.NE.AND P3, PT, R19, RZ, PT ;  /* 0x000000ff1300720c */ /* 0x000fe40003f65270 */
[----:B------:R-:W-:Y:S01]  /*2340*/  MOV R170, c[0x0][0x290] ;  /* 0x0000a40000aa7a02 */ /* 0x000fe20000000f00 */
[----:B------:R-:W-:Y:S01]  /*2350*/  IMAD.IADD R5, R5, 0x1, R2 ;  /* 0x0000000105057824 */ /* 0x000fe200078e0202 */
[----:B------:R-:W-:Y:S01]  /*2360*/  @P1 LEA R2, P0, R4, c[0x0][0x220], 0x1 ;  /* 0x0000880004021a11 */ /* 0x000fe200078008ff */
[----:B------:R-:W-:Y:S02]  /*2370*/  IMAD R8, R24, c[0x0][0x290], RZ ;  /* 0x0000a40018087a24 */ /* 0x000fe400078e02ff */
[----:B------:R-:W-:Y:S01]  /*2380*/  IMAD.MOV.U32 R171, RZ, RZ, c[0x0][0x280] ;  /* 0x0000a000ffab7624 */ /* 0x000fe200078e00ff */
[----:B------:R-:W-:Y:S02]  /*2390*/  @P1 LEA.HI.X R3, R4, c[0x0][0x224], R5, 0x1, P0 ;  /* 0x0000890004031a11 */ /* 0x000fe400000f0c05 */
[----:B------:R-:W-:Y:S01]  /*23a0*/  ISETP.GT.AND P0, PT, R6, 0x20, PT ;  /* 0x000000200600780c */ /* 0x000fe20003f04270 */
[----:B------:R-:W-:Y:S01]  /*23b0*/  IMAD.WIDE.U32 R180, R205, c[0x0][0x1e0], RZ ;  /* 0x00007800cdb47a25 */ /* 0x000fe200078e00ff */
[----:B------:R-:W-:Y:S01]  /*23c0*/  MOV R184, c[0x0][0x27c] ;  /* 0x00009f0000b87a02 */ /* 0x000fe20000000f00 */
[----:B------:R-:W-:Y:S01]  /*23d0*/  @!PT LDS RZ, [RZ] ;  /* 0x00000000fffff984 */ /* 0x000fe20000000800 */
[----:B------:R-:W-:Y:S01]  /*23e0*/  @!PT LDS RZ, [RZ] ;  /* 0x00000000fffff984 */ /* 0x000fe20000000800 */
[----:B------:R-:W-:Y:S01]  /*23f0*/  @!PT LDS RZ, [RZ] ;  /* 0x00000000fffff984 */ /* 0x000fe20000000800 */
[----:B------:R1:W-:Y:S01]  /*2400*/  @P1 LDGSTS.E.BYPASS.LTC128B.128 [R197+0xa080], [R2.64], !P2 ;  /* 0x0a08000002c51fae */ /* 0x0003e2000d101d46 */
[----:B------:R-:W-:-:S03]  /*2410*/  @P2 LOP3.LUT R206, R206, 0x1, RZ, 0xfc, !PT ;  /* 0x00000001cece2812 */ /* 0x000fc600078efcff */
[----:B------:R1:W-:Y:S04]  /*2420*/  @P1 LDGSTS.E.BYPASS.LTC128B.128 [R197+0xb880], [R2.64+0x80], !P6 ;  /* 0x0b88008002c51fae */ /* 0x0003e8000f101d46 */
[----:B------:R1:W-:Y:S04]  /*2430*/  @P1 LDGSTS.E.BYPASS.LTC128B.128 [R197+0xd080], [R2.64+0x100], !P5 ;  /* 0x0d08010002c51fae */ /* 0x0003e8000e901d46 */
[----:B------:R1:W-:Y:S02]  /*2440*/  @P1 LDGSTS.E.BYPASS.LTC128B.128 [R197+0xe880], [R2.64+0x180], !P4 ;  /* 0x0e88018002c51fae */ /* 0x0003e4000e101d46 */
[----:B-1----:R-:W-:-:S05]  /*2450*/  @P0 IADD3 R3, P1, R183, R4, RZ ;  /* 0x00000004b7030210 */ /* 0x002fca0007f3e0ff */
[----:B------:R-:W-:Y:S01]  /*2460*/  @P0 IMAD.X R5, R5, 0x1, R169, P1 ;  /* 0x0000000105050824 */ /* 0x000fe200008e06a9 */
[----:B------:R-:W-:-:S04]  /*2470*/  @P0 LEA R2, P1, R3, c[0x0][0x220], 0x1 ;  /* 0x0000880003020a11 */ /* 0x000fc800078208ff */
[----:B------:R-:W-:Y:S02]  /*2480*/  @P0 LEA.HI.X R3, R3, c[0x0][0x224], R5, 0x1, P1 ;  /* 0x0000890003030a11 */ /* 0x000fe400008f0c05 */
[----:B------:R-:W-:Y:S02]  /*2490*/  ISETP.NE.U32.AND P1, PT, RZ, c[0x0][0x340], PT ;  /* 0x0000d000ff007a0c */ /* 0x000fe40003f25070 */
[----:B------:R-:W-:Y:S01]  /*24a0*/  SHF.R.S32.HI R21, RZ, 0x1f, R18 ;  /* 0x0000001fff157819 */ /* 0x000fe20000011412 */
[----:B------:R-:W-:Y:S01]  /*24b0*/  IMAD R17, R205, c[0x0][0x294], R8 ;  /* 0x0000a500cd117a24 */ /* 0x000fe200078e0208 */
[----:B------:R-:W-:Y:S01]  /*24c0*/  ISETP.NE.AND.EX P1, PT, RZ, c[0x0][0x344], PT, P1 ;  /* 0x0000d100ff007a0c */ /* 0x000fe20003f25310 */
[----:B------:R1:W-:Y:S02]  /*24d0*/  @P0 LDGSTS.E.BYPASS.LTC128B.128 [R201+0xb080], [R2.64], !P2 ;  /* 0x0b08000002c90fae */ /* 0x0003e4000d101d46 */
[----:B------:R-:W-:Y:S02]  /*24e0*/  IMAD R6, R21, c[0x0][0x1e0], RZ ;  /* 0x0000780015067a24 */ /* 0x000fe400078e02ff */
[----:B------:R-:W-:Y:S01]  /*24f0*/  IMAD.WIDE.U32 R8, R205, c[0x0][0x280], R132 ;  /* 0x0000a000cd087a25 */ /* 0x000fe200078e0084 */
[----:B------:R1:W-:Y:S07]  /*2500*/  @P0 LDGSTS.E.BYPASS.LTC128B.128 [R201+0xc880], [R2.64+0x80], !P6 ;  /* 0x0c88008002c90fae */ /* 0x0003ee000f101d46 */
[----:B------:R-:W-:Y:S01]  /*2510*/  @P1 IMAD.WIDE R4, R217, R12, c[0x0][0x340] ;  /* 0x0000d000d9041625 */ /* 0x000fe200078e020c */
[----:B------:R1:W-:Y:S04]  /*2520*/  @P0 LDGSTS.E.BYPASS.LTC128B.128 [R201+0xe080], [R2.64+0x100], !P5 ;  /* 0x0e08010002c90fae */ /* 0x0003e8000e901d46 */
[----:B------:R1:W-:Y:S04]  /*2530*/  @P0 LDGSTS.E.BYPASS.LTC128B.128 [R201+0xf880], [R2.64+0x180], !P4 ;  /* 0x0f88018002c90fae */ /* 0x0003e8000e101d46 */
[----:B------:R-:W0:Y:S04]  /*2540*/  LDGDEPBAR ;  /* 0x00000000000079af */ /* 0x000e280000000000 */
[----:B------:R2:W3:Y:S01]  /*2550*/  @P1 LDG.E R16, [R4.64] ;  /* 0x0000000604101981 */ /* 0x0004e2000c1e1900 */
[----:B------:R-:W-:Y:S01]  /*2560*/  IMAD R6, R18, c[0x0][0x1e4], R6 ;  /* 0x0000790012067a24 */ /* 0x000fe200078e0206 */
[----:B------:R-:W-:Y:S01]  /*2570*/  WARPSYNC 0xffffffff ;  /* 0xffffffff00007948 */ /* 0x000fe20003800000 */
[----:B------:R-:W-:Y:S01]  /*2580*/  IMAD.WIDE.U32 R10, R205, c[0x0][0x290], R138 ;  /* 0x0000a400cd0a7a25 */ /* 0x000fe200078e008a */
[----:B------:R-:W-:-:S02]  /*2590*/  SHF.L.U64.HI R161, R171, R164, c[0x0][0x284] ;  /* 0x0000a100aba17619 */ /* 0x000fc400000102a4 */
[----:B------:R-:W-:Y:S01]  /*25a0*/  SHF.L.U64.HI R160, R170, R164, c[0x0][0x294] ;  /* 0x0000a500aaa07619 */ /* 0x000fe200000102a4 */
[----:B------:R-:W-:Y:S01]  /*25b0*/  IMAD.IADD R11, R11, 0x1, R17 ;  /* 0x000000010b0b7824 */ /* 0x000fe200078e0211 */
[----:B------:R-:W-:Y:S01]  /*25c0*/  ISETP.GE.AND P2, PT, R132, c[0x0][0x27c], PT ;  /* 0x00009f0084007a0c */ /* 0x000fe20003f46270 */
[C---:B------:R-:W-:Y:S01]  /*25d0*/  IMAD R166, R152.reuse, c[0x0][0x1e4], RZ ;  /* 0x0000790098a67a24 */ /* 0x040fe200078e02ff */
[----:B------:R-:W-:Y:S01]  /*25e0*/  SHF.R.U32.HI R25, RZ, 0x3, R159 ;  /* 0x00000003ff197819 */ /* 0x000fe2000001169f */
[----:B------:R-:W-:Y:S01]  /*25f0*/  IMAD R167, R152, c[0x0][0x284], RZ ;  /* 0x0000a10098a77a24 */ /* 0x000fe200078e02ff */
[----:B------:R-:W-:Y:S01]  /*2600*/  SHF.L.U32 R170, R170, 0x5, RZ ;  /* 0x00000005aaaa7819 */ /* 0x000fe200000006ff */
[----:B------:R-:W-:Y:S01]  /*2610*/  IMAD R168, R152, c[0x0][0x294], RZ ;  /* 0x0000a50098a87a24 */ /* 0x000fe200078e02ff */
[----:B------:R-:W-:Y:S01]  /*2620*/  SHF.L.U32 R26, R184, 0x1, RZ ;  /* 0x00000001b81a7819 */ /* 0x000fe200000006ff */
[----:B------:R-:W-:Y:S01]  /*2630*/  IMAD.WIDE.U32 R156, R152, c[0x0][0x1e0], RZ ;  /* 0x00007800989c7a25 */ /* 0x000fe200078e00ff */
[----:B-1---5:R-:W-:-:S03]  /*2640*/  SHF.R.S32.HI R2, RZ, 0x1f, R158 ;  /* 0x0000001fff027819 */ /* 0x022fc6000001149e */
[----:B------:R-:W-:Y:S01]  /*2650*/  IMAD.WIDE.U32 R154, R152, c[0x0][0x280], RZ ;  /* 0x0000a000989a7a25 */ /* 0x000fe200078e00ff */
[----:B------:R-:W-:-:S03]  /*2660*/  SHF.R.S32.HI R3, RZ, 0x1f, R27 ;  /* 0x0000001fff037819 */ /* 0x000fc6000001141b */
[----:B------:R-:W-:Y:S01]  /*2670*/  IMAD.WIDE.U32 R152, R152, c[0x0][0x290], RZ ;  /* 0x0000a40098987a25 */ /* 0x000fe200078e00ff */
[----:B------:R-:W-:Y:S02]  /*2680*/  LEA.HI R3, R3, R27, RZ, 0x3 ;  /* 0x0000001b03037211 */ /* 0x000fe400078f18ff */
[----:B------:R-:W-:Y:S01]  /*2690*/  IADD3 R167, R155, R167, RZ ;  /* 0x000000a79ba77210 */ /* 0x000fe20007ffe0ff */
[----:B--2---:R-:W-:Y:S01]  /*26a0*/  IMAD.WIDE.U32 R4, R18, c[0x0][0x1e0], RZ ;  /* 0x0000780012047a25 */ /* 0x004fe200078e00ff */
[----:B------:R-:W-:-:S03]  /*26b0*/  IADD3 R168, R153, R168, RZ ;  /* 0x000000a899a87210 */ /* 0x000fc60007ffe0ff */
[----:B------:R-:W-:Y:S02]  /*26c0*/  IMAD.IADD R5, R5, 0x1, R6 ;  /* 0x0000000105057824 */ /* 0x000fe400078e0206 */
[----:B------:R-:W-:Y:S02]  /*26d0*/  IMAD R6, R24, c[0x0][0x280], RZ ;  /* 0x0000a00018067a24 */ /* 0x000fe400078e02ff */
[----:B------:R-:W-:-:S04]  /*26e0*/  IMAD.WIDE.U32 R4, R28, c[0x0][0x1e8], R4 ;  /* 0x00007a001c047a25 */ /* 0x000fc800078e0004 */
[C---:B------:R-:W-:Y:S02]  /*26f0*/  IMAD R12, R205.reuse, c[0x0][0x284], R6 ;  /* 0x0000a100cd0c7a24 */ /* 0x040fe400078e0206 */
[----:B------:R-:W-:-:S03]  /*2700*/  IMAD.WIDE.U32 R6, R205, c[0x0][0x280], R138 ;  /* 0x0000a000cd067a25 */ /* 0x000fc600078e008a */
[----:B------:R-:W-:Y:S01]  /*2710*/  IADD3 R9, R12, R9, RZ ;  /* 0x000000090c097210 */ /* 0x000fe20007ffe0ff */
[----:B------:R-:W-:Y:S01]  /*2720*/  IMAD R5, R28, c[0x0][0x1ec], R5 ;  /* 0x00007b001c057a24 */ /* 0x000fe200078e0205 */
[----:B------:R-:W-:Y:S01]  /*2730*/  IADD3 R13, R7, R12, RZ ;  /* 0x0000000c070d7210 */ /* 0x000fe20007ffe0ff */
[----:B------:R-:W-:Y:S01]  /*2740*/  IMAD.IADD R7, R17, 0x1, R15 ;  /* 0x0000000111077824 */ /* 0x000fe200078e020f */
[----:B------:R-:W-:Y:S01]  /*2750*/  MOV R12, R6 ;  /* 0x00000006000c7202 */ /* 0x000fe20000000f00 */
[C---:B------:R-:W-:Y:S01]  /*2760*/  IMAD R15, R2.reuse, c[0x0][0x290], RZ ;  /* 0x0000a400020f7a24 */ /* 0x040fe200078e02ff */
[----:B------:R-:W-:Y:S01]  /*2770*/  MOV R6, R14 ;  /* 0x0000000e00067202 */ /* 0x000fe20000000f00 */
[----:B------:R-:W-:Y:S02]  /*2780*/  IMAD R14, R2, c[0x0][0x280], RZ ;  /* 0x0000a000020e7a24 */ /* 0x000fe400078e02ff */
[----:B------:R-:W-:Y:S02]  /*2790*/  IMAD R2, R24, c[0x0][0x1e0], RZ ;  /* 0x0000780018027a24 */ /* 0x000fe400078e02ff */
[----:B------:R-:W-:-:S02]  /*27a0*/  IMAD.SHL.U32 R17, R3, 0x40, RZ ;  /* 0x0000004003117824 */ /* 0x000fc400078e00ff */
[----:B------:R-:W-:Y:S02]  /*27b0*/  IMAD R20, R205, c[0x0][0x1e4], R2 ;  /* 0x00007900cd147a24 */ /* 0x000fe400078e0202 */
[C---:B------:R-:W-:Y:S02]  /*27c0*/  IMAD R3, R158.reuse, c[0x0][0x294], R15 ;  /* 0x0000a5009e037a24 */ /* 0x040fe400078e020f */
[C---:B------:R-:W-:Y:S02]  /*27d0*/  IMAD R14, R158.reuse, c[0x0][0x284], R14 ;  /* 0x0000a1009e0e7a24 */ /* 0x040fe400078e020e */
[----:B------:R-:W-:Y:S02]  /*27e0*/  IMAD.IADD R144, R181, 0x1, R20 ;  /* 0x00000001b5907824 */ /* 0x000fe400078e0214 */
[----:B------:R-:W-:-:S04]  /*27f0*/  IMAD.WIDE.U32 R104, R158, c[0x0][0x280], R12 ;  /* 0x0000a0009e687a25 */ /* 0x000fc800078e000c */
[----:B------:R-:W-:Y:S01]  /*2800*/  IMAD.WIDE.U32 R102, R158, c[0x0][0x290], R10 ;  /* 0x0000a4009e667a25 */ /* 0x000fe200078e000a */
[----:B------:R-:W-:-:S03]  /*2810*/  IADD3 R119, R105, R14, RZ ;  /* 0x0000000e69777210 */ /* 0x000fc60007ffe0ff */
[----:B------:R-:W-:Y:S01]  /*2820*/  IMAD.WIDE.U32 R98, R158, c[0x0][0x290], R6 ;  /* 0x0000a4009e627a25 */ /* 0x000fe200078e0006 */
[----:B------:R-:W-:-:S03]  /*2830*/  IADD3 R117, R103, R3, RZ ;  /* 0x0000000367757210 */ /* 0x000fc60007ffe0ff */
[----:B------:R-:W-:Y:S01]  /*2840*/  IMAD.WIDE.U32 R100, R158, c[0x0][0x280], R8 ;  /* 0x0000a0009e647a25 */ /* 0x000fe200078e0008 */
[----:B------:R-:W-:-:S03]  /*2850*/  IADD3 R115, R3, R99, RZ ;  /* 0x0000006303737210 */ /* 0x000fc60007ffe0ff */
[----:B------:R-:W-:Y:S02]  /*2860*/  IMAD.SHL.U32 R171, R171, 0x20, RZ ;  /* 0x00000020abab7824 */ /* 0x000fe400078e00ff */
[----:B------:R-:W-:Y:S02]  /*2870*/  IMAD.IADD R166, R157, 0x1, R166 ;  /* 0x000000019da67824 */ /* 0x000fe400078e02a6 */
[----:B------:R-:W-:Y:S01]  /*2880*/  IMAD.IADD R116, R14, 0x1, R101 ;  /* 0x000000010e747824 */ /* 0x000fe200078e0265 */
[----:B---3--:R-:W-:Y:S02]  /*2890*/  @P1 SHF.R.S32.HI R2, RZ, 0x1f, R16 ;  /* 0x0000001fff021819 */ /* 0x008fe40000011410 */
[----:B------:R-:W-:Y:S02]  /*28a0*/  @!P1 MOV R2, R29 ;  /* 0x0000001d00029202 */ /* 0x000fe40000000f00 */
[----:B------:R-:W-:Y:S02]  /*28b0*/  @!P1 MOV R16, R217 ;  /* 0x000000d900109202 */ /* 0x000fe40000000f00 */
[----:B------:R-:W-:-:S02]  /*28c0*/  SEL R19, R2, RZ, !P3 ;  /* 0x000000ff02137207 */ /* 0x000fc40005800000 */
[----:B------:R-:W-:Y:S02]  /*28d0*/  SEL R15, R16, RZ, !P3 ;  /* 0x000000ff100f7207 */ /* 0x000fe40005800000 */
[----:B------:R-:W-:Y:S01]  /*28e0*/  LOP3.LUT R16, R17, 0xfffffe00, RZ, 0xc0, !PT ;  /* 0xfffffe0011107812 */ /* 0x000fe200078ec0ff */
[----:B------:R-:W-:Y:S02]  /*28f0*/  IMAD R2, R19, c[0x0][0x1f0], RZ ;  /* 0x00007c0013027a24 */ /* 0x000fe400078e02ff */
[----:B------:R-:W-:-:S04]  /*2900*/  IMAD.WIDE.U32 R88, R15, c[0x0][0x1f0], R4 ;  /* 0x00007c000f587a25 */ /* 0x000fc800078e0004 */
[----:B------:R-:W-:Y:S01]  /*2910*/  IMAD R2, R15, c[0x0][0x1f4], R2 ;  /* 0x00007d000f027a24 */ /* 0x000fe200078e0202 */
[----:B------:R-:W-:-:S04]  /*2920*/  IADD3 R118, P1, P0, R88, R180, R132 ;  /* 0x000000b458767210 */ /* 0x000fc8000783e084 */
[----:B------:R-:W-:-:S04]  /*2930*/  IADD3 R90, R89, R2, RZ ;  /* 0x00000002595a7210 */ /* 0x000fc80007ffe0ff */
[----:B------:R-:W-:Y:S02]  /*2940*/  IADD3.X R114, R90, R144, R133, P1, P0 ;  /* 0x000000905a727210 */ /* 0x000fe40000fe0485 */
[----:B------:R-:W-:Y:S01]  /*2950*/  SEL R6, RZ, c[0x0][0x27c], !P2 ;  /* 0x00009f00ff067a07 */ /* 0x000fe20005000000 */
[----:B------:R-:W-:Y:S01]  /*2960*/  IMAD.WIDE.U32 R2, R28, c[0x0][0x260], R132 ;  /* 0x000098001c027a25 */ /* 0x000fe200078e0084 */
[----:B------:R-:W-:Y:S01]  /*2970*/  ISETP.GE.AND P0, PT, R134, c[0x0][0x27c], PT ;  /* 0x00009f0086007a0c */ /* 0x000fe20003f06270 */
[----:B------:R-:W-:Y:S01]  /*2980*/  ULDC.U8 UR4, c[0x0][0x298] ;  /* 0x0000a60000047ab9 */ /* 0x000fe20000000000 */
[----:B------:R-:W-:Y:S01]  /*2990*/  IADD3 R9, -R26, c[0x0][0x1d4], RZ ;  /* 0x000075001a097a10 */ /* 0x000fe20007ffe1ff */
[----:B------:R-:W-:Y:S01]  /*29a0*/  IMAD.IADD R8, R132, 0x1, R6 ;  /* 0x0000000184087824 */ /* 0x000fe200078e0206 */
[----:B------:R-:W-:Y:S01]  /*29b0*/  IADD3 R147, P1, R205, R18, RZ ;  /* 0x00000012cd937210 */ /* 0x000fe20007f3e0ff */
[----:B------:R-:W-:Y:S01]  /*29c0*/  IMAD.MOV.U32 R6, RZ, RZ, R2 ;  /* 0x000000ffff067224 */ /* 0x000fe200078e0002 */
[-C--:B------:R-:W-:Y:S01]  /*29d0*/  SEL R10, R26, R9.reuse, !P2 ;  /* 0x000000091a0a7207 */ /* 0x080fe20005000000 */
[C---:B------:R-:W-:Y:S01]  /*29e0*/  IMAD R7, R28.reuse, c[0x0][0x264], R3 ;  /* 0x000099001c077a24 */ /* 0x040fe200078e0203 */
[----:B------:R-:W-:Y:S01]  /*29f0*/  SHF.R.S32.HI R2, RZ, 0x1f, R8 ;  /* 0x0000001fff027819 */ /* 0x000fe20000011408 */
[----:B------:R-:W-:Y:S01]  /*2a00*/  IMAD.WIDE.U32 R4, R28, c[0x0][0x210], R132 ;  /* 0x000084001c047a25 */ /* 0x000fe200078e0084 */
[----:B------:R-:W-:Y:S01]  /*2a10*/  SEL R9, R26, R9, !P0 ;  /* 0x000000091a097207 */ /* 0x000fe20004000000 */
[----:B------:R-:W-:Y:S01]  /*2a20*/  BAR.SYNC.DEFER_BLOCKING 0x0 ;  /* 0x0000000000007b1d */ /* 0x000fe20000010000 */
[-C--:B------:R-:W-:Y:S01]  /*2a30*/  LEA.HI R3, R2, R8.reuse, RZ, 0x3 ;  /* 0x0000000802037211 */ /* 0x080fe200078f18ff */
[----:B------:R-:W-:Y:S01]  /*2a40*/  IMAD R5, R28, c[0x0][0x214], R5 ;  /* 0x000085001c057a24 */ /* 0x000fe200078e0205 */
[----:B------:R-:W-:Y:S01]  /*2a50*/  LEA.HI R13, R2, R8, RZ, 0x6 ;  /* 0x00000008020d7211 */ /* 0x000fe200078f30ff */
[----:B------:R-:W-:Y:S01]  /*2a60*/  IMAD.WIDE.U32 R96, R22, c[0x0][0x268], R6 ;  /* 0x00009a0016607a25 */ /* 0x000fe200078e0006 */
[----:B------:R-:W-:-:S02]  /*2a70*/  SEL R2, RZ, c[0x0][0x27c], !P0 ;  /* 0x00009f00ff027a07 */ /* 0x000fc40004000000 */
[----:B------:R-:W-:Y:S01]  /*2a80*/  SHF.R.S32.HI R11, RZ, 0x1f, R10 ;  /* 0x0000001fff0b7819 */ /* 0x000fe2000001140a */
[----:B------:R-:W-:Y:S01]  /*2a90*/  IMAD R8, R19, c[0x0][0x218], RZ ;  /* 0x0000860013087a24 */ /* 0x000fe200078e02ff */
[----:B------:R-:W-:Y:S01]  /*2aa0*/  SHF.R.S32.HI R12, RZ, 0x1f, R9 ;  /* 0x0000001fff0c7819 */ /* 0x000fe20000011409 */
[----:B------:R-:W-:Y:S01]  /*2ab0*/  IMAD.IADD R2, R134, 0x1, R2 ;  /* 0x0000000186027824 */ /* 0x000fe200078e0202 */
[----:B------:R-:W-:Y:S01]  /*2ac0*/  SHF.R.S32.HI R6, RZ, 0x6, R13 ;  /* 0x00000006ff067819 */ /* 0x000fe2000001140d */
[----:B------:R-:W-:Y:S01]  /*2ad0*/  IMAD.WIDE.U32 R94, R15, c[0x0][0x218], R4 ;  /* 0x000086000f5e7a25 */ /* 0x000fe200078e0004 */
[----:B------:R-:W-:Y:S02]  /*2ae0*/  LOP3.LUT R5, R159, 0x38, R3, 0xf8, !PT ;  /* 0x000000389f057812 */ /* 0x000fe400078ef803 */
[----:B------:R-:W-:Y:S01]  /*2af0*/  SHF.R.S32.HI R4, RZ, 0x1f, R2 ;  /* 0x0000001fff047819 */ /* 0x000fe20000011402 */
[----:B------:R-:W-:Y:S01]  /*2b00*/  IMAD R18, R15, c[0x0][0x21c], R8 ;  /* 0x000087000f127a24 */ /* 0x000fe200078e0208 */
[----:B------:R-:W-:Y:S01]  /*2b10*/  LEA.HI R14, R11, R10, RZ, 0x4 ;  /* 0x0000000a0b0e7211 */ /* 0x000fe200078f20ff */
[----:B------:R-:W-:Y:S01]  /*2b20*/  IMAD R8, R6, 0xc00, R16 ;  /* 0x00000c0006087824 */ /* 0x000fe200078e0210 */
[----:B------:R-:W-:Y:S01]  /*2b30*/  LEA.HI R11, R12, R9, RZ, 0x4 ;  /* 0x000000090c0b7211 */ /* 0x000fe200078f20ff */
[----:B------:R-:W-:Y:S01]  /*2b40*/  IMAD R9, R6, 0xc00, R175 ;  /* 0x00000c0006097824 */ /* 0x000fe200078e02af */
[----:B------:R-:W-:Y:S01]  /*2b50*/  LOP3.LUT R7, R174, 0x38, R3, 0xf8, !PT ;  /* 0x00000038ae077812 */ /* 0x000fe200078ef803 */
[----:B------:R-:W-:Y:S01]  /*2b60*/  IMAD R10, R23, c[0x0][0x268], RZ ;  /* 0x00009a00170a7a24 */ /* 0x000fe200078e02ff */
[----:B------:R-:W-:Y:S01]  /*2b70*/  LOP3.LUT R5, R5, R25, RZ, 0x3c, !PT ;  /* 0x0000001905057212 */ /* 0x000fe200078e3cff */
[----:B------:R-:W-:Y:S01]  /*2b80*/  IMAD.MOV.U32 R182, RZ, RZ, c[0x0][0x1e0] ;  /* 0x00007800ffb67624 */ /* 0x000fe200078e00ff */
[-C--:B------:R-:W-:Y:S01]  /*2b90*/  LEA.HI R6, R4, R2.reuse, RZ, 0x6 ;  /* 0x0000000204067211 */ /* 0x080fe200078f30ff */
[----:B------:R-:W-:Y:S01]  /*2ba0*/  IMAD R19, R22, c[0x0][0x26c], R10 ;  /* 0x00009b0016137a24 */ /* 0x000fe200078e020a */
[----:B------:R-:W-:Y:S01]  /*2bb0*/  LEA.HI R2, R4, R2, RZ, 0x3 ;  /* 0x0000000204027211 */ /* 0x000fe200078f18ff */
[----:B------:R-:W-:Y:S01]  /*2bc0*/  IMAD.IADD R15, R8, 0x1, R5 ;  /* 0x00000001080f7824 */ /* 0x000fe200078e0205 */
[----:B------:R-:W-:Y:S01]  /*2bd0*/  LOP3.LUT R7, R7, R179, RZ, 0x3c, !PT ;  /* 0x000000b307077212 */ /* 0x000fe200078e3cff */
[----:B------:R-:W-:Y:S01]  /*2be0*/  IMAD.WIDE.U32 R172, R27, c[0x0][0x1e0], RZ ;  /* 0x000078001bac7a25 */ /* 0x000fe200078e00ff */
[----:B------:R-:W-:-:S02]  /*2bf0*/  SHF.R.S32.HI R4, RZ, 0x6, R6 ;  /* 0x00000006ff047819 */ /* 0x000fc40000011406 */
[--C-:B------:R-:W-:Y:S01]  /*2c00*/  LOP3.LUT R6, R174, 0x38, R2.reuse, 0xf8, !PT ;  /* 0x00000038ae067812 */ /* 0x100fe200078ef802 */
[----:B------:R-:W-:Y:S01]  /*2c10*/  IMAD.IADD R17, R9, 0x1, R7 ;  /* 0x0000000109117824 */ /* 0x000fe200078e0207 */
[----:B------:R-:W-:Y:S01]  /*2c20*/  LOP3.LUT R5, R159, 0x38, R2, 0xf8, !PT ;  /* 0x000000389f057812 */ /* 0x000fe200078ef802 */
[----:B------:R-:W-:Y:S01]  /*2c30*/  IMAD R10, R4, 0xc00, R16 ;  /* 0x00000c00040a7824 */ /* 0x000fe200078e0210 */
[----:B------:R-:W-:Y:S01]  /*2c40*/  SHF.R.S32.HI R7, RZ, 0x4, R14 ;  /* 0x00000004ff077819 */ /* 0x000fe2000001140e */
[----:B------:R-:W-:Y:S01]  /*2c50*/  IMAD.X R146, R24, 0x1, R21, P1 ;  /* 0x0000000118927824 */ /* 0x000fe200008e0615 */
[----:B------:R-:W-:Y:S01]  /*2c60*/  SHF.R.S32.HI R9, RZ, 0x4, R11 ;  /* 0x00000004ff097819 */ /* 0x000fe2000001140b */
[----:B------:R-:W-:Y:S01]  /*2c70*/  IMAD R11, R4, 0xc00, R175 ;  /* 0x00000c00040b7824 */ /* 0x000fe200078e02af */
[----:B------:R-:W-:Y:S01]  /*2c80*/  LOP3.LUT R8, R6, R179, RZ, 0x3c, !PT ;  /* 0x000000b306087212 */ /* 0x000fe200078e3cff */
[----:B------:R-:W-:Y:S01]  /*2c90*/  IMAD.IADD R107, R97, 0x1, R19 ;  /* 0x00000001616b7824 */ /* 0x000fe200078e0213 */
[----:B------:R-:W-:Y:S01]  /*2ca0*/  LOP3.LUT R6, R5, R25, RZ, 0x3c, !PT ;  /* 0x0000001905067212 */ /* 0x000fe200078e3cff */
[----:B------:R-:W-:Y:S01]  /*2cb0*/  IMAD.IADD R106, R95, 0x1, R18 ;  /* 0x000000015f6a7824 */ /* 0x000fe200078e0212 */
[----:B------:R-:W-:Y:S01]  /*2cc0*/  LEA.HI.SX32 R5, R3, R7, 0x1d ;  /* 0x0000000703057211 */ /* 0x000fe200078feaff */
[----:B------:R-:W-:Y:S01]  /*2cd0*/  IMAD.IADD R14, R11, 0x1, R8 ;  /* 0x000000010b0e7824 */ /* 0x000fe200078e0208 */
[----:B------:R-:W-:Y:S01]  /*2ce0*/  LEA.HI.SX32 R4, R2, R9, 0x1d ;  /* 0x0000000902047211 */ /* 0x000fe200078feaff */
[----:B------:R-:W-:Y:S01]  /*2cf0*/  IMAD.IADD R13, R10, 0x1, R6 ;  /* 0x000000010a0d7824 */ /* 0x000fe200078e0206 */
[----:B------:R-:W-:Y:S01]  /*2d00*/  SHF.R.S32.HI R6, RZ, 0x1f, R5 ;  /* 0x0000001fff067819 */ /* 0x000fe20000011405 */
[----:B------:R-:W-:Y:S01]  /*2d10*/  IMAD.SHL.U32 R92, R5, 0x8, RZ ;  /* 0x00000008055c7824 */ /* 0x000fe200078e00ff */
[----:B------:R-:W-:Y:S01]  /*2d20*/  SHF.R.S32.HI R7, RZ, 0x1f, R4 ;  /* 0x0000001fff077819 */ /* 0x000fe20000011404 */
[----:B------:R-:W-:Y:S01]  /*2d30*/  IMAD.SHL.U32 R93, R4, 0x8, RZ ;  /* 0x00000008045d7824 */ /* 0x000fe200078e00ff */
[----:B------:R-:W-:Y:S01]  /*2d40*/  ISETP.NE.AND P0, PT, RZ, UR4, PT ;  /* 0x00000004ff007c0c */ /* 0x000fe2000bf05270 */
[----:B------:R-:W-:Y:S01]  /*2d50*/  IMAD.SHL.U32 R135, R17, 0x2, RZ ;  /* 0x0000000211877824 */ /* 0x000fe200078e00ff */
[----:B------:R-:W-:Y:S01]  /*2d60*/  LEA.HI R5, R6, R5, RZ, 0x3 ;  /* 0x0000000506057211 */ /* 0x000fe200078f18ff */
[----:B------:R-:W-:Y:S01]  /*2d70*/  IMAD.SHL.U32 R131, R15, 0x2, RZ ;  /* 0x000000020f837824 */ /* 0x000fe200078e00ff */
[----:B------:R-:W-:Y:S01]  /*2d80*/  LEA.HI R4, R7, R4, RZ, 0x3 ;  /* 0x0000000407047211 */ /* 0x000fe200078f18ff */
[----:B------:R-:W-:Y:S01]  /*2d90*/  IMAD.SHL.U32 R130, R14, 0x2, RZ ;  /* 0x000000020e827824 */ /* 0x000fe200078e00ff */
[----:B------:R-:W-:Y:S01]  /*2da0*/  LOP3.LUT R8, R159, 0x38, R93, 0xf8, !PT ;  /* 0x000000389f087812 */ /* 0x000fe200078ef85d */
[----:B------:R-:W-:Y:S01]  /*2db0*/  IMAD.SHL.U32 R129, R13, 0x2, RZ ;  /* 0x000000020d817824 */ /* 0x000fe200078e00ff */
[----:B------:R-:W-:-:S02]  /*2dc0*/  LOP3.LUT R9, R159, 0x38, R92, 0xf8, !PT ;  /* 0x000000389f097812 */ /* 0x000fc400078ef85c */
[----:B------:R-:W-:Y:S02]  /*2dd0*/  SHF.R.S32.HI R5, RZ, 0x3, R5 ;  /* 0x00000003ff057819 */ /* 0x000fe40000011405 */
[----:B------:R-:W-:Y:S02]  /*2de0*/  LOP3.LUT R6, R174, 0x38, R92, 0xf8, !PT ;  /* 0x00000038ae067812 */ /* 0x000fe400078ef85c */
[----:B------:R-:W-:Y:S01]  /*2df0*/  SHF.R.S32.HI R4, RZ, 0x3, R4 ;  /* 0x00000003ff047819 */ /* 0x000fe20000011404 */
[----:B------:R-:W-:Y:S01]  /*2e00*/  IMAD R7, R5, 0xc00, R16 ;  /* 0x00000c0005077824 */ /* 0x000fe200078e0210 */
[----:B------:R-:W-:Y:S02]  /*2e10*/  LOP3.LUT R11, R8, R25, RZ, 0x3c, !PT ;  /* 0x00000019080b7212 */ /* 0x000fe400078e3cff */
[----:B------:R-:W-:Y:S02]  /*2e20*/  LOP3.LUT R8, R174, 0x38, R93, 0xf8, !PT ;  /* 0x00000038ae087812 */ /* 0x000fe400078ef85d */
[----:B------:R-:W-:-:S02]  /*2e30*/  LOP3.LUT R206, R206, 0xfffffffb, RZ, 0xc0, !PT ;  /* 0xfffffffbcece7812 */ /* 0x000fc400078ec0ff */
[----:B------:R-:W-:Y:S01]  /*2e40*/  LOP3.LUT R12, R9, R25, RZ, 0x3c, !PT ;  /* 0x00000019090c7212 */ /* 0x000fe200078e3cff */
[--C-:B------:R-:W-:Y:S01]  /*2e50*/  IMAD R9, R5, 0xc00, R175.reuse ;  /* 0x00000c0005097824 */ /* 0x100fe200078e02af */
[-C--:B------:R-:W-:Y:S01]  /*2e60*/  LOP3.LUT R10, R6, R179.reuse, RZ, 0x3c, !PT ;  /* 0x000000b3060a7212 */ /* 0x080fe200078e3cff */
[----:B------:R-:W-:Y:S01]  /*2e70*/  IMAD R6, R4, 0xc00, R16 ;  /* 0x00000c0004067824 */ /* 0x000fe200078e0210 */
[----:B------:R-:W-:Y:S01]  /*2e80*/  @P0 LOP3.LUT R206, R206, 0x4, RZ, 0xfc, !PT ;  /* 0x00000004cece0812 */ /* 0x000fe200078efcff */
[----:B------:R-:W-:Y:S01]  /*2e90*/  IMAD R5, R4, 0xc00, R175 ;  /* 0x00000c0004057824 */ /* 0x000fe200078e02af */
[----:B------:R-:W-:Y:S01]  /*2ea0*/  LOP3.LUT R4, R8, R179, RZ, 0x3c, !PT ;  /* 0x000000b308047212 */ /* 0x000fe200078e3cff */
[----:B------:R-:W-:Y:S01]  /*2eb0*/  IMAD.IADD R8, R7, 0x1, R12 ;  /* 0x0000000107087824 */ /* 0x000fe200078e020c */
[----:B------:R-:W-:Y:S01]  /*2ec0*/  SHF.R.S32.HI R20, RZ, 0x1f, R27 ;  /* 0x0000001fff147819 */ /* 0x000fe2000001141b */
[----:B------:R-:W-:Y:S01]  /*2ed0*/  IMAD.IADD R6, R6, 0x1, R11 ;  /* 0x0000000106067824 */ /* 0x000fe200078e020b */
[----:B------:R-:W-:Y:S01]  /*2ee0*/  ISETP.GE.AND P0, PT, R184, 0x1, PT ;  /* 0x00000001b800780c */ /* 0x000fe20003f06270 */
[----:B------:R-:W-:Y:S01]  /*2ef0*/  IMAD.IADD R5, R5, 0x1, R4 ;  /* 0x0000000105057824 */ /* 0x000fe200078e0204 */
[----:B------:R-:W-:Y:S01]  /*2f00*/  LOP3.LUT R109, R3, 0xfffffff8, RZ, 0xc0, !PT ;  /* 0xfffffff8036d7812 */ /* 0x000fe200078ec0ff */
[----:B------:R-:W-:Y:S01]  /*2f10*/  IMAD R4, R20, c[0x0][0x1e0], RZ ;  /* 0x0000780014047a24 */ /* 0x000fe200078e02ff */
[----:B------:R-:W-:Y:S01]  /*2f20*/  LOP3.LUT R108, R2, 0xfffffff8, RZ, 0xc0, !PT ;  /* 0xfffffff8026c7812 */ /* 0x000fe200078ec0ff */
[----:B------:R-:W-:Y:S01]  /*2f30*/  IMAD.IADD R7, R9, 0x1, R10 ;  /* 0x0000000109077824 */ /* 0x000fe200078e020a */
[----:B------:R-:W-:Y:S01]  /*2f40*/  LOP3.LUT R206, R206, 0xfffffffd, RZ, 0xc0, !PT ;  /* 0xfffffffdcece7812 */ /* 0x000fe200078ec0ff */
[----:B------:R-:W-:Y:S01]  /*2f50*/  IMAD R4, R27, c[0x0][0x1e4], R4 ;  /* 0x000079001b047a24 */ /* 0x000fe200078e0204 */
[C---:B------:R-:W-:Y:S01]  /*2f60*/  SHF.L.U64.HI R164, R182.reuse, R164, c[0x0][0x1e4] ;  /* 0x00007900b6a47619 */ /* 0x040fe200000102a4 */
[----:B------:R-:W-:Y:S01]  /*2f70*/  IMAD.SHL.U32 R182, R182, 0x20, RZ ;  /* 0x00000020b6b67824 */ /* 0x000fe200078e00ff */
[----:B------:R-:W-:Y:S01]  /*2f80*/  SHF.R.S32.HI R113, RZ, 0x1f, R109 ;  /* 0x0000001fff717819 */ /* 0x000fe2000001146d */
[----:B------:R-:W-:Y:S01]  /*2f90*/  IMAD.IADD R136, R173, 0x1, R4 ;  /* 0x00000001ad887824 */ /* 0x000fe200078e0204 */
[----:B------:R-:W-:Y:S01]  /*2fa0*/  SHF.R.S32.HI R112, RZ, 0x1f, R108 ;  /* 0x0000001fff707819 */ /* 0x000fe2000001146c */
[----:B------:R-:W-:Y:S01]  /*2fb0*/  IMAD.SHL.U32 R128, R8, 0x2, RZ ;  /* 0x0000000208807824 */ /* 0x000fe200078e00ff */
[----:B------:R-:W-:Y:S01]  /*2fc0*/  SHF.R.S32.HI R111, RZ, 0x1f, R92 ;  /* 0x0000001fff6f7819 */ /* 0x000fe2000001145c */
[----:B------:R-:W-:Y:S01]  /*2fd0*/  IMAD.SHL.U32 R126, R6, 0x2, RZ ;  /* 0x00000002067e7824 */ /* 0x000fe200078e00ff */
[----:B------:R-:W-:Y:S01]  /*2fe0*/  SHF.R.S32.HI R110, RZ, 0x1f, R93 ;  /* 0x0000001fff6e7819 */ /* 0x000fe2000001145d */
[----:B------:R-:W-:Y:S01]  /*2ff0*/  IMAD.SHL.U32 R125, R7, 0x2, RZ ;  /* 0x00000002077d7824 */ /* 0x000fe200078e00ff */
[----:B------:R-:W-:Y:S01]  /*3000*/  @P0 LOP3.LUT R206, R206, 0x2, RZ, 0xfc, !PT ;  /* 0x00000002cece0812 */ /* 0x000fe200078efcff */
[----:B------:R-:W-:-:S02]  /*3010*/  IMAD.SHL.U32 R124, R5, 0x2, RZ ;  /* 0x00000002057c7824 */ /* 0x000fc400078e00ff */
.L_x_1409:
[----:B------:R-:W-:Y:S01]  /*3020*/  SHF.R.S32.HI R91, RZ, 0x1f, R34 ;  /* 0x0000001fff5b7819 */ /* 0x000fe20000011422 */
[-C--:B-1----:R-:W-:Y:S01]  /*3030*/  IMAD R2, R166, R34.reuse, RZ ;  /* 0x00000022a6027224 */ /* 0x082fe200078e02ff */
[----:B------:R-:W-:Y:S01]  /*3040*/  ISETP.GE.AND P2, PT, R184, 0x1, PT ;  /* 0x00000001b800780c */ /* 0x000fe20003f46270 */
[----:B------:R-:W-:Y:S01]  /*3050*/  IMAD.WIDE.U32 R76, R156, R34, RZ ;  /* 0x000000229c4c7225 */ /* 0x000fe200078e00ff */
[----:B------:R-:W-:Y:S01]  /*3060*/  IADD3 R185, R205, 0x20, RZ ;  /* 0x00000020cdb97810 */ /* 0x000fe20007ffe0ff */
[----:B------:R-:W-:Y:S04]  /*3070*/  DEPBAR.LE SB0, 0x0 ;  /* 0x000080000000791a */ /* 0x000fe80000000000 */
[----:B------:R-:W-:Y:S01]  /*3080*/  IADD3 R3, P1, P0, R118, R76, R182 ;  /* 0x0000004c76037210 */ /* 0x000fe2000783e0b6 */
[----:B------:R-:W-:Y:S01]  /*3090*/  IMAD R2, R91, R156, R2 ;  /* 0x0000009c5b027224 */ /* 0x000fe200078e0202 */
[----:B------:R-:W-:Y:S01]  /*30a0*/  WARPSYNC 0xffffffff ;  /* 0xffffffff00007948 */ /* 0x000fe20003800000 */
[----:B------:R-:W-:Y:S02]  /*30b0*/  BAR.SYNC.DEFER_BLOCKING 0x0 ;  /* 0x0000000000007b1d */ /* 0x000fe40000010000 */
[----:B------:R-:W-:Y:S05]  /*30c0*/  IMAD.IADD R85, R77, 0x1, R2 ;  /* 0x000000014d557824 */ /* 0x000fea00078e0202 */
[----:B------:R-:W-:Y:S02]  /*30d0*/  IADD3.X R5, R114, R85, R164, P1, P0 ;  /* 0x0000005572057210 */ /* 0x000fe40000fe04a4 */
[----:B------:R-:W-:Y:S05]  /*30e0*/  IADD3 R2, P0, R118, R76, RZ ;  /* 0x0000004c76027210 */ /* 0x000fea0007f1e0ff */
[----:B------:R-:W-:Y:S01]  /*30f0*/  IMAD.X R4, R85, 0x1, R114, P0 ;  /* 0x0000000155047824 */ /* 0x000fe200000e0672 */
[C---:B------:R-:W-:Y:S04]  /*3100*/  LEA R62, P0, R2.reuse, c[0x0][0x1c8], 0x1 ;  /* 0x00007200023e7a11 */ /* 0x040fe800078008ff */
[----:B------:R-:W-:Y:S02]  /*3110*/  LEA.HI.X R63, R2, c[0x0][0x1cc], R4, 0x1, P0 ;  /* 0x00007300023f7a11 */ /* 0x000fe400000f0c04 */
[C---:B------:R-:W-:Y:S04]  /*3120*/  LEA R68, P0, R3.reuse, c[0x0][0x1c8], 0x1 ;  /* 0x0000720003447a11 */ /* 0x040fe800078008ff */
[----:B------:R-:W-:Y:S01]  /*3130*/  LEA.HI.X R69, R3, c[0x0][0x1cc], R5, 0x1, P0 ;  /* 0x0000730003457a11 */ /* 0x000fe200000f0c05 */
[----:B------:R-:W-:Y:S01]  /*3140*/  BSSY B2, `(.L_x_1369) ;  /* 0x00004d9000027945 */ /* 0x000fe20003800000 */
[----:B------:R-:W-:-:S05]  /*3150*/  @!P2 BRA `(.L_x_1370) ;  /* 0x00004ad00000a947 */ /* 0x000fca0003800000 */
[-C--:B------:R-:W-:Y:S01]  /*3160*/  IMAD R4, R167, R34.reuse, RZ ;  /* 0x00000022a7047224 */ /* 0x080fe200078e02ff */
[----:B------:R-:W-:Y:S01]  /*3170*/  LOP3.LUT P2, RZ, R206, 0x4, RZ, 0xc0, !PT ;  /* 0x00000004ceff7812 */ /* 0x000fe2000784c0ff */
        /* <DEDUP_REMOVED lines=54> */
.L_x_1373:
[----:B------:R-:W-:Y:S05]  /*34e0*/  BSYNC B0 ;  /* 0x0000000000007941 */ /* 0x000fea0003800000 */
.L_x_1372:
[----:B-1---5:R-:W-:Y:S01]  /*34f0*/  MOV R4, R15 ;  /* 0x0000000f00047202 */ /* 0x022fe20000000f00 */
[----:B------:R-:W-:Y:S01]  /*3500*/  IMAD.MOV.U32 R7, RZ, RZ, R16 ;  /* 0x000000ffff077224 */ /* 0x000fe200078e0010 */
[----:B------:R-:W-:Y:S01]  /*3510*/  ISETP.GE.AND P3, PT, R185, R87, PT ;  /* 0x00000057b900720c */ /* 0x000fe20003f66270 */
[----:B------:R-:W-:Y:S01]  /*3520*/  IMAD.MOV.U32 R6, RZ, RZ, R17 ;  /* 0x000000ffff067224 */ /* 0x000fe200078e0011 */
[----:B------:R-:W-:Y:S01]  /*3530*/  BSSY B0, `(.L_x_1374) ;  /* 0x000003e000007945 */ /* 0x000fe20003800000 */
[----:B------:R-:W-:Y:S01]  /*3540*/  IMAD.MOV.U32 R5, RZ, RZ, R14 ;  /* 0x000000ffff057224 */ /* 0x000fe200078e000e */
[----:B------:R-:W-:Y:S01]  /*3550*/  CS2R R24, SRZ ;  /* 0x0000000000187805 */ /* 0x000fe2000001ff00 */
[----:B------:R-:W-:Y:S01]  /*3560*/  CS2R R22, SRZ ;  /* 0x0000000000167805 */ /* 0x000fe2000001ff00 */
[----:B------:R-:W-:Y:S01]  /*3570*/  PRMT R29, R6, 0x5410, R7 ;  /* 0x00005410061d7816 */ /* 0x000fe20000000007 */
[----:B------:R-:W-:Y:S01]  /*3580*/  IMAD.MOV.U32 R7, RZ, RZ, R12 ;  /* 0x000000ffff077224 */ /* 0x000fe200078e000c */
[----:B------:R-:W-:Y:S01]  /*3590*/  PRMT R28, R4, 0x5410, R5 ;  /* 0x00005410041c7816 */ /* 0x000fe20000000005 */
[----:B------:R-:W-:Y:S01]  /*35a0*/  IMAD.MOV.U32 R6, RZ, RZ, R13 ;  /* 0x000000ffff067224 */ /* 0x000fe200078e000d */
[----:B------:R-:W-:Y:S01]  /*35b0*/  MOV R5, R2 ;  /* 0x0000000200057202 */ /* 0x000fe20000000f00 */
        /* <DEDUP_REMOVED lines=16> */
[----:B------:R-:W-:Y:S01]  /*36c0*/  CS2R R46, SRZ ;  /* 0x00000000002e7805 */ /* 0x000fe2000001ff00 */
[----:B------:R-:W-:Y:S02]  /*36d0*/  MOV R4, R37 ;  /* 0x0000002500047202 */ /* 0x000fe40000000f00 */
[----:B------:R-:W-:Y:S02]  /*36e0*/  PRMT R54, R7, 0x5410, R6 ;  /* 0x0000541007367816 */ /* 0x000fe40000000006 */
[----:B------:R-:W-:Y:S01]  /*36f0*/  PRMT R35, R5, 0x5410, R4 ;  /* 0x0000541005237816 */ /* 0x000fe20000000004 */
[----:B------:R-:W-:-:S05]  /*3700*/  @P3 BRA `(.L_x_1375) ;  /* 0x0000020000003947 */ /* 0x000fca0003800000 */
[----:B------:R-:W-:Y:S01]  /*3710*/  IADD3 R4, P1, P0, R104, R30, R171 ;  /* 0x0000001e68047210 */ /* 0x000fe2000783e0ab */
[----:B------:R-:W-:Y:S01]  /*3720*/  CS2R R18, SRZ ;  /* 0x0000000000127805 */ /* 0x000fe2000001ff00 */
[----:B------:R-:W-:Y:S01]  /*3730*/  CS2R R46, SRZ ;  /* 0x00000000002e7805 */ /* 0x000fe2000001ff00 */
[----:B------:R-:W-:Y:S01]  /*3740*/  CS2R R22, SRZ ;  /* 0x0000000000167805 */ /* 0x000fe2000001ff00 */
[----:B------:R-:W-:Y:S01]  /*3750*/  IADD3.X R7, R119, R66, R161, P1, P0 ;  /* 0x0000004277077210 */ /* 0x000fe20000fe04a1 */
[----:B------:R-:W-:Y:S01]  /*3760*/  CS2R R48, SRZ ;  /* 0x0000000000307805 */ /* 0x000fe2000001ff00 */
[----:B------:R-:W-:Y:S01]  /*3770*/  IADD3 R5, P1, P0, R102, R32, R170 ;  /* 0x0000002066057210 */ /* 0x000fe2000783e0aa */
[----:B------:R-:W-:Y:S01]  /*3780*/  CS2R R24, SRZ ;  /* 0x0000000000187805 */ /* 0x000fe2000001ff00 */
[----:B------:R-:W-:Y:S01]  /*3790*/  CS2R R50, SRZ ;  /* 0x0000000000327805 */ /* 0x000fe2000001ff00 */
[----:B------:R-:W-:Y:S01]  /*37a0*/  CS2R R26, SRZ ;  /* 0x00000000001a7805 */ /* 0x000fe2000001ff00 */
[----:B------:R-:W-:Y:S01]  /*37b0*/  IADD3.X R8, R117, R67, R160, P1, P0 ;  /* 0x0000004375087210 */ /* 0x000fe20000fe04a0 */
[----:B------:R-:W-:Y:S01]  /*37c0*/  CS2R R52, SRZ ;  /* 0x0000000000347805 */ /* 0x000fe2000001ff00 */
[C---:B------:R-:W-:Y:S04]  /*37d0*/  LEA R6, P0, R4.reuse, c[0x0][0x270], 0x1 ;  /* 0x00009c0004067a11 */ /* 0x040fe800078008ff */
[----:B------:R-:W-:Y:S02]  /*37e0*/  LEA.HI.X R7, R4, c[0x0][0x274], R7, 0x1, P0 ;  /* 0x00009d0004077a11 */ /* 0x000fe400000f0c07 */
[C---:B------:R-:W-:Y:S04]  /*37f0*/  LEA R4, P0, R5.reuse, c[0x0][0x288], 0x1 ;  /* 0x0000a20005047a11 */ /* 0x040fe800078008ff */
[----:B------:R-:W-:Y:S02]  /*3800*/  LEA.HI.X R5, R5, c[0x0][0x28c], R8, 0x1, P0 ;  /* 0x0000a30005057a11 */ /* 0x000fe400000f0c08 */
[----:B------:R-:W-:Y:S11]  /*3810*/  ISETP.GE.AND P0, PT, R138, c[0x0][0x27c], PT ;  /* 0x00009f008a007a0c */ /* 0x000ff60003f06270 */
[----:B------:R-:W-:Y:S02]  /*3820*/  @!UPT UIADD3 URZ, URZ, URZ, URZ ;  /* 0x0000003f3f3ff290 */ /* 0x000fe4000fffe03f */
        /* <DEDUP_REMOVED lines=14> */
.L_x_1375:
[----:B------:R-:W-:Y:S05]  /*3910*/  BSYNC B0 ;  /* 0x0000000000007941 */ /* 0x000fea0003800000 */
.L_x_1374:
[----:B-1---5:R-:W-:Y:S01]  /*3920*/  MOV R4, R25 ;  /* 0x0000001900047202 */ /* 0x022fe20000000f00 */
[----:B------:R-:W-:Y:S01]  /*3930*/  IMAD.MOV.U32 R7, RZ, RZ, R26 ;  /* 0x000000ffff077224 */ /* 0x000fe200078e001a */
[----:B------:R-:W-:Y:S01]  /*3940*/  BSSY B1, `(.L_x_1376) ;  /* 0x00000fa000017945 */ /* 0x000fe20003800000 */
[----:B------:R-:W-:Y:S02]  /*3950*/  IMAD.MOV.U32 R6, RZ, RZ, R27 ;  /* 0x000000ffff067224 */ /* 0x000fe400078e001b */
        /* <DEDUP_REMOVED lines=23> */
[----:B------:R-:W-:Y:S01]  /*3ad0*/  @!UPT UIADD3 URZ, URZ, URZ, URZ ;  /* 0x0000003f3f3ff290 */ /* 0x000fe2000fffe03f */
[----:B------:R-:W-:Y:S11]  /*3ae0*/  BSSY B0, `(.L_x_1378) ;  /* 0x0000036000007945 */ /* 0x000ff60003800000 */
[----:B------:R-:W-:-:S05]  /*3af0*/  @P0 BRA `(.L_x_1379) ;  /* 0x0000034000000947 */ /* 0x000fca0003800000 */
[----:B------:R-:W-:Y:S01]  /*3b00*/  ISETP.GE.AND P0, PT, R138, c[0x0][0x27c], PT ;  /* 0x00009f008a007a0c */ /* 0x000fe20003f06270 */
[----:B------:R-:W1:Y:S11]  /*3b10*/  LDS.128 R8, [R197+0xa080] ;  /* 0x00a08000c5087984 */ /* 0x000e760000000c00 */
[----:B------:R-:W-:Y:S01]  /*3b20*/  @!UPT UIADD3 URZ, URZ, URZ, URZ ;  /* 0x0000003f3f3ff290 */ /* 0x000fe2000fffe03f */
[----:B------:R-:W-:Y:S02]  /*3b30*/  @!P0 SHF.R.U64 R5, R36, 0x10, R37 ;  /* 0x0000001024058819 */ /* 0x000fe40000001225 */
[--C-:B------:R-:W-:Y:S02]  /*3b40*/  @!P0 SHF.R.U64 R2, R2, 0x10, R3.reuse ;  /* 0x0000001002028819 */ /* 0x100fe40000001203 */
[----:B------:R-:W-:Y:S02]  /*3b50*/  @!P0 SHF.R.U32.HI R3, RZ, 0x10, R3 ;  /* 0x00000010ff038819 */ /* 0x000fe40000011603 */
[----:B------:R-:W-:Y:S02]  /*3b60*/  @!P0 PRMT R5, R35, 0x5410, R5 ;  /* 0x0000541023058816 */ /* 0x000fe40000000005 */
[C---:B------:R-:W-:Y:S02]  /*3b70*/  @!P0 PRMT R2, R20.reuse, 0x5432, R2 ;  /* 0x0000543214028816 */ /* 0x040fe40000000002 */
[----:B------:R-:W-:Y:S02]  /*3b80*/  @!P0 SHF.R.U32.HI R4, RZ, 0x10, R37 ;  /* 0x00000010ff048819 */ /* 0x000fe40000011625 */
[----:B------:R-:W-:Y:S01]  /*3b90*/  @!P0 PRMT R6, R20, 0x5410, R3 ;  /* 0x0000541014068816 */ /* 0x000fe20000000003 */
[----:B------:R-:W-:Y:S01]  /*3ba0*/  @!P0 IMAD.U32 R20, R5, 0x10000, RZ ;  /* 0x0001000005148824 */ /* 0x000fe200078e00ff */
[----:B------:R-:W-:Y:S01]  /*3bb0*/  @!P0 PRMT R38, R35, 0x5432, R4 ;  /* 0x0000543223268816 */ /* 0x000fe20000000004 */
[C---:B------:R-:W-:Y:S01]  /*3bc0*/  @!P0 IMAD.U32 R7, R2.reuse, 0x10000, RZ ;  /* 0x0001000002078824 */ /* 0x040fe200078e00ff */
        /* <DEDUP_REMOVED lines=39> */
.L_x_1379:
[----:B------:R-:W-:Y:S05]  /*3e40*/  BSYNC B0 ;  /* 0x0000000000007941 */ /* 0x000fea0003800000 */
.L_x_1378:
        /* <DEDUP_REMOVED lines=8> */
[--C-:B------:R-:W-:Y:S02]  /*3ed0*/  @!P0 SHF.R.U64 R2, R12, 0x10, R13.reuse ;  /* 0x000000100c028819 */ /* 0x100fe4000000120d */
[----:B------:R-:W-:Y:S02]  /*3ee0*/  @!P0 SHF.R.U32.HI R3, RZ, 0x10, R13 ;  /* 0x00000010ff038819 */ /* 0x000fe4000001160d */
[C---:B------:R-:W-:Y:S02]  /*3ef0*/  @!P0 PRMT R2, R21.reuse, 0x5432, R2 ;  /* 0x0000543215028816 */ /* 0x040fe40000000002 */
[----:B------:R-:W-:Y:S02]  /*3f00*/  @!P0 PRMT R5, R54, 0x5410, R5 ;  /* 0x0000541036058816 */ /* 0x000fe40000000005 */
[----:B------:R-:W-:Y:S01]  /*3f10*/  @!P0 SHF.R.U32.HI R4, RZ, 0x10, R41 ;  /* 0x00000010ff048819 */ /* 0x000fe20000011629 */
[----:B------:R-:W-:Y:S01]  /*3f20*/  @!P0 IMAD.U32 R7, R2, 0x10000, RZ ;  /* 0x0001000002078824 */ /* 0x000fe200078e00ff */
[----:B------:R-:W-:Y:S01]  /*3f30*/  @!P0 PRMT R6, R21, 0x5410, R3 ;  /* 0x0000541015068816 */ /* 0x000fe20000000003 */
[C---:B------:R-:W-:Y:S01]  /*3f40*/  @!P0 IMAD.U32 R12, R5.reuse, 0x10000, RZ ;  /* 0x00010000050c8824 */ /* 0x040fe200078e00ff */
[----:B------:R-:W-:Y:S02]  /*3f50*/  @!P0 PRMT R35, R54, 0x5432, R4 ;  /* 0x0000543236238816 */ /* 0x000fe40000000004 */
        /* <DEDUP_REMOVED lines=38> */
[----:B------:R1:W-:Y:S02]  /*41c0*/  STG.E.128 [R62.64+0x80], R8 ;  /* 0x000080083e007986 */ /* 0x0003e4000c101d06 */
.L_x_1381:
[----:B------:R-:W-:Y:S05]  /*41d0*/  BSYNC B0 ;  /* 0x0000000000007941 */ /* 0x000fea0003800000 */
.L_x_1380:
        /* <DEDUP_REMOVED lines=10> */
[----:B------:R-:W-:Y:S02]  /*4280*/  @!P0 PRMT R5, R55, 0x5410, R5 ;  /* 0x0000541037058816 */ /* 0x000fe40000000005 */
[C---:B------:R-:W-:Y:S02]  /*4290*/  @!P0 PRMT R2, R28.reuse, 0x5432, R2 ;  /* 0x000054321c028816 */ /* 0x040fe40000000002 */
        /* <DEDUP_REMOVED lines=44> */
.L_x_1383:
[----:B------:R-:W-:Y:S05]  /*4560*/  BSYNC B0 ;  /* 0x0000000000007941 */ /* 0x000fea0003800000 */
.L_x_1382:
[----:B------:R-:W-:Y:S11]  /*4570*/  ISETP.GE.AND P0, PT, R208, c[0x0][0x1d4], PT ;  /* 0x00007500d0007a0c */ /* 0x000ff60003f06270 */
[----:B------:R-:W-:Y:S02]  /*4580*/  @!UPT UIADD3 URZ, URZ, URZ, URZ ;  /* 0x0000003f3f3ff290 */ /* 0x000fe4000fffe03f */
        /* <DEDUP_REMOVED lines=8> */
[----:B------:R-:W-:Y:S02]  /*4610*/  @!P0 PRMT R2, R29, 0x5432, R2 ;  /* 0x000054321d028816 */ /* 0x000fe40000000002 */
[----:B------:R-:W-:Y:S01]  /*4620*/  @!P0 SHF.R.U32.HI R4, RZ, 0x10, R45 ;  /* 0x00000010ff048819 */ /* 0x000fe2000001162d */
[----:B------:R-:W-:Y:S01]  /*4630*/  @!P0 IMAD.U32 R12, R5, 0x10000, RZ ;  /* 0x00010000050c8824 */ /* 0x000fe200078e00ff */
[----:B------:R-:W-:Y:S01]  /*4640*/  @!P0 PRMT R6, R29, 0x5410, R3 ;  /* 0x000054101d068816 */ /* 0x000fe20000000003 */
[----:B------:R-:W-:Y:S01]  /*4650*/  @!P0 IMAD.U32 R7, R2, 0x10000, RZ ;  /* 0x0001000002078824 */ /* 0x000fe200078e00ff */
        /* <DEDUP_REMOVED lines=40> */
.L_x_1377:
[----:B------:R-:W-:Y:S05]  /*48e0*/  BSYNC B1 ;  /* 0x0000000000017941 */ /* 0x000fea0003800000 */
.L_x_1376:
[----:B------:R-:W-:-:S05]  /*48f0*/  @P3 BRA `(.L_x_1384) ;  /* 0x000035d000003947 */ /* 0x000fca0003800000 */
        /* <DEDUP_REMOVED lines=56> */
.L_x_1386:
[----:B------:R-:W-:Y:S05]  /*4c80*/  BSYNC B0 ;  /* 0x0000000000007941 */ /* 0x000fea0003800000 */
.L_x_1385:
        /* <DEDUP_REMOVED lines=56> */
.L_x_1388:
[----:B------:R-:W-:Y:S05]  /*5010*/  BSYNC B0 ;  /* 0x0000000000007941 */ /* 0x000fea0003800000 */
.L_x_1387:
        /* <DEDUP_REMOVED lines=56> */
.L_x_1390:
[----:B------:R-:W-:Y:S05]  /*53a0*/  BSYNC B0 ;  /* 0x0000000000007941 */ /* 0x000fea0003800000 */
.L_x_1389:
        /* <DEDUP_REMOVED lines=54> */
[----:B------:R1:W-:Y:S01]  /*5710*/  STG.E.128 [R68.64+0x180], R8 ;  /* 0x0001800844007986 */ /* 0x0003e2000c101d06 */
[----:B------:R-:W-:-:S05]  /*5720*/  BRA `(.L_x_1384) ;  /* 0x000027a000007947 */ /* 0x000fca0003800000 */
.L_x_1371:
        /* <DEDUP_REMOVED lines=30> */
[----:B------:R1:W5:Y:S04]  /*5910*/  @!P0 LDG.E.128 R4, [R8.64] ;  /* 0x0000000608048981 */ /* 0x000368000c1e1d00 */
[----:B------:R1:W5:Y:S01]  /*5920*/  @!P0 LDG.E.128 R36, [R2.64] ;  /* 0x0000000602248981 */ /* 0x000362000c1e1d00 */
[----:B------:R-:W-:Y:S11]  /*5930*/  ISETP.GE.AND P0, PT, R134, c[0x0][0x27c], PT ;  /* 0x00009f0086007a0c */ /* 0x000ff60003f06270 */
[----:B------:R-:W-:Y:S02]  /*5940*/  @!UPT UIADD3 URZ, URZ, URZ, URZ ;  /* 0x0000003f3f3ff290 */ /* 0x000fe4000fffe03f */
[----:B------:R1:W5:Y:S04]  /*5950*/  @!P0 LDG.E.128 R16, [R8.64+0x80] ;  /* 0x0000800608108981 */ /* 0x000368000c1e1d00 */
[----:B------:R1:W5:Y:S02]  /*5960*/  @!P0 LDG.E.128 R52, [R2.64+0x80] ;  /* 0x0000800602348981 */ /* 0x000364000c1e1d00 */
.L_x_1392:
[----:B------:R-:W-:Y:S05]  /*5970*/  BSYNC B0 ;  /* 0x0000000000007941 */ /* 0x000fea0003800000 */
.L_x_1391:
[----:B------:R-:W-:Y:S01]  /*5980*/  ISETP.GE.AND P3, PT, R185, R87, PT ;  /* 0x00000057b900720c */ /* 0x000fe20003f66270 */
[----:B-1---5:R-:W-:Y:S01]  /*5990*/  IMAD.MOV.U32 R9, RZ, RZ, R18 ;  /* 0x000000ffff097224 */ /* 0x022fe200078e0012 */
[----:B------:R-:W-:Y:S01]  /*59a0*/  BSSY B0, `(.L_x_1393) ;  /* 0x0000039000007945 */ /* 0x000fe20003800000 */
[----:B------:R-:W-:Y:S01]  /*59b0*/  IMAD.MOV.U32 R8, RZ, RZ, R19 ;  /* 0x000000ffff087224 */ /* 0x000fe200078e0013 */
[----:B------:R-:W-:Y:S01]  /*59c0*/  CS2R R24, SRZ ;  /* 0x0000000000187805 */ /* 0x000fe2000001ff00 */
[----:B------:R-:W-:Y:S01]  /*59d0*/  IMAD.MOV.U32 R3, RZ, RZ, R16 ;  /* 0x000000ffff037224 */ /* 0x000fe200078e0010 */
[----:B------:R-:W-:Y:S01]  /*59e0*/  CS2R R22, SRZ ;  /* 0x0000000000167805 */ /* 0x000fe2000001ff00 */
[----:B------:R-:W-:Y:S01]  /*59f0*/  IMAD.MOV.U32 R2, RZ, RZ, R17 ;  /* 0x000000ffff027224 */ /* 0x000fe200078e0011 */
[----:B------:R-:W-:Y:S01]  /*5a00*/  PRMT R29, R8, 0x5410, R9 ;  /* 0x00005410081d7816 */ /* 0x000fe20000000009 */
[----:B------:R-:W-:Y:S01]  /*5a10*/  IMAD.MOV.U32 R8, RZ, RZ, R7 ;  /* 0x000000ffff087224 */ /* 0x000fe200078e0007 */
[----:B------:R-:W-:Y:S01]  /*5a20*/  MOV R9, R6 ;  /* 0x0000000600097202 */ /* 0x000fe20000000f00 */
        /* <DEDUP_REMOVED lines=19> */
[----:B------:R-:W-:Y:S02]  /*5b60*/  CS2R R56, SRZ ;  /* 0x0000000000387805 */ /* 0x000fe4000001ff00 */
[----:B------:R-:W-:Y:S02]  /*5b70*/  PRMT R41, R8, 0x7610, R41 ;  /* 0x0000761008297816 */ /* 0x000fe40000000029 */
        /* <DEDUP_REMOVED lines=27> */
.L_x_1394:
[----:B------:R-:W-:Y:S05]  /*5d30*/  BSYNC B0 ;  /* 0x0000000000007941 */ /* 0x000fea0003800000 */
.L_x_1393:
        /* <DEDUP_REMOVED lines=26> */
[----:B------:R-:W-:Y:S01]  /*5ee0*/  IADD3 R70, P0, R180, R76, RZ ;  /* 0x0000004cb4467210 */ /* 0x000fe20007f1e0ff */
[----:B------:R-:W-:Y:S04]  /*5ef0*/  BSSY B0, `(.L_x_1397) ;  /* 0x0000074000007945 */ /* 0x000fe80003800000 */
[----:B------:R-:W-:Y:S01]  /*5f00*/  IMAD.X R71, R85, 0x1, R144, P0 ;  /* 0x0000000155477824 */ /* 0x000fe200000e0690 */
[----:B------:R-:W-:Y:S11]  /*5f10*/  ISETP.GE.AND P0, PT, R132, c[0x0][0x1d4], PT ;  /* 0x0000750084007a0c */ /* 0x000ff60003f06270 */
[----:B------:R-:W-:Y:S02]  /*5f20*/  @!UPT UIADD3 URZ, URZ, URZ, URZ ;  /* 0x0000003f3f3ff290 */ /* 0x000fe4000fffe03f */
[----:B------:R-:W-:-:S05]  /*5f30*/  @P0 BRA `(.L_x_1398) ;  /* 0x000006f000000947 */ /* 0x000fca0003800000 */
[----:B------:R-:W-:Y:S01]  /*5f40*/  ISETP.GE.AND P2, PT, R92, c[0x0][0x1d4], PT ;  /* 0x000075005c007a0c */ /* 0x000fe20003f46270 */
[----:B------:R-:W-:Y:S01]  /*5f50*/  LDS.128 R12, [R125+0xa080] ;  /* 0x00a080007d0c7984 */ /* 0x000fe20000000c00 */
[-C--:B------:R-:W-:Y:S04]  /*5f60*/  IADD3 R2, P1, P0, R88, R70.reuse, R109 ;  /* 0x0000004658027210 */ /* 0x080fe8000783e06d */
[-C--:B------:R-:W-:Y:S03]  /*5f70*/  IADD3.X R8, R90, R71.reuse, R113, P1, P0 ;  /* 0x000000475a087210 */ /* 0x080fe60000fe0471 */
[----:B------:R-:W1:Y:S04]  /*5f80*/  LDS.128 R48, [R135+0xa080] ;  /* 0x00a0800087307984 */ /* 0x000e680000000c00 */
[----:B------:R-:W-:Y:S04]  /*5f90*/  @!P2 IADD3 R3, P1, P0, R88, R70, R92 ;  /* 0x000000465803a210 */ /* 0x000fe8000783e05c */
[----:B------:R-:W-:Y:S02]  /*5fa0*/  @!P2 IADD3.X R9, R90, R71, R111, P1, P0 ;  /* 0x000000475a09a210 */ /* 0x000fe40000fe046f */
[C---:B------:R-:W-:Y:S04]  /*5fb0*/  LEA R78, P0, R2.reuse, c[0x0][0x1c8], 0x1 ;  /* 0x00007200024e7a11 */ /* 0x040fe800078008ff */
[----:B------:R-:W-:Y:S02]  /*5fc0*/  LEA.HI.X R79, R2, c[0x0][0x1cc], R8, 0x1, P0 ;  /* 0x00007300024f7a11 */ /* 0x000fe400000f0c08 */
[C---:B------:R-:W-:Y:S04]  /*5fd0*/  @!P2 LEA R74, P0, R3.reuse, c[0x0][0x1c8], 0x1 ;  /* 0x00007200034aaa11 */ /* 0x040fe800078008ff */
[----:B------:R-:W-:Y:S02]  /*5fe0*/  @!P2 LEA.HI.X R75, R3, c[0x0][0x1cc], R9, 0x1, P0 ;  /* 0x00007300034baa11 */ /* 0x000fe400000f0c09 */
[----:B------:R-:W-:Y:S11]  /*5ff0*/  ISETP.GE.AND P0, PT, R132, c[0x0][0x27c], PT ;  /* 0x00009f0084007a0c */ /* 0x000ff60003f06270 */
[----:B------:R-:W-:Y:S02]  /*6000*/  @!UPT UIADD3 URZ, URZ, URZ, URZ ;  /* 0x0000003f3f3ff290 */ /* 0x000fe4000fffe03f */
[----:B------:R-:W-:Y:S02]  /*6010*/  @!P0 SHF.R.U64 R8, R36, 0x10, R37 ;  /* 0x0000001024088819 */ /* 0x000fe40000001225 */
[----:B------:R-:W-:Y:S02]  /*6020*/  @!P0 SHF.R.U32.HI R2, RZ, 0x10, R5 ;  /* 0x00000010ff028819 */ /* 0x000fe40000011605 */
[----:B------:R-:W-:Y:S02]  /*6030*/  @!P0 SHF.R.U64 R38, R38, 0x10, R39 ;  /* 0x0000001026268819 */ /* 0x000fe40000001227 */
[----:B-1----:R-:W-:Y:S02]  /*6040*/  @!P0 LOP3.LUT R36, R48, 0xffff0000, RZ, 0xc0, !PT ;  /* 0xffff000030248812 */ /* 0x002fe400078ec0ff */
[C---:B------:R-:W-:Y:S02]  /*6050*/  @!P0 SHF.L.U32 R44, R51.reuse, 0x10, RZ ;  /* 0x00000010332c8819 */ /* 0x040fe400000006ff */
[----:B------:R-:W-:Y:S02]  /*6060*/  @!P0 LOP3.LUT R46, R51, 0xffff0000, RZ, 0xc0, !PT ;  /* 0xffff0000332e8812 */ /* 0x000fe400078ec0ff */
[----:B------:R-:W-:Y:S01]  /*6070*/  @!P0 PRMT R47, R40, 0x5432, R38 ;  /* 0x00005432282f8816 */ /* 0x000fe20000000026 */
[----:B------:R-:W-:Y:S01]  /*6080*/  @!P0 IMAD.U32 R38, R49, 0x10000, RZ ;  /* 0x0001000031268824 */ /* 0x000fe200078e00ff */
[----:B------:R-:W-:Y:S02]  /*6090*/  @!P0 SHF.R.U64 R3, R4, 0x10, R5 ;  /* 0x0000001004038819 */ /* 0x000fe40000001205 */
[----:B------:R-:W-:Y:S02]  /*60a0*/  @!P0 SHF.R.U32.HI R5, RZ, 0x10, R39 ;  /* 0x00000010ff058819 */ /* 0x000fe40000011627 */
[----:B------:R-:W-:Y:S02]  /*60b0*/  @!P0 PRMT R35, R35, 0x5410, R8 ;  /* 0x0000541023238816 */ /* 0x000fe40000000008 */
[----:B------:R-:W-:Y:S02]  /*60c0*/  @!P0 PRMT R41, R41, 0x5410, R5 ;  /* 0x0000541029298816 */ /* 0x000fe40000000005 */
[----:B------:R-:W-:Y:S01]  /*60d0*/  @!P0 LOP3.LUT R5, R12, 0xffff0000, RZ, 0xc0, !PT ;  /* 0xffff00000c058812 */ /* 0x000fe200078ec0ff */
[C---:B------:R-:W-:Y:S01]  /*60e0*/  @!P0 IMAD.U32 R8, R35.reuse, 0x10000, RZ ;  /* 0x0001000023088824 */ /* 0x040fe200078e00ff */
[----:B------:R-:W-:Y:S01]  /*60f0*/  @!P0 LOP3.LUT R35, R35, 0xffff0000, RZ, 0xc0, !PT ;  /* 0xffff000023238812 */ /* 0x000fe200078ec0ff */
[----:B------:R-:W-:Y:S01]  /*6100*/  @!P0 IMAD.U32 R43, R41, 0x10000, RZ ;  /* 0x00010000292b8824 */ /* 0x000fe200078e00ff */
[----:B------:R-:W-:Y:S02]  /*6110*/  @!P0 PRMT R3, R10, 0x5432, R3 ;  /* 0x000054320a038816 */ /* 0x000fe40000000003 */
[----:B------:R-:W-:Y:S02]  /*6120*/  @!P0 SHF.R.U32.HI R9, RZ, 0x10, R37 ;  /* 0x00000010ff098819 */ /* 0x000fe40000011625 */
[--C-:B------:R-:W-:Y:S02]  /*6130*/  @!P0 SHF.R.U32.HI R4, RZ, 0x10, R7.reuse ;  /* 0x00000010ff048819 */ /* 0x100fe40000011607 */
[----:B------:R-:W-:Y:S02]  /*6140*/  @!P0 SHF.R.U64 R7, R6, 0x10, R7 ;  /* 0x0000001006078819 */ /* 0x000fe40000001207 */
[----:B------:R-:W-:Y:S02]  /*6150*/  @!P0 PRMT R39, R40, 0x5410, R9 ;  /* 0x0000541028278816 */ /* 0x000fe40000000009 */
[----:B------:R-:W-:Y:S02]  /*6160*/  @!P0 LOP3.LUT R40, R49, 0xffff0000, RZ, 0xc0, !PT ;  /* 0xffff000031288812 */ /* 0x000fe400078ec0ff */
[----:B------:R-:W-:Y:S01]  /*6170*/  @!P0 PRMT R6, R10, 0x5410, R2 ;  /* 0x000054100a068816 */ /* 0x000fe20000000002 */
[----:B------:R-:W-:Y:S01]  /*6180*/  @!P0 IMAD.U32 R2, R12, 0x10000, RZ ;  /* 0x000100000c028824 */ /* 0x000fe200078e00ff */
[C---:B------:R-:W-:Y:S01]  /*6190*/  @!P0 PRMT R10, R11.reuse, 0x5432, R7 ;  /* 0x000054320b0a8816 */ /* 0x040fe20000000007 */
[----:B------:R-:W-:Y:S01]  /*61a0*/  @!P0 IMAD.U32 R7, R48, 0x10000, RZ ;  /* 0x0001000030078824 */ /* 0x000fe200078e00ff */
[----:B------:R-:W-:Y:S01]  /*61b0*/  @!P0 PRMT R9, R11, 0x5410, R4 ;  /* 0x000054100b098816 */ /* 0x000fe20000000004 */
[----:B------:R-:W-:Y:S01]  /*61c0*/  @!P0 IMAD.U32 R4, R3, 0x10000, RZ ;  /* 0x0001000003048824 */ /* 0x000fe200078e00ff */
[----:B------:R-:W-:Y:S01]  /*61d0*/  @!P0 LOP3.LUT R45, R41, 0xffff0000, RZ, 0xc0, !PT ;  /* 0xffff0000292d8812 */ /* 0x000fe200078ec0ff */
[C---:B------:R-:W-:Y:S02]  /*61e0*/  @!P0 FMUL.FTZ R11, R2.reuse, R8 ;  /* 0x00000008020b8220 */ /* 0x040fe40000410000 */
[-C--:B------:R-:W-:Y:S02]  /*61f0*/  @!P0 FMUL.FTZ R2, R2, R4.reuse ;  /* 0x0000000402028220 */ /* 0x080fe40000410000 */
[----:B------:R-:W-:Y:S02]  /*6200*/  @!P0 FFMA.FTZ R86, R7, R4, -R11 ;  /* 0x0000000407568223 */ /* 0x000fe4000001080b */
[----:B------:R-:W-:Y:S01]  /*6210*/  @!P0 FFMA.FTZ R2, R8, R7, R2 ;  /* 0x0000000708028223 */ /* 0x000fe20000010002 */
[----:B------:R-:W-:Y:S01]  /*6220*/  @!P0 LOP3.LUT R7, R3, 0xffff0000, RZ, 0xc0, !PT ;  /* 0xffff000003078812 */ /* 0x000fe200078ec0ff */
[----:B------:R-:W-:Y:S02]  /*6230*/  @!P0 FMUL.FTZ R8, R5, R35 ;  /* 0x0000002305088220 */ /* 0x000fe40000410000 */
[----:B------:R-:W-:Y:S02]  /*6240*/  @!P0 IMAD.U32 R4, R13, 0x10000, RZ ;  /* 0x000100000d048824 */ /* 0x000fe400078e00ff */
[C---:B------:R-:W-:Y:S01]  /*6250*/  @!P0 IMAD.U32 R37, R39.reuse, 0x10000, RZ ;  /* 0x0001000027258824 */ /* 0x040fe200078e00ff */
[----:B------:R-:W-:Y:S01]  /*6260*/  @!P0 LOP3.LUT R39, R39, 0xffff0000, RZ, 0xc0, !PT ;  /* 0xffff000027278812 */ /* 0x000fe200078ec0ff */
[-C--:B------:R-:W-:Y:S01]  /*6270*/  @!P0 FMUL.FTZ R3, R5, R7.reuse ;  /* 0x0000000705038220 */ /* 0x080fe20000410000 */
[----:B------:R-:W-:Y:S01]  /*6280*/  @!P0 LOP3.LUT R5, R13, 0xffff0000, RZ, 0xc0, !PT ;  /* 0xffff00000d058812 */ /* 0x000fe200078ec0ff */
[----:B------:R-:W-:Y:S01]  /*6290*/  @!P0 FFMA.FTZ R84, R36, R7, -R8 ;  /* 0x0000000724548223 */ /* 0x000fe20000010808 */
[----:B------:R-:W-:Y:S01]  /*62a0*/  @!P0 SHF.L.U32 R7, R6, 0x10, RZ ;  /* 0x0000001006078819 */ /* 0x000fe200000006ff */
[----:B------:R-:W-:Y:S01]  /*62b0*/  @!P0 FMUL.FTZ R8, R4, R37 ;  /* 0x0000002504088220 */ /* 0x000fe20000410000 */
[----:B------:R-:W-:Y:S01]  /*62c0*/  @!P0 LOP3.LUT R6, R6, 0xffff0000, RZ, 0xc0, !PT ;  /* 0xffff000006068812 */ /* 0x000fe200078ec0ff */
[----:B------:R-:W-:Y:S02]  /*62d0*/  @!P0 IMAD.U32 R11, R9, 0x10000, RZ ;  /* 0x00010000090b8824 */ /* 0x000fe400078e00ff */
[-C--:B------:R-:W-:Y:S02]  /*62e0*/  @!P0 FMUL.FTZ R4, R4, R7.reuse ;  /* 0x0000000704048220 */ /* 0x080fe40000410000 */
[----:B------:R-:W-:Y:S02]  /*62f0*/  @!P0 FFMA.FTZ R83, R38, R7, -R8 ;  /* 0x0000000726538223 */ /* 0x000fe40000010808 */
[----:B------:R-:W-:Y:S02]  /*6300*/  @!P0 FMUL.FTZ R8, R5, R39 ;  /* 0x0000002705088220 */ /* 0x000fe40000410000 */
[----:B------:R-:W-:Y:S02]  /*6310*/  @!P0 IMAD.U32 R7, R15, 0x10000, RZ ;  /* 0x000100000f078824 */ /* 0x000fe400078e00ff */
[-C--:B------:R-:W-:Y:S02]  /*6320*/  @!P0 FMUL.FTZ R5, R5, R6.reuse ;  /* 0x0000000605058220 */ /* 0x080fe40000410000 */
[----:B------:R-:W-:Y:S01]  /*6330*/  @!P0 FFMA.FTZ R82, R40, R6, -R8 ;  /* 0x0000000628528223 */ /* 0x000fe20000010808 */
[----:B------:R-:W-:Y:S01]  /*6340*/  @!P0 LOP3.LUT R6, R15, 0xffff0000, RZ, 0xc0, !PT ;  /* 0xffff00000f068812 */ /* 0x000fe200078ec0ff */
[C---:B------:R-:W-:Y:S02]  /*6350*/  @!P0 FMUL.FTZ R42, R7.reuse, R43 ;  /* 0x0000002b072a8220 */ /* 0x040fe40000410000 */
[-C--:B------:R-:W-:Y:S02]  /*6360*/  @!P0 FMUL.FTZ R8, R7, R11.reuse ;  /* 0x0000000b07088220 */ /* 0x080fe40000410000 */
[----:B------:R-:W-:Y:S01]  /*6370*/  @!P0 FFMA.FTZ R80, R44, R11, -R42 ;  /* 0x0000000b2c508223 */ /* 0x000fe2000001082a */
[----:B------:R-:W-:Y:S01]  /*6380*/  @!P0 LOP3.LUT R11, R9, 0xffff0000, RZ, 0xc0, !PT ;  /* 0xffff0000090b8812 */ /* 0x000fe200078ec0ff */
[----:B------:R-:W-:Y:S02]  /*6390*/  @!P0 FMUL.FTZ R42, R6, R45 ;  /* 0x0000002d062a8220 */ /* 0x000fe40000410000 */
[----:B------:R-:W-:Y:S02]  /*63a0*/  @!P0 IMAD.U32 R7, R14, 0x10000, RZ ;  /* 0x000100000e078824 */ /* 0x000fe400078e00ff */
[----:B------:R-:W-:Y:S02]  /*63b0*/  @!P0 IMAD.U32 R41, R47, 0x10000, RZ ;  /* 0x000100002f298824 */ /* 0x000fe400078e00ff */
[-C--:B------:R-:W-:Y:S02]  /*63c0*/  @!P0 FMUL.FTZ R9, R6, R11.reuse ;  /* 0x0000000b06098220 */ /* 0x080fe40000410000 */
[----:B------:R-:W-:Y:S02]  /*63d0*/  @!P0 FFMA.FTZ R73, R46, R11, -R42 ;  /* 0x0000000b2e498223 */ /* 0x000fe4000001082a */
[C---:B------:R-:W-:Y:S01]  /*63e0*/  @!P0 IMAD.U32 R11, R10.reuse, 0x10000, RZ ;  /* 0x000100000a0b8824 */ /* 0x040fe200078e00ff */
[----:B------:R-:W-:Y:S01]  /*63f0*/  @!P0 LOP3.LUT R10, R10, 0xffff0000, RZ, 0xc0, !PT ;  /* 0xffff00000a0a8812 */ /* 0x000fe200078ec0ff */
[----:B------:R-:W-:Y:S02]  /*6400*/  @!P0 IMAD.U32 R42, R50, 0x10000, RZ ;  /* 0x00010000322a8824 */ /* 0x000fe400078e00ff */
[C---:B------:R-:W-:Y:S02]  /*6410*/  @!P0 FMUL.FTZ R72, R7.reuse, R41 ;  /* 0x0000002907488220 */ /* 0x040fe40000410000 */
[-C--:B------:R-:W-:Y:S01]  /*6420*/  @!P0 FMUL.FTZ R6, R7, R11.reuse ;  /* 0x0000000b07068220 */ /* 0x080fe20000410000 */
[----:B------:R-:W-:Y:S01]  /*6430*/  @!P0 LOP3.LUT R7, R14, 0xffff0000, RZ, 0xc0, !PT ;  /* 0xffff00000e078812 */ /* 0x000fe200078ec0ff */
[----:B------:R-:W-:Y:S01]  /*6440*/  @!P0 FFMA.FTZ R81, R42, R11, -R72 ;  /* 0x0000000b2a518223 */ /* 0x000fe20000010848 */
[----:B------:R-:W-:Y:S01]  /*6450*/  @!P0 LOP3.LUT R11, R47, 0xffff0000, RZ, 0xc0, !PT ;  /* 0xffff00002f0b8812 */ /* 0x000fe200078ec0ff */
[----:B------:R-:W-:Y:S01]  /*6460*/  @!P0 FFMA.FTZ R3, R35, R36, R3 ;  /* 0x0000002423038223 */ /* 0x000fe20000010003 */
[----:B------:R-:W-:Y:S01]  /*6470*/  @!P0 LOP3.LUT R35, R50, 0xffff0000, RZ, 0xc0, !PT ;  /* 0xffff000032238812 */ /* 0x000fe200078ec0ff */
[----:B------:R-:W-:Y:S01]  /*6480*/  @!P0 FFMA.FTZ R4, R37, R38, R4 ;  /* 0x0000002625048223 */ /* 0x000fe20000010004 */
[----:B------:R-:W-:Y:S01]  /*6490*/  @!P0 F2FP.BF16.PACK_AB R72, R82, R83 ;  /* 0x000000535248823e */ /* 0x000fe200000010ff */
[C---:B------:R-:W-:Y:S01]  /*64a0*/  @!P0 FMUL.FTZ R36, R7.reuse, R11 ;  /* 0x0000000b07248220 */ /* 0x040fe20000410000 */
[----:B------:R-:W-:Y:S01]  /*64b0*/  @!P0 F2FP.BF16.PACK_AB R47, R84, R86 ;  /* 0x00000056542f823e */ /* 0x000fe200000010ff */
[-C--:B------:R-:W-:Y:S02]  /*64c0*/  @!P0 FMUL.FTZ R7, R7, R10.reuse ;  /* 0x0000000a07078220 */ /* 0x080fe40000410000 */
[----:B------:R-:W-:Y:S01]  /*64d0*/  @!P0 FFMA.FTZ R10, R35, R10, -R36 ;  /* 0x0000000a230a8223 */ /* 0x000fe20000010824 */
[----:B------:R-:W-:Y:S01]  /*64e0*/  @!P0 MOV R48, R47 ;  /* 0x0000002f00308202 */ /* 0x000fe20000000f00 */
[----:B------:R-:W-:Y:S01]  /*64f0*/  @!P0 FFMA.FTZ R5, R39, R40, R5 ;  /* 0x0000002827058223 */ /* 0x000fe20000010005 */
[----:B------:R-:W-:Y:S01]  /*6500*/  @!P0 F2FP.BF16.PACK_AB R36, R73, R80 ;  /* 0x000000504924823e */ /* 0x000fe200000010ff */
[----:B------:R-:W-:Y:S02]  /*6510*/  @!P0 FFMA.FTZ R6, R41, R42, R6 ;  /* 0x0000002a29068223 */ /* 0x000fe40000010006 */
[----:B------:R-:W-:Y:S01]  /*6520*/  @!P0 FFMA.FTZ R7, R11, R35, R7 ;  /* 0x000000230b078223 */ /* 0x000fe20000010007 */
[----:B------:R-:W-:Y:S01]  /*6530*/  @!P0 F2FP.BF16.PACK_AB R11, R10, R81 ;  /* 0x000000510a0b823e */ /* 0x000fe200000010ff */
[----:B------:R-:W-:Y:S01]  /*6540*/  @!P0 FFMA.FTZ R8, R43, R44, R8 ;  /* 0x0000002c2b088223 */ /* 0x000fe20000010008 */
[----:B------:R-:W-:Y:S01]  /*6550*/  @!P0 F2FP.BF16.PACK_AB R10, R3, R2 ;  /* 0x00000002030a823e */ /* 0x000fe200000010ff */
[----:B------:R-:W-:Y:S01]  /*6560*/  @!P0 FFMA.FTZ R9, R45, R46, R9 ;  /* 0x0000002e2d098223 */ /* 0x000fe20000010009 */
[----:B------:R-:W-:Y:S01]  /*6570*/  @!P0 F2FP.BF16.PACK_AB R3, R7, R6 ;  /* 0x000000060703823e */ /* 0x000fe200000010ff */
[----:B------:R-:W-:Y:S01]  /*6580*/  @!P0 IMAD.MOV.U32 R49, RZ, RZ, R72 ;  /* 0x000000ffff318224 */ /* 0x000fe200078e0048 */
[----:B------:R-:W-:Y:S01]  /*6590*/  @!P0 F2FP.BF16.PACK_AB R4, R5, R4 ;  /* 0x000000040504823e */ /* 0x000fe200000010ff */
[----:B------:R-:W-:Y:S01]  /*65a0*/  @!P0 IMAD.MOV.U32 R50, RZ, RZ, R11 ;  /* 0x000000ffff328224 */ /* 0x000fe200078e000b */
[----:B------:R-:W-:Y:S01]  /*65b0*/  @!P0 F2FP.BF16.PACK_AB R2, R9, R8 ;  /* 0x000000080902823e */ /* 0x000fe200000010ff */
[----:B------:R-:W-:Y:S01]  /*65c0*/  @!P0 IMAD.MOV.U32 R51, RZ, RZ, R36 ;  /* 0x000000ffff338224 */ /* 0x000fe200078e0024 */
[----:B------:R-:W-:Y:S01]  /*65d0*/  @!P0 MOV R13, R4 ;  /* 0x00000004000d8202 */ /* 0x000fe20000000f00 */
[----:B------:R-:W-:Y:S02]  /*65e0*/  @!P0 IMAD.MOV.U32 R12, RZ, RZ, R10 ;  /* 0x000000ffff0c8224 */ /* 0x000fe400078e000a */
[----:B------:R-:W-:Y:S01]  /*65f0*/  @!P0 IMAD.MOV.U32 R14, RZ, RZ, R3 ;  /* 0x000000ffff0e8224 */ /* 0x000fe200078e0003 */
[----:B------:R1:W-:Y:S01]  /*6600*/  STG.E.128 [R78.64], R48 ;  /* 0x000000304e007986 */ /* 0x0003e2000c101d06 */
[----:B------:R-:W-:Y:S07]  /*6610*/  @!P0 IMAD.MOV.U32 R15, RZ, RZ, R2 ;  /* 0x000000ffff0f8224 */ /* 0x000fee00078e0002 */
[----:B------:R1:W-:Y:S02]  /*6620*/  @!P2 STG.E.128 [R74.64], R12 ;  /* 0x0000000c4a00a986 */ /* 0x0003e4000c101d06 */
.L_x_1398:
[----:B------:R-:W-:Y:S05]  /*6630*/  BSYNC B0 ;  /* 0x0000000000007941 */ /* 0x000fea0003800000 */
.L_x_1397:
[----:B------:R-:W-:Y:S11]  /*6640*/  ISETP.GE.AND P0, PT, R134, c[0x0][0x1d4], PT ;  /* 0x0000750086007a0c */ /* 0x000ff60003f06270 */
[----:B------:R-:W-:Y:S02]  /*6650*/  @!UPT UIADD3 URZ, URZ, URZ, URZ ;  /* 0x0000003f3f3ff290 */ /* 0x000fe4000fffe03f */
[----:B------:R-:W-:-:S05]  /*6660*/  @P0 BRA `(.L_x_1396) ;  /* 0x000006f000000947 */ /* 0x000fca0003800000 */
[----:B------:R-:W-:Y:S01]  /*6670*/  ISETP.GE.AND P2, PT, R93, c[0x0][0x1d4], PT ;  /* 0x000075005d007a0c */ /* 0x000fe20003f46270 */
[----:B-1----:R-:W-:Y:S01]  /*6680*/  LDS.128 R12, [R124+0xa080] ;  /* 0x00a080007c0c7984 */ /* 0x002fe20000000c00 */
        /* <DEDUP_REMOVED lines=12> */
[--C-:B------:R-:W-:Y:S02]  /*6750*/  @!P0 SHF.R.U32.HI R4, RZ, 0x10, R19.reuse ;  /* 0x00000010ff048819 */ /* 0x100fe40000011613 */
[----:B------:R-:W-:Y:S01]  /*6760*/  @!P0 SHF.R.U64 R3, R18, 0x10, R19 ;  /* 0x0000001012038819 */ /* 0x000fe20000001213 */
[----:B-1----:R-:W-:Y:S01]  /*6770*/  @!P0 IMAD.U32 R11, R44, 0x10000, RZ ;  /* 0x000100002c0b8824 */ /* 0x002fe200078e00ff */
[C---:B------:R-:W-:Y:S01]  /*6780*/  @!P0 LOP3.LUT R42, R47.reuse, 0xffff0000, RZ, 0xc0, !PT ;  /* 0xffff00002f2a8812 */ /* 0x040fe200078ec0ff */
[----:B------:R-:W-:Y:S01]  /*6790*/  @!P0 IMAD.U32 R40, R47, 0x10000, RZ ;  /* 0x000100002f288824 */ /* 0x000fe200078e00ff */
[----:B------:R-:W-:Y:S02]  /*67a0*/  @!P0 LOP3.LUT R38, R46, 0xffff0000, RZ, 0xc0, !PT ;  /* 0xffff00002e268812 */ /* 0x000fe400078ec0ff */
[----:B------:R-:W-:Y:S01]  /*67b0*/  @!P0 PRMT R10, R29, 0x5432, R3 ;  /* 0x000054321d0a8816 */ /* 0x000fe20000000003 */
[----:B------:R-:W-:Y:S01]  /*67c0*/  @!P0 IMAD.U32 R3, R12, 0x10000, RZ ;  /* 0x000100000c038824 */ /* 0x000fe200078e00ff */
[----:B------:R-:W-:Y:S02]  /*67d0*/  @!P0 SHF.R.U32.HI R6, RZ, 0x10, R17 ;  /* 0x00000010ff068819 */ /* 0x000fe40000011611 */
[----:B------:R-:W-:Y:S02]  /*67e0*/  @!P0 LOP3.LUT R17, R44, 0xffff0000, RZ, 0xc0, !PT ;  /* 0xffff00002c118812 */ /* 0x000fe400078ec0ff */
[----:B------:R-:W-:Y:S02]  /*67f0*/  @!P0 SHF.R.U64 R5, R52, 0x10, R53 ;  /* 0x0000001034058819 */ /* 0x000fe40000001235 */
[----:B------:R-:W-:Y:S02]  /*6800*/  @!P0 SHF.R.U32.HI R8, RZ, 0x10, R55 ;  /* 0x00000010ff088819 */ /* 0x000fe40000011637 */
[----:B------:R-:W-:Y:S02]  /*6810*/  @!P0 PRMT R5, R64, 0x5410, R5 ;  /* 0x0000541040058816 */ /* 0x000fe40000000005 */
[----:B------:R-:W-:Y:S02]  /*6820*/  @!P0 SHF.R.U64 R9, R54, 0x10, R55 ;  /* 0x0000001036098819 */ /* 0x000fe40000001237 */
[----:B------:R-:W-:Y:S02]  /*6830*/  @!P0 LOP3.LUT R16, R5, 0xffff0000, RZ, 0xc0, !PT ;  /* 0xffff000005108812 */ /* 0x000fe400078ec0ff */
[----:B------:R-:W-:Y:S02]  /*6840*/  @!P0 PRMT R2, R28, 0x5432, R2 ;  /* 0x000054321c028816 */ /* 0x000fe40000000002 */
[----:B------:R-:W-:Y:S02]  /*6850*/  @!P0 PRMT R36, R65, 0x5410, R8 ;  /* 0x0000541041248816 */ /* 0x000fe40000000008 */
[----:B------:R-:W-:Y:S02]  /*6860*/  @!P0 PRMT R8, R29, 0x5410, R4 ;  /* 0x000054101d088816 */ /* 0x000fe40000000004 */
[----:B------:R-:W-:Y:S01]  /*6870*/  @!P0 LOP3.LUT R4, R12, 0xffff0000, RZ, 0xc0, !PT ;  /* 0xffff00000c048812 */ /* 0x000fe200078ec0ff */
[----:B------:R-:W-:Y:S01]  /*6880*/  @!P0 IMAD.U32 R39, R36, 0x10000, RZ ;  /* 0x0001000024278824 */ /* 0x000fe200078e00ff */
[----:B------:R-:W-:Y:S02]  /*6890*/  @!P0 LOP3.LUT R29, R45, 0xffff0000, RZ, 0xc0, !PT ;  /* 0xffff00002d1d8812 */ /* 0x000fe400078ec0ff */
[----:B------:R-:W-:Y:S01]  /*68a0*/  @!P0 SHF.R.U32.HI R7, RZ, 0x10, R53 ;  /* 0x00000010ff078819 */ /* 0x000fe20000011635 */
[----:B------:R-:W-:Y:S01]  /*68b0*/  @!P0 FMUL.FTZ R19, R4, R16 ;  /* 0x0000001004138220 */ /* 0x000fe20000410000 */
[----:B------:R-:W-:Y:S02]  /*68c0*/  @!P0 PRMT R6, R28, 0x5410, R6 ;  /* 0x000054101c068816 */ /* 0x000fe40000000006 */
[----:B------:R-:W-:Y:S01]  /*68d0*/  @!P0 PRMT R35, R64, 0x5432, R7 ;  /* 0x0000543240238816 */ /* 0x000fe20000000007 */
[----:B------:R-:W-:Y:S01]  /*68e0*/  @!P0 IMAD.U32 R7, R2, 0x10000, RZ ;  /* 0x0001000002078824 */ /* 0x000fe200078e00ff */
[----:B------:R-:W-:Y:S02]  /*68f0*/  @!P0 LOP3.LUT R41, R36, 0xffff0000, RZ, 0xc0, !PT ;  /* 0xffff000024298812 */ /* 0x000fe400078ec0ff */
[----:B------:R-:W-:Y:S02]  /*6900*/  @!P0 LOP3.LUT R28, R35, 0xffff0000, RZ, 0xc0, !PT ;  /* 0xffff0000231c8812 */ /* 0x000fe400078ec0ff */
[----:B------:R-:W-:Y:S01]  /*6910*/  @!P0 PRMT R37, R65, 0x5432, R9 ;  /* 0x0000543241258816 */ /* 0x000fe20000000009 */
[----:B------:R-:W-:Y:S01]  /*6920*/  @!P0 IMAD.U32 R9, R5, 0x10000, RZ ;  /* 0x0001000005098824 */ /* 0x000fe200078e00ff */
[----:B------:R-:W-:Y:S01]  /*6930*/  @!P0 LOP3.LUT R5, R2, 0xffff0000, RZ, 0xc0, !PT ;  /* 0xffff000002058812 */ /* 0x000fe200078ec0ff */
[C---:B------:R-:W-:Y:S02]  /*6940*/  @!P0 FMUL.FTZ R2, R3.reuse, R7 ;  /* 0x0000000703028220 */ /* 0x040fe40000410000 */
[----:B------:R-:W-:Y:S02]  /*6950*/  @!P0 FMUL.FTZ R18, R3, R9 ;  /* 0x0000000903128220 */ /* 0x000fe40000410000 */
[-C--:B------:R-:W-:Y:S02]  /*6960*/  @!P0 FMUL.FTZ R3, R4, R5.reuse ;  /* 0x0000000504038220 */ /* 0x080fe40000410000 */
[----:B------:R-:W-:Y:S01]  /*6970*/  @!P0 FFMA.FTZ R55, R17, R5, -R19 ;  /* 0x0000000511378223 */ /* 0x000fe20000010813 */
[----:B------:R-:W-:Y:S01]  /*6980*/  @!P0 LOP3.LUT R5, R13, 0xffff0000, RZ, 0xc0, !PT ;  /* 0xffff00000d058812 */ /* 0x000fe200078ec0ff */
[----:B------:R-:W-:Y:S01]  /*6990*/  @!P0 FFMA.FTZ R64, R11, R7, -R18 ;  /* 0x000000070b408223 */ /* 0x000fe20000010812 */
[----:B------:R-:W-:Y:S01]  /*69a0*/  @!P0 SHF.L.U32 R18, R35, 0x10, RZ ;  /* 0x0000001023128819 */ /* 0x000fe200000006ff */
[----:B------:R-:W-:Y:S02]  /*69b0*/  @!P0 IMAD.U32 R4, R13, 0x10000, RZ ;  /* 0x000100000d048824 */ /* 0x000fe400078e00ff */
[C---:B------:R-:W-:Y:S01]  /*69c0*/  @!P0 IMAD.U32 R7, R6.reuse, 0x10000, RZ ;  /* 0x0001000006078824 */ /* 0x040fe200078e00ff */
[----:B------:R-:W-:Y:S01]  /*69d0*/  @!P0 LOP3.LUT R6, R6, 0xffff0000, RZ, 0xc0, !PT ;  /* 0xffff000006068812 */ /* 0x000fe200078ec0ff */
[----:B------:R-:W-:Y:S02]  /*69e0*/  @!P0 FFMA.FTZ R2, R9, R11, R2 ;  /* 0x0000000b09028223 */ /* 0x000fe40000010002 */
[----:B------:R-:W-:Y:S02]  /*69f0*/  @!P0 FMUL.FTZ R11, R5, R28 ;  /* 0x0000001c050b8220 */ /* 0x000fe40000410000 */
[----:B------:R-:W-:Y:S02]  /*6a00*/  @!P0 IMAD.U32 R19, R45, 0x10000, RZ ;  /* 0x000100002d138824 */ /* 0x000fe400078e00ff */
[----:B------:R-:W-:Y:S02]  /*6a10*/  @!P0 FMUL.FTZ R9, R4, R18 ;  /* 0x0000001204098220 */ /* 0x000fe40000410000 */
[-C--:B------:R-:W-:Y:S02]  /*6a20*/  @!P0 FMUL.FTZ R5, R5, R6.reuse ;  /* 0x0000000605058220 */ /* 0x080fe40000410000 */
[----:B------:R-:W-:Y:S01]  /*6a30*/  @!P0 FFMA.FTZ R53, R29, R6, -R11 ;  /* 0x000000061d358223 */ /* 0x000fe2000001080b */
[----:B------:R-:W-:Y:S01]  /*6a40*/  @!P0 LOP3.LUT R11, R8, 0xffff0000, RZ, 0xc0, !PT ;  /* 0xffff0000080b8812 */ /* 0x000fe200078ec0ff */
[----:B------:R-:W-:Y:S02]  /*6a50*/  @!P0 IMAD.U32 R6, R15, 0x10000, RZ ;  /* 0x000100000f068824 */ /* 0x000fe400078e00ff */
[-C--:B------:R-:W-:Y:S02]  /*6a60*/  @!P0 FMUL.FTZ R4, R4, R7.reuse ;  /* 0x0000000704048220 */ /* 0x080fe40000410000 */
[----:B------:R-:W-:Y:S01]  /*6a70*/  @!P0 FFMA.FTZ R54, R19, R7, -R9 ;  /* 0x0000000713368223 */ /* 0x000fe20000010809 */
[----:B------:R-:W-:Y:S01]  /*6a80*/  @!P0 LOP3.LUT R7, R15, 0xffff0000, RZ, 0xc0, !PT ;  /* 0xffff00000f078812 */ /* 0x000fe200078ec0ff */
[----:B------:R-:W-:Y:S01]  /*6a90*/  @!P0 FMUL.FTZ R35, R6, R39 ;  /* 0x0000002706238220 */ /* 0x000fe20000410000 */
[----:B------:R-:W-:Y:S01]  /*6aa0*/  @!P0 SHF.L.U32 R9, R8, 0x10, RZ ;  /* 0x0000001008098819 */ /* 0x000fe200000006ff */
[----:B------:R-:W-:Y:S01]  /*6ab0*/  @!P0 FFMA.FTZ R3, R16, R17, R3 ;  /* 0x0000001110038223 */ /* 0x000fe20000010003 */
[----:B------:R-:W-:Y:S01]  /*6ac0*/  @!P0 F2FP.BF16.PACK_AB R17, R55, R64 ;  /* 0x000000403711823e */ /* 0x000fe200000010ff */
[C---:B------:R-:W-:Y:S02]  /*6ad0*/  @!P0 FMUL.FTZ R36, R7.reuse, R41 ;  /* 0x0000002907248220 */ /* 0x040fe40000410000 */
[----:B------:R-:W-:Y:S01]  /*6ae0*/  @!P0 FMUL.FTZ R8, R6, R9 ;  /* 0x0000000906088220 */ /* 0x000fe20000410000 */
[----:B------:R-:W-:Y:S01]  /*6af0*/  @!P0 MOV R44, R17 ;  /* 0x00000011002c8202 */ /* 0x000fe20000000f00 */
[----:B------:R-:W-:Y:S02]  /*6b00*/  @!P0 FFMA.FTZ R52, R40, R9, -R35 ;  /* 0x0000000928348223 */ /* 0x000fe40000010823 */
[-C--:B------:R-:W-:Y:S01]  /*6b10*/  @!P0 FMUL.FTZ R9, R7, R11.reuse ;  /* 0x0000000b07098220 */ /* 0x080fe20000410000 */
[C---:B------:R-:W-:Y:S01]  /*6b20*/  @!P0 LOP3.LUT R7, R14.reuse, 0xffff0000, RZ, 0xc0, !PT ;  /* 0xffff00000e078812 */ /* 0x040fe200078ec0ff */
[C---:B------:R-:W-:Y:S01]  /*6b30*/  @!P0 IMAD.U32 R35, R37.reuse, 0x10000, RZ ;  /* 0x0001000025238824 */ /* 0x040fe200078e00ff */
[----:B------:R-:W-:Y:S01]  /*6b40*/  @!P0 LOP3.LUT R37, R37, 0xffff0000, RZ, 0xc0, !PT ;  /* 0xffff000025258812 */ /* 0x000fe200078ec0ff */
[----:B------:R-:W-:Y:S02]  /*6b50*/  @!P0 IMAD.U32 R6, R14, 0x10000, RZ ;  /* 0x000100000e068824 */ /* 0x000fe400078e00ff */
[----:B------:R-:W-:Y:S02]  /*6b60*/  @!P0 FFMA.FTZ R49, R42, R11, -R36 ;  /* 0x0000000b2a318223 */ /* 0x000fe40000010824 */
[C---:B------:R-:W-:Y:S01]  /*6b70*/  @!P0 IMAD.U32 R11, R10.reuse, 0x10000, RZ ;  /* 0x000100000a0b8824 */ /* 0x040fe200078e00ff */
[----:B------:R-:W-:Y:S01]  /*6b80*/  @!P0 LOP3.LUT R10, R10, 0xffff0000, RZ, 0xc0, !PT ;  /* 0xffff00000a0a8812 */ /* 0x000fe200078ec0ff */
[----:B------:R-:W-:Y:S01]  /*6b90*/  @!P0 IMAD.U32 R36, R46, 0x10000, RZ ;  /* 0x000100002e248824 */ /* 0x000fe200078e00ff */
[----:B------:R-:W-:Y:S01]  /*6ba0*/  @!P0 F2FP.BF16.PACK_AB R16, R49, R52 ;  /* 0x000000343110823e */ /* 0x000fe200000010ff */
[C---:B------:R-:W-:Y:S02]  /*6bb0*/  @!P0 FMUL.FTZ R43, R6.reuse, R35 ;  /* 0x00000023062b8220 */ /* 0x040fe40000410000 */
[----:B------:R-:W-:Y:S02]  /*6bc0*/  @!P0 FMUL.FTZ R48, R7, R37 ;  /* 0x0000002507308220 */ /* 0x000fe40000410000 */
[----:B------:R-:W-:Y:S02]  /*6bd0*/  @!P0 FMUL.FTZ R6, R6, R11 ;  /* 0x0000000b06068220 */ /* 0x000fe40000410000 */
[----:B------:R-:W-:Y:S02]  /*6be0*/  @!P0 FFMA.FTZ R4, R18, R19, R4 ;  /* 0x0000001312048223 */ /* 0x000fe40000010004 */
[----:B------:R-:W-:Y:S01]  /*6bf0*/  @!P0 FFMA.FTZ R11, R36, R11, -R43 ;  /* 0x0000000b240b8223 */ /* 0x000fe2000001082b */
[----:B------:R-:W-:Y:S01]  /*6c00*/  @!P0 F2FP.BF16.PACK_AB R43, R53, R54 ;  /* 0x00000036352b823e */ /* 0x000fe200000010ff */
[-C--:B------:R-:W-:Y:S02]  /*6c10*/  @!P0 FMUL.FTZ R7, R7, R10.reuse ;  /* 0x0000000a07078220 */ /* 0x080fe40000410000 */
[----:B------:R-:W-:Y:S01]  /*6c20*/  @!P0 FFMA.FTZ R48, R38, R10, -R48 ;  /* 0x0000000a26308223 */ /* 0x000fe20000010830 */
[----:B------:R-:W-:Y:S01]  /*6c30*/  @!P0 F2FP.BF16.PACK_AB R10, R3, R2 ;  /* 0x00000002030a823e */ /* 0x000fe200000010ff */
[----:B------:R-:W-:Y:S02]  /*6c40*/  @!P0 FFMA.FTZ R5, R28, R29, R5 ;  /* 0x0000001d1c058223 */ /* 0x000fe40000010005 */
[----:B------:R-:W-:Y:S01]  /*6c50*/  @!P0 FFMA.FTZ R6, R35, R36, R6 ;  /* 0x0000002423068223 */ /* 0x000fe20000010006 */
[----:B------:R-:W-:Y:S01]  /*6c60*/  @!P0 F2FP.BF16.PACK_AB R11, R48, R11 ;  /* 0x0000000b300b823e */ /* 0x000fe200000010ff */
[----:B------:R-:W-:Y:S01]  /*6c70*/  @!P0 FFMA.FTZ R7, R37, R38, R7 ;  /* 0x0000002625078223 */ /* 0x000fe20000010007 */
[----:B------:R-:W-:Y:S01]  /*6c80*/  @!P0 F2FP.BF16.PACK_AB R4, R5, R4 ;  /* 0x000000040504823e */ /* 0x000fe200000010ff */
[----:B------:R-:W-:Y:S02]  /*6c90*/  @!P0 FFMA.FTZ R8, R39, R40, R8 ;  /* 0x0000002827088223 */ /* 0x000fe40000010008 */
[----:B------:R-:W-:Y:S01]  /*6ca0*/  @!P0 FFMA.FTZ R9, R41, R42, R9 ;  /* 0x0000002a29098223 */ /* 0x000fe20000010009 */
[----:B------:R-:W-:Y:S01]  /*6cb0*/  @!P0 F2FP.BF16.PACK_AB R3, R7, R6 ;  /* 0x000000060703823e */ /* 0x000fe200000010ff */
[----:B------:R-:W-:Y:S01]  /*6cc0*/  @!P0 IMAD.MOV.U32 R45, RZ, RZ, R43 ;  /* 0x000000ffff2d8224 */ /* 0x000fe200078e002b */
[----:B------:R-:W-:Y:S01]  /*6cd0*/  @!P0 MOV R13, R4 ;  /* 0x00000004000d8202 */ /* 0x000fe20000000f00 */
[----:B------:R-:W-:Y:S01]  /*6ce0*/  @!P0 IMAD.MOV.U32 R46, RZ, RZ, R11 ;  /* 0x000000ffff2e8224 */ /* 0x000fe200078e000b */
[----:B------:R-:W-:Y:S01]  /*6cf0*/  @!P0 F2FP.BF16.PACK_AB R2, R9, R8 ;  /* 0x000000080902823e */ /* 0x000fe200000010ff */
[----:B------:R-:W-:Y:S02]  /*6d00*/  @!P0 IMAD.MOV.U32 R47, RZ, RZ, R16 ;  /* 0x000000ffff2f8224 */ /* 0x000fe400078e0010 */
[----:B------:R-:W-:Y:S02]  /*6d10*/  @!P0 IMAD.MOV.U32 R12, RZ, RZ, R10 ;  /* 0x000000ffff0c8224 */ /* 0x000fe400078e000a */
[----:B------:R-:W-:Y:S01]  /*6d20*/  @!P0 IMAD.MOV.U32 R14, RZ, RZ, R3 ;  /* 0x000000ffff0e8224 */ /* 0x000fe200078e0003 */
[----:B------:R1:W-:Y:S01]  /*6d30*/  STG.E.128 [R70.64], R44 ;  /* 0x0000002c46007986 */ /* 0x0003e2000c101d06 */
[----:B------:R-:W-:Y:S07]  /*6d40*/  @!P0 IMAD.MOV.U32 R15, RZ, RZ, R2 ;  /* 0x000000ffff0f8224 */ /* 0x000fee00078e0002 */
[----:B------:R1:W-:Y:S02]  /*6d50*/  @!P2 STG.E.128 [R50.64], R12 ;  /* 0x0000000c3200a986 */ /* 0x0003e4000c101d06 */
.L_x_1396:
[----:B------:R-:W-:Y:S05]  /*6d60*/  BSYNC B1 ;  /* 0x0000000000017941 */ /* 0x000fea0003800000 */
.L_x_1395:
[----:B-1----:R-:W-:Y:S04]  /*6d70*/  IADD3 R51, P0, R172, R76, RZ ;  /* 0x0000004cac337210 */ /* 0x002fe80007f1e0ff */
[----:B------:R-:W-:Y:S01]  /*6d80*/  IADD3.X R52, R85, R136, RZ, P0, !PT ;  /* 0x0000008855347210 */ /* 0x000fe200007fe4ff */
[----:B------:R-:W-:-:S05]  /*6d90*/  @P3 BRA `(.L_x_1384) ;  /* 0x0000113000003947 */ /* 0x000fca0003800000 */
[----:B------:R-:W-:Y:S01]  /*6da0*/  ISETP.GE.AND P0, PT, R132, c[0x0][0x1d4], PT ;  /* 0x0000750084007a0c */ /* 0x000fe20003f06270 */
[----:B------:R-:W-:Y:S01]  /*6db0*/  @!UPT UIADD3 URZ, URZ, URZ, URZ ;  /* 0x0000003f3f3ff290 */ /* 0x000fe2000fffe03f */
[----:B------:R-:W-:Y:S11]  /*6dc0*/  BSSY B0, `(.L_x_1399) ;  /* 0x0000071000007945 */ /* 0x000ff60003800000 */
        /* <DEDUP_REMOVED lines=15> */
[----:B------:R-:W-:Y:S02]  /*6ec0*/  @!P0 SHF.R.U64 R4, R22, 0x10, R23 ;  /* 0x0000001016048819 */ /* 0x000fe40000001217 */
[----:B------:R-:W-:Y:S01]  /*6ed0*/  @!P0 SHF.R.U32.HI R3, RZ, 0x10, R21 ;  /* 0x00000010ff038819 */ /* 0x000fe20000011615 */
[C---:B-1----:R-:W-:Y:S01]  /*6ee0*/  @!P0 IMAD.U32 R10, R40.reuse, 0x10000, RZ ;  /* 0x00010000280a8824 */ /* 0x042fe200078e00ff */
[----:B------:R-:W-:Y:S02]  /*6ef0*/  @!P0 LOP3.LUT R17, R40, 0xffff0000, RZ, 0xc0, !PT ;  /* 0xffff000028118812 */ /* 0x000fe400078ec0ff */
[----:B------:R-:W-:Y:S02]  /*6f00*/  @!P0 LOP3.LUT R21, R41, 0xffff0000, RZ, 0xc0, !PT ;  /* 0xffff000029158812 */ /* 0x000fe400078ec0ff */
[----:B------:R-:W-:Y:S02]  /*6f10*/  @!P0 LOP3.LUT R36, R43, 0xffff0000, RZ, 0xc0, !PT ;  /* 0xffff00002b248812 */ /* 0x000fe400078ec0ff */
[----:B------:R-:W-:Y:S02]  /*6f20*/  @!P0 LOP3.LUT R29, R42, 0xffff0000, RZ, 0xc0, !PT ;  /* 0xffff00002a1d8812 */ /* 0x000fe400078ec0ff */
[----:B------:R-:W-:Y:S02]  /*6f30*/  @!P0 PRMT R11, R31, 0x5432, R4 ;  /* 0x000054321f0b8816 */ /* 0x000fe40000000004 */
[----:B------:R-:W-:Y:S02]  /*6f40*/  @!P0 LOP3.LUT R4, R12, 0xffff0000, RZ, 0xc0, !PT ;  /* 0xffff00000c048812 */ /* 0x000fe400078ec0ff */
[----:B------:R-:W-:Y:S02]  /*6f50*/  @!P0 SHF.R.U64 R6, R56, 0x10, R57 ;  /* 0x0000001038068819 */ /* 0x000fe40000001239 */
[----:B------:R-:W-:Y:S02]  /*6f60*/  @!P0 SHF.R.U32.HI R8, RZ, 0x10, R59 ;  /* 0x00000010ff088819 */ /* 0x000fe4000001163b */
[----:B------:R-:W-:Y:S02]  /*6f70*/  @!P0 PRMT R16, R66, 0x5410, R6 ;  /* 0x0000541042108816 */ /* 0x000fe40000000006 */
[----:B------:R-:W-:Y:S01]  /*6f80*/  @!P0 PRMT R6, R30, 0x5410, R3 ;  /* 0x000054101e068816 */ /* 0x000fe20000000003 */
[----:B------:R-:W-:Y:S01]  /*6f90*/  @!P0 IMAD.U32 R3, R12, 0x10000, RZ ;  /* 0x000100000c038824 */ /* 0x000fe200078e00ff */
[----:B------:R-:W-:Y:S02]  /*6fa0*/  @!P0 SHF.R.U32.HI R5, RZ, 0x10, R23 ;  /* 0x00000010ff058819 */ /* 0x000fe40000011617 */
[----:B------:R-:W-:Y:S02]  /*6fb0*/  @!P0 PRMT R2, R30, 0x5432, R2 ;  /* 0x000054321e028816 */ /* 0x000fe40000000002 */
[----:B------:R-:W-:Y:S02]  /*6fc0*/  @!P0 PRMT R22, R67, 0x5410, R8 ;  /* 0x0000541043168816 */ /* 0x000fe40000000008 */
[----:B------:R-:W-:Y:S01]  /*6fd0*/  @!P0 PRMT R8, R31, 0x5410, R5 ;  /* 0x000054101f088816 */ /* 0x000fe20000000005 */
[----:B------:R-:W-:Y:S01]  /*6fe0*/  @!P0 IMAD.U32 R31, R43, 0x10000, RZ ;  /* 0x000100002b1f8824 */ /* 0x000fe200078e00ff */
[----:B------:R-:W-:Y:S01]  /*6ff0*/  @!P0 LOP3.LUT R5, R2, 0xffff0000, RZ, 0xc0, !PT ;  /* 0xffff000002058812 */ /* 0x000fe200078ec0ff */
[C---:B------:R-:W-:Y:S01]  /*7000*/  @!P0 IMAD.U32 R30, R22.reuse, 0x10000, RZ ;  /* 0x00010000161e8824 */ /* 0x040fe200078e00ff */
[----:B------:R-:W-:Y:S02]  /*7010*/  @!P0 LOP3.LUT R35, R22, 0xffff0000, RZ, 0xc0, !PT ;  /* 0xffff000016238812 */ /* 0x000fe400078ec0ff */
[----:B------:R-:W-:Y:S02]  /*7020*/  @!P0 SHF.R.U64 R9, R58, 0x10, R59 ;  /* 0x000000103a098819 */ /* 0x000fe4000000123b */
[----:B------:R-:W-:Y:S02]  /*7030*/  @!P0 SHF.R.U32.HI R7, RZ, 0x10, R57 ;  /* 0x00000010ff078819 */ /* 0x000fe40000011639 */
[----:B------:R-:W-:Y:S01]  /*7040*/  @!P0 PRMT R28, R67, 0x5432, R9 ;  /* 0x00005432431c8816 */ /* 0x000fe20000000009 */
[C---:B------:R-:W-:Y:S01]  /*7050*/  @!P0 IMAD.U32 R9, R16.reuse, 0x10000, RZ ;  /* 0x0001000010098824 */ /* 0x040fe200078e00ff */
[----:B------:R-:W-:Y:S02]  /*7060*/  @!P0 LOP3.LUT R16, R16, 0xffff0000, RZ, 0xc0, !PT ;  /* 0xffff000010108812 */ /* 0x000fe400078ec0ff */
[----:B------:R-:W-:Y:S01]  /*7070*/  @!P0 PRMT R20, R66, 0x5432, R7 ;  /* 0x0000543242148816 */ /* 0x000fe20000000007 */
[----:B------:R-:W-:Y:S02]  /*7080*/  @!P0 IMAD.U32 R7, R2, 0x10000, RZ ;  /* 0x0001000002078824 */ /* 0x000fe400078e00ff */
[C---:B------:R-:W-:Y:S02]  /*7090*/  @!P0 FMUL.FTZ R18, R3.reuse, R9 ;  /* 0x0000000903128220 */ /* 0x040fe40000410000 */
[----:B------:R-:W-:Y:S02]  /*70a0*/  @!P0 FMUL.FTZ R19, R4, R16 ;  /* 0x0000001004138220 */ /* 0x000fe40000410000 */
[-C--:B------:R-:W-:Y:S02]  /*70b0*/  @!P0 FMUL.FTZ R2, R3, R7.reuse ;  /* 0x0000000703028220 */ /* 0x080fe40000410000 */
[----:B------:R-:W-:Y:S01]  /*70c0*/  @!P0 FFMA.FTZ R54, R10, R7, -R18 ;  /* 0x000000070a368223 */ /* 0x000fe20000010812 */
[----:B------:R-:W-:Y:S01]  /*70d0*/  @!P0 SHF.L.U32 R18, R20, 0x10, RZ ;  /* 0x0000001014128819 */ /* 0x000fe200000006ff */
[-C--:B------:R-:W-:Y:S01]  /*70e0*/  @!P0 FMUL.FTZ R3, R4, R5.reuse ;  /* 0x0000000504038220 */ /* 0x080fe20000410000 */
[----:B------:R-:W-:Y:S01]  /*70f0*/  @!P0 LOP3.LUT R20, R20, 0xffff0000, RZ, 0xc0, !PT ;  /* 0xffff000014148812 */ /* 0x000fe200078ec0ff */
[----:B------:R-:W-:Y:S01]  /*7100*/  @!P0 FFMA.FTZ R53, R17, R5, -R19 ;  /* 0x0000000511358223 */ /* 0x000fe20000010813 */
[C---:B------:R-:W-:Y:S01]  /*7110*/  @!P0 LOP3.LUT R5, R13.reuse, 0xffff0000, RZ, 0xc0, !PT ;  /* 0xffff00000d058812 */ /* 0x040fe200078ec0ff */
        /* <DEDUP_REMOVED lines=18> */
[----:B------:R-:W-:Y:S02]  /*7240*/  @!P0 FMUL.FTZ R23, R7, R35 ;  /* 0x0000002307178220 */ /* 0x000fe40000410000 */
[----:B------:R-:W-:Y:S01]  /*7250*/  @!P0 FMUL.FTZ R8, R6, R9 ;  /* 0x0000000906088220 */ /* 0x000fe20000410000 */
[----:B------:R-:W-:Y:S01]  /*7260*/  @!P0 MOV R40, R17 ;  /* 0x0000001100288202 */ /* 0x000fe20000000f00 */
[----:B------:R-:W-:Y:S02]  /*7270*/  @!P0 FFMA.FTZ R44, R31, R9, -R22 ;  /* 0x000000091f2c8223 */ /* 0x000fe40000010816 */
[-C--:B------:R-:W-:Y:S01]  /*7280*/  @!P0 FMUL.FTZ R9, R7, R10.reuse ;  /* 0x0000000a07098220 */ /* 0x080fe20000410000 */
[----:B------:R-:W-:Y:S01]  /*7290*/  @!P0 LOP3.LUT R7, R14, 0xffff0000, RZ, 0xc0, !PT ;  /* 0xffff00000e078812 */ /* 0x000fe200078ec0ff */
        /* <DEDUP_REMOVED lines=10> */
[-C--:B------:R-:W-:Y:S02]  /*7340*/  @!P0 FMUL.FTZ R6, R6, R10.reuse ;  /* 0x0000000a06068220 */ /* 0x080fe40000410000 */
[----:B------:R-:W-:Y:S02]  /*7350*/  @!P0 FFMA.FTZ R4, R18, R19, R4 ;  /* 0x0000001312048223 */ /* 0x000fe40000010004 */
[----:B------:R-:W-:Y:S01]  /*7360*/  @!P0 FFMA.FTZ R10, R23, R10, -R37 ;  /* 0x0000000a170a8223 */ /* 0x000fe20000010825 */
[----:B------:R-:W-:Y:S01]  /*7370*/  @!P0 F2FP.BF16.PACK_AB R37, R45, R50 ;  /* 0x000000322d25823e */ /* 0x000fe200000010ff */
[-C--:B------:R-:W-:Y:S02]  /*7380*/  @!P0 FMUL.FTZ R7, R7, R11.reuse ;  /* 0x0000000b07078220 */ /* 0x080fe40000410000 */
[----:B------:R-:W-:Y:S02]  /*7390*/  @!P0 FFMA.FTZ R38, R29, R11, -R38 ;  /* 0x0000000b1d268223 */ /* 0x000fe40000010826 */
[----:B------:R-:W-:Y:S02]  /*73a0*/  @!P0 FFMA.FTZ R5, R20, R21, R5 ;  /* 0x0000001514058223 */ /* 0x000fe40000010005 */
[----:B------:R-:W-:Y:S01]  /*73b0*/  @!P0 FFMA.FTZ R6, R22, R23, R6 ;  /* 0x0000001716068223 */ /* 0x000fe20000010006 */
[----:B------:R-:W-:Y:S01]  /*73c0*/  @!P0 F2FP.BF16.PACK_AB R11, R38, R10 ;  /* 0x0000000a260b823e */ /* 0x000fe200000010ff */
[----:B------:R-:W-:Y:S01]  /*73d0*/  @!P0 FFMA.FTZ R7, R28, R29, R7 ;  /* 0x0000001d1c078223 */ /* 0x000fe20000010007 */
[----:B------:R-:W-:Y:S01]  /*73e0*/  @!P0 F2FP.BF16.PACK_AB R10, R3, R2 ;  /* 0x00000002030a823e */ /* 0x000fe200000010ff */
[----:B------:R-:W-:Y:S01]  /*73f0*/  @!P0 FFMA.FTZ R8, R30, R31, R8 ;  /* 0x0000001f1e088223 */ /* 0x000fe20000010008 */
[----:B------:R-:W-:Y:S01]  /*7400*/  @!P0 F2FP.BF16.PACK_AB R4, R5, R4 ;  /* 0x000000040504823e */ /* 0x000fe200000010ff */
        /* <DEDUP_REMOVED lines=12> */
.L_x_1400:
[----:B------:R-:W-:Y:S05]  /*74d0*/  BSYNC B0 ;  /* 0x0000000000007941 */ /* 0x000fea0003800000 */
.L_x_1399:
        /* <DEDUP_REMOVED lines=12> */
[----:B------:R-:W-:Y:S02]  /*75a0*/  @!P0 SHF.R.U64 R4, R24, 0x10, R25 ;  /* 0x0000001018048819 */ /* 0x000fe40000001219 */
[----:B------:R-:W-:Y:S02]  /*75b0*/  @!P0 SHF.R.U32.HI R3, RZ, 0x10, R61 ;  /* 0x00000010ff038819 */ /* 0x000fe4000001163d */
[----:B------:R-:W-:Y:S02]  /*75c0*/  @!P0 SHF.R.U32.HI R2, RZ, 0x10, R25 ;  /* 0x00000010ff028819 */ /* 0x000fe40000011619 */
[----:B------:R-:W-:Y:S02]  /*75d0*/  @!P0 PRMT R8, R68, 0x5410, R3 ;  /* 0x0000541044088816 */ /* 0x000fe40000000003 */
[----:B------:R-:W-:Y:S02]  /*75e0*/  @!P0 PRMT R3, R32, 0x5410, R2 ;  /* 0x0000541020038816 */ /* 0x000fe40000000002 */
[----:B------:R-:W-:Y:S01]  /*75f0*/  @!P0 SHF.R.U64 R7, R60, 0x10, R61 ;  /* 0x000000103c078819 */ /* 0x000fe2000000123d */
[----:B------:R-:W-:Y:S01]  /*7600*/  @!P0 IMAD.U32 R21, R8, 0x10000, RZ ;  /* 0x0001000008158824 */ /* 0x000fe200078e00ff */
[----:B------:R-:W-:Y:S01]  /*7610*/  @!P0 PRMT R11, R33, 0x5410, R5 ;  /* 0x00005410210b8816 */ /* 0x000fe20000000005 */
[----:B------:R-:W-:Y:S01]  /*7620*/  @!P0 IMAD.U32 R5, R3, 0x10000, RZ ;  /* 0x0001000003058824 */ /* 0x000fe200078e00ff */
[----:B------:R-:W-:Y:S01]  /*7630*/  @!P0 PRMT R9, R68, 0x5432, R7 ;  /* 0x0000543244098816 */ /* 0x000fe20000000007 */
[----:B-1----:R-:W-:Y:S01]  /*7640*/  @!P0 IMAD.U32 R2, R13, 0x10000, RZ ;  /* 0x000100000d028824 */ /* 0x002fe200078e00ff */
[----:B------:R-:W-:Y:S02]  /*7650*/  @!P0 PRMT R7, R32, 0x5432, R4 ;  /* 0x0000543220078816 */ /* 0x000fe40000000004 */
[----:B------:R-:W-:Y:S01]  /*7660*/  @!P0 LOP3.LUT R3, R3, 0xffff0000, RZ, 0xc0, !PT ;  /* 0xffff000003038812 */ /* 0x000fe200078ec0ff */
[----:B------:R-:W-:Y:S01]  /*7670*/  @!P0 FMUL.FTZ R17, R2, R21 ;  /* 0x0000001502118220 */ /* 0x000fe20000410000 */
[----:B------:R-:W-:Y:S01]  /*7680*/  @!P0 SHF.R.U64 R10, R62, 0x10, R63 ;  /* 0x000000103e0a8819 */ /* 0x000fe2000000123f */
[-C--:B------:R-:W-:Y:S01]  /*7690*/  @!P0 FMUL.FTZ R4, R2, R5.reuse ;  /* 0x0000000502048220 */ /* 0x080fe20000410000 */
[C---:B--2---:R-:W-:Y:S01]  /*76a0*/  @!P0 LOP3.LUT R24, R37.reuse, 0xffff0000, RZ, 0xc0, !PT ;  /* 0xffff000025188812 */ /* 0x044fe200078ec0ff */
[----:B------:R-:W-:Y:S01]  /*76b0*/  @!P0 IMAD.U32 R22, R37, 0x10000, RZ ;  /* 0x0001000025168824 */ /* 0x000fe200078e00ff */
[C---:B------:R-:W-:Y:S01]  /*76c0*/  @!P0 SHF.L.U32 R30, R39.reuse, 0x10, RZ ;  /* 0x00000010271e8819 */ /* 0x040fe200000006ff */
[----:B------:R-:W-:Y:S01]  /*76d0*/  @!P0 IMAD.U32 R18, R36, 0x10000, RZ ;  /* 0x0001000024128824 */ /* 0x000fe200078e00ff */
[----:B------:R-:W-:Y:S01]  /*76e0*/  @!P0 LOP3.LUT R32, R39, 0xffff0000, RZ, 0xc0, !PT ;  /* 0xffff000027208812 */ /* 0x000fe200078ec0ff */
[----:B------:R-:W-:Y:S01]  /*76f0*/  @!P0 FFMA.FTZ R49, R22, R5, -R17 ;  /* 0x0000000516318223 */ /* 0x000fe20000010811 */
[----:B------:R-:W-:Y:S01]  /*7700*/  @!P0 SHF.R.U32.HI R6, RZ, 0x10, R27 ;  /* 0x00000010ff068819 */ /* 0x000fe2000001161b */
[----:B------:R-:W-:Y:S01]  /*7710*/  @!P0 IMAD.U32 R17, R9, 0x10000, RZ ;  /* 0x0001000009118824 */ /* 0x000fe200078e00ff */
[----:B------:R-:W-:Y:S01]  /*7720*/  @!P0 LOP3.LUT R2, R13, 0xffff0000, RZ, 0xc0, !PT ;  /* 0xffff00000d028812 */ /* 0x000fe200078ec0ff */
[----:B------:R-:W-:Y:S01]  /*7730*/  @!P0 IMAD.U32 R26, R38, 0x10000, RZ ;  /* 0x00010000261a8824 */ /* 0x000fe200078e00ff */
[----:B------:R-:W-:Y:S01]  /*7740*/  @!P0 LOP3.LUT R23, R8, 0xffff0000, RZ, 0xc0, !PT ;  /* 0xffff000008178812 */ /* 0x000fe200078ec0ff */
[C---:B------:R-:W-:Y:S01]  /*7750*/  @!P0 IMAD.U32 R8, R7.reuse, 0x10000, RZ ;  /* 0x0001000007088824 */ /* 0x040fe200078e00ff */
[----:B------:R-:W-:Y:S01]  /*7760*/  @!P0 LOP3.LUT R7, R7, 0xffff0000, RZ, 0xc0, !PT ;  /* 0xffff000007078812 */ /* 0x000fe200078ec0ff */
[C---:B------:R-:W-:Y:S01]  /*7770*/  @!P0 FMUL.FTZ R5, R2.reuse, R3 ;  /* 0x0000000302058220 */ /* 0x040fe20000410000 */
[----:B------:R-:W-:Y:S01]  /*7780*/  @!P0 PRMT R27, R69, 0x5410, R10 ;  /* 0x00005410451b8816 */ /* 0x000fe2000000000a */
[----:B------:R-:W-:Y:S01]  /*7790*/  @!P0 FMUL.FTZ R19, R2, R23 ;  /* 0x0000001702138220 */ /* 0x000fe20000410000 */
[----:B------:R-:W-:Y:S02]  /*77a0*/  @!P0 PRMT R10, R33, 0x5432, R6 ;  /* 0x00005432210a8816 */ /* 0x000fe40000000006 */
[----:B------:R-:W-:Y:S01]  /*77b0*/  @!P0 SHF.L.U32 R6, R12, 0x10, RZ ;  /* 0x000000100c068819 */ /* 0x000fe200000006ff */
[----:B------:R-:W-:Y:S01]  /*77c0*/  @!P0 FFMA.FTZ R48, R24, R3, -R19 ;  /* 0x0000000318308223 */ /* 0x000fe20000010813 */
[----:B------:R-:W-:Y:S01]  /*77d0*/  @!P0 LOP3.LUT R3, R12, 0xffff0000, RZ, 0xc0, !PT ;  /* 0xffff00000c038812 */ /* 0x000fe200078ec0ff */
[----:B------:R-:W-:Y:S01]  /*77e0*/  @!P0 IMAD.U32 R25, R27, 0x10000, RZ ;  /* 0x000100001b198824 */ /* 0x000fe200078e00ff */
[----:B------:R-:W-:Y:S01]  /*77f0*/  @!P0 LOP3.LUT R19, R9, 0xffff0000, RZ, 0xc0, !PT ;  /* 0xffff000009138812 */ /* 0x000fe200078ec0ff */
[C---:B------:R-:W-:Y:S01]  /*7800*/  @!P0 FMUL.FTZ R20, R6.reuse, R17 ;  /* 0x0000001106148220 */ /* 0x040fe20000410000 */
[----:B------:R-:W-:Y:S01]  /*7810*/  @!P0 SHF.R.U32.HI R16, RZ, 0x10, R63 ;  /* 0x00000010ff108819 */ /* 0x000fe2000001163f */
[-C--:B------:R-:W-:Y:S01]  /*7820*/  @!P0 FMUL.FTZ R2, R6, R8.reuse ;  /* 0x0000000806028220 */ /* 0x080fe20000410000 */
[----:B------:R-:W-:Y:S01]  /*7830*/  @!P0 SHF.L.U32 R6, R14, 0x10, RZ ;  /* 0x000000100e068819 */ /* 0x000fe200000006ff */
[----:B------:R-:W-:Y:S01]  /*7840*/  @!P0 FFMA.FTZ R45, R18, R8, -R20 ;  /* 0x00000008122d8223 */ /* 0x000fe20000010814 */
[----:B------:R-:W-:Y:S01]  /*7850*/  @!P0 LOP3.LUT R20, R36, 0xffff0000, RZ, 0xc0, !PT ;  /* 0xffff000024148812 */ /* 0x000fe200078ec0ff */
[----:B------:R-:W-:Y:S01]  /*7860*/  @!P0 FMUL.FTZ R9, R3, R19 ;  /* 0x0000001303098220 */ /* 0x000fe20000410000 */
[----:B------:R-:W-:Y:S01]  /*7870*/  @!P0 PRMT R16, R69, 0x5432, R16 ;  /* 0x0000543245108816 */ /* 0x000fe20000000010 */
[----:B------:R-:W-:Y:S01]  /*7880*/  @!P0 IMAD.U32 R8, R11, 0x10000, RZ ;  /* 0x000100000b088824 */ /* 0x000fe200078e00ff */
[----:B------:R-:W-:Y:S01]  /*7890*/  @!P0 LOP3.LUT R27, R27, 0xffff0000, RZ, 0xc0, !PT ;  /* 0xffff00001b1b8812 */ /* 0x000fe200078ec0ff */
[----:B------:R-:W-:Y:S01]  /*78a0*/  @!P0 FMUL.FTZ R28, R6, R25 ;  /* 0x00000019061c8220 */ /* 0x000fe20000410000 */
[----:B------:R-:W-:Y:S01]  /*78b0*/  @!P0 LOP3.LUT R31, R16, 0xffff0000, RZ, 0xc0, !PT ;  /* 0xffff0000101f8812 */ /* 0x000fe200078ec0ff */
[-C--:B------:R-:W-:Y:S02]  /*78c0*/  @!P0 FMUL.FTZ R3, R3, R7.reuse ;  /* 0x0000000703038220 */ /* 0x080fe40000410000 */
[----:B------:R-:W-:Y:S01]  /*78d0*/  @!P0 FFMA.FTZ R44, R20, R7, -R9 ;  /* 0x00000007142c8223 */ /* 0x000fe20000010809 */
[----:B------:R-:W-:Y:S01]  /*78e0*/  @!P0 LOP3.LUT R7, R14, 0xffff0000, RZ, 0xc0, !PT ;  /* 0xffff00000e078812 */ /* 0x000fe200078ec0ff */
[-C--:B------:R-:W-:Y:S01]  /*78f0*/  @!P0 FMUL.FTZ R6, R6, R8.reuse ;  /* 0x0000000806068220 */ /* 0x080fe20000410000 */
[C---:B------:R-:W-:Y:S01]  /*7900*/  @!P0 LOP3.LUT R9, R15.reuse, 0xffff0000, RZ, 0xc0, !PT ;  /* 0xffff00000f098812 */ /* 0x040fe200078ec0ff */
[----:B------:R-:W-:Y:S01]  /*7910*/  @!P0 FFMA.FTZ R43, R26, R8, -R28 ;  /* 0x000000081a2b8223 */ /* 0x000fe2000001081c */
[----:B------:R-:W-:Y:S01]  /*7920*/  @!P0 LOP3.LUT R28, R38, 0xffff0000, RZ, 0xc0, !PT ;  /* 0xffff0000261c8812 */ /* 0x000fe200078ec0ff */
[----:B------:R-:W-:Y:S02]  /*7930*/  @!P0 IMAD.U32 R8, R15, 0x10000, RZ ;  /* 0x000100000f088824 */ /* 0x000fe400078e00ff */
[----:B------:R-:W-:Y:S01]  /*7940*/  @!P0 IMAD.U32 R29, R16, 0x10000, RZ ;  /* 0x00010000101d8824 */ /* 0x000fe200078e00ff */
        /* <DEDUP_REMOVED lines=46> */
.L_x_1370:
[----:B------:R-:W-:Y:S01]  /*7c30*/  IMAD R2, R34, -0x30, R0 ;  /* 0xffffffd022027824 */ /* 0x000fe200078e0200 */
[----:B------:R-:W-:Y:S04]  /*7c40*/  BSSY B0, `(.L_x_1401) ;  /* 0x0000015000007945 */ /* 0x000fe80003800000 */
        /* <DEDUP_REMOVED lines=20> */
.L_x_1402:
[----:B------:R-:W-:Y:S05]  /*7d90*/  BSYNC B0 ;  /* 0x0000000000007941 */ /* 0x000fea0003800000 */
.L_x_1401:
[----:B------:R-:W-:Y:S11]  /*7da0*/  ISETP.GE.AND P0, PT, R185, R87, PT ;  /* 0x00000057b900720c */ /* 0x000ff60003f06270 */
[----:B------:R-:W-:Y:S02]  /*7db0*/  @!UPT UIADD3 URZ, URZ, URZ, URZ ;  /* 0x0000003f3f3ff290 */ /* 0x000fe4000fffe03f */
[----:B------:R-:W-:-:S05]  /*7dc0*/  @P0 BRA `(.L_x_1384) ;  /* 0x0000010000000947 */ /* 0x000fca0003800000 */
[----:B------:R-:W-:Y:S11]  /*7dd0*/  ISETP.GE.AND P0, PT, R132, c[0x0][0x1d4], PT ;  /* 0x0000750084007a0c */ /* 0x000ff60003f06270 */
[----:B------:R-:W-:Y:S02]  /*7de0*/  @!UPT UIADD3 URZ, URZ, URZ, URZ ;  /* 0x0000003f3f3ff290 */ /* 0x000fe4000fffe03f */
[----:B------:R-:W2:Y:S04]  /*7df0*/  @!P0 LDS.128 R8, [R197+0xb080] ;  /* 0x00b08000c5088984 */ /* 0x000ea80000000c00 */
[----:B--2---:R-:W-:Y:S01]  /*7e00*/  @!P0 STG.E.128 [R68.64], R8 ;  /* 0x0000000844008986 */ /* 0x004fe2000c101d06 */
[----:B------:R-:W-:Y:S11]  /*7e10*/  ISETP.GE.AND P0, PT, R134, c[0x0][0x1d4], PT ;  /* 0x0000750086007a0c */ /* 0x000ff60003f06270 */
[----:B------:R-:W-:Y:S02]  /*7e20*/  @!UPT UIADD3 URZ, URZ, URZ, URZ ;  /* 0x0000003f3f3ff290 */ /* 0x000fe4000fffe03f */
[----:B-1----:R-:W1:Y:S04]  /*7e30*/  @!P0 LDS.128 R4, [R197+0xc880] ;  /* 0x00c88000c5048984 */ /* 0x002e680000000c00 */
        /* <DEDUP_REMOVED lines=9> */
.L_x_1384:
[----:B------:R-:W-:Y:S05]  /*7ed0*/  BSYNC B2 ;  /* 0x0000000000027941 */ /* 0x000fea0003800000 */
.L_x_1369:
[----:B--2---:R-:W-:Y:S01]  /*7ee0*/  IMAD R2, R91, 0x30, RZ ;  /* 0x000000305b027824 */ /* 0x004fe200078e02ff */
[----:B------:R-:W-:Y:S01]  /*7ef0*/  LOP3.LUT P3, RZ, R206, 0x1, RZ, 0xc0, !PT ;  /* 0x00000001ceff7812 */ /* 0x000fe2000786c0ff */
[----:B-1----:R-:W-:Y:S01]  /*7f00*/  IMAD.WIDE.U32 R8, R34, 0x30, RZ ;  /* 0x0000003022087825 */ /* 0x002fe200078e00ff */
[----:B------:R-:W-:Y:S03]  /*7f10*/  BSSY B0, `(.L_x_1403) ;  /* 0x0000045000007945 */ /* 0x000fe60003800000 */
[----:B------:R-:W-:Y:S01]  /*7f20*/  IMAD.IADD R3, R87, 0x1, -R205 ;  /* 0x0000000157037824 */ /* 0x000fe200078e0acd */
[----:B------:R-:W-:Y:S01]  /*7f30*/  IADD3 R4, P0, R127, R8, RZ ;  /* 0x000000087f047210 */ /* 0x000fe20007f1e0ff */
[----:B------:R-:W-:Y:S05]  /*7f40*/  IMAD.IADD R10, R9, 0x1, R2 ;  /* 0x00000001090a7824 */ /* 0x000fea00078e0202 */
[----:B------:R-:W-:Y:S02]  /*7f50*/  IADD3.X R2, R10, R145, RZ, P0, !PT ;  /* 0x000000910a027210 */ /* 0x000fe400007fe4ff */
[C---:B------:R-:W-:Y:S11]  /*7f60*/  ISETP.GE.AND P0, PT, R3.reuse, 0x21, PT ;  /* 0x000000210300780c */ /* 0x040ff60003f06270 */
[----:B------:R-:W-:Y:S02]  /*7f70*/  @!UPT UIADD3 URZ, URZ, URZ, URZ ;  /* 0x0000003f3f3ff290 */ /* 0x000fe4000fffe03f */
[----:B------:R-:W-:Y:S02]  /*7f80*/  @P0 IADD3 R9, P1, R4, 0x20, RZ ;  /* 0x0000002004090810 */ /* 0x000fe40007f3e0ff */
[----:B------:R-:W-:Y:S03]  /*7f90*/  @P0 MOV R7, R107 ;  /* 0x0000006b00070202 */ /* 0x000fe60000000f00 */
[----:B------:R-:W-:Y:S01]  /*7fa0*/  @P0 IMAD.X R6, RZ, RZ, R2, P1 ;  /* 0x000000ffff060224 */ /* 0x000fe200008e0602 */
[----:B------:R-:W-:Y:S11]  /*7fb0*/  ISETP.GE.AND P1, PT, R3, 0x1, PT ;  /* 0x000000010300780c */ /* 0x000ff60003f26270 */
[----:B------:R-:W-:Y:S02]  /*7fc0*/  @!UPT UIADD3 URZ, URZ, URZ, URZ ;  /* 0x0000003f3f3ff290 */ /* 0x000fe4000fffe03f */
[----:B------:R-:W-:Y:S01]  /*7fd0*/  @P1 IMAD R5, R2, c[0x0][0x258], RZ ;  /* 0x0000960002051a24 */ /* 0x000fe200078e02ff */
[----:B------:R-:W-:Y:S01]  /*7fe0*/  @P1 MOV R2, R96 ;  /* 0x0000006000021202 */ /* 0x000fe20000000f00 */
[----:B------:R-:W-:Y:S04]  /*7ff0*/  @P1 IMAD.MOV.U32 R3, RZ, RZ, R107 ;  /* 0x000000ffff031224 */ /* 0x000fe800078e006b */
[C---:B------:R-:W-:Y:S04]  /*8000*/  @P1 IMAD.WIDE.U32 R2, R4.reuse, c[0x0][0x258], R2 ;  /* 0x0000960004021a25 */ /* 0x040fe800078e0002 */
[----:B------:R-:W-:Y:S05]  /*8010*/  @P1 IMAD R4, R4, c[0x0][0x25c], R5 ;  /* 0x0000970004041a24 */ /* 0x000fea00078e0205 */
[----:B------:R-:W-:Y:S02]  /*8020*/  @P1 IADD3 R3, R3, R4, RZ ;  /* 0x0000000403031210 */ /* 0x000fe40007ffe0ff */
[C---:B------:R-:W-:Y:S04]  /*8030*/  @P1 LEA R4, P2, R2.reuse, c[0x0][0x250], 0x1 ;  /* 0x0000940002041a11 */ /* 0x040fe800078408ff */
[----:B------:R-:W-:Y:S01]  /*8040*/  @P1 LEA.HI.X R5, R2, c[0x0][0x254], R3, 0x1, P2 ;  /* 0x0000950002051a11 */ /* 0x000fe200010f0c03 */
[----:B------:R-:W-:Y:S02]  /*8050*/  @P0 IMAD R2, R6, c[0x0][0x258], RZ ;  /* 0x0000960006020a24 */ /* 0x000fe400078e02ff */
[----:B------:R-:W-:Y:S02]  /*8060*/  @P0 IMAD.MOV.U32 R6, RZ, RZ, R96 ;  /* 0x000000ffff060224 */ /* 0x000fe400078e0060 */
[----:B------:R-:W-:Y:S01]  /*8070*/  @!PT LDS RZ, [RZ] ;  /* 0x00000000fffff984 */ /* 0x000fe20000000800 */
[----:B------:R-:W-:Y:S01]  /*8080*/  @!PT LDS RZ, [RZ] ;  /* 0x00000000fffff984 */ /* 0x000fe20000000800 */
[----:B------:R-:W-:Y:S01]  /*8090*/  @!PT LDS RZ, [RZ] ;  /* 0x00000000fffff984 */ /* 0x000fe20000000800 */
[----:B------:R1:W-:Y:S01]  /*80a0*/  @P1 LDGSTS.E.BYPASS.LTC128B.128 [R197+0x4080], [R4.64], !P3 ;  /* 0x0408000004c51fae */ /* 0x0003e2000d901d46 */
[C---:B------:R-:W-:Y:S02]  /*80b0*/  @P0 IMAD R2, R9.reuse, c[0x0][0x25c], R2 ;  /* 0x0000970009020a24 */ /* 0x040fe400078e0202 */
[----:B------:R-:W-:Y:S01]  /*80c0*/  @P0 IMAD.WIDE.U32 R6, R9, c[0x0][0x258], R6 ;  /* 0x0000960009060a25 */ /* 0x000fe200078e0006 */
[----:B------:R1:W-:Y:S03]  /*80d0*/  @P1 LDGSTS.E.BYPASS.LTC128B.128 [R197+0x5880], [R4.64+0x80], !P6 ;  /* 0x0588008004c51fae */ /* 0x0003e6000f101d46 */
[----:B------:R-:W-:Y:S01]  /*80e0*/  @P0 IMAD.IADD R3, R7, 0x1, R2 ;  /* 0x0000000107030824 */ /* 0x000fe200078e0202 */
[----:B------:R1:W-:Y:S01]  /*80f0*/  @P1 LDGSTS.E.BYPASS.LTC128B.128 [R197+0x7080], [R4.64+0x100], !P5 ;  /* 0x0708010004c51fae */ /* 0x0003e2000e901d46 */
[C---:B------:R-:W-:Y:S03]  /*8100*/  @P0 LEA R2, P2, R6.reuse, c[0x0][0x250], 0x1 ;  /* 0x0000940006020a11 */ /* 0x040fe600078408ff */
[----:B------:R1:W-:Y:S01]  /*8110*/  @P1 LDGSTS.E.BYPASS.LTC128B.128 [R197+0x8880], [R4.64+0x180], !P4 ;  /* 0x0888018004c51fae */ /* 0x0003e2000e101d46 */
[----:B------:R-:W-:Y:S05]  /*8120*/  @P0 LEA.HI.X R3, R6, c[0x0][0x254], R3, 0x1, P2 ;  /* 0x0000950006030a11 */ /* 0x000fea00010f0c03 */
[----:B------:R1:W-:Y:S04]  /*8130*/  @P0 LDGSTS.E.BYPASS.LTC128B.128 [R201+0x5080], [R2.64], !P3 ;  /* 0x0508000002c90fae */ /* 0x0003e8000d901d46 */
[----:B------:R1:W-:Y:S04]  /*8140*/  @P0 LDGSTS.E.BYPASS.LTC128B.128 [R201+0x6880], [R2.64+0x80], !P6 ;  /* 0x0688008002c90fae */ /* 0x0003e8000f101d46 */
[----:B------:R1:W-:Y:S04]  /*8150*/  @P0 LDGSTS.E.BYPASS.LTC128B.128 [R201+0x8080], [R2.64+0x100], !P5 ;  /* 0x0808010002c90fae */ /* 0x0003e8000e901d46 */
[----:B------:R1:W-:Y:S01]  /*8160*/  @P0 LDGSTS.E.BYPASS.LTC128B.128 [R201+0x9880], [R2.64+0x180], !P4 ;  /* 0x0988018002c90fae */ /* 0x0003e2000e101d46 */
[----:B------:R-:W-:Y:S03]  /*8170*/  IADD3 R6, P0, R147, R8, RZ ;  /* 0x0000000893067210 */ /* 0x000fe60007f1e0ff */
[----:B------:R-:W0:Y:S01]  /*8180*/  LDGDEPBAR ;  /* 0x00000000000079af */ /* 0x000e220000000000 */
[----:B------:R-:W-:Y:S02]  /*8190*/  IADD3.X R7, R10, R146, RZ, P0, !PT ;  /* 0x000000920a077210 */ /* 0x000fe400007fe4ff */
[----:B------:R-:W-:Y:S01]  /*81a0*/  ISETP.GT.AND P0, PT, R87, R205, PT ;  /* 0x000000cd5700720c */ /* 0x000fe20003f04270 */
[----:B------:R-:W-:Y:S04]  /*81b0*/  DEPBAR.LE SB0, 0x0 ;  /* 0x000080000000791a */ /* 0x000fe80000000000 */
[----:B------:R-:W-:Y:S08]  /*81c0*/  BAR.SYNC.DEFER_BLOCKING 0x0 ;  /* 0x0000000000007b1d */ /* 0x000ff00000010000 */
[----:B------:R-:W-:-:S05]  /*81d0*/  @!P0 BRA `(.L_x_1404) ;  /* 0x0000018000008947 */ /* 0x000fca0003800000 */
[----:B-1----:R-:W-:Y:S02]  /*81e0*/  IMAD R2, R7, c[0x0][0x208], RZ ;  /* 0x0000820007027a24 */ /* 0x002fe400078e02ff */
[----:B------:R-:W-:Y:S02]  /*81f0*/  IMAD.MOV.U32 R4, RZ, RZ, R94 ;  /* 0x000000ffff047224 */ /* 0x000fe400078e005e */
[----:B------:R-:W-:Y:S02]  /*8200*/  IMAD.MOV.U32 R5, RZ, RZ, R106 ;  /* 0x000000ffff057224 */ /* 0x000fe400078e006a */
[C---:B------:R-:W-:Y:S02]  /*8210*/  IMAD R2, R6.reuse, c[0x0][0x20c], R2 ;  /* 0x0000830006027a24 */ /* 0x040fe400078e0202 */
[----:B------:R-:W-:Y:S04]  /*8220*/  IMAD.WIDE.U32 R4, R6, c[0x0][0x208], R4 ;  /* 0x0000820006047a25 */ /* 0x000fe800078e0004 */
[----:B------:R-:W-:Y:S01]  /*8230*/  IMAD.IADD R3, R5, 0x1, R2 ;  /* 0x0000000105037824 */ /* 0x000fe200078e0202 */
[C---:B------:R-:W-:Y:S04]  /*8240*/  LEA R2, P0, R4.reuse, c[0x0][0x1f8], 0x1 ;  /* 0x00007e0004027a11 */ /* 0x040fe800078008ff */
        /* <DEDUP_REMOVED lines=17> */
.L_x_1404:
[----:B-1----:R-:W-:Y:S05]  /*8360*/  BSYNC B0 ;  /* 0x0000000000007941 */ /* 0x002fea0003800000 */
.L_x_1403:
[----:B------:R-:W-:Y:S01]  /*8370*/  ISETP.GE.AND P0, PT, R185, R87, PT ;  /* 0x00000057b900720c */ /* 0x000fe20003f06270 */
[----:B------:R-:W-:Y:S01]  /*8380*/  @!UPT UIADD3 URZ, URZ, URZ, URZ ;  /* 0x0000003f3f3ff290 */ /* 0x000fe2000fffe03f */
[----:B------:R-:W-:Y:S11]  /*8390*/  BSSY B0, `(.L_x_1405) ;  /* 0x000001c000007945 */ /* 0x000ff60003800000 */
[----:B------:R-:W-:-:S05]  /*83a0*/  @P0 BRA `(.L_x_1406) ;  /* 0x000001a000000947 */ /* 0x000fca0003800000 */
[----:B------:R-:W-:Y:S01]  /*83b0*/  IADD3 R2, P0, R6, 0x20, RZ ;  /* 0x0000002006027810 */ /* 0x000fe20007f1e0ff */
[----:B------:R-:W-:Y:S02]  /*83c0*/  IMAD.MOV.U32 R4, RZ, RZ, R94 ;  /* 0x000000ffff047224 */ /* 0x000fe400078e005e */
[----:B------:R-:W-:Y:S02]  /*83d0*/  IMAD.MOV.U32 R5, RZ, RZ, R106 ;  /* 0x000000ffff057224 */ /* 0x000fe400078e006a */
[----:B------:R-:W-:Y:S02]  /*83e0*/  IMAD.X R3, RZ, RZ, R7, P0 ;  /* 0x000000ffff037224 */ /* 0x000fe400000e0607 */
[C---:B------:R-:W-:Y:S04]  /*83f0*/  IMAD.WIDE.U32 R4, R2.reuse, c[0x0][0x208], R4 ;  /* 0x0000820002047a25 */ /* 0x040fe800078e0004 */
        /* <DEDUP_REMOVED lines=21> */
.L_x_1406:
[----:B------:R-:W-:Y:S05]  /*8550*/  BSYNC B0 ;  /* 0x0000000000007941 */ /* 0x000fea0003800000 */
.L_x_1405:
[----:B------:R-:W-:Y:S01]  /*8560*/  ISETP.GT.AND P3, PT, R34, R142, PT ;  /* 0x0000008e2200720c */ /* 0x000fe20003f64270 */
[----:B------:R-:W-:Y:S01]  /*8570*/  @!UPT UIADD3 URZ, URZ, URZ, URZ ;  /* 0x0000003f3f3ff290 */ /* 0x000fe2000fffe03f */
[----:B------:R-:W-:Y:S11]  /*8580*/  BSSY B0, `(.L_x_1407) ;  /* 0x0000022000007945 */ /* 0x000ff60003800000 */
[----:B------:R-:W-:-:S05]  /*8590*/  @!P3 BRA `(.L_x_1408) ;  /* 0x000002000000b947 */ /* 0x000fca0003800000 */
[----:B-1----:R-:W-:Y:S01]  /*85a0*/  IADD3 R4, R34, -0x1, RZ ;  /* 0xffffffff22047810 */ /* 0x002fe20007ffe0ff */
[----:B------:R-:W-:Y:S02]  /*85b0*/  IMAD.MOV.U32 R2, RZ, RZ, R122 ;  /* 0x000000ffff027224 */ /* 0x000fe400078e007a */
[----:B------:R-:W-:Y:S01]  /*85c0*/  IMAD.MOV.U32 R3, RZ, RZ, R121 ;  /* 0x000000ffff037224 */ /* 0x000fe200078e0079 */
[----:B------:R-:W-:Y:S01]  /*85d0*/  SHF.R.S32.HI R6, RZ, 0x1f, R4 ;  /* 0x0000001fff067819 */ /* 0x000fe20000011404 */
[----:B------:R-:W-:Y:S02]  /*85e0*/  IMAD R5, R165, R4, RZ ;  /* 0x00000004a5057224 */ /* 0x000fe400078e02ff */
[-C--:B------:R-:W-:Y:S04]  /*85f0*/  IMAD.WIDE.U32 R2, R4, R150.reuse, R2 ;  /* 0x0000009604027225 */ /* 0x080fe800078e0002 */
[----:B------:R-:W-:Y:S01]  /*8600*/  IMAD R4, R6, R150, R5 ;  /* 0x0000009606047224 */ /* 0x000fe200078e0205 */
[----:B------:R-:W-:Y:S03]  /*8610*/  IADD3 R6, -R205, 0x30, RZ ;  /* 0x00000030cd067810 */ /* 0x000fe60007ffe1ff */
[----:B------:R-:W-:Y:S01]  /*8620*/  IMAD.IADD R3, R3, 0x1, R4 ;  /* 0x0000000103037824 */ /* 0x000fe200078e0204 */
[----:B------:R-:W-:Y:S11]  /*8630*/  ISETP.GE.AND P1, PT, R6, 0x1, PT ;  /* 0x000000010600780c */ /* 0x000ff60003f26270 */
[----:B------:R-:W-:Y:S02]  /*8640*/  @!UPT UIADD3 URZ, URZ, URZ, URZ ;  /* 0x0000003f3f3ff290 */ /* 0x000fe4000fffe03f */
[C---:B------:R-:W-:Y:S04]  /*8650*/  @P1 LEA R4, P0, R2.reuse, c[0x0][0x220], 0x1 ;  /* 0x0000880002041a11 */ /* 0x040fe800078008ff */
[----:B------:R-:W-:Y:S02]  /*8660*/  @P1 LEA.HI.X R5, R2, c[0x0][0x224], R3, 0x1, P0 ;  /* 0x0000890002051a11 */ /* 0x000fe400000f0c03 */
[----:B------:R-:W-:Y:S11]  /*8670*/  ISETP.GE.AND P0, PT, R6, 0x21, PT ;  /* 0x000000210600780c */ /* 0x000ff60003f06270 */
[----:B------:R-:W-:Y:S02]  /*8680*/  @!UPT UIADD3 URZ, URZ, URZ, URZ ;  /* 0x0000003f3f3ff290 */ /* 0x000fe4000fffe03f */
[----:B------:R-:W-:Y:S05]  /*8690*/  @P0 IADD3 R6, P2, R183, R2, RZ ;  /* 0x00000002b7060210 */ /* 0x000fea0007f5e0ff */
[----:B------:R-:W-:Y:S01]  /*86a0*/  @P0 IMAD.X R3, R3, 0x1, R169, P2 ;  /* 0x0000000103030824 */ /* 0x000fe200010e06a9 */
[C---:B------:R-:W-:Y:S04]  /*86b0*/  @P0 LEA R2, P2, R6.reuse, c[0x0][0x220], 0x1 ;  /* 0x0000880006020a11 */ /* 0x040fe800078408ff */
[----:B------:R-:W-:Y:S02]  /*86c0*/  @P0 LEA.HI.X R3, R6, c[0x0][0x224], R3, 0x1, P2 ;  /* 0x0000890006030a11 */ /* 0x000fe400010f0c03 */
[----:B------:R-:W-:Y:S11]  /*86d0*/  LOP3.LUT P2, RZ, R206, 0x1, RZ, 0xc0, !PT ;  /* 0x00000001ceff7812 */ /* 0x000ff6000784c0ff */
[----:B------:R-:W-:Y:S02]  /*86e0*/  @!UPT UIADD3 URZ, URZ, URZ, URZ ;  /* 0x0000003f3f3ff290 */ /* 0x000fe4000fffe03f */
[----:B------:R-:W-:Y:S01]  /*86f0*/  @!PT LDS RZ, [RZ] ;  /* 0x00000000fffff984 */ /* 0x000fe20000000800 */
[----:B------:R-:W-:Y:S01]  /*8700*/  @!PT LDS RZ, [RZ] ;  /* 0x00000000fffff984 */ /* 0x000fe20000000800 */
[----:B------:R-:W-:Y:S01]  /*8710*/  @!PT LDS RZ, [RZ] ;  /* 0x00000000fffff984 */ /* 0x000fe20000000800 */
[----:B------:R1:W-:Y:S04]  /*8720*/  @P1 LDGSTS.E.BYPASS.LTC128B.128 [R197+0xa080], [R4.64], !P2 ;  /* 0x0a08000004c51fae */ /* 0x0003e8000d101d46 */
[----:B------:R1:W-:Y:S04]  /*8730*/  @P1 LDGSTS.E.BYPASS.LTC128B.128 [R197+0xb880], [R4.64+0x80], !P6 ;  /* 0x0b88008004c51fae */ /* 0x0003e8000f101d46 */
[----:B------:R1:W-:Y:S04]  /*8740*/  @P1 LDGSTS.E.BYPASS.LTC128B.128 [R197+0xd080], [R4.64+0x100], !P5 ;  /* 0x0d08010004c51fae */ /* 0x0003e8000e901d46 */
[----:B------:R1:W-:Y:S04]  /*8750*/  @P1 LDGSTS.E.BYPASS.LTC128B.128 [R197+0xe880], [R4.64+0x180], !P4 ;  /* 0x0e88018004c51fae */ /* 0x0003e8000e101d46 */
[----:B------:R1:W-:Y:S04]  /*8760*/  @P0 LDGSTS.E.BYPASS.LTC128B.128 [R201+0xb080], [R2.64], !P2 ;  /* 0x0b08000002c90fae */ /* 0x0003e8000d101d46 */
[----:B------:R1:W-:Y:S04]  /*8770*/  @P0 LDGSTS.E.BYPASS.LTC128B.128 [R201+0xc880], [R2.64+0x80], !P6 ;  /* 0x0c88008002c90fae */ /* 0x0003e8000f101d46 */
[----:B------:R1:W-:Y:S04]  /*8780*/  @P0 LDGSTS.E.BYPASS.LTC128B.128 [R201+0xe080], [R2.64+0x100], !P5 ;  /* 0x0e08010002c90fae */ /* 0x0003e8000e901d46 */
[----:B------:R1:W-:Y:S02]  /*8790*/  @P0 LDGSTS.E.BYPASS.LTC128B.128 [R201+0xf880], [R2.64+0x180], !P4 ;  /* 0x0f88018002c90fae */ /* 0x0003e4000e101d46 */
.L_x_1408:
[----:B------:R-:W-:Y:S05]  /*87a0*/  BSYNC B0 ;  /* 0x0000000000007941 */ /* 0x000fea0003800000 */
.L_x_1407:
[----:B------:R-:W0:Y:S01]  /*87b0*/  LDGDEPBAR ;  /* 0x00000000000079af */ /* 0x000e220000000000 */
[----:B------:R-:W-:Y:S01]  /*87c0*/  IADD3 R34, R34, -0x1, RZ ;  /* 0xffffffff22227810 */ /* 0x000fe20007ffe0ff */
[----:B------:R-:W-:-:S05]  /*87d0*/  @P3 BRA `(.L_x_1409) ;  /* 0xffffa84000003947 */ /* 0x000fca000383ffff */
[----:B------:R-:W-:Y:S01]  /*87e0*/  WARPSYNC 0xffffffff ;  /* 0xffffffff00007948 */ /* 0x000fe20003800000 */
[----:B------:R-:W-:Y:S06]  /*87f0*/  BAR.SYNC.DEFER_BLOCKING 0x0 ;  /* 0x0000000000007b1d */ /* 0x000fec0000010000 */
.L_x_1368:
[----:B------:R-:W-:Y:S01]  /*8800*/  ISETP.GE.AND P0, PT, R178, 0x1, PT ;  /* 0x00000001b200780c */ /* 0x000fe20003f06270 */
[----:B------:R-:W-:Y:S01]  /*8810*/  BSSY B0, `(.L_x_1410) ;  /* 0x0000021000007945 */ /* 0x000fe20003800000 */
[----:B------:R-:W-:Y:S01]  /*8820*/  IMAD.IADD R9, R162, 0x1, R163 ;  /* 0x00000001a2097824 */ /* 0x000fe200078e02a3 */
[----:B------:R-:W-:-:S10]  /*8830*/  MOV R0, RZ ;  /* 0x000000ff00007202 */ /* 0x000fd40000000f00 */
        /* <DEDUP_REMOVED lines=30> */
.L_x_1411:
[----:B------:R-:W-:Y:S05]  /*8a20*/  BSYNC B0 ;  /* 0x0000000000007941 */ /* 0x000fea0003800000 */
.L_x_1410:
[----:B-1----:R-:W2:Y:S01]  /*8a30*/  LDL R2, [R1+0x40] ;  /* 0x0000400001027983 */ /* 0x002ea20000100800 */
        /* <DEDUP_REMOVED lines=64> */
[----:B--2---:R-:W-:-:S04]  /*8e40*/  IMAD R218, R2, R0, RZ ;  /* 0x0000000002da7224 */ /* 0x004fc800078e02ff */
[--C-:B------:R-:W-:Y:S01]  /*8e50*/  IMAD.IADD R2, R218, 0x1, R0.reuse ;  /* 0x00000001da027824 */ /* 0x100fe200078e0200 */
[----:B------:R-:W-:-:S04]  /*8e60*/  PRMT R0, RZ, 0x7610, R0 ;  /* 0x00007610ff007816 */ /* 0x000fc80000000000 */
[----:B------:R-:W-:Y:S02]  /*8e70*/  IMNMX R114, R149, R2, PT ;  /* 0x0000000295727217 */ /* 0x000fe40003800200 */
[----:B------:R-:W-:Y:S02]  /*8e80*/  CS2R R148, SRZ ;  /* 0x0000000000947805 */ /* 0x000fe4000001ff00 */
[----:B------:R-:W-:Y:S01]  /*8e90*/  ISETP.GT.AND P0, PT, R114, R218, PT ;  /* 0x000000da7200720c */ /* 0x000fe20003f04270 */
[----:B------:R1:W-:-:S12]  /*8ea0*/  STL [R1+0x8], R114 ;  /* 0x0000087201007387 */ /* 0x0003d80000100800 */
[----:B------:R-:W-:Y:S05]  /*8eb0*/  @!P0 BRA `(.L_x_1412) ;  /* 0x0000d74000008947 */ /* 0x000fea0003800000 */
[----:B------:R-:W2:Y:S04]  /*8ec0*/  LDL R118, [R1+0x4] ;  /* 0x0000040001767983 */ /* 0x000ea80000100800 */
[----:B------:R-:W3:Y:S04]  /*8ed0*/  LDL R115, [R1] ;  /* 0x0000000001737983 */ /* 0x000ee80000100800 */
[----:B------:R-:W4:Y:S01]  /*8ee0*/  LDL R19, [R1+0x14] ;  /* 0x0000140001137983 */ /* 0x000f220000100800 */
[----:B------:R-:W-:-:S04]  /*8ef0*/  ISETP.NE.U32.AND P0, PT, RZ, c[0x0][0x340], PT ;  /* 0x0000d000ff007a0c */ /* 0x000fc80003f05070 */
[----:B------:R-:W-:-:S13]  /*8f00*/  ISETP.NE.AND.EX P0, PT, RZ, c[0x0][0x344], PT, P0 ;  /* 0x0000d100ff007a0c */ /* 0x000fda0003f05300 */
[----:B------:R-:W-:-:S04]  /*8f10*/  @P0 IMAD.MOV.U32 R2, RZ, RZ, 0x4 ;  /* 0x00000004ff020424 */ /* 0x000fc800078e00ff */
[----:B------:R-:W-:-:S05]  /*8f20*/  @P0 IMAD.WIDE R2, R217, R2, c[0x0][0x340] ;  /* 0x0000d000d9020625 */ /* 0x000fca00078e0202 */
[----:B------:R1:W4:Y:S01]  /*8f30*/  @P0 LDG.E R16, [R2.64] ;  /* 0x0000000602100981 */ /* 0x000322000c1e1900 */
[----:B------:R-:W-:Y:S01]  /*8f40*/  SHF.R.S32.HI R0, RZ, 0x1f, R176 ;  /* 0x0000001fff007819 */ /* 0x000fe200000114b0 */
[----:B------:R-:W-:Y:S01]  /*8f50*/  IMAD.MOV.U32 R4, RZ, RZ, c[0x0][0x2c4] ;  /* 0x0000b100ff047624 */ /* 0x000fe200078e00ff */
[----:B------:R-:W-:Y:S02]  /*8f60*/  ISETP.NE.U32.AND P2, PT, RZ, c[0x0][0x348], PT ;  /* 0x0000d200ff007a0c */ /* 0x000fe40003f45070 */
[----:B------:R-:W-:Y:S01]  /*8f70*/  ISETP.GE.AND P5, PT, R134, c[0x0][0x1d4], PT ;  /* 0x0000750086007a0c */ /* 0x000fe20003fa6270 */
[----:B------:R-:W-:Y:S01]  /*8f80*/  IMAD R0, R0, c[0x0][0x178], RZ ;  /* 0x00005e0000007a24 */ /* 0x000fe200078e02ff */
[----:B------:R-:W-:Y:S02]  /*8f90*/  ISETP.NE.AND.EX P2, PT, RZ, c[0x0][0x34c], PT, P2 ;  /* 0x0000d300ff007a0c */ /* 0x000fe40003f45320 */
[----:B------:R-:W-:Y:S01]  /*8fa0*/  ISETP.NE.AND P3, PT, R4, 0x1, PT ;  /* 0x000000010400780c */ /* 0x000fe20003f65270 */
[----:B------:R-:W-:Y:S01]  /*8fb0*/  IMAD R0, R176, c[0x0][0x17c], R0 ;  /* 0x00005f00b0007a24 */ /* 0x000fe200078e0200 */
[----:B------:R-:W-:-:S02]  /*8fc0*/  SEL R6, R217, RZ, !P2 ;  /* 0x000000ffd9067207 */ /* 0x000fc40005000000 */
[----:B------:R-:W-:Y:S02]  /*8fd0*/  SHF.R.S32.HI R10, RZ, 0x1f, R205 ;  /* 0x0000001fff0a7819 */ /* 0x000fe400000114cd */
[----:B------:R-:W-:Y:S02]  /*8fe0*/  IADD3 R4, P1, R205, R9, RZ ;  /* 0x00000009cd047210 */ /* 0x000fe40007f3e0ff */
[----:B------:R-:W-:Y:S02]  /*8ff0*/  ISETP.GE.AND P4, PT, R132, c[0x0][0x1d4], PT ;  /* 0x0000750084007a0c */ /* 0x000fe40003f86270 */
[----:B------:R-:W-:Y:S02]  /*9000*/  LEA.HI.X.SX32 R12, R9, R10, 0x1, P1 ;  /* 0x0000000a090c7211 */ /* 0x000fe400008f0eff */
[----:B------:R-:W-:Y:S02]  /*9010*/  LOP3.LUT R206, R206, 0xfffffffb, RZ, 0xc0, !PT ;  /* 0xfffffffbcece7812 */ /* 0x000fe400078ec0ff */
[----:B------:R-:W-:Y:S01]  /*9020*/  ISETP.GE.AND P1, PT, R208, c[0x0][0x1d4], PT ;  /* 0x00007500d0007a0c */ /* 0x000fe20003f26270 */
[----:B-1----:R-:W-:Y:S01]  /*9030*/  IMAD.WIDE.U32 R2, R176, c[0x0][0x178], RZ ;  /* 0x00005e00b0027a25 */ /* 0x002fe200078e00ff */
[----:B------:R-:W-:-:S02]  /*9040*/  @P5 LOP3.LUT R206, R206, 0x4, RZ, 0xfc, !PT ;  /* 0x00000004cece5812 */ /* 0x000fc400078efcff */
[----:B------:R-:W-:Y:S01]  /*9050*/  SEL R14, RZ, 0x1, P4 ;  /* 0x00000001ff0e7807 */ /* 0x000fe20002000000 */
[----:B------:R-:W-:Y:S01]  /*9060*/  IMAD.IADD R3, R3, 0x1, R0 ;  /* 0x0000000103037824 */ /* 0x000fe200078e0200 */
[----:B------:R-:W-:Y:S02]  /*9070*/  LEA R0, R215, R205, 0x5 ;  /* 0x000000cdd7007211 */ /* 0x000fe400078e28ff */
[----:B------:R-:W-:Y:S02]  /*9080*/  LOP3.LUT R206, R206, 0xfffffff7, RZ, 0xc0, !PT ;  /* 0xfffffff7cece7812 */ /* 0x000fe400078ec0ff */
[----:B------:R-:W-:Y:S02]  /*9090*/  IADD3 R88, R114, -0x1, RZ ;  /* 0xffffffff72587810 */ /* 0x000fe40007ffe0ff */
[----:B------:R-:W-:Y:S02]  /*90a0*/  @P4 LOP3.LUT R206, R206, 0x8, RZ, 0xfc, !PT ;  /* 0x00000008cece4812 */ /* 0x000fe400078efcff */
[----:B------:R-:W-:-:S02]  /*90b0*/  ISETP.GE.AND P4, PT, R134, c[0x0][0x198], PT ;  /* 0x0000660086007a0c */ /* 0x000fc40003f86270 */
[----:B------:R-:W-:Y:S02]  /*90c0*/  LOP3.LUT R206, R206, 0xfffffffd, RZ, 0xc0, !PT ;  /* 0xfffffffdcece7812 */ /* 0x000fe400078ec0ff */
[----:B--2---:R-:W-:Y:S02]  /*90d0*/  SEL R7, R118, RZ, !P2 ;  /* 0x000000ff76077207 */ /* 0x004fe40005000000 */
[----:B------:R-:W-:Y:S01]  /*90e0*/  ISETP.GE.AND P2, PT, R207, c[0x0][0x1d4], PT ;  /* 0x00007500cf007a0c */ /* 0x000fe20003f46270 */
[----:B---3--:R-:W-:-:S04]  /*90f0*/  IMAD.WIDE.U32 R2, R115, c[0x0][0x1b8], R2 ;  /* 0x00006e0073027a25 */ /* 0x008fc800078e0002 */
[----:B------:R-:W-:Y:S02]  /*9100*/  IMAD R7, R7, c[0x0][0x1c0], RZ ;  /* 0x0000700007077a24 */ /* 0x000fe400078e02ff */
[----:B----4-:R-:W-:Y:S02]  /*9110*/  IMAD R5, R19, 0x80, R0 ;  /* 0x0000008013057824 */ /* 0x010fe400078e0200 */
[----:B------:R-:W-:Y:S02]  /*9120*/  IMAD R3, R115, c[0x0][0x1bc], R3 ;  /* 0x00006f0073037a24 */ /* 0x000fe400078e0203 */
[----:B------:R-:W-:Y:S02]  /*9130*/  IMAD R15, R6, c[0x0][0x1c4], R7 ;  /* 0x00007100060f7a24 */ /* 0x000fe400078e0207 */
[----:B------:R-:W-:Y:S01]  /*9140*/  @P2 LOP3.LUT R206, R206, 0x2, RZ, 0xfc, !PT ;  /* 0x00000002cece2812 */ /* 0x000fe200078efcff */
[----:B------:R-:W-:-:S03]  /*9150*/  @P3 IMAD.HI.U32 R8, R5, c[0x0][0x2c8], RZ ;  /* 0x0000b20005083a27 */ /* 0x000fc600078e00ff */
[----:B------:R-:W-:Y:S01]  /*9160*/  LOP3.LUT R206, R206, 0xfffffffe, RZ, 0xc0, !PT ;  /* 0xfffffffecece7812 */ /* 0x000fe200078ec0ff */
[----:B------:R-:W-:Y:S01]  /*9170*/  IMAD.WIDE.U32 R6, R6, c[0x0][0x1c0], R2 ;  /* 0x0000700006067a25 */ /* 0x000fe200078e0002 */
[----:B------:R-:W-:Y:S02]  /*9180*/  MOV R2, R132 ;  /* 0x0000008400027202 */ /* 0x000fe40000000f00 */
[----:B------:R-:W-:Y:S01]  /*9190*/  @P1 LOP3.LUT R206, R206, 0x1, RZ, 0xfc, !PT ;  /* 0x00000001cece1812 */ /* 0x000fe200078efcff */
[----:B------:R-:W-:Y:S02]  /*91a0*/  IMAD.MOV.U32 R3, RZ, RZ, R133 ;  /* 0x000000ffff037224 */ /* 0x000fe400078e0085 */
[----:B------:R-:W-:Y:S01]  /*91b0*/  IMAD.MOV.U32 R0, RZ, RZ, R5 ;  /* 0x000000ffff007224 */ /* 0x000fe200078e0005 */
[----:B------:R-:W-:Y:S01]  /*91c0*/  @P3 SHF.R.U32.HI R0, RZ, c[0x0][0x2cc], R8 ;  /* 0x0000b300ff003a19 */ /* 0x000fe20000011608 */
[----:B------:R-:W-:Y:S01]  /*91d0*/  IMAD.WIDE.U32 R10, R4, c[0x0][0x1e0], R2 ;  /* 0x00007800040a7a25 */ /* 0x000fe200078e0002 */
[----:B------:R-:W-:-:S02]  /*91e0*/  ISETP.GE.AND P3, PT, R207, c[0x0][0x198], PT ;  /* 0x00006600cf007a0c */ /* 0x000fc40003f66270 */
[----:B------:R-:W-:Y:S01]  /*91f0*/  SHF.R.S32.HI R13, RZ, 0x1f, R0 ;  /* 0x0000001fff0d7819 */ /* 0x000fe20000011400 */
[----:B------:R-:W-:Y:S01]  /*9200*/  IMAD.WIDE.U32 R8, R4, c[0x0][0x208], R2 ;  /* 0x0000820004087a25 */ /* 0x000fe200078e0002 */
[----:B------:R-:W-:Y:S02]  /*9210*/  SEL R3, RZ, 0xffffffff, P5 ;  /* 0xffffffffff037807 */ /* 0x000fe40002800000 */
[----:B------:R-:W-:Y:S01]  /*9220*/  ISETP.GE.AND P5, PT, R132, c[0x0][0x198], PT ;  /* 0x0000660084007a0c */ /* 0x000fe20003fa6270 */
[C---:B------:R-:W-:Y:S02]  /*9230*/  IMAD R2, R12.reuse, c[0x0][0x1e0], RZ ;  /* 0x000078000c027a24 */ /* 0x040fe400078e02ff */
[----:B------:R-:W-:Y:S02]  /*9240*/  IMAD R12, R12, c[0x0][0x208], RZ ;  /* 0x000082000c0c7a24 */ /* 0x000fe400078e02ff */
[----:B------:R-:W-:Y:S01]  /*9250*/  IMAD R17, R4, c[0x0][0x1e4], R2 ;  /* 0x0000790004117a24 */ /* 0x000fe200078e0202 */
[----:B------:R-:W-:Y:S01]  /*9260*/  IADD3 R2, -R0, RZ, RZ ;  /* 0x000000ff00027210 */ /* 0x000fe20007ffe1ff */
[----:B------:R-:W-:-:S02]  /*9270*/  IMAD.SHL.U32 R18, R3, 0x2, RZ ;  /* 0x0000000203127824 */ /* 0x000fc400078e00ff */
[----:B------:R-:W-:Y:S01]  /*9280*/  IMAD.IADD R3, R7, 0x1, R15 ;  /* 0x0000000107037824 */ /* 0x000fe200078e020f */
[----:B------:R-:W-:Y:S01]  /*9290*/  IADD3 R7, R11, R17, RZ ;  /* 0x000000110b077210 */ /* 0x000fe20007ffe0ff */
[----:B------:R-:W-:Y:S01]  /*92a0*/  IMAD R15, R4, c[0x0][0x20c], R12 ;  /* 0x00008300040f7a24 */ /* 0x000fe200078e020c */
[----:B------:R-:W-:Y:S01]  /*92b0*/  LOP3.LUT R14, R18, 0x2, R14, 0xe2, !PT ;  /* 0x00000002120e7812 */ /* 0x000fe200078ee20e */
[----:B------:R-:W-:Y:S01]  /*92c0*/  IMAD R12, R2, c[0x0][0x2c4], R5 ;  /* 0x0000b100020c7a24 */ /* 0x000fe200078e0205 */
[----:B------:R-:W-:Y:S01]  /*92d0*/  LEA R11, R19, R205, 0x7 ;  /* 0x000000cd130b7211 */ /* 0x000fe200078e38ff */
[----:B------:R-:W-:Y:S02]  /*92e0*/  IMAD R4, R13, c[0x0][0x1b0], RZ ;  /* 0x00006c000d047a24 */ /* 0x000fe400078e02ff */
[----:B------:R-:W-:Y:S01]  /*92f0*/  IMAD.MOV.U32 R2, RZ, RZ, R6 ;  /* 0x000000ffff027224 */ /* 0x000fe200078e0006 */
[----:B------:R-:W-:Y:S01]  /*9300*/  SEL R6, RZ, 0x4, P2 ;  /* 0x00000004ff067807 */ /* 0x000fe20001000000 */
[C---:B------:R-:W-:Y:S01]  /*9310*/  IMAD R13, R0.reuse, c[0x0][0x1b4], R4 ;  /* 0x00006d00000d7a24 */ /* 0x040fe200078e0204 */
[----:B------:R-:W-:Y:S01]  /*9320*/  SEL R4, RZ, 0x8, P1 ;  /* 0x00000008ff047807 */ /* 0x000fe20000800000 */
[----:B------:R-:W-:Y:S01]  /*9330*/  IMAD.WIDE.U32 R2, R0, c[0x0][0x1b0], R2 ;  /* 0x00006c0000027a25 */ /* 0x000fe200078e0002 */
[----:B------:R-:W-:-:S02]  /*9340*/  SHF.R.S32.HI R0, RZ, 0x1f, R12 ;  /* 0x0000001fff007819 */ /* 0x000fc4000001140c */
[----:B------:R-:W-:Y:S01]  /*9350*/  LOP3.LUT R56, R4, R14, R6, 0xfe, !PT ;  /* 0x0000000e04387212 */ /* 0x000fe200078efe06 */
[----:B------:R-:W-:Y:S01]  /*9360*/  IMAD.IADD R3, R3, 0x1, R13 ;  /* 0x0000000103037824 */ /* 0x000fe200078e020d */
[----:B------:R-:W-:Y:S01]  /*9370*/  MOV R6, R10 ;  /* 0x0000000a00067202 */ /* 0x000fe20000000f00 */
[----:B------:R-:W-:Y:S01]  /*9380*/  IMAD R0, R0, c[0x0][0x1a8], RZ ;  /* 0x00006a0000007a24 */ /* 0x000fe200078e02ff */
[----:B------:R-:W-:Y:S01]  /*9390*/  ISETP.NE.U32.AND P1, PT, RZ, c[0x0][0x350], PT ;  /* 0x0000d400ff007a0c */ /* 0x000fe20003f25070 */
[----:B------:R-:W-:Y:S01]  /*93a0*/  IMAD.IADD R5, R9, 0x1, R15 ;  /* 0x0000000109057824 */ /* 0x000fe200078e020f */
[----:B------:R-:W-:Y:S01]  /*93b0*/  ISETP.GE.AND P2, PT, R208, c[0x0][0x198], PT ;  /* 0x00006600d0007a0c */ /* 0x000fe20003f46270 */
[----:B------:R-:W-:Y:S01]  /*93c0*/  IMAD R10, R12, c[0x0][0x1ac], R0 ;  /* 0x00006b000c0a7a24 */ /* 0x000fe200078e0200 */
[----:B------:R-:W-:Y:S01]  /*93d0*/  @P0 SHF.R.S32.HI R0, RZ, 0x1f, R16 ;  /* 0x0000001fff000819 */ /* 0x000fe20000011410 */
[----:B------:R-:W-:Y:S01]  /*93e0*/  IMAD.MOV.U32 R4, RZ, RZ, R8 ;  /* 0x000000ffff047224 */ /* 0x000fe200078e0008 */
[----:B------:R-:W-:Y:S01]  /*93f0*/  ISETP.NE.AND.EX P1, PT, RZ, c[0x0][0x354], PT, P1 ;  /* 0x0000d500ff007a0c */ /* 0x000fe20003f25310 */
[----:B------:R-:W-:Y:S01]  /*9400*/  IMAD.WIDE.U32 R6, R115, c[0x0][0x1e8], R6 ;  /* 0x00007a0073067a25 */ /* 0x000fe200078e0006 */
[----:B------:R-:W-:-:S03]  /*9410*/  @!P0 MOV R16, R217 ;  /* 0x000000d900108202 */ /* 0x000fc60000000f00 */
[----:B------:R-:W-:Y:S02]  /*9420*/  @!P0 IMAD.MOV.U32 R0, RZ, RZ, R118 ;  /* 0x000000ffff008224 */ /* 0x000fe400078e0076 */
[----:B------:R-:W-:-:S04]  /*9430*/  IMAD.WIDE.U32 R8, R12, c[0x0][0x1a8], R2 ;  /* 0x00006a000c087a25 */ /* 0x000fc800078e0002 */
[----:B------:R-:W-:Y:S01]  /*9440*/  IMAD.WIDE.U32 R2, R115, c[0x0][0x210], R4 ;  /* 0x0000840073027a25 */ /* 0x000fe200078e0004 */
[----:B------:R-:W-:-:S03]  /*9450*/  LEA R15, P0, R8, c[0x0][0x160], 0x1 ;  /* 0x00005800080f7a11 */ /* 0x000fc600078008ff */
[C---:B------:R-:W-:Y:S01]  /*9460*/  IMAD R5, R115.reuse, c[0x0][0x1ec], R7 ;  /* 0x00007b0073057a24 */ /* 0x040fe200078e0207 */
[----:B------:R-:W-:Y:S01]  /*9470*/  SEL R7, R0, RZ, !P1 ;  /* 0x000000ff00077207 */ /* 0x000fe20004800000 */
[----:B------:R-:W-:Y:S01]  /*9480*/  IMAD R3, R115, c[0x0][0x214], R3 ;  /* 0x0000850073037a24 */ /* 0x000fe200078e0203 */
[----:B------:R-:W-:Y:S01]  /*9490*/  SEL R0, R16, RZ, !P1 ;  /* 0x000000ff10007207 */ /* 0x000fe20004800000 */
[----:B------:R-:W-:Y:S02]  /*94a0*/  IMAD.MOV.U32 R4, RZ, RZ, R6 ;  /* 0x000000ffff047224 */ /* 0x000fe400078e0006 */
[C---:B------:R-:W-:Y:S02]  /*94b0*/  IMAD R6, R7.reuse, c[0x0][0x1f0], RZ ;  /* 0x00007c0007067a24 */ /* 0x040fe400078e02ff */
[----:B------:R-:W-:Y:S02]  /*94c0*/  IMAD R7, R7, c[0x0][0x218], RZ ;  /* 0x0000860007077a24 */ /* 0x000fe400078e02ff */
[----:B------:R-:W-:-:S04]  /*94d0*/  IMAD.WIDE.U32 R212, R0, c[0x0][0x218], R2 ;  /* 0x0000860000d47a25 */ /* 0x000fc800078e0002 */
[----:B------:R-:W-:-:S04]  /*94e0*/  IMAD.WIDE.U32 R210, R0, c[0x0][0x1f0], R4 ;  /* 0x00007c0000d27a25 */ /* 0x000fc800078e0004 */
[C---:B------:R-:W-:Y:S02]  /*94f0*/  IMAD R2, R0.reuse, c[0x0][0x1f4], R6 ;  /* 0x00007d0000027a24 */ /* 0x040fe400078e0206 */
[----:B------:R-:W-:Y:S02]  /*9500*/  IMAD.IADD R9, R9, 0x1, R10 ;  /* 0x0000000109097824 */ /* 0x000fe400078e020a */
[----:B------:R-:W-:Y:S02]  /*9510*/  IMAD R0, R0, c[0x0][0x21c], R7 ;  /* 0x0000870000007a24 */ /* 0x000fe400078e0207 */
[----:B------:R-:W-:Y:S01]  /*9520*/  IMAD.IADD R209, R211, 0x1, R2 ;  /* 0x00000001d3d17824 */ /* 0x000fe200078e0202 */
[----:B------:R-:W-:Y:S02]  /*9530*/  LEA.HI.X R13, R8, c[0x0][0x164], R9, 0x1, P0 ;  /* 0x00005900080d7a11 */ /* 0x000fe400000f0c09 */
[----:B------:R-:W-:Y:S01]  /*9540*/  IADD3 R214, R213, R0, RZ ;  /* 0x00000000d5d67210 */ /* 0x000fe20007ffe0ff */
[----:B------:R-:W-:Y:S05]  /*9550*/  BRA.DIV ~URZ, `(.L_x_1413) ;  /* 0x000124527f007947 */ /* 0x000fea000b800000 */
[----:B------:R1:W2:Y:S02]  /*9560*/  SHFL.IDX PT, R10, R13, RZ, 0x181f ;  /* 0x00181fff0d0a7589 */ /* 0x0002a400000e0000 */
.L_x_1546:
[----:B------:R-:W-:Y:S05]  /*9570*/  BRA.DIV ~URZ, `(.L_x_1414) ;  /* 0x000124a27f007947 */ /* 0x000fea000b800000 */
[----:B------:R3:W4:Y:S02]  /*9580*/  SHFL.IDX PT, R0, R15, RZ, 0x181f ;  /* 0x00181fff0f007589 */ /* 0x00072400000e0000 */
.L_x_1547:
[----:B------:R-:W-:Y:S01]  /*9590*/  IMAD R37, R177, c[0x0][0x2c4], RZ ;  /* 0x0000b100b1257a24 */ /* 0x000fe200078e02ff */
[----:B------:R-:W-:Y:S01]  /*95a0*/  SHF.R.S32.HI R50, RZ, 0x1f, R134 ;  /* 0x0000001fff327819 */ /* 0x000fe20000011486 */
[----:B------:R-:W-:Y:S01]  /*95b0*/  BSSY B0, `(.L_x_1415) ;  /* 0x0000017000007945 */ /* 0x000fe20003800000 */
[----:B------:R-:W-:-:S02]  /*95c0*/  SHF.R.S32.HI R12, RZ, 0x1f, R207 ;  /* 0x0000001fff0c7819 */ /* 0x000fc400000114cf */
[----:B------:R-:W-:Y:S02]  /*95d0*/  ISETP.GE.AND P6, PT, R11, R37, PT ;  /* 0x000000250b00720c */ /* 0x000fe40003fc6270 */
[----:B------:R-:W-:Y:S02]  /*95e0*/  LEA.HI R49, R50, R134, RZ, 0x3 ;  /* 0x0000008632317211 */ /* 0x000fe400078f18ff */
[----:B------:R-:W-:Y:S02]  /*95f0*/  SHF.R.S32.HI R14, RZ, 0x1f, R208 ;  /* 0x0000001fff0e7819 */ /* 0x000fe400000114d0 */
        /* <DEDUP_REMOVED lines=18> */
.L_x_1416:
[----:B------:R-:W-:Y:S05]  /*9720*/  BSYNC B0 ;  /* 0x0000000000007941 */ /* 0x000fea0003800000 */
.L_x_1415:
[----:B------:R-:W-:Y:S05]  /*9730*/  BRA.DIV ~URZ, `(.L_x_1417) ;  /* 0x000123427f007947 */ /* 0x000fea000b800000 */
[----:B--2---:R2:W1:Y:S04]  /*9740*/  SHFL.IDX PT, R10, R13, 0x1, 0x181f ;  /* 0x00381f000d0a7f89 */ /* 0x00446800000e0000 */
[----:B----4-:R2:W4:Y:S02]  /*9750*/  SHFL.IDX PT, R0, R15, 0x1, 0x181f ;  /* 0x00381f000f007f89 */ /* 0x01052400000e0000 */
.L_x_1548:
[----:B------:R-:W-:Y:S01]  /*9760*/  IADD3 R2, R11, 0x20, RZ ;  /* 0x000000200b027810 */ /* 0x000fe20007ffe0ff */
[----:B------:R-:W-:Y:S03]  /*9770*/  BSSY B0, `(.L_x_1418) ;  /* 0x0000012000007945 */ /* 0x000fe60003800000 */
[----:B------:R-:W-:-:S13]  /*9780*/  ISETP.GE.AND P0, PT, R2, R37, PT ;  /* 0x000000250200720c */ /* 0x000fda0003f06270 */
        /* <DEDUP_REMOVED lines=16> */
.L_x_1419:
[----:B------:R-:W-:Y:S05]  /*9890*/  BSYNC B0 ;  /* 0x0000000000007941 */ /* 0x000fea0003800000 */
.L_x_1418:
[----:B------:R-:W-:Y:S05]  /*98a0*/  BRA.DIV ~URZ, `(.L_x_1420) ;  /* 0x000122927f007947 */ /* 0x000fea000b800000 */
[----:B-1----:R1:W2:Y:S02]  /*98b0*/  SHFL.IDX PT, R10, R13, 0x2, 0x181f ;  /* 0x00581f000d0a7f89 */ /* 0x0022a400000e0000 */
.L_x_1549:
[----:B------:R-:W-:Y:S05]  /*98c0*/  BRA.DIV ~URZ, `(.L_x_1421) ;  /* 0x000122e27f007947 */ /* 0x000fea000b800000 */
[----:B----4-:R4:W1:Y:S02]  /*98d0*/  SHFL.IDX PT, R0, R15, 0x2, 0x181f ;  /* 0x00581f000f007f89 */ /* 0x01086400000e0000 */
.L_x_1550:
        /* <DEDUP_REMOVED lines=19> */
.L_x_1423:
[----:B------:R-:W-:Y:S05]  /*9a10*/  BSYNC B0 ;  /* 0x0000000000007941 */ /* 0x000fea0003800000 */
.L_x_1422:
[----:B------:R-:W-:Y:S05]  /*9a20*/  BRA.DIV ~URZ, `(.L_x_1424) ;  /* 0x000121e27f007947 */ /* 0x000fea000b800000 */
[----:B--2---:R2:W3:Y:S04]  /*9a30*/  SHFL.IDX PT, R10, R13, 0x3, 0x181f ;  /* 0x00781f000d0a7f89 */ /* 0x0044e800000e0000 */
[----:B-1----:R2:W1:Y:S02]  /*9a40*/  SHFL.IDX PT, R0, R15, 0x3, 0x181f ;  /* 0x00781f000f007f89 */ /* 0x00246400000e0000 */
.L_x_1551:
[----:B--2---:R-:W2:Y:S01]  /*9a50*/  LDL R103, [R1+0x8] ;  /* 0x0000080001677983 */ /* 0x004ea20000100800 */
[----:B------:R-:W-:Y:S01]  /*9a60*/  IADD3 R2, R11, 0x60, RZ ;  /* 0x000000600b027810 */ /* 0x000fe20007ffe0ff */
[----:B------:R-:W-:Y:S01]  /*9a70*/  IMAD.MOV.U32 R55, RZ, RZ, 0x30 ;  /* 0x00000030ff377424 */ /* 0x000fe200078e00ff */
[----:B------:R-:W-:Y:S01]  /*9a80*/  SHF.R.S32.HI R54, RZ, 0x1f, R88 ;  /* 0x0000001fff367819 */ /* 0x000fe20000011458 */
[----:B------:R-:W-:Y:S01]  /*9a90*/  IMAD.MOV.U32 R90, RZ, RZ, R210 ;  /* 0x000000ffff5a7224 */ /* 0x000fe200078e00d2 */
[----:B------:R-:W-:Y:S01]  /*9aa0*/  ISETP.GE.AND P0, PT, R2, R37, PT ;  /* 0x000000250200720c */ /* 0x000fe20003f06270 */
[----:B------:R-:W-:-:S12]  /*9ab0*/  IMAD.MOV.U32 R91, RZ, RZ, R209 ;  /* 0x000000ffff5b7224 */ /* 0x000fd800078e00d1 */
        /* <DEDUP_REMOVED lines=10> */
[----:B------:R-:W-:Y:S02]  /*9b60*/  @!P0 LEA R4, P1, R208, R0, 0x1 ;  /* 0x00000000d0048211 */ /* 0x000fe400078208ff */
[----:B------:R-:W-:Y:S01]  /*9b70*/  LOP3.LUT P5, RZ, R206, 0x1, RZ, 0xc0, !PT ;  /* 0x00000001ceff7812 */ /* 0x000fe200078ac0ff */
[----:B------:R3:W-:Y:S01]  /*9b80*/  @!P0 LDGSTS.E.BYPASS.LTC128B.128 [R201+0x17080], [R6.64], !P4 ;  /* 0x1708000006c98fae */ /* 0x0007e2000e101d46 */
[----:B------:R-:W-:Y:S02]  /*9b90*/  @!P0 LEA.HI.X R5, R208, R10, R14, 0x1, P1 ;  /* 0x0000000ad0058211 */ /* 0x000fe400008f0c0e */
[C---:B------:R-:W-:Y:S01]  /*9ba0*/  LOP3.LUT P4, RZ, R206.reuse, 0x2, RZ, 0xc0, !PT ;  /* 0x00000002ceff7812 */ /* 0x040fe2000788c0ff */
[----:B------:R4:W-:Y:S01]  /*9bb0*/  @!P0 LDGSTS.E.BYPASS.LTC128B.128 [R201+0x1b080], [R2.64], !P3 ;  /* 0x1b08000002c98fae */ /* 0x0009e2000d901d46 */
[----:B------:R-:W-:-:S03]  /*9bc0*/  LOP3.LUT P3, RZ, R206, 0x4, RZ, 0xc0, !PT ;  /* 0x00000004ceff7812 */ /* 0x000fc6000786c0ff */
[----:B------:R1:W-:Y:S04]  /*9bd0*/  @!P0 LDGSTS.E.BYPASS.LTC128B.128 [R201+0x1f080], [R4.64], !P2 ;  /* 0x1f08000004c98fae */ /* 0x0003e8000d101d46 */
[----:B------:R-:W0:Y:S01]  /*9be0*/  LDGDEPBAR ;  /* 0x00000000000079af */ /* 0x000e220000000000 */
[----:B------:R-:W-:Y:S01]  /*9bf0*/  WARPSYNC 0xffffffff ;  /* 0xffffffff00007948 */ /* 0x000fe20003800000 */
[----:B---3--:R-:W-:Y:S02]  /*9c00*/  IMAD R7, R54, c[0x0][0x1e0], RZ ;  /* 0x0000780036077a24 */ /* 0x008fe400078e02ff */
[----:B----4-:R-:W-:Y:S01]  /*9c10*/  IMAD.WIDE.U32 R2, R88, c[0x0][0x1e0], RZ ;  /* 0x0000780058027a25 */ /* 0x010fe200078e00ff */
[----:B------:R-:W-:Y:S03]  /*9c20*/  BAR.SYNC.DEFER_BLOCKING 0x0 ;  /* 0x0000000000007b1d */ /* 0x000fe60000010000 */
[----:B--2---:R-:W-:-:S04]  /*9c30*/  IMAD R55, R103, -0x30, R55 ;  /* 0xffffffd067377824 */ /* 0x004fc800078e0237 */
[----:B------:R-:W-:-:S05]  /*9c40*/  IMAD.IADD R89, R178, 0x1, R55 ;  /* 0x00000001b2597824 */ /* 0x000fca00078e0237 */
[----:B------:R-:W-:-:S05]  /*9c50*/  IMNMX R0, R89, 0x30, PT ;  /* 0x0000003059007817 */ /* 0x000fca0003800200 */
[----:B------:R-:W-:Y:S02]  /*9c60*/  IMAD.IADD R6, R0, 0x1, -R205 ;  /* 0x0000000100067824 */ /* 0x000fe400078e0acd */
[----:B------:R-:W-:Y:S02]  /*9c70*/  IMAD R0, R88, c[0x0][0x1e4], R7 ;  /* 0x0000790058007a24 */ /* 0x000fe400078e0207 */
[----:B------:R-:W-:Y:S01]  /*9c80*/  IMAD.MOV.U32 R7, RZ, RZ, 0x20 ;  /* 0x00000020ff077424 */ /* 0x000fe200078e00ff */
[----:B------:R-:W-:Y:S01]  /*9c90*/  ISETP.GE.AND P0, PT, R6, 0x21, PT ;  /* 0x000000210600780c */ /* 0x000fe20003f06270 */
[----:B------:R-:W-:Y:S02]  /*9ca0*/  IMAD.IADD R0, R3, 0x1, R0 ;  /* 0x0000000103007824 */ /* 0x000fe400078e0200 */
[----:B------:R-:W-:-:S04]  /*9cb0*/  IMAD.WIDE.U32 R2, R2, 0x30, R90 ;  /* 0x0000003002027825 */ /* 0x000fc800078e005a */
[----:B------:R-:W-:Y:S02]  /*9cc0*/  IMAD R0, R0, 0x30, RZ ;  /* 0x0000003000007824 */ /* 0x000fe400078e02ff */
[----:B-1----:R-:W-:-:S04]  /*9cd0*/  IMAD.WIDE.U32 R4, R7, c[0x0][0x1e0], RZ ;  /* 0x0000780007047a25 */ /* 0x002fc800078e00ff */
[----:B------:R-:W-:Y:S02]  /*9ce0*/  IMAD R7, R7, c[0x0][0x1e4], RZ ;  /* 0x0000790007077a24 */ /* 0x000fe400078e02ff */
[----:B------:R-:W-:Y:S01]  /*9cf0*/  IMAD.IADD R0, R3, 0x1, R0 ;  /* 0x0000000103007824 */ /* 0x000fe200078e0200 */
[----:B------:R-:W-:-:S04]  /*9d00*/  @P0 IADD3 R3, P1, R2, R4, RZ ;  /* 0x0000000402030210 */ /* 0x000fc80007f3e0ff */
[----:B------:R-:W-:Y:S02]  /*9d10*/  @P0 IADD3.X R7, R0, R5, R7, P1, !PT ;  /* 0x0000000500070210 */ /* 0x000fe40000ffe407 */
[----:B------:R-:W-:-:S13]  /*9d20*/  ISETP.GE.AND P1, PT, R6, 0x1, PT ;  /* 0x000000010600780c */ /* 0x000fda0003f26270 */
[----:B------:R-:W-:-:S04]  /*9d30*/  @P1 LEA R4, P2, R2, c[0x0][0x1c8], 0x1 ;  /* 0x0000720002041a11 */ /* 0x000fc800078408ff */
[----:B------:R-:W-:Y:S02]  /*9d40*/  @P1 LEA.HI.X R5, R2, c[0x0][0x1cc], R0, 0x1, P2 ;  /* 0x0000730002051a11 */ /* 0x000fe400010f0c00 */
[----:B------:R-:W-:-:S04]  /*9d50*/  @P0 LEA R2, P2, R3, c[0x0][0x1c8], 0x1 ;  /* 0x0000720003020a11 */ /* 0x000fc800078408ff */
[----:B------:R-:W-:Y:S02]  /*9d60*/  @P0 LEA.HI.X R3, R3, c[0x0][0x1cc], R7, 0x1, P2 ;  /* 0x0000730003030a11 */ /* 0x000fe400010f0c07 */
[----:B------:R-:W-:-:S13]  /*9d70*/  LOP3.LUT P2, RZ, R206, 0x8, RZ, 0xc0, !PT ;  /* 0x00000008ceff7812 */ /* 0x000fda000784c0ff */
        /* <DEDUP_REMOVED lines=10> */
[----:B------:R1:W-:Y:S01]  /*9e20*/  @P0 LDGSTS.E.BYPASS.LTC128B.128 [R201+0xf880], [R2.64+0x180], !P5 ;  /* 0x0f88018002c90fae */ /* 0x0003e2000e901d46 */
[----:B------:R-:W-:-:S03]  /*9e30*/  ISETP.LT.AND P0, PT, RZ, c[0x0][0x27c], PT ;  /* 0x00009f00ff007a0c */ /* 0x000fc60003f01270 */
[----:B------:R-:W0:Y:S10]  /*9e40*/  LDGDEPBAR ;  /* 0x00000000000079af */ /* 0x000e340000000000 */
[----:B------:R-:W-:Y:S05]  /*9e50*/  @P0 BRA `(.L_x_1425) ;  /* 0x0000002000000947 */ /* 0x000fea0003800000 */
[----:B------:R-:W-:-:S04]  /*9e60*/  DEPBAR.LE SB0, 0x1 ;  /* 0x000080400000791a */ /* 0x000fc80000000000 */
[----:B------:R-:W-:Y:S05]  /*9e70*/  BRA `(.L_x_1426) ;  /* 0x0000695000007947 */ /* 0x000fea0003800000 */
.L_x_1425:
        /* <DEDUP_REMOVED lines=19> */
[----:B------:R-:W-:Y:S01]  /*9fb0*/  CS2R R20, SRZ ;  /* 0x0000000000147805 */ /* 0x000fe2000001ff00 */
        /* <DEDUP_REMOVED lines=39> */
[----:B------:R-:W-:Y:S01]  /*a230*/  IMAD.SHL.U32 R0, R140, 0x2, RZ ;  /* 0x000000028c007824 */ /* 0x000fe200078e00ff */
        /* <DEDUP_REMOVED lines=14> */
.L_x_1429:
[----:B-123--:R-:W-:Y:S05]  /*a320*/  BSYNC B0 ;  /* 0x0000000000007941 */ /* 0x00efea0003800000 */
.L_x_1428:
[----:B------:R-:W2:Y:S01]  /*a330*/  LDL R38, [R1+0x14] ;  /* 0x0000140001267983 */ /* 0x000ea20000100800 */
[----:B-----5:R-:W-:Y:S01]  /*a340*/  IMAD.MOV.U32 R35, RZ, RZ, R14 ;  /* 0x000000ffff237224 */ /* 0x020fe200078e000e */
[----:B------:R-:W-:Y:S01]  /*a350*/  SHF.R.U64 R2, R14, 0x10, R15 ;  /* 0x000000100e027819 */ /* 0x000fe2000000120f */
[----:B------:R-:W-:Y:S01]  /*a360*/  IMAD.MOV.U32 R30, RZ, RZ, R18 ;  /* 0x000000ffff1e7224 */ /* 0x000fe200078e0012 */
[--C-:B------:R-:W-:Y:S01]  /*a370*/  SHF.R.U64 R28, R18, 0x10, R19.reuse ;  /* 0x00000010121c7819 */ /* 0x100fe20000001213 */
[----:B------:R-:W-:Y:S01]  /*a380*/  IMAD.MOV.U32 R29, RZ, RZ, R19 ;  /* 0x000000ffff1d7224 */ /* 0x000fe200078e0013 */
[----:B------:R-:W-:Y:S01]  /*a390*/  PRMT R35, R35, 0x5410, R2 ;  /* 0x0000541023237816 */ /* 0x000fe20000000002 */
[----:B------:R-:W-:Y:S01]  /*a3a0*/  IMAD.MOV.U32 R36, RZ, RZ, R15 ;  /* 0x000000ffff247224 */ /* 0x000fe200078e000f */
[----:B------:R-:W-:Y:S01]  /*a3b0*/  PRMT R28, R30, 0x5410, R28 ;  /* 0x000054101e1c7816 */ /* 0x000fe2000000001c */
        /* <DEDUP_REMOVED lines=20> */
[--C-:B------:R-:W-:Y:S01]  /*a500*/  IMAD.MOV.U32 R9, RZ, RZ, R11.reuse ;  /* 0x000000ffff097224 */ /* 0x100fe200078e000b */
        /* <DEDUP_REMOVED lines=20> */
[----:B------:R-:W-:Y:S01]  /*a650*/  PRMT R25, R5, 0x5410, R0 ;  /* 0x0000541005197816 */ /* 0x000fe20000000000 */
[----:B------:R-:W-:Y:S01]  /*a660*/  BAR.SYNC.DEFER_BLOCKING 0x0 ;  /* 0x0000000000007b1d */ /* 0x000fe20000010000 */
[----:B--2---:R-:W-:-:S05]  /*a670*/  IMAD R2, R38, -0x80, R37 ;  /* 0xffffff8026027824 */ /* 0x004fca00078e0225 */
[----:B------:R-:W-:-:S04]  /*a680*/  IMNMX R30, R2, 0x80, PT ;  /* 0x00000080021e7817 */ /* 0x000fc80003800200 */
[----:B------:R-:W-:-:S13]  /*a690*/  ISETP.GE.AND P0, PT, R205, R30, PT ;  /* 0x0000001ecd00720c */ /* 0x000fda0003f06270 */
        /* <DEDUP_REMOVED lines=42> */
.L_x_1433:
[----:B------:R-:W-:Y:S05]  /*a940*/  BSYNC B0 ;  /* 0x0000000000007941 */ /* 0x000fea0003800000 */
.L_x_1432:
        /* <DEDUP_REMOVED lines=41> */
.L_x_1435:
[----:B------:R-:W-:Y:S05]  /*abe0*/  BSYNC B0 ;  /* 0x0000000000007941 */ /* 0x000fea0003800000 */
.L_x_1434:
        /* <DEDUP_REMOVED lines=41> */
.L_x_1437:
[----:B------:R-:W-:Y:S05]  /*ae80*/  BSYNC B0 ;  /* 0x0000000000007941 */ /* 0x000fea0003800000 */
.L_x_1436:
        /* <DEDUP_REMOVED lines=40> */
.L_x_1431:
[----:B------:R-:W-:Y:S05]  /*b110*/  BSYNC B1 ;  /* 0x0000000000017941 */ /* 0x000fea0003800000 */
.L_x_1430:
        /* <DEDUP_REMOVED lines=45> */
.L_x_1441:
[----:B------:R-:W-:Y:S05]  /*b3f0*/  BSYNC B0 ;  /* 0x0000000000007941 */ /* 0x000fea0003800000 */
.L_x_1440:
        /* <DEDUP_REMOVED lines=41> */
.L_x_1443:
[----:B------:R-:W-:Y:S05]  /*b690*/  BSYNC B0 ;  /* 0x0000000000007941 */ /* 0x000fea0003800000 */
.L_x_1442:
        /* <DEDUP_REMOVED lines=41> */
.L_x_1445:
[----:B------:R-:W-:Y:S05]  /*b930*/  BSYNC B0 ;  /* 0x0000000000007941 */ /* 0x000fea0003800000 */
.L_x_1444:
        /* <DEDUP_REMOVED lines=40> */
.L_x_1439:
[----:B------:R-:W-:Y:S05]  /*bbc0*/  BSYNC B1 ;  /* 0x0000000000017941 */ /* 0x000fea0003800000 */
.L_x_1438:
        /* <DEDUP_REMOVED lines=45> */
.L_x_1449:
[----:B------:R-:W-:Y:S05]  /*bea0*/  BSYNC B0 ;  /* 0x0000000000007941 */ /* 0x000fea0003800000 */
.L_x_1448:
        /* <DEDUP_REMOVED lines=41> */
.L_x_1451:
[----:B------:R-:W-:Y:S05]  /*c140*/  BSYNC B0 ;  /* 0x0000000000007941 */ /* 0x000fea0003800000 */
.L_x_1450:
        /* <DEDUP_REMOVED lines=41> */
.L_x_1453:
[----:B------:R-:W-:Y:S05]  /*c3e0*/  BSYNC B0 ;  /* 0x0000000000007941 */ /* 0x000fea0003800000 */
.L_x_1452:
        /* <DEDUP_REMOVED lines=40> */
.L_x_1447:
[----:B------:R-:W-:Y:S05]  /*c670*/  BSYNC B1 ;  /* 0x0000000000017941 */ /* 0x000fea0003800000 */
.L_x_1446:
        /* <DEDUP_REMOVED lines=44> */
.L_x_1456:
[----:B------:R-:W-:Y:S05]  /*c940*/  BSYNC B0 ;  /* 0x0000000000007941 */ /* 0x000fea0003800000 */
.L_x_1455:
        /* <DEDUP_REMOVED lines=41> */
.L_x_1458:
[----:B------:R-:W-:Y:S05]  /*cbe0*/  BSYNC B0 ;  /* 0x0000000000007941 */ /* 0x000fea0003800000 */
.L_x_1457:
        /* <DEDUP_REMOVED lines=41> */
.L_x_1460:
[----:B------:R-:W-:Y:S05]  /*ce80*/  BSYNC B0 ;  /* 0x0000000000007941 */ /* 0x000fea0003800000 */
.L_x_1459:
        /* <DEDUP_REMOVED lines=41> */
.L_x_1427:
        /* <DEDUP_REMOVED lines=36> */
.L_x_1462:
[----:B-123--:R-:W-:Y:S05]  /*d360*/  BSYNC B0 ;  /* 0x0000000000007941 */ /* 0x00efea0003800000 */
.L_x_1461:
[----:B------:R-:W2:Y:S01]  /*d370*/  LDL R36, [R1+0x14] ;  /* 0x0000140001247983 */ /* 0x000ea20000100800 */
[--C-:B-----5:R-:W-:Y:S01]  /*d380*/  IMAD.MOV.U32 R34, RZ, RZ, R17.reuse ;  /* 0x000000ffff227224 */ /* 0x120fe200078e0011 */
[----:B------:R-:W-:Y:S01]  /*d390*/  SHF.R.U32.HI R0, RZ, 0x10, R17 ;  /* 0x00000010ff007819 */ /* 0x000fe20000011611 */
[----:B------:R-:W-:Y:S01]  /*d3a0*/  IMAD.MOV.U32 R32, RZ, RZ, R18 ;  /* 0x000000ffff207224 */ /* 0x000fe200078e0012 */
[--C-:B------:R-:W-:Y:S01]  /*d3b0*/  SHF.R.U64 R30, R18, 0x10, R19.reuse ;  /* 0x00000010121e7819 */ /* 0x100fe20000001213 */
[--C-:B------:R-:W-:Y:S01]  /*d3c0*/  IMAD.MOV.U32 R31, RZ, RZ, R19.reuse ;  /* 0x000000ffff1f7224 */ /* 0x100fe200078e0013 */
[----:B------:R-:W-:Y:S01]  /*d3d0*/  PRMT R40, R34, 0x5410, R0 ;  /* 0x0000541022287816 */ /* 0x000fe20000000000 */
[----:B------:R-:W-:Y:S01]  /*d3e0*/  IMAD.MOV.U32 R25, RZ, RZ, R10 ;  /* 0x000000ffff197224 */ /* 0x000fe200078e000a */
[----:B------:R-:W-:Y:S01]  /*d3f0*/  SHF.R.U32.HI R26, RZ, 0x10, R19 ;  /* 0x00000010ff1a7819 */ /* 0x000fe20000011613 */
[--C-:B------:R-:W-:Y:S01]  /*d400*/  IMAD.MOV.U32 R24, RZ, RZ, R11.reuse ;  /* 0x000000ffff187224 */ /* 0x100fe200078e000b */
[--C-:B------:R-:W-:Y:S01]  /*d410*/  SHF.R.U64 R23, R10, 0x10, R11.reuse ;  /* 0x000000100a177819 */ /* 0x100fe2000000120b */
[----:B------:R-:W-:Y:S01]  /*d420*/  IMAD.MOV.U32 R35, RZ, RZ, R16 ;  /* 0x000000ffff237224 */ /* 0x000fe200078e0010 */
[----:B------:R-:W-:Y:S01]  /*d430*/  SHF.R.U32.HI R18, RZ, 0x10, R11 ;  /* 0x00000010ff127819 */ /* 0x000fe2000001160b */
[----:B------:R-:W-:Y:S01]  /*d440*/  IMAD.MOV.U32 R29, RZ, RZ, R8 ;  /* 0x000000ffff1d7224 */ /* 0x000fe200078e0008 */
[----:B------:R-:W-:Y:S01]  /*d450*/  SHF.R.U64 R33, R16, 0x10, R17 ;  /* 0x0000001010217819 */ /* 0x000fe20000001211 */
[----:B------:R-:W-:Y:S01]  /*d460*/  IMAD.MOV.U32 R21, RZ, RZ, R12 ;  /* 0x000000ffff157224 */ /* 0x000fe200078e000c */
[----:B------:R-:W-:Y:S01]  /*d470*/  SHF.R.U64 R27, R8, 0x10, R9 ;  /* 0x00000010081b7819 */ /* 0x000fe20000001209 */
[----:B------:R-:W-:Y:S01]  /*d480*/  IMAD.MOV.U32 R11, RZ, RZ, R5 ;  /* 0x000000ffff0b7224 */ /* 0x000fe200078e0005 */
[----:B------:R-:W-:Y:S01]  /*d490*/  SHF.R.U64 R19, R12, 0x10, R13 ;  /* 0x000000100c137819 */ /* 0x000fe2000000120d */
[----:B------:R-:W-:Y:S01]  /*d4a0*/  IMAD.MOV.U32 R28, RZ, RZ, R9 ;  /* 0x000000ffff1c7224 */ /* 0x000fe200078e0009 */
[----:B------:R-:W-:Y:S01]  /*d4b0*/  SHF.R.U64 R10, R4, 0x10, R5 ;  /* 0x00000010040a7819 */ /* 0x000fe20000001205 */
[----:B------:R-:W-:Y:S01]  /*d4c0*/  IMAD.MOV.U32 R20, RZ, RZ, R13 ;  /* 0x000000ffff147224 */ /* 0x000fe200078e000d */
[----:B------:R-:W-:Y:S01]  /*d4d0*/  SHF.R.U32.HI R3, RZ, 0x10, R5 ;  /* 0x00000010ff037819 */ /* 0x000fe20000011605 */
[----:B------:R-:W-:Y:S01]  /*d4e0*/  IMAD.MOV.U32 R17, RZ, RZ, R14 ;  /* 0x000000ffff117224 */ /* 0x000fe200078e000e */
[----:B------:R-:W-:Y:S01]  /*d4f0*/  SHF.R.U32.HI R22, RZ, 0x10, R9 ;  /* 0x00000010ff167819 */ /* 0x000fe20000011609 */
        /* <DEDUP_REMOVED lines=8> */
[----:B------:R-:W-:-:S04]  /*d580*/  DEPBAR.LE SB0, 0x1 ;  /* 0x000080400000791a */ /* 0x000fc80000000000 */
[----:B------:R-:W-:Y:S01]  /*d590*/  SHF.R.U32.HI R2, RZ, 0x10, R7 ;  /* 0x00000010ff027819 */ /* 0x000fe20000011607 */
[----:B------:R-:W-:Y:S01]  /*d5a0*/  BSSY B1, `(.L_x_1463) ;  /* 0x00000d1000017945 */ /* 0x000fe20003800000 */
        /* <DEDUP_REMOVED lines=11> */
[----:B------:R-:W-:Y:S02]  /*d660*/  SHF.R.S32.HI R53, RZ, 0x3, R49 ;  /* 0x00000003ff357819 */ /* 0x000fe40000011431 */
[----:B------:R-:W-:Y:S02]  /*d670*/  PRMT R43, R8, 0x5410, R4 ;  /* 0x00005410082b7816 */ /* 0x000fe40000000004 */
[----:B------:R-:W-:Y:S01]  /*d680*/  PRMT R45, R5, 0x5410, R2 ;  /* 0x00005410052d7816 */ /* 0x000fe20000000002 */
[----:B------:R-:W-:Y:S01]  /*d690*/  BAR.SYNC.DEFER_BLOCKING 0x0 ;  /* 0x0000000000007b1d */ /* 0x000fe20000010000 */
[----:B--2---:R-:W-:Y:S01]  /*d6a0*/  IMAD R0, R36, -0x80, R37 ;  /* 0xffffff8024007824 */ /* 0x004fe200078e0225 */
[----:B------:R-:W-:Y:S02]  /*d6b0*/  PRMT R36, R20, 0x5410, R13 ;  /* 0x0000541014247816 */ /* 0x000fe4000000000d */
[----:B------:R-:W-:Y:S02]  /*d6c0*/  PRMT R37, R16, 0x5410, R9 ;  /* 0x0000541010257816 */ /* 0x000fe40000000009 */
[----:B------:R-:W-:-:S04]  /*d6d0*/  IMNMX R51, R0, 0x80, PT ;  /* 0x0000008000337817 */ /* 0x000fc80003800200 */
[----:B------:R-:W-:-:S13]  /*d6e0*/  ISETP.GE.AND P0, PT, R205, R51, PT ;  /* 0x00000033cd00720c */ /* 0x000fda0003f06270 */
        /* <DEDUP_REMOVED lines=91> */
.L_x_1466:
[----:B------:R-:W-:Y:S05]  /*dca0*/  BSYNC B0 ;  /* 0x0000000000007941 */ /* 0x000fea0003800000 */
.L_x_1465:
        /* <DEDUP_REMOVED lines=32> */
[C---:B------:R-:W-:Y:S01]  /*deb0*/  IMAD.U32 R2, R4.reuse, 0x10000, RZ ;  /* 0x0001000004027824 */ /* 0x040fe200078e00ff */
[----:B------:R-:W-:Y:S01]  /*dec0*/  LOP3.LUT R20, R5, 0xffff0000, RZ, 0xc0, !PT ;  /* 0xffff000005147812 */ /* 0x000fe200078ec0ff */
[C---:B------:R-:W-:Y:S01]  /*ded0*/  IMAD.U32 R5, R41.reuse, 0x10000, RZ ;  /* 0x0001000029057824 */ /* 0x040fe200078e00ff */
        /* <DEDUP_REMOVED lines=61> */
.L_x_1464:
[----:B------:R-:W-:Y:S05]  /*e2b0*/  BSYNC B1 ;  /* 0x0000000000017941 */ /* 0x000fea0003800000 */
.L_x_1463:
[----:B------:R-:W-:Y:S01]  /*e2c0*/  IADD3 R2, R205, 0x20, RZ ;  /* 0x00000020cd027810 */ /* 0x000fe20007ffe0ff */
[----:B------:R-:W-:Y:S03]  /*e2d0*/  BSSY B1, `(.L_x_1467) ;  /* 0x00000c6000017945 */ /* 0x000fe60003800000 */
[----:B------:R-:W-:-:S13]  /*e2e0*/  ISETP.GE.AND P0, PT, R2, R51, PT ;  /* 0x000000330200720c */ /* 0x000fda0003f06270 */
[----:B------:R-:W-:Y:S05]  /*e2f0*/  @P0 BRA `(.L_x_1468) ;  /* 0x00000c3000000947 */ /* 0x000fea0003800000 */
[----:B------:R-:W-:Y:S01]  /*e300*/  ISETP.GE.AND P0, PT, R132, c[0x0][0x27c], PT ;  /* 0x00009f0084007a0c */ /* 0x000fe20003f06270 */
[----:B------:R-:W-:Y:S01]  /*e310*/  BSSY B0, `(.L_x_1469) ;  /* 0x0000061000007945 */ /* 0x000fe20003800000 */
[----:B------:R-:W-:Y:S02]  /*e320*/  SHF.R.S32.HI R0, RZ, 0x1f, R2 ;  /* 0x0000001fff007819 */ /* 0x000fe40000011402 */
[----:B------:R-:W-:Y:S02]  /*e330*/  SHF.R.U32.HI R52, RZ, 0x3, R159 ;  /* 0x00000003ff347819 */ /* 0x000fe4000001169f */
[----:B------:R-:W-:-:S05]  /*e340*/  LEA.HI R0, R0, R2, RZ, 0x3 ;  /* 0x0000000200007211 */ /* 0x000fca00078f18ff */
[----:B------:R-:W-:-:S05]  /*e350*/  IMAD.SHL.U32 R0, R0, 0x40, RZ ;  /* 0x0000004000007824 */ /* 0x000fca00078e00ff */
[----:B------:R-:W-:Y:S01]  /*e360*/  LOP3.LUT R18, R0, 0xfffffe00, RZ, 0xc0, !PT ;  /* 0xfffffe0000127812 */ /* 0x000fe200078ec0ff */
        /* <DEDUP_REMOVED lines=56> */
[C---:B------:R-:W-:Y:S01]  /*e6f0*/  FMUL.FTZ R9, R2.reuse, R5 ;  /* 0x0000000502097220 */ /* 0x040fe20000410000 */
        /* <DEDUP_REMOVED lines=21> */
[-C--:B------:R-:W-:Y:S01]  /*e850*/  FFMA.FTZ R9, R4, R23.reuse, -R8 ;  /* 0x0000001704097223 */ /* 0x080fe20000010808 */
        /* <DEDUP_REMOVED lines=12> */
.L_x_1470:
[----:B------:R-:W-:Y:S05]  /*e920*/  BSYNC B0 ;  /* 0x0000000000007941 */ /* 0x000fea0003800000 */
.L_x_1469:
[----:B------:R-:W-:-:S13]  /*e930*/  ISETP.GE.AND P0, PT, R134, c[0x0][0x27c], PT ;  /* 0x00009f0086007a0c */ /* 0x000fda0003f06270 */
[----:B------:R-:W-:Y:S05]  /*e940*/  @P0 BRA `(.L_x_1468) ;  /* 0x000005e000000947 */ /* 0x000fea0003800000 */
[----:B------:R-:W-:Y:S01]  /*e950*/  IMAD.MOV.U32 R0, RZ, RZ, c[0x0][0x27c] ;  /* 0x00009f00ff007624 */ /* 0x000fe200078e00ff */
[----:B------:R-:W-:Y:S02]  /*e960*/  LEA.HI R3, R50, R134, RZ, 0x6 ;  /* 0x0000008632037211 */ /* 0x000fe400078f30ff */
[----:B------:R-:W-:Y:S02]  /*e970*/  LOP3.LUT R2, R159, 0x38, R49, 0xf8, !PT ;  /* 0x000000389f027812 */ /* 0x000fe400078ef831 */
[----:B------:R-:W-:Y:S01]  /*e980*/  LEA.HI R0, R0, R53, RZ, 0x1d ;  /* 0x0000003500007211 */ /* 0x000fe200078fe8ff */
[----:B-1----:R-:W-:Y:S01]  /*e990*/  IMAD.SHL.U32 R5, R3, 0x80, RZ ;  /* 0x0000008003057824 */ /* 0x002fe200078e00ff */
[----:B------:R-:W-:Y:S02]  /*e9a0*/  LOP3.LUT R2, R2, R52, RZ, 0x3c, !PT ;  /* 0x0000003402027212 */ /* 0x000fe400078e3cff */
        /* <DEDUP_REMOVED lines=10> */
[----:B------:R-:W1:Y:S01]  /*ea50*/  LDS.128 R8, [R26] ;  /* 0x000000001a087984 */ /* 0x000e620000000c00 */
[----:B------:R-:W-:Y:S02]  /*ea60*/  IMAD.U32 R2, R41, 0x10000, RZ ;  /* 0x0001000029027824 */ /* 0x000fe400078e00ff */
        /* <DEDUP_REMOVED lines=41> */
[C---:B------:R-:W-:Y:S02]  /*ed00*/  FMUL.FTZ R9, R2.reuse, R5 ;  /* 0x0000000502097220 */ /* 0x040fe40000410000 */
        /* <DEDUP_REMOVED lines=34> */
.L_x_1468:
[----:B------:R-:W-:Y:S05]  /*ef30*/  BSYNC B1 ;  /* 0x0000000000017941 */ /* 0x000fea0003800000 */
.L_x_1467:
[----:B------:R-:W-:Y:S01]  /*ef40*/  IADD3 R0, R205, 0x40, RZ ;  /* 0x00000040cd007810 */ /* 0x000fe20007ffe0ff */
[----:B------:R-:W-:Y:S03]  /*ef50*/  BSSY B1, `(.L_x_1471) ;  /* 0x00000c3000017945 */ /* 0x000fe60003800000 */
[----:B------:R-:W-:-:S13]  /*ef60*/  ISETP.GE.AND P0, PT, R0, R51, PT ;  /* 0x000000330000720c */ /* 0x000fda0003f06270 */
[----:B------:R-:W-:Y:S05]  /*ef70*/  @P0 BRA `(.L_x_1472) ;  /* 0x00000c0000000947 */ /* 0x000fea0003800000 */
[----:B------:R2:W5:Y:S01]  /*ef80*/  LDL R32, [R1+0x48] ;  /* 0x0000480001207983 */ /* 0x0005620000100800 */
[----:B------:R-:W-:Y:S01]  /*ef90*/  ISETP.GE.AND P0, PT, R132, c[0x0][0x27c], PT ;  /* 0x00009f0084007a0c */ /* 0x000fe20003f06270 */
[----:B------:R-:W-:Y:S01]  /*efa0*/  BSSY B0, `(.L_x_1473) ;  /* 0x0000063000007945 */ /* 0x000fe20003800000 */
[C---:B------:R-:W-:Y:S02]  /*efb0*/  IADD3 R49, R205.reuse, 0x40, RZ ;  /* 0x00000040cd317810 */ /* 0x040fe40007ffe0ff */
[----:B------:R-:W-:-:S03]  /*efc0*/  IADD3 R50, R205, 0x40, RZ ;  /* 0x00000040cd327810 */ /* 0x000fc60007ffe0ff */
[----:B------:R-:W-:Y:S02]  /*efd0*/  IMAD.SHL.U32 R49, R49, 0x40, RZ ;  /* 0x0000004031317824 */ /* 0x000fe400078e00ff */
[----:B------:R-:W-:-:S03]  /*efe0*/  IMAD.SHL.U32 R50, R50, 0x40, RZ ;  /* 0x0000004032327824 */ /* 0x000fc600078e00ff */
[----:B------:R-:W-:Y:S02]  /*eff0*/  LOP3.LUT R49, R49, 0x1c0, RZ, 0xc0, !PT ;  /* 0x000001c031317812 */ /* 0x000fe400078ec0ff */
[----:B------:R-:W-:Y:S02]  /*f000*/  LOP3.LUT R50, R50, 0x1c0, RZ, 0xc0, !PT ;  /* 0x000001c032327812 */ /* 0x000fe400078ec0ff */
[----:B------:R-:W-:Y:S01]  /*f010*/  SHF.R.U32.HI R49, RZ, 0x3, R49 ;  /* 0x00000003ff317819 */ /* 0x000fe20000011631 */
[----:B------:R-:W-:Y:S05]  /*f020*/  @P0 BRA `(.L_x_1474) ;  /* 0x000005a000000947 */ /* 0x000fea0003800000 */
[----:B------:R-:W-:Y:S01]  /*f030*/  IMAD.MOV.U32 R3, RZ, RZ, c[0x0][0x27c] ;  /* 0x00009f00ff037624 */ /* 0x000fe200078e00ff */
[----:B------:R-:W-:-:S04]  /*f040*/  LOP3.LUT R0, R50, 0x38, R132, 0xf8, !PT ;  /* 0x0000003832007812 */ /* 0x000fc800078ef884 */
[----:B------:R-:W-:Y:S02]  /*f050*/  LEA.HI R3, R3, R215, RZ, 0x1d ;  /* 0x000000d703037211 */ /* 0x000fe400078fe8ff */
[----:B-----5:R-:W-:Y:S02]  /*f060*/  LOP3.LUT R0, R32, R0, R49, 0xf6, !PT ;  /* 0x0000000020007212 */ /* 0x020fe400078ef631 */
        /* <DEDUP_REMOVED lines=13> */
[----:B------:R-:W3:Y:S01]  /*f140*/  LDS.128 R4, [R24+0x10080] ;  /* 0x0100800018047984 */ /* 0x000ee20000000c00 */
        /* <DEDUP_REMOVED lines=8> */
[C---:B---3--:R-:W-:Y:S01]  /*f1d0*/  SHF.L.U32 R3, R4.reuse, 0x10, RZ ;  /* 0x0000001004037819 */ /* 0x048fe200000006ff */
        /* <DEDUP_REMOVED lines=63> */
.L_x_1474:
[----:B------:R-:W-:Y:S05]  /*f5d0*/  BSYNC B0 ;  /* 0x0000000000007941 */ /* 0x000fea0003800000 */
.L_x_1473:
[----:B------:R-:W-:-:S13]  /*f5e0*/  ISETP.GE.AND P0, PT, R134, c[0x0][0x27c], PT ;  /* 0x00009f0086007a0c */ /* 0x000fda0003f06270 */
[----:B------:R-:W-:Y:S05]  /*f5f0*/  @P0 BRA `(.L_x_1472) ;  /* 0x0000058000000947 */ /* 0x000fea0003800000 */
[----:B------:R-:W3:Y:S01]  /*f600*/  LDL R31, [R1+0x50] ;  /* 0x00005000011f7983 */ /* 0x000ee20000100800 */
[----:B------:R-:W-:-:S04]  /*f610*/  MOV R0, c[0x0][0x27c] ;  /* 0x00009f0000007a02 */ /* 0x000fc80000000f00 */
        /* <DEDUP_REMOVED lines=8> */
[----:B-----5:R-:W-:Y:S02]  /*f6a0*/  IADD3 R0, R2, R0, R32 ;  /* 0x0000000002007210 */ /* 0x020fe40007ffe020 */
[----:B------:R-:W-:-:S03]  /*f6b0*/  SHF.L.U32 R2, R41, 0x10, RZ ;  /* 0x0000001029027819 */ /* 0x000fc600000006ff */
[----:B-1----:R-:W-:Y:S02]  /*f6c0*/  IMAD.SHL.U32 R24, R0, 0x2, RZ ;  /* 0x0000000200187824 */ /* 0x002fe400078e00ff */
[----:B------:R-:W-:-:S03]  /*f6d0*/  IMAD.U32 R0, R42, 0x10000, RZ ;  /* 0x000100002a007824 */ /* 0x000fc600078e00ff */
[----:B------:R-:W1:Y:S02]  /*f6e0*/  LDS.128 R4, [R24+0x10080] ;  /* 0x0100800018047984 */ /* 0x000e640000000c00 */
[----:B-1----:R-:W-:Y:S01]  /*f6f0*/  SHF.L.U32 R3, R4, 0x10, RZ ;  /* 0x0000001004037819 */ /* 0x002fe200000006ff */
[----:B------:R-:W-:Y:S01]  /*f700*/  IMAD.U32 R15, R7, 0x10000, RZ ;  /* 0x00010000070f7824 */ /* 0x000fe200078e00ff */
[----:B------:R-:W-:Y:S02]  /*f710*/  LOP3.LUT R19, R5, 0xffff0000, RZ, 0xc0, !PT ;  /* 0xffff000005137812 */ /* 0x000fe400078ec0ff */
[----:B------:R-:W-:Y:S01]  /*f720*/  LOP3.LUT R18, R7, 0xffff0000, RZ, 0xc0, !PT ;  /* 0xffff000007127812 */ /* 0x000fe200078ec0ff */
[----:B---3--:R-:W1:Y:S02]  /*f730*/  LDS.128 R8, [R31] ;  /* 0x000000001f087984 */ /* 0x008e640000000c00 */
[C---:B-1----:R-:W-:Y:S01]  /*f740*/  SHF.L.U32 R12, R8.reuse, 0x10, RZ ;  /* 0x00000010080c7819 */ /* 0x042fe200000006ff */
[----:B------:R-:W-:Y:S01]  /*f750*/  IMAD.U32 R20, R11, 0x10000, RZ ;  /* 0x000100000b147824 */ /* 0x000fe200078e00ff */
[----:B------:R-:W-:Y:S01]  /*f760*/  LOP3.LUT R13, R8, 0xffff0000, RZ, 0xc0, !PT ;  /* 0xffff0000080d7812 */ /* 0x000fe200078ec0ff */
[----:B------:R-:W-:Y:S01]  /*f770*/  IMAD.U32 R14, R9, 0x10000, RZ ;  /* 0x00010000090e7824 */ /* 0x000fe200078e00ff */
[----:B------:R-:W-:Y:S01]  /*f780*/  LOP3.LUT R21, R11, 0xffff0000, RZ, 0xc0, !PT ;  /* 0xffff00000b157812 */ /* 0x000fe200078ec0ff */
[----:B------:R-:W-:Y:S01]  /*f790*/  FMUL.FTZ R11, R2, R3 ;  /* 0x00000003020b7220 */ /* 0x000fe20000410000 */
[----:B------:R-:W-:-:S02]  /*f7a0*/  LOP3.LUT R8, R4, 0xffff0000, RZ, 0xc0, !PT ;  /* 0xffff000004087812 */ /* 0x000fc400078ec0ff */
[----:B------:R-:W-:Y:S01]  /*f7b0*/  LOP3.LUT R22, R9, 0xffff0000, RZ, 0xc0, !PT ;  /* 0xffff000009167812 */ /* 0x000fe200078ec0ff */
[----:B------:R-:W-:Y:S01]  /*f7c0*/  IMAD.U32 R9, R5, 0x10000, RZ ;  /* 0x0001000005097824 */ /* 0x000fe200078e00ff */
[----:B------:R-:W-:Y:S01]  /*f7d0*/  LOP3.LUT R4, R41, 0xffff0000, RZ, 0xc0, !PT ;  /* 0xffff000029047812 */ /* 0x000fe200078ec0ff */
[----:B------:R-:W-:Y:S01]  /*f7e0*/  FFMA.FTZ R30, R0, R12, -R11 ;  /* 0x0000000c001e7223 */ /* 0x000fe2000001080b */
[C---:B------:R-:W-:Y:S02]  /*f7f0*/  SHF.L.U32 R16, R10.reuse, 0x10, RZ ;  /* 0x000000100a107819 */ /* 0x040fe400000006ff */
[----:B------:R-:W-:Y:S01]  /*f800*/  LOP3.LUT R17, R10, 0xffff0000, RZ, 0xc0, !PT ;  /* 0xffff00000a117812 */ /* 0x000fe200078ec0ff */
[----:B------:R-:W-:Y:S01]  /*f810*/  FMUL.FTZ R7, R4, R8 ;  /* 0x0000000804077220 */ /* 0x000fe20000410000 */
[C---:B------:R-:W-:Y:S02]  /*f820*/  SHF.L.U32 R5, R6.reuse, 0x10, RZ ;  /* 0x0000001006057819 */ /* 0x040fe400000006ff */
[----:B------:R-:W-:Y:S01]  /*f830*/  LOP3.LUT R10, R6, 0xffff0000, RZ, 0xc0, !PT ;  /* 0xffff0000060a7812 */ /* 0x000fe200078ec0ff */
[----:B------:R-:W-:Y:S01]  /*f840*/  FMUL.FTZ R6, R0, R3 ;  /* 0x0000000300067220 */ /* 0x000fe20000410000 */
[----:B------:R-:W-:-:S02]  /*f850*/  LOP3.LUT R3, R42, 0xffff0000, RZ, 0xc0, !PT ;  /* 0xffff00002a037812 */ /* 0x000fc400078ec0ff */
[----:B------:R-:W-:Y:S01]  /*f860*/  SHF.L.U32 R0, R44, 0x10, RZ ;  /* 0x000000102c007819 */ /* 0x000fe200000006ff */
[----:B------:R-:W-:Y:S01]  /*f870*/  FFMA.FTZ R29, R2, R12, R6 ;  /* 0x0000000c021d7223 */ /* 0x000fe20000010006 */
[----:B------:R-:W-:Y:S01]  /*f880*/  SHF.L.U32 R6, R43, 0x10, RZ ;  /* 0x000000102b067819 */ /* 0x000fe200000006ff */
[C---:B------:R-:W-:Y:S02]  /*f890*/  FFMA.FTZ R28, R3.reuse, R13, -R7 ;  /* 0x0000000d031c7223 */ /* 0x040fe40000010807 */
[----:B------:R-:W-:Y:S02]  /*f8a0*/  IMAD.U32 R2, R48, 0x10000, RZ ;  /* 0x0001000030027824 */ /* 0x000fe400078e00ff */
[-C--:B------:R-:W-:Y:S02]  /*f8b0*/  FMUL.FTZ R7, R0, R9.reuse ;  /* 0x0000000900077220 */ /* 0x080fe40000410000 */
[----:B------:R-:W-:Y:S02]  /*f8c0*/  FMUL.FTZ R8, R3, R8 ;  /* 0x0000000803087220 */ /* 0x000fe40000410000 */
[----:B------:R-:W-:-:S02]  /*f8d0*/  FMUL.FTZ R3, R2, R9 ;  /* 0x0000000902037220 */ /* 0x000fc40000410000 */
[-C--:B------:R-:W-:Y:S02]  /*f8e0*/  FFMA.FTZ R26, R2, R14.reuse, -R7 ;  /* 0x0000000e021a7223 */ /* 0x080fe40000010807 */
[----:B------:R-:W-:Y:S02]  /*f8f0*/  IMAD.U32 R2, R46, 0x10000, RZ ;  /* 0x000100002e027824 */ /* 0x000fe400078e00ff */
[----:B------:R-:W-:Y:S02]  /*f900*/  FFMA.FTZ R27, R4, R13, R8 ;  /* 0x0000000d041b7223 */ /* 0x000fe40000010008 */
[----:B------:R-:W-:Y:S01]  /*f910*/  FFMA.FTZ R25, R0, R14, R3 ;  /* 0x0000000e00197223 */ /* 0x000fe20000010003 */
[----:B------:R-:W-:Y:S01]  /*f920*/  LOP3.LUT R3, R46, 0xffff0000, RZ, 0xc0, !PT ;  /* 0xffff00002e037812 */ /* 0x000fe200078ec0ff */
[-C--:B------:R-:W-:Y:S01]  /*f930*/  FMUL.FTZ R4, R6, R5.reuse ;  /* 0x0000000506047220 */ /* 0x080fe20000410000 */
[----:B------:R-:W-:Y:S01]  /*f940*/  LOP3.LUT R0, R43, 0xffff0000, RZ, 0xc0, !PT ;  /* 0xffff00002b007812 */ /* 0x000fe200078ec0ff */
[C---:B------:R-:W-:Y:S01]  /*f950*/  FMUL.FTZ R9, R2.reuse, R5 ;  /* 0x0000000502097220 */ /* 0x040fe20000410000 */
[----:B------:R-:W-:Y:S01]  /*f960*/  SHF.L.U32 R5, R45, 0x10, RZ ;  /* 0x000000102d057819 */ /* 0x000fe200000006ff */
        /* <DEDUP_REMOVED lines=33> */
.L_x_1472:
[----:B------:R-:W-:Y:S05]  /*fb80*/  BSYNC B1 ;  /* 0x0000000000017941 */ /* 0x000fea0003800000 */
.L_x_1471:
[----:B------:R-:W-:-:S04]  /*fb90*/  IADD3 R0, R205, 0x60, RZ ;  /* 0x00000060cd007810 */ /* 0x000fc80007ffe0ff */
[----:B------:R-:W-:-:S13]  /*fba0*/  ISETP.GE.AND P0, PT, R0, R51, PT ;  /* 0x000000330000720c */ /* 0x000fda0003f06270 */
[----:B------:R-:W-:Y:S05]  /*fbb0*/  @P0 BRA `(.L_x_1454) ;  /* 0x00000c0000000947 */ /* 0x000fea0003800000 */
[----:B-----5:R3:W5:Y:S01]  /*fbc0*/  LDL R32, [R1+0x44] ;  /* 0x0000440001207983 */ /* 0x0207620000100800 */
        /* <DEDUP_REMOVED lines=27> */
[----:B------:R-:W4:Y:S01]  /*fd80*/  LDS.128 R4, [R24+0x10080] ;  /* 0x0100800018047984 */ /* 0x000f220000000c00 */
        /* <DEDUP_REMOVED lines=8> */
[C---:B----4-:R-:W-:Y:S01]  /*fe10*/  SHF.L.U32 R3, R4.reuse, 0x10, RZ ;  /* 0x0000001004037819 */ /* 0x050fe200000006ff */
        /* <DEDUP_REMOVED lines=63> */
.L_x_1476:
[----:B------:R-:W-:Y:S05]  /*10210*/  BSYNC B0 ;  /* 0x0000000000007941 */ /* 0x000fea0003800000 */
.L_x_1475:
[----:B------:R-:W-:-:S13]  /*10220*/  ISETP.GE.AND P0, PT, R134, c[0x0][0x27c], PT ;  /* 0x00009f0086007a0c */ /* 0x000fda0003f06270 */
[----:B------:R-:W-:Y:S05]  /*10230*/  @P0 BRA `(.L_x_1454) ;  /* 0x0000058000000947 */ /* 0x000fea0003800000 */
[----:B-1----:R-:W4:Y:S01]  /*10240*/  LDL R31, [R1+0x4c] ;  /* 0x00004c00011f7983 */ /* 0x002f220000100800 */
        /* <DEDUP_REMOVED lines=11> */
[----:B------:R-:W-:Y:S02]  /*10300*/  IMAD.SHL.U32 R24, R0, 0x2, RZ ;  /* 0x0000000200187824 */ /* 0x000fe400078e00ff */
[----:B------:R-:W-:-:S03]  /*10310*/  IMAD.U32 R0, R42, 0x10000, RZ ;  /* 0x000100002a007824 */ /* 0x000fc600078e00ff */
[----:B------:R-:W1:Y:S02]  /*10320*/  LDS.128 R4, [R24+0x10080] ;  /* 0x0100800018047984 */ /* 0x000e640000000c00 */
[----:B-1----:R-:W-:Y:S01]  /*10330*/  SHF.L.U32 R3, R4, 0x10, RZ ;  /* 0x0000001004037819 */ /* 0x002fe200000006ff */
[----:B------:R-:W-:Y:S01]  /*10340*/  IMAD.U32 R15, R7, 0x10000, RZ ;  /* 0x00010000070f7824 */ /* 0x000fe200078e00ff */
[----:B------:R-:W-:Y:S02]  /*10350*/  LOP3.LUT R19, R5, 0xffff0000, RZ, 0xc0, !PT ;  /* 0xffff000005137812 */ /* 0x000fe400078ec0ff */
[----:B------:R-:W-:Y:S01]  /*10360*/  LOP3.LUT R18, R7, 0xffff0000, RZ, 0xc0, !PT ;  /* 0xffff000007127812 */ /* 0x000fe200078ec0ff */
[----:B----4-:R-:W1:Y:S02]  /*10370*/  LDS.128 R8, [R31] ;  /* 0x000000001f087984 */ /* 0x010e640000000c00 */
        /* <DEDUP_REMOVED lines=68> */
.L_x_1454:
[----:B------:R-:W-:Y:S05]  /*107c0*/  BSYNC B2 ;  /* 0x0000000000027941 */ /* 0x000fea0003800000 */
.L_x_1426:
[----:B-1----:R-:W1:Y:S01]  /*107d0*/  S2R R2, SR_TID.X ;  /* 0x0000000000027919 */ /* 0x002e620000002100 */
[----:B------:R-:W-:Y:S01]  /*107e0*/  IMAD R0, R54, c[0x0][0x208], RZ ;  /* 0x0000820036007a24 */ /* 0x000fe200078e02ff */
[----:B------:R-:W-:Y:S01]  /*107f0*/  MOV R4, R212 ;  /* 0x000000d400047202 */ /* 0x000fe20000000f00 */
[----:B------:R-:W-:Y:S01]  /*10800*/  IMAD.MOV.U32 R5, RZ, RZ, R214 ;  /* 0x000000ffff057224 */ /* 0x000fe200078e00d6 */
[----:B------:R-:W-:-:S04]  /*10810*/  DEPBAR.LE SB0, 0x0 ;  /* 0x000080000000791a */ /* 0x000fc80000000000 */
[----:B------:R-:W-:Y:S01]  /*10820*/  IMAD R0, R88, c[0x0][0x20c], R0 ;  /* 0x0000830058007a24 */ /* 0x000fe200078e0200 */
[----:B------:R-:W-:Y:S01]  /*10830*/  BAR.SYNC.DEFER_BLOCKING 0x0 ;  /* 0x0000000000007b1d */ /* 0x000fe20000010000 */
[----:B------:R-:W-:Y:S02]  /*10840*/  LOP3.LUT P5, RZ, R215, 0x2, RZ, 0xc0, !PT ;  /* 0x00000002d7ff7812 */ /* 0x000fe400078ac0ff */
[C---:B------:R-:W-:Y:S02]  /*10850*/  LOP3.LUT P4, RZ, R56.reuse, 0x1, RZ, 0xc0, !PT ;  /* 0x0000000138ff7812 */ /* 0x040fe4000788c0ff */
[----:B------:R-:W-:Y:S01]  /*10860*/  IADD3 R188, R143, 0x20, RZ ;  /* 0x000000208fbc7810 */ /* 0x000fe20007ffe0ff */
[----:B------:R-:W-:Y:S01]  /*10870*/  BSSY B0, `(.L_x_1477) ;  /* 0x0000128000007945 */ /* 0x000fe20003800000 */
[C---:B------:R-:W-:Y:S02]  /*10880*/  LOP3.LUT P3, RZ, R56.reuse, 0x2, RZ, 0xc0, !PT ;  /* 0x0000000238ff7812 */ /* 0x040fe4000786c0ff */
[----:B------:R-:W-:-:S02]  /*10890*/  LOP3.LUT P2, RZ, R56, 0x4, RZ, 0xc0, !PT ;  /* 0x0000000438ff7812 */ /* 0x000fc4000784c0ff */
[----:B-1----:R-:W-:Y:S01]  /*108a0*/  ISETP.GT.AND P6, PT, R2, 0x7f, PT ;  /* 0x0000007f0200780c */ /* 0x002fe20003fc4270 */
[----:B------:R-:W-:-:S05]  /*108b0*/  IMAD.WIDE.U32 R2, R88, c[0x0][0x208], RZ ;  /* 0x0000820058027a25 */ /* 0x000fca00078e00ff */
[----:B------:R-:W-:Y:S01]  /*108c0*/  IADD3 R0, R3, R0, RZ ;  /* 0x0000000003007210 */ /* 0x000fe20007ffe0ff */
[----:B------:R-:W-:Y:S01]  /*108d0*/  IMAD.WIDE.U32 R6, R2, 0x30, R4 ;  /* 0x0000003002067825 */ /* 0x000fe200078e0004 */
[----:B------:R-:W-:Y:S03]  /*108e0*/  LDSM.16.M88.4 R12, [R193] ;  /* 0x00000000c10c783b */ /* 0x000fe60000000200 */
[----:B------:R-:W-:Y:S01]  /*108f0*/  IMAD R0, R0, 0x30, RZ ;  /* 0x0000003000007824 */ /* 0x000fe200078e02ff */
[----:B------:R-:W-:Y:S01]  /*10900*/  LEA R2, P1, R6, c[0x0][0x1f8], 0x1 ;  /* 0x00007e0006027a11 */ /* 0x000fe200078208ff */
[----:B------:R-:W1:Y:S01]  /*10910*/  LDSM.16.M88.4 R20, [R143] ;  /* 0x000000008f14783b */ /* 0x000e620000000200 */
[----:B------:R-:W-:Y:S01]  /*10920*/  @!P6 MOV R8, c[0x0][0x208] ;  /* 0x000082000008ea02 */ /* 0x000fe20000000f00 */
[----:B------:R-:W-:Y:S01]  /*10930*/  IMAD.IADD R0, R7, 0x1, R0 ;  /* 0x0000000107007824 */ /* 0x000fe200078e0200 */
[----:B------:R-:W-:Y:S01]  /*10940*/  @!P6 MOV R5, c[0x0][0x20c] ;  /* 0x000083000005ea02 */ /* 0x000fe20000000f00 */
[----:B------:R-:W-:Y:S01]  /*10950*/  IMAD.MOV.U32 R7, RZ, RZ, R188 ;  /* 0x000000ffff077224 */ /* 0x000fe200078e00bc */
[----:B------:R-:W-:Y:S01]  /*10960*/  @!P6 LEA R4, P0, R8, R2, 0x6 ;  /* 0x000000020804e211 */ /* 0x000fe200078030ff */
[----:B------:R-:W4:Y:S01]  /*10970*/  LDSM.16.M88.4 R24, [R143+0x800] ;  /* 0x000800008f18783b */ /* 0x000f220000000200 */
[----:B------:R-:W-:-:S02]  /*10980*/  LEA.HI.X R3, R6, c[0x0][0x1fc], R0, 0x1, P1 ;  /* 0x00007f0006037a11 */ /* 0x000fc400008f0c00 */
[----:B------:R-:W-:Y:S01]  /*10990*/  MOV R0, 0x40 ;  /* 0x0000004000007802 */ /* 0x000fe20000000f00 */
[----:B------:R-:W-:Y:S01]  /*109a0*/  LDSM.16.M88.4 R44, [R143+0x1000] ;  /* 0x001000008f2c783b */ /* 0x000fe20000000200 */
[----:B------:R-:W-:Y:S02]  /*109b0*/  @!P6 LEA.HI.X R5, R8, R3, R5, 0x6, P0 ;  /* 0x000000030805e211 */ /* 0x000fe400000f3405 */
[----:B------:R-:W-:Y:S01]  /*109c0*/  LOP3.LUT P0, RZ, R215, 0x4, RZ, 0xc0, !PT ;  /* 0x00000004d7ff7812 */ /* 0x000fe2000780c0ff */
[----:B------:R-:W-:Y:S01]  /*109d0*/  LDSM.16.M88.4 R8, [R194] ;  /* 0x00000000c208783b */ /* 0x000fe20000000200 */
[----:B------:R-:W-:Y:S02]  /*109e0*/  IADD3 R6, R55, R178, -R205 ;  /* 0x000000b237067210 */ /* 0x000fe40007ffe8cd */
[----:B------:R-:W-:Y:S02]  /*109f0*/  SEL R0, R0, 0xffffffc0, !P0 ;  /* 0xffffffc000007807 */ /* 0x000fe40004000000 */
[----:B------:R-:W-:-:S02]  /*10a00*/  ISETP.LT.OR P0, PT, R6, 0x1, !P4 ;  /* 0x000000010600780c */ /* 0x000fc40006701670 */
[C---:B------:R-:W-:Y:S02]  /*10a10*/  @P5 IADD3 R7, R143.reuse, -0x20, RZ ;  /* 0xffffffe08f075810 */ /* 0x040fe40007ffe0ff */
[----:B------:R-:W-:Y:S02]  /*10a20*/  LOP3.LUT P1, RZ, R56, 0x8, RZ, 0xc0, !PT ;  /* 0x0000000838ff7812 */ /* 0x000fe4000782c0ff */
[----:B------:R-:W-:Y:S01]  /*10a30*/  @P5 IADD3 R188, R143, -0x20, RZ ;  /* 0xffffffe08fbc5810 */ /* 0x000fe20007ffe0ff */
[----:B------:R-:W2:Y:S03]  /*10a40*/  LDSM.16.M88.4 R36, [R7] ;  /* 0x000000000724783b */ /* 0x000ea60000000200 */
[----:B------:R-:W-:Y:S01]  /*10a50*/  IADD3 R142, R0, R188, RZ ;  /* 0x000000bc008e7210 */ /* 0x000fe20007ffe0ff */
[----:B------:R-:W3:Y:S04]  /*10a60*/  LDSM.16.M88.4 R52, [R7+0x800] ;  /* 0x000800000734783b */ /* 0x000ee80000000200 */
[----:B------:R-:W3:Y:S04]  /*10a70*/  LDSM.16.M88.4 R68, [R7+0x1000] ;  /* 0x001000000744783b */ /* 0x000ee80000000200 */
[----:B------:R-:W-:Y:S01]  /*10a80*/  @!PT LDS RZ, [RZ] ;  /* 0x00000000fffff984 */ /* 0x000fe20000000800 */
[----:B------:R-:W-:Y:S01]  /*10a90*/  @!PT LDS RZ, [RZ] ;  /* 0x00000000fffff984 */ /* 0x000fe20000000800 */
[----:B------:R-:W-:Y:S01]  /*10aa0*/  @!PT LDS RZ, [RZ] ;  /* 0x00000000fffff984 */ /* 0x000fe20000000800 */
[----:B------:R2:W-:Y:S01]  /*10ab0*/  LDGSTS.E.BYPASS.LTC128B.128 [R197+0x4080], [R2.64], !P0 ;  /* 0x0408000002c57fae */ /* 0x0005e2000c101d46 */
[C---:B------:R-:W-:Y:S01]  /*10ac0*/  ISETP.LT.OR P0, PT, R6.reuse, 0x1, !P3 ;  /* 0x000000010600780c */ /* 0x040fe20005f01670 */
[C---:B-1----:R-:W-:Y:S08]  /*10ad0*/  HMMA.16816.F32.BF16 R16, R12.reuse, R20, RZ ;  /* 0x000000140c10723c */ /* 0x042ff000000418ff */
[----:B------:R-:W-:Y:S04]  /*10ae0*/  HMMA.16816.F32.BF16 R28, R12, R22, RZ ;  /* 0x000000160c1c723c */ /* 0x000fe800000418ff */
[----:B------:R1:W-:Y:S01]  /*10af0*/  LDGSTS.E.BYPASS.LTC128B.128 [R197+0x5880], [R2.64+0x80], !P0 ;  /* 0x0588008002c57fae */ /* 0x0003e2000c101d46 */
[----:B------:R-:W-:-:S03]  /*10b00*/  ISETP.LT.OR P0, PT, R6, 0x1, !P2 ;  /* 0x000000010600780c */ /* 0x000fc60005701670 */
[C---:B----45:R-:W-:Y:S08]  /*10b10*/  HMMA.16816.F32.BF16 R32, R12.reuse, R24, RZ ;  /* 0x000000180c20723c */ /* 0x070ff000000418ff */
[----:B------:R-:W-:Y:S02]  /*10b20*/  HMMA.16816.F32.BF16 R40, R12, R26, RZ ;  /* 0x0000001a0c28723c */ /* 0x000fe400000418ff */
[----:B------:R1:W-:Y:S01]  /*10b30*/  LDGSTS.E.BYPASS.LTC128B.128 [R197+0x7080], [R2.64+0x100], !P0 ;  /* 0x0708010002c57fae */ /* 0x0003e2000c101d46 */
[----:B------:R-:W-:-:S05]  /*10b40*/  ISETP.LT.OR P0, PT, R6, 0x1, !P1 ;  /* 0x000000010600780c */ /* 0x000fca0004f01670 */
[----:B--2---:R-:W-:Y:S08]  /*10b50*/  HMMA.16816.F32.BF16 R16, R8, R36, R16 ;  /* 0x000000240810723c */ /* 0x004ff00000041810 */
[----:B------:R1:W-:Y:S01]  /*10b60*/  LDGSTS.E.BYPASS.LTC128B.128 [R197+0x8880], [R2.64+0x180], !P0 ;  /* 0x0888018002c57fae */ /* 0x0003e2000c101d46 */
[C---:B------:R-:W-:Y:S01]  /*10b70*/  @!P6 ISETP.LT.OR P0, PT, R6.reuse, 0x21, !P4 ;  /* 0x000000210600e80c */ /* 0x040fe20006701670 */
[C---:B------:R-:W-:Y:S08]  /*10b80*/  HMMA.16816.F32.BF16 R48, R12.reuse, R44, RZ ;  /* 0x0000002c0c30723c */ /* 0x040ff000000418ff */
[----:B------:R-:W-:Y:S04]  /*10b90*/  HMMA.16816.F32.BF16 R44, R12, R46, RZ ;  /* 0x0000002e0c2c723c */ /* 0x000fe800000418ff */
[----:B------:R2:W-:Y:S01]  /*10ba0*/  @!P6 LDGSTS.E.BYPASS.LTC128B.128 [R201+0x5080], [R4.64], !P0 ;  /* 0x0508000004c9efae */ /* 0x0005e2000c101d46 */
[----:B------:R-:W-:-:S03]  /*10bb0*/  @!P6 ISETP.LT.OR P0, PT, R6, 0x21, !P3 ;  /* 0x000000210600e80c */ /* 0x000fc60005f01670 */
[C---:B------:R-:W-:Y:S08]  /*10bc0*/  HMMA.16816.F32.BF16 R28, R8.reuse, R38, R28 ;  /* 0x00000026081c723c */ /* 0x040ff0000004181c */
[----:B---3--:R-:W-:Y:S01]  /*10bd0*/  HMMA.16816.F32.BF16 R32, R8, R52, R32 ;  /* 0x000000340820723c */ /* 0x008fe20000041820 */
[----:B-1----:R-:W-:Y:S01]  /*10be0*/  IADD3 R2, R143, R0, RZ ;  /* 0x000000008f027210 */ /* 0x002fe20007ffe0ff */
[----:B------:R2:W-:Y:S01]  /*10bf0*/  @!P6 LDGSTS.E.BYPASS.LTC128B.128 [R201+0x6880], [R4.64+0x80], !P0 ;  /* 0x0688008004c9efae */ /* 0x0005e2000c101d46 */
[----:B------:R-:W-:-:S05]  /*10c00*/  @!P6 ISETP.LT.OR P0, PT, R6, 0x21, !P2 ;  /* 0x000000210600e80c */ /* 0x000fca0005701670 */
[C---:B------:R-:W-:Y:S08]  /*10c10*/  HMMA.16816.F32.BF16 R40, R8.reuse, R54, R40 ;  /* 0x000000360828723c */ /* 0x040ff00000041828 */
[----:B------:R2:W-:Y:S01]  /*10c20*/  @!P6 LDGSTS.E.BYPASS.LTC128B.128 [R201+0x8080], [R4.64+0x100], !P0 ;  /* 0x0808010004c9efae */ /* 0x0005e2000c101d46 */
[----:B------:R-:W-:Y:S01]  /*10c30*/  @!P6 ISETP.LT.OR P0, PT, R6, 0x21, !P1 ;  /* 0x000000210600e80c */ /* 0x000fe20004f01670 */
[C---:B------:R-:W-:Y:S08]  /*10c40*/  HMMA.16816.F32.BF16 R48, R8.reuse, R68, R48 ;  /* 0x000000440830723c */ /* 0x040ff00000041830 */
[----:B------:R-:W-:Y:S04]  /*10c50*/  HMMA.16816.F32.BF16 R44, R8, R70, R44 ;  /* 0x00000046082c723c */ /* 0x000fe8000004182c */
[----:B------:R2:W-:Y:S01]  /*10c60*/  @!P6 LDGSTS.E.BYPASS.LTC128B.128 [R201+0x9880], [R4.64+0x180], !P0 ;  /* 0x0988018004c9efae */ /* 0x0005e2000c101d46 */
[----:B------:R-:W-:-:S03]  /*10c70*/  ISETP.GT.AND P0, PT, R88, R218, PT ;  /* 0x000000da5800720c */ /* 0x000fc60003f04270 */
[----:B------:R-:W-:Y:S04]  /*10c80*/  LDSM.16.M88.4 R56, [R2] ;  /* 0x000000000238783b */ /* 0x000fe80000000200 */
[----:B------:R-:W-:Y:S04]  /*10c90*/  LDSM.16.M88.4 R24, [R195] ;  /* 0x00000000c318783b */ /* 0x000fe80000000200 */
[----:B------:R-:W-:Y:S04]  /*10ca0*/  LDSM.16.M88.4 R76, [R142] ;  /* 0x000000008e4c783b */ /* 0x000fe80000000200 */
[----:B------:R-:W-:Y:S04]  /*10cb0*/  LDSM.16.M88.4 R64, [R2+0x800] ;  /* 0x000800000240783b */ /* 0x000fe80000000200 */
[----:B------:R-:W-:Y:S04]  /*10cc0*/  LDSM.16.M88.4 R60, [R2+0x1000] ;  /* 0x00100000023c783b */ /* 0x000fe80000000200 */
[----:B------:R-:W-:Y:S04]  /*10cd0*/  LDSM.16.M88.4 R20, [R193+0x4000] ;  /* 0x00400000c114783b */ /* 0x000fe80000000200 */
[----:B--2---:R-:W1:Y:S04]  /*10ce0*/  LDSM.16.M88.4 R4, [R196] ;  /* 0x00000000c404783b */ /* 0x004e680000000200 */
[----:B------:R-:W2:Y:S04]  /*10cf0*/  LDSM.16.M88.4 R80, [R143+0x1800] ;  /* 0x001800008f50783b */ /* 0x000ea80000000200 */
[----:B------:R-:W3:Y:S04]  /*10d00*/  LDSM.16.M88.4 R72, [R142+0x800] ;  /* 0x000800008e48783b */ /* 0x000ee80000000200 */
[----:B------:R-:W4:Y:S04]  /*10d10*/  LDSM.16.M88.4 R36, [R142+0x1000] ;  /* 0x001000008e24783b */ /* 0x000f280000000200 */
[----:B------:R-:W-:Y:S04]  /*10d20*/  LDSM.16.M88.4 R68, [R143+0x2000] ;  /* 0x002000008f44783b */ /* 0x000fe80000000200 */
[----:B------:R-:W-:Y:S04]  /*10d30*/  LDSM.16.M88.4 R52, [R143+0x2800] ;  /* 0x002800008f34783b */ /* 0x000fe80000000200 */
[----:B------:R-:W-:Y:S04]  /*10d40*/  LDSM.16.M88.4 R84, [R142+0x4800] ;  /* 0x004800008e54783b */ /* 0x000fe80000000200 */
[----:B------:R-:W0:Y:S01]  /*10d50*/  LDGDEPBAR ;  /* 0x00000000000079af */ /* 0x000e220000000000 */
[C---:B-1----:R-:W-:Y:S03]  /*10d60*/  HMMA.16816.F32.BF16 R12, R4.reuse, R56, R16 ;  /* 0x00000038040c723c */ /* 0x042fe60000041810 */
[----:B------:R-:W-:Y:S05]  /*10d70*/  LDSM.16.M88.4 R16, [R194+0x4000] ;  /* 0x00400000c210783b */ /* 0x000fea0000000200 */
[C---:B------:R-:W-:Y:S01]  /*10d80*/  HMMA.16816.F32.BF16 R28, R4.reuse, R58, R28 ;  /* 0x0000003a041c723c */ /* 0x040fe2000004181c */
[----:B------:R-:W-:Y:S07]  /*10d90*/  LDSM.16.M88.4 R56, [R188+0x2000] ;  /* 0x00200000bc38783b */ /* 0x000fee0000000200 */
[----:B------:R-:W-:Y:S08]  /*10da0*/  HMMA.16816.F32.BF16 R32, R4, R64, R32 ;  /* 0x000000400420723c */ /* 0x000ff00000041820 */
[----:B------:R-:W-:Y:S01]  /*10db0*/  HMMA.16816.F32.BF16 R8, R24, R76, R12 ;  /* 0x0000004c1808723c */ /* 0x000fe2000004180c */
[----:B------:R-:W-:Y:S07]  /*10dc0*/  LDSM.16.M88.4 R12, [R196+0x4000] ;  /* 0x00400000c40c783b */ /* 0x000fee0000000200 */
[C---:B------:R-:W-:Y:S01]  /*10dd0*/  HMMA.16816.F32.BF16 R40, R4.reuse, R66, R40 ;  /* 0x000000420428723c */ /* 0x040fe20000041828 */
[----:B------:R-:W1:Y:S07]  /*10de0*/  LDSM.16.M88.4 R64, [R188+0x1800] ;  /* 0x00180000bc40783b */ /* 0x000e6e0000000200 */
[C---:B------:R-:W-:Y:S08]  /*10df0*/  HMMA.16816.F32.BF16 R48, R4.reuse, R60, R48 ;  /* 0x0000003c0430723c */ /* 0x040ff00000041830 */
[----:B------:R-:W-:Y:S01]  /*10e00*/  HMMA.16816.F32.BF16 R44, R4, R62, R44 ;  /* 0x0000003e042c723c */ /* 0x000fe2000004182c */
[----:B------:R-:W-:Y:S07]  /*10e10*/  LDSM.16.M88.4 R60, [R2+0x2000] ;  /* 0x00200000023c783b */ /* 0x000fee0000000200 */
[----:B------:R-:W-:Y:S01]  /*10e20*/  HMMA.16816.F32.BF16 R28, R24, R78, R28 ;  /* 0x0000004e181c723c */ /* 0x000fe2000004181c */
[----:B------:R-:W-:Y:S07]  /*10e30*/  LDSM.16.M88.4 R76, [R143+0x3000] ;  /* 0x003000008f4c783b */ /* 0x000fee0000000200 */
[----:B--2---:R-:W-:Y:S01]  /*10e40*/  HMMA.16816.F32.BF16 R4, R20, R80, R8 ;  /* 0x000000501404723c */ /* 0x004fe20000041808 */
[----:B------:R-:W-:Y:S07]  /*10e50*/  LDSM.16.M88.4 R8, [R195+0x4000] ;  /* 0x00400000c308783b */ /* 0x000fee0000000200 */
[C---:B---3--:R-:W-:Y:S08]  /*10e60*/  HMMA.16816.F32.BF16 R32, R24.reuse, R72, R32 ;  /* 0x000000481820723c */ /* 0x048ff00000041820 */
[C---:B------:R-:W-:Y:S01]  /*10e70*/  HMMA.16816.F32.BF16 R40, R24.reuse, R74, R40 ;  /* 0x0000004a1828723c */ /* 0x040fe20000041828 */
[----:B------:R-:W2:Y:S07]  /*10e80*/  LDSM.16.M88.4 R72, [R2+0x1800] ;  /* 0x001800000248783b */ /* 0x000eae0000000200 */
[C---:B----4-:R-:W-:Y:S08]  /*10e90*/  HMMA.16816.F32.BF16 R48, R24.reuse, R36, R48 ;  /* 0x000000241830723c */ /* 0x050ff00000041830 */
[----:B------:R-:W-:Y:S01]  /*10ea0*/  HMMA.16816.F32.BF16 R44, R24, R38, R44 ;  /* 0x00000026182c723c */ /* 0x000fe2000004182c */
[----:B------:R-:W-:Y:S07]  /*10eb0*/  LDSM.16.M88.4 R36, [R2+0x2800] ;  /* 0x002800000224783b */ /* 0x000fee0000000200 */
[----:B------:R-:W-:Y:S01]  /*10ec0*/  HMMA.16816.F32.BF16 R24, R20, R82, R28 ;  /* 0x000000521418723c */ /* 0x000fe2000004181c */
[----:B------:R-:W3:Y:S04]  /*10ed0*/  LDSM.16.M88.4 R28, [R188+0x2800] ;  /* 0x00280000bc1c783b */ /* 0x000ee80000000200 */
[----:B------:R-:W-:Y:S03]  /*10ee0*/  LDSM.16.M88.4 R80, [R2+0x4000] ;  /* 0x004000000250783b */ /* 0x000fe60000000200 */
[----:B-1----:R-:W-:Y:S08]  /*10ef0*/  HMMA.16816.F32.BF16 R4, R16, R64, R4 ;  /* 0x000000401004723c */ /* 0x002ff00000041804 */
[C---:B------:R-:W-:Y:S08]  /*10f00*/  HMMA.16816.F32.BF16 R32, R20.reuse, R68, R32 ;  /* 0x000000441420723c */ /* 0x040ff00000041820 */
        /* <DEDUP_REMOVED lines=8> */
[----:B------:R-:W2:Y:S07]  /*10f90*/  LDSM.16.M88.4 R4, [R193+0x8000] ;  /* 0x00800000c104783b */ /* 0x000eae0000000200 */
[C---:B------:R-:W-:Y:S08]  /*10fa0*/  HMMA.16816.F32.BF16 R32, R16.reuse, R56, R32 ;  /* 0x000000381020723c */ /* 0x040ff00000041820 */
[C---:B------:R-:W-:Y:S01]  /*10fb0*/  HMMA.16816.F32.BF16 R40, R16.reuse, R58, R40 ;  /* 0x0000003a1028723c */ /* 0x040fe20000041828 */
[----:B------:R-:W-:Y:S07]  /*10fc0*/  LDSM.16.M88.4 R56, [R143+0x3800] ;  /* 0x003800008f38783b */ /* 0x000fee0000000200 */
[C---:B---3--:R-:W-:Y:S08]  /*10fd0*/  HMMA.16816.F32.BF16 R48, R16.reuse, R28, R48 ;  /* 0x0000001c1030723c */ /* 0x048ff00000041830 */
[----:B------:R-:W-:Y:S08]  /*10fe0*/  HMMA.16816.F32.BF16 R44, R16, R30, R44 ;  /* 0x0000001e102c723c */ /* 0x000ff0000004182c */
[----:B------:R-:W-:Y:S01]  /*10ff0*/  HMMA.16816.F32.BF16 R28, R12, R74, R20 ;  /* 0x0000004a0c1c723c */ /* 0x000fe20000041814 */
[----:B------:R-:W-:Y:S07]  /*11000*/  LDSM.16.M88.4 R72, [R188+0x3000] ;  /* 0x00300000bc48783b */ /* 0x000fee0000000200 */
[----:B-1----:R-:W-:Y:S01]  /*11010*/  HMMA.16816.F32.BF16 R16, R8, R68, R24 ;  /* 0x000000440810723c */ /* 0x002fe20000041818 */
[----:B------:R-:W1:Y:S07]  /*11020*/  LDSM.16.M88.4 R24, [R194+0x8000] ;  /* 0x00800000c218783b */ /* 0x000e6e0000000200 */
[C---:B------:R-:W-:Y:S08]  /*11030*/  HMMA.16816.F32.BF16 R20, R12.reuse, R60, R32 ;  /* 0x0000003c0c14723c */ /* 0x040ff00000041820 */
[C---:B------:R-:W-:Y:S01]  /*11040*/  HMMA.16816.F32.BF16 R40, R12.reuse, R62, R40 ;  /* 0x0000003e0c28723c */ /* 0x040fe20000041828 */
[----:B------:R-:W-:Y:S07]  /*11050*/  LDSM.16.M88.4 R60, [R143+0x4000] ;  /* 0x004000008f3c783b */ /* 0x000fee0000000200 */
[C---:B------:R-:W-:Y:S08]  /*11060*/  HMMA.16816.F32.BF16 R48, R12.reuse, R36, R48 ;  /* 0x000000240c30723c */ /* 0x040ff00000041830 */
[----:B------:R-:W-:Y:S08]  /*11070*/  HMMA.16816.F32.BF16 R44, R12, R38, R44 ;  /* 0x000000260c2c723c */ /* 0x000ff0000004182c */
[----:B------:R-:W-:Y:S01]  /*11080*/  HMMA.16816.F32.BF16 R36, R8, R70, R28 ;  /* 0x000000460824723c */ /* 0x000fe2000004181c */
[----:B------:R-:W-:Y:S04]  /*11090*/  LDSM.16.M88.4 R28, [R196+0x8000] ;  /* 0x00800000c41c783b */ /* 0x000fe80000000200 */
[----:B------:R-:W3:Y:S03]  /*110a0*/  LDSM.16.M88.4 R68, [R2+0x3000] ;  /* 0x003000000244783b */ /* 0x000ee60000000200 */
[----:B--2---:R-:W-:Y:S08]  /*110b0*/  HMMA.16816.F32.BF16 R12, R4, R76, R16 ;  /* 0x0000004c040c723c */ /* 0x004ff00000041810 */
[C---:B------:R-:W-:Y:S08]  /*110c0*/  HMMA.16816.F32.BF16 R32, R8.reuse, R64, R20 ;  /* 0x000000400820723c */ /* 0x040ff00000041814 */
[----:B------:R-:W-:Y:S01]  /*110d0*/  HMMA.16816.F32.BF16 R20, R8, R66, R40 ;  /* 0x000000420814723c */ /* 0x000fe20000041828 */
[----:B------:R-:W2:Y:S04]  /*110e0*/  LDSM.16.M88.4 R40, [R188+0x3800] ;  /* 0x00380000bc28783b */ /* 0x000ea80000000200 */
[----:B------:R-:W-:Y:S03]  /*110f0*/  LDSM.16.M88.4 R64, [R188+0x4000] ;  /* 0x00400000bc40783b */ /* 0x000fe60000000200 */
[----:B------:R-:W-:Y:S01]  /*11100*/  HMMA.16816.F32.BF16 R16, R4, R78, R36 ;  /* 0x0000004e0410723c */ /* 0x000fe20000041824 */
[----:B------:R-:W-:Y:S07]  /*11110*/  LDSM.16.M88.4 R76, [R143+0x5000] ;  /* 0x005000008f4c783b */ /* 0x000fee0000000200 */
[C---:B------:R-:W-:Y:S08]  /*11120*/  HMMA.16816.F32.BF16 R48, R8.reuse, R52, R48 ;  /* 0x000000340830723c */ /* 0x040ff00000041830 */
[----:B------:R-:W-:Y:S08]  /*11130*/  HMMA.16816.F32.BF16 R44, R8, R54, R44 ;  /* 0x00000036082c723c */ /* 0x000ff0000004182c */
[----:B-1----:R-:W-:Y:S08]  /*11140*/  HMMA.16816.F32.BF16 R8, R24, R72, R12 ;  /* 0x000000481808723c */ /* 0x002ff0000004180c */
[C---:B------:R-:W-:Y:S08]  /*11150*/  HMMA.16816.F32.BF16 R36, R4.reuse, R56, R32 ;  /* 0x000000380424723c */ /* 0x040ff00000041820 */
[----:B------:R-:W-:Y:S01]  /*11160*/  HMMA.16816.F32.BF16 R12, R4, R58, R20 ;  /* 0x0000003a040c723c */ /* 0x000fe20000041814 */
[----:B------:R-:W-:Y:S04]  /*11170*/  LDSM.16.M88.4 R20, [R195+0x8000] ;  /* 0x00800000c314783b */ /* 0x000fe80000000200 */
[----:B------:R-:W1:Y:S03]  /*11180*/  LDSM.16.M88.4 R56, [R142+0x3000] ;  /* 0x003000008e38783b */ /* 0x000e660000000200 */
[----:B------:R-:W-:Y:S01]  /*11190*/  HMMA.16816.F32.BF16 R32, R24, R74, R16 ;  /* 0x0000004a1820723c */ /* 0x000fe20000041810 */
[----:B------:R-:W4:Y:S04]  /*111a0*/  LDSM.16.M88.4 R72, [R2+0x3800] ;  /* 0x003800000248783b */ /* 0x000f280000000200 */
[----:B------:R-:W-:Y:S03]  /*111b0*/  LDSM.16.M88.4 R16, [R193+0xc000] ;  /* 0x00c00000c110783b */ /* 0x000fe60000000200 */
[----:B---3--:R-:W-:Y:S08]  /*111c0*/  HMMA.16816.F32.BF16 R8, R28, R68, R8 ;  /* 0x000000441c08723c */ /* 0x008ff00000041808 */
[C---:B------:R-:W-:Y:S08]  /*111d0*/  HMMA.16816.F32.BF16 R48, R4.reuse, R60, R48 ;  /* 0x0000003c0430723c */ /* 0x040ff00000041830 */
[----:B------:R-:W-:Y:S01]  /*111e0*/  HMMA.16816.F32.BF16 R52, R4, R62, R44 ;  /* 0x0000003e0434723c */ /* 0x000fe2000004182c */
[----:B------:R-:W3:Y:S04]  /*111f0*/  LDSM.16.M88.4 R60, [R143+0x4800] ;  /* 0x004800008f3c783b */ /* 0x000ee80000000200 */
[----:B------:R-:W3:Y:S03]  /*11200*/  LDSM.16.M88.4 R44, [R142+0x3800] ;  /* 0x003800008e2c783b */ /* 0x000ee60000000200 */
[----:B--2---:R-:W-:Y:S08]  /*11210*/  HMMA.16816.F32.BF16 R36, R24, R40, R36 ;  /* 0x000000281824723c */ /* 0x004ff00000041824 */
[----:B------:R-:W-:Y:S01]  /*11220*/  HMMA.16816.F32.BF16 R32, R28, R70, R32 ;  /* 0x000000461c20723c */ /* 0x000fe20000041820 */
[----:B------:R-:W-:Y:S07]  /*11230*/  LDSM.16.M88.4 R68, [R188+0x4800] ;  /* 0x00480000bc44783b */ /* 0x000fee0000000200 */
[----:B-1----:R-:W-:Y:S01]  /*11240*/  HMMA.16816.F32.BF16 R4, R20, R56, R8 ;  /* 0x000000381404723c */ /* 0x002fe20000041808 */
[----:B------:R-:W-:Y:S07]  /*11250*/  LDSM.16.M88.4 R8, [R196+0xc000] ;  /* 0x00c00000c408783b */ /* 0x000fee0000000200 */
[----:B------:R-:W-:Y:S01]  /*11260*/  HMMA.16816.F32.BF16 R40, R24, R42, R12 ;  /* 0x0000002a1828723c */ /* 0x000fe2000004180c */
[----:B------:R-:W1:Y:S07]  /*11270*/  LDSM.16.M88.4 R12, [R194+0xc000] ;  /* 0x00c00000c20c783b */ /* 0x000e6e0000000200 */
[----:B----4-:R-:W-:Y:S08]  /*11280*/  HMMA.16816.F32.BF16 R36, R28, R72, R36 ;  /* 0x000000481c24723c */ /* 0x010ff00000041824 */
[----:B------:R-:W-:Y:S08]  /*11290*/  HMMA.16816.F32.BF16 R32, R20, R58, R32 ;  /* 0x0000003a1420723c */ /* 0x000ff00000041820 */
[----:B---3--:R-:W-:Y:S08]  /*112a0*/  HMMA.16816.F32.BF16 R4, R16, R60, R4 ;  /* 0x0000003c1004723c */ /* 0x008ff00000041804 */
[C---:B------:R-:W-:Y:S08]  /*112b0*/  HMMA.16816.F32.BF16 R48, R24.reuse, R64, R48 ;  /* 0x000000401830723c */ /* 0x040ff00000041830 */
[----:B------:R-:W-:Y:S01]  /*112c0*/  HMMA.16816.F32.BF16 R56, R24, R66, R52 ;  /* 0x000000421838723c */ /* 0x000fe20000041834 */
[----:B------:R-:W2:Y:S04]  /*112d0*/  LDSM.16.M88.4 R64, [R2+0x4800] ;  /* 0x004800000240783b */ /* 0x000ea80000000200 */
[----:B------:R-:W3:Y:S03]  /*112e0*/  LDSM.16.M88.4 R52, [R142+0x4000] ;  /* 0x004000008e34783b */ /* 0x000ee60000000200 */
[----:B------:R-:W-:Y:S01]  /*112f0*/  HMMA.16816.F32.BF16 R40, R28, R74, R40 ;  /* 0x0000004a1c28723c */ /* 0x000fe20000041828 */
[----:B------:R-:W4:Y:S07]  /*11300*/  LDSM.16.M88.4 R72, [R188+0x5000] ;  /* 0x00500000bc48783b */ /* 0x000f2e0000000200 */
[----:B------:R-:W-:Y:S08]  /*11310*/  HMMA.16816.F32.BF16 R36, R20, R44, R36 ;  /* 0x0000002c1424723c */ /* 0x000ff00000041824 */
[----:B------:R-:W-:Y:S01]  /*11320*/  HMMA.16816.F32.BF16 R32, R16, R62, R32 ;  /* 0x0000003e1020723c */ /* 0x000fe20000041820 */
[----:B------:R-:W-:Y:S07]  /*11330*/  LDSM.16.M88.4 R60, [R2+0x5000] ;  /* 0x00500000023c783b */ /* 0x000fee0000000200 */
[----:B-1----:R-:W-:Y:S01]  /*11340*/  HMMA.16816.F32.BF16 R24, R12, R68, R4 ;  /* 0x000000440c18723c */ /* 0x002fe20000041804 */
[----:B------:R-:W1:Y:S07]  /*11350*/  LDSM.16.M88.4 R4, [R195+0xc000] ;  /* 0x00c00000c304783b */ /* 0x000e6e0000000200 */
[----:B------:R-:W-:Y:S08]  /*11360*/  HMMA.16816.F32.BF16 R48, R28, R80, R48 ;  /* 0x000000501c30723c */ /* 0x000ff00000041830 */
[----:B------:R-:W-:Y:S08]  /*11370*/  HMMA.16816.F32.BF16 R44, R20, R46, R40 ;  /* 0x0000002e142c723c */ /* 0x000ff00000041828 */
[----:B------:R-:W-:Y:S08]  /*11380*/  HMMA.16816.F32.BF16 R40, R16, R76, R36 ;  /* 0x0000004c1028723c */ /* 0x000ff00000041824 */
[----:B------:R-:W-:Y:S01]  /*11390*/  HMMA.16816.F32.BF16 R36, R12, R70, R32 ;  /* 0x000000460c24723c */ /* 0x000fe20000041820 */
[----:B------:R-:W1:Y:S07]  /*113a0*/  LDSM.16.M88.4 R68, [R143+0x5800] ;  /* 0x005800008f44783b */ /* 0x000e6e0000000200 */
[----:B------:R-:W-:Y:S01]  /*113b0*/  HMMA.16816.F32.BF16 R28, R28, R82, R56 ;  /* 0x000000521c1c723c */ /* 0x000fe20000041838 */
[----:B------:R-:W1:Y:S07]  /*113c0*/  LDSM.16.M88.4 R56, [R188+0x5800] ;  /* 0x00580000bc38783b */ /* 0x000e6e0000000200 */
[----:B--2---:R-:W-:Y:S08]  /*113d0*/  HMMA.16816.F32.BF16 R24, R8, R64, R24 ;  /* 0x000000400818723c */ /* 0x004ff00000041818 */
[----:B---3--:R-:W-:Y:S08]  /*113e0*/  HMMA.16816.F32.BF16 R32, R20, R52, R48 ;  /* 0x000000341420723c */ /* 0x008ff00000041830 */
[----:B------:R-:W-:Y:S08]  /*113f0*/  HMMA.16816.F32.BF16 R44, R16, R78, R44 ;  /* 0x0000004e102c723c */ /* 0x000ff0000004182c */
[----:B----4-:R-:W-:Y:S08]  /*11400*/  HMMA.16816.F32.BF16 R40, R12, R72, R40 ;  /* 0x000000480c28723c */ /* 0x010ff00000041828 */
[----:B------:R-:W-:Y:S08]  /*11410*/  HMMA.16816.F32.BF16 R36, R8, R66, R36 ;  /* 0x000000420824723c */ /* 0x000ff00000041824 */
[----:B------:R-:W-:Y:S01]  /*11420*/  HMMA.16816.F32.BF16 R20, R20, R54, R28 ;  /* 0x000000361414723c */ /* 0x000fe2000004181c */
[----:B------:R-:W2:Y:S07]  /*11430*/  LDSM.16.M88.4 R52, [R142+0x5000] ;  /* 0x005000008e34783b */ /* 0x000eae0000000200 */
[----:B-1----:R-:W-:Y:S08]  /*11440*/  HMMA.16816.F32.BF16 R48, R4, R84, R24 ;  /* 0x000000540430723c */ /* 0x002ff00000041818 */
[----:B------:R-:W-:Y:S08]  /*11450*/  HMMA.16816.F32.BF16 R24, R16, R68, R32 ;  /* 0x000000441018723c */ /* 0x000ff00000041820 */
[----:B------:R-:W-:Y:S08]  /*11460*/  HMMA.16816.F32.BF16 R28, R12, R74, R44 ;  /* 0x0000004a0c1c723c */ /* 0x000ff0000004182c */
[----:B------:R-:W-:Y:S01]  /*11470*/  HMMA.16816.F32.BF16 R32, R8, R60, R40 ;  /* 0x0000003c0820723c */ /* 0x000fe20000041828 */
[----:B------:R-:W1:Y:S01]  /*11480*/  LDSM.16.M88.4 R40, [R2+0x5800] ;  /* 0x005800000228783b */ /* 0x000e620000000200 */
[----:B------:R-:W-:-:S04]  /*11490*/  FMUL.FTZ R0, R48, c[0x0][0x320] ;  /* 0x0000c80030007a20 */ /* 0x000fc80000410000 */
[----:B------:R3:W4:Y:S02]  /*114a0*/  MUFU.TANH R60, R0 ;  /* 0x00000000003c7308 */ /* 0x0007240000002400 */
[----:B------:R-:W-:Y:S08]  /*114b0*/  HMMA.16816.F32.BF16 R36, R4, R86, R36 ;  /* 0x000000560424723c */ /* 0x000ff00000041824 */
[----:B------:R-:W-:Y:S01]  /*114c0*/  HMMA.16816.F32.BF16 R16, R16, R70, R20 ;  /* 0x000000461010723c */ /* 0x000fe20000041814 */
[----:B---3--:R-:W-:-:S07]  /*114d0*/  FMUL.FTZ R0, R49, c[0x0][0x320] ;  /* 0x0000c80031007a20 */ /* 0x008fce0000410000 */
[----:B------:R-:W-:Y:S01]  /*114e0*/  HMMA.16816.F32.BF16 R20, R12, R56, R24 ;  /* 0x000000380c14723c */ /* 0x000fe20000041818 */
[----:B------:R3:W1:Y:S07]  /*114f0*/  MUFU.TANH R47, R0 ;  /* 0x00000000002f7308 */ /* 0x00066e0000002400 */
[----:B------:R-:W-:Y:S08]  /*11500*/  HMMA.16816.F32.BF16 R24, R8, R62, R28 ;  /* 0x0000003e0818723c */ /* 0x000ff0000004181c */
[----:B--2---:R-:W-:Y:S01]  /*11510*/  HMMA.16816.F32.BF16 R28, R4, R52, R32 ;  /* 0x00000034041c723c */ /* 0x004fe20000041820 */
[----:B------:R-:W2:Y:S01]  /*11520*/  LDSM.16.M88.4 R32, [R142+0x5800] ;  /* 0x005800008e20783b */ /* 0x000ea20000000200 */
[----:B---3--:R-:W-:Y:S01]  /*11530*/  FMUL.FTZ R0, R50, c[0x0][0x320] ;  /* 0x0000c80032007a20 */ /* 0x008fe20000410000 */
[----:B------:R-:W-:-:S04]  /*11540*/  DEPBAR.LE SB0, 0x0 ;  /* 0x000080000000791a */ /* 0x000fc80000000000 */
[----:B------:R3:W2:Y:S01]  /*11550*/  MUFU.TANH R48, R0 ;  /* 0x0000000000307308 */ /* 0x0006a20000002400 */
[----:B------:R-:W-:Y:S08]  /*11560*/  HMMA.16816.F32.BF16 R12, R12, R58, R16 ;  /* 0x0000003a0c0c723c */ /* 0x000ff00000041810 */
[----:B-1----:R-:W-:Y:S01]  /*11570*/  HMMA.16816.F32.BF16 R16, R8, R40, R20 ;  /* 0x000000280810723c */ /* 0x002fe20000041814 */
[----:B---3--:R-:W-:-:S07]  /*11580*/  FMUL.FTZ R0, R51, c[0x0][0x320] ;  /* 0x0000c80033007a20 */ /* 0x008fce0000410000 */
[----:B------:R-:W-:Y:S01]  /*11590*/  HMMA.16816.F32.BF16 R20, R4, R54, R24 ;  /* 0x000000360414723c */ /* 0x000fe20000041818 */
[----:B------:R1:W3:Y:S07]  /*115a0*/  MUFU.TANH R46, R0 ;  /* 0x00000000002e7308 */ /* 0x0002ee0000002400 */
[----:B------:R-:W-:Y:S08]  /*115b0*/  HMMA.16816.F32.BF16 R8, R8, R42, R12 ;  /* 0x0000002a0808723c */ /* 0x000ff0000004180c */
[----:B--2---:R-:W-:Y:S01]  /*115c0*/  HMMA.16816.F32.BF16 R12, R4, R32, R16 ;  /* 0x00000020040c723c */ /* 0x004fe20000041810 */
[----:B-1----:R-:W-:-:S04]  /*115d0*/  FMUL.FTZ R0, R36, c[0x0][0x320] ;  /* 0x0000c80024007a20 */ /* 0x002fc80000410000 */
[----:B------:R1:W2:Y:S11]  /*115e0*/  MUFU.TANH R45, R0 ;  /* 0x00000000002d7308 */ /* 0x0002b60000002400 */
[----:B------:R-:W-:Y:S01]  /*115f0*/  HMMA.16816.F32.BF16 R4, R4, R34, R8 ;  /* 0x000000220404723c */ /* 0x000fe20000041808 */
[----:B-1----:R-:W-:-:S04]  /*11600*/  FMUL.FTZ R0, R37, c[0x0][0x320] ;  /* 0x0000c80025007a20 */ /* 0x002fc80000410000 */
        /* <DEDUP_REMOVED lines=44> */
[----:B------:R-:W-:Y:S01]  /*118d0*/  LOP3.LUT P5, RZ, R206, 0x8, RZ, 0xc0, !PT ;  /* 0x00000008ceff7812 */ /* 0x000fe200078ac0ff */
[----:B------:R-:W-:Y:S01]  /*118e0*/  IMAD R2, R2, c[0x0][0x1e0], RZ ;  /* 0x0000780002027a24 */ /* 0x000fe200078e02ff */
[C---:B------:R-:W-:Y:S02]  /*118f0*/  LOP3.LUT P6, RZ, R206.reuse, 0x4, RZ, 0xc0, !PT ;  /* 0x00000004ceff7812 */ /* 0x040fe400078cc0ff */
[----:B------:R-:W-:Y:S01]  /*11900*/  LOP3.LUT P3, RZ, R206, 0x2, RZ, 0xc0, !PT ;  /* 0x00000002ceff7812 */ /* 0x000fe2000786c0ff */
[----:B------:R-:W-:Y:S01]  /*11910*/  IMAD R4, R0, c[0x0][0x1e4], R2 ;  /* 0x0000790000047a24 */ /* 0x000fe200078e0202 */
[----:B------:R-:W-:Y:S01]  /*11920*/  LOP3.LUT P4, RZ, R206, 0x1, RZ, 0xc0, !PT ;  /* 0x00000001ceff7812 */ /* 0x000fe2000788c0ff */
        /* <DEDUP_REMOVED lines=28> */
.L_x_1478:
[----:B--234-:R-:W-:Y:S05]  /*11af0*/  BSYNC B0 ;  /* 0x0000000000007941 */ /* 0x01cfea0003800000 */
.L_x_1477:
[----:B-1----:R-:W-:Y:S01]  /*11b00*/  IMAD.IADD R0, R89, 0x1, -R216 ;  /* 0x0000000159007824 */ /* 0x002fe200078e0ad8 */
[----:B------:R-:W-:Y:S04]  /*11b10*/  LDSM.16.MT88.4 R32, [R190] ;  /* 0x00000000be20783b */ /* 0x000fe80000004200 */
        /* <DEDUP_REMOVED lines=8> */
[----:B------:R-:W-:Y:S02]  /*11ba0*/  ISETP.GT.AND P4, PT, R0, 0x9, PT ;  /* 0x000000090000780c */ /* 0x000fe40003f84270 */
[----:B------:R-:W-:Y:S01]  /*11bb0*/  FSEL R7, R45, -INF , P0 ;  /* 0xff8000002d077808 */ /* 0x000fe20000000000 */
[----:B------:R-:W-:Y:S01]  /*11bc0*/  LDSM.16.MT88.4 R68, [R190+0x3000] ;  /* 0x00300000be44783b */ /* 0x000fe20000004200 */
[----:B------:R-:W-:-:S02]  /*11bd0*/  FMNMX.FTZ R2, R5, R6, !PT ;  /* 0x0000000605027209 */ /* 0x000fc40007810000 */
[----:B------:R-:W-:Y:S01]  /*11be0*/  ISETP.GT.AND P6, PT, R0, 0x10, PT ;  /* 0x000000100000780c */ /* 0x000fe20003fc4270 */
[----:B------:R-:W-:Y:S01]  /*11bf0*/  LDSM.16.MT88.4 R72, [R190+0x3800] ;  /* 0x00380000be48783b */ /* 0x000fe20000004200 */
[----:B------:R-:W-:Y:S02]  /*11c00*/  FSEL R9, R44, -INF , P4 ;  /* 0xff8000002c097808 */ /* 0x000fe40002000000 */
[----:B------:R-:W-:Y:S01]  /*11c10*/  FMNMX.FTZ R2, R7, R2, !PT ;  /* 0x0000000207027209 */ /* 0x000fe20007810000 */
        /* <DEDUP_REMOVED lines=9> */
[----:B------:R-:W0:Y:S01]  /*11cb0*/  LDGDEPBAR ;  /* 0x00000000000079af */ /* 0x000e220000000000 */
[----:B------:R-:W-:Y:S02]  /*11cc0*/  ISETP.GT.AND P5, PT, R0, 0x19, PT ;  /* 0x000000190000780c */ /* 0x000fe40003fa4270 */
[----:B------:R-:W-:Y:S02]  /*11cd0*/  FSEL R11, R18, -INF , P3 ;  /* 0xff800000120b7808 */ /* 0x000fe40001800000 */
[----:B------:R-:W-:-:S02]  /*11ce0*/  FMNMX.FTZ R2, R10, R2, !PT ;  /* 0x000000020a027209 */ /* 0x000fc40007810000 */
        /* <DEDUP_REMOVED lines=9> */
[----:B------:R-:W-:Y:S01]  /*11d80*/  ISETP.GT.AND P1, PT, R0, 0x28, PT ;  /* 0x000000280000780c */ /* 0x000fe20003f24270 */
[----:B------:R-:W-:Y:S01]  /*11d90*/  LDSM.16.MT88.4 R44, [R191] ;  /* 0x00000000bf2c783b */ /* 0x000fe20000004200 */
[----:B------:R-:W-:Y:S02]  /*11da0*/  FSEL R93, R16, -INF , P2 ;  /* 0xff800000105d7808 */ /* 0x000fe40001000000 */
[----:B------:R-:W-:Y:S02]  /*11db0*/  FMNMX.FTZ R2, R94, R2, !PT ;  /* 0x000000025e027209 */ /* 0x000fe40007810000 */
[----:B------:R-:W-:-:S02]  /*11dc0*/  FSEL R19, R37, -INF , P0 ;  /* 0xff80000025137808 */ /* 0x000fc40000000000 */
[----:B------:R-:W-:Y:S02]  /*11dd0*/  ISETP.GT.AND P0, PT, R0, 0x29, PT ;  /* 0x000000290000780c */ /* 0x000fe40003f04270 */
[----:B------:R-:W-:Y:S02]  /*11de0*/  FSEL R92, R15, -INF , P1 ;  /* 0xff8000000f5c7808 */ /* 0x000fe40000800000 */
[----:B------:R-:W-:Y:S02]  /*11df0*/  FMNMX.FTZ R2, R93, R2, !PT ;  /* 0x000000025d027209 */ /* 0x000fe40007810000 */
[----:B------:R-:W-:Y:S02]  /*11e00*/  FMNMX.FTZ R3, R14, R20, !PT ;  /* 0x000000140e037209 */ /* 0x000fe40007810000 */
[----:B------:R-:W-:Y:S02]  /*11e10*/  FSEL R91, R13, -INF , P0 ;  /* 0xff8000000d5b7808 */ /* 0x000fe40000000000 */
[----:B------:R-:W-:-:S02]  /*11e20*/  FMNMX.FTZ R2, R92, R2, !PT ;  /* 0x000000025c027209 */ /* 0x000fc40007810000 */
[----:B------:R-:W-:Y:S02]  /*11e30*/  FSEL R18, R36, -INF , P4 ;  /* 0xff80000024127808 */ /* 0x000fe40002000000 */
[----:B------:R-:W-:Y:S01]  /*11e40*/  FMNMX.FTZ R3, R19, R3, !PT ;  /* 0x0000000313037209 */ /* 0x000fe20007810000 */
[----:B------:R-:W-:Y:S01]  /*11e50*/  LDSM.16.MT88.4 R36, [R189+0x1800] ;  /* 0x00180000bd24783b */ /* 0x000fe20000004200 */
[----:B------:R-:W-:Y:S02]  /*11e60*/  FSEL R17, R30, -INF , P6 ;  /* 0xff8000001e117808 */ /* 0x000fe40003000000 */
[----:B------:R-:W-:Y:S02]  /*11e70*/  FMNMX.FTZ R2, R91, R2, !PT ;  /* 0x000000025b027209 */ /* 0x000fe40007810000 */
[C---:B------:R-:W-:Y:S02]  /*11e80*/  ISETP.GT.AND P6, PT, R0.reuse, 0x11, PT ;  /* 0x000000110000780c */ /* 0x040fe40003fc4270 */
[----:B------:R-:W-:Y:S01]  /*11e90*/  ISETP.GT.AND P4, PT, R0, 0x18, PT ;  /* 0x000000180000780c */ /* 0x000fe20003f84270 */
[----:B------:R-:W1:Y:S01]  /*11ea0*/  SHFL.BFLY PT, R4, R2, 0x2, 0x1f ;  /* 0x0c401f0002047f89 */ /* 0x000e6200000e0000 */
[----:B------:R-:W-:-:S02]  /*11eb0*/  FMNMX.FTZ R0, R18, R3, !PT ;  /* 0x0000000312007209 */ /* 0x000fc40007810000 */
[----:B------:R-:W-:Y:S02]  /*11ec0*/  FSEL R13, R29, -INF , P6 ;  /* 0xff8000001d0d7808 */ /* 0x000fe40003000000 */
[----:B------:R-:W-:Y:S01]  /*11ed0*/  FMNMX.FTZ R0, R17, R0, !PT ;  /* 0x0000000011007209 */ /* 0x000fe20007810000 */
[----:B------:R-:W-:Y:S01]  /*11ee0*/  LDSM.16.MT88.4 R28, [R192] ;  /* 0x00000000c01c783b */ /* 0x000fe20000004200 */
[----:B------:R-:W-:Y:S02]  /*11ef0*/  FSEL R16, R26, -INF , P4 ;  /* 0xff8000001a107808 */ /* 0x000fe40002000000 */
        /* <DEDUP_REMOVED lines=8> */
[----:B------:R-:W-:Y:S02]  /*11f80*/  FSEL R88, R22, -INF , P1 ;  /* 0xff80000016587808 */ /* 0x000fe40000800000 */
[----:B------:R-:W-:-:S02]  /*11f90*/  FMNMX.FTZ R3, R89, R3, !PT ;  /* 0x0000000359037209 */ /* 0x000fc40007810000 */
[----:B-1----:R-:W-:Y:S02]  /*11fa0*/  FMNMX.FTZ R0, R2, R4, !PT ;  /* 0x0000000402007209 */ /* 0x002fe40007810000 */
[----:B------:R-:W-:Y:S02]  /*11fb0*/  FSEL R87, R21, -INF , P0 ;  /* 0xff80000015577808 */ /* 0x000fe40000000000 */
[----:B------:R-:W-:Y:S01]  /*11fc0*/  FMNMX.FTZ R3, R88, R3, !PT ;  /* 0x0000000358037209 */ /* 0x000fe20007810000 */
[----:B------:R-:W1:Y:S03]  /*11fd0*/  SHFL.BFLY PT, R2, R0, 0x1, 0x1f ;  /* 0x0c201f0000027f89 */ /* 0x000e6600000e0000 */
[----:B------:R-:W-:-:S05]  /*11fe0*/  FMNMX.FTZ R3, R87, R3, !PT ;  /* 0x0000000357037209 */ /* 0x000fca0007810000 */
[----:B------:R-:W2:Y:S01]  /*11ff0*/  SHFL.BFLY PT, R4, R3, 0x2, 0x1f ;  /* 0x0c401f0003047f89 */ /* 0x000ea200000e0000 */
[----:B-1----:R-:W-:-:S04]  /*12000*/  FMNMX.FTZ R136, R0, R2, !PT ;  /* 0x0000000200887209 */ /* 0x002fc80007810000 */
[C---:B------:R-:W-:Y:S01]  /*12010*/  FSETP.NEU.FTZ.AND P0, PT, R136.reuse, -INF , PT ;  /* 0xff8000008800780b */ /* 0x040fe20003f1d000 */
[----:B------:R-:W-:Y:S01]  /*12020*/  FMUL.FTZ R2, R136, c[0x0][0x2d0] ;  /* 0x0000b40088027a20 */ /* 0x000fe20000410000 */
[----:B--2---:R-:W-:-:S04]  /*12030*/  FMNMX.FTZ R0, R3, R4, !PT ;  /* 0x0000000403007209 */ /* 0x004fc80007810000 */
[----:B------:R-:W-:Y:S01]  /*12040*/  FSEL R2, R2, RZ, P0 ;  /* 0x000000ff02027208 */ /* 0x000fe20000000000 */
[----:B------:R-:W1:Y:S04]  /*12050*/  SHFL.BFLY PT, R4, R0, 0x1, 0x1f ;  /* 0x0c201f0000047f89 */ /* 0x000e6800000e0000 */
[----:B------:R-:W-:-:S04]  /*12060*/  FFMA.FTZ R3, R5, c[0x0][0x2d0], -R2 ;  /* 0x0000b40005037a23 */ /* 0x000fc80000010802 */
[----:B------:R2:W-:Y:S02]  /*12070*/  MUFU.EX2 R84, R3 ;  /* 0x0000000300547308 */ /* 0x0005e40000000800 */
[--C-:B--2---:R-:W-:Y:S01]  /*12080*/  FFMA.FTZ R3, R6, c[0x0][0x2d0], -R2.reuse ;  /* 0x0000b40006037a23 */ /* 0x104fe20000010802 */
[----:B-1----:R-:W-:Y:S01]  /*12090*/  FMNMX.FTZ R135, R0, R4, !PT ;  /* 0x0000000400877209 */ /* 0x002fe20007810000 */
[----:B------:R-:W-:-:S04]  /*120a0*/  FFMA.FTZ R0, R10, c[0x0][0x2d0], -R2 ;  /* 0x0000b4000a007a23 */ /* 0x000fc80000010802 */
[----:B------:R1:W2:Y:S01]  /*120b0*/  MUFU.EX2 R83, R3 ;  /* 0x0000000300537308 */ /* 0x0002a20000000800 */
[----:B------:R-:W-:-:S07]  /*120c0*/  FSETP.NEU.FTZ.AND P0, PT, R135, -INF , PT ;  /* 0xff8000008700780b */ /* 0x000fce0003f1d000 */
[----:B------:R3:W-:Y:S01]  /*120d0*/  MUFU.EX2 R252, R0 ;  /* 0x0000000000fc7308 */ /* 0x0007e20000000800 */
[----:B-1----:R-:W-:Y:S02]  /*120e0*/  FFMA.FTZ R3, R7, c[0x0][0x2d0], -R2 ;  /* 0x0000b40007037a23 */ /* 0x002fe40000010802 */
[----:B------:R-:W1:Y:S05]  /*120f0*/  LDSM.16.MT88.4 R4, [R189] ;  /* 0x00000000bd04783b */ /* 0x000e6a0000004200 */
[----:B------:R4:W-:Y:S01]  /*12100*/  MUFU.EX2 R86, R3 ;  /* 0x0000000300567308 */ /* 0x0009e20000000800 */
[----:B---3--:R-:W-:-:S05]  /*12110*/  FMUL.FTZ R0, R135, c[0x0][0x2d0] ;  /* 0x0000b40087007a20 */ /* 0x008fca0000410000 */
[----:B------:R-:W-:Y:S01]  /*12120*/  FSEL R0, R0, RZ, P0 ;  /* 0x000000ff00007208 */ /* 0x000fe20000000000 */
[----:B----4-:R-:W-:-:S04]  /*12130*/  FFMA.FTZ R3, R9, c[0x0][0x2d0], -R2 ;  /* 0x0000b40009037a23 */ /* 0x010fc80000010802 */
[----:B------:R3:W4:Y:S02]  /*12140*/  MUFU.EX2 R85, R3 ;  /* 0x0000000300557308 */ /* 0x0007240000000800 */
[----:B---3--:R-:W-:Y:S01]  /*12150*/  FFMA.FTZ R3, R8, c[0x0][0x2d0], -R2 ;  /* 0x0000b40008037a23 */ /* 0x008fe20000010802 */
[----:B--2---:R-:W-:Y:S02]  /*12160*/  F2FP.BF16.PACK_AB R8, R83, R84 ;  /* 0x000000545308723e */ /* 0x004fe400000010ff */
[----:B----4-:R-:W-:-:S03]  /*12170*/  F2FP.BF16.PACK_AB R10, R85, R86 ;  /* 0x00000056550a723e */ /* 0x010fc600000010ff */
[----:B------:R2:W-:Y:S02]  /*12180*/  MUFU.EX2 R95, R3 ;  /* 0x00000003005f7308 */ /* 0x0005e40000000800 */
[----:B--2---:R-:W-:-:S06]  /*12190*/  FFMA.FTZ R3, R11, c[0x0][0x2d0], -R2 ;  /* 0x0000b4000b037a23 */ /* 0x004fcc0000010802 */
[----:B------:R2:W-:Y:S02]  /*121a0*/  MUFU.EX2 R219, R3 ;  /* 0x0000000300db7308 */ /* 0x0005e40000000800 */
[----:B--2---:R-:W-:-:S06]  /*121b0*/  FFMA.FTZ R3, R12, c[0x0][0x2d0], -R2 ;  /* 0x0000b4000c037a23 */ /* 0x004fcc0000010802 */
[----:B------:R2:W-:Y:S02]  /*121c0*/  MUFU.EX2 R204, R3 ;  /* 0x0000000300cc7308 */ /* 0x0005e40000000800 */
[----:B--2---:R-:W-:-:S06]  /*121d0*/  FFMA.FTZ R3, R14, c[0x0][0x2d0], -R0 ;  /* 0x0000b4000e037a23 */ /* 0x004fcc0000010800 */
[----:B------:R2:W-:Y:S02]  /*121e0*/  MUFU.EX2 R82, R3 ;  /* 0x0000000300527308 */ /* 0x0005e40000000800 */
[----:B--2---:R-:W-:-:S06]  /*121f0*/  FFMA.FTZ R3, R20, c[0x0][0x2d0], -R0 ;  /* 0x0000b40014037a23 */ /* 0x004fcc0000010800 */
[----:B------:R2:W3:Y:S02]  /*12200*/  MUFU.EX2 R81, R3 ;  /* 0x0000000300517308 */ /* 0x0004e40000000800 */
[----:B--2---:R-:W-:Y:S01]  /*12210*/  FFMA.FTZ R3, R19, c[0x0][0x2d0], -R0 ;  /* 0x0000b40013037a23 */ /* 0x004fe20000010800 */
[----:B---3--:R-:W-:-:S05]  /*12220*/  F2FP.BF16.PACK_AB R9, R81, R82 ;  /* 0x000000525109723e */ /* 0x008fca00000010ff */
[----:B------:R2:W-:Y:S02]  /*12230*/  MUFU.EX2 R80, R3 ;  /* 0x0000000300507308 */ /* 0x0005e40000000800 */
[----:B--2---:R-:W-:-:S06]  /*12240*/  FFMA.FTZ R3, R18, c[0x0][0x2d0], -R0 ;  /* 0x0000b40012037a23 */ /* 0x004fcc0000010800 */
[----:B------:R2:W3:Y:S02]  /*12250*/  MUFU.EX2 R203, R3 ;  /* 0x0000000300cb7308 */ /* 0x0004e40000000800 */
[----:B--2---:R-:W-:Y:S01]  /*12260*/  FFMA.FTZ R3, R17, c[0x0][0x2d0], -R0 ;  /* 0x0000b40011037a23 */ /* 0x004fe20000010800 */
[----:B---3--:R-:W-:-:S05]  /*12270*/  F2FP.BF16.PACK_AB R11, R203, R80 ;  /* 0x00000050cb0b723e */ /* 0x008fca00000010ff */
[----:B------:R2:W-:Y:S02]  /*12280*/  MUFU.EX2 R202, R3 ;  /* 0x0000000300ca7308 */ /* 0x0005e40000000800 */
[----:B-1----:R-:W-:Y:S07]  /*12290*/  HMMA.16816.F32.BF16 R20, R8, R4, RZ ;  /* 0x000000040814723c */ /* 0x002fee00000418ff */
[----:B------:R-:W-:Y:S01]  /*122a0*/  F2FP.BF16.PACK_AB R4, R252, R95 ;  /* 0x0000005ffc04723e */ /* 0x000fe200000010ff */
[----:B--2---:R-:W-:-:S04]  /*122b0*/  FFMA.FTZ R3, R13, c[0x0][0x2d0], -R0 ;  /* 0x0000b4000d037a23 */ /* 0x004fc80000010800 */
[----:B------:R1:W2:Y:S02]  /*122c0*/  MUFU.EX2 R200, R3 ;  /* 0x0000000300c87308 */ /* 0x0002a40000000800 */
[--C-:B-1----:R-:W-:Y:S01]  /*122d0*/  FFMA.FTZ R3, R16, c[0x0][0x2d0], -R0.reuse ;  /* 0x0000b40010037a23 */ /* 0x102fe20000010800 */
[----:B--2---:R-:W-:Y:S01]  /*122e0*/  F2FP.BF16.PACK_AB R5, R200, R202 ;  /* 0x000000cac805723e */ /* 0x004fe200000010ff */
[----:B------:R-:W-:Y:S04]  /*122f0*/  HMMA.16816.F32.BF16 R16, R8, R6, RZ ;  /* 0x000000060810723c */ /* 0x000fe800000418ff */
[----:B------:R1:W-:Y:S03]  /*12300*/  MUFU.EX2 R199, R3 ;  /* 0x0000000300c77308 */ /* 0x0003e60000000800 */
[----:B------:R-:W-:Y:S01]  /*12310*/  F2FP.BF16.PACK_AB R6, R204, R219 ;  /* 0x000000dbcc06723e */ /* 0x000fe200000010ff */
[----:B-1----:R-:W-:-:S02]  /*12320*/  FFMA.FTZ R3, R15, c[0x0][0x2d0], -R0 ;  /* 0x0000b4000f037a23 */ /* 0x002fc40000010800 */
[----:B------:R-:W-:Y:S02]  /*12330*/  HMMA.16816.F32.BF16 R12, R8, R32, RZ ;  /* 0x00000020080c723c */ /* 0x000fe400000418ff */
[----:B------:R-:W1:Y:S02]  /*12340*/  MUFU.EX2 R198, R3 ;  /* 0x0000000300c67308 */ /* 0x000e640000000800 */
[----:B-1----:R-:W-:-:S07]  /*12350*/  F2FP.BF16.PACK_AB R7, R198, R199 ;  /* 0x000000c7c607723e */ /* 0x002fce00000010ff */
[C---:B------:R-:W-:Y:S08]  /*12360*/  HMMA.16816.F32.BF16 R164, R4.reuse, R24, R20 ;  /* 0x0000001804a4723c */ /* 0x040ff00000041814 */
[----:B------:R-:W-:Y:S01]  /*12370*/  HMMA.16816.F32.BF16 R52, R4, R26, R16 ;  /* 0x0000001a0434723c */ /* 0x000fe20000041810 */
[----:B------:R-:W1:Y:S07]  /*12380*/  LDSM.16.MT88.4 R24, [R192+0x800] ;  /* 0x00080000c018783b */ /* 0x000e6e0000004200 */
[----:B------:R-:W-:Y:S08]  /*12390*/  HMMA.16816.F32.BF16 R20, R8, R28, RZ ;  /* 0x0000001c0814723c */ /* 0x000ff000000418ff */
[----:B------:R-:W-:Y:S08]  /*123a0*/  HMMA.16816.F32.BF16 R156, R4, R40, R12 ;  /* 0x00000028049c723c */ /* 0x000ff0000004180c */
[----:B------:R-:W-:Y:S01]  /*123b0*/  IMAD.MOV.U32 R98, RZ, RZ, R52 ;  /* 0x000000ffff627224 */ /* 0x000fe200078e0034 */
[----:B------:R-:W-:Y:S01]  /*123c0*/  HMMA.16816.F32.BF16 R12, R8, R34, RZ ;  /* 0x00000022080c723c */ /* 0x000fe200000418ff */
[----:B------:R-:W-:Y:S01]  /*123d0*/  IMAD.MOV.U32 R97, RZ, RZ, R53 ;  /* 0x000000ffff617224 */ /* 0x000fe200078e0035 */
[----:B------:R-:W-:Y:S01]  /*123e0*/  LDSM.16.MT88.4 R32, [R189+0x2000] ;  /* 0x00200000bd20783b */ /* 0x000fe20000004200 */
[----:B------:R-:W-:-:S02]  /*123f0*/  IMAD.MOV.U32 R96, RZ, RZ, R54 ;  /* 0x000000ffff607224 */ /* 0x000fc400078e0036 */
[----:B------:R-:W-:Y:S02]  /*12400*/  IMAD.MOV.U32 R3, RZ, RZ, R55 ;  /* 0x000000ffff037224 */ /* 0x000fe400078e0037 */
[----:B------:R-:W2:Y:S01]  /*12410*/  LDSM.16.MT88.4 R52, [R191+0x800] ;  /* 0x00080000bf34783b */ /* 0x000ea20000004200 */
[----:B------:R-:W-:Y:S08]  /*12420*/  HMMA.16816.F32.BF16 R16, R8, R30, RZ ;  /* 0x0000001e0810723c */ /* 0x000ff000000418ff */
[----:B-1----:R-:W-:Y:S08]  /*12430*/  HMMA.16816.F32.BF16 R148, R4, R24, R20 ;  /* 0x000000180494723c */ /* 0x002ff00000041814 */
[----:B------:R-:W-:Y:S08]  /*12440*/  HMMA.16816.F32.BF16 R20, R8, R46, RZ ;  /* 0x0000002e0814723c */ /* 0x000ff000000418ff */
[----:B------:R-:W-:Y:S01]  /*12450*/  HMMA.16816.F32.BF16 R144, R4, R42, R12 ;  /* 0x0000002a0490723c */ /* 0x000fe2000004180c */
[----:B------:R-:W-:Y:S07]  /*12460*/  LDSM.16.MT88.4 R40, [R189+0x3800] ;  /* 0x00380000bd28783b */ /* 0x000fee0000004200 */
[----:B------:R-:W-:Y:S01]  /*12470*/  HMMA.16816.F32.BF16 R12, R8, R44, RZ ;  /* 0x0000002c080c723c */ /* 0x000fe200000418ff */
[----:B------:R-:W-:Y:S07]  /*12480*/  LDSM.16.MT88.4 R44, [R191+0x2000] ;  /* 0x00200000bf2c783b */ /* 0x000fee0000004200 */
[C---:B------:R-:W-:Y:S01]  /*12490*/  HMMA.16816.F32.BF16 R56, R4.reuse, R26, R16 ;  /* 0x0000001a0438723c */ /* 0x040fe20000041810 */
[----:B------:R-:W1:Y:S07]  /*124a0*/  LDSM.16.MT88.4 R24, [R192+0x1800] ;  /* 0x00180000c018783b */ /* 0x000e6e0000004200 */
[C---:B--2---:R-:W-:Y:S01]  /*124b0*/  HMMA.16816.F32.BF16 R236, R4.reuse, R54, R20 ;  /* 0x0000003604ec723c */ /* 0x044fe20000041814 */
        /* <DEDUP_REMOVED lines=9> */
[----:B------:R-:W4:Y:S07]  /*12550*/  LDSM.16.MT88.4 R56, [R190+0x2000] ;  /* 0x00200000be38783b */ /* 0x000f2e0000004200 */
[C---:B------:R-:W-:Y:S08]  /*12560*/  HMMA.16816.F32.BF16 R12, R8.reuse, R48, RZ ;  /* 0x00000030080c723c */ /* 0x040ff000000418ff */
[----:B-1----:R-:W-:Y:S08]  /*12570*/  HMMA.16816.F32.BF16 R36, R8, R24, RZ ;  /* 0x000000180824723c */ /* 0x002ff000000418ff */
[C---:B------:R-:W-:Y:S08]  /*12580*/  HMMA.16816.F32.BF16 R244, R4.reuse, R32, R28 ;  /* 0x0000002004f4723c */ /* 0x040ff0000004181c */
[----:B------:R-:W-:Y:S08]  /*12590*/  HMMA.16816.F32.BF16 R240, R4, R34, R16 ;  /* 0x0000002204f0723c */ /* 0x000ff00000041810 */
[C---:B------:R-:W-:Y:S08]  /*125a0*/  HMMA.16816.F32.BF16 R32, R8.reuse, R26, RZ ;  /* 0x0000001a0820723c */ /* 0x040ff000000418ff */
[C---:B--2---:R-:W-:Y:S08]  /*125b0*/  HMMA.16816.F32.BF16 R28, R8.reuse, R20, RZ ;  /* 0x00000014081c723c */ /* 0x044ff000000418ff */
[C---:B------:R-:W-:Y:S08]  /*125c0*/  HMMA.16816.F32.BF16 R24, R8.reuse, R22, RZ ;  /* 0x000000160818723c */ /* 0x040ff000000418ff */
[----:B------:R-:W-:Y:S08]  /*125d0*/  HMMA.16816.F32.BF16 R20, R8, R60, RZ ;  /* 0x0000003c0814723c */ /* 0x000ff000000418ff */
[----:B---3--:R-:W-:Y:S01]  /*125e0*/  HMMA.16816.F32.BF16 R228, R4, R52, R36 ;  /* 0x0000003404e4723c */ /* 0x008fe20000041824 */
[----:B------:R-:W1:Y:S06]  /*125f0*/  LDSM.16.MT88.4 R36, [R192+0x3800] ;  /* 0x00380000c024783b */ /* 0x000e6c0000004200 */
[----:B------:R-:W-:Y:S01]  /*12600*/  IMAD.MOV.U32 R52, RZ, RZ, R102 ;  /* 0x000000ffff347224 */ /* 0x000fe200078e0066 */
[----:B------:R-:W-:Y:S01]  /*12610*/  HMMA.16816.F32.BF16 R48, R8, R50, RZ ;  /* 0x000000320830723c */ /* 0x000fe200000418ff */
[----:B------:R-:W-:-:S07]  /*12620*/  IMAD.MOV.U32 R53, RZ, RZ, R101 ;  /* 0x000000ffff357224 */ /* 0x000fce00078e0065 */
[----:B------:R-:W-:Y:S08]  /*12630*/  HMMA.16816.F32.BF16 R16, R8, R62, RZ ;  /* 0x0000003e0810723c */ /* 0x000ff000000418ff */
[C---:B------:R-:W-:Y:S07]  /*12640*/  HMMA.16816.F32.BF16 R176, R4.reuse, R46, R24 ;  /* 0x0000002e04b0723c */ /* 0x040fee0000041818 */
[----:B------:R-:W-:Y:S01]  /*12650*/  IMAD.MOV.U32 R46, RZ, RZ, R96 ;  /* 0x000000ffff2e7224 */ /* 0x000fe200078e0060 */
[----:B------:R-:W-:Y:S01]  /*12660*/  HMMA.16816.F32.BF16 R224, R4, R40, R20 ;  /* 0x0000002804e0723c */ /* 0x000fe20000041814 */
[----:B------:R-:W-:-:S02]  /*12670*/  IMAD.MOV.U32 R47, RZ, RZ, R3 ;  /* 0x000000ffff2f7224 */ /* 0x000fc400078e0003 */
[----:B------:R-:W-:-:S05]  /*12680*/  FFMA.FTZ R3, R94, c[0x0][0x2d0], -R2 ;  /* 0x0000b4005e037a23 */ /* 0x000fca0000010802 */
[----:B------:R-:W-:Y:S01]  /*12690*/  HMMA.16816.F32.BF16 R220, R4, R54, R32 ;  /* 0x0000003604dc723c */ /* 0x000fe20000041820 */
[----:B------:R-:W2:Y:S06]  /*126a0*/  LDSM.16.MT88.4 R32, [R189+0x4800] ;  /* 0x00480000bd20783b */ /* 0x000eac0000004200 */
[----:B------:R-:W-:Y:S01]  /*126b0*/  IMAD.MOV.U32 R55, RZ, RZ, R99 ;  /* 0x000000ffff377224 */ /* 0x000fe200078e0063 */
[----:B------:R-:W-:Y:S01]  /*126c0*/  HMMA.16816.F32.BF16 R24, R8, R64, RZ ;  /* 0x000000400818723c */ /* 0x000fe200000418ff */
[----:B------:R-:W-:-:S07]  /*126d0*/  IMAD.MOV.U32 R54, RZ, RZ, R100 ;  /* 0x000000ffff367224 */ /* 0x000fce00078e0064 */
[----:B------:R-:W-:Y:S01]  /*126e0*/  HMMA.16816.F32.BF16 R20, R8, R66, RZ ;  /* 0x000000420814723c */ /* 0x000fe200000418ff */
[----:B------:R-:W-:Y:S07]  /*126f0*/  LDSM.16.MT88.4 R64, [R191+0x2800] ;  /* 0x00280000bf40783b */ /* 0x000fee0000004200 */
[----:B----4-:R-:W-:Y:S08]  /*12700*/  HMMA.16816.F32.BF16 R232, R4, R56, R12 ;  /* 0x0000003804e8723c */ /* 0x010ff0000004180c */
[----:B------:R-:W-:Y:S07]  /*12710*/  HMMA.16816.F32.BF16 R12, R8, R68, RZ ;  /* 0x00000044080c723c */ /* 0x000fee00000418ff */
[----:B------:R-:W-:Y:S01]  /*12720*/  IMAD.MOV.U32 R69, RZ, RZ, R103 ;  /* 0x000000ffff457224 */ /* 0x000fe200078e0067 */
[C---:B------:R-:W-:Y:S01]  /*12730*/  HMMA.16816.F32.BF16 R56, R4.reuse, R58, R48 ;  /* 0x0000003a0438723c */ /* 0x040fe20000041830 */
[----:B------:R-:W3:Y:S07]  /*12740*/  LDSM.16.MT88.4 R48, [R191+0x3800] ;  /* 0x00380000bf30783b */ /* 0x000eee0000004200 */
[C---:B------:R-:W-:Y:S07]  /*12750*/  HMMA.16816.F32.BF16 R60, R4.reuse, R44, R28 ;  /* 0x0000002c043c723c */ /* 0x040fee000004181c */
[----:B------:R-:W-:Y:S01]  /*12760*/  IMAD.MOV.U32 R44, RZ, RZ, R98 ;  /* 0x000000ffff2c7224 */ /* 0x000fe200078e0062 */
[----:B------:R-:W-:Y:S01]  /*12770*/  HMMA.16816.F32.BF16 R184, R4, R42, R16 ;  /* 0x0000002a04b8723c */ /* 0x000fe20000041810 */
[----:B------:R-:W4:Y:S01]  /*12780*/  LDSM.16.MT88.4 R40, [R190+0x4800] ;  /* 0x00480000be28783b */ /* 0x000f220000004200 */
[----:B------:R-:W-:-:S06]  /*12790*/  IMAD.MOV.U32 R45, RZ, RZ, R97 ;  /* 0x000000ffff2d7224 */ /* 0x000fcc00078e0061 */
[----:B------:R-:W-:Y:S08]  /*127a0*/  HMMA.16816.F32.BF16 R28, R8, R70, RZ ;  /* 0x00000046081c723c */ /* 0x000ff000000418ff */
[C---:B-1----:R-:W-:Y:S08]  /*127b0*/  HMMA.16816.F32.BF16 R172, R4.reuse, R36, R24 ;  /* 0x0000002404ac723c */ /* 0x042ff00000041818 */
[C---:B------:R-:W-:Y:S01]  /*127c0*/  HMMA.16816.F32.BF16 R168, R4.reuse, R38, R20 ;  /* 0x0000002604a8723c */ /* 0x040fe20000041814 */
[----:B------:R-:W1:Y:S07]  /*127d0*/  LDSM.16.MT88.4 R36, [R189+0x5000] ;  /* 0x00500000bd24783b */ /* 0x000e6e0000004200 */
[----:B------:R-:W-:Y:S08]  /*127e0*/  HMMA.16816.F32.BF16 R180, R4, R72, R12 ;  /* 0x0000004804b4723c */ /* 0x000ff0000004180c */
[C---:B------:R-:W-:Y:S08]  /*127f0*/  HMMA.16816.F32.BF16 R16, R8.reuse, R76, RZ ;  /* 0x0000004c0810723c */ /* 0x040ff000000418ff */
[----:B------:R-:W-:Y:S08]  /*12800*/  HMMA.16816.F32.BF16 R12, R8, R78, RZ ;  /* 0x0000004e080c723c */ /* 0x000ff000000418ff */
[----:B------:R-:W-:Y:S01]  /*12810*/  HMMA.16816.F32.BF16 R96, R4, R74, R28 ;  /* 0x0000004a0460723c */ /* 0x000fe2000004181c */
[----:B------:R-:W5:Y:S04]  /*12820*/  LDSM.16.MT88.4 R28, [R190+0x5000] ;  /* 0x00500000be1c783b */ /* 0x000f680000004200 */
[----:B------:R-:W-:Y:S03]  /*12830*/  LDSM.16.MT88.4 R72, [R189+0x4000] ;  /* 0x00400000bd48783b */ /* 0x000fe60000004200 */
[C---:B--2---:R-:W-:Y:S08]  /*12840*/  HMMA.16816.F32.BF16 R24, R8.reuse, R32, RZ ;  /* 0x000000200818723c */ /* 0x044ff000000418ff */
[----:B------:R-:W-:Y:S01]  /*12850*/  HMMA.16816.F32.BF16 R20, R8, R34, RZ ;  /* 0x000000220814723c */ /* 0x000fe200000418ff */
[----:B------:R-:W2:Y:S07]  /*12860*/  LDSM.16.MT88.4 R32, [R192+0x4800] ;  /* 0x00480000c020783b */ /* 0x000eae0000004200 */
[C---:B---3--:R-:W-:Y:S08]  /*12870*/  HMMA.16816.F32.BF16 R112, R4.reuse, R48, R16 ;  /* 0x000000300470723c */ /* 0x048ff00000041810 */
[----:B------:R-:W-:Y:S01]  /*12880*/  HMMA.16816.F32.BF16 R104, R4, R50, R12 ;  /* 0x000000320468723c */ /* 0x000fe2000004180c */
[----:B------:R-:W-:Y:S07]  /*12890*/  LDSM.16.MT88.4 R48, [R190+0x2800] ;  /* 0x00280000be30783b */ /* 0x000fee0000004200 */
[C---:B----4-:R-:W-:Y:S08]  /*128a0*/  HMMA.16816.F32.BF16 R16, R8.reuse, R40, RZ ;  /* 0x000000280810723c */ /* 0x050ff000000418ff */
[----:B------:R-:W-:Y:S01]  /*128b0*/  HMMA.16816.F32.BF16 R12, R8, R42, RZ ;  /* 0x0000002a080c723c */ /* 0x000fe200000418ff */
[----:B------:R-:W-:Y:S07]  /*128c0*/  LDSM.16.MT88.4 R40, [R189+0x2800] ;  /* 0x00280000bd28783b */ /* 0x000fee0000004200 */
[C---:B-1----:R-:W-:Y:S01]  /*128d0*/  HMMA.16816.F32.BF16 R120, R4.reuse, R38, R20 ;  /* 0x000000260478723c */ /* 0x042fe20000041814 */
[----:B------:R-:W1:Y:S07]  /*128e0*/  LDSM.16.MT88.4 R20, [R192+0x5000] ;  /* 0x00500000c014783b */ /* 0x000e6e0000004200 */
[C---:B------:R-:W-:Y:S08]  /*128f0*/  HMMA.16816.F32.BF16 R100, R4.reuse, R36, R24 ;  /* 0x000000240464723c */ /* 0x040ff00000041818 */
[C---:B-----5:R-:W-:Y:S08]  /*12900*/  HMMA.16816.F32.BF16 R108, R4.reuse, R28, R16 ;  /* 0x0000001c046c723c */ /* 0x060ff00000041810 */
[----:B------:R-:W-:Y:S08]  /*12910*/  HMMA.16816.F32.BF16 R24, R4, R30, R12 ;  /* 0x0000001e0418723c */ /* 0x000ff0000004180c */
[C---:B--2---:R-:W-:Y:S08]  /*12920*/  HMMA.16816.F32.BF16 R16, R8.reuse, R32, RZ ;  /* 0x000000200810723c */ /* 0x044ff000000418ff */
[----:B------:R-:W-:Y:S01]  /*12930*/  HMMA.16816.F32.BF16 R12, R8, R34, RZ ;  /* 0x00000022080c723c */ /* 0x000fe200000418ff */
[----:B------:R-:W-:Y:S11]  /*12940*/  LDSM.16.MT88.4 R32, [R191+0x1000] ;  /* 0x00100000bf20783b */ /* 0x000ff60000004200 */
[----:B------:R-:W-:Y:S04]  /*12950*/  @!UPT UIADD3 URZ, URZ, URZ, URZ ;  /* 0x0000003f3f3ff290 */ /* 0x000fe8000fffe03f */
[C---:B-1----:R-:W-:Y:S08]  /*12960*/  HMMA.16816.F32.BF16 R116, R4.reuse, R20, R16 ;  /* 0x000000140474723c */ /* 0x042ff00000041810 */
[----:B------:R-:W-:Y:S01]  /*12970*/  HMMA.16816.F32.BF16 R20, R4, R22, R12 ;  /* 0x000000160414723c */ /* 0x000fe2000004180c */
[----:B------:R-:W1:Y:S07]  /*12980*/  LDSM.16.MT88.4 R12, [R191+0x4800] ;  /* 0x00480000bf0c783b */ /* 0x000e6e0000004200 */
[C---:B-1----:R-:W-:Y:S08]  /*12990*/  HMMA.16816.F32.BF16 R16, R8.reuse, R12, RZ ;  /* 0x0000000c0810723c */ /* 0x042ff000000418ff */
[----:B------:R-:W-:Y:S01]  /*129a0*/  HMMA.16816.F32.BF16 R8, R8, R14, RZ ;  /* 0x0000000e0808723c */ /* 0x000fe200000418ff */
[----:B------:R-:W1:Y:S11]  /*129b0*/  LDSM.16.MT88.4 R12, [R191+0x5000] ;  /* 0x00500000bf0c783b */ /* 0x000e760000004200 */
[----:B------:R-:W-:Y:S04]  /*129c0*/  @!UPT UIADD3 URZ, URZ, URZ, URZ ;  /* 0x0000003f3f3ff290 */ /* 0x000fe8000fffe03f */
[C---:B-1----:R-:W-:Y:S01]  /*129d0*/  HMMA.16816.F32.BF16 R124, R4.reuse, R12, R16 ;  /* 0x0000000c047c723c */ /* 0x042fe20000041810 */
[----:B------:R1:W-:Y:S07]  /*129e0*/  MUFU.EX2 R12, R3 ;  /* 0x00000003000c7308 */ /* 0x0003ee0000000800 */
[----:B------:R-:W-:Y:S01]  /*129f0*/  HMMA.16816.F32.BF16 R16, R4, R14, R8 ;  /* 0x0000000e0410723c */ /* 0x000fe20000041808 */
[----:B------:R-:W-:Y:S01]  /*12a00*/  LDSM.16.MT88.4 R8, [R191+0x5800] ;  /* 0x00580000bf08783b */ /* 0x000fe20000004200 */
[----:B-1----:R-:W-:-:S04]  /*12a10*/  FFMA.FTZ R3, R93, c[0x0][0x2d0], -R2 ;  /* 0x0000b4005d037a23 */ /* 0x002fc80000010802 */
[----:B------:R1:W2:Y:S02]  /*12a20*/  MUFU.EX2 R13, R3 ;  /* 0x00000003000d7308 */ /* 0x0002a40000000800 */
[--C-:B-1----:R-:W-:Y:S01]  /*12a30*/  FFMA.FTZ R3, R92, c[0x0][0x2d0], -R2.reuse ;  /* 0x0000b4005c037a23 */ /* 0x102fe20000010802 */
[----:B--2---:R-:W-:Y:S01]  /*12a40*/  F2FP.BF16.PACK_AB R128, R13, R12 ;  /* 0x0000000c0d80723e */ /* 0x004fe200000010ff */
[----:B------:R-:W-:-:S04]  /*12a50*/  FFMA.FTZ R2, R91, c[0x0][0x2d0], -R2 ;  /* 0x0000b4005b027a23 */ /* 0x000fc80000010802 */
[----:B------:R1:W-:Y:S08]  /*12a60*/  MUFU.EX2 R15, R3 ;  /* 0x00000003000f7308 */ /* 0x0003f00000000800 */
[----:B------:R2:W3:Y:S01]  /*12a70*/  MUFU.EX2 R14, R2 ;  /* 0x00000002000e7308 */ /* 0x0004e20000000800 */
[----:B-1----:R-:W-:Y:S02]  /*12a80*/  FADD.FTZ R3, R84, R83 ;  /* 0x0000005354037221 */ /* 0x002fe40000010000 */
[----:B--2---:R-:W-:Y:S01]  /*12a90*/  FFMA.FTZ R2, R90, c[0x0][0x2d0], -R0 ;  /* 0x0000b4005a027a23 */ /* 0x004fe20000010800 */
[----:B---3--:R-:W-:-:S04]  /*12aa0*/  F2FP.BF16.PACK_AB R130, R14, R15 ;  /* 0x0000000f0e82723e */ /* 0x008fc800000010ff */
[----:B------:R1:W-:Y:S02]  /*12ab0*/  MUFU.EX2 R7, R2 ;  /* 0x0000000200077308 */ /* 0x0003e40000000800 */
[----:B-1----:R-:W-:-:S06]  /*12ac0*/  FFMA.FTZ R2, R89, c[0x0][0x2d0], -R0 ;  /* 0x0000b40059027a23 */ /* 0x002fcc0000010800 */
[----:B------:R1:W2:Y:S02]  /*12ad0*/  MUFU.EX2 R6, R2 ;  /* 0x0000000200067308 */ /* 0x0002a40000000800 */
[--C-:B-1----:R-:W-:Y:S01]  /*12ae0*/  FFMA.FTZ R2, R88, c[0x0][0x2d0], -R0.reuse ;  /* 0x0000b40058027a23 */ /* 0x102fe20000010800 */
[----:B--2---:R-:W-:Y:S01]  /*12af0*/  F2FP.BF16.PACK_AB R129, R6, R7 ;  /* 0x000000070681723e */ /* 0x004fe200000010ff */
[----:B------:R-:W-:Y:S01]  /*12b00*/  FFMA.FTZ R0, R87, c[0x0][0x2d0], -R0 ;  /* 0x0000b40057007a23 */ /* 0x000fe20000010800 */
[----:B------:R-:W-:Y:S03]  /*12b10*/  LDSM.16.MT88.4 R88, [R192+0x4000] ;  /* 0x00400000c058783b */ /* 0x000fe60000004200 */
[----:B------:R1:W-:Y:S08]  /*12b20*/  MUFU.EX2 R5, R2 ;  /* 0x0000000200057308 */ /* 0x0003f00000000800 */
[----:B------:R2:W3:Y:S01]  /*12b30*/  MUFU.EX2 R4, R0 ;  /* 0x0000000000047308 */ /* 0x0004e20000000800 */
[----:B-1----:R-:W-:-:S02]  /*12b40*/  FADD.FTZ R2, R82, R81 ;  /* 0x0000005152027221 */ /* 0x002fc40000010000 */
[----:B--2---:R-:W-:Y:S01]  /*12b50*/  FADD.FTZ R0, R86, R3 ;  /* 0x0000000356007221 */ /* 0x004fe20000010000 */
[----:B---3--:R-:W-:Y:S01]  /*12b60*/  F2FP.BF16.PACK_AB R131, R4, R5 ;  /* 0x000000050483723e */ /* 0x008fe200000010ff */
[----:B------:R-:W-:Y:S02]  /*12b70*/  FADD.FTZ R3, R80, R2 ;  /* 0x0000000250037221 */ /* 0x000fe40000010000 */
[----:B------:R-:W1:Y:S01]  /*12b80*/  LDSM.16.MT88.4 R80, [R190+0x4000] ;  /* 0x00400000be50783b */ /* 0x000e620000004200 */
[----:B------:R-:W-:Y:S02]  /*12b90*/  FADD.FTZ R2, R85, R0 ;  /* 0x0000000055027221 */ /* 0x000fe40000010000 */
[----:B------:R-:W-:Y:S01]  /*12ba0*/  FADD.FTZ R0, R203, R3 ;  /* 0x00000003cb007221 */ /* 0x000fe20000010000 */
[----:B------:R-:W-:Y:S03]  /*12bb0*/  HMMA.16816.F32.BF16 R28, R128, R32, R248 ;  /* 0x00000020801c723c */ /* 0x000fe600000418f8 */
[----:B------:R-:W-:-:S04]  /*12bc0*/  FADD.FTZ R0, R202, R0 ;  /* 0x00000000ca007221 */ /* 0x000fc80000010000 */
[----:B------:R-:W-:Y:S01]  /*12bd0*/  IMAD.MOV.U32 R250, RZ, RZ, R95 ;  /* 0x000000fffffa7224 */ /* 0x000fe200078e005f */
[C---:B------:R-:W-:Y:S01]  /*12be0*/  HMMA.16816.F32.BF16 R164, R128.reuse, R160, R164 ;  /* 0x000000a080a4723c */ /* 0x040fe200000418a4 */
[----:B------:R-:W-:Y:S02]  /*12bf0*/  IMAD.MOV.U32 R251, RZ, RZ, R69 ;  /* 0x000000fffffb7224 */ /* 0x000fe400078e0045 */
[----:B------:R-:W-:Y:S02]  /*12c00*/  FADD.FTZ R2, R250, R2 ;  /* 0x00000002fa027221 */ /* 0x000fe40000010000 */
[----:B------:R-:W-:Y:S01]  /*12c10*/  FADD.FTZ R0, R200, R0 ;  /* 0x00000000c8007221 */ /* 0x000fe20000010000 */
[----:B------:R-:W-:Y:S01]  /*12c20*/  IADD3 R200, R251, -0x2, RZ ;  /* 0xfffffffefbc87810 */ /* 0x000fe20007ffe0ff */
[----:B------:R-:W-:Y:S01]  /*12c30*/  FADD.FTZ R2, R252, R2 ;  /* 0x00000002fc027221 */ /* 0x000fe20000010000 */
[----:B------:R-:W-:Y:S01]  /*12c40*/  HMMA.16816.F32.BF16 R156, R128, R152, R156 ;  /* 0x00000098809c723c */ /* 0x000fe2000004189c */
[----:B------:R-:W-:Y:S01]  /*12c50*/  FADD.FTZ R0, R199, R0 ;  /* 0x00000000c7007221 */ /* 0x000fe20000010000 */
[----:B------:R-:W-:Y:S01]  /*12c60*/  ISETP.GE.AND P0, PT, R200, R218, PT ;  /* 0x000000dac800720c */ /* 0x000fe20003f06270 */
[----:B------:R-:W-:-:S02]  /*12c70*/  FADD.FTZ R2, R219, R2 ;  /* 0x00000002db027221 */ /* 0x000fc40000010000 */
[----:B------:R-:W-:Y:S02]  /*12c80*/  FADD.FTZ R0, R198, R0 ;  /* 0x00000000c6007221 */ /* 0x000fe40000010000 */
[----:B------:R-:W-:Y:S01]  /*12c90*/  FADD.FTZ R2, R204, R2 ;  /* 0x00000002cc027221 */ /* 0x000fe20000010000 */
[C---:B------:R-:W-:Y:S01]  /*12ca0*/  HMMA.16816.F32.BF16 R160, R128.reuse, R162, R44 ;  /* 0x000000a280a0723c */ /* 0x040fe2000004182c */
[----:B------:R-:W-:Y:S02]  /*12cb0*/  FADD.FTZ R0, R7, R0 ;  /* 0x0000000007007221 */ /* 0x000fe40000010000 */
[----:B------:R-:W-:Y:S02]  /*12cc0*/  FADD.FTZ R2, R12, R2 ;  /* 0x000000020c027221 */ /* 0x000fe40000010000 */
[----:B------:R-:W-:Y:S02]  /*12cd0*/  FADD.FTZ R0, R6, R0 ;  /* 0x0000000006007221 */ /* 0x000fe40000010000 */
[----:B------:R-:W-:Y:S01]  /*12ce0*/  FADD.FTZ R2, R13, R2 ;  /* 0x000000020d027221 */ /* 0x000fe20000010000 */
[----:B------:R-:W-:Y:S01]  /*12cf0*/  HMMA.16816.F32.BF16 R152, R128, R154, R144 ;  /* 0x0000009a8098723c */ /* 0x000fe20000041890 */
[----:B------:R-:W2:Y:S01]  /*12d00*/  LDSM.16.MT88.4 R144, [R192+0x1000] ;  /* 0x00100000c090783b */ /* 0x000ea20000004200 */
[----:B------:R-:W-:-:S02]  /*12d10*/  FADD.FTZ R0, R5, R0 ;  /* 0x0000000005007221 */ /* 0x000fc40000010000 */
[----:B------:R-:W-:Y:S02]  /*12d20*/  FADD.FTZ R2, R15, R2 ;  /* 0x000000020f027221 */ /* 0x000fe40000010000 */
[----:B------:R-:W-:Y:S02]  /*12d30*/  FADD.FTZ R204, R4, R0 ;  /* 0x0000000004cc7221 */ /* 0x000fe40000010000 */
[----:B-1----:R-:W-:Y:S01]  /*12d40*/  HMMA.16816.F32.BF16 R76, R128, R80, R180 ;  /* 0x00000050804c723c */ /* 0x002fe200000418b4 */
[----:B------:R-:W-:-:S07]  /*12d50*/  FADD.FTZ R203, R14, R2 ;  /* 0x000000020ecb7221 */ /* 0x000fce0000010000 */
[C---:B------:R-:W-:Y:S01]  /*12d60*/  HMMA.16816.F32.BF16 R80, R128.reuse, R82, R96 ;  /* 0x000000528050723c */ /* 0x040fe20000041860 */
[----:B------:R-:W1:Y:S07]  /*12d70*/  LDSM.16.MT88.4 R96, [R191+0x4000] ;  /* 0x00400000bf60783b */ /* 0x000e6e0000004200 */
[C---:B------:R-:W-:Y:S08]  /*12d80*/  HMMA.16816.F32.BF16 R44, R128.reuse, R48, R232 ;  /* 0x00000030802c723c */ /* 0x040ff000000418e8 */
[C---:B------:R-:W-:Y:S01]  /*12d90*/  HMMA.16816.F32.BF16 R48, R128.reuse, R50, R56 ;  /* 0x000000328030723c */ /* 0x040fe20000041838 */
[----:B------:R-:W3:Y:S07]  /*12da0*/  LDSM.16.MT88.4 R56, [R192+0x2800] ;  /* 0x00280000c038783b */ /* 0x000eee0000004200 */
[C---:B------:R-:W-:Y:S08]  /*12db0*/  HMMA.16816.F32.BF16 R36, R128.reuse, R40, R244 ;  /* 0x000000288024723c */ /* 0x040ff000000418f4 */
[C---:B--2---:R-:W-:Y:S08]  /*12dc0*/  HMMA.16816.F32.BF16 R148, R128.reuse, R144, R148 ;  /* 0x000000908094723c */ /* 0x044ff00000041894 */
[C---:B------:R-:W-:Y:S08]  /*12dd0*/  HMMA.16816.F32.BF16 R144, R128.reuse, R146, R52 ;  /* 0x000000928090723c */ /* 0x040ff00000041834 */
[C---:B-1----:R-:W-:Y:S01]  /*12de0*/  HMMA.16816.F32.BF16 R92, R128.reuse, R96, R112 ;  /* 0x00000060805c723c */ /* 0x042fe20000041870 */
[----:B------:R-:W1:Y:S07]  /*12df0*/  LDSM.16.MT88.4 R112, [R190+0x5800] ;  /* 0x00580000be70783b */ /* 0x000e6e0000004200 */
[C---:B------:R-:W-:Y:S01]  /*12e00*/  HMMA.16816.F32.BF16 R96, R128.reuse, R98, R104 ;  /* 0x000000628060723c */ /* 0x040fe20000041868 */
[----:B------:R-:W2:Y:S07]  /*12e10*/  LDSM.16.MT88.4 R104, [R189+0x5800] ;  /* 0x00580000bd68783b */ /* 0x000eae0000004200 */
[C---:B---3--:R-:W-:Y:S08]  /*12e20*/  HMMA.16816.F32.BF16 R52, R128.reuse, R56, R228 ;  /* 0x000000388034723c */ /* 0x048ff000000418e4 */
[C---:B------:R-:W-:Y:S08]  /*12e30*/  HMMA.16816.F32.BF16 R60, R128.reuse, R64, R60 ;  /* 0x00000040803c723c */ /* 0x040ff0000004183c */
[C---:B------:R-:W-:Y:S08]  /*12e40*/  HMMA.16816.F32.BF16 R68, R128.reuse, R72, R224 ;  /* 0x000000488044723c */ /* 0x040ff000000418e0 */
[C---:B------:R-:W-:Y:S08]  /*12e50*/  HMMA.16816.F32.BF16 R84, R128.reuse, R88, R172 ;  /* 0x000000588054723c */ /* 0x040ff000000418ac */
[C---:B-1----:R-:W-:Y:S08]  /*12e60*/  HMMA.16816.F32.BF16 R108, R128.reuse, R112, R108 ;  /* 0x00000070806c723c */ /* 0x042ff0000004186c */
[C---:B--2---:R-:W-:Y:S08]  /*12e70*/  HMMA.16816.F32.BF16 R100, R128.reuse, R104, R100 ;  /* 0x000000688064723c */ /* 0x044ff00000041864 */
[C---:B------:R-:W-:Y:S01]  /*12e80*/  HMMA.16816.F32.BF16 R104, R128.reuse, R106, R120 ;  /* 0x0000006a8068723c */ /* 0x040fe20000041878 */
[----:B------:R-:W1:Y:S07]  /*12e90*/  LDSM.16.MT88.4 R120, [R192+0x5800] ;  /* 0x00580000c078783b */ /* 0x000e6e0000004200 */
[C---:B------:R-:W-:Y:S08]  /*12ea0*/  HMMA.16816.F32.BF16 R32, R128.reuse, R34, R236 ;  /* 0x000000228020723c */ /* 0x040ff000000418ec */
[C---:B------:R-:W-:Y:S08]  /*12eb0*/  HMMA.16816.F32.BF16 R40, R128.reuse, R42, R240 ;  /* 0x0000002a8028723c */ /* 0x040ff000000418f0 */
[C---:B------:R-:W-:Y:S08]  /*12ec0*/  HMMA.16816.F32.BF16 R56, R128.reuse, R58, R220 ;  /* 0x0000003a8038723c */ /* 0x040ff000000418dc */
[C---:B------:R-:W-:Y:S08]  /*12ed0*/  HMMA.16816.F32.BF16 R64, R128.reuse, R66, R176 ;  /* 0x000000428040723c */ /* 0x040ff000000418b0 */
[C---:B------:R-:W-:Y:S08]  /*12ee0*/  HMMA.16816.F32.BF16 R72, R128.reuse, R74, R184 ;  /* 0x0000004a8048723c */ /* 0x040ff000000418b8 */
[C---:B-1----:R-:W-:Y:S08]  /*12ef0*/  HMMA.16816.F32.BF16 R116, R128.reuse, R120, R116 ;  /* 0x000000788074723c */ /* 0x042ff00000041874 */
[C---:B------:R-:W-:Y:S08]  /*12f00*/  HMMA.16816.F32.BF16 R88, R128.reuse, R90, R168 ;  /* 0x0000005a8058723c */ /* 0x040ff000000418a8 */
[C---:B------:R-:W-:Y:S08]  /*12f10*/  HMMA.16816.F32.BF16 R112, R128.reuse, R114, R24 ;  /* 0x000000728070723c */ /* 0x040ff00000041818 */
[C---:B------:R-:W-:Y:S08]  /*12f20*/  HMMA.16816.F32.BF16 R120, R128.reuse, R122, R20 ;  /* 0x0000007a8078723c */ /* 0x040ff00000041814 */
[C---:B------:R-:W-:Y:S08]  /*12f30*/  HMMA.16816.F32.BF16 R124, R128.reuse, R8, R124 ;  /* 0x00000008807c723c */ /* 0x040ff0000004187c */
[----:B------:R-:W-:Y:S01]  /*12f40*/  HMMA.16816.F32.BF16 R128, R128, R10, R16 ;  /* 0x0000000a8080723c */ /* 0x000fe20000041810 */
[----:B------:R-:W-:Y:S07]  /*12f50*/  @!UPT UIADD3 URZ, URZ, URZ, URZ ;  /* 0x0000003f3f3ff290 */ /* 0x000fee000fffe03f */
[----:B------:R-:W-:Y:S11]  /*12f60*/  @!P0 BRA `(.L_x_1479) ;  /* 0x00002cc000008947 */ /* 0x000ff60003800000 */
[----:B------:R-:W1:Y:S01]  /*12f70*/  S2R R251, SR_TID.X ;  /* 0x0000000000fb7919 */ /* 0x000e620000002100 */
[----:B------:R-:W-:Y:S01]  /*12f80*/  LOP3.LUT P0, RZ, R215, 0x2, RZ, 0xc0, !PT ;  /* 0x00000002d7ff7812 */ /* 0x000fe2000780c0ff */
[----:B------:R-:W-:Y:S01]  /*12f90*/  IMAD.MOV.U32 R219, RZ, RZ, c[0x0][0x208] ;  /* 0x00008200ffdb7624 */ /* 0x000fe200078e00ff */
[----:B------:R-:W-:Y:S01]  /*12fa0*/  LOP3.LUT R206, R206, 0xffffffef, RZ, 0xc0, !PT ;  /* 0xffffffefcece7812 */ /* 0x000fe200078ec0ff */
[----:B------:R-:W-:Y:S01]  /*12fb0*/  IMAD.MOV.U32 R220, RZ, RZ, c[0x0][0x20c] ;  /* 0x00008300ffdc7624 */ /* 0x000fe200078e00ff */
[----:B------:R-:W-:-:S02]  /*12fc0*/  ISETP.GE.AND P1, PT, R208, c[0x0][0x1d4], PT ;  /* 0x00007500d0007a0c */ /* 0x000fc40003f26270 */
[----:B------:R-:W-:Y:S02]  /*12fd0*/  ISETP.GE.AND P6, PT, R134, c[0x0][0x1d4], PT ;  /* 0x0000750086007a0c */ /* 0x000fe40003fc6270 */
[----:B------:R-:W-:-:S05]  /*12fe0*/  ISETP.GE.AND P5, PT, R132, c[0x0][0x1d4], PT ;  /* 0x0000750084007a0c */ /* 0x000fca0003fa6270 */
[----:B------:R-:W-:Y:S02]  /*12ff0*/  @P0 LOP3.LUT R206, R206, 0x10, RZ, 0xfc, !PT ;  /* 0x00000010cece0812 */ /* 0x000fe400078efcff */
[----:B------:R-:W-:Y:S02]  /*13000*/  ISETP.GE.AND P0, PT, R207, c[0x0][0x1d4], PT ;  /* 0x00007500cf007a0c */ /* 0x000fe40003f06270 */
[----:B------:R-:W-:Y:S02]  /*13010*/  LOP3.LUT R206, R206, 0xfffffffb, RZ, 0xc0, !PT ;  /* 0xfffffffbcece7812 */ /* 0x000fe400078ec0ff */
[----:B-1----:R-:W-:-:S13]  /*13020*/  ISETP.GT.AND P2, PT, R251, 0x7f, PT ;  /* 0x0000007ffb00780c */ /* 0x002fda0003f44270 */
[----:B------:R-:W-:-:S04]  /*13030*/  @P2 LOP3.LUT R206, R206, 0x4, RZ, 0xfc, !PT ;  /* 0x00000004cece2812 */ /* 0x000fc800078efcff */
[----:B------:R-:W-:-:S04]  /*13040*/  LOP3.LUT R206, R206, 0xfffffffd, RZ, 0xc0, !PT ;  /* 0xfffffffdcece7812 */ /* 0x000fc800078ec0ff */
[----:B------:R-:W-:-:S04]  /*13050*/  @P1 LOP3.LUT R206, R206, 0x2, RZ, 0xfc, !PT ;  /* 0x00000002cece1812 */ /* 0x000fc800078efcff */
[----:B------:R-:W-:-:S04]  /*13060*/  LOP3.LUT R206, R206, 0xfffffffe, RZ, 0xc0, !PT ;  /* 0xfffffffecece7812 */ /* 0x000fc800078ec0ff */
[----:B------:R-:W-:Y:S02]  /*13070*/  @P0 LOP3.LUT R206, R206, 0x1, RZ, 0xfc, !PT ;  /* 0x00000001cece0812 */ /* 0x000fe400078efcff */
[----:B------:R-:W-:Y:S02]  /*13080*/  LOP3.LUT P0, RZ, R215, 0x4, RZ, 0xc0, !PT ;  /* 0x00000004d7ff7812 */ /* 0x000fe4000780c0ff */
[----:B------:R-:W-:-:S11]  /*13090*/  LOP3.LUT R206, R206, 0xfffffff7, RZ, 0xc0, !PT ;  /* 0xfffffff7cece7812 */ /* 0x000fd600078ec0ff */
[----:B------:R-:W-:Y:S02]  /*130a0*/  @P0 LOP3.LUT R206, R206, 0x8, RZ, 0xfc, !PT ;  /* 0x00000008cece0812 */ /* 0x000fe400078efcff */
.L_x_1482:
[----:B------:R-:W-:Y:S04]  /*130b0*/  DEPBAR.LE SB0, 0x0 ;  /* 0x000080000000791a */ /* 0x000fe80000000000 */
[----:B------:R-:W-:Y:S01]  /*130c0*/  WARPSYNC 0xffffffff ;  /* 0xffffffff00007948 */ /* 0x000fe20003800000 */
[----:B------:R-:W-:Y:S01]  /*130d0*/  BAR.SYNC.DEFER_BLOCKING 0x0 ;  /* 0x0000000000007b1d */ /* 0x000fe20000010000 */
[----:B------:R-:W-:Y:S01]  /*130e0*/  SHF.R.S32.HI R0, RZ, 0x1f, R200 ;  /* 0x0000001fff007819 */ /* 0x000fe200000114c8 */
[----:B------:R-:W-:Y:S01]  /*130f0*/  IMAD.WIDE.U32 R2, R200, c[0x0][0x208], RZ ;  /* 0x00008200c8027a25 */ /* 0x000fe200078e00ff */
[----:B------:R-:W-:Y:S02]  /*13100*/  LOP3.LUT P4, RZ, R215, 0x2, RZ, 0xc0, !PT ;  /* 0x00000002d7ff7812 */ /* 0x000fe4000788c0ff */
[----:B------:R-:W-:Y:S01]  /*13110*/  LOP3.LUT P3, RZ, R206, 0x1, RZ, 0xc0, !PT ;  /* 0x00000001ceff7812 */ /* 0x000fe2000786c0ff */
[----:B------:R-:W-:Y:S01]  /*13120*/  IMAD R0, R0, c[0x0][0x208], RZ ;  /* 0x0000820000007a24 */ /* 0x000fe200078e02ff */
[----:B------:R-:W-:Y:S03]  /*13130*/  LOP3.LUT P1, RZ, R206, 0x2, RZ, 0xc0, !PT ;  /* 0x00000002ceff7812 */ /* 0x000fe6000782c0ff */
[----:B------:R-:W-:Y:S05]  /*13140*/  IMAD R0, R200, c[0x0][0x20c], R0 ;  /* 0x00008300c8007a24 */ /* 0x000fea00078e0200 */
[----:B------:R-:W-:Y:S01]  /*13150*/  IADD3 R0, R3, R0, RZ ;  /* 0x0000000003007210 */ /* 0x000fe20007ffe0ff */
[----:B------:R-:W-:Y:S04]  /*13160*/  IMAD.WIDE.U32 R2, R2, 0x30, RZ ;  /* 0x0000003002027825 */ /* 0x000fe800078e00ff */
[----:B------:R-:W-:Y:S01]  /*13170*/  IMAD R0, R0, 0x30, RZ ;  /* 0x0000003000007824 */ /* 0x000fe200078e02ff */
[----:B------:R-:W-:Y:S04]  /*13180*/  LDSM.16.M88.4 R24, [R193] ;  /* 0x00000000c118783b */ /* 0x000fe80000000200 */
[----:B------:R-:W-:Y:S01]  /*13190*/  IADD3 R0, R3, R0, RZ ;  /* 0x0000000003007210 */ /* 0x000fe20007ffe0ff */
[----:B------:R-:W-:Y:S01]  /*131a0*/  BSSY B0, `(.L_x_1480) ;  /* 0x0000118000007945 */ /* 0x000fe20003800000 */
[----:B------:R-:W-:Y:S01]  /*131b0*/  IADD3 R3, P0, R212, R2, RZ ;  /* 0x00000002d4037210 */ /* 0x000fe20007f1e0ff */
[----:B------:R-:W1:Y:S03]  /*131c0*/  S2R R4, SR_TID.X ;  /* 0x0000000000047919 */ /* 0x000e660000002100 */
[----:B------:R-:W-:Y:S03]  /*131d0*/  IADD3.X R6, R0, R214, RZ, P0, !PT ;  /* 0x000000d600067210 */ /* 0x000fe600007fe4ff */
[----:B------:R-:W2:Y:S06]  /*131e0*/  LDSM.16.M88.4 R8, [R143] ;  /* 0x000000008f08783b */ /* 0x000eac0000000200 */
[----:B------:R-:W3:Y:S06]  /*131f0*/  LDSM.16.M88.4 R16, [R143+0x800] ;  /* 0x000800008f10783b */ /* 0x000eec0000000200 */
[----:B------:R-:W4:Y:S06]  /*13200*/  LDSM.16.M88.4 R168, [R143+0x1000] ;  /* 0x001000008fa8783b */ /* 0x000f2c0000000200 */
[----:B------:R-:W-:Y:S01]  /*13210*/  LDSM.16.M88.4 R172, [R194] ;  /* 0x00000000c2ac783b */ /* 0x000fe20000000200 */
[----:B-1----:R-:W-:Y:S11]  /*13220*/  ISETP.GT.AND P2, PT, R4, 0x7f, PT ;  /* 0x0000007f0400780c */ /* 0x002ff60003f44270 */
[----:B------:R-:W-:Y:S02]  /*13230*/  @!UPT UIADD3 URZ, URZ, URZ, URZ ;  /* 0x0000003f3f3ff290 */ /* 0x000fe4000fffe03f */
[C---:B------:R-:W-:Y:S04]  /*13240*/  @!P2 LEA R5, P0, R219.reuse, R2, 0x5 ;  /* 0x00000002db05a211 */ /* 0x040fe800078028ff */
[----:B------:R-:W-:Y:S02]  /*13250*/  @!P2 LEA.HI.X R4, R219, R0, R220, 0x5, P0 ;  /* 0x00000000db04a211 */ /* 0x000fe400000f2cdc */
[C---:B------:R-:W-:Y:S04]  /*13260*/  LEA R2, P0, R3.reuse, c[0x0][0x1f8], 0x1 ;  /* 0x00007e0003027a11 */ /* 0x040fe800078008ff */
[----:B------:R-:W-:Y:S02]  /*13270*/  LEA.HI.X R3, R3, c[0x0][0x1fc], R6, 0x1, P0 ;  /* 0x00007f0003037a11 */ /* 0x000fe400000f0c06 */
[----:B------:R-:W-:Y:S04]  /*13280*/  @!P2 IADD3 R0, P0, R5, R212, RZ ;  /* 0x000000d40500a210 */ /* 0x000fe80007f1e0ff */
[----:B------:R-:W-:Y:S02]  /*13290*/  @!P2 IADD3.X R4, R4, R214, RZ, P0, !PT ;  /* 0x000000d60404a210 */ /* 0x000fe400007fe4ff */
[C---:B------:R-:W-:Y:S04]  /*132a0*/  @!P2 LEA R198, P0, R0.reuse, c[0x0][0x1f8], 0x1 ;  /* 0x00007e0000c6aa11 */ /* 0x040fe800078008ff */
[----:B------:R-:W-:Y:S02]  /*132b0*/  @!P2 LEA.HI.X R199, R0, c[0x0][0x1fc], R4, 0x1, P0 ;  /* 0x00007f0000c7aa11 */ /* 0x000fe400000f0c04 */
[C---:B--2---:R-:W-:Y:S03]  /*132c0*/  HMMA.16816.F32.BF16 R4, R24.reuse, R8, RZ ;  /* 0x000000081804723c */ /* 0x044fe600000418ff */
[C---:B------:R-:W-:Y:S02]  /*132d0*/  IADD3 R0, R143.reuse, 0x20, RZ ;  /* 0x000000208f007810 */ /* 0x040fe40007ffe0ff */
[C---:B------:R-:W-:Y:S02]  /*132e0*/  @P4 IADD3 R0, R143.reuse, -0x20, RZ ;  /* 0xffffffe08f004810 */ /* 0x040fe40007ffe0ff */
[----:B------:R-:W-:Y:S01]  /*132f0*/  ISETP.GT.AND P4, PT, R200, R218, PT ;  /* 0x000000dac800720c */ /* 0x000fe20003f84270 */
[C---:B------:R-:W-:Y:S02]  /*13300*/  HMMA.16816.F32.BF16 R8, R24.reuse, R10, RZ ;  /* 0x0000000a1808723c */ /* 0x040fe400000418ff */
[----:B------:R-:W1:Y:S06]  /*13310*/  LDSM.16.M88.4 R176, [R0] ;  /* 0x0000000000b0783b */ /* 0x000e6c0000000200 */
[C---:B---3--:R-:W-:Y:S01]  /*13320*/  HMMA.16816.F32.BF16 R12, R24.reuse, R16, RZ ;  /* 0x00000010180c723c */ /* 0x048fe200000418ff */
[----:B------:R-:W2:Y:S06]  /*13330*/  LDSM.16.M88.4 R180, [R0+0x800] ;  /* 0x0008000000b4783b */ /* 0x000eac0000000200 */
[----:B------:R3:W5:Y:S01]  /*13340*/  LDSM.16.M88.4 R184, [R0+0x1000] ;  /* 0x0010000000b8783b */ /* 0x0007620000000200 */
[C---:B------:R-:W-:Y:S05]  /*13350*/  HMMA.16816.F32.BF16 R16, R24.reuse, R18, RZ ;  /* 0x000000121810723c */ /* 0x040fea00000418ff */
[----:B------:R-:W-:Y:S01]  /*13360*/  @!PT LDS RZ, [RZ] ;  /* 0x00000000fffff984 */ /* 0x000fe20000000800 */
[----:B------:R-:W-:Y:S01]  /*13370*/  @!PT LDS RZ, [RZ] ;  /* 0x00000000fffff984 */ /* 0x000fe20000000800 */
[----:B------:R-:W-:Y:S01]  /*13380*/  @!PT LDS RZ, [RZ] ;  /* 0x00000000fffff984 */ /* 0x000fe20000000800 */
[----:B------:R2:W-:Y:S03]  /*13390*/  LDGSTS.E.BYPASS.LTC128B.128 [R197+0x4080], [R2.64], !P5 ;  /* 0x0408000002c57fae */ /* 0x0005e6000e901d46 */
[C---:B----4-:R-:W-:Y:S03]  /*133a0*/  HMMA.16816.F32.BF16 R20, R24.reuse, R168, RZ ;  /* 0x000000a81814723c */ /* 0x050fe600000418ff */
[----:B------:R4:W-:Y:S05]  /*133b0*/  LDGSTS.E.BYPASS.LTC128B.128 [R197+0x5880], [R2.64+0x80], !P6 ;  /* 0x0588008002c57fae */ /* 0x0009ea000f101d46 */
[----:B------:R-:W-:Y:S01]  /*133c0*/  HMMA.16816.F32.BF16 R24, R24, R170, RZ ;  /* 0x000000aa1818723c */ /* 0x000fe200000418ff */
[----:B------:R4:W-:Y:S03]  /*133d0*/  LDGSTS.E.BYPASS.LTC128B.128 [R197+0x7080], [R2.64+0x100], !P3 ;  /* 0x0708010002c57fae */ /* 0x0009e6000d901d46 */
[----:B---3--:R-:W-:Y:S03]  /*133e0*/  IADD3 R0, R143, 0x40, RZ ;  /* 0x000000408f007810 */ /* 0x008fe60007ffe0ff */
[----:B------:R4:W-:Y:S01]  /*133f0*/  LDGSTS.E.BYPASS.LTC128B.128 [R197+0x8880], [R2.64+0x180], !P1 ;  /* 0x0888018002c57fae */ /* 0x0009e2000c901d46 */
[C---:B-1----:R-:W-:Y:S05]  /*13400*/  HMMA.16816.F32.BF16 R4, R172.reuse, R176, R4 ;  /* 0x000000b0ac04723c */ /* 0x042fea0000041804 */
[----:B------:R1:W-:Y:S03]  /*13410*/  @!P2 LDGSTS.E.BYPASS.LTC128B.128 [R201+0x5080], [R198.64], !P5 ;  /* 0x05080000c6c9afae */ /* 0x0003e6000e901d46 */
[C---:B------:R-:W-:Y:S03]  /*13420*/  HMMA.16816.F32.BF16 R8, R172.reuse, R178, R8 ;  /* 0x000000b2ac08723c */ /* 0x040fe60000041808 */
[----:B------:R1:W-:Y:S06]  /*13430*/  @!P2 LDGSTS.E.BYPASS.LTC128B.128 [R201+0x6880], [R198.64+0x80], !P6 ;  /* 0x06880080c6c9afae */ /* 0x0003ec000f101d46 */
[----:B------:R1:W-:Y:S01]  /*13440*/  @!P2 LDGSTS.E.BYPASS.LTC128B.128 [R201+0x8080], [R198.64+0x100], !P3 ;  /* 0x08080100c6c9afae */ /* 0x0003e2000d901d46 */
[C---:B--2---:R-:W-:Y:S05]  /*13450*/  HMMA.16816.F32.BF16 R12, R172.reuse, R180, R12 ;  /* 0x000000b4ac0c723c */ /* 0x044fea000004180c */
[----:B------:R1:W-:Y:S01]  /*13460*/  @!P2 LDGSTS.E.BYPASS.LTC128B.128 [R201+0x9880], [R198.64+0x180], !P1 ;  /* 0x09880180c6c9afae */ /* 0x0003e2000c901d46 */
[----:B------:R-:W-:Y:S02]  /*13470*/  LOP3.LUT P1, RZ, R215, 0x4, RZ, 0xc0, !PT ;  /* 0x00000004d7ff7812 */ /* 0x000fe4000782c0ff */
[C---:B------:R-:W-:Y:S03]  /*13480*/  HMMA.16816.F32.BF16 R16, R172.reuse, R182, R16 ;  /* 0x000000b6ac10723c */ /* 0x040fe60000041810 */
[----:B------:R-:W-:Y:S05]  /*13490*/  LDSM.16.M88.4 R168, [R196] ;  /* 0x00000000c4a8783b */ /* 0x000fea0000000200 */
[C---:B-----5:R-:W-:Y:S01]  /*134a0*/  HMMA.16816.F32.BF16 R20, R172.reuse, R184, R20 ;  /* 0x000000b8ac14723c */ /* 0x060fe20000041814 */
[----:B------:R-:W0:Y:S03]  /*134b0*/  LDGDEPBAR ;  /* 0x00000000000079af */ /* 0x000e260000000000 */
[----:B------:R-:W-:Y:S04]  /*134c0*/  @P1 IADD3 R0, R143, -0x40, RZ ;  /* 0xffffffc08f001810 */ /* 0x000fe80007ffe0ff */
[----:B------:R-:W-:Y:S01]  /*134d0*/  HMMA.16816.F32.BF16 R24, R172, R186, R24 ;  /* 0x000000baac18723c */ /* 0x000fe20000041818 */
[----:B------:R-:W2:Y:S06]  /*134e0*/  LDSM.16.M88.4 R176, [R0] ;  /* 0x0000000000b0783b */ /* 0x000eac0000000200 */
[----:B------:R-:W3:Y:S06]  /*134f0*/  LDSM.16.M88.4 R172, [R0+0x800] ;  /* 0x0008000000ac783b */ /* 0x000eec0000000200 */
[----:B------:R-:W5:Y:S01]  /*13500*/  LDSM.16.M88.4 R180, [R0+0x1000] ;  /* 0x0010000000b4783b */ /* 0x000f620000000200 */
[C---:B--2---:R-:W-:Y:S08]  /*13510*/  HMMA.16816.F32.BF16 R4, R168.reuse, R176, R4 ;  /* 0x000000b0a804723c */ /* 0x044ff00000041804 */
[C---:B------:R-:W-:Y:S01]  /*13520*/  HMMA.16816.F32.BF16 R8, R168.reuse, R178, R8 ;  /* 0x000000b2a808723c */ /* 0x040fe20000041808 */
[----:B------:R-:W-:Y:S07]  /*13530*/  LDSM.16.M88.4 R176, [R142] ;  /* 0x000000008eb0783b */ /* 0x000fee0000000200 */
[C---:B---3--:R-:W-:Y:S08]  /*13540*/  HMMA.16816.F32.BF16 R12, R168.reuse, R172, R12 ;  /* 0x000000aca80c723c */ /* 0x048ff0000004180c */
[C---:B------:R-:W-:Y:S01]  /*13550*/  HMMA.16816.F32.BF16 R16, R168.reuse, R174, R16 ;  /* 0x000000aea810723c */ /* 0x040fe20000041810 */
[----:B------:R-:W2:Y:S07]  /*13560*/  LDSM.16.M88.4 R172, [R195] ;  /* 0x00000000c3ac783b */ /* 0x000eae0000000200 */
[C---:B-----5:R-:W-:Y:S08]  /*13570*/  HMMA.16816.F32.BF16 R20, R168.reuse, R180, R20 ;  /* 0x000000b4a814723c */ /* 0x060ff00000041814 */
[----:B------:R-:W-:Y:S01]  /*13580*/  HMMA.16816.F32.BF16 R24, R168, R182, R24 ;  /* 0x000000b6a818723c */ /* 0x000fe20000041818 */
[----:B------:R-:W3:Y:S06]  /*13590*/  LDSM.16.M88.4 R168, [R142+0x800] ;  /* 0x000800008ea8783b */ /* 0x000eec0000000200 */
[----:B------:R-:W5:Y:S01]  /*135a0*/  LDSM.16.M88.4 R180, [R142+0x1000] ;  /* 0x001000008eb4783b */ /* 0x000f620000000200 */
[C---:B--2---:R-:W-:Y:S08]  /*135b0*/  HMMA.16816.F32.BF16 R4, R172.reuse, R176, R4 ;  /* 0x000000b0ac04723c */ /* 0x044ff00000041804 */
[C---:B------:R-:W-:Y:S01]  /*135c0*/  HMMA.16816.F32.BF16 R8, R172.reuse, R178, R8 ;  /* 0x000000b2ac08723c */ /* 0x040fe20000041808 */
[----:B------:R-:W-:Y:S07]  /*135d0*/  LDSM.16.M88.4 R176, [R143+0x1800] ;  /* 0x001800008fb0783b */ /* 0x000fee0000000200 */
[C---:B---3--:R-:W-:Y:S08]  /*135e0*/  HMMA.16816.F32.BF16 R12, R172.reuse, R168, R12 ;  /* 0x000000a8ac0c723c */ /* 0x048ff0000004180c */
[C---:B------:R-:W-:Y:S01]  /*135f0*/  HMMA.16816.F32.BF16 R16, R172.reuse, R170, R16 ;  /* 0x000000aaac10723c */ /* 0x040fe20000041810 */
[----:B------:R-:W2:Y:S07]  /*13600*/  LDSM.16.M88.4 R168, [R193+0x4000] ;  /* 0x00400000c1a8783b */ /* 0x000eae0000000200 */
        /* <DEDUP_REMOVED lines=112> */
[----:B------:R-:W3:Y:S07]  /*13d10*/  LDSM.16.M88.4 R168, [R142+0x5000] ;  /* 0x005000008ea8783b */ /* 0x000eee0000000200 */
[C---:B--2---:R-:W-:Y:S08]  /*13d20*/  HMMA.16816.F32.BF16 R4, R172.reuse, R176, R4 ;  /* 0x000000b0ac04723c */ /* 0x044ff00000041804 */
[C---:B------:R-:W-:Y:S08]  /*13d30*/  HMMA.16816.F32.BF16 R8, R172.reuse, R178, R8 ;  /* 0x000000b2ac08723c */ /* 0x040ff00000041808 */
[C---:B---3--:R-:W-:Y:S08]  /*13d40*/  HMMA.16816.F32.BF16 R12, R172.reuse, R168, R12 ;  /* 0x000000a8ac0c723c */ /* 0x048ff0000004180c */
[----:B------:R-:W-:Y:S01]  /*13d50*/  FMUL.FTZ R0, R4, c[0x0][0x320] ;  /* 0x0000c80004007a20 */ /* 0x000fe20000410000 */
[C---:B------:R-:W-:Y:S03]  /*13d60*/  HMMA.16816.F32.BF16 R16, R172.reuse, R170, R16 ;  /* 0x000000aaac10723c */ /* 0x040fe60000041810 */
[----:B------:R2:W3:Y:S04]  /*13d70*/  MUFU.TANH R182, R0 ;  /* 0x0000000000b67308 */ /* 0x0004e80000002400 */
[----:B----4-:R-:W-:Y:S02]  /*13d80*/  FMUL.FTZ R3, R11, c[0x0][0x320] ;  /* 0x0000c8000b037a20 */ /* 0x010fe40000410000 */
[----:B------:R-:W-:Y:S04]  /*13d90*/  FMUL.FTZ R10, R10, c[0x0][0x320] ;  /* 0x0000c8000a0a7a20 */ /* 0x000fe80000410000 */
[----:B------:R-:W4:Y:S02]  /*13da0*/  MUFU.TANH R179, R10 ;  /* 0x0000000a00b37308 */ /* 0x000f240000002400 */
[----:B------:R-:W-:Y:S08]  /*13db0*/  FMUL.FTZ R2, R13, c[0x0][0x320] ;  /* 0x0000c8000d027a20 */ /* 0x000ff00000410000 */
[----:B------:R-:W1:Y:S01]  /*13dc0*/  MUFU.TANH R178, R3 ;  /* 0x0000000300b27308 */ /* 0x000e620000002400 */
[----:B--2---:R-:W-:Y:S09]  /*13dd0*/  FMUL.FTZ R0, R5, c[0x0][0x320] ;  /* 0x0000c80005007a20 */ /* 0x004ff20000410000 */
[----:B------:R2:W1:Y:S10]  /*13de0*/  MUFU.TANH R183, R0 ;  /* 0x0000000000b77308 */ /* 0x0004740000002400 */
        /* <DEDUP_REMOVED lines=8> */
[----:B-----5:R-:W-:Y:S08]  /*13e70*/  FMUL.FTZ R0, R8, c[0x0][0x320] ;  /* 0x0000c80008007a20 */ /* 0x020ff00000410000 */
[----:B------:R5:W1:Y:S01]  /*13e80*/  MUFU.TANH R181, R0 ;  /* 0x0000000000b57308 */ /* 0x000a620000002400 */
[C---:B--2---:R-:W-:Y:S07]  /*13e90*/  HMMA.16816.F32.BF16 R20, R172.reuse, R4, R20 ;  /* 0x00000004ac14723c */ /* 0x044fee0000041814 */
[----:B------:R-:W-:Y:S01]  /*13ea0*/  MOV R4, R136 ;  /* 0x0000008800047202 */ /* 0x000fe20000000f00 */
[----:B------:R-:W-:Y:S04]  /*13eb0*/  HMMA.16816.F32.BF16 R24, R172, R6, R24 ;  /* 0x00000006ac18723c */ /* 0x000fe80000041818 */
[----:B-----5:R-:W-:Y:S04]  /*13ec0*/  FMUL.FTZ R0, R9, c[0x0][0x320] ;  /* 0x0000c80009007a20 */ /* 0x020fe80000410000 */
[----:B------:R2:W1:Y:S04]  /*13ed0*/  MUFU.TANH R177, R0 ;  /* 0x0000000000b17308 */ /* 0x0004680000002400 */
[----:B--2---:R-:W-:Y:S06]  /*13ee0*/  FMUL.FTZ R0, R12, c[0x0][0x320] ;  /* 0x0000c8000c007a20 */ /* 0x004fec0000410000 */
[----:B------:R2:W1:Y:S02]  /*13ef0*/  MUFU.TANH R176, R0 ;  /* 0x0000000000b07308 */ /* 0x0004640000002400 */
[----:B--2---:R-:W-:Y:S08]  /*13f00*/  FMUL.FTZ R0, R14, c[0x0][0x320] ;  /* 0x0000c8000e007a20 */ /* 0x004ff00000410000 */
        /* <DEDUP_REMOVED lines=26> */
[----:B------:R2:W1:Y:S01]  /*140b0*/  MUFU.TANH R5, R0 ;  /* 0x0000000000057308 */ /* 0x0004620000002400 */
[----:B------:R-:W-:-:S05]  /*140c0*/  @!P4 BRA `(.L_x_1481) ;  /* 0x000002500000c947 */ /* 0x000fca0003800000 */
[----:B--234-:R-:W-:Y:S04]  /*140d0*/  IADD3 R0, R200, -0x1, RZ ;  /* 0xffffffffc8007810 */ /* 0x01cfe80007ffe0ff */
[----:B------:R-:W-:Y:S05]  /*140e0*/  SHF.R.S32.HI R2, RZ, 0x1f, R0 ;  /* 0x0000001fff027819 */ /* 0x000fea0000011400 */
        /* <DEDUP_REMOVED lines=9> */
[----:B------:R-:W-:Y:S01]  /*14180*/  IMAD R0, R0, 0x30, RZ ;  /* 0x0000003000007824 */ /* 0x000fe200078e02ff */
[-C--:B------:R-:W-:Y:S02]  /*14190*/  @P1 IADD3 R7, P3, R210, R2.reuse, RZ ;  /* 0x00000002d2071210 */ /* 0x080fe40007f7e0ff */
[----:B------:R-:W-:Y:S01]  /*141a0*/  @P0 LEA R2, P2, R8, R2, 0x5 ;  /* 0x0000000208020211 */ /* 0x000fe200078428ff */
[----:B------:R-:W-:Y:S02]  /*141b0*/  IMAD.IADD R0, R3, 0x1, R0 ;  /* 0x0000000103007824 */ /* 0x000fe400078e0200 */
[----:B------:R-:W-:Y:S02]  /*141c0*/  @P0 IMAD.MOV.U32 R3, RZ, RZ, c[0x0][0x1e4] ;  /* 0x00007900ff030624 */ /* 0x000fe400078e00ff */
[----:B------:R-:W-:Y:S01]  /*141d0*/  @P1 IMAD.X R9, R0, 0x1, R209, P3 ;  /* 0x0000000100091824 */ /* 0x000fe200018e06d1 */
[----:B------:R-:W-:Y:S02]  /*141e0*/  LOP3.LUT P3, RZ, R206, 0x2, RZ, 0xc0, !PT ;  /* 0x00000002ceff7812 */ /* 0x000fe4000786c0ff */
[----:B------:R-:W-:Y:S02]  /*141f0*/  @P0 LEA.HI.X R3, R8, R0, R3, 0x5, P2 ;  /* 0x0000000008030211 */ /* 0x000fe400010f2c03 */
[----:B------:R-:W-:Y:S05]  /*14200*/  @P0 IADD3 R0, P2, R2, R210, RZ ;  /* 0x000000d202000210 */ /* 0x000fea0007f5e0ff */
        /* <DEDUP_REMOVED lines=17> */
.L_x_1481:
[----:B---34-:R-:W-:Y:S05]  /*14320*/  BSYNC B0 ;  /* 0x0000000000007941 */ /* 0x018fea0003800000 */
.L_x_1480:
[----:B--2---:R-:W-:Y:S01]  /*14330*/  FMNMX.FTZ R3, R182, R136, !PT ;  /* 0x00000088b6037209 */ /* 0x004fe20007810000 */
[----:B------:R-:W0:Y:S01]  /*14340*/  LDGDEPBAR ;  /* 0x00000000000079af */ /* 0x000e220000000000 */
[----:B-1----:R-:W-:Y:S02]  /*14350*/  FMNMX.FTZ R0, R180, R135, !PT ;  /* 0x00000087b4007209 */ /* 0x002fe40007810000 */
[----:B------:R-:W-:Y:S02]  /*14360*/  FMNMX.FTZ R3, R183, R3, !PT ;  /* 0x00000003b7037209 */ /* 0x000fe40007810000 */
        /* <DEDUP_REMOVED lines=21> */
[----:B------:R-:W-:Y:S01]  /*144c0*/  IADD3 R200, R200, -0x1, RZ ;  /* 0xffffffffc8c87810 */ /* 0x000fe20007ffe0ff */
[----:B------:R-:W1:Y:S02]  /*144d0*/  SHFL.BFLY PT, R2, R3, 0x2, 0x1f ;  /* 0x0c401f0003027f89 */ /* 0x000e6400000e0000 */
[----:B-1----:R-:W-:Y:S06]  /*144e0*/  FMNMX.FTZ R3, R3, R2, !PT ;  /* 0x0000000203037209 */ /* 0x002fec0007810000 */
[----:B------:R-:W1:Y:S08]  /*144f0*/  SHFL.BFLY PT, R2, R0, 0x2, 0x1f ;  /* 0x0c401f0000027f89 */ /* 0x000e7000000e0000 */
[----:B------:R-:W2:Y:S01]  /*14500*/  SHFL.BFLY PT, R7, R3, 0x1, 0x1f ;  /* 0x0c201f0003077f89 */ /* 0x000ea200000e0000 */
[----:B-1----:R-:W-:Y:S02]  /*14510*/  FMNMX.FTZ R0, R0, R2, !PT ;  /* 0x0000000200007209 */ /* 0x002fe40007810000 */
[----:B--2---:R-:W-:Y:S05]  /*14520*/  FMNMX.FTZ R136, R3, R7, !PT ;  /* 0x0000000703887209 */ /* 0x004fea0007810000 */
[----:B------:R-:W1:Y:S01]  /*14530*/  SHFL.BFLY PT, R3, R0, 0x1, 0x1f ;  /* 0x0c201f0000037f89 */ /* 0x000e6200000e0000 */
[C---:B------:R-:W-:Y:S02]  /*14540*/  FADD.FTZ R2, -R136.reuse, R4 ;  /* 0x0000000488027221 */ /* 0x040fe40000010100 */
[----:B------:R-:W-:Y:S02]  /*14550*/  FMUL.FTZ R4, R136, c[0x0][0x2d0] ;  /* 0x0000b40088047a20 */ /* 0x000fe40000410000 */
[----:B------:R-:W-:Y:S02]  /*14560*/  FMUL.FTZ R2, R2, c[0x0][0x2d0] ;  /* 0x0000b40002027a20 */ /* 0x000fe40000410000 */
[--C-:B------:R-:W-:Y:S02]  /*14570*/  FFMA.FTZ R7, R182, c[0x0][0x2d0], -R4.reuse ;  /* 0x0000b400b6077a23 */ /* 0x100fe40000010804 */
[--C-:B------:R-:W-:Y:S02]  /*14580*/  FFMA.FTZ R9, R183, c[0x0][0x2d0], -R4.reuse ;  /* 0x0000b400b7097a23 */ /* 0x100fe40000010804 */
[----:B------:R2:W-:Y:S01]  /*14590*/  MUFU.EX2 R183, R7 ;  /* 0x0000000700b77308 */ /* 0x0005e20000000800 */
[--C-:B------:R-:W-:Y:S02]  /*145a0*/  FFMA.FTZ R19, R177, c[0x0][0x2d0], -R4.reuse ;  /* 0x0000b400b1137a23 */ /* 0x100fe40000010804 */
[--C-:B------:R-:W-:Y:S02]  /*145b0*/  FFMA.FTZ R175, R17, c[0x0][0x2d0], -R4.reuse ;  /* 0x0000b40011af7a23 */ /* 0x100fe40000010804 */
[--C-:B------:R-:W-:Y:S02]  /*145c0*/  FFMA.FTZ R198, R11, c[0x0][0x2d0], -R4.reuse ;  /* 0x0000b4000bc67a23 */ /* 0x100fe40000010804 */
[--C-:B------:R-:W-:Y:S02]  /*145d0*/  FFMA.FTZ R186, R10, c[0x0][0x2d0], -R4.reuse ;  /* 0x0000b4000aba7a23 */ /* 0x100fe40000010804 */
[--C-:B------:R-:W-:Y:S01]  /*145e0*/  FFMA.FTZ R8, R181, c[0x0][0x2d0], -R4.reuse ;  /* 0x0000b400b5087a23 */ /* 0x100fe20000010804 */
[----:B------:R-:W3:Y:S01]  /*145f0*/  MUFU.EX2 R2, R2 ;  /* 0x0000000200027308 */ /* 0x000ee20000000800 */
[----:B-1----:R-:W-:Y:S01]  /*14600*/  FMNMX.FTZ R3, R0, R3, !PT ;  /* 0x0000000300037209 */ /* 0x002fe20007810000 */
[--C-:B------:R-:W-:Y:S02]  /*14610*/  FFMA.FTZ R182, R176, c[0x0][0x2d0], -R4.reuse ;  /* 0x0000b400b0b67a23 */ /* 0x100fe40000010804 */
[--C-:B------:R-:W-:Y:S02]  /*14620*/  FFMA.FTZ R181, R170, c[0x0][0x2d0], -R4.reuse ;  /* 0x0000b400aab57a23 */ /* 0x100fe40000010804 */
[----:B------:R-:W-:Y:S02]  /*14630*/  FADD.FTZ R0, -R3, R135 ;  /* 0x0000008703007221 */ /* 0x000fe40000010100 */
[--C-:B------:R-:W-:Y:S02]  /*14640*/  FFMA.FTZ R177, R168, c[0x0][0x2d0], -R4.reuse ;  /* 0x0000b400a8b17a23 */ /* 0x100fe40000010804 */
[----:B------:R-:W-:Y:S01]  /*14650*/  FMUL.FTZ R0, R0, c[0x0][0x2d0] ;  /* 0x0000b40000007a20 */ /* 0x000fe20000410000 */
[----:B------:R1:W-:Y:S01]  /*14660*/  MUFU.EX2 R199, R8 ;  /* 0x0000000800c77308 */ /* 0x0003e20000000800 */
[--C-:B------:R-:W-:Y:S02]  /*14670*/  FFMA.FTZ R185, R15, c[0x0][0x2d0], -R4.reuse ;  /* 0x0000b4000fb97a23 */ /* 0x100fe40000010804 */
[----:B------:R-:W-:Y:S02]  /*14680*/  FFMA.FTZ R187, R13, c[0x0][0x2d0], -R4 ;  /* 0x0000b4000dbb7a23 */ /* 0x000fe40000010804 */
[----:B------:R-:W-:Y:S04]  /*14690*/  FMUL.FTZ R4, R3, c[0x0][0x2d0] ;  /* 0x0000b40003047a20 */ /* 0x000fe80000410000 */
[--C-:B--2---:R-:W-:Y:S01]  /*146a0*/  FFMA.FTZ R7, R180, c[0x0][0x2d0], -R4.reuse ;  /* 0x0000b400b4077a23 */ /* 0x104fe20000010804 */
[----:B------:R-:W2:Y:S01]  /*146b0*/  MUFU.EX2 R0, R0 ;  /* 0x0000000000007308 */ /* 0x000ea20000000800 */
[--C-:B------:R-:W-:Y:S02]  /*146c0*/  FFMA.FTZ R170, R178, c[0x0][0x2d0], -R4.reuse ;  /* 0x0000b400b2aa7a23 */ /* 0x100fe40000010804 */
[C---:B---3--:R-:W-:Y:S02]  /*146d0*/  FMUL.FTZ R20, R2.reuse, R148 ;  /* 0x0000009402147220 */ /* 0x048fe40000410000 */
[C---:B------:R-:W-:Y:S02]  /*146e0*/  FMUL.FTZ R21, R2.reuse, R149 ;  /* 0x0000009502157220 */ /* 0x040fe40000410000 */
[--C-:B------:R-:W-:Y:S02]  /*146f0*/  FFMA.FTZ R168, R179, c[0x0][0x2d0], -R4.reuse ;  /* 0x0000b400b3a87a23 */ /* 0x100fe40000010804 */
[----:B------:R-:W-:Y:S01]  /*14700*/  FMUL.FTZ R13, R2, R157 ;  /* 0x0000009d020d7220 */ /* 0x000fe20000410000 */
[----:B------:R3:W-:Y:S01]  /*14710*/  MUFU.EX2 R173, R7 ;  /* 0x0000000700ad7308 */ /* 0x0007e20000000800 */
[--C-:B------:R-:W-:Y:S02]  /*14720*/  FFMA.FTZ R174, R18, c[0x0][0x2d0], -R4.reuse ;  /* 0x0000b40012ae7a23 */ /* 0x100fe40000010804 */
[--C-:B------:R-:W-:Y:S02]  /*14730*/  FFMA.FTZ R176, R16, c[0x0][0x2d0], -R4.reuse ;  /* 0x0000b40010b07a23 */ /* 0x100fe40000010804 */
[C---:B-1----:R-:W-:Y:S02]  /*14740*/  FMUL.FTZ R8, R2.reuse, R160 ;  /* 0x000000a002087220 */ /* 0x042fe40000410000 */
[C---:B------:R-:W-:Y:S02]  /*14750*/  FMUL.FTZ R24, R2.reuse, R144 ;  /* 0x0000009002187220 */ /* 0x040fe40000410000 */
[----:B------:R-:W-:Y:S01]  /*14760*/  FMUL.FTZ R25, R2, R145 ;  /* 0x0000009102197220 */ /* 0x000fe20000410000 */
[----:B------:R-:W1:Y:S01]  /*14770*/  MUFU.EX2 R172, R9 ;  /* 0x0000000900ac7308 */ /* 0x000e620000000800 */
[--C-:B------:R-:W-:Y:S02]  /*14780*/  FFMA.FTZ R171, R171, c[0x0][0x2d0], -R4.reuse ;  /* 0x0000b400abab7a23 */ /* 0x100fe40000010804 */
[--C-:B------:R-:W-:Y:S02]  /*14790*/  FFMA.FTZ R169, R169, c[0x0][0x2d0], -R4.reuse ;  /* 0x0000b400a9a97a23 */ /* 0x100fe40000010804 */
[C---:B--2---:R-:W-:Y:S02]  /*147a0*/  FMUL.FTZ R22, R0.reuse, R150 ;  /* 0x0000009600167220 */ /* 0x044fe40000410000 */
[C---:B------:R-:W-:Y:S02]  /*147b0*/  FMUL.FTZ R23, R0.reuse, R151 ;  /* 0x0000009700177220 */ /* 0x040fe40000410000 */
[----:B------:R-:W2:Y:S01]  /*147c0*/  LDSM.16.MT88.4 R148, [R189] ;  /* 0x00000000bd94783b */ /* 0x000ea20000004200 */
[----:B------:R-:W4:Y:S01]  /*147d0*/  MUFU.EX2 R160, R19 ;  /* 0x0000001300a07308 */ /* 0x000f220000000800 */
[C---:B------:R-:W-:Y:S02]  /*147e0*/  FMUL.FTZ R26, R0.reuse, R146 ;  /* 0x00000092001a7220 */ /* 0x040fe40000410000 */
[----:B------:R-:W-:Y:S02]  /*147f0*/  FMUL.FTZ R27, R0, R147 ;  /* 0x00000093001b7220 */ /* 0x000fe40000410000 */
[--C-:B---3--:R-:W-:Y:S02]  /*14800*/  FFMA.FTZ R7, R184, c[0x0][0x2d0], -R4.reuse ;  /* 0x0000b400b8077a23 */ /* 0x108fe40000010804 */
[--C-:B------:R-:W-:Y:S02]  /*14810*/  FFMA.FTZ R179, R14, c[0x0][0x2d0], -R4.reuse ;  /* 0x0000b4000eb37a23 */ /* 0x100fe40000010804 */
[--C-:B------:R-:W-:Y:S01]  /*14820*/  FFMA.FTZ R178, R12, c[0x0][0x2d0], -R4.reuse ;  /* 0x0000b4000cb27a23 */ /* 0x100fe20000010804 */
[----:B------:R-:W-:Y:S01]  /*14830*/  MUFU.EX2 R157, R168 ;  /* 0x000000a8009d7308 */ /* 0x000fe20000000800 */
[--C-:B------:R-:W-:Y:S02]  /*14840*/  FFMA.FTZ R180, R6, c[0x0][0x2d0], -R4.reuse ;  /* 0x0000b40006b47a23 */ /* 0x100fe40000010804 */
[----:B------:R-:W-:Y:S01]  /*14850*/  FMUL.FTZ R6, R0, R166 ;  /* 0x000000a600067220 */ /* 0x000fe20000410000 */
[----:B-1----:R-:W-:Y:S01]  /*14860*/  F2FP.BF16.PACK_AB R144, R172, R183 ;  /* 0x000000b7ac90723e */ /* 0x002fe200000010ff */
[C---:B------:R-:W-:Y:S02]  /*14870*/  FMUL.FTZ R9, R2.reuse, R161 ;  /* 0x000000a102097220 */ /* 0x040fe40000410000 */
[----:B------:R-:W-:Y:S02]  /*14880*/  FFMA.FTZ R184, R5, c[0x0][0x2d0], -R4 ;  /* 0x0000b40005b87a23 */ /* 0x000fe40000010804 */
[C---:B------:R-:W-:Y:S01]  /*14890*/  FMUL.FTZ R4, R2.reuse, R164 ;  /* 0x000000a402047220 */ /* 0x040fe20000410000 */
[----:B------:R-:W1:Y:S01]  /*148a0*/  MUFU.EX2 R161, R170 ;  /* 0x000000aa00a17308 */ /* 0x000e620000000800 */
[----:B------:R-:W-:Y:S02]  /*148b0*/  FMUL.FTZ R5, R2, R165 ;  /* 0x000000a502057220 */ /* 0x000fe40000410000 */
[----:B------:R-:W-:Y:S01]  /*148c0*/  FMUL.FTZ R10, R0, R162 ;  /* 0x000000a2000a7220 */ /* 0x000fe20000410000 */
[----:B----4-:R-:W-:Y:S01]  /*148d0*/  F2FP.BF16.PACK_AB R146, R160, R199 ;  /* 0x000000c7a092723e */ /* 0x010fe200000010ff */
[----:B------:R-:W-:Y:S02]  /*148e0*/  FMUL.FTZ R11, R0, R163 ;  /* 0x000000a3000b7220 */ /* 0x000fe40000410000 */
[----:B------:R-:W-:Y:S02]  /*148f0*/  FMUL.FTZ R12, R2, R156 ;  /* 0x0000009c020c7220 */ /* 0x000fe40000410000 */
[C---:B------:R-:W-:Y:S01]  /*14900*/  FMUL.FTZ R14, R0.reuse, R158 ;  /* 0x0000009e000e7220 */ /* 0x040fe20000410000 */
[----:B------:R-:W3:Y:S01]  /*14910*/  MUFU.EX2 R202, R7 ;  /* 0x0000000700ca7308 */ /* 0x000ee20000000800 */
[----:B------:R-:W-:Y:S02]  /*14920*/  FMUL.FTZ R15, R0, R159 ;  /* 0x0000009f000f7220 */ /* 0x000fe40000410000 */
[C---:B------:R-:W-:Y:S02]  /*14930*/  FMUL.FTZ R16, R2.reuse, R152 ;  /* 0x0000009802107220 */ /* 0x040fe40000410000 */
[----:B------:R-:W-:Y:S02]  /*14940*/  FMUL.FTZ R17, R2, R153 ;  /* 0x0000009902117220 */ /* 0x000fe40000410000 */
[C---:B------:R-:W-:Y:S02]  /*14950*/  FMUL.FTZ R18, R0.reuse, R154 ;  /* 0x0000009a00127220 */ /* 0x040fe40000410000 */
[----:B------:R-:W-:Y:S01]  /*14960*/  FMUL.FTZ R19, R0, R155 ;  /* 0x0000009b00137220 */ /* 0x000fe20000410000 */
[----:B------:R-:W-:Y:S01]  /*14970*/  MUFU.EX2 R156, R182 ;  /* 0x000000b6009c7308 */ /* 0x000fe20000000800 */
[C---:B------:R-:W-:Y:S01]  /*14980*/  FMUL.FTZ R28, R2.reuse, R28 ;  /* 0x0000001c021c7220 */ /* 0x040fe20000410000 */
[----:B------:R-:W-:Y:S01]  /*14990*/  LDSM.16.MT88.4 R152, [R190+0x800] ;  /* 0x00080000be98783b */ /* 0x000fe20000004200 */
[----:B------:R-:W-:Y:S01]  /*149a0*/  FMUL.FTZ R29, R2, R29 ;  /* 0x0000001d021d7220 */ /* 0x000fe20000410000 */
[----:B-1----:R-:W-:Y:S01]  /*149b0*/  F2FP.BF16.PACK_AB R147, R161, R157 ;  /* 0x0000009da193723e */ /* 0x002fe200000010ff */
[C---:B------:R-:W-:Y:S02]  /*149c0*/  FMUL.FTZ R30, R0.reuse, R30 ;  /* 0x0000001e001e7220 */ /* 0x040fe40000410000 */
[----:B------:R-:W-:Y:S02]  /*149d0*/  FMUL.FTZ R31, R0, R31 ;  /* 0x0000001f001f7220 */ /* 0x000fe40000410000 */
[C---:B------:R-:W-:Y:S01]  /*149e0*/  FMUL.FTZ R32, R2.reuse, R32 ;  /* 0x0000002002207220 */ /* 0x040fe20000410000 */
[----:B------:R-:W-:Y:S01]  /*149f0*/  MUFU.EX2 R165, R181 ;  /* 0x000000b500a57308 */ /* 0x000fe20000000800 */
[----:B------:R-:W-:Y:S02]  /*14a00*/  FMUL.FTZ R33, R2, R33 ;  /* 0x0000002102217220 */ /* 0x000fe40000410000 */
[----:B------:R-:W-:Y:S01]  /*14a10*/  FMUL.FTZ R34, R0, R34 ;  /* 0x0000002200227220 */ /* 0x000fe20000410000 */
[----:B---3--:R-:W-:Y:S01]  /*14a20*/  F2FP.BF16.PACK_AB R145, R202, R173 ;  /* 0x000000adca91723e */ /* 0x008fe200000010ff */
[C---:B------:R-:W-:Y:S02]  /*14a30*/  FMUL.FTZ R7, R0.reuse, R167 ;  /* 0x000000a700077220 */ /* 0x040fe40000410000 */
[----:B------:R-:W-:Y:S02]  /*14a40*/  FMUL.FTZ R35, R0, R35 ;  /* 0x0000002300237220 */ /* 0x000fe40000410000 */
[C---:B------:R-:W-:Y:S01]  /*14a50*/  FMUL.FTZ R36, R2.reuse, R36 ;  /* 0x0000002402247220 */ /* 0x040fe20000410000 */
[----:B------:R-:W-:Y:S01]  /*14a60*/  MUFU.EX2 R158, R171 ;  /* 0x000000ab009e7308 */ /* 0x000fe20000000800 */
[----:B------:R-:W-:Y:S01]  /*14a70*/  FMUL.FTZ R37, R2, R37 ;  /* 0x0000002502257220 */ /* 0x000fe20000410000 */
[C---:B--2---:R-:W-:Y:S05]  /*14a80*/  HMMA.16816.F32.BF16 R4, R144.reuse, R148, R4 ;  /* 0x000000949004723c */ /* 0x044fea0000041804 */
[C---:B------:R-:W-:Y:S02]  /*14a90*/  FMUL.FTZ R38, R0.reuse, R38 ;  /* 0x0000002600267220 */ /* 0x040fe40000410000 */
[----:B------:R-:W-:Y:S01]  /*14aa0*/  FMUL.FTZ R39, R0, R39 ;  /* 0x0000002700277220 */ /* 0x000fe20000410000 */
[C---:B------:R-:W-:Y:S01]  /*14ab0*/  HMMA.16816.F32.BF16 R8, R144.reuse, R150, R8 ;  /* 0x000000969008723c */ /* 0x040fe20000041808 */
[----:B------:R-:W1:Y:S01]  /*14ac0*/  LDSM.16.MT88.4 R148, [R190] ;  /* 0x00000000be94783b */ /* 0x000e620000004200 */
[----:B------:R-:W-:Y:S02]  /*14ad0*/  MUFU.EX2 R159, R169 ;  /* 0x000000a9009f7308 */ /* 0x000fe40000000800 */
[C---:B------:R-:W-:Y:S02]  /*14ae0*/  FMUL.FTZ R40, R2.reuse, R40 ;  /* 0x0000002802287220 */ /* 0x040fe40000410000 */
[----:B------:R-:W-:Y:S02]  /*14af0*/  FMUL.FTZ R41, R2, R41 ;  /* 0x0000002902297220 */ /* 0x000fe40000410000 */
[C---:B------:R-:W-:Y:S04]  /*14b00*/  FMUL.FTZ R42, R0.reuse, R42 ;  /* 0x0000002a002a7220 */ /* 0x040fe80000410000 */
[----:B------:R-:W-:Y:S01]  /*14b10*/  FMUL.FTZ R43, R0, R43 ;  /* 0x0000002b002b7220 */ /* 0x000fe20000410000 */
[----:B------:R-:W-:Y:S01]  /*14b20*/  MUFU.EX2 R164, R177 ;  /* 0x000000b100a47308 */ /* 0x000fe20000000800 */
[C---:B------:R-:W-:Y:S02]  /*14b30*/  FMUL.FTZ R44, R2.reuse, R44 ;  /* 0x0000002c022c7220 */ /* 0x040fe40000410000 */
[----:B------:R-:W-:Y:S02]  /*14b40*/  FMUL.FTZ R45, R2, R45 ;  /* 0x0000002d022d7220 */ /* 0x000fe40000410000 */
[C---:B------:R-:W-:Y:S02]  /*14b50*/  FMUL.FTZ R46, R0.reuse, R46 ;  /* 0x0000002e002e7220 */ /* 0x040fe40000410000 */
[----:B------:R-:W-:Y:S02]  /*14b60*/  FMUL.FTZ R47, R0, R47 ;  /* 0x0000002f002f7220 */ /* 0x000fe40000410000 */
[C---:B------:R-:W-:Y:S01]  /*14b70*/  FMUL.FTZ R48, R2.reuse, R48 ;  /* 0x0000003002307220 */ /* 0x040fe20000410000 */
[----:B------:R-:W-:Y:S01]  /*14b80*/  MUFU.EX2 R182, R174 ;  /* 0x000000ae00b67308 */ /* 0x000fe20000000800 */
[----:B------:R-:W-:Y:S02]  /*14b90*/  FMUL.FTZ R49, R2, R49 ;  /* 0x0000003102317220 */ /* 0x000fe40000410000 */
[C---:B------:R-:W-:Y:S02]  /*14ba0*/  FMUL.FTZ R50, R0.reuse, R50 ;  /* 0x0000003200327220 */ /* 0x040fe40000410000 */
[----:B------:R-:W-:Y:S02]  /*14bb0*/  FMUL.FTZ R51, R0, R51 ;  /* 0x0000003300337220 */ /* 0x000fe40000410000 */
[C---:B------:R-:W-:Y:S02]  /*14bc0*/  FMUL.FTZ R52, R2.reuse, R52 ;  /* 0x0000003402347220 */ /* 0x040fe40000410000 */
[----:B------:R-:W-:Y:S01]  /*14bd0*/  FMUL.FTZ R53, R2, R53 ;  /* 0x0000003502357220 */ /* 0x000fe20000410000 */
[----:B------:R-:W-:Y:S01]  /*14be0*/  MUFU.EX2 R181, R176 ;  /* 0x000000b000b57308 */ /* 0x000fe20000000800 */
[C---:B------:R-:W-:Y:S02]  /*14bf0*/  FMUL.FTZ R54, R0.reuse, R54 ;  /* 0x0000003600367220 */ /* 0x040fe40000410000 */
[----:B------:R-:W-:Y:S02]  /*14c00*/  FMUL.FTZ R55, R0, R55 ;  /* 0x0000003700377220 */ /* 0x000fe40000410000 */
[C---:B------:R-:W-:Y:S02]  /*14c10*/  FMUL.FTZ R56, R2.reuse, R56 ;  /* 0x0000003802387220 */ /* 0x040fe40000410000 */
[----:B------:R-:W-:Y:S01]  /*14c20*/  FMUL.FTZ R57, R2, R57 ;  /* 0x0000003902397220 */ /* 0x000fe20000410000 */
[C---:B-1----:R-:W-:Y:S02]  /*14c30*/  HMMA.16816.F32.BF16 R12, R144.reuse, R148, R12 ;  /* 0x00000094900c723c */ /* 0x042fe4000004180c */
[----:B------:R-:W-:Y:S01]  /*14c40*/  MUFU.EX2 R174, R185 ;  /* 0x000000b900ae7308 */ /* 0x000fe20000000800 */
[C---:B------:R-:W-:Y:S02]  /*14c50*/  FMUL.FTZ R58, R0.reuse, R58 ;  /* 0x0000003a003a7220 */ /* 0x040fe40000410000 */
[----:B------:R-:W-:Y:S02]  /*14c60*/  FMUL.FTZ R59, R0, R59 ;  /* 0x0000003b003b7220 */ /* 0x000fe40000410000 */
[C---:B------:R-:W-:Y:S01]  /*14c70*/  FMUL.FTZ R60, R2.reuse, R60 ;  /* 0x0000003c023c7220 */ /* 0x040fe20000410000 */
[C---:B------:R-:W-:Y:S01]  /*14c80*/  HMMA.16816.F32.BF16 R16, R144.reuse, R150, R16 ;  /* 0x000000969010723c */ /* 0x040fe20000041810 */
[----:B------:R-:W1:Y:S03]  /*14c90*/  LDSM.16.MT88.4 R148, [R192] ;  /* 0x00000000c094783b */ /* 0x000e660000004200 */
[----:B------:R-:W-:Y:S01]  /*14ca0*/  FMUL.FTZ R61, R2, R61 ;  /* 0x0000003d023d7220 */ /* 0x000fe20000410000 */
[----:B------:R-:W2:Y:S01]  /*14cb0*/  MUFU.EX2 R176, R187 ;  /* 0x000000bb00b07308 */ /* 0x000ea20000000800 */
[C---:B------:R-:W-:Y:S02]  /*14cc0*/  FMUL.FTZ R62, R0.reuse, R62 ;  /* 0x0000003e003e7220 */ /* 0x040fe40000410000 */
[----:B------:R-:W-:Y:S04]  /*14cd0*/  FMUL.FTZ R63, R0, R63 ;  /* 0x0000003f003f7220 */ /* 0x000fe80000410000 */
[C---:B------:R-:W-:Y:S02]  /*14ce0*/  FMUL.FTZ R64, R2.reuse, R64 ;  /* 0x0000004002407220 */ /* 0x040fe40000410000 */
        /* <DEDUP_REMOVED lines=9> */
[----:B------:R-:W-:Y:S01]  /*14d80*/  FMUL.FTZ R72, R2, R72 ;  /* 0x0000004802487220 */ /* 0x000fe20000410000 */
[----:B--2---:R-:W-:Y:S01]  /*14d90*/  F2FP.BF16.PACK_AB R168, R176, R174 ;  /* 0x000000aeb0a8723e */ /* 0x004fe200000010ff */
[----:B------:R-:W-:Y:S02]  /*14da0*/  FMUL.FTZ R73, R2, R73 ;  /* 0x0000004902497220 */ /* 0x000fe40000410000 */
[C---:B------:R-:W-:Y:S02]  /*14db0*/  FMUL.FTZ R74, R0.reuse, R74 ;  /* 0x0000004a004a7220 */ /* 0x040fe40000410000 */
[----:B------:R-:W-:Y:S02]  /*14dc0*/  FMUL.FTZ R75, R0, R75 ;  /* 0x0000004b004b7220 */ /* 0x000fe40000410000 */
        /* <DEDUP_REMOVED lines=8> */
[----:B------:R-:W1:Y:S03]  /*14e50*/  LDSM.16.MT88.4 R148, [R191] ;  /* 0x00000000bf94783b */ /* 0x000e660000004200 */
[C---:B------:R-:W-:Y:S02]  /*14e60*/  FMUL.FTZ R82, R0.reuse, R82 ;  /* 0x0000005200527220 */ /* 0x040fe40000410000 */
[----:B------:R-:W-:Y:S02]  /*14e70*/  FMUL.FTZ R83, R0, R83 ;  /* 0x0000005300537220 */ /* 0x000fe40000410000 */
        /* <DEDUP_REMOVED lines=54> */
[----:B------:R-:W-:Y:S02]  /*151e0*/  FFMA.FTZ R135, R2, R203, R183 ;  /* 0x000000cb02877223 */ /* 0x000fe400000100b7 */
[----:B------:R-:W-:Y:S01]  /*151f0*/  MUFU.EX2 R183, R175 ;  /* 0x000000af00b77308 */ /* 0x000fe20000000800 */
[----:B------:R-:W-:Y:S02]  /*15200*/  FFMA.FTZ R2, R0, R204, R173 ;  /* 0x000000cc00027223 */ /* 0x000fe400000100ad */
[----:B------:R-:W-:Y:S02]  /*15210*/  FADD.FTZ R135, R172, R135 ;  /* 0x00000087ac877221 */ /* 0x000fe40000010000 */
[----:B------:R-:W-:Y:S02]  /*15220*/  FADD.FTZ R0, R202, R2 ;  /* 0x00000002ca007221 */ /* 0x000fe40000010000 */
[----:B------:R-:W-:Y:S02]  /*15230*/  FADD.FTZ R2, R199, R135 ;  /* 0x00000087c7027221 */ /* 0x000fe40000010000 */
[----:B------:R-:W-:Y:S01]  /*15240*/  FADD.FTZ R0, R157, R0 ;  /* 0x000000009d007221 */ /* 0x000fe20000010000 */
[----:B------:R-:W2:Y:S01]  /*15250*/  MUFU.EX2 R175, R179 ;  /* 0x000000b300af7308 */ /* 0x000ea20000000800 */
[----:B------:R-:W-:Y:S02]  /*15260*/  FADD.FTZ R135, R160, R2 ;  /* 0x00000002a0877221 */ /* 0x000fe40000010000 */
[----:B------:R-:W-:Y:S02]  /*15270*/  FADD.FTZ R2, R161, R0 ;  /* 0x00000000a1027221 */ /* 0x000fe40000010000 */
[----:B------:R-:W-:Y:S01]  /*15280*/  LDSM.16.MT88.4 R160, [R189+0x1000] ;  /* 0x00100000bda0783b */ /* 0x000fe20000004200 */
[----:B------:R-:W-:Y:S01]  /*15290*/  FADD.FTZ R0, R156, R135 ;  /* 0x000000879c007221 */ /* 0x000fe20000010000 */
[C---:B-1----:R-:W-:Y:S03]  /*152a0*/  HMMA.16816.F32.BF16 R44, R144.reuse, R148, R44 ;  /* 0x00000094902c723c */ /* 0x042fe6000004182c */
[----:B------:R-:W-:Y:S01]  /*152b0*/  FADD.FTZ R2, R158, R2 ;  /* 0x000000029e027221 */ /* 0x000fe20000010000 */
[----:B------:R-:W1:Y:S01]  /*152c0*/  MUFU.EX2 R179, R186 ;  /* 0x000000ba00b37308 */ /* 0x000e620000000800 */
[----:B------:R-:W-:Y:S02]  /*152d0*/  FADD.FTZ R0, R165, R0 ;  /* 0x00000000a5007221 */ /* 0x000fe40000010000 */
[----:B------:R-:W-:Y:S01]  /*152e0*/  FADD.FTZ R135, R159, R2 ;  /* 0x000000029f877221 */ /* 0x000fe20000010000 */
[C---:B------:R-:W-:Y:S01]  /*152f0*/  HMMA.16816.F32.BF16 R48, R144.reuse, R150, R48 ;  /* 0x000000969030723c */ /* 0x040fe20000041830 */
[----:B------:R-:W3:Y:S03]  /*15300*/  LDSM.16.MT88.4 R148, [R192+0x1800] ;  /* 0x00180000c094783b */ /* 0x000ee60000004200 */
[----:B------:R-:W-:Y:S02]  /*15310*/  FADD.FTZ R2, R164, R0 ;  /* 0x00000000a4027221 */ /* 0x000fe40000010000 */
[----:B------:R-:W-:Y:S01]  /*15320*/  MUFU.EX2 R172, R180 ;  /* 0x000000b400ac7308 */ /* 0x000fe20000000800 */
[----:B------:R-:W-:Y:S01]  /*15330*/  FADD.FTZ R0, R182, R135 ;  /* 0x00000087b6007221 */ /* 0x000fe20000010000 */
[----:B------:R-:W-:Y:S04]  /*15340*/  MOV R135, R3 ;  /* 0x0000000300877202 */ /* 0x000fe80000000f00 */
[----:B--2---:R-:W-:Y:S04]  /*15350*/  F2FP.BF16.PACK_AB R169, R177, R175 ;  /* 0x000000afb1a9723e */ /* 0x004fe800000010ff */
[----:B------:R-:W2:Y:S01]  /*15360*/  MUFU.EX2 R173, R184 ;  /* 0x000000b800ad7308 */ /* 0x000ea20000000800 */
[----:B-1----:R-:W-:Y:S02]  /*15370*/  F2FP.BF16.PACK_AB R170, R179, R178 ;  /* 0x000000b2b3aa723e */ /* 0x002fe400000010ff */
[----:B--2---:R-:W-:Y:S01]  /*15380*/  F2FP.BF16.PACK_AB R171, R173, R172 ;  /* 0x000000acadab723e */ /* 0x004fe200000010ff */
        /* <DEDUP_REMOVED lines=135> */
[----:B------:R-:W-:Y:S02]  /*15c00*/  FADD.FTZ R203, R179, R2 ;  /* 0x00000002b3cb7221 */ /* 0x000fe40000010000 */
[----:B------:R-:W-:Y:S01]  /*15c10*/  FADD.FTZ R204, R173, R0 ;  /* 0x00000000adcc7221 */ /* 0x000fe20000010000 */
[----:B------:R-:W-:-:S05]  /*15c20*/  @P4 BRA `(.L_x_1482) ;  /* 0xffffd48000004947 */ /* 0x000fca000383ffff */
.L_x_1479:
        /* <DEDUP_REMOVED lines=8> */
.L_x_1552:
        /* <DEDUP_REMOVED lines=81> */
[----:B------:R-:W-:Y:S02]  /*161c0*/  @P1 FMUL.FTZ R5, R5, 0.69314718246459960938 ;  /* 0x3f31721805051820 */ /* 0x000fe40000410000 */
[C---:B------:R-:W-:Y:S02]  /*161d0*/  FMUL.FTZ R34, R0.reuse, R42 ;  /* 0x0000002a00227220 */ /* 0x040fe40000410000 */
[----:B------:R-:W-:-:S02]  /*161e0*/  FMUL.FTZ R35, R0, R43 ;  /* 0x0000002b00237220 */ /* 0x000fc40000410000 */
[C---:B------:R-:W-:Y:S01]  /*161f0*/  FMUL.FTZ R42, R0.reuse, R50 ;  /* 0x00000032002a7220 */ /* 0x040fe20000410000 */
[----:B--2---:R-:W-:Y:S01]  /*16200*/  @P0 MOV R3, 0x3f317218 ;  /* 0x3f31721800030802 */ /* 0x004fe20000000f00 */
        /* <DEDUP_REMOVED lines=63> */
.L_x_1412:
[----:B------:R2:W5:Y:S04]  /*16600*/  LDL R6, [R1+0x10] ;  /* 0x0000100001067983 */ /* 0x0005680000100800 */
[----:B------:R-:W3:Y:S01]  /*16610*/  S2R R2, SR_TID.X ;  /* 0x0000000000027919 */ /* 0x000ee20000002100 */
[----:B------:R-:W-:Y:S01]  /*16620*/  BSSY B0, `(.L_x_1484) ;  /* 0x0000011000007945 */ /* 0x000fe20003800000 */
        /* <DEDUP_REMOVED lines=16> */
.L_x_1485:
[----:B--2---:R-:W-:Y:S05]  /*16730*/  BSYNC B0 ;  /* 0x0000000000007941 */ /* 0x004fea0003800000 */
.L_x_1484:
[----:B------:R-:W-:Y:S01]  /*16740*/  PRMT R0, R0, 0x9910, RZ ;  /* 0x0000991000007816 */ /* 0x000fe200000000ff */
[----:B------:R-:W-:Y:S01]  /*16750*/  BSSY B1, `(.L_x_1486) ;  /* 0x0000423000017945 */ /* 0x000fe20003800000 */
[----:B-1---5:R-:W-:Y:S02]  /*16760*/  IMAD.MOV.U32 R114, RZ, RZ, R6 ;  /* 0x000000ffff727224 */ /* 0x022fe400078e0006 */
[----:B------:R-:W-:-:S13]  /*16770*/  ISETP.NE.AND P0, PT, R0, RZ, PT ;  /* 0x000000ff0000720c */ /* 0x000fda0003f05270 */
[----:B------:R-:W-:Y:S05]  /*16780*/  @!P0 BRA `(.L_x_1487) ;  /* 0x0000346000008947 */ /* 0x000fea0003800000 */
[----:B------:R-:W2:Y:S04]  /*16790*/  LDL R9, [R1+0x20] ;  /* 0x0000200001097983 */ /* 0x000ea80000100800 */
[----:B------:R-:W3:Y:S04]  /*167a0*/  LDL R12, [R1+0x24] ;  /* 0x00002400010c7983 */ /* 0x000ee80000100800 */
        /* <DEDUP_REMOVED lines=11> */
[----:B------:R-:W-:Y:S01]  /*16860*/  F2FP.BF16.PACK_AB R4, R97, R96 ;  /* 0x000000606104723e */ /* 0x000fe200000010ff */
[----:B--2---:R1:W-:Y:S04]  /*16870*/  STS [R9+0x80], R0 ;  /* 0x0000800009007388 */ /* 0x0043e80000000800 */
[----:B------:R2:W-:Y:S04]  /*16880*/  STS [R9+0x480], R2 ;  /* 0x0004800209007388 */ /* 0x0005e80000000800 */
[----:B---3--:R3:W-:Y:S01]  /*16890*/  STS [R12], R3 ;  /* 0x000000030c007388 */ /* 0x0087e20000000800 */
[----:B-1----:R-:W-:-:S02]  /*168a0*/  F2FP.BF16.PACK_AB R0, R163, R162 ;  /* 0x000000a2a300723e */ /* 0x002fc400000010ff */
[----:B--2---:R-:W-:-:S03]  /*168b0*/  F2FP.BF16.PACK_AB R2, R25, R24 ;  /* 0x000000181902723e */ /* 0x004fc600000010ff */
[----:B------:R1:W-:Y:S01]  /*168c0*/  STS [R12+0x400], R0 ;  /* 0x000400000c007388 */ /* 0x0003e20000000800 */
[----:B---3--:R-:W-:-:S03]  /*168d0*/  F2FP.BF16.PACK_AB R3, R125, R124 ;  /* 0x0000007c7d03723e */ /* 0x008fc600000010ff */
[----:B----4-:R2:W-:Y:S04]  /*168e0*/  STS [R8+0x80], R2 ;  /* 0x0000800208007388 */ /* 0x0105e80000000800 */
        /* <DEDUP_REMOVED lines=105> */
[----:B------:R-:W-:Y:S01]  /*16f80*/  IMAD.MOV.U32 R13, RZ, RZ, c[0x0][0x388] ;  /* 0x0000e200ff0d7624 */ /* 0x000fe200078e00ff */
[----:B-1----:R-:W2:Y:S01]  /*16f90*/  LDL.LU R8, [R1+0x18] ;  /* 0x0000180001087983 */ /* 0x002ea20000300800 */
[----:B------:R-:W-:-:S02]  /*16fa0*/  ISETP.NE.AND.EX P1, PT, RZ, c[0x0][0x50c], PT, P0 ;  /* 0x00014300ff007a0c */ /* 0x000fc40003f25300 */
[----:B------:R-:W-:Y:S02]  /*16fb0*/  ISETP.NE.AND.EX P2, PT, RZ, c[0x0][0x504], PT, P2 ;  /* 0x00014100ff007a0c */ /* 0x000fe40003f45320 */
[----:B---3--:R-:W-:Y:S02]  /*16fc0*/  F2FP.BF16.PACK_AB R2, R107, R106 ;  /* 0x0000006a6b02723e */ /* 0x008fe400000010ff */
[----:B----4-:R-:W-:-:S03]  /*16fd0*/  F2FP.BF16.PACK_AB R0, R117, R116 ;  /* 0x000000747500723e */ /* 0x010fc600000010ff */
        /* <DEDUP_REMOVED lines=11> */
[----:B------:R4:W-:Y:S01]  /*17090*/  STS [R10+0xc000], R3 ;  /* 0x00c000030a007388 */ /* 0x0009e20000000800 */
        /* <DEDUP_REMOVED lines=9> */
[----:B----4-:R-:W-:Y:S01]  /*17130*/  SEL R3, R8, c[0x0][0x3d4], P0 ;  /* 0x0000f50008037a07 */ /* 0x010fe20000000000 */
[----:B------:R-:W-:Y:S05]  /*17140*/  @P1 BRA `(.L_x_1488) ;  /* 0x0000004000001947 */ /* 0x000fea0003800000 */
[----:B-1----:R-:W-:Y:S05]  /*17150*/  @!P2 BRA `(.L_x_1488) ;  /* 0x000000300000a947 */ /* 0x002fea0003800000 */
[----:B------:R1:W2:Y:S04]  /*17160*/  LDG.E R0, [R6.64] ;  /* 0x0000000606007981 */ /* 0x0002a8000c1e1900 */
[----:B-1----:R-:W2:Y:S02]  /*17170*/  LDG.E R6, [R6.64+0x4] ;  /* 0x0000040606067981 */ /* 0x002ea4000c1e1900 */
[----:B--2--5:R-:W-:Y:S02]  /*17180*/  IADD3 R13, -R0, R6, RZ ;  /* 0x00000006000d7210 */ /* 0x024fe40007ffe1ff */
.L_x_1488:
[----:B-1----:R-:W2:Y:S04]  /*17190*/  LDL R4, [R1+0x5c] ;  /* 0x00005c0001047983 */ /* 0x002ea80000100800 */
[----:B------:R-:W2:Y:S04]  /*171a0*/  LDL R115, [R1+0x14] ;  /* 0x0000140001737983 */ /* 0x000ea80000100800 */
[----:B------:R-:W3:Y:S04]  /*171b0*/  LDL R118, [R1] ;  /* 0x0000000001767983 */ /* 0x000ee80000100800 */
[----:B------:R-:W4:Y:S04]  /*171c0*/  LDL R12, [R1+0x40] ;  /* 0x00004000010c7983 */ /* 0x000f280000100800 */
[----:B------:R-:W3:Y:S01]  /*171d0*/  LDL R119, [R1+0x58] ;  /* 0x0000580001777983 */ /* 0x000ee20000100800 */
[----:B------:R-:W-:Y:S01]  /*171e0*/  IMAD.MOV.U32 R11, RZ, RZ, 0x368 ;  /* 0x00000368ff0b7424 */ /* 0x000fe200078e00ff */
[----:B------:R-:W-:-:S04]  /*171f0*/  ISETP.GT.AND P2, PT, R3, 0x1, PT ;  /* 0x000000010300780c */ /* 0x000fc80003f44270 */
[----:B------:R-:W-:-:S04]  /*17200*/  SEL R11, R11, 0x328, P2 ;  /* 0x000003280b0b7807 */ /* 0x000fc80001000000 */
[----:B------:R-:W1:Y:S08]  /*17210*/  LDC.64 R6, c[0x0][R11+0x170] ;  /* 0x00005c000b067b82 */ /* 0x000e700000000a00 */
[----:B------:R1:W3:Y:S08]  /*17220*/  LDC.64 R14, c[0x0][R11+0x168] ;  /* 0x00005a000b0e7b82 */ /* 0x0002f00000000a00 */
[----:B------:R1:W2:Y:S08]  /*17230*/  LDC.64 R16, c[0x0][R11+0x178] ;  /* 0x00005e000b107b82 */ /* 0x0002b00000000a00 */
[----:B------:R1:W2:Y:S01]  /*17240*/  LDC.64 R18, c[0x0][R11+0x160] ;  /* 0x000058000b127b82 */ /* 0x0002a20000000a00 */
[----:B------:R-:W-:Y:S01]  /*17250*/  IMAD.MOV.U32 R0, RZ, RZ, c[0x0][0x4e8] ;  /* 0x00013a00ff007624 */ /* 0x000fe200078e00ff */
[----:B------:R-:W-:-:S04]  /*17260*/  ISETP.NE.U32.AND P0, PT, RZ, c[0x0][0x500], PT ;  /* 0x00014000ff007a0c */ /* 0x000fc80003f05070 */
[----:B------:R-:W-:Y:S02]  /*17270*/  ISETP.NE.AND P3, PT, R0, 0x1, PT ;  /* 0x000000010000780c */ /* 0x000fe40003f65270 */
[----:B------:R-:W-:-:S04]  /*17280*/  ISETP.NE.AND.EX P0, PT, RZ, c[0x0][0x504], PT, P0 ;  /* 0x00014100ff007a0c */ /* 0x000fc80003f05300 */
[----:B------:R-:W-:Y:S01]  /*17290*/  SEL R0, R217, RZ, !P0 ;  /* 0x000000ffd9007207 */ /* 0x000fe20004000000 */
[----:B------:R-:W2:Y:S04]  /*172a0*/  S2R R122, SR_TID.X ;  /* 0x00000000007a7919 */ /* 0x000ea80000002100 */
[----:B-1----:R-:W-:Y:S02]  /*172b0*/  IMAD R3, R7, R0, RZ ;  /* 0x0000000007037224 */ /* 0x002fe400078e02ff */
[----:B-----5:R-:W-:Y:S01]  /*172c0*/  IMAD R13, R13, c[0x0][0x4e8], RZ ;  /* 0x00013a000d0d7a24 */ /* 0x020fe200078e02ff */
[----:B------:R-:W-:Y:S01]  /*172d0*/  LOP3.LUT R206, R206, 0xfffffffd, RZ, 0xc0, !PT ;  /* 0xfffffffdcece7812 */ /* 0x000fe200078ec0ff */
[----:B--2---:R-:W-:Y:S01]  /*172e0*/  IMAD R8, R115, 0x80, R4 ;  /* 0x0000008073087824 */ /* 0x004fe200078e0204 */
[----:B------:R-:W-:-:S03]  /*172f0*/  SEL R4, R9, RZ, !P0 ;  /* 0x000000ff09047207 */ /* 0x000fc60004000000 */
[----:B------:R-:W-:-:S04]  /*17300*/  @P3 IMAD.HI.U32 R9, R8, c[0x0][0x4ec], RZ ;  /* 0x00013b0008093a27 */ /* 0x000fc800078e00ff */
[C---:B------:R-:W-:Y:S02]  /*17310*/  IMAD R11, R6.reuse, R4, R3 ;  /* 0x00000004060b7224 */ /* 0x040fe400078e0203 */
[----:B------:R-:W-:-:S04]  /*17320*/  IMAD.WIDE.U32 R4, R6, R0, RZ ;  /* 0x0000000006047225 */ /* 0x000fc800078e00ff */
[----:B---3--:R-:W-:-:S04]  /*17330*/  IMAD.WIDE.U32 R6, R14, R118, RZ ;  /* 0x000000760e067225 */ /* 0x008fc800078e00ff */
[----:B------:R-:W-:Y:S01]  /*17340*/  IMAD.MOV.U32 R3, RZ, RZ, R8 ;  /* 0x000000ffff037224 */ /* 0x000fe200078e0008 */
[----:B------:R-:W-:Y:S01]  /*17350*/  @P3 SHF.R.U32.HI R3, RZ, c[0x0][0x4f0], R9 ;  /* 0x00013c00ff033a19 */ /* 0x000fe20000011609 */
[----:B------:R-:W-:Y:S01]  /*17360*/  IMAD R10, R15, R118, RZ ;  /* 0x000000760f0a7224 */ /* 0x000fe200078e02ff */
[----:B----4-:R-:W-:Y:S01]  /*17370*/  SEL R9, R12, RZ, P2 ;  /* 0x000000ff0c097207 */ /* 0x010fe20001000000 */
        /* <DEDUP_REMOVED lines=30> */
[----:B------:R2:W-:Y:S02]  /*17560*/  SHFL.IDX PT, R4, R3, 0x1, 0x1c1f ;  /* 0x003c1f0003047f89 */ /* 0x0005e400000e0000 */
[----:B------:R-:W-:Y:S02]  /*17570*/  LOP3.LUT P0, RZ, R15, 0x3, RZ, 0xc0, !PT ;  /* 0x000000030fff7812 */ /* 0x000fe4000780c0ff */
[----:B------:R-:W3:Y:S01]  /*17580*/  SHFL.IDX PT, R5, R5, 0x1, 0x1c1f ;  /* 0x003c1f0005057f89 */ /* 0x000ee200000e0000 */
[----:B--2---:R-:W-:-:S05]  /*17590*/  IMAD R3, R115, 0x80, R119 ;  /* 0x0000008073037824 */ /* 0x004fca00078e0277 */
        /* <DEDUP_REMOVED lines=10> */
[-C--:B-1----:R-:W-:Y:S01]  /*17640*/  LEA R6, R215, R205.reuse, 0x5 ;  /* 0x000000cdd7067211 */ /* 0x082fe200078e28ff */
        /* <DEDUP_REMOVED lines=48> */
.L_x_1553:
[----:B------:R-:W-:Y:S05]  /*17950*/  BRA.DIV ~URZ, `(.L_x_1491) ;  /* 0x000045527f007947 */ /* 0x000fea000b800000 */
[----:B------:R4:W2:Y:S02]  /*17960*/  SHFL.IDX PT, R0, R16, RZ, 0x181f ;  /* 0x00181fff10007589 */ /* 0x0008a400000e0000 */
.L_x_1554:
[----:B------:R-:W-:Y:S01]  /*17970*/  ISETP.GE.AND P0, PT, R14, R13, PT ;  /* 0x0000000d0e00720c */ /* 0x000fe20003f06270 */
[----:B------:R-:W-:Y:S01]  /*17980*/  BSSY B0, `(.L_x_1492) ;  /* 0x0000018000007945 */ /* 0x000fe20003800000 */
[----:B------:R-:W-:Y:S02]  /*17990*/  SHF.R.S32.HI R2, RZ, 0x1f, R134 ;  /* 0x0000001fff027819 */ /* 0x000fe40000011486 */
[----:B------:R-:W-:Y:S02]  /*179a0*/  SHF.R.S32.HI R17, RZ, 0x1f, R207 ;  /* 0x0000001fff117819 */ /* 0x000fe400000114cf */
[----:B------:R-:W-:Y:S02]  /*179b0*/  LEA.HI R2, R2, R134, RZ, 0x3 ;  /* 0x0000008602027211 */ /* 0x000fe400078f18ff */
[----:B------:R-:W-:Y:S02]  /*179c0*/  SHF.R.S32.HI R19, RZ, 0x1f, R208 ;  /* 0x0000001fff137819 */ /* 0x000fe400000114d0 */
[----:B------:R-:W-:-:S04]  /*179d0*/  LOP3.LUT R4, R2, 0xfffffff8, RZ, 0xc0, !PT ;  /* 0xfffffff802047812 */ /* 0x000fc800078ec0ff */
        /* <DEDUP_REMOVED lines=18> */
.L_x_1493:
[----:B------:R-:W-:Y:S05]  /*17b00*/  BSYNC B0 ;  /* 0x0000000000007941 */ /* 0x000fea0003800000 */
.L_x_1492:
[----:B------:R-:W-:Y:S05]  /*17b10*/  BRA.DIV ~URZ, `(.L_x_1494) ;  /* 0x000043f27f007947 */ /* 0x000fea000b800000 */
[----:B---3--:R3:W4:Y:S04]  /*17b20*/  SHFL.IDX PT, R12, R15, 0x1, 0x181f ;  /* 0x00381f000f0c7f89 */ /* 0x00872800000e0000 */
[----:B--2---:R3:W2:Y:S02]  /*17b30*/  SHFL.IDX PT, R0, R16, 0x1, 0x181f ;  /* 0x00381f0010007f89 */ /* 0x0046a400000e0000 */
.L_x_1555:
        /* <DEDUP_REMOVED lines=20> */
.L_x_1496:
[----:B------:R-:W-:Y:S05]  /*17c80*/  BSYNC B0 ;  /* 0x0000000000007941 */ /* 0x000fea0003800000 */
.L_x_1495:
[----:B------:R-:W-:Y:S05]  /*17c90*/  BRA.DIV ~URZ, `(.L_x_1497) ;  /* 0x000043327f007947 */ /* 0x000fea000b800000 */
[----:B----4-:R4:W3:Y:S02]  /*17ca0*/  SHFL.IDX PT, R12, R15, 0x2, 0x181f ;  /* 0x00581f000f0c7f89 */ /* 0x0108e400000e0000 */
.L_x_1556:
[----:B------:R-:W-:Y:S05]  /*17cb0*/  BRA.DIV ~URZ, `(.L_x_1498) ;  /* 0x000043827f007947 */ /* 0x000fea000b800000 */
[----:B--2---:R2:W4:Y:S02]  /*17cc0*/  SHFL.IDX PT, R0, R16, 0x2, 0x181f ;  /* 0x00581f0010007f89 */ /* 0x00452400000e0000 */
.L_x_1557:
        /* <DEDUP_REMOVED lines=20> */
.L_x_1500:
[----:B------:R-:W-:Y:S05]  /*17e10*/  BSYNC B0 ;  /* 0x0000000000007941 */ /* 0x000fea0003800000 */
.L_x_1499:
[----:B------:R-:W-:Y:S05]  /*17e20*/  BRA.DIV ~URZ, `(.L_x_1501) ;  /* 0x000042727f007947 */ /* 0x000fea000b800000 */
[----:B---3--:R3:W2:Y:S04]  /*17e30*/  SHFL.IDX PT, R10, R15, 0x3, 0x181f ;  /* 0x00781f000f0a7f89 */ /* 0x0086a800000e0000 */
[----:B----4-:R3:W4:Y:S02]  /*17e40*/  SHFL.IDX PT, R0, R16, 0x3, 0x181f ;  /* 0x00781f0010007f89 */ /* 0x01072400000e0000 */
.L_x_1558:
        /* <DEDUP_REMOVED lines=21> */
.L_x_1489:
[----:B-1----:R-:W2:Y:S04]  /*17fa0*/  LDL.LU R7, [R1] ;  /* 0x0000000001077983 */ /* 0x002ea80000300800 */
        /* <DEDUP_REMOVED lines=34> */
.L_x_1559:
[----:B------:R-:W-:Y:S05]  /*181d0*/  BRA.DIV ~URZ, `(.L_x_1504) ;  /* 0x00003ff27f007947 */ /* 0x000fea000b800000 */
[----:B------:R3:W4:Y:S02]  /*181e0*/  SHFL.IDX PT, R0, R17, RZ, 0x1c1f ;  /* 0x001c1fff11007589 */ /* 0x00072400000e0000 */
.L_x_1560:
        /* <DEDUP_REMOVED lines=10> */
[----:B------:R-:W-:Y:S01]  /*18290*/  IADD3 R5, R216, 0x20, RZ ;  /* 0x00000020d8057810 */ /* 0x000fe20007ffe0ff */
[----:B--2---:R-:W-:Y:S01]  /*182a0*/  @!P2 IMAD.MOV.U32 R3, RZ, RZ, R4 ;  /* 0x000000ffff03a224 */ /* 0x004fe200078e0004 */
[----:B------:R-:W-:Y:S02]  /*182b0*/  ISETP.GE.AND P6, PT, R14, c[0x0][0x3c8], PT ;  /* 0x0000f2000e007a0c */ /* 0x000fe40003fc6270 */
[----:B------:R-:W-:Y:S01]  /*182c0*/  SHF.R.S32.HI R11, RZ, 0x1f, R11 ;  /* 0x0000001fff0b7819 */ /* 0x000fe2000001140b */
[----:B------:R-:W-:Y:S01]  /*182d0*/  @!P2 IMAD.WIDE R6, R216, 0x4, R2 ;  /* 0x00000004d806a825 */ /* 0x000fe200078e0202 */
[----:B------:R-:W-:-:S02]  /*182e0*/  @!P1 LEA R2, P3, R10, R0, 0x2 ;  /* 0x000000000a029211 */ /* 0x000fc400078610ff */
[C---:B------:R-:W-:Y:S02]  /*182f0*/  IADD3 R9, R216.reuse, 0x10, RZ ;  /* 0x00000010d8097810 */ /* 0x040fe40007ffe0ff */
[----:B------:R-:W-:Y:S01]  /*18300*/  ISETP.GE.AND P5, PT, R5, c[0x0][0x3c8], PT ;  /* 0x0000f20005007a0c */ /* 0x000fe20003fa6270 */
[----:B------:R2:W-:Y:S01]  /*18310*/  @!P2 ST.E.64 [R6.64], R164 ;  /* 0x000000a40600a985 */ /* 0x0005e2000c101b06 */
[----:B------:R-:W-:Y:S02]  /*18320*/  IADD3 R13, R216, 0x28, RZ ;  /* 0x00000028d80d7810 */ /* 0x000fe40007ffe0ff */
[----:B------:R-:W-:Y:S02]  /*18330*/  SHF.R.S32.HI R9, RZ, 0x1f, R9 ;  /* 0x0000001fff097819 */ /* 0x000fe40000011409 */
[----:B------:R-:W-:Y:S02]  /*18340*/  @!P1 LEA.HI.X R3, R10, R4, R11, 0x2, P3 ;  /* 0x000000040a039211 */ /* 0x000fe400018f140b */
[----:B------:R-:W-:-:S02]  /*18350*/  ISETP.GE.AND P4, PT, R13, c[0x0][0x3c8], PT ;  /* 0x0000f2000d007a0c */ /* 0x000fc40003f86270 */
[C---:B------:R-:W-:Y:S01]  /*18360*/  IADD3 R15, R216.reuse, 0x18, RZ ;  /* 0x00000018d80f7810 */ /* 0x040fe20007ffe0ff */
[----:B------:R4:W-:Y:S01]  /*18370*/  @!P1 ST.E.64 [R2.64], R22 ;  /* 0x0000001602009985 */ /* 0x0009e2000c101b06 */
[C---:B------:R-:W-:Y:S02]  /*18380*/  IADD3 R10, R216.reuse, 0x30, RZ ;  /* 0x00000030d80a7810 */ /* 0x040fe40007ffe0ff */
[----:B------:R-:W-:Y:S02]  /*18390*/  IADD3 R11, R216, 0x20, RZ ;  /* 0x00000020d80b7810 */ /* 0x000fe40007ffe0ff */
[----:B------:R-:W-:Y:S02]  /*183a0*/  SHF.R.S32.HI R15, RZ, 0x1f, R15 ;  /* 0x0000001fff0f7819 */ /* 0x000fe4000001140f */
[----:B------:R-:W-:Y:S02]  /*183b0*/  ISETP.GE.AND P3, PT, R10, c[0x0][0x3c8], PT ;  /* 0x0000f2000a007a0c */ /* 0x000fe40003f66270 */
[----:B------:R-:W-:-:S02]  /*183c0*/  IADD3 R12, R216, 0x38, RZ ;  /* 0x00000038d80c7810 */ /* 0x000fc40007ffe0ff */
[----:B------:R-:W-:Y:S02]  /*183d0*/  SHF.R.S32.HI R11, RZ, 0x1f, R11 ;  /* 0x0000001fff0b7819 */ /* 0x000fe4000001140b */
[----:B--2---:R-:W-:-:S04]  /*183e0*/  @!P0 LEA R6, P2, R8, R0, 0x2 ;  /* 0x0000000008068211 */ /* 0x004fc800078410ff */
[----:B------:R-:W-:Y:S02]  /*183f0*/  @!P0 LEA.HI.X R7, R8, R4, R9, 0x2, P2 ;  /* 0x0000000408078211 */ /* 0x000fe400010f1409 */
[----:B------:R-:W-:-:S03]  /*18400*/  ISETP.GE.AND P2, PT, R12, c[0x0][0x3c8], PT ;  /* 0x0000f2000c007a0c */ /* 0x000fc60003f46270 */
[----:B------:R2:W-:Y:S01]  /*18410*/  @!P0 ST.E.64 [R6.64], R24 ;  /* 0x0000001806008985 */ /* 0x0005e2000c101b06 */
[CC--:B----4-:R-:W-:Y:S02]  /*18420*/  @!P6 LEA R2, P1, R14.reuse, R0.reuse, 0x2 ;  /* 0x000000000e02e211 */ /* 0x0d0fe400078210ff */
[C---:B------:R-:W-:Y:S02]  /*18430*/  @!P5 LEA R8, P0, R5.reuse, R0, 0x2 ;  /* 0x000000000508d211 */ /* 0x040fe400078010ff */
[-C--:B------:R-:W-:Y:S02]  /*18440*/  @!P6 LEA.HI.X R3, R14, R4.reuse, R15, 0x2, P1 ;  /* 0x000000040e03e211 */ /* 0x080fe400008f140f */
[----:B------:R-:W-:Y:S02]  /*18450*/  IADD3 R15, R216, 0x28, RZ ;  /* 0x00000028d80f7810 */ /* 0x000fe40007ffe0ff */
[----:B------:R-:W-:Y:S01]  /*18460*/  @!P5 LEA.HI.X R9, R5, R4, R11, 0x2, P0 ;  /* 0x000000040509d211 */ /* 0x000fe200000f140b */
[----:B------:R4:W-:Y:S01]  /*18470*/  @!P6 ST.E.64 [R2.64], R26 ;  /* 0x0000001a0200e985 */ /* 0x0009e2000c101b06 */
[----:B------:R-:W-:-:S02]  /*18480*/  SHF.R.S32.HI R15, RZ, 0x1f, R15 ;  /* 0x0000001fff0f7819 */ /* 0x000fc4000001140f */
[C---:B------:R-:W-:Y:S01]  /*18490*/  IADD3 R11, R216.reuse, 0x30, RZ ;  /* 0x00000030d80b7810 */ /* 0x040fe20007ffe0ff */
[----:B------:R5:W-:Y:S01]  /*184a0*/  @!P5 ST.E.64 [R8.64], R148 ;  /* 0x000000940800d985 */ /* 0x000be2000c101b06 */
[C---:B------:R-:W-:Y:S02]  /*184b0*/  IADD3 R14, R216.reuse, 0x40, RZ ;  /* 0x00000040d80e7810 */ /* 0x040fe40007ffe0ff */
[----:B------:R-:W-:Y:S02]  /*184c0*/  IADD3 R5, R216, 0x48, RZ ;  /* 0x00000048d8057810 */ /* 0x000fe40007ffe0ff */
[----:B------:R-:W-:Y:S02]  /*184d0*/  SHF.R.S32.HI R11, RZ, 0x1f, R11 ;  /* 0x0000001fff0b7819 */ /* 0x000fe4000001140b */
[----:B------:R-:W-:Y:S02]  /*184e0*/  ISETP.GE.AND P1, PT, R14, c[0x0][0x3c8], PT ;  /* 0x0000f2000e007a0c */ /* 0x000fe40003f26270 */
[----:B--2---:R-:W-:-:S04]  /*184f0*/  @!P4 LEA R6, P0, R13, R0, 0x2 ;  /* 0x000000000d06c211 */ /* 0x004fc800078010ff */
[----:B------:R-:W-:Y:S02]  /*18500*/  @!P4 LEA.HI.X R7, R13, R4, R15, 0x2, P0 ;  /* 0x000000040d07c211 */ /* 0x000fe400000f140f */
[----:B------:R-:W-:Y:S02]  /*18510*/  IADD3 R15, R216, 0x38, RZ ;  /* 0x00000038d80f7810 */ /* 0x000fe40007ffe0ff */
[----:B------:R-:W-:Y:S01]  /*18520*/  ISETP.GE.AND P0, PT, R5, c[0x0][0x3c8], PT ;  /* 0x0000f20005007a0c */ /* 0x000fe20003f06270 */
[----:B------:R2:W-:Y:S01]  /*18530*/  @!P4 ST.E.64 [R6.64], R144 ;  /* 0x000000900600c985 */ /* 0x0005e2000c101b06 */
[C---:B----4-:R-:W-:Y:S02]  /*18540*/  @!P3 LEA R2, P5, R10.reuse, R0, 0x2 ;  /* 0x000000000a02b211 */ /* 0x050fe400078a10ff */
[----:B------:R-:W-:Y:S02]  /*18550*/  SHF.R.S32.HI R15, RZ, 0x1f, R15 ;  /* 0x0000001fff0f7819 */ /* 0x000fe4000001140f */
[----:B------:R-:W-:-:S02]  /*18560*/  @!P3 LEA.HI.X R3, R10, R4, R11, 0x2, P5 ;  /* 0x000000040a03b211 */ /* 0x000fc400028f140b */
[----:B------:R-:W-:Y:S02]  /*18570*/  @!P2 LEA R10, P4, R12, R0, 0x2 ;  /* 0x000000000c0aa211 */ /* 0x000fe400078810ff */
[----:B------:R-:W-:Y:S01]  /*18580*/  IADD3 R13, R216, 0x50, RZ ;  /* 0x00000050d80d7810 */ /* 0x000fe20007ffe0ff */
[----:B------:R4:W-:Y:S01]  /*18590*/  @!P3 ST.E.64 [R2.64], R28 ;  /* 0x0000001c0200b985 */ /* 0x0009e2000c101b06 */
[----:B------:R-:W-:Y:S02]  /*185a0*/  @!P2 LEA.HI.X R11, R12, R4, R15, 0x2, P4 ;  /* 0x000000040c0ba211 */ /* 0x000fe400020f140f */
[C---:B------:R-:W-:Y:S02]  /*185b0*/  IADD3 R15, R216.reuse, 0x40, RZ ;  /* 0x00000040d80f7810 */ /* 0x040fe40007ffe0ff */
[----:B------:R-:W-:Y:S01]  /*185c0*/  IADD3 R12, R216, 0x48, RZ ;  /* 0x00000048d80c7810 */ /* 0x000fe20007ffe0ff */
[----:B------:R1:W-:Y:S01]  /*185d0*/  @!P2 ST.E.64 [R10.64], R152 ;  /* 0x000000980a00a985 */ /* 0x0003e2000c101b06 */
[----:B------:R-:W-:-:S02]  /*185e0*/  ISETP.GE.AND P6, PT, R13, c[0x0][0x3c8], PT ;  /* 0x0000f2000d007a0c */ /* 0x000fc40003fc6270 */
[----:B------:R-:W-:Y:S02]  /*185f0*/  SHF.R.S32.HI R15, RZ, 0x1f, R15 ;  /* 0x0000001fff0f7819 */ /* 0x000fe4000001140f */
[----:B-----5:R-:W-:Y:S02]  /*18600*/  @!P0 LEA R8, P4, R5, R0, 0x2 ;  /* 0x0000000005088211 */ /* 0x020fe400078810ff */
[----:B------:R-:W-:-:S04]  /*18610*/  SHF.R.S32.HI R12, RZ, 0x1f, R12 ;  /* 0x0000001fff0c7819 */ /* 0x000fc8000001140c */
[----:B------:R-:W-:Y:S02]  /*18620*/  @!P0 LEA.HI.X R9, R5, R4, R12, 0x2, P4 ;  /* 0x0000000405098211 */ /* 0x000fe400020f140c */
[----:B--2---:R-:W-:Y:S02]  /*18630*/  @!P1 LEA R6, P3, R14, R0, 0x2 ;  /* 0x000000000e069211 */ /* 0x004fe400078610ff */
[----:B------:R-:W-:Y:S02]  /*18640*/  IADD3 R5, R216, 0x70, RZ ;  /* 0x00000070d8057810 */ /* 0x000fe40007ffe0ff */
[----:B------:R-:W-:Y:S02]  /*18650*/  @!P1 LEA.HI.X R7, R14, R4, R15, 0x2, P3 ;  /* 0x000000040e079211 */ /* 0x000fe400018f140f */
[----:B------:R-:W-:-:S03]  /*18660*/  ISETP.GE.AND P4, PT, R5, c[0x0][0x3c8], PT ;  /* 0x0000f20005007a0c */ /* 0x000fc60003f86270 */
[----:B------:R2:W-:Y:S01]  /*18670*/  @!P1 ST.E.64 [R6.64], R36 ;  /* 0x0000002406009985 */ /* 0x0005e2000c101b06 */
[C---:B----4-:R-:W-:Y:S02]  /*18680*/  IADD3 R3, R216.reuse, 0x58, RZ ;  /* 0x00000058d8037810 */ /* 0x050fe40007ffe0ff */
[----:B------:R-:W-:Y:S01]  /*18690*/  IADD3 R2, R216, 0x60, RZ ;  /* 0x00000060d8027810 */ /* 0x000fe20007ffe0ff */
[----:B------:R4:W-:Y:S01]  /*186a0*/  @!P0 ST.E.64 [R8.64], R32 ;  /* 0x0000002008008985 */ /* 0x0009e2000c101b06 */
[----:B------:R-:W-:Y:S02]  /*186b0*/  ISETP.GE.AND P2, PT, R3, c[0x0][0x3c8], PT ;  /* 0x0000f20003007a0c */ /* 0x000fe40003f46270 */
[----:B------:R-:W-:Y:S02]  /*186c0*/  ISETP.GE.AND P5, PT, R2, c[0x0][0x3c8], PT ;  /* 0x0000f20002007a0c */ /* 0x000fe40003fa6270 */
[----:B-1----:R-:W-:Y:S02]  /*186d0*/  @!P6 LEA R10, P0, R13, R0, 0x2 ;  /* 0x000000000d0ae211 */ /* 0x002fe400078010ff */
        /* <DEDUP_REMOVED lines=15> */
[----:B------:R-:W-:Y:S02]  /*187d0*/  IADD3 R2, R216, 0x80, RZ ;  /* 0x00000080d8027810 */ /* 0x000fe40007ffe0ff */
[C---:B------:R-:W-:Y:S01]  /*187e0*/  @!P4 LEA R12, P0, R5.reuse, R0, 0x2 ;  /* 0x00000000050cc211 */ /* 0x040fe200078010ff */
[----:B------:R-:W-:Y:S01]  /*187f0*/  @!P5 ST.E.64 [R14.64], R52 ;  /* 0x000000340e00d985 */ /* 0x000fe2000c101b06 */
[----:B------:R-:W-:Y:S02]  /*18800*/  ISETP.GE.AND P5, PT, R2, c[0x0][0x3c8], PT ;  /* 0x0000f20002007a0c */ /* 0x000fe40003fa6270 */
[----:B------:R-:W-:Y:S02]  /*18810*/  @!P4 LEA.HI.X R13, R5, R4, R3, 0x2, P0 ;  /* 0x00000004050dc211 */ /* 0x000fe400000f1403 */
[C---:B------:R-:W-:Y:S02]  /*18820*/  IADD3 R3, R216.reuse, 0x88, RZ ;  /* 0x00000088d8037810 */ /* 0x040fe40007ffe0ff */
[----:B------:R-:W-:-:S04]  /*18830*/  IADD3 R5, R216, 0x90, RZ ;  /* 0x00000090d8057810 */ /* 0x000fc80007ffe0ff */
[----:B------:R-:W-:-:S03]  /*18840*/  ISETP.GE.AND P6, PT, R5, c[0x0][0x3c8], PT ;  /* 0x0000f20005007a0c */ /* 0x000fc60003fc6270 */
[-C--:B-1----:R-:W-:Y:S02]  /*18850*/  @!P5 LEA R10, P0, R2, R0.reuse, 0x2 ;  /* 0x00000000020ad211 */ /* 0x082fe400078010ff */
[----:B--2---:R-:W-:Y:S02]  /*18860*/  SHF.R.S32.HI R9, RZ, 0x1f, R6 ;  /* 0x0000001fff097819 */ /* 0x004fe40000011406 */
[----:B------:R-:W-:-:S04]  /*18870*/  @!P3 LEA R8, P1, R6, R0, 0x2 ;  /* 0x000000000608b211 */ /* 0x000fc800078210ff */
[----:B------:R-:W-:Y:S02]  /*18880*/  @!P3 LEA.HI.X R9, R6, R4, R9, 0x2, P1 ;  /* 0x000000040609b211 */ /* 0x000fe400008f1409 */
[----:B------:R-:W-:-:S03]  /*18890*/  @!P2 LEA R6, P1, R7, R0, 0x2 ;  /* 0x000000000706a211 */ /* 0x000fc600078210ff */
[----:B------:R1:W-:Y:S01]  /*188a0*/  @!P3 ST.E.64 [R8.64], R48 ;  /* 0x000000300800b985 */ /* 0x0003e2000c101b06 */
[----:B------:R-:W-:-:S03]  /*188b0*/  ISETP.GE.AND P3, PT, R3, c[0x0][0x3c8], PT ;  /* 0x0000f20003007a0c */ /* 0x000fc60003f66270 */
[----:B------:R2:W-:Y:S01]  /*188c0*/  @!P4 ST.E.64 [R12.64], R60 ;  /* 0x0000003c0c00c985 */ /* 0x0005e2000c101b06 */
[C---:B------:R-:W-:Y:S02]  /*188d0*/  ISETP.GE.AND P4, PT, R2.reuse, c[0x0][0x3c8], PT ;  /* 0x0000f20002007a0c */ /* 0x040fe40003f86270 */
[----:B-1----:R-:W-:Y:S02]  /*188e0*/  SHF.R.S32.HI R9, RZ, 0x1f, R7 ;  /* 0x0000001fff097819 */ /* 0x002fe40000011407 */
[----:B------:R-:W-:Y:S02]  /*188f0*/  SHF.R.S32.HI R8, RZ, 0x1f, R2 ;  /* 0x0000001fff087819 */ /* 0x000fe40000011402 */
[-C--:B------:R-:W-:Y:S02]  /*18900*/  @!P2 LEA.HI.X R7, R7, R4.reuse, R9, 0x2, P1 ;  /* 0x000000040707a211 */ /* 0x080fe400008f1409 */
[----:B------:R-:W-:Y:S02]  /*18910*/  @!P5 LEA.HI.X R11, R2, R4, R8, 0x2, P0 ;  /* 0x00000004020bd211 */ /* 0x000fe400000f1408 */
[----:B------:R-:W-:Y:S01]  /*18920*/  SHF.R.S32.HI R9, RZ, 0x1f, R3 ;  /* 0x0000001fff097819 */ /* 0x000fe20000011403 */
[----:B------:R1:W-:Y:S01]  /*18930*/  @!P2 ST.E.64 [R6.64], R56 ;  /* 0x000000380600a985 */ /* 0x0003e2000c101b06 */
[----:B------:R-:W-:-:S02]  /*18940*/  @!P3 LEA R8, P1, R3, R0, 0x2 ;  /* 0x000000000308b211 */ /* 0x000fc400078210ff */
[----:B--2---:R-:W-:Y:S01]  /*18950*/  SHF.R.S32.HI R12, RZ, 0x1f, R5 ;  /* 0x0000001fff0c7819 */ /* 0x004fe20000011405 */
[----:B------:R-:W-:Y:S01]  /*18960*/  @!P4 ST.E.64 [R10.64], R68 ;  /* 0x000000440a00c985 */ /* 0x000fe2000c101b06 */
[----:B------:R-:W-:Y:S02]  /*18970*/  @!P6 LEA R14, P0, R5, R0, 0x2 ;  /* 0x00000000050ee211 */ /* 0x000fe400078010ff */
[-C--:B------:R-:W-:Y:S02]  /*18980*/  @!P3 LEA.HI.X R9, R3, R4.reuse, R9, 0x2, P1 ;  /* 0x000000040309b211 */ /* 0x080fe400008f1409 */
[----:B------:R-:W-:Y:S02]  /*18990*/  @!P6 LEA.HI.X R15, R5, R4, R12, 0x2, P0 ;  /* 0x00000004050fe211 */ /* 0x000fe400000f140c */
[C---:B------:R-:W-:Y:S01]  /*189a0*/  IADD3 R2, R216.reuse, 0xa8, RZ ;  /* 0x000000a8d8027810 */ /* 0x040fe20007ffe0ff */
[----:B------:R2:W-:Y:S01]  /*189b0*/  @!P3 ST.E.64 [R8.64], R64 ;  /* 0x000000400800b985 */ /* 0x0005e2000c101b06 */
[----:B------:R-:W-:-:S02]  /*189c0*/  IADD3 R3, R216, 0xb0, RZ ;  /* 0x000000b0d8037810 */ /* 0x000fc40007ffe0ff */
[----:B------:R-:W-:Y:S01]  /*189d0*/  ISETP.GE.AND P3, PT, R2, c[0x0][0x3c8], PT ;  /* 0x0000f20002007a0c */ /* 0x000fe20003f66270 */
[----:B------:R-:W-:Y:S01]  /*189e0*/  @!P6 ST.E.64 [R14.64], R76 ;  /* 0x0000004c0e00e985 */ /* 0x000fe2000c101b06 */
[----:B------:R-:W-:Y:S02]  /*189f0*/  ISETP.GE.AND P6, PT, R3, c[0x0][0x3c8], PT ;  /* 0x0000f20003007a0c */ /* 0x000fe40003fc6270 */
[C---:B-1----:R-:W-:Y:S02]  /*18a00*/  IADD3 R7, R216.reuse, 0x98, RZ ;  /* 0x00000098d8077810 */ /* 0x042fe40007ffe0ff */
[----:B------:R-:W-:Y:S02]  /*18a10*/  IADD3 R6, R216, 0xa0, RZ ;  /* 0x000000a0d8067810 */ /* 0x000fe40007ffe0ff */
[----:B------:R-:W-:Y:S02]  /*18a20*/  ISETP.GE.AND P2, PT, R7, c[0x0][0x3c8], PT ;  /* 0x0000f20007007a0c */ /* 0x000fe40003f46270 */
[----:B------:R-:W-:-:S02]  /*18a30*/  ISETP.GE.AND P5, PT, R6, c[0x0][0x3c8], PT ;  /* 0x0000f20006007a0c */ /* 0x000fc40003fa6270 */
[----:B------:R-:W-:Y:S02]  /*18a40*/  SHF.R.S32.HI R5, RZ, 0x1f, R6 ;  /* 0x0000001fff057819 */ /* 0x000fe40000011406 */
[----:B--2---:R-:W-:-:S07]  /*18a50*/  SHF.R.S32.HI R9, RZ, 0x1f, R7 ;  /* 0x0000001fff097819 */ /* 0x004fce0000011407 */
[CC--:B------:R-:W-:Y:S02]  /*18a60*/  @!P2 LEA R8, P1, R7.reuse, R0.reuse, 0x2 ;  /* 0x000000000708a211 */ /* 0x0c0fe400078210ff */
[C---:B------:R-:W-:Y:S02]  /*18a70*/  @!P5 LEA R12, P0, R6.reuse, R0, 0x2 ;  /* 0x00000000060cd211 */ /* 0x040fe400078010ff */
[-C--:B------:R-:W-:Y:S02]  /*18a80*/  @!P2 LEA.HI.X R9, R7, R4.reuse, R9, 0x2, P1 ;  /* 0x000000040709a211 */ /* 0x080fe400008f1409 */
[----:B------:R-:W-:Y:S02]  /*18a90*/  @!P5 LEA.HI.X R13, R6, R4, R5, 0x2, P0 ;  /* 0x00000004060dd211 */ /* 0x000fe400000f1405 */
[C---:B------:R-:W-:Y:S01]  /*18aa0*/  IADD3 R6, R216.reuse, 0xb8, RZ ;  /* 0x000000b8d8067810 */ /* 0x040fe20007ffe0ff */
[----:B------:R1:W-:Y:S01]  /*18ab0*/  @!P2 ST.E.64 [R8.64], R72 ;  /* 0x000000480800a985 */ /* 0x0003e2000c101b06 */
[----:B------:R-:W-:-:S02]  /*18ac0*/  IADD3 R5, R216, 0xc0, RZ ;  /* 0x000000c0d8057810 */ /* 0x000fc40007ffe0ff */
[----:B------:R-:W-:Y:S01]  /*18ad0*/  ISETP.GE.AND P2, PT, R6, c[0x0][0x3c8], PT ;  /* 0x0000f20006007a0c */ /* 0x000fe20003f46270 */
[----:B------:R2:W-:Y:S01]  /*18ae0*/  @!P5 ST.E.64 [R12.64], R84 ;  /* 0x000000540c00d985 */ /* 0x0005e2000c101b06 */
[----:B------:R-:W-:Y:S02]  /*18af0*/  ISETP.GE.AND P4, PT, R5, c[0x0][0x3c8], PT ;  /* 0x0000f20005007a0c */ /* 0x000fe40003f86270 */
[----:B------:R-:W-:Y:S02]  /*18b00*/  SHF.R.S32.HI R7, RZ, 0x1f, R3 ;  /* 0x0000001fff077819 */ /* 0x000fe40000011403 */
[----:B------:R-:W-:-:S04]  /*18b10*/  @!P6 LEA R10, P0, R3, R0, 0x2 ;  /* 0x00000000030ae211 */ /* 0x000fc800078010ff */
[----:B------:R-:W-:Y:S02]  /*18b20*/  @!P6 LEA.HI.X R11, R3, R4, R7, 0x2, P0 ;  /* 0x00000004030be211 */ /* 0x000fe400000f1407 */
[----:B------:R-:W-:Y:S02]  /*18b30*/  IADD3 R3, R216, 0xc8, RZ ;  /* 0x000000c8d8037810 */ /* 0x000fe40007ffe0ff */
[----:B------:R-:W-:Y:S02]  /*18b40*/  SHF.R.S32.HI R7, RZ, 0x1f, R5 ;  /* 0x0000001fff077819 */ /* 0x000fe40000011405 */
[----:B-1----:R-:W-:Y:S02]  /*18b50*/  SHF.R.S32.HI R9, RZ, 0x1f, R2 ;  /* 0x0000001fff097819 */ /* 0x002fe40000011402 */
[-C--:B------:R-:W-:Y:S02]  /*18b60*/  @!P3 LEA R8, P1, R2, R0.reuse, 0x2 ;  /* 0x000000000208b211 */ /* 0x080fe400078210ff */
[----:B--2---:R-:W-:-:S02]  /*18b70*/  @!P4 LEA R12, P0, R5, R0, 0x2 ;  /* 0x00000000050cc211 */ /* 0x004fc400078010ff */
[-C--:B------:R-:W-:Y:S02]  /*18b80*/  @!P3 LEA.HI.X R9, R2, R4.reuse, R9, 0x2, P1 ;  /* 0x000000040209b211 */ /* 0x080fe400008f1409 */
[----:B------:R-:W-:Y:S02]  /*18b90*/  IADD3 R2, R216, 0xd0, RZ ;  /* 0x000000d0d8027810 */ /* 0x000fe40007ffe0ff */
[----:B------:R-:W-:Y:S01]  /*18ba0*/  ISETP.GE.AND P1, PT, R3, c[0x0][0x3c8], PT ;  /* 0x0000f20003007a0c */ /* 0x000fe20003f26270 */
[----:B------:R1:W-:Y:S01]  /*18bb0*/  @!P3 ST.E.64 [R8.64], R80 ;  /* 0x000000500800b985 */ /* 0x0003e2000c101b06 */
[----:B------:R-:W-:Y:S02]  /*18bc0*/  ISETP.GE.AND P5, PT, R2, c[0x0][0x3c8], PT ;  /* 0x0000f20002007a0c */ /* 0x000fe40003fa6270 */
[----:B------:R-:W-:Y:S01]  /*18bd0*/  @!P4 LEA.HI.X R13, R5, R4, R7, 0x2, P0 ;  /* 0x00000004050dc211 */ /* 0x000fe200000f1407 */
[----:B------:R2:W-:Y:S01]  /*18be0*/  @!P6 ST.E.64 [R10.64], R92 ;  /* 0x0000005c0a00e985 */ /* 0x0005e2000c101b06 */
[----:B------:R-:W-:-:S02]  /*18bf0*/  IADD3 R7, R216, 0xe0, RZ ;  /* 0x000000e0d8077810 */ /* 0x000fc40007ffe0ff */
[----:B------:R-:W-:Y:S02]  /*18c00*/  SHF.R.S32.HI R5, RZ, 0x1f, R2 ;  /* 0x0000001fff057819 */ /* 0x000fe40000011402 */
[----:B------:R-:W-:Y:S02]  /*18c10*/  ISETP.GE.AND P6, PT, R7, c[0x0][0x3c8], PT ;  /* 0x0000f20007007a0c */ /* 0x000fe40003fc6270 */
[----:B-1----:R-:W-:Y:S02]  /*18c20*/  SHF.R.S32.HI R9, RZ, 0x1f, R6 ;  /* 0x0000001fff097819 */ /* 0x002fe40000011406 */
[-C--:B------:R-:W-:Y:S02]  /*18c30*/  @!P2 LEA R8, P3, R6, R0.reuse, 0x2 ;  /* 0x000000000608a211 */ /* 0x080fe400078610ff */
[----:B--2---:R-:W-:Y:S02]  /*18c40*/  @!P5 LEA R10, P0, R2, R0, 0x2 ;  /* 0x00000000020ad211 */ /* 0x004fe400078010ff */
[----:B------:R-:W-:-:S02]  /*18c50*/  @!P2 LEA.HI.X R9, R6, R4, R9, 0x2, P3 ;  /* 0x000000040609a211 */ /* 0x000fc400018f1409 */
[----:B------:R-:W-:Y:S02]  /*18c60*/  IADD3 R6, R216, 0xd8, RZ ;  /* 0x000000d8d8067810 */ /* 0x000fe40007ffe0ff */
[----:B------:R-:W-:Y:S01]  /*18c70*/  @!P5 LEA.HI.X R11, R2, R4, R5, 0x2, P0 ;  /* 0x00000004020bd211 */ /* 0x000fe200000f1405 */
[----:B------:R1:W-:Y:S01]  /*18c80*/  @!P2 ST.E.64 [R8.64], R88 ;  /* 0x000000580800a985 */ /* 0x0003e2000c101b06 */
[----:B------:R-:W-:Y:S02]  /*18c90*/  IADD3 R5, R216, 0xe8, RZ ;  /* 0x000000e8d8057810 */ /* 0x000fe40007ffe0ff */
[----:B------:R-:W-:Y:S01]  /*18ca0*/  SHF.R.S32.HI R2, RZ, 0x1f, R6 ;  /* 0x0000001fff027819 */ /* 0x000fe20000011406 */
[----:B------:R2:W-:Y:S01]  /*18cb0*/  @!P4 ST.E.64 [R12.64], R100 ;  /* 0x000000640c00c985 */ /* 0x0005e2000c101b06 */
[----:B------:R-:W-:Y:S02]  /*18cc0*/  ISETP.GE.AND P4, PT, R6, c[0x0][0x3c8], PT ;  /* 0x0000f20006007a0c */ /* 0x000fe40003f86270 */
[----:B------:R-:W-:-:S02]  /*18cd0*/  ISETP.GE.AND P3, PT, R5, c[0x0][0x3c8], PT ;  /* 0x0000f20005007a0c */ /* 0x000fc40003f66270 */
[----:B-1----:R-:W-:Y:S02]  /*18ce0*/  SHF.R.S32.HI R9, RZ, 0x1f, R3 ;  /* 0x0000001fff097819 */ /* 0x002fe40000011403 */
[-C--:B------:R-:W-:Y:S02]  /*18cf0*/  @!P1 LEA R8, P2, R3, R0.reuse, 0x2 ;  /* 0x0000000003089211 */ /* 0x080fe400078410ff */
[----:B--2---:R-:W-:Y:S02]  /*18d00*/  @!P6 LEA R12, P0, R7, R0, 0x2 ;  /* 0x00000000070ce211 */ /* 0x004fe400078010ff */
        /* <DEDUP_REMOVED lines=25> */
.L_x_1506:
[----:B------:R-:W-:Y:S05]  /*18ea0*/  BSYNC B0 ;  /* 0x0000000000007941 */ /* 0x000fea0003800000 */
.L_x_1505:
[----:B------:R-:W-:Y:S05]  /*18eb0*/  BRA.DIV ~URZ, `(.L_x_1507) ;  /* 0x000033727f007947 */ /* 0x000fea000b800000 */
[----:B--2---:R2:W1:Y:S04]  /*18ec0*/  SHFL.IDX PT, R4, R16, 0x1, 0x1c1f ;  /* 0x003c1f0010047f89 */ /* 0x00446800000e0000 */
[----:B----4-:R2:W4:Y:S02]  /*18ed0*/  SHFL.IDX PT, R0, R17, 0x1, 0x1c1f ;  /* 0x003c1f0011007f89 */ /* 0x01052400000e0000 */
.L_x_1561:
[----:B------:R-:W-:-:S13]  /*18ee0*/  LOP3.LUT P0, RZ, R206, 0x2, RZ, 0xc0, !PT ;  /* 0x00000002ceff7812 */ /* 0x000fda000780c0ff */
[----:B------:R-:W-:Y:S05]  /*18ef0*/  @P0 BRA `(.L_x_1502) ;  /* 0x00001a8000000947 */ /* 0x000fea0003800000 */
[C---:B------:R-:W-:Y:S02]  /*18f00*/  IADD3 R10, R216.reuse, 0x8, RZ ;  /* 0x00000008d80a7810 */ /* 0x040fe40007ffe0ff */
[----:B------:R-:W-:Y:S02]  /*18f10*/  ISETP.GE.AND P2, PT, R216, c[0x0][0x3c8], PT ;  /* 0x0000f200d8007a0c */ /* 0x000fe40003f46270 */
[----:B------:R-:W-:Y:S02]  /*18f20*/  ISETP.GE.AND P1, PT, R10, c[0x0][0x3c8], PT ;  /* 0x0000f2000a007a0c */ /* 0x000fe40003f26270 */
[C---:B------:R-:W-:Y:S02]  /*18f30*/  IADD3 R11, R216.reuse, 0x10, RZ ;  /* 0x00000010d80b7810 */ /* 0x040fe40007ffe0ff */
[----:B------:R-:W-:Y:S02]  /*18f40*/  IADD3 R15, R216, 0x8, RZ ;  /* 0x00000008d80f7810 */ /* 0x000fe40007ffe0ff */
[----:B------:R-:W-:-:S02]  /*18f50*/  ISETP.GE.AND P0, PT, R11, c[0x0][0x3c8], PT ;  /* 0x0000f2000b007a0c */ /* 0x000fc40003f06270 */
[----:B------:R-:W-:Y:S02]  /*18f60*/  IADD3 R5, R216, 0x18, RZ ;  /* 0x00000018d8057810 */ /* 0x000fe40007ffe0ff */
[----:B------:R-:W-:Y:S01]  /*18f70*/  SHF.R.S32.HI R15, RZ, 0x1f, R15 ;  /* 0x0000001fff0f7819 */ /* 0x000fe2000001140f */
[----:B----4-:R-:W-:Y:S01]  /*18f80*/  @!P2 IMAD.MOV.U32 R2, RZ, RZ, R0 ;  /* 0x000000ffff02a224 */ /* 0x010fe200078e0000 */
[----:B------:R-:W-:Y:S01]  /*18f90*/  ISETP.GE.AND P3, PT, R5, c[0x0][0x3c8], PT ;  /* 0x0000f20005007a0c */ /* 0x000fe20003f66270 */
[----:B-1----:R-:W-:Y:S01]  /*18fa0*/  @!P2 IMAD.MOV.U32 R3, RZ, RZ, R4 ;  /* 0x000000ffff03a224 */ /* 0x002fe200078e0004 */
[----:B------:R-:W-:Y:S02]  /*18fb0*/  @!P1 LEA R8, P4, R10, R0, 0x2 ;  /* 0x000000000a089211 */ /* 0x000fe400078810ff */
[C---:B------:R-:W-:Y:S01]  /*18fc0*/  IADD3 R14, R216.reuse, 0x20, RZ ;  /* 0x00000020d80e7810 */ /* 0x040fe20007ffe0ff */
[----:B------:R-:W-:Y:S01]  /*18fd0*/  @!P2 IMAD.WIDE R2, R216, 0x4, R2 ;  /* 0x00000004d802a825 */ /* 0x000fe200078e0202 */
[----:B------:R-:W-:-:S02]  /*18fe0*/  @!P1 LEA.HI.X R9, R10, R4, R15, 0x2, P4 ;  /* 0x000000040a099211 */ /* 0x000fc400020f140f */
[----:B------:R-:W-:Y:S02]  /*18ff0*/  IADD3 R15, R216, 0x10, RZ ;  /* 0x00000010d80f7810 */ /* 0x000fe40007ffe0ff */
[----:B------:R-:W-:Y:S01]  /*19000*/  ISETP.GE.AND P5, PT, R14, c[0x0][0x3c8], PT ;  /* 0x0000f2000e007a0c */ /* 0x000fe20003fa6270 */
[----:B------:R1:W-:Y:S01]  /*19010*/  @!P2 ST.E.64 [R2.64], R120 ;  /* 0x000000780200a985 */ /* 0x0003e2000c101b06 */
[----:B------:R-:W-:Y:S02]  /*19020*/  @!P0 LEA R6, P2, R11, R0, 0x2 ;  /* 0x000000000b068211 */ /* 0x000fe400078410ff */
[----:B------:R-:W-:Y:S01]  /*19030*/  SHF.R.S32.HI R15, RZ, 0x1f, R15 ;  /* 0x0000001fff0f7819 */ /* 0x000fe2000001140f */
[----:B------:R4:W-:Y:S01]  /*19040*/  @!P1 ST.E.64 [R8.64], R162 ;  /* 0x000000a208009985 */ /* 0x0009e2000c101b06 */
[C---:B------:R-:W-:Y:S02]  /*19050*/  IADD3 R10, R216.reuse, 0x18, RZ ;  /* 0x00000018d80a7810 */ /* 0x040fe40007ffe0ff */
[----:B------:R-:W-:-:S02]  /*19060*/  IADD3 R13, R216, 0x28, RZ ;  /* 0x00000028d80d7810 */ /* 0x000fc40007ffe0ff */
[----:B------:R-:W-:Y:S02]  /*19070*/  @!P0 LEA.HI.X R7, R11, R4, R15, 0x2, P2 ;  /* 0x000000040b078211 */ /* 0x000fe400010f140f */
[----:B------:R-:W-:Y:S02]  /*19080*/  SHF.R.S32.HI R10, RZ, 0x1f, R10 ;  /* 0x0000001fff0a7819 */ /* 0x000fe4000001140a */
[----:B------:R-:W-:Y:S01]  /*19090*/  ISETP.GE.AND P4, PT, R13, c[0x0][0x3c8], PT ;  /* 0x0000f2000d007a0c */ /* 0x000fe20003f86270 */
[----:B------:R5:W-:Y:S01]  /*190a0*/  @!P0 ST.E.64 [R6.64], R124 ;  /* 0x0000007c06008985 */ /* 0x000be2000c101b06 */
[C---:B------:R-:W-:Y:S02]  /*190b0*/  IADD3 R15, R216.reuse, 0x20, RZ ;  /* 0x00000020d80f7810 */ /* 0x040fe40007ffe0ff */
[----:B------:R-:W-:Y:S02]  /*190c0*/  IADD3 R12, R216, 0x30, RZ ;  /* 0x00000030d80c7810 */ /* 0x000fe40007ffe0ff */
[----:B------:R-:W-:-:S02]  /*190d0*/  SHF.R.S32.HI R15, RZ, 0x1f, R15 ;  /* 0x0000001fff0f7819 */ /* 0x000fc4000001140f */
[----:B------:R-:W-:Y:S02]  /*190e0*/  ISETP.GE.AND P2, PT, R12, c[0x0][0x3c8], PT ;  /* 0x0000f2000c007a0c */ /* 0x000fe40003f46270 */
[C---:B--23--:R-:W-:Y:S02]  /*190f0*/  IADD3 R17, R216.reuse, 0x48, RZ ;  /* 0x00000048d8117810 */ /* 0x04cfe40007ffe0ff */
[C---:B------:R-:W-:Y:S02]  /*19100*/  IADD3 R18, R216.reuse, 0x40, RZ ;  /* 0x00000040d8127810 */ /* 0x040fe40007ffe0ff */
[----:B------:R-:W-:Y:S02]  /*19110*/  IADD3 R16, R216, 0x50, RZ ;  /* 0x00000050d8107810 */ /* 0x000fe40007ffe0ff */
[----:B-1----:R-:W-:Y:S02]  /*19120*/  @!P3 LEA R2, P6, R5, R0, 0x2 ;  /* 0x000000000502b211 */ /* 0x002fe400078c10ff */
[----:B------:R-:W-:-:S02]  /*19130*/  SHF.R.S32.HI R18, RZ, 0x1f, R18 ;  /* 0x0000001fff127819 */ /* 0x000fc40000011412 */
[----:B------:R-:W-:Y:S02]  /*19140*/  @!P3 LEA.HI.X R3, R5, R4, R10, 0x2, P6 ;  /* 0x000000040503b211 */ /* 0x000fe400030f140a */
[CC--:B------:R-:W-:Y:S02]  /*19150*/  @!P5 LEA R10, P0, R14.reuse, R0.reuse, 0x2 ;  /* 0x000000000e0ad211 */ /* 0x0c0fe400078010ff */
[----:B----4-:R-:W-:Y:S01]  /*19160*/  @!P4 LEA R8, P1, R13, R0, 0x2 ;  /* 0x000000000d08c211 */ /* 0x010fe200078210ff */
[----:B------:R1:W-:Y:S01]  /*19170*/  @!P3 ST.E.64 [R2.64], R128 ;  /* 0x000000800200b985 */ /* 0x0003e2000c101b06 */
[----:B------:R-:W-:Y:S02]  /*19180*/  @!P5 LEA.HI.X R11, R14, R4, R15, 0x2, P0 ;  /* 0x000000040e0bd211 */ /* 0x000fe400000f140f */
[C---:B------:R-:W-:Y:S02]  /*19190*/  IADD3 R14, R216.reuse, 0x28, RZ ;  /* 0x00000028d80e7810 */ /* 0x040fe40007ffe0ff */
[----:B------:R-:W-:Y:S01]  /*191a0*/  IADD3 R5, R216, 0x40, RZ ;  /* 0x00000040d8057810 */ /* 0x000fe20007ffe0ff */
[----:B------:R2:W-:Y:S01]  /*191b0*/  @!P5 ST.E.64 [R10.64], R150 ;  /* 0x000000960a00d985 */ /* 0x0005e2000c101b06 */
[----:B------:R-:W-:-:S02]  /*191c0*/  SHF.R.S32.HI R14, RZ, 0x1f, R14 ;  /* 0x0000001fff0e7819 */ /* 0x000fc4000001140e */
[----:B------:R-:W-:Y:S02]  /*191d0*/  ISETP.GE.AND P6, PT, R5, c[0x0][0x3c8], PT ;  /* 0x0000f20005007a0c */ /* 0x000fe40003fc6270 */
[----:B------:R-:W-:Y:S02]  /*191e0*/  @!P4 LEA.HI.X R9, R13, R4, R14, 0x2, P1 ;  /* 0x000000040d09c211 */ /* 0x000fe400008f140e */
[C---:B------:R-:W-:Y:S02]  /*191f0*/  IADD3 R14, R216.reuse, 0x38, RZ ;  /* 0x00000038d80e7810 */ /* 0x040fe40007ffe0ff */
[----:B------:R-:W-:Y:S01]  /*19200*/  IADD3 R13, R216, 0x30, RZ ;  /* 0x00000030d80d7810 */ /* 0x000fe20007ffe0ff */
[----:B------:R3:W-:Y:S01]  /*19210*/  @!P4 ST.E.64 [R8.64], R146 ;  /* 0x000000920800c985 */ /* 0x0007e2000c101b06 */
[----:B------:R-:W-:Y:S02]  /*19220*/  ISETP.GE.AND P5, PT, R14, c[0x0][0x3c8], PT ;  /* 0x0000f2000e007a0c */ /* 0x000fe40003fa6270 */
[----:B-----5:R-:W-:-:S02]  /*19230*/  @!P2 LEA R6, P0, R12, R0, 0x2 ;  /* 0x000000000c06a211 */ /* 0x020fc400078010ff */
[----:B------:R-:W-:Y:S02]  /*19240*/  SHF.R.S32.HI R13, RZ, 0x1f, R13 ;  /* 0x0000001fff0d7819 */ /* 0x000fe4000001140d */
[----:B------:R-:W-:Y:S02]  /*19250*/  IADD3 R15, R216, 0x38, RZ ;  /* 0x00000038d80f7810 */ /* 0x000fe40007ffe0ff */
[----:B------:R-:W-:Y:S02]  /*19260*/  @!P2 LEA.HI.X R7, R12, R4, R13, 0x2, P0 ;  /* 0x000000040c07a211 */ /* 0x000fe400000f140d */
[----:B------:R-:W-:Y:S02]  /*19270*/  ISETP.GE.AND P0, PT, R17, c[0x0][0x3c8], PT ;  /* 0x0000f20011007a0c */ /* 0x000fe40003f06270 */
[----:B-1----:R-:W-:Y:S01]  /*19280*/  IADD3 R2, R216, 0x58, RZ ;  /* 0x00000058d8027810 */ /* 0x002fe20007ffe0ff */
[----:B------:R1:W-:Y:S01]  /*19290*/  @!P2 ST.E.64 [R6.64], R30 ;  /* 0x0000001e0600a985 */ /* 0x0003e2000c101b06 */
[----:B------:R-:W-:-:S02]  /*192a0*/  @!P5 LEA R12, P1, R14, R0, 0x2 ;  /* 0x000000000e0cd211 */ /* 0x000fc400078210ff */
[----:B------:R-:W-:Y:S02]  /*192b0*/  ISETP.GE.AND P3, PT, R2, c[0x0][0x3c8], PT ;  /* 0x0000f20002007a0c */ /* 0x000fe40003f66270 */
[C---:B--2---:R-:W-:Y:S02]  /*192c0*/  @!P6 LEA R10, P2, R5.reuse, R0, 0x2 ;  /* 0x00000000050ae211 */ /* 0x044fe400078410ff */
[----:B------:R-:W-:Y:S02]  /*192d0*/  SHF.R.S32.HI R15, RZ, 0x1f, R15 ;  /* 0x0000001fff0f7819 */ /* 0x000fe4000001140f */
[-C--:B------:R-:W-:Y:S02]  /*192e0*/  @!P6 LEA.HI.X R11, R5, R4.reuse, R18, 0x2, P2 ;  /* 0x00000004050be211 */ /* 0x080fe400010f1412 */
[----:B------:R-:W-:Y:S02]  /*192f0*/  @!P5 LEA.HI.X R13, R14, R4, R15, 0x2, P1 ;  /* 0x000000040e0dd211 */ /* 0x000fe400008f140f */
[----:B------:R-:W-:-:S02]  /*19300*/  IADD3 R18, R216, 0x48, RZ ;  /* 0x00000048d8127810 */ /* 0x000fc40007ffe0ff */
[----:B------:R-:W-:Y:S01]  /*19310*/  ISETP.GE.AND P4, PT, R16, c[0x0][0x3c8], PT ;  /* 0x0000f20010007a0c */ /* 0x000fe20003f86270 */
[----:B------:R-:W-:Y:S01]  /*19320*/  @!P5 ST.E.64 [R12.64], R154 ;  /* 0x0000009a0c00d985 */ /* 0x000fe2000c101b06 */
[----:B------:R-:W-:Y:S02]  /*19330*/  SHF.R.S32.HI R3, RZ, 0x1f, R2 ;  /* 0x0000001fff037819 */ /* 0x000fe40000011402 */
[CC--:B------:R-:W-:Y:S01]  /*19340*/  @!P3 LEA R14, P1, R2.reuse, R0.reuse, 0x2 ;  /* 0x00000000020eb211 */ /* 0x0c0fe200078210ff */
[----:B------:R2:W-:Y:S01]  /*19350*/  @!P6 ST.E.64 [R10.64], R38 ;  /* 0x000000260a00e985 */ /* 0x0005e2000c101b06 */
[----:B---3--:R-:W-:Y:S02]  /*19360*/  @!P0 LEA R8, P2, R17, R0, 0x2 ;  /* 0x0000000011088211 */ /* 0x008fe400078410ff */
[----:B------:R-:W-:Y:S02]  /*19370*/  SHF.R.S32.HI R18, RZ, 0x1f, R18 ;  /* 0x0000001fff127819 */ /* 0x000fe40000011412 */
[----:B------:R-:W-:-:S02]  /*19380*/  @!P3 LEA.HI.X R15, R2, R4, R3, 0x2, P1 ;  /* 0x00000004020fb211 */ /* 0x000fc400008f1403 */
[----:B------:R-:W-:Y:S02]  /*19390*/  @!P0 LEA.HI.X R9, R17, R4, R18, 0x2, P2 ;  /* 0x0000000411098211 */ /* 0x000fe400010f1412 */
[C---:B-1----:R-:W-:Y:S02]  /*193a0*/  IADD3 R6, R216.reuse, 0x60, RZ ;  /* 0x00000060d8067810 */ /* 0x042fe40007ffe0ff */
[----:B------:R-:W-:Y:S01]  /*193b0*/  IADD3 R5, R216, 0x68, RZ ;  /* 0x00000068d8057810 */ /* 0x000fe20007ffe0ff */
[----:B------:R1:W-:Y:S01]  /*193c0*/  @!P0 ST.E.64 [R8.64], R34 ;  /* 0x0000002208008985 */ /* 0x0003e2000c101b06 */
[----:B------:R-:W-:Y:S02]  /*193d0*/  ISETP.GE.AND P3, PT, R6, c[0x0][0x3c8], PT ;  /* 0x0000f20006007a0c */ /* 0x000fe40003f66270 */
[----:B------:R-:W-:Y:S02]  /*193e0*/  ISETP.GE.AND P2, PT, R5, c[0x0][0x3c8], PT ;  /* 0x0000f20005007a0c */ /* 0x000fe40003f46270 */
[----:B------:R-:W-:-:S02]  /*193f0*/  IADD3 R3, R216, 0x70, RZ ;  /* 0x00000070d8037810 */ /* 0x000fc40007ffe0ff */
[----:B------:R-:W-:Y:S02]  /*19400*/  IADD3 R7, R216, 0x78, RZ ;  /* 0x00000078d8077810 */ /* 0x000fe40007ffe0ff */
[----:B------:R-:W-:Y:S02]  /*19410*/  ISETP.GE.AND P6, PT, R3, c[0x0][0x3c8], PT ;  /* 0x0000f20003007a0c */ /* 0x000fe40003fc6270 */
[----:B------:R-:W-:Y:S02]  /*19420*/  ISETP.GE.AND P5, PT, R7, c[0x0][0x3c8], PT ;  /* 0x0000f20007007a0c */ /* 0x000fe40003fa6270 */
[----:B--2---:R-:W-:Y:S02]  /*19430*/  SHF.R.S32.HI R11, RZ, 0x1f, R6 ;  /* 0x0000001fff0b7819 */ /* 0x004fe40000011406 */
[----:B------:R-:W-:Y:S02]  /*19440*/  SHF.R.S32.HI R10, RZ, 0x1f, R5 ;  /* 0x0000001fff0a7819 */ /* 0x000fe40000011405 */
[----:B-1----:R-:W-:-:S02]  /*19450*/  SHF.R.S32.HI R9, RZ, 0x1f, R16 ;  /* 0x0000001fff097819 */ /* 0x002fc40000011410 */
[----:B------:R-:W-:-:S04]  /*19460*/  @!P4 LEA R8, P0, R16, R0, 0x2 ;  /* 0x000000001008c211 */ /* 0x000fc800078010ff */
[----:B------:R-:W-:Y:S02]  /*19470*/  @!P4 LEA.HI.X R9, R16, R4, R9, 0x2, P0 ;  /* 0x000000041009c211 */ /* 0x000fe400000f1409 */
[CC--:B------:R-:W-:Y:S02]  /*19480*/  @!P3 LEA R16, P1, R6.reuse, R0.reuse, 0x2 ;  /* 0x000000000610b211 */ /* 0x0c0fe400078210ff */
[C---:B------:R-:W-:Y:S01]  /*19490*/  @!P2 LEA R12, P0, R5.reuse, R0, 0x2 ;  /* 0x00000000050ca211 */ /* 0x040fe200078010ff */
[----:B------:R1:W-:Y:S01]  /*194a0*/  @!P4 ST.E.64 [R8.64], R46 ;  /* 0x0000002e0800c985 */ /* 0x0003e2000c101b06 */
[-C--:B------:R-:W-:Y:S02]  /*194b0*/  @!P3 LEA.HI.X R17, R6, R4.reuse, R11, 0x2, P1 ;  /* 0x000000040611b211 */ /* 0x080fe400008f140b */
[----:B------:R-:W-:Y:S02]  /*194c0*/  ISETP.GE.AND P1, PT, R2, c[0x0][0x3c8], PT ;  /* 0x0000f20002007a0c */ /* 0x000fe40003f26270 */
[----:B------:R-:W-:-:S02]  /*194d0*/  @!P2 LEA.HI.X R13, R5, R4, R10, 0x2, P0 ;  /* 0x00000004050da211 */ /* 0x000fc400000f140a */
[C---:B------:R-:W-:Y:S02]  /*194e0*/  IADD3 R2, R216.reuse, 0x80, RZ ;  /* 0x00000080d8027810 */ /* 0x040fe40007ffe0ff */
[----:B------:R-:W-:Y:S02]  /*194f0*/  SHF.R.S32.HI R6, RZ, 0x1f, R3 ;  /* 0x0000001fff067819 */ /* 0x000fe40000011403 */
[----:B------:R-:W-:-:S05]  /*19500*/  IADD3 R5, R216, 0x88, RZ ;  /* 0x00000088d8057810 */ /* 0x000fca0007ffe0ff */
[----:B------:R2:W-:Y:S01]  /*19510*/  @!P1 ST.E.64 [R14.64], R42 ;  /* 0x0000002a0e009985 */ /* 0x0005e2000c101b06 */
[----:B------:R-:W-:-:S03]  /*19520*/  @!P6 LEA R10, P1, R3, R0, 0x2 ;  /* 0x00000000030ae211 */ /* 0x000fc600078210ff */
[----:B------:R3:W-:Y:S01]  /*19530*/  @!P3 ST.E.64 [R16.64], R54 ;  /* 0x000000361000b985 */ /* 0x0007e2000c101b06 */
[----:B------:R-:W-:Y:S02]  /*19540*/  @!P6 LEA.HI.X R11, R3, R4, R6, 0x2, P1 ;  /* 0x00000004030be211 */ /* 0x000fe400008f1406 */
[----:B------:R-:W-:Y:S01]  /*19550*/  ISETP.GE.AND P3, PT, R2, c[0x0][0x3c8], PT ;  /* 0x0000f20002007a0c */ /* 0x000fe20003f66270 */
[----:B------:R4:W-:Y:S01]  /*19560*/  @!P2 ST.E.64 [R12.64], R50 ;  /* 0x000000320c00a985 */ /* 0x0009e2000c101b06 */
[----:B------:R-:W-:Y:S02]  /*19570*/  ISETP.GE.AND P6, PT, R5, c[0x0][0x3c8], PT ;  /* 0x0000f20005007a0c */ /* 0x000fe40003fc6270 */
[----:B------:R-:W-:Y:S02]  /*19580*/  ISETP.GE.AND P2, PT, R3, c[0x0][0x3c8], PT ;  /* 0x0000f20003007a0c */ /* 0x000fe40003f46270 */
[----:B-1----:R-:W-:Y:S02]  /*19590*/  SHF.R.S32.HI R9, RZ, 0x1f, R7 ;  /* 0x0000001fff097819 */ /* 0x002fe40000011407 */
[----:B------:R-:W-:-:S02]  /*195a0*/  @!P5 LEA R8, P0, R7, R0, 0x2 ;  /* 0x000000000708d211 */ /* 0x000fc400078010ff */
[C---:B------:R-:W-:Y:S02]  /*195b0*/  IADD3 R6, R216.reuse, 0x98, RZ ;  /* 0x00000098d8067810 */ /* 0x040fe40007ffe0ff */
[----:B------:R-:W-:Y:S02]  /*195c0*/  @!P5 LEA.HI.X R9, R7, R4, R9, 0x2, P0 ;  /* 0x000000040709d211 */ /* 0x000fe400000f1409 */
[C---:B------:R-:W-:Y:S02]  /*195d0*/  IADD3 R7, R216.reuse, 0x90, RZ ;  /* 0x00000090d8077810 */ /* 0x040fe40007ffe0ff */
[----:B------:R-:W-:Y:S01]  /*195e0*/  IADD3 R3, R216, 0xa8, RZ ;  /* 0x000000a8d8037810 */ /* 0x000fe20007ffe0ff */
[----:B------:R1:W-:Y:S01]  /*195f0*/  @!P2 ST.E.64 [R10.64], R62 ;  /* 0x0000003e0a00a985 */ /* 0x0003e2000c101b06 */
[----:B------:R-:W-:-:S03]  /*19600*/  ISETP.GE.AND P4, PT, R7, c[0x0][0x3c8], PT ;  /* 0x0000f20007007a0c */ /* 0x000fc60003f86270 */
[----:B------:R5:W-:Y:S01]  /*19610*/  @!P5 ST.E.64 [R8.64], R58 ;  /* 0x0000003a0800d985 */ /* 0x000be2000c101b06 */
[CC--:B--2---:R-:W-:Y:S02]  /*19620*/  @!P3 LEA R14, P1, R2.reuse, R0.reuse, 0x2 ;  /* 0x00000000020eb211 */ /* 0x0c4fe400078210ff */
[----:B---3--:R-:W-:Y:S02]  /*19630*/  SHF.R.S32.HI R16, RZ, 0x1f, R5 ;  /* 0x0000001fff107819 */ /* 0x008fe40000011405 */
[----:B----4-:R-:W-:Y:S02]  /*19640*/  SHF.R.S32.HI R13, RZ, 0x1f, R2 ;  /* 0x0000001fff0d7819 */ /* 0x010fe40000011402 */
[C---:B------:R-:W-:Y:S02]  /*19650*/  @!P6 LEA R12, P0, R5.reuse, R0, 0x2 ;  /* 0x00000000050ce211 */ /* 0x040fe400078010ff */
[-C--:B------:R-:W-:Y:S02]  /*19660*/  @!P3 LEA.HI.X R15, R2, R4.reuse, R13, 0x2, P1 ;  /* 0x00000004020fb211 */ /* 0x080fe400008f140d */
[----:B------:R-:W-:-:S02]  /*19670*/  @!P6 LEA.HI.X R13, R5, R4, R16, 0x2, P0 ;  /* 0x00000004050de211 */ /* 0x000fc400000f1410 */
[----:B------:R-:W-:Y:S02]  /*19680*/  ISETP.GE.AND P3, PT, R6, c[0x0][0x3c8], PT ;  /* 0x0000f20006007a0c */ /* 0x000fe40003f66270 */
[----:B------:R-:W-:Y:S02]  /*19690*/  IADD3 R5, R216, 0xa0, RZ ;  /* 0x000000a0d8057810 */ /* 0x000fe40007ffe0ff */
[----:B------:R-:W-:Y:S02]  /*196a0*/  ISETP.GE.AND P1, PT, R3, c[0x0][0x3c8], PT ;  /* 0x0000f20003007a0c */ /* 0x000fe40003f26270 */
[----:B------:R-:W-:Y:S02]  /*196b0*/  ISETP.GE.AND P2, PT, R5, c[0x0][0x3c8], PT ;  /* 0x0000f20005007a0c */ /* 0x000fe40003f46270 */
[----:B-1----:R-:W-:Y:S02]  /*196c0*/  SHF.R.S32.HI R11, RZ, 0x1f, R7 ;  /* 0x0000001fff0b7819 */ /* 0x002fe40000011407 */
[----:B------:R-:W-:-:S02]  /*196d0*/  @!P4 LEA R10, P0, R7, R0, 0x2 ;  /* 0x00000000070ac211 */ /* 0x000fc400078010ff */
[----:B-----5:R-:W-:Y:S02]  /*196e0*/  SHF.R.S32.HI R9, RZ, 0x1f, R6 ;  /* 0x0000001fff097819 */ /* 0x020fe40000011406 */
[----:B------:R-:W-:Y:S02]  /*196f0*/  @!P4 LEA.HI.X R11, R7, R4, R11, 0x2, P0 ;  /* 0x00000004070bc211 */ /* 0x000fe400000f140b */
[----:B------:R-:W-:Y:S02]  /*19700*/  ISETP.GE.AND P0, PT, R2, c[0x0][0x3c8], PT ;  /* 0x0000f20002007a0c */ /* 0x000fe40003f06270 */
[----:B------:R-:W-:Y:S02]  /*19710*/  @!P3 LEA R8, P5, R6, R0, 0x2 ;  /* 0x000000000608b211 */ /* 0x000fe400078a10ff */
[----:B------:R-:W-:Y:S02]  /*19720*/  IADD3 R7, R216, 0xb0, RZ ;  /* 0x000000b0d8077810 */ /* 0x000fe40007ffe0ff */
[----:B------:R-:W-:-:S02]  /*19730*/  @!P3 LEA.HI.X R9, R6, R4, R9, 0x2, P5 ;  /* 0x000000040609b211 */ /* 0x000fc400028f1409 */
[----:B------:R-:W-:Y:S02]  /*19740*/  IADD3 R6, R216, 0xb8, RZ ;  /* 0x000000b8d8067810 */ /* 0x000fe40007ffe0ff */
[----:B------:R-:W-:Y:S02]  /*19750*/  ISETP.GE.AND P5, PT, R7, c[0x0][0x3c8], PT ;  /* 0x0000f20007007a0c */ /* 0x000fe40003fa6270 */
        /* <DEDUP_REMOVED lines=11> */
[----:B---3--:R-:W-:Y:S01]  /*19810*/  SHF.R.S32.HI R9, RZ, 0x1f, R7 ;  /* 0x0000001fff097819 */ /* 0x008fe20000011407 */
[----:B------:R1:W-:Y:S01]  /*19820*/  @!P2 ST.E.64 [R16.64], R86 ;  /* 0x000000561000a985 */ /* 0x0003e2000c101b06 */
[----:B------:R-:W-:Y:S02]  /*19830*/  @!P5 LEA R12, P4, R7, R0, 0x2 ;  /* 0x00000000070cd211 */ /* 0x000fe400078810ff */
[----:B------:R-:W-:Y:S01]  /*19840*/  IADD3 R3, R216, 0xc0, RZ ;  /* 0x000000c0d8037810 */ /* 0x000fe20007ffe0ff */
[----:B------:R2:W-:Y:S01]  /*19850*/  @!P1 ST.E.64 [R14.64], R82 ;  /* 0x000000520e009985 */ /* 0x0005e2000c101b06 */
[----:B------:R-:W-:-:S02]  /*19860*/  SHF.R.S32.HI R5, RZ, 0x1f, R6 ;  /* 0x0000001fff057819 */ /* 0x000fc40000011406 */
[----:B------:R-:W-:Y:S02]  /*19870*/  IADD3 R2, R216, 0xc8, RZ ;  /* 0x000000c8d8027810 */ /* 0x000fe40007ffe0ff */
[----:B------:R-:W-:Y:S02]  /*19880*/  @!P5 LEA.HI.X R13, R7, R4, R9, 0x2, P4 ;  /* 0x00000004070dd211 */ /* 0x000fe400020f1409 */
[C---:B------:R-:W-:Y:S02]  /*19890*/  @!P0 LEA R8, P3, R6.reuse, R0, 0x2 ;  /* 0x0000000006088211 */ /* 0x040fe400078610ff */
        /* <DEDUP_REMOVED lines=53> */
.L_x_1487:
[----:B------:R-:W2:Y:S04]  /*19bf0*/  LDL.LU R0, [R1+0x18] ;  /* 0x0000180001007983 */ /* 0x000ea80000300800 */
[----:B------:R-:W3:Y:S01]  /*19c00*/  LDL R7, [R1+0x4] ;  /* 0x0000040001077983 */ /* 0x000ee20000100800 */
        /* <DEDUP_REMOVED lines=10> */
[----:B---3--:R-:W-:-:S05]  /*19cb0*/  @P1 LEA.HI.X R3, R217, c[0x0][0x50c], R7, 0x2, P0 ;  /* 0x00014300d9031a11 */ /* 0x008fca00000f1407 */
        /* <DEDUP_REMOVED lines=8> */
.L_x_1508:
        /* <DEDUP_REMOVED lines=12> */
[----:B------:R-:W2:Y:S04]  /*19e00*/  LDL R2, [R1] ;  /* 0x0000000001027983 */ /* 0x000ea80000100800 */
        /* <DEDUP_REMOVED lines=21> */
[--C-:B------:R-:W-:Y:S01]  /*19f60*/  IMAD.MOV R2, RZ, RZ, -R0.reuse ;  /* 0x000000ffff027224 */ /* 0x100fe200078e0a00 */
[----:B------:R-:W-:Y:S01]  /*19f70*/  IADD3 R3, R3, R8, RZ ;  /* 0x0000000803037210 */ /* 0x000fe20007ffe0ff */
[-C--:B-----5:R-:W-:Y:S02]  /*19f80*/  IMAD R8, R15, R7.reuse, RZ ;  /* 0x000000070f087224 */ /* 0x0a0fe400078e02ff */
        /* <DEDUP_REMOVED lines=20> */
.L_x_1510:
[----:B------:R-:W-:Y:S05]  /*1a0d0*/  BSYNC B0 ;  /* 0x0000000000007941 */ /* 0x000fea0003800000 */
.L_x_1509:
[----:B------:R-:W-:-:S13]  /*1a0e0*/  ISETP.GT.AND P0, PT, R18, 0x1, PT ;  /* 0x000000011200780c */ /* 0x000fda0003f04270 */
[----:B------:R-:W-:Y:S05]  /*1a0f0*/  @P0 BRA `(.L_x_1502) ;  /* 0x0000088000000947 */ /* 0x000fea0003800000 */
[----:B------:R-:W2:Y:S04]  /*1a100*/  LDL.LU R7, [R1] ;  /* 0x0000000001077983 */ /* 0x000ea80000300800 */
[----:B------:R-:W3:Y:S01]  /*1a110*/  LDL.LU R8, [R1+0x14] ;  /* 0x0000140001087983 */ /* 0x000ee20000300800 */
[----:B------:R-:W-:Y:S01]  /*1a120*/  MOV R2, c[0x0][0x4e8] ;  /* 0x00013a0000027a02 */ /* 0x000fe20000000f00 */
[----:B-1----:R-:W-:Y:S01]  /*1a130*/  IMAD R0, R17, c[0x0][0x3a0], RZ ;  /* 0x0000e80011007a24 */ /* 0x002fe200078e02ff */
[----:B------:R-:W-:Y:S01]  /*1a140*/  LEA R4, R215, R205, 0x5 ;  /* 0x000000cdd7047211 */ /* 0x000fe200078e28ff */
[----:B------:R-:W-:Y:S01]  /*1a150*/  IMAD R5, R20, c[0x0][0x3f0], RZ ;  /* 0x0000fc0014057a24 */ /* 0x000fe200078e02ff */
[----:B------:R-:W-:Y:S01]  /*1a160*/  ISETP.NE.AND P0, PT, R2, 0x1, PT ;  /* 0x000000010200780c */ /* 0x000fe20003f05270 */
[----:B------:R-:W-:-:S04]  /*1a170*/  IMAD.WIDE.U32 R2, R6, c[0x0][0x3a0], RZ ;  /* 0x0000e80006027a25 */ /* 0x000fc800078e00ff */
[----:B------:R-:W-:-:S05]  /*1a180*/  IMAD R6, R6, c[0x0][0x3a4], R0 ;  /* 0x0000e90006067a24 */ /* 0x000fca00078e0200 */
[----:B------:R-:W-:-:S05]  /*1a190*/  IADD3 R3, R3, R6, RZ ;  /* 0x0000000603037210 */ /* 0x000fca0007ffe0ff */
[----:B--2---:R-:W-:Y:S01]  /*1a1a0*/  IMAD.WIDE.U32 R2, R7, c[0x0][0x3e8], R2 ;  /* 0x0000fa0007027a25 */ /* 0x004fe200078e0002 */
[----:B---3--:R-:W-:-:S03]  /*1a1b0*/  LEA R4, R8, R4, 0x7 ;  /* 0x0000000408047211 */ /* 0x008fc600078e38ff */
[----:B------:R-:W-:Y:S01]  /*1a1c0*/  IMAD R3, R7, c[0x0][0x3ec], R3 ;  /* 0x0000fb0007037a24 */ /* 0x000fe200078e0203 */
[----:B------:R-:W-:Y:S01]  /*1a1d0*/  LEA R15, R8, R205, 0x7 ;  /* 0x000000cd080f7211 */ /* 0x000fe200078e38ff */
[----:B------:R-:W-:Y:S01]  /*1a1e0*/  IMAD R7, R12, c[0x0][0x3f4], R5 ;  /* 0x0000fd000c077a24 */ /* 0x000fe200078e0205 */
[----:B------:R-:W-:Y:S01]  /*1a1f0*/  MOV R0, R4 ;  /* 0x0000000400007202 */ /* 0x000fe20000000f00 */
[----:B------:R-:W-:-:S04]  /*1a200*/  @P0 IMAD.HI.U32 R6, R4, c[0x0][0x4ec], RZ ;  /* 0x00013b0004060a27 */ /* 0x000fc800078e00ff */
[----:B------:R-:W-:Y:S01]  /*1a210*/  IMAD.WIDE.U32 R2, R12, c[0x0][0x3f0], R2 ;  /* 0x0000fc000c027a25 */ /* 0x000fe200078e0002 */
[----:B------:R-:W-:-:S04]  /*1a220*/  @P0 SHF.R.U32.HI R0, RZ, c[0x0][0x4f0], R6 ;  /* 0x00013c00ff000a19 */ /* 0x000fc80000011606 */
[----:B------:R-:W-:Y:S02]  /*1a230*/  SHF.R.S32.HI R6, RZ, 0x1f, R0 ;  /* 0x0000001fff067819 */ /* 0x000fe40000011400 */
[----:B------:R-:W-:Y:S02]  /*1a240*/  IADD3 R5, -R0, RZ, RZ ;  /* 0x000000ff00057210 */ /* 0x000fe40007ffe1ff */
[----:B------:R-:W-:Y:S01]  /*1a250*/  IADD3 R3, R3, R7, RZ ;  /* 0x0000000703037210 */ /* 0x000fe20007ffe0ff */
[----:B------:R-:W-:Y:S02]  /*1a260*/  IMAD R6, R6, c[0x0][0x3e0], RZ ;  /* 0x0000f80006067a24 */ /* 0x000fe400078e02ff */
        /* <DEDUP_REMOVED lines=13> */
.L_x_1562:
[----:B------:R-:W-:Y:S05]  /*1a340*/  BRA.DIV ~URZ, `(.L_x_1512) ;  /* 0x000020127f007947 */ /* 0x000fea000b800000 */
[----:B------:R3:W4:Y:S02]  /*1a350*/  SHFL.IDX PT, R0, R16, RZ, 0x181f ;  /* 0x00181fff10007589 */ /* 0x00072400000e0000 */
.L_x_1563:
        /* <DEDUP_REMOVED lines=26> */
.L_x_1514:
[----:B------:R-:W-:Y:S05]  /*1a500*/  BSYNC B0 ;  /* 0x0000000000007941 */ /* 0x000fea0003800000 */
.L_x_1513:
[----:B------:R-:W-:Y:S05]  /*1a510*/  BRA.DIV ~URZ, `(.L_x_1515) ;  /* 0x00001ea27f007947 */ /* 0x000fea000b800000 */
[----:B--2---:R2:W1:Y:S04]  /*1a520*/  SHFL.IDX PT, R12, R13, 0x1, 0x181f ;  /* 0x00381f000d0c7f89 */ /* 0x00446800000e0000 */
[----:B----4-:R2:W4:Y:S02]  /*1a530*/  SHFL.IDX PT, R0, R16, 0x1, 0x181f ;  /* 0x00381f0010007f89 */ /* 0x01052400000e0000 */
.L_x_1564:
        /* <DEDUP_REMOVED lines=20> */
.L_x_1517:
[----:B------:R-:W-:Y:S05]  /*1a680*/  BSYNC B0 ;  /* 0x0000000000007941 */ /* 0x000fea0003800000 */
.L_x_1516:
[----:B------:R-:W-:Y:S05]  /*1a690*/  BRA.DIV ~URZ, `(.L_x_1518) ;  /* 0x00001de27f007947 */ /* 0x000fea000b800000 */
[----:B-1----:R1:W2:Y:S02]  /*1a6a0*/  SHFL.IDX PT, R12, R13, 0x2, 0x181f ;  /* 0x00581f000d0c7f89 */ /* 0x0022a400000e0000 */
.L_x_1565:
[----:B------:R-:W-:Y:S05]  /*1a6b0*/  BRA.DIV ~URZ, `(.L_x_1519) ;  /* 0x00001e327f007947 */ /* 0x000fea000b800000 */
[----:B----4-:R4:W1:Y:S02]  /*1a6c0*/  SHFL.IDX PT, R0, R16, 0x2, 0x181f ;  /* 0x00581f0010007f89 */ /* 0x01086400000e0000 */
.L_x_1566:
        /* <DEDUP_REMOVED lines=20> */
.L_x_1521:
[----:B------:R-:W-:Y:S05]  /*1a810*/  BSYNC B0 ;  /* 0x0000000000007941 */ /* 0x000fea0003800000 */
.L_x_1520:
[----:B------:R-:W-:Y:S05]  /*1a820*/  BRA.DIV ~URZ, `(.L_x_1522) ;  /* 0x00001d227f007947 */ /* 0x000fea000b800000 */
[----:B--2---:R2:W3:Y:S04]  /*1a830*/  SHFL.IDX PT, R12, R13, 0x3, 0x181f ;  /* 0x00781f000d0c7f89 */ /* 0x0044e800000e0000 */
[----:B-1----:R2:W1:Y:S02]  /*1a840*/  SHFL.IDX PT, R0, R16, 0x3, 0x181f ;  /* 0x00781f0010007f89 */ /* 0x00246400000e0000 */
.L_x_1567:
        /* <DEDUP_REMOVED lines=19> */
.L_x_1502:
[----:B------:R-:W-:Y:S05]  /*1a980*/  BSYNC B1 ;  /* 0x0000000000017941 */ /* 0x000fea0003800000 */
.L_x_1486:
        /* <DEDUP_REMOVED lines=11> */
[----:B--2-4-:R-:W-:-:S04]  /*1aa40*/  LOP3.LUT R13, R0, 0x1f, RZ, 0xc0, !PT ;  /* 0x0000001f000d7812 */ /* 0x014fc800078ec0ff */
[----:B------:R-:W-:Y:S01]  /*1aa50*/  ISETP.NE.AND P6, PT, R13, 0x1f, PT ;  /* 0x0000001f0d00780c */ /* 0x000fe20003fc5270 */
[----:B------:R-:W-:Y:S10]  /*1aa60*/  BRA.DIV ~URZ, `(.L_x_1524) ;  /* 0x00001ba27f007947 */ /* 0x000ff4000b800000 */
[----:B------:R1:W2:Y:S02]  /*1aa70*/  SHFL.IDX PT, R9, R114, RZ, 0x1f ;  /* 0x00001fff72097589 */ /* 0x0002a400000e0000 */
.L_x_1568:
[----:B------:R-:W-:Y:S05]  /*1aa80*/  BRA.DIV ~URZ, `(.L_x_1525) ;  /* 0x00001bf27f007947 */ /* 0x000fea000b800000 */
[----:B------:R4:W1:Y:S02]  /*1aa90*/  SHFL.IDX PT, R8, R114, 0x1, 0x1f ;  /* 0x00201f0072087f89 */ /* 0x00086400000e0000 */
.L_x_1569:
[----:B------:R-:W5:Y:S01]  /*1aaa0*/  LDL R0, [R1+0x1c] ;  /* 0x00001c0001007983 */ /* 0x000f620000100800 */
[----:B------:R-:W-:Y:S02]  /*1aab0*/  IMAD.MOV.U32 R6, RZ, RZ, RZ ;  /* 0x000000ffff067224 */ /* 0x000fe400078e00ff */
[----:B-----5:R-:W-:-:S05]  /*1aac0*/  IMAD.IADD R0, R0, 0x1, R13 ;  /* 0x0000000100007824 */ /* 0x020fca00078e020d */
        /* <DEDUP_REMOVED lines=15> */
[----:B------:R3:W4:Y:S02]  /*1abc0*/  SHFL.UP PT, R4, R0, 0x1, RZ ;  /* 0x0420000000047989 */ /* 0x00072400000e00ff */
.L_x_1570:
[----:B----4-:R-:W-:-:S04]  /*1abd0*/  SEL R4, R4, RZ, P5 ;  /* 0x000000ff04047207 */ /* 0x010fc80002800000 */
[----:B---3--:R-:W-:Y:S01]  /*1abe0*/  IADD3 R0, R0, R4, RZ ;  /* 0x0000000400007210 */ /* 0x008fe20007ffe0ff */
[----:B------:R-:W-:Y:S05]  /*1abf0*/  BRA.DIV ~URZ, `(.L_x_1527) ;  /* 0x00001b327f007947 */ /* 0x000fea000b800000 */
        /* <DEDUP_REMOVED lines=12> */
[----:B------:R3:W4:Y:S02]  /*1acc0*/  SHFL.IDX PT, R0, R4, 0x1f, 0x1f ;  /* 0x03e01f0004007f89 */ /* 0x00072400000e0000 */
.L_x_1571:
[----:B----4-:R-:W-:Y:S01]  /*1acd0*/  IMAD R0, R0, c[0x0][0x538], RZ ;  /* 0x00014e0000007a24 */ /* 0x010fe200078e02ff */
[----:B------:R-:W-:Y:S04]  /*1ace0*/  BSSY B1, `(.L_x_1528) ;  /* 0x0000084000017945 */ /* 0x000fe80003800000 */
[----:B-1----:R-:W-:-:S04]  /*1acf0*/  IADD3 R8, R0, R8, RZ ;  /* 0x0000000800087210 */ /* 0x002fc80007ffe0ff */
[----:B--2---:R-:W-:-:S13]  /*1ad00*/  ISETP.GT.AND P0, PT, R8, R9, PT ;  /* 0x000000090800720c */ /* 0x004fda0003f04270 */
[----:B------:R-:W-:Y:S05]  /*1ad10*/  @P0 BRA `(.L_x_1529) ;  /* 0x0000025000000947 */ /* 0x000fea0003800000 */
.L_x_1533:
[----:B------:R-:W2:Y:S02]  /*1ad20*/  LDL.LU R0, [R1+0x1c] ;  /* 0x00001c0001007983 */ /* 0x000ea40000300800 */
[----:B--2---:R-:W-:-:S04]  /*1ad30*/  IADD3 R0, R0, 0x1f, RZ ;  /* 0x0000001f00007810 */ /* 0x004fc80007ffe0ff */
[----:B------:R-:W-:-:S13]  /*1ad40*/  ISETP.GE.AND P0, PT, R0, c[0x0][0x53c], PT ;  /* 0x00014f0000007a0c */ /* 0x000fda0003f06270 */
[----:B------:R-:W-:Y:S05]  /*1ad50*/  @P0 BRA `(.L_x_1530) ;  /* 0x0000077000000947 */ /* 0x000fea0003800000 */
[----:B------:R1:W-:Y:S01]  /*1ad60*/  STL [R1+0x1c], R0 ;  /* 0x00001c0001007387 */ /* 0x0003e20000100800 */
[----:B------:R-:W-:Y:S01]  /*1ad70*/  CS2R R6, SRZ ;  /* 0x0000000000067805 */ /* 0x000fe2000001ff00 */
[----:B-1----:R-:W-:-:S04]  /*1ad80*/  IADD3 R0, R0, R13, RZ ;  /* 0x0000000d00007210 */ /* 0x002fc80007ffe0ff */
[----:B------:R-:W-:-:S13]  /*1ad90*/  ISETP.GE.OR P0, PT, R0, c[0x0][0x53c], !P6 ;  /* 0x00014f0000007a0c */ /* 0x000fda0007706670 */
[----:B---3--:R-:W-:Y:S02]  /*1ada0*/  @!P0 MOV R4, 0x4 ;  /* 0x0000000400048802 */ /* 0x008fe40000000f00 */
        /* <DEDUP_REMOVED lines=8> */
.L_x_1572:
        /* <DEDUP_REMOVED lines=16> */
.L_x_1573:
[----:B--2---:R-:W-:-:S05]  /*1af30*/  IMAD R0, R0, c[0x0][0x538], RZ ;  /* 0x00014e0000007a24 */ /* 0x004fca00078e02ff */
[----:B------:R-:W-:-:S04]  /*1af40*/  IADD3 R8, R0, R8, RZ ;  /* 0x0000000800087210 */ /* 0x000fc80007ffe0ff */
[----:B------:R-:W-:-:S13]  /*1af50*/  ISETP.GT.AND P0, PT, R8, R9, PT ;  /* 0x000000090800720c */ /* 0x000fda0003f04270 */
[----:B-1----:R-:W-:Y:S05]  /*1af60*/  @!P0 BRA `(.L_x_1533) ;  /* 0xfffffdb000008947 */ /* 0x002fea000383ffff */
.L_x_1529:
[----:B------:R-:W-:-:S05]  /*1af70*/  IADD3 R10, -R0, R8, RZ ;  /* 0x00000008000a7210 */ /* 0x000fca0007ffe1ff */
[----:B------:R-:W-:-:S05]  /*1af80*/  IMAD R0, R4, c[0x0][0x538], R10 ;  /* 0x00014e0004007a24 */ /* 0x000fca00078e020a */
[----:B------:R-:W-:Y:S01]  /*1af90*/  ISETP.GT.AND P0, PT, R0, R9, PT ;  /* 0x000000090000720c */ /* 0x000fe20003f04270 */
[----:B------:R-:W-:-:S12]  /*1afa0*/  BRA.DIV ~URZ, `(.L_x_1534) ;  /* 0x00001b127f007947 */ /* 0x000fd8000b800000 */
[----:B------:R-:W-:-:S04]  /*1afb0*/  VOTE.ANY R8, PT, !P0 ;  /* 0x0000000000087806 */ /* 0x000fc800040e0100 */
.L_x_1574:
[----:B------:R1:W2:Y:S01]  /*1afc0*/  POPC R11, R8 ;  /* 0x00000008000b7309 */ /* 0x0002a20000000000 */
[----:B------:R-:W-:Y:S05]  /*1afd0*/  BRA.DIV ~URZ, `(.L_x_1535) ;  /* 0x00001b327f007947 */ /* 0x000fea000b800000 */
[----:B--2---:R2:W4:Y:S04]  /*1afe0*/  SHFL.IDX PT, R6, R6, R11, 0x1f ;  /* 0x00001f0b06067589 */ /* 0x00452800000e0000 */
[----:B------:R2:W1:Y:S02]  /*1aff0*/  SHFL.IDX PT, R7, R7, R11, 0x1f ;  /* 0x00001f0b07077589 */ /* 0x00046400000e0000 */
.L_x_1575:
[----:B------:R-:W-:Y:S01]  /*1b000*/  ISETP.NE.AND P0, PT, R8, RZ, PT ;  /* 0x000000ff0800720c */ /* 0x000fe20003f05270 */
[----:B------:R-:W-:-:S12]  /*1b010*/  BSSY B0, `(.L_x_1536) ;  /* 0x0000005000007945 */ /* 0x000fd80003800000 */
[----:B------:R-:W-:Y:S05]  /*1b020*/  @!P0 BRA `(.L_x_1537) ;  /* 0x0000003000008947 */ /* 0x000fea0003800000 */
[----:B------:R-:W-:Y:S01]  /*1b030*/  IADD3 R3, R11, -0x1, RZ ;  /* 0xffffffff0b037810 */ /* 0x000fe20007ffe0ff */
[----:B------:R-:W-:Y:S05]  /*1b040*/  BRA.DIV ~URZ, `(.L_x_1538) ;  /* 0x00001b927f007947 */ /* 0x000fea000b800000 */
[----:B------:R2:W3:Y:S02]  /*1b050*/  SHFL.IDX PT, R12, R4, R3, 0x1f ;  /* 0x00001f03040c7589 */ /* 0x0004e400000e0000 */
.L_x_1537:
[----:B------:R-:W-:Y:S05]  /*1b060*/  BSYNC B0 ;  /* 0x0000000000007941 */ /* 0x000fea0003800000 */
.L_x_1536:
[----:B---3--:R-:W-:Y:S01]  /*1b070*/  IMAD R5, R12, c[0x0][0x538], R10 ;  /* 0x00014e000c057a24 */ /* 0x008fe200078e020a */
[----:B--2-4-:R-:W-:-:S03]  /*1b080*/  IABS R4, R6 ;  /* 0x0000000600047213 */ /* 0x014fc60000000000 */
[----:B-1----:R-:W-:Y:S01]  /*1b090*/  IMAD.IADD R8, R9, 0x1, -R5 ;  /* 0x0000000109087824 */ /* 0x002fe200078e0a05 */
[----:B------:R1:W-:Y:S01]  /*1b0a0*/  STL [R1+0x10], R5 ;  /* 0x0000100501007387 */ /* 0x0003e20000100800 */
[----:B------:R-:W2:Y:S03]  /*1b0b0*/  I2F.RP R2, R4 ;  /* 0x0000000400027306 */ /* 0x000ea60000209400 */
[----:B------:R-:W3:Y:S05]  /*1b0c0*/  LDL.LU R14, [R1+0x1c] ;  /* 0x00001c00010e7983 */ /* 0x000eea0000300800 */
[----:B--2---:R-:W2:Y:S02]  /*1b0d0*/  MUFU.RCP R2, R2 ;  /* 0x0000000200027308 */ /* 0x004ea40000001000 */
[----:B--2---:R-:W-:-:S06]  /*1b0e0*/  IADD3 R2, R2, 0xffffffe, RZ ;  /* 0x0ffffffe02027810 */ /* 0x004fcc0007ffe0ff */
[----:B------:R2:W4:Y:S02]  /*1b0f0*/  F2I.FTZ.U32.TRUNC.NTZ R3, R2 ;  /* 0x0000000200037305 */ /* 0x000524000021f000 */
[----:B--2---:R-:W-:Y:S01]  /*1b100*/  IABS R2, R7 ;  /* 0x0000000700027213 */ /* 0x004fe20000000000 */
[----:B----4-:R-:W-:-:S03]  /*1b110*/  IMAD.MOV R0, RZ, RZ, -R3 ;  /* 0x000000ffff007224 */ /* 0x010fc600078e0a03 */
[----:B-1----:R-:W-:Y:S01]  /*1b120*/  MOV R5, R2 ;  /* 0x0000000200057202 */ /* 0x002fe20000000f00 */
[----:B------:R-:W-:Y:S01]  /*1b130*/  IMAD.MOV.U32 R10, RZ, RZ, R0 ;  /* 0x000000ffff0a7224 */ /* 0x000fe200078e0000 */
[----:B------:R-:W-:Y:S01]  /*1b140*/  IABS R0, R6 ;  /* 0x0000000600007213 */ /* 0x000fe20000000000 */
[----:B------:R-:W-:Y:S01]  /*1b150*/  IMAD.MOV.U32 R2, RZ, RZ, RZ ;  /* 0x000000ffff027224 */ /* 0x000fe200078e00ff */
[----:B------:R-:W1:Y:S01]  /*1b160*/  I2F.RP R12, R5 ;  /* 0x00000005000c7306 */ /* 0x000e620000209400 */
[----:B------:R-:W-:Y:S01]  /*1b170*/  IMAD R9, R10, R4, RZ ;  /* 0x000000040a097224 */ /* 0x000fe200078e02ff */
[----:B------:R-:W-:Y:S01]  /*1b180*/  IABS R10, R8 ;  /* 0x00000008000a7213 */ /* 0x000fe20000000000 */
[----:B------:R-:W-:Y:S02]  /*1b190*/  IMAD.MOV R0, RZ, RZ, -R0 ;  /* 0x000000ffff007224 */ /* 0x000fe400078e0a00 */
[----:B------:R-:W-:-:S04]  /*1b1a0*/  IMAD.HI.U32 R9, R3, R9, R2 ;  /* 0x0000000903097227 */ /* 0x000fc800078e0002 */
[----:B------:R-:W-:Y:S01]  /*1b1b0*/  IMAD.MOV.U32 R2, RZ, RZ, R10 ;  /* 0x000000ffff027224 */ /* 0x000fe200078e000a */
[----:B------:R-:W-:-:S03]  /*1b1c0*/  MOV R3, R0 ;  /* 0x0000000000037202 */ /* 0x000fc60000000f00 */
[----:B------:R-:W-:-:S04]  /*1b1d0*/  IMAD.HI.U32 R0, R9, R2, RZ ;  /* 0x0000000209007227 */ /* 0x000fc800078e00ff */
[----:B------:R-:W-:Y:S02]  /*1b1e0*/  IMAD R2, R0, R3, R2 ;  /* 0x0000000300027224 */ /* 0x000fe400078e0202 */
[----:B-1----:R-:W1:Y:S03]  /*1b1f0*/  MUFU.RCP R3, R12 ;  /* 0x0000000c00037308 */ /* 0x002e660000001000 */
[----:B------:R-:W-:Y:S02]  /*1b200*/  ISETP.GT.U32.AND P0, PT, R4, R2, PT ;  /* 0x000000020400720c */ /* 0x000fe40003f04070 */
[----:B-1----:R-:W-:-:S11]  /*1b210*/  IADD3 R3, R3, 0xffffffe, RZ ;  /* 0x0ffffffe03037810 */ /* 0x002fd60007ffe0ff */
[----:B------:R-:W-:Y:S01]  /*1b220*/  @!P0 IMAD.IADD R2, R2, 0x1, -R4 ;  /* 0x0000000102028824 */ /* 0x000fe200078e0a04 */
[----:B------:R-:W1:Y:S04]  /*1b230*/  F2I.FTZ.U32.TRUNC.NTZ R3, R3 ;  /* 0x0000000300037305 */ /* 0x000e68000021f000 */
[----:B------:R-:W-:Y:S02]  /*1b240*/  ISETP.GE.U32.AND P2, PT, R2, R4, PT ;  /* 0x000000040200720c */ /* 0x000fe40003f46070 */
[----:B------:R-:W-:Y:S02]  /*1b250*/  LOP3.LUT R2, R8, R6, RZ, 0x3c, !PT ;  /* 0x0000000608027212 */ /* 0x000fe400078e3cff */
[----:B------:R-:W-:Y:S02]  /*1b260*/  @!P0 IADD3 R0, R0, 0x1, RZ ;  /* 0x0000000100008810 */ /* 0x000fe40007ffe0ff */
[----:B------:R-:W-:-:S02]  /*1b270*/  ISETP.GE.AND P1, PT, R2, RZ, PT ;  /* 0x000000ff0200720c */ /* 0x000fc40003f26270 */
[----:B------:R-:W-:Y:S01]  /*1b280*/  ISETP.NE.AND P0, PT, R6, RZ, PT ;  /* 0x000000ff0600720c */ /* 0x000fe20003f05270 */
[----:B-1----:R-:W-:-:S04]  /*1b290*/  IMAD.MOV R2, RZ, RZ, -R3 ;  /* 0x000000ffff027224 */ /* 0x002fc800078e0a03 */
[----:B------:R-:W-:Y:S02]  /*1b2a0*/  @P2 IADD3 R0, R0, 0x1, RZ ;  /* 0x0000000100002810 */ /* 0x000fe40007ffe0ff */
[----:B------:R-:W-:Y:S02]  /*1b2b0*/  MOV R4, R2 ;  /* 0x0000000200047202 */ /* 0x000fe40000000f00 */
[----:B------:R-:W-:Y:S02]  /*1b2c0*/  IABS R2, R7 ;  /* 0x0000000700027213 */ /* 0x000fe40000000000 */
[----:B------:R-:W-:Y:S02]  /*1b2d0*/  @!P1 IMAD.MOV R0, RZ, RZ, -R0 ;  /* 0x000000ffff009224 */ /* 0x000fe400078e0a00 */
        /* <DEDUP_REMOVED lines=31> */
.L_x_1530:
[----:B------:R-:W-:Y:S01]  /*1b4d0*/  MOV R0, c[0x0][0x53c] ;  /* 0x00014f0000007a02 */ /* 0x000fe20000000f00 */
[----:B------:R1:W-:Y:S04]  /*1b4e0*/  STL [R1+0x10], R9 ;  /* 0x0000100901007387 */ /* 0x0003e80000100800 */
[----:B------:R1:W-:Y:S04]  /*1b4f0*/  STL [R1+0x14], RZ ;  /* 0x000014ff01007387 */ /* 0x0003e80000100800 */
[----:B------:R1:W-:Y:S04]  /*1b500*/  STL [R1+0x18], RZ ;  /* 0x000018ff01007387 */ /* 0x0003e80000100800 */
[----:B------:R1:W-:Y:S02]  /*1b510*/  STL [R1+0x1c], R0 ;  /* 0x00001c0001007387 */ /* 0x0003e40000100800 */
.L_x_1539:
[----:B------:R-:W-:Y:S05]  /*1b520*/  BSYNC B1 ;  /* 0x0000000000017941 */ /* 0x000fea0003800000 */
.L_x_1528:
[----:B---3--:R-:W2:Y:S04]  /*1b530*/  LDL R4, [R1+0x10] ;  /* 0x0000100001047983 */ /* 0x008ea80000100800 */
        /* <DEDUP_REMOVED lines=8> */
.L_x_1523:
[----:B-1----:R-:W4:Y:S02]  /*1b5c0*/  LDL R0, [R1+0x1c] ;  /* 0x00001c0001007983 */ /* 0x002f240000100800 */
[----:B----4-:R-:W-:-:S13]  /*1b5d0*/  ISETP.GE.AND P0, PT, R0, c[0x0][0x53c], PT ;  /* 0x00014f0000007a0c */ /* 0x010fda0003f06270 */
[----:B--23--:R-:W-:Y:S01]  /*1b5e0*/  @P0 CALL.REL.NOINC `(.L_x_1540) ;  /* 0x0000001000000944 */ /* 0x00cfe20003c00000 */
[----:B------:R-:W-:Y:S05]  /*1b5f0*/  BRA `(.L_x_1541) ;  /* 0xfffe614000007947 */ /* 0x000fea000383ffff */
.L_x_1540:
[----:B------:R-:W-:Y:S05]  /*1b600*/  EXIT ;  /* 0x000000000000794d */ /* 0x000fea0003800000 */
.L_x_1354:
[----:B------:R-:W-:Y:S01]  /*1b610*/  IMAD.MOV.U32 R0, RZ, RZ, R5 ;  /* 0x000000ffff007224 */ /* 0x000fe200078e0005 */
[----:B------:R-:W-:Y:S02]  /*1b620*/  MOV R2, 0x1 ;  /* 0x0000000100027802 */ /* 0x000fe40000000f00 */
[----:B------:R-:W-:Y:S02]  /*1b630*/  MOV R3, 0x1b650 ;  /* 0x0001b65000037802 */ /* 0x000fe40000000f00 */
[----:B------:R-:W-:Y:S05]  /*1b640*/  CALL.REL.NOINC `($__internal_32_$__cuda_sm70_shflsync_up_p) ;  /* 0x0000169000007944 */ /* 0x000fea0003c00000 */
[----:B------:R-:W-:Y:S01]  /*1b650*/  MOV R0, R4 ;  /* 0x0000000400007202 */ /* 0x000fe20000000f00 */
[----:B------:R-:W-:Y:S05]  /*1b660*/  BRA `(.L_x_1542) ;  /* 0xfffe4e0000007947 */ /* 0x000fea000383ffff */
.L_x_1355:
[----:B------:R-:W-:Y:S01]  /*1b670*/  IMAD.MOV.U32 R0, RZ, RZ, R5 ;  /* 0x000000ffff007224 */ /* 0x000fe200078e0005 */
[----:B------:R-:W-:Y:S02]  /*1b680*/  MOV R2, 0x2 ;  /* 0x0000000200027802 */ /* 0x000fe40000000f00 */
[----:B------:R-:W-:Y:S02]  /*1b690*/  MOV R3, 0x1b6b0 ;  /* 0x0001b6b000037802 */ /* 0x000fe40000000f00 */
[----:B------:R-:W-:Y:S05]  /*1b6a0*/  CALL.REL.NOINC `($__internal_32_$__cuda_sm70_shflsync_up_p) ;  /* 0x0000163000007944 */ /* 0x000fea0003c00000 */
[----:B------:R-:W-:Y:S01]  /*1b6b0*/  SEL R0, R4, RZ, P4 ;  /* 0x000000ff04007207 */ /* 0x000fe20002000000 */
[----:B------:R-:W-:Y:S01]  /*1b6c0*/  IMAD.MOV.U32 R2, RZ, RZ, 0x4 ;  /* 0x00000004ff027424 */ /* 0x000fe200078e00ff */
[----:B------:R-:W-:-:S03]  /*1b6d0*/  MOV R3, 0x1b700 ;  /* 0x0001b70000037802 */ /* 0x000fc60000000f00 */
[----:B------:R-:W-:Y:S02]  /*1b6e0*/  IMAD.IADD R0, R5, 0x1, R0 ;  /* 0x0000000105007824 */ /* 0x000fe400078e0200 */
        /* <DEDUP_REMOVED lines=14> */
[----:B------:R-:W-:Y:S01]  /*1b7d0*/  IMAD.IADD R4, R0, 0x1, R4 ;  /* 0x0000000100047824 */ /* 0x000fe200078e0204 */
[----:B------:R-:W-:-:S03]  /*1b7e0*/  MOV R0, 0x1f ;  /* 0x0000001f00007802 */ /* 0x000fc60000000f00 */
[----:B------:R-:W-:Y:S02]  /*1b7f0*/  IMAD.MOV.U32 R5, RZ, RZ, R4 ;  /* 0x000000ffff057224 */ /* 0x000fe400078e0004 */
[----:B------:R-:W-:Y:S05]  /*1b800*/  CALL.REL.NOINC `($__internal_31_$__cuda_sm70_shflsync_idx_p) ;  /* 0x0000148000007944 */ /* 0x000fea0003c00000 */
[----:B------:R-:W-:Y:S05]  /*1b810*/  BRA `(.L_x_1543) ;  /* 0xfffe4d5000007947 */ /* 0x000fea000383ffff */
.L_x_1357:
[----:B------:R-:W-:Y:S02]  /*1b820*/  SEL R0, RZ, 0x1, P0 ;  /* 0x00000001ff007807 */ /* 0x000fe40000000000 */
[----:B------:R-:W-:Y:S02]  /*1b830*/  MOV R2, 0x1b850 ;  /* 0x0001b85000027802 */ /* 0x000fe40000000f00 */
[----:B------:R-:W-:Y:S05]  /*1b840*/  CALL.REL.NOINC `($__internal_33_$__cuda_sm70_votesync_ballot) ;  /* 0x0000150000007944 */ /* 0x000fea0003c00000 */
[----:B------:R-:W-:Y:S01]  /*1b850*/  MOV R6, R0 ;  /* 0x0000000000067202 */ /* 0x000fe20000000f00 */
[----:B------:R-:W-:Y:S05]  /*1b860*/  BRA `(.L_x_1544) ;  /* 0xfffe4d9000007947 */ /* 0x000fea000383ffff */
.L_x_1358:
[----:B------:R-:W-:Y:S01]  /*1b870*/  IMAD.MOV.U32 R5, RZ, RZ, R8 ;  /* 0x000000ffff057224 */ /* 0x000fe200078e0008 */
[----:B--2---:R-:W-:Y:S01]  /*1b880*/  MOV R3, R13 ;  /* 0x0000000d00037202 */ /* 0x004fe20000000f00 */
[----:B------:R-:W-:Y:S01]  /*1b890*/  IMAD.MOV.U32 R0, RZ, RZ, 0x1f ;  /* 0x0000001fff007424 */ /* 0x000fe200078e00ff */
[----:B------:R-:W-:Y:S02]  /*1b8a0*/  MOV R2, 0x1b8c0 ;  /* 0x0001b8c000027802 */ /* 0x000fe40000000f00 */
[----:B-1----:R-:W-:Y:S05]  /*1b8b0*/  CALL.REL.NOINC `($__internal_31_$__cuda_sm70_shflsync_idx_p) ;  /* 0x000013d000007944 */ /* 0x002fea0003c00000 */
[----:B------:R-:W-:Y:S01]  /*1b8c0*/  IMAD.MOV.U32 R11, RZ, RZ, R0 ;  /* 0x000000ffff0b7224 */ /* 0x000fe200078e0000 */
[----:B------:R-:W-:Y:S01]  /*1b8d0*/  MOV R5, R7 ;  /* 0x0000000700057202 */ /* 0x000fe20000000f00 */
[----:B------:R-:W-:Y:S01]  /*1b8e0*/  IMAD.MOV.U32 R7, RZ, RZ, RZ ;  /* 0x000000ffff077224 */ /* 0x000fe200078e00ff */
[----:B------:R-:W-:Y:S01]  /*1b8f0*/  MOV R3, R13 ;  /* 0x0000000d00037202 */ /* 0x000fe20000000f00 */
[----:B------:R-:W-:Y:S01]  /*1b900*/  IMAD.MOV.U32 R0, RZ, RZ, 0x1f ;  /* 0x0000001fff007424 */ /* 0x000fe200078e00ff */
[----:B------:R-:W-:-:S02]  /*1b910*/  MOV R2, 0x1b930 ;  /* 0x0001b93000027802 */ /* 0x000fc40000000f00 */
[----:B------:R-:W-:Y:S05]  /*1b920*/  CALL.REL.NOINC `($__internal_31_$__cuda_sm70_shflsync_idx_p) ;  /* 0x0000136000007944 */ /* 0x000fea0003c00000 */
[----:B------:R-:W-:Y:S01]  /*1b930*/  MOV R10, R0 ;  /* 0x00000000000a7202 */ /* 0x000fe20000000f00 */
[----:B------:R-:W-:Y:S05]  /*1b940*/  BRA `(.L_x_1545) ;  /* 0xfffe4d0000007947 */ /* 0x000fea000383ffff */
.L_x_1361:
[----:B------:R-:W-:Y:S01]  /*1b950*/  IMAD.MOV.U32 R5, RZ, RZ, R4 ;  /* 0x000000ffff057224 */ /* 0x000fe200078e0004 */
[----:B------:R-:W-:-:S02]  /*1b960*/  MOV R0, 0x1f ;  /* 0x0000001f00007802 */ /* 0x000fc40000000f00 */
[----:B------:R-:W-:Y:S02]  /*1b970*/  MOV R2, 0x1b990 ;  /* 0x0001b99000027802 */ /* 0x000fe40000000f00 */
[----:B-1----:R-:W-:Y:S05]  /*1b980*/  CALL.REL.NOINC `($__internal_31_$__cuda_sm70_shflsync_idx_p) ;  /* 0x0000130000007944 */ /* 0x002fea0003c00000 */
[----:B------:R-:W-:Y:S01]  /*1b990*/  MOV R7, R0 ;  /* 0x0000000000077202 */ /* 0x000fe20000000f00 */
[----:B------:R-:W-:Y:S05]  /*1b9a0*/  BRA `(.L_x_1360) ;  /* 0xfffe4d0000007947 */ /* 0x000fea000383ffff */
.L_x_1413:
[----:B------:R-:W-:Y:S01]  /*1b9b0*/  IMAD.MOV.U32 R5, RZ, RZ, R13 ;  /* 0x000000ffff057224 */ /* 0x000fe200078e000d */
[----:B------:R-:W-:Y:S01]  /*1b9c0*/  MOV R3, RZ ;  /* 0x000000ff00037202 */ /* 0x000fe20000000f00 */
[----:B------:R-:W-:Y:S01]  /*1b9d0*/  IMAD.MOV.U32 R0, RZ, RZ, 0x181f ;  /* 0x0000181fff007424 */ /* 0x000fe200078e00ff */
[----:B------:R-:W-:Y:S02]  /*1b9e0*/  MOV R2, 0x1ba00 ;  /* 0x0001ba0000027802 */ /* 0x000fe40000000f00 */
[----:B-----5:R-:W-:Y:S05]  /*1b9f0*/  CALL.REL.NOINC `($__internal_31_$__cuda_sm70_shflsync_idx_p) ;  /* 0x0000129000007944 */ /* 0x020fea0003c00000 */
[----:B------:R-:W-:Y:S01]  /*1ba00*/  MOV R10, R0 ;  /* 0x00000000000a7202 */ /* 0x000fe20000000f00 */
[----:B------:R-:W-:Y:S05]  /*1ba10*/  BRA `(.L_x_1546) ;  /* 0xfffedb5000007947 */ /* 0x000fea000383ffff */
.L_x_1414:
[----:B------:R-:W-:Y:S01]  /*1ba20*/  IMAD.MOV.U32 R5, RZ, RZ, R15 ;  /* 0x000000ffff057224 */ /* 0x000fe200078e000f */
[----:B------:R-:W-:Y:S01]  /*1ba30*/  MOV R3, RZ ;  /* 0x000000ff00037202 */ /* 0x000fe20000000f00 */
[----:B------:R-:W-:Y:S01]  /*1ba40*/  IMAD.MOV.U32 R0, RZ, RZ, 0x181f ;  /* 0x0000181fff007424 */ /* 0x000fe200078e00ff */
[----:B------:R-:W-:Y:S02]  /*1ba50*/  MOV R2, 0x1ba70 ;  /* 0x0001ba7000027802 */ /* 0x000fe40000000f00 */
[----:B-12--5:R-:W-:Y:S05]  /*1ba60*/  CALL.REL.NOINC `($__internal_31_$__cuda_sm70_shflsync_idx_p) ;  /* 0x0000122000007944 */ /* 0x026fea0003c00000 */
[----:B------:R-:W-:Y:S05]  /*1ba70*/  BRA `(.L_x_1547) ;  /* 0xfffedb1000007947 */ /* 0x000fea000383ffff */
.L_x_1417:
[----:B--2---:R-:W-:Y:S01]  /*1ba80*/  IMAD.MOV.U32 R5, RZ, RZ, R13 ;  /* 0x000000ffff057224 */ /* 0x004fe200078e000d */
[----:B------:R-:W-:Y:S01]  /*1ba90*/  MOV R3, 0x1 ;  /* 0x0000000100037802 */ /* 0x000fe20000000f00 */
[----:B----4-:R-:W-:Y:S01]  /*1baa0*/  IMAD.MOV.U32 R0, RZ, RZ, 0x181f ;  /* 0x0000181fff007424 */ /* 0x010fe200078e00ff */
[----:B------:R-:W-:-:S02]  /*1bab0*/  MOV R2, 0x1bad0 ;  /* 0x0001bad000027802 */ /* 0x000fc40000000f00 */
[----:B-1-3-5:R-:W-:Y:S05]  /*1bac0*/  CALL.REL.NOINC `($__internal_31_$__cuda_sm70_shflsync_idx_p) ;  /* 0x000011c000007944 */ /* 0x02afea0003c00000 */
[----:B------:R-:W-:Y:S01]  /*1bad0*/  IMAD.MOV.U32 R10, RZ, RZ, R0 ;  /* 0x000000ffff0a7224 */ /* 0x000fe200078e0000 */
[----:B------:R-:W-:Y:S01]  /*1bae0*/  MOV R3, 0x1 ;  /* 0x0000000100037802 */ /* 0x000fe20000000f00 */
[----:B------:R-:W-:Y:S01]  /*1baf0*/  IMAD.MOV.U32 R5, RZ, RZ, R15 ;  /* 0x000000ffff057224 */ /* 0x000fe200078e000f */
[----:B------:R-:W-:-:S02]  /*1bb00*/  MOV R0, 0x181f ;  /* 0x0000181f00007802 */ /* 0x000fc40000000f00 */
[----:B------:R-:W-:Y:S02]  /*1bb10*/  MOV R2, 0x1bb30 ;  /* 0x0001bb3000027802 */ /* 0x000fe40000000f00 */
[----:B------:R-:W-:Y:S05]  /*1bb20*/  CALL.REL.NOINC `($__internal_31_$__cuda_sm70_shflsync_idx_p) ;  /* 0x0000116000007944 */ /* 0x000fea0003c00000 */
[----:B------:R-:W-:Y:S05]  /*1bb30*/  BRA `(.L_x_1548) ;  /* 0xfffedc2000007947 */ /* 0x000fea000383ffff */
.L_x_1420:
[----:B-1----:R-:W-:Y:S01]  /*1bb40*/  IMAD.MOV.U32 R5, RZ, RZ, R13 ;  /* 0x000000ffff057224 */ /* 0x002fe200078e000d */
[----:B------:R-:W-:Y:S01]  /*1bb50*/  MOV R3, 0x2 ;  /* 0x0000000200037802 */ /* 0x000fe20000000f00 */
[----:B----4-:R-:W-:Y:S01]  /*1bb60*/  IMAD.MOV.U32 R0, RZ, RZ, 0x181f ;  /* 0x0000181fff007424 */ /* 0x010fe200078e00ff */
[----:B------:R-:W-:Y:S02]  /*1bb70*/  MOV R2, 0x1bb90 ;  /* 0x0001bb9000027802 */ /* 0x000fe40000000f00 */
[----:B--23-5:R-:W-:Y:S05]  /*1bb80*/  CALL.REL.NOINC `($__internal_31_$__cuda_sm70_shflsync_idx_p) ;  /* 0x0000110000007944 */ /* 0x02cfea0003c00000 */
[----:B------:R-:W-:Y:S01]  /*1bb90*/  MOV R10, R0 ;  /* 0x00000000000a7202 */ /* 0x000fe20000000f00 */
[----:B------:R-:W-:Y:S05]  /*1bba0*/  BRA `(.L_x_1549) ;  /* 0xfffedd1000007947 */ /* 0x000fea000383ffff */
.L_x_1421:
[----:B------:R-:W-:Y:S01]  /*1bbb0*/  IMAD.MOV.U32 R5, RZ, RZ, R15 ;  /* 0x000000ffff057224 */ /* 0x000fe200078e000f */
[----:B------:R-:W-:Y:S01]  /*1bbc0*/  MOV R3, 0x2 ;  /* 0x0000000200037802 */ /* 0x000fe20000000f00 */
[----:B----4-:R-:W-:Y:S01]  /*1bbd0*/  IMAD.MOV.U32 R0, RZ, RZ, 0x181f ;  /* 0x0000181fff007424 */ /* 0x010fe200078e00ff */
[----:B------:R-:W-:Y:S02]  /*1bbe0*/  MOV R2, 0x1bc00 ;  /* 0x0001bc0000027802 */ /* 0x000fe40000000f00 */
[----:B-123-5:R-:W-:Y:S05]  /*1bbf0*/  CALL.REL.NOINC `($__internal_31_$__cuda_sm70_shflsync_idx_p) ;  /* 0x0000109000007944 */ /* 0x02efea0003c00000 */
[----:B------:R-:W-:Y:S05]  /*1bc00*/  BRA `(.L_x_1550) ;  /* 0xfffedcd000007947 */ /* 0x000fea000383ffff */
.L_x_1424:
[----:B-1----:R-:W-:Y:S01]  /*1bc10*/  IMAD.MOV.U32 R5, RZ, RZ, R13 ;  /* 0x000000ffff057224 */ /* 0x002fe200078e000d */
[----:B------:R-:W-:Y:S01]  /*1bc20*/  MOV R3, 0x3 ;  /* 0x0000000300037802 */ /* 0x000fe20000000f00 */
[----:B------:R-:W-:Y:S01]  /*1bc30*/  IMAD.MOV.U32 R0, RZ, RZ, 0x181f ;  /* 0x0000181fff007424 */ /* 0x000fe200078e00ff */
[----:B------:R-:W-:-:S02]  /*1bc40*/  MOV R2, 0x1bc60 ;  /* 0x0001bc6000027802 */ /* 0x000fc40000000f00 */
[----:B--2345:R-:W-:Y:S05]  /*1bc50*/  CALL.REL.NOINC `($__internal_31_$__cuda_sm70_shflsync_idx_p) ;  /* 0x0000103000007944 */ /* 0x03cfea0003c00000 */
[----:B------:R-:W-:Y:S01]  /*1bc60*/  IMAD.MOV.U32 R10, RZ, RZ, R0 ;  /* 0x000000ffff0a7224 */ /* 0x000fe200078e0000 */
[----:B------:R-:W-:Y:S01]  /*1bc70*/  MOV R3, 0x3 ;  /* 0x0000000300037802 */ /* 0x000fe20000000f00 */
[----:B------:R-:W-:Y:S01]  /*1bc80*/  IMAD.MOV.U32 R5, RZ, RZ, R15 ;  /* 0x000000ffff057224 */ /* 0x000fe200078e000f */
[----:B------:R-:W-:-:S02]  /*1bc90*/  MOV R0, 0x181f ;  /* 0x0000181f00007802 */ /* 0x000fc40000000f00 */
[----:B------:R-:W-:Y:S02]  /*1bca0*/  MOV R2, 0x1bcc0 ;  /* 0x0001bcc000027802 */ /* 0x000fe40000000f00 */
[----:B------:R-:W-:Y:S05]  /*1bcb0*/  CALL.REL.NOINC `($__internal_31_$__cuda_sm70_shflsync_idx_p) ;  /* 0x00000fd000007944 */ /* 0x000fea0003c00000 */
[----:B------:R-:W-:Y:S05]  /*1bcc0*/  BRA `(.L_x_1551) ;  /* 0xfffedd8000007947 */ /* 0x000fea000383ffff */
.L_x_1483:
[----:B------:R-:W-:Y:S01]  /*1bcd0*/  IMAD.MOV.U32 R2, RZ, RZ, R203 ;  /* 0x000000ffff027224 */ /* 0x000fe200078e00cb */
[----:B------:R-:W-:Y:S01]  /*1bce0*/  MOV R7, 0x1f ;  /* 0x0000001f00077802 */ /* 0x000fe20000000f00 */
[----:B------:R-:W-:Y:S01]  /*1bcf0*/  IMAD.MOV.U32 R5, RZ, RZ, 0x2 ;  /* 0x00000002ff057424 */ /* 0x000fe200078e00ff */
[----:B------:R-:W-:Y:S02]  /*1bd00*/  MOV R6, 0xffffffff ;  /* 0xffffffff00067802 */ /* 0x000fe40000000f00 */
[----:B------:R-:W-:Y:S02]  /*1bd10*/  MOV R3, 0x1bd30 ;  /* 0x0001bd3000037802 */ /* 0x000fe40000000f00 */
[----:B------:R-:W-:Y:S05]  /*1bd20*/  CALL.REL.NOINC `($__internal_30_$__cuda_sm70_shflsync_bfly_p) ;  /* 0x00000f1000007944 */ /* 0x000fea0003c00000 */
[----:B------:R-:W-:Y:S01]  /*1bd30*/  FADD.FTZ R0, R203, R5 ;  /* 0x00000005cb007221 */ /* 0x000fe20000010000 */
[----:B------:R-:W-:Y:S02]  /*1bd40*/  MOV R5, 0x1 ;  /* 0x0000000100057802 */ /* 0x000fe40000000f00 */
[----:B------:R-:W-:Y:S02]  /*1bd50*/  MOV R3, 0x1bd80 ;  /* 0x0001bd8000037802 */ /* 0x000fe40000000f00 */
[----:B------:R-:W-:-:S02]  /*1bd60*/  MOV R2, R0 ;  /* 0x0000000000027202 */ /* 0x000fc40000000f00 */
[----:B------:R-:W-:Y:S05]  /*1bd70*/  CALL.REL.NOINC `($__internal_30_$__cuda_sm70_shflsync_bfly_p) ;  /* 0x00000ec000007944 */ /* 0x000fea0003c00000 */
[----:B------:R-:W-:Y:S01]  /*1bd80*/  FADD.FTZ R0, R0, R5 ;  /* 0x0000000500007221 */ /* 0x000fe20000010000 */
[----:B------:R-:W-:-:S02]  /*1bd90*/  MOV R2, R204 ;  /* 0x000000cc00027202 */ /* 0x000fc40000000f00 */
[----:B------:R-:W-:Y:S02]  /*1bda0*/  MOV R5, 0x2 ;  /* 0x0000000200057802 */ /* 0x000fe40000000f00 */
[----:B------:R-:W-:Y:S02]  /*1bdb0*/  MOV R3, 0x1bdd0 ;  /* 0x0001bdd000037802 */ /* 0x000fe40000000f00 */
[----:B------:R-:W-:Y:S05]  /*1bdc0*/  CALL.REL.NOINC `($__internal_30_$__cuda_sm70_shflsync_bfly_p) ;  /* 0x00000e7000007944 */ /* 0x000fea0003c00000 */
[----:B------:R-:W-:Y:S01]  /*1bdd0*/  FADD.FTZ R4, R204, R5 ;  /* 0x00000005cc047221 */ /* 0x000fe20000010000 */
[----:B------:R-:W-:Y:S02]  /*1bde0*/  MOV R5, 0x1 ;  /* 0x0000000100057802 */ /* 0x000fe40000000f00 */
[----:B------:R-:W-:Y:S02]  /*1bdf0*/  MOV R3, 0x1be20 ;  /* 0x0001be2000037802 */ /* 0x000fe40000000f00 */
[----:B------:R-:W-:Y:S02]  /*1be00*/  MOV R2, R4 ;  /* 0x0000000400027202 */ /* 0x000fe40000000f00 */
[----:B------:R-:W-:Y:S05]  /*1be10*/  CALL.REL.NOINC `($__internal_30_$__cuda_sm70_shflsync_bfly_p) ;  /* 0x00000e2000007944 */ /* 0x000fea0003c00000 */
[----:B------:R-:W-:Y:S01]  /*1be20*/  MOV R3, R5 ;  /* 0x0000000500037202 */ /* 0x000fe20000000f00 */
[----:B------:R-:W-:Y:S05]  /*1be30*/  BRA `(.L_x_1552) ;  /* 0xffff9e7000007947 */ /* 0x000fea000383ffff */
.L_x_1490:
[----:B--234-:R-:W-:Y:S01]  /*1be40*/  IMAD.MOV.U32 R5, RZ, RZ, R15 ;  /* 0x000000ffff057224 */ /* 0x01cfe200078e000f */
[----:B------:R-:W-:Y:S01]  /*1be50*/  MOV R3, RZ ;  /* 0x000000ff00037202 */ /* 0x000fe20000000f00 */
[----:B------:R-:W-:Y:S01]  /*1be60*/  IMAD.MOV.U32 R0, RZ, RZ, 0x181f ;  /* 0x0000181fff007424 */ /* 0x000fe200078e00ff */
[----:B------:R-:W-:-:S02]  /*1be70*/  MOV R2, 0x1be90 ;  /* 0x0001be9000027802 */ /* 0x000fc40000000f00 */
[----:B-1----:R-:W-:Y:S05]  /*1be80*/  CALL.REL.NOINC `($__internal_31_$__cuda_sm70_shflsync_idx_p) ;  /* 0x00000e0000007944 */ /* 0x002fea0003c00000 */
[----:B------:R-:W-:Y:S01]  /*1be90*/  MOV R12, R0 ;  /* 0x00000000000c7202 */ /* 0x000fe20000000f00 */
[----:B------:R-:W-:Y:S05]  /*1bea0*/  BRA `(.L_x_1553) ;  /* 0xffffbaa000007947 */ /* 0x000fea000383ffff */
.L_x_1491:
[----:B------:R-:W-:Y:S01]  /*1beb0*/  IMAD.MOV.U32 R5, RZ, RZ, R16 ;  /* 0x000000ffff057224 */ /* 0x000fe200078e0010 */
[----:B------:R-:W-:Y:S01]  /*1bec0*/  MOV R3, RZ ;  /* 0x000000ff00037202 */ /* 0x000fe20000000f00 */
[----:B------:R-:W-:Y:S01]  /*1bed0*/  IMAD.MOV.U32 R0, RZ, RZ, 0x181f ;  /* 0x0000181fff007424 */ /* 0x000fe200078e00ff */
[----:B------:R-:W-:-:S02]  /*1bee0*/  MOV R2, 0x1bf00 ;  /* 0x0001bf0000027802 */ /* 0x000fc40000000f00 */
[----:B-123--:R-:W-:Y:S05]  /*1bef0*/  CALL.REL.NOINC `($__internal_31_$__cuda_sm70_shflsync_idx_p) ;  /* 0x00000d9000007944 */ /* 0x00efea0003c00000 */
[----:B------:R-:W-:Y:S05]  /*1bf00*/  BRA `(.L_x_1554) ;  /* 0xffffba6000007947 */ /* 0x000fea000383ffff */
.L_x_1494:
[----:B------:R-:W-:Y:S01]  /*1bf10*/  IMAD.MOV.U32 R5, RZ, RZ, R15 ;  /* 0x000000ffff057224 */ /* 0x000fe200078e000f */
[----:B--2---:R-:W-:Y:S01]  /*1bf20*/  MOV R3, 0x1 ;  /* 0x0000000100037802 */ /* 0x004fe20000000f00 */
[----:B------:R-:W-:Y:S01]  /*1bf30*/  IMAD.MOV.U32 R0, RZ, RZ, 0x181f ;  /* 0x0000181fff007424 */ /* 0x000fe200078e00ff */
[----:B------:R-:W-:-:S02]  /*1bf40*/  MOV R2, 0x1bf60 ;  /* 0x0001bf6000027802 */ /* 0x000fc40000000f00 */
[----:B-1-34-:R-:W-:Y:S05]  /*1bf50*/  CALL.REL.NOINC `($__internal_31_$__cuda_sm70_shflsync_idx_p) ;  /* 0x00000d3000007944 */ /* 0x01afea0003c00000 */
[----:B------:R-:W-:Y:S01]  /*1bf60*/  IMAD.MOV.U32 R12, RZ, RZ, R0 ;  /* 0x000000ffff0c7224 */ /* 0x000fe200078e0000 */
[----:B------:R-:W-:Y:S01]  /*1bf70*/  MOV R3, 0x1 ;  /* 0x0000000100037802 */ /* 0x000fe20000000f00 */
[----:B------:R-:W-:Y:S01]  /*1bf80*/  IMAD.MOV.U32 R5, RZ, RZ, R16 ;  /* 0x000000ffff057224 */ /* 0x000fe200078e0010 */
[----:B------:R-:W-:-:S02]  /*1bf90*/  MOV R0, 0x181f ;  /* 0x0000181f00007802 */ /* 0x000fc40000000f00 */
[----:B------:R-:W-:Y:S02]  /*1bfa0*/  MOV R2, 0x1bfc0 ;  /* 0x0001bfc000027802 */ /* 0x000fe40000000f00 */
[----:B------:R-:W-:Y:S05]  /*1bfb0*/  CALL.REL.NOINC `($__internal_31_$__cuda_sm70_shflsync_idx_p) ;  /* 0x00000cd000007944 */ /* 0x000fea0003c00000 */
[----:B------:R-:W-:Y:S05]  /*1bfc0*/  BRA `(.L_x_1555) ;  /* 0xffffbb7000007947 */ /* 0x000fea000383ffff */
.L_x_1497:
[----:B------:R-:W-:Y:S01]  /*1bfd0*/  IMAD.MOV.U32 R5, RZ, RZ, R15 ;  /* 0x000000ffff057224 */ /* 0x000fe200078e000f */
[----:B--2---:R-:W-:Y:S01]  /*1bfe0*/  MOV R3, 0x2 ;  /* 0x0000000200037802 */ /* 0x004fe20000000f00 */
[----:B------:R-:W-:Y:S01]  /*1bff0*/  IMAD.MOV.U32 R0, RZ, RZ, 0x181f ;  /* 0x0000181fff007424 */ /* 0x000fe200078e00ff */
[----:B------:R-:W-:Y:S02]  /*1c000*/  MOV R2, 0x1c020 ;  /* 0x0001c02000027802 */ /* 0x000fe40000000f00 */
[----:B-1-34-:R-:W-:Y:S05]  /*1c010*/  CALL.REL.NOINC `($__internal_31_$__cuda_sm70_shflsync_idx_p) ;  /* 0x00000c7000007944 */ /* 0x01afea0003c00000 */
[----:B------:R-:W-:Y:S01]  /*1c020*/  MOV R12, R0 ;  /* 0x00000000000c7202 */ /* 0x000fe20000000f00 */
[----:B------:R-:W-:Y:S05]  /*1c030*/  BRA `(.L_x_1556) ;  /* 0xffffbc7000007947 */ /* 0x000fea000383ffff */
.L_x_1498:
[----:B------:R-:W-:Y:S01]  /*1c040*/  IMAD.MOV.U32 R5, RZ, RZ, R16 ;  /* 0x000000ffff057224 */ /* 0x000fe200078e0010 */
[----:B--2---:R-:W-:Y:S01]  /*1c050*/  MOV R3, 0x2 ;  /* 0x0000000200037802 */ /* 0x004fe20000000f00 */
[----:B------:R-:W-:Y:S01]  /*1c060*/  IMAD.MOV.U32 R0, RZ, RZ, 0x181f ;  /* 0x0000181fff007424 */ /* 0x000fe200078e00ff */
[----:B------:R-:W-:Y:S02]  /*1c070*/  MOV R2, 0x1c090 ;  /* 0x0001c09000027802 */ /* 0x000fe40000000f00 */
[----:B-1-34-:R-:W-:Y:S05]  /*1c080*/  CALL.REL.NOINC `($__internal_31_$__cuda_sm70_shflsync_idx_p) ;  /* 0x00000c0000007944 */ /* 0x01afea0003c00000 */
[----:B------:R-:W-:Y:S05]  /*1c090*/  BRA `(.L_x_1557) ;  /* 0xffffbc3000007947 */ /* 0x000fea000383ffff */
.L_x_1501:
[----:B------:R-:W-:Y:S01]  /*1c0a0*/  IMAD.MOV.U32 R5, RZ, RZ, R15 ;  /* 0x000000ffff057224 */ /* 0x000fe200078e000f */
[----:B---3--:R-:W-:Y:S01]  /*1c0b0*/  MOV R3, 0x3 ;  /* 0x0000000300037802 */ /* 0x008fe20000000f00 */
[----:B----4-:R-:W-:Y:S01]  /*1c0c0*/  IMAD.MOV.U32 R0, RZ, RZ, 0x181f ;  /* 0x0000181fff007424 */ /* 0x010fe200078e00ff */
[----:B------:R-:W-:-:S02]  /*1c0d0*/  MOV R2, 0x1c0f0 ;  /* 0x0001c0f000027802 */ /* 0x000fc40000000f00 */
[----:B-12---:R-:W-:Y:S05]  /*1c0e0*/  CALL.REL.NOINC `($__internal_31_$__cuda_sm70_shflsync_idx_p) ;  /* 0x00000ba000007944 */ /* 0x006fea0003c00000 */
[----:B------:R-:W-:Y:S01]  /*1c0f0*/  IMAD.MOV.U32 R10, RZ, RZ, R0 ;  /* 0x000000ffff0a7224 */ /* 0x000fe200078e0000 */
[----:B------:R-:W-:Y:S01]  /*1c100*/  MOV R3, 0x3 ;  /* 0x0000000300037802 */ /* 0x000fe20000000f00 */
[----:B------:R-:W-:Y:S01]  /*1c110*/  IMAD.MOV.U32 R5, RZ, RZ, R16 ;  /* 0x000000ffff057224 */ /* 0x000fe200078e0010 */
[----:B------:R-:W-:-:S02]  /*1c120*/  MOV R0, 0x181f ;  /* 0x0000181f00007802 */ /* 0x000fc40000000f00 */
[----:B------:R-:W-:Y:S02]  /*1c130*/  MOV R2, 0x1c150 ;  /* 0x0001c15000027802 */ /* 0x000fe40000000f00 */
[----:B------:R-:W-:Y:S05]  /*1c140*/  CALL.REL.NOINC `($__internal_31_$__cuda_sm70_shflsync_idx_p) ;  /* 0x00000b4000007944 */ /* 0x000fea0003c00000 */
[----:B------:R-:W-:Y:S05]  /*1c150*/  BRA `(.L_x_1558) ;  /* 0xffffbcf000007947 */ /* 0x000fea000383ffff */
.L_x_1503:
[----:B------:R-:W-:Y:S01]  /*1c160*/  IMAD.MOV.U32 R5, RZ, RZ, R16 ;  /* 0x000000ffff057224 */ /* 0x000fe200078e0010 */
[----:B------:R-:W-:Y:S01]  /*1c170*/  MOV R3, RZ ;  /* 0x000000ff00037202 */ /* 0x000fe20000000f00 */
[----:B------:R-:W-:Y:S01]  /*1c180*/  IMAD.MOV.U32 R0, RZ, RZ, 0x1c1f ;  /* 0x00001c1fff007424 */ /* 0x000fe200078e00ff */
[----:B------:R-:W-:Y:S02]  /*1c190*/  MOV R2, 0x1c1b0 ;  /* 0x0001c1b000027802 */ /* 0x000fe40000000f00 */
[----:B------:R-:W-:Y:S05]  /*1c1a0*/  CALL.REL.NOINC `($__internal_31_$__cuda_sm70_shflsync_idx_p) ;  /* 0x00000ae000007944 */ /* 0x000fea0003c00000 */
[----:B------:R-:W-:Y:S01]  /*1c1b0*/  MOV R4, R0 ;  /* 0x0000000000047202 */ /* 0x000fe20000000f00 */
[----:B------:R-:W-:Y:S05]  /*1c1c0*/  BRA `(.L_x_1559) ;  /* 0xffffc00000007947 */ /* 0x000fea000383ffff */
.L_x_1504:
[----:B------:R-:W-:Y:S01]  /*1c1d0*/  IMAD.MOV.U32 R5, RZ, RZ, R17 ;  /* 0x000000ffff057224 */ /* 0x000fe200078e0011 */
[----:B------:R-:W-:Y:S01]  /*1c1e0*/  MOV R3, RZ ;  /* 0x000000ff00037202 */ /* 0x000fe20000000f00 */
[----:B------:R-:W-:Y:S01]  /*1c1f0*/  IMAD.MOV.U32 R0, RZ, RZ, 0x1c1f ;  /* 0x00001c1fff007424 */ /* 0x000fe200078e00ff */
[----:B------:R-:W-:Y:S02]  /*1c200*/  MOV R2, 0x1c220 ;  /* 0x0001c22000027802 */ /* 0x000fe40000000f00 */
[----:B-12---:R-:W-:Y:S05]  /*1c210*/  CALL.REL.NOINC `($__internal_31_$__cuda_sm70_shflsync_idx_p) ;  /* 0x00000a7000007944 */ /* 0x006fea0003c00000 */
[----:B------:R-:W-:Y:S05]  /*1c220*/  BRA `(.L_x_1560) ;  /* 0xffffbfc000007947 */ /* 0x000fea000383ffff */
.L_x_1507:
[----:B------:R-:W-:Y:S01]  /*1c230*/  IMAD.MOV.U32 R5, RZ, RZ, R16 ;  /* 0x000000ffff057224 */ /* 0x000fe200078e0010 */
[----:B------:R-:W-:Y:S01]  /*1c240*/  MOV R3, 0x1 ;  /* 0x0000000100037802 */ /* 0x000fe20000000f00 */
[----:B----4-:R-:W-:Y:S01]  /*1c250*/  IMAD.MOV.U32 R0, RZ, RZ, 0x1c1f ;  /* 0x00001c1fff007424 */ /* 0x010fe200078e00ff */
[----:B------:R-:W-:-:S02]  /*1c260*/  MOV R2, 0x1c280 ;  /* 0x0001c28000027802 */ /* 0x000fc40000000f00 */
[----:B-123--:R-:W-:Y:S05]  /*1c270*/  CALL.REL.NOINC `($__internal_31_$__cuda_sm70_shflsync_idx_p) ;  /* 0x00000a1000007944 */ /* 0x00efea0003c00000 */
[----:B------:R-:W-:Y:S01]  /*1c280*/  IMAD.MOV.U32 R4, RZ, RZ, R0 ;  /* 0x000000ffff047224 */ /* 0x000fe200078e0000 */
[----:B------:R-:W-:Y:S01]  /*1c290*/  MOV R3, 0x1 ;  /* 0x0000000100037802 */ /* 0x000fe20000000f00 */
[----:B------:R-:W-:Y:S01]  /*1c2a0*/  IMAD.MOV.U32 R5, RZ, RZ, R17 ;  /* 0x000000ffff057224 */ /* 0x000fe200078e0011 */
[----:B------:R-:W-:-:S02]  /*1c2b0*/  MOV R0, 0x1c1f ;  /* 0x00001c1f00007802 */ /* 0x000fc40000000f00 */
[----:B------:R-:W-:Y:S02]  /*1c2c0*/  MOV R2, 0x1c2e0 ;  /* 0x0001c2e000027802 */ /* 0x000fe40000000f00 */
[----:B------:R-:W-:Y:S05]  /*1c2d0*/  CALL.REL.NOINC `($__internal_31_$__cuda_sm70_shflsync_idx_p) ;  /* 0x000009b000007944 */ /* 0x000fea0003c00000 */
[----:B------:R-:W-:Y:S05]  /*1c2e0*/  BRA `(.L_x_1561) ;  /* 0xffffcbf000007947 */ /* 0x000fea000383ffff */
.L_x_1511:
[----:B------:R-:W-:Y:S01]  /*1c2f0*/  IMAD.MOV.U32 R5, RZ, RZ, R13 ;  /* 0x000000ffff057224 */ /* 0x000fe200078e000d */
[----:B------:R-:W-:Y:S01]  /*1c300*/  MOV R3, RZ ;  /* 0x000000ff00037202 */ /* 0x000fe20000000f00 */
[----:B------:R-:W-:Y:S01]  /*1c310*/  IMAD.MOV.U32 R0, RZ, RZ, 0x181f ;  /* 0x0000181fff007424 */ /* 0x000fe200078e00ff */
[----:B------:R-:W-:Y:S02]  /*1c320*/  MOV R2, 0x1c340 ;  /* 0x0001c34000027802 */ /* 0x000fe40000000f00 */
[----:B------:R-:W-:Y:S05]  /*1c330*/  CALL.REL.NOINC `($__internal_31_$__cuda_sm70_shflsync_idx_p) ;  /* 0x0000095000007944 */ /* 0x000fea0003c00000 */
[----:B------:R-:W-:Y:S01]  /*1c340*/  MOV R12, R0 ;  /* 0x00000000000c7202 */ /* 0x000fe20000000f00 */
[----:B------:R-:W-:Y:S05]  /*1c350*/  BRA `(.L_x_1562) ;  /* 0xffffdfe000007947 */ /* 0x000fea000383ffff */
.L_x_1512:
[----:B------:R-:W-:Y:S01]  /*1c360*/  IMAD.MOV.U32 R5, RZ, RZ, R16 ;  /* 0x000000ffff057224 */ /* 0x000fe200078e0010 */
[----:B------:R-:W-:Y:S01]  /*1c370*/  MOV R3, RZ ;  /* 0x000000ff00037202 */ /* 0x000fe20000000f00 */
[----:B------:R-:W-:Y:S01]  /*1c380*/  IMAD.MOV.U32 R0, RZ, RZ, 0x181f ;  /* 0x0000181fff007424 */ /* 0x000fe200078e00ff */
[----:B------:R-:W-:Y:S02]  /*1c390*/  MOV R2, 0x1c3b0 ;  /* 0x0001c3b000027802 */ /* 0x000fe40000000f00 */
[----:B-12---:R-:W-:Y:S05]  /*1c3a0*/  CALL.REL.NOINC `($__internal_31_$__cuda_sm70_shflsync_idx_p) ;  /* 0x000008e000007944 */ /* 0x006fea0003c00000 */
[----:B------:R-:W-:Y:S05]  /*1c3b0*/  BRA `(.L_x_1563) ;  /* 0xffffdfa000007947 */ /* 0x000fea000383ffff */
.L_x_1515:
[----:B------:R-:W-:Y:S01]  /*1c3c0*/  IMAD.MOV.U32 R5, RZ, RZ, R13 ;  /* 0x000000ffff057224 */ /* 0x000fe200078e000d */
[----:B--2---:R-:W-:Y:S01]  /*1c3d0*/  MOV R3, 0x1 ;  /* 0x0000000100037802 */ /* 0x004fe20000000f00 */
[----:B----4-:R-:W-:Y:S01]  /*1c3e0*/  IMAD.MOV.U32 R0, RZ, RZ, 0x181f ;  /* 0x0000181fff007424 */ /* 0x010fe200078e00ff */
[----:B------:R-:W-:-:S02]  /*1c3f0*/  MOV R2, 0x1c410 ;  /* 0x0001c41000027802 */ /* 0x000fc40000000f00 */
[----:B-1-3--:R-:W-:Y:S05]  /*1c400*/  CALL.REL.NOINC `($__internal_31_$__cuda_sm70_shflsync_idx_p) ;  /* 0x0000088000007944 */ /* 0x00afea0003c00000 */
[----:B------:R-:W-:Y:S01]  /*1c410*/  IMAD.MOV.U32 R12, RZ, RZ, R0 ;  /* 0x000000ffff0c7224 */ /* 0x000fe200078e0000 */
[----:B------:R-:W-:Y:S01]  /*1c420*/  MOV R3, 0x1 ;  /* 0x0000000100037802 */ /* 0x000fe20000000f00 */
[----:B------:R-:W-:Y:S01]  /*1c430*/  IMAD.MOV.U32 R5, RZ, RZ, R16 ;  /* 0x000000ffff057224 */ /* 0x000fe200078e0010 */
[----:B------:R-:W-:-:S02]  /*1c440*/  MOV R0, 0x181f ;  /* 0x0000181f00007802 */ /* 0x000fc40000000f00 */
[----:B------:R-:W-:Y:S02]  /*1c450*/  MOV R2, 0x1c470 ;  /* 0x0001c47000027802 */ /* 0x000fe40000000f00 */
[----:B------:R-:W-:Y:S05]  /*1c460*/  CALL.REL.NOINC `($__internal_31_$__cuda_sm70_shflsync_idx_p) ;  /* 0x0000082000007944 */ /* 0x000fea0003c00000 */
[----:B------:R-:W-:Y:S05]  /*1c470*/  BRA `(.L_x_1564) ;  /* 0xffffe0c000007947 */ /* 0x000fea000383ffff */
.L_x_1518:
[----:B------:R-:W-:Y:S01]  /*1c480*/  IMAD.MOV.U32 R5, RZ, RZ, R13 ;  /* 0x000000ffff057224 */ /* 0x000fe200078e000d */
[----:B-1----:R-:W-:Y:S01]  /*1c490*/  MOV R3, 0x2 ;  /* 0x0000000200037802 */ /* 0x002fe20000000f00 */
[----:B----4-:R-:W-:Y:S01]  /*1c4a0*/  IMAD.MOV.U32 R0, RZ, RZ, 0x181f ;  /* 0x0000181fff007424 */ /* 0x010fe200078e00ff */
[----:B------:R-:W-:Y:S02]  /*1c4b0*/  MOV R2, 0x1c4d0 ;  /* 0x0001c4d000027802 */ /* 0x000fe40000000f00 */
[----:B--23--:R-:W-:Y:S05]  /*1c4c0*/  CALL.REL.NOINC `($__internal_31_$__cuda_sm70_shflsync_idx_p) ;  /* 0x000007c000007944 */ /* 0x00cfea0003c00000 */
[----:B------:R-:W-:Y:S01]  /*1c4d0*/  MOV R12, R0 ;  /* 0x00000000000c7202 */ /* 0x000fe20000000f00 */
[----:B------:R-:W-:Y:S05]  /*1c4e0*/  BRA `(.L_x_1565) ;  /* 0xffffe1c000007947 */ /* 0x000fea000383ffff */
.L_x_1519:
[----:B------:R-:W-:Y:S01]  /*1c4f0*/  IMAD.MOV.U32 R5, RZ, RZ, R16 ;  /* 0x000000ffff057224 */ /* 0x000fe200078e0010 */
[----:B------:R-:W-:Y:S01]  /*1c500*/  MOV R3, 0x2 ;  /* 0x0000000200037802 */ /* 0x000fe20000000f00 */
[----:B----4-:R-:W-:Y:S01]  /*1c510*/  IMAD.MOV.U32 R0, RZ, RZ, 0x181f ;  /* 0x0000181fff007424 */ /* 0x010fe200078e00ff */
[----:B------:R-:W-:Y:S02]  /*1c520*/  MOV R2, 0x1c540 ;  /* 0x0001c54000027802 */ /* 0x000fe40000000f00 */
[----:B-123--:R-:W-:Y:S05]  /*1c530*/  CALL.REL.NOINC `($__internal_31_$__cuda_sm70_shflsync_idx_p) ;  /* 0x0000075000007944 */ /* 0x00efea0003c00000 */
[----:B------:R-:W-:Y:S05]  /*1c540*/  BRA `(.L_x_1566) ;  /* 0xffffe18000007947 */ /* 0x000fea000383ffff */
.L_x_1522:
[----:B------:R-:W-:Y:S01]  /*1c550*/  IMAD.MOV.U32 R5, RZ, RZ, R13 ;  /* 0x000000ffff057224 */ /* 0x000fe200078e000d */
[----:B-1----:R-:W-:Y:S01]  /*1c560*/  MOV R3, 0x3 ;  /* 0x0000000300037802 */ /* 0x002fe20000000f00 */
[----:B------:R-:W-:Y:S01]  /*1c570*/  IMAD.MOV.U32 R0, RZ, RZ, 0x181f ;  /* 0x0000181fff007424 */ /* 0x000fe200078e00ff */
[----:B------:R-:W-:-:S02]  /*1c580*/  MOV R2, 0x1c5a0 ;  /* 0x0001c5a000027802 */ /* 0x000fc40000000f00 */
[----:B--234-:R-:W-:Y:S05]  /*1c590*/  CALL.REL.NOINC `($__internal_31_$__cuda_sm70_shflsync_idx_p) ;  /* 0x000006f000007944 */ /* 0x01cfea0003c00000 */
[----:B------:R-:W-:Y:S01]  /*1c5a0*/  IMAD.MOV.U32 R12, RZ, RZ, R0 ;  /* 0x000000ffff0c7224 */ /* 0x000fe200078e0000 */
[----:B------:R-:W-:Y:S01]  /*1c5b0*/  MOV R3, 0x3 ;  /* 0x0000000300037802 */ /* 0x000fe20000000f00 */
[----:B------:R-:W-:Y:S01]  /*1c5c0*/  IMAD.MOV.U32 R5, RZ, RZ, R16 ;  /* 0x000000ffff057224 */ /* 0x000fe200078e0010 */
[----:B------:R-:W-:-:S02]  /*1c5d0*/  MOV R0, 0x181f ;  /* 0x0000181f00007802 */ /* 0x000fc40000000f00 */
[----:B------:R-:W-:Y:S02]  /*1c5e0*/  MOV R2, 0x1c600 ;  /* 0x0001c60000027802 */ /* 0x000fe40000000f00 */
[----:B------:R-:W-:Y:S05]  /*1c5f0*/  CALL.REL.NOINC `($__internal_31_$__cuda_sm70_shflsync_idx_p) ;  /* 0x0000069000007944 */ /* 0x000fea0003c00000 */
[----:B------:R-:W-:Y:S05]  /*1c600*/  BRA `(.L_x_1567) ;  /* 0xffffe24000007947 */ /* 0x000fea000383ffff */
.L_x_1524:
[----:B------:R-:W-:Y:S01]  /*1c610*/  IMAD.MOV.U32 R5, RZ, RZ, R114 ;  /* 0x000000ffff057224 */ /* 0x000fe200078e0072 */
[----:B------:R-:W-:Y:S01]  /*1c620*/  MOV R3, RZ ;  /* 0x000000ff00037202 */ /* 0x000fe20000000f00 */
[----:B------:R-:W-:Y:S01]  /*1c630*/  IMAD.MOV.U32 R0, RZ, RZ, 0x1f ;  /* 0x0000001fff007424 */ /* 0x000fe200078e00ff */
[----:B------:R-:W-:Y:S02]  /*1c640*/  MOV R2, 0x1c660 ;  /* 0x0001c66000027802 */ /* 0x000fe40000000f00 */
[----:B---3--:R-:W-:Y:S05]  /*1c650*/  CALL.REL.NOINC `($__internal_31_$__cuda_sm70_shflsync_idx_p) ;  /* 0x0000063000007944 */ /* 0x008fea0003c00000 */
[----:B------:R-:W-:Y:S01]  /*1c660*/  MOV R9, R0 ;  /* 0x0000000000097202 */ /* 0x000fe20000000f00 */
[----:B------:R-:W-:Y:S05]  /*1c670*/  BRA `(.L_x_1568) ;  /* 0xffffe40000007947 */ /* 0x000fea000383ffff */
.L_x_1525:
[----:B------:R-:W-:Y:S01]  /*1c680*/  IMAD.MOV.U32 R5, RZ, RZ, R114 ;  /* 0x000000ffff057224 */ /* 0x000fe200078e0072 */
[----:B------:R-:W-:Y:S01]  /*1c690*/  MOV R3, 0x1 ;  /* 0x0000000100037802 */ /* 0x000fe20000000f00 */
[----:B------:R-:W-:Y:S01]  /*1c6a0*/  IMAD.MOV.U32 R0, RZ, RZ, 0x1f ;  /* 0x0000001fff007424 */ /* 0x000fe200078e00ff */
[----:B------:R-:W-:Y:S02]  /*1c6b0*/  MOV R2, 0x1c6d0 ;  /* 0x0001c6d000027802 */ /* 0x000fe40000000f00 */
[----:B-123--:R-:W-:Y:S05]  /*1c6c0*/  CALL.REL.NOINC `($__internal_31_$__cuda_sm70_shflsync_idx_p) ;  /* 0x000005c000007944 */ /* 0x00efea0003c00000 */
[----:B------:R-:W-:Y:S01]  /*1c6d0*/  MOV R8, R0 ;  /* 0x0000000000087202 */ /* 0x000fe20000000f00 */
[----:B------:R-:W-:Y:S05]  /*1c6e0*/  BRA `(.L_x_1569) ;  /* 0xffffe3b000007947 */ /* 0x000fea000383ffff */
.L_x_1526:
[----:B------:R-:W-:Y:S02]  /*1c6f0*/  MOV R2, 0x1 ;  /* 0x0000000100027802 */ /* 0x000fe40000000f00 */
[----:B------:R-:W-:-:S02]  /*1c700*/  MOV R3, 0x1c720 ;  /* 0x0001c72000037802 */ /* 0x000fc40000000f00 */
[----:B-12-4-:R-:W-:Y:S05]  /*1c710*/  CALL.REL.NOINC `($__internal_32_$__cuda_sm70_shflsync_up_p) ;  /* 0x000005c000007944 */ /* 0x016fea0003c00000 */
[----:B------:R-:W-:Y:S05]  /*1c720*/  BRA `(.L_x_1570) ;  /* 0xffffe4a000007947 */ /* 0x000fea000383ffff */
.L_x_1527:
[----:B------:R-:W-:Y:S02]  /*1c730*/  MOV R2, 0x2 ;  /* 0x0000000200027802 */ /* 0x000fe40000000f00 */
[----:B------:R-:W-:-:S02]  /*1c740*/  MOV R3, 0x1c760 ;  /* 0x0001c76000037802 */ /* 0x000fc40000000f00 */
[----:B-12---:R-:W-:Y:S05]  /*1c750*/  CALL.REL.NOINC `($__internal_32_$__cuda_sm70_shflsync_up_p) ;  /* 0x0000058000007944 */ /* 0x006fea0003c00000 */
        /* <DEDUP_REMOVED lines=23> */
.L_x_1531:
[----:B------:R-:W-:Y:S02]  /*1c8d0*/  MOV R2, 0x1 ;  /* 0x0000000100027802 */ /* 0x000fe40000000f00 */
[----:B------:R-:W-:Y:S02]  /*1c8e0*/  MOV R3, 0x1c900 ;  /* 0x0001c90000037802 */ /* 0x000fe40000000f00 */
[----:B------:R-:W-:Y:S05]  /*1c8f0*/  CALL.REL.NOINC `($__internal_32_$__cuda_sm70_shflsync_up_p) ;  /* 0x000003e000007944 */ /* 0x000fea0003c00000 */
[----:B------:R-:W-:Y:S01]  /*1c900*/  MOV R2, R4 ;  /* 0x0000000400027202 */ /* 0x000fe20000000f00 */
[----:B------:R-:W-:Y:S05]  /*1c910*/  BRA `(.L_x_1572) ;  /* 0xffffe51000007947 */ /* 0x000fea000383ffff */
.L_x_1532:
        /* <DEDUP_REMOVED lines=26> */
.L_x_1534:
[----:B------:R-:W-:Y:S02]  /*1cac0*/  SEL R0, RZ, 0x1, P0 ;  /* 0x00000001ff007807 */ /* 0x000fe40000000000 */
[----:B------:R-:W-:Y:S02]  /*1cad0*/  MOV R2, 0x1caf0 ;  /* 0x0001caf000027802 */ /* 0x000fe40000000f00 */
[----:B---3--:R-:W-:Y:S05]  /*1cae0*/  CALL.REL.NOINC `($__internal_33_$__cuda_sm70_votesync_ballot) ;  /* 0x0000026000007944 */ /* 0x008fea0003c00000 */
[----:B------:R-:W-:Y:S01]  /*1caf0*/  MOV R8, R0 ;  /* 0x0000000000087202 */ /* 0x000fe20000000f00 */
[----:B------:R-:W-:Y:S05]  /*1cb00*/  BRA `(.L_x_1574) ;  /* 0xffffe4b000007947 */ /* 0x000fea000383ffff */
.L_x_1535:
[----:B------:R-:W-:Y:S01]  /*1cb10*/  IMAD.MOV.U32 R5, RZ, RZ, R6 ;  /* 0x000000ffff057224 */ /* 0x000fe200078e0006 */
[----:B--2---:R-:W-:Y:S01]  /*1cb20*/  MOV R3, R11 ;  /* 0x0000000b00037202 */ /* 0x004fe20000000f00 */
[----:B------:R-:W-:Y:S01]  /*1cb30*/  IMAD.MOV.U32 R0, RZ, RZ, 0x1f ;  /* 0x0000001fff007424 */ /* 0x000fe200078e00ff */
[----:B------:R-:W-:Y:S02]  /*1cb40*/  MOV R2, 0x1cb60 ;  /* 0x0001cb6000027802 */ /* 0x000fe40000000f00 */
[----:B-1-3--:R-:W-:Y:S05]  /*1cb50*/  CALL.REL.NOINC `($__internal_31_$__cuda_sm70_shflsync_idx_p) ;  /* 0x0000013000007944 */ /* 0x00afea0003c00000 */
[----:B------:R-:W-:Y:S01]  /*1cb60*/  IMAD.MOV.U32 R6, RZ, RZ, R0 ;  /* 0x000000ffff067224 */ /* 0x000fe200078e0000 */
[----:B------:R-:W-:Y:S01]  /*1cb70*/  MOV R3, R11 ;  /* 0x0000000b00037202 */ /* 0x000fe20000000f00 */
[----:B------:R-:W-:Y:S01]  /*1cb80*/  IMAD.MOV.U32 R5, RZ, RZ, R7 ;  /* 0x000000ffff057224 */ /* 0x000fe200078e0007 */
[----:B------:R-:W-:Y:S02]  /*1cb90*/  MOV R0, 0x1f ;  /* 0x0000001f00007802 */ /* 0x000fe40000000f00 */
[----:B------:R-:W-:-:S02]  /*1cba0*/  MOV R2, 0x1cbc0 ;  /* 0x0001cbc000027802 */ /* 0x000fc40000000f00 */
[----:B------:R-:W-:Y:S05]  /*1cbb0*/  CALL.REL.NOINC `($__internal_31_$__cuda_sm70_shflsync_idx_p) ;  /* 0x000000d000007944 */ /* 0x000fea0003c00000 */
[----:B------:R-:W-:Y:S01]  /*1cbc0*/  MOV R7, R0 ;  /* 0x0000000000077202 */ /* 0x000fe20000000f00 */
[----:B------:R-:W-:Y:S05]  /*1cbd0*/  BRA `(.L_x_1575) ;  /* 0xffffe42000007947 */ /* 0x000fea000383ffff */
.L_x_1538:
[----:B------:R-:W-:Y:S01]  /*1cbe0*/  IMAD.MOV.U32 R5, RZ, RZ, R4 ;  /* 0x000000ffff057224 */ /* 0x000fe200078e0004 */
[----:B------:R-:W-:-:S02]  /*1cbf0*/  MOV R0, 0x1f ;  /* 0x0000001f00007802 */ /* 0x000fc40000000f00 */
[----:B------:R-:W-:Y:S02]  /*1cc00*/  MOV R2, 0x1cc20 ;  /* 0x0001cc2000027802 */ /* 0x000fe40000000f00 */
[----:B-1234-:R-:W-:Y:S05]  /*1cc10*/  CALL.REL.NOINC `($__internal_31_$__cuda_sm70_shflsync_idx_p) ;  /* 0x0000007000007944 */ /* 0x01efea0003c00000 */
[----:B------:R-:W-:Y:S01]  /*1cc20*/  MOV R12, R0 ;  /* 0x00000000000c7202 */ /* 0x000fe20000000f00 */
[----:B------:R-:W-:Y:S05]  /*1cc30*/  BRA `(.L_x_1537) ;  /* 0xffffe42000007947 */ /* 0x000fea000383ffff */
        .weak           $__internal_30_$__cuda_sm70_shflsync_bfly_p
        .type           $__internal_30_$__cuda_sm70_shflsync_bfly_p,@function
        .size           $__internal_30_$__cuda_sm70_shflsync_bfly_p,($__internal_31_$__cuda_sm70_shflsync_idx_p - $__internal_30_$__cuda_sm70_shflsync_bfly_p)
$__internal_30_$__cuda_sm70_shflsync_bfly_p:
[----:B------:R-:W-:Y:S04]  /*1cc40*/  WARPSYNC R6 ;  /* 0x0000000600007348 */ /* 0x000fe80003800000 */
[----:B------:R1:W2:Y:S02]  /*1cc50*/  SHFL.BFLY PT, R5, R2, R5, R7 ;  /* 0x0c00000502057389 */ /* 0x0002a400000e0007 */
[----:B-1----:R-:W-:Y:S02]  /*1cc60*/  MOV R2, R3 ;  /* 0x0000000300027202 */ /* 0x002fe40000000f00 */
[----:B------:R-:W-:-:S04]  /*1cc70*/  MOV R3, 0x0 ;  /* 0x0000000000037802 */ /* 0x000fc80000000f00 */
[----:B--2---:R-:W-:Y:S05]  /*1cc80*/  RET.REL.NODEC R2 `(_ZN7cutlass13device_kernelIN5flash19enable_sm80_to_sm89INS1_16FlashAttnFwdSm80INS1_25CollectiveMainloopFwdSm80ILi8ELi1ELb0EN4cute5tupleIJNS5_1CILi128EEENS7_ILi48EEENS7_ILi256EEEEEELi256ENS_10bfloat16_tEfNS_4arch4Sm80ELb0ELb0ELb1ELb1ELb0ELb1ELb1ELb1EEENS1_21CollectiveEpilogueFwdINS6_IJS8_SA_S9_EEENS6_IJNS7_ILi1EEESI_SI_EEESC_SE_Li256ELb1ELb1ELb1ELb0EEENS1_36VarlenDynamicPersistentTileSchedulerILi128ELi48ELi256ELi256ELb1ELb1ELb0ELb0ELb1ELb1EEEEEEEEEvNT_6ParamsE) ;  /* 0xfffe337002007950 */ /* 0x004fea0003c3ffff */
        .weak           $__internal_31_$__cuda_sm70_shflsync_idx_p
        .type           $__internal_31_$__cuda_sm70_shflsync_idx_p,@function
        .size           $__internal_31_$__cuda_sm70_shflsync_idx_p,($__internal_32_$__cuda_sm70_shflsync_up_p - $__internal_31_$__cuda_sm70_shflsync_idx_p)
$__internal_31_$__cuda_sm70_shflsync_idx_p:
[----:B------:R-:W-:-:S04]  /*1cc90*/  MOV R115, 0xffffffff ;  /* 0xffffffff00737802 */ /* 0x000fc80000000f00 */
[----:B------:R-:W-:Y:S04]  /*1cca0*/  WARPSYNC R115 ;  /* 0x0000007300007348 */ /* 0x000fe80003800000 */
[----:B------:R1:W2:Y:S02]  /*1ccb0*/  SHFL.IDX PT, R0, R5, R3, R0 ;  /* 0x0000000305007389 */ /* 0x0002a400000e0000 */
[----:B-1----:R-:W-:-:S04]  /*1ccc0*/  MOV R3, 0x0 ;  /* 0x0000000000037802 */ /* 0x002fc80000000f00 */
[----:B--2---:R-:W-:Y:S05]  /*1ccd0*/  RET.REL.NODEC R2 `(_ZN7cutlass13device_kernelIN5flash19enable_sm80_to_sm89INS1_16FlashAttnFwdSm80INS1_25CollectiveMainloopFwdSm80ILi8ELi1ELb0EN4cute5tupleIJNS5_1CILi128EEENS7_ILi48EEENS7_ILi256EEEEEELi256ENS_10bfloat16_tEfNS_4arch4Sm80ELb0ELb0ELb1ELb1ELb0ELb1ELb1ELb1EEENS1_21CollectiveEpilogueFwdINS6_IJS8_SA_S9_EEENS6_IJNS7_ILi1EEESI_SI_EEESC_SE_Li256ELb1ELb1ELb1ELb0EEENS1_36VarlenDynamicPersistentTileSchedulerILi128ELi48ELi256ELi256ELb1ELb1ELb0ELb0ELb1ELb1EEEEEEEEEvNT_6ParamsE) ;  /* 0xfffe332002007950 */ /* 0x004fea0003c3ffff */
        .weak           $__internal_32_$__cuda_sm70_shflsync_up_p
        .type           $__internal_32_$__cuda_sm70_shflsync_up_p,@function
        .size           $__internal_32_$__cuda_sm70_shflsync_up_p,($__internal_33_$__cuda_sm70_votesync_ballot - $__internal_32_$__cuda_sm70_shflsync_up_p)
$__internal_32_$__cuda_sm70_shflsync_up_p:
[----:B------:R-:W-:Y:S02]  /*1cce0*/  IMAD.MOV.U32 R4, RZ, RZ, RZ ;  /* 0x000000ffff047224 */ /* 0x000fe400078e00ff */
[----:B------:R-:W-:-:S04]  /*1ccf0*/  IMAD.MOV.U32 R10, RZ, RZ, -0x1 ;  /* 0xffffffffff0a7424 */ /* 0x000fc800078e00ff */
[----:B------:R-:W-:Y:S04]  /*1cd00*/  WARPSYNC R10 ;  /* 0x0000000a00007348 */ /* 0x000fe80003800000 */
[----:B------:R1:W2:Y:S02]  /*1cd10*/  SHFL.UP PT, R4, R0, R2, R4 ;  /* 0x0400000200047389 */ /* 0x0002a400000e0004 */
[----:B-1----:R-:W-:Y:S02]  /*1cd20*/  MOV R2, R3 ;  /* 0x0000000300027202 */ /* 0x002fe40000000f00 */
[----:B------:R-:W-:-:S04]  /*1cd30*/  MOV R3, 0x0 ;  /* 0x0000000000037802 */ /* 0x000fc80000000f00 */
[----:B--2---:R-:W-:Y:S05]  /*1cd40*/  RET.REL.NODEC R2 `(_ZN7cutlass13device_kernelIN5flash19enable_sm80_to_sm89INS1_16FlashAttnFwdSm80INS1_25CollectiveMainloopFwdSm80ILi8ELi1ELb0EN4cute5tupleIJNS5_1CILi128EEENS7_ILi48EEENS7_ILi256EEEEEELi256ENS_10bfloat16_tEfNS_4arch4Sm80ELb0ELb0ELb1ELb1ELb0ELb1ELb1ELb1EEENS1_21CollectiveEpilogueFwdINS6_IJS8_SA_S9_EEENS6_IJNS7_ILi1EEESI_SI_EEESC_SE_Li256ELb1ELb1ELb1ELb0EEENS1_36VarlenDynamicPersistentTileSchedulerILi128ELi48ELi256ELi256ELb1ELb1ELb0ELb0ELb1ELb1EEEEEEEEEvNT_6ParamsE) ;  /* 0xfffe32b002007950 */ /* 0x004fea0003c3ffff */
        .weak           $__internal_33_$__cuda_sm70_votesync_ballot
        .type           $__internal_33_$__cuda_sm70_votesync_ballot,@function
        .size           $__internal_33_$__cuda_sm70_votesync_ballot,(.L_x_5209 - $__internal_33_$__cuda_sm70_votesync_ballot)
$__internal_33_$__cuda_sm70_votesync_ballot:
[----:B------:R-:W-:Y:S01]  /*1cd50*/  ISETP.NE.U32.AND P0, PT, R0, 0x1, PT ;  /* 0x000000010000780c */ /* 0x000fe20003f05070 */
[----:B------:R-:W-:-:S04]  /*1cd60*/  IMAD.MOV.U32 R3, RZ, RZ, -0x1 ;  /* 0xffffffffff037424 */ /* 0x000fc800078e00ff */
[----:B------:R-:W-:Y:S08]  /*1cd70*/  WARPSYNC R3 ;  /* 0x0000000300007348 */ /* 0x000ff00003800000 */
[----:B------:R-:W-:-:S04]  /*1cd80*/  VOTE.ANY R0, PT, !P0 ;  /* 0x0000000000007806 */ /* 0x000fc800040e0100 */
[----:B------:R-:W-:Y:S01]  /*1cd90*/  LOP3.LUT R0, R0, R3, RZ, 0xc0, !PT ;  /* 0x0000000300007212 */ /* 0x000fe200078ec0ff */
[----:B------:R-:W-:-:S04]  /*1cda0*/  IMAD.MOV.U32 R3, RZ, RZ, 0x0 ;  /* 0x00000000ff037424 */ /* 0x000fc800078e00ff */
[----:B------:R-:W-:Y:S05]  /*1cdb0*/  RET.REL.NODEC R2 `(_ZN7cutlass13device_kernelIN5flash19enable_sm80_to_sm89INS1_16FlashAttnFwdSm80INS1_25CollectiveMainloopFwdSm80ILi8ELi1ELb0EN4cute5tupleIJNS5_1CILi128EEENS7_ILi48EEENS7_ILi256EEEEEELi256ENS_10bfloat16_tEfNS_4arch4Sm80ELb0ELb0ELb1ELb1ELb0ELb1ELb1ELb1EEENS1_21CollectiveEpilogueFwdINS6_IJS8_SA_S9_EEENS6_IJNS7_ILi1EEESI_SI_EEESC_SE_Li256ELb1ELb1ELb1ELb0EEENS1_36VarlenDynamicPersistentTileSchedulerILi128ELi48ELi256ELi256ELb1ELb1ELb0ELb0ELb1ELb1EEEEEEEEEvNT_6ParamsE) ;  /* 0xfffe324002007950 */ /* 0x000fea0003c3ffff */
.L_x_1576:
        /* <DEDUP_REMOVED lines=12> */
.L_x_5209:


//--------------------- .text._ZN7cutlass13device_kernelIN5flash19enable_sm80_to_sm89INS1_16FlashAttnFwdSm80INS1_25CollectiveMainloopFwdSm80ILi8ELi1ELb0EN4cute5tupleIJNS5_1CILi128EEENS7_ILi64EEENS7_ILi256EEEEEELi256ENS_10bfloat16_tEfNS_4arch4Sm80ELb0ELb1ELb1ELb0ELb0ELb0ELb1ELb1EEENS1_21CollectiveEpilogueFwdINS6_IJS8_SA_S9_EEENS6_IJNS7_ILi1EEESI_SI_EEESC_SE_Li256ELb0ELb1ELb1ELb0EEENS1_19SingleTileSchedulerILb0ELb1ELb1ELi128EEEEEEEEEvNT_6ParamsE --------------------------
	.section	.text._ZN7cutlass13device_kernelIN5flash19enable_sm80_to_sm89INS1_16FlashAttnFwdSm80INS1_25CollectiveMainloopFwdSm80ILi8ELi1ELb0EN4cute5tupleIJNS5_1CILi128EEENS7_ILi64EEENS7_ILi256EEEEEELi256ENS_10bfloat16_tEfNS_4arch4Sm80ELb0ELb1ELb1ELb0ELb0ELb0ELb1ELb1EEENS1_21CollectiveEpilogueFwdINS6_IJS8_SA_S9_EEENS6_IJNS7_ILi1EEESI_SI_EEESC_SE_Li256ELb0ELb1ELb1ELb0EEENS1_19SingleTileSchedulerILb0ELb1ELb1ELi128EEEEEEEEEvNT_6ParamsE,"ax",@progbits
	.sectioninfo	@"SHI_REGISTERS=255"
	.align	128
.text._ZN7cutlass13device_kernelIN5flash19enable_sm80_to_sm89INS1_16FlashAttnFwdSm80INS1_25CollectiveMainloopFwdSm80ILi8ELi1ELb0EN4cute5tupleIJNS5_1CILi128EEENS7_ILi64EEENS7_ILi256EEEEEELi256ENS_10bfloat16_tEfNS_4arch4Sm80ELb0ELb1ELb1ELb0ELb0ELb0ELb1ELb1EEENS1_21CollectiveEpilogueFwdINS6_IJS8_SA_S9_EEENS6_IJNS7_ILi1EEESI_SI_EEESC_SE_Li256ELb0ELb1ELb1ELb0EEENS1_19SingleTileSchedulerILb0ELb1ELb1ELi128EEEEEEEEEvNT_6ParamsE:
        .type           _ZN7cutlass13device_kernelIN5flash19enable_sm80_to_sm89INS1_16FlashAttnFwdSm80INS1_25CollectiveMainloopFwdSm80ILi8ELi1ELb0EN4cute5tupleIJNS5_1CILi128EEENS7_ILi64EEENS7_ILi256EEEEEELi256ENS_10bfloat16_tEfNS_4arch4Sm80ELb0ELb1ELb1ELb0ELb0ELb0ELb1ELb1EEENS1_21CollectiveEpilogueFwdINS6_IJS8_SA_S9_EEENS6_IJNS7_ILi1EEESI_SI_EEESC_SE_Li256ELb0ELb1ELb1ELb0EEENS1_19SingleTileSchedulerILb0ELb1ELb1ELi128EEEEEEEEEvNT_6ParamsE,@function
        .size           _ZN7cutlass13device_kernelIN5flash19enable_sm80_to_sm89INS1_16FlashAttnFwdSm80INS1_25CollectiveMainloopFwdSm80ILi8ELi1ELb0EN4cute5tupleIJNS5_1CILi128EEENS7_ILi64EEENS7_ILi256EEEEEELi256ENS_10bfloat16_tEfNS_4arch4Sm80ELb0ELb1ELb1ELb0ELb0ELb0ELb1ELb1EEENS1_21CollectiveEpilogueFwdINS6_IJS8_SA_S9_EEENS6_IJNS7_ILi1EEESI_SI_EEESC_SE_Li256ELb0ELb1ELb1ELb0EEENS1_19SingleTileSchedulerILb0ELb1ELb1ELi128EEEEEEEEEvNT_6ParamsE,(.L_x_5214 - _ZN7cutlass13device_kernelIN5flash19enable_sm80_to_sm89INS1_16FlashAttnFwdSm80INS1_25CollectiveMainloopFwdSm80ILi8ELi1ELb0EN4cute5tupleIJNS5_1CILi128EEENS7_ILi64EEENS7_ILi256EEEEEELi256ENS_10bfloat16_tEfNS_4arch4Sm80ELb0ELb1ELb1ELb0ELb0ELb0ELb1ELb1EEENS1_21CollectiveEpilogueFwdINS6_IJS8_SA_S9_EEENS6_IJNS7_ILi1EEESI_SI_EEESC_SE_Li256ELb0ELb1ELb1ELb0EEENS1_19SingleTileSchedulerILb0ELb1ELb1ELi128EEEEEEEEEvNT_6ParamsE)
        .other          _ZN7cutlass13device_kernelIN5flash19enable_sm80_to_sm89INS1_16FlashAttnFwdSm80INS1_25CollectiveMainloopFwdSm80ILi8ELi1ELb0EN4cute5tupleIJNS5_1CILi128EEENS7_ILi64EEENS7_ILi256EEEEEELi256ENS_10bfloat16_tEfNS_4arch4Sm80ELb0ELb1ELb1ELb0ELb0ELb0ELb1ELb1EEENS1_21CollectiveEpilogueFwdINS6_IJS8_SA_S9_EEENS6_IJNS7_ILi1EEESI_SI_EEESC_SE_Li256ELb0ELb1ELb1ELb0EEENS1_19SingleTileSchedulerILb0ELb1ELb1ELi128EEEEEEEEEvNT_6ParamsE,@"STO_CUDA_ENTRY STV_DEFAULT"
_ZN7cutlass13device_kernelIN5flash19enable_sm80_to_sm89INS1_16FlashAttnFwdSm80INS1_25CollectiveMainloopFwdSm80ILi8ELi1ELb0EN4cute5tupleIJNS5_1CILi128EEENS7_ILi64EEENS7_ILi256EEEEEELi256ENS_10bfloat16_tEfNS_4arch4Sm80ELb0ELb1ELb1ELb0ELb0ELb0ELb1ELb1EEENS1_21CollectiveEpilogueFwdINS6_IJS8_SA_S9_EEENS6_IJNS7_ILi1EEESI_SI_EEESC_SE_Li256ELb0ELb1ELb1ELb0EEENS1_19SingleTileSchedulerILb0ELb1ELb1ELi128EEEEEEEEEvNT_6ParamsE:
        /* <DEDUP_REMOVED lines=18> */
.L_x_1577:
[----:B---3--:R-:W-:Y:S02]  /*0120*/  ULDC.64 UR4, c[0x0][0x550] ;  /* 0x0001540000047ab9 */ /* 0x008fe40000000a00 */
[----:B------:R-:W-:Y:S02]  /*0130*/  UISETP.NE.AND UP0, UPT, UR4, 0x1, UPT ;  /* 0x000000010400788c */ /* 0x000fe4000bf05270 */
[----:B------:R-:W-:-:S02]  /*0140*/  UIMAD.WIDE.U32 UR8, UR6, UR5, URZ ;  /* 0x00000005060872a5 */ /* 0x000fc4000f8e003f */
[----:B------:R-:W-:Y:S02]  /*0150*/  ULDC UR4, c[0x0][0x558] ;  /* 0x0001560000047ab9 */ /* 0x000fe40000000800 */
[----:B------:R-:W-:-:S05]  /*0160*/  UMOV UR10, UR6 ;  /* 0x00000006000a7c82 */ /* 0x000fca0008000000 */
[----:B------:R-:W-:-:S03]  /*0170*/  @UP0 USHF.R.U32.HI UR10, URZ, UR4, UR9 ;  /* 0x000000043f0a0299 */ /* 0x000fc60008011609 */
.L_x_1578:
        /* <DEDUP_REMOVED lines=14> */
[----:B------:R-:W-:Y:S02]  /*0260*/  UIADD3 UR13, UR11, -UR13, URZ ;  /* 0x8000000d0b0d7290 */ /* 0x000fe4000fffe03f */
[----:B------:R-:W-:Y:S02]  /*0270*/  ULDC UR5, c[0x0][0x1d0] ;  /* 0x0000740000057ab9 */ /* 0x000fe40000000800 */
[----:B-1----:R-:W-:-:S04]  /*0280*/  USHF.L.U32 UR9, UR8, 0x7, URZ ;  /* 0x0000000708097899 */ /* 0x002fc8000800063f */
[----:B------:R-:W-:-:S04]  /*0290*/  @UP2 UIADD3 UR14, UR9, 0x7f, URZ ;  /* 0x0000007f090e2890 */ /* 0x000fc8000fffe03f */
[----:B------:R-:W-:Y:S02]  /*02a0*/  UIMAD.WIDE.U32 UR14, UR14, UR6, URZ ;  /* 0x000000060e0e72a5 */ /* 0x000fe4000f8e003f */
[----:B------:R-:W-:Y:S02]  /*02b0*/  UIADD3 UR6, UR9, 0x7f, URZ ;  /* 0x0000007f09067890 */ /* 0x000fe4000fffe03f */
[----:B------:R-:W-:-:S04]  /*02c0*/  @UP2 USHF.R.U32.HI UR6, URZ, UR7, UR15 ;  /* 0x000000073f062299 */ /* 0x000fc8000801160f */
        /* <DEDUP_REMOVED lines=14> */
.L_x_1580:
[----:B------:R-:W-:Y:S02]  /*03b0*/  ULDC UR4, c[0x0][0x32c] ;  /* 0x0000cb0000047ab9 */ /* 0x000fe40000000800 */
[----:B------:R-:W-:-:S03]  /*03c0*/  UISETP.NE.AND UP0, UPT, UR11, UR4, UPT ;  /* 0x000000040b00728c */ /* 0x000fc6000bf05270 */
[----:B------:R-:W-:Y:S02]  /*03d0*/  ULDC.64 UR4, c[0x0][0x330] ;  /* 0x0000cc0000047ab9 */ /* 0x000fe40000000a00 */
[----:B------:R-:W-:-:S06]  /*03e0*/  UIMAD.WIDE.U32 UR14, UR7, UR4, URZ ;  /* 0x00000004070e72a5 */ /* 0x000fcc000f8e003f */
[----:B------:R-:W-:Y:S02]  /*03f0*/  @UP0 USHF.R.U32.HI UR7, URZ, UR5, UR15 ;  /* 0x000000053f070299 */ /* 0x000fe4000801160f */
.L_x_1581:
[----:B------:R-:W-:Y:S02]  /*0400*/  ULDC UR4, c[0x0][0x32c] ;  /* 0x0000cb0000047ab9 */ /* 0x000fe40000000800 */
[----:B------:R-:W-:-:S04]  /*0410*/  UIMAD UR4, UR7, UR4, UR4 ;  /* 0x00000004070472a4 */ /* 0x000fc8000f8e0204 */
[----:B------:R-:W-:-:S04]  /*0420*/  UISETP.LT.AND UP0, UPT, UR6, UR4, UPT ;  /* 0x000000040600728c */ /* 0x000fc8000bf01270 */
[----:B------:R-:W-:-:S03]  /*0430*/  USEL UR6, UR6, UR4, UP0 ;  /* 0x0000000406067287 */ /* 0x000fc60008000000 */
.L_x_1579:
[----:B------:R-:W-:Y:S01]  /*0440*/  ULDC.64 UR4, c[0x0][0x2c8] ;  /* 0x0000b20000047ab9 */ /* 0x000fe20000000a00 */
[----:B------:R-:W-:Y:S01]  /*0450*/  PLOP3.LUT P0, PT, PT, PT, UP1, 0x40, 0x0 ;  /* 0x000000000000781c */ /* 0x000fe20003f0e818 */
[----:B------:R-:W-:Y:S02]  /*0460*/  UMOV UR7, 0x3f ;  /* 0x0000003f00077882 */ /* 0x000fe40000000000 */
[----:B------:R-:W-:Y:S02]  /*0470*/  ULDC UR11, c[0x0][0x1d0] ;  /* 0x00007400000b7ab9 */ /* 0x000fe40000000800 */
[----:B------:R-:W-:Y:S02]  /*0480*/  UIMAD.WIDE.U32 UR14, UR9, UR4, URZ ;  /* 0x00000004090e72a5 */ /* 0x000fe4000f8e003f */
[----:B------:R-:W-:Y:S02]  /*0490*/  UIADD3 UR6, UR6, 0x3f, URZ ;  /* 0x0000003f06067890 */ /* 0x000fe4000fffe03f */
[----:B------:R-:W-:-:S02]  /*04a0*/  UIADD3 UR7, UR7, UR11, URZ ;  /* 0x0000000b07077290 */ /* 0x000fc4000fffe03f */
[----:B------:R-:W-:Y:S02]  /*04b0*/  UMOV UR4, UR9 ;  /* 0x0000000900047c82 */ /* 0x000fe40008000000 */
[----:B------:R-:W-:Y:S02]  /*04c0*/  @UP2 USHF.R.U32.HI UR4, URZ, UR5, UR15 ;  /* 0x000000053f042299 */ /* 0x000fe4000801160f */
[----:B------:R-:W-:Y:S02]  /*04d0*/  ULDC UR13, c[0x0][0x168] ;  /* 0x00005a00000d7ab9 */ /* 0x000fe40000000800 */
[----:B------:R-:W-:Y:S02]  /*04e0*/  USHF.R.S32.HI UR15, URZ, 0x1f, UR6 ;  /* 0x0000001f3f0f7899 */ /* 0x000fe40008011406 */
[----:B------:R-:W-:Y:S02]  /*04f0*/  USHF.R.S32.HI UR14, URZ, 0x1f, UR7 ;  /* 0x0000001f3f0e7899 */ /* 0x000fe40008011407 */
[----:B------:R-:W-:-:S02]  /*0500*/  UIADD3 UR11, UR11, -UR13, URZ ;  /* 0x8000000d0b0b7290 */ /* 0x000fc4000fffe03f */
[----:B------:R-:W-:Y:S02]  /*0510*/  ULEA.HI UR6, UR15, UR6, URZ, 0x6 ;  /* 0x000000060f067291 */ /* 0x000fe4000f8f303f */
[----:B------:R-:W-:Y:S02]  /*0520*/  ULEA.HI UR14, UR14, UR7, URZ, 0x6 ;  /* 0x000000070e0e7291 */ /* 0x000fe4000f8f303f */
[----:B------:R-:W-:Y:S02]  /*0530*/  UIADD3 UR4, UR11, UR4, URZ ;  /* 0x000000040b047290 */ /* 0x000fe4000fffe03f */
[----:B------:R-:W-:Y:S02]  /*0540*/  ULDC UR5, c[0x0][0x324] ;  /* 0x0000c90000057ab9 */ /* 0x000fe40000000800 */
[----:B------:R-:W-:Y:S02]  /*0550*/  USHF.R.S32.HI UR6, URZ, 0x6, UR6 ;  /* 0x000000063f067899 */ /* 0x000fe40008011406 */
[----:B------:R-:W-:-:S02]  /*0560*/  USHF.R.S32.HI UR14, URZ, 0x6, UR14 ;  /* 0x000000063f0e7899 */ /* 0x000fc4000801140e */
[----:B------:R-:W-:Y:S02]  /*0570*/  UIADD3 UR5, UR4, -UR5, URZ ;  /* 0x8000000504057290 */ /* 0x000fe4000fffe03f */
[----:B------:R-:W-:-:S04]  /*0580*/  UISETP.LT.AND UP0, UPT, UR14, UR6, UPT ;  /* 0x000000060e00728c */ /* 0x000fc8000bf01270 */
[----:B------:R-:W-:Y:S01]  /*0590*/  USEL UR6, UR14, UR6, UP0 ;  /* 0x000000060e067287 */ /* 0x000fe20008000000 */
[----:B------:R-:W-:Y:S01]  /*05a0*/  MOV R2, UR5 ;  /* 0x0000000500027c02 */ /* 0x000fe20008000f00 */
[----:B------:R-:W-:Y:S05]  /*05b0*/  @P0 BRA `(.L_x_1582) ;  /* 0x0000010000000947 */ /* 0x000fea0003800000 */
[----:B------:R-:W-:-:S04]  /*05c0*/  MOV R0, UR4 ;  /* 0x0000000400007c02 */ /* 0x000fc80008000f00 */
        /* <DEDUP_REMOVED lines=9> */
.L_x_1583:
[----:B------:R-:W-:-:S04]  /*0660*/  MOV R3, c[0x0][0x32c] ;  /* 0x0000cb0000037a02 */ /* 0x000fc80000000f00 */
[----:B------:R-:W-:-:S13]  /*0670*/  ISETP.NE.AND P0, PT, R3, 0x1, PT ;  /* 0x000000010300780c */ /* 0x000fda0003f05270 */
[----:B------:R-:W-:-:S05]  /*0680*/  @P0 IMAD.HI.U32 R3, R0, c[0x0][0x330], RZ ;  /* 0x0000cc0000030a27 */ /* 0x000fca00078e00ff */
[----:B------:R-:W-:-:S05]  /*0690*/  @P0 SHF.R.U32.HI R0, RZ, c[0x0][0x334], R3 ;  /* 0x0000cd00ff000a19 */ /* 0x000fca0000011603 */
.L_x_1584:
[----:B------:R-:W-:-:S05]  /*06a0*/  IMAD R0, R0, c[0x0][0x32c], RZ ;  /* 0x0000cb0000007a24 */ /* 0x000fca00078e02ff */
[----:B------:R-:W-:-:S04]  /*06b0*/  IMNMX R2, R2, R0, !PT ;  /* 0x0000000002027217 */ /* 0x000fc80007800200 */
.L_x_1582:
[----:B------:R-:W-:Y:S01]  /*06c0*/  SHF.R.S32.HI R0, RZ, 0x1f, R2 ;  /* 0x0000001fff007819 */ /* 0x000fe20000011402 */
[----:B------:R-:W-:Y:S02]  /*06d0*/  USHF.R.U32.HI UR5, URZ, 0x10, UR12 ;  /* 0x000000103f057899 */ /* 0x000fe4000801160c */
[----:B------:R-:W-:Y:S01]  /*06e0*/  ULDC UR4, c[0x0][0x338] ;  /* 0x0000ce0000047ab9 */ /* 0x000fe20000000800 */
[----:B------:R-:W-:Y:S01]  /*06f0*/  LEA.HI R0, R0, R2, RZ, 0x6 ;  /* 0x0000000200007211 */ /* 0x000fe200078f30ff */
[----:B------:R-:W-:-:S03]  /*0700*/  UISETP.NE.AND UP0, UPT, UR5, URZ, UPT ;  /* 0x0000003f0500728c */ /* 0x000fc6000bf05270 */
[----:B------:R-:W-:Y:S01]  /*0710*/  SHF.R.S32.HI R0, RZ, 0x6, R0 ;  /* 0x00000006ff007819 */ /* 0x000fe20000011400 */
[----:B------:R-:W-:-:S03]  /*0720*/  USEL UR4, UR5, UR4, UP0 ;  /* 0x0000000405047287 */ /* 0x000fc60008000000 */
[----:B------:R-:W-:Y:S01]  /*0730*/  IMNMX R9, RZ, R0, !PT ;  /* 0x00000000ff097217 */ /* 0x000fe20007800200 */
[----:B------:R-:W-:-:S03]  /*0740*/  IMAD.MOV.U32 R0, RZ, RZ, RZ ;  /* 0x000000ffff007224 */ /* 0x000fc600078e00ff */
[----:B------:R-:W-:-:S13]  /*0750*/  ISETP.LT.AND P0, PT, R9, UR6, PT ;  /* 0x0000000609007c0c */ /* 0x000fda000bf01270 */
[----:B------:R-:W-:Y:S05]  /*0760*/  @!P0 BRA `(.L_x_1585) ;  /* 0x000001f000008947 */ /* 0x000fea0003800000 */
[----:B------:R-:W-:Y:S01]  /*0770*/  IMAD.U32 R5, RZ, RZ, UR4 ;  /* 0x00000004ff057e24 */ /* 0x000fe2000f8e00ff */
[----:B------:R-:W-:-:S04]  /*0780*/  UIADD3 UR5, UR4, -0x1, UR6 ;  /* 0xffffffff04057890 */ /* 0x000fc8000fffe006 */
[----:B------:R-:W-:Y:S02]  /*0790*/  IABS R0, R5 ;  /* 0x0000000500007213 */ /* 0x000fe40000000000 */
[----:B------:R-:W-:-:S03]  /*07a0*/  IADD3 R8, -R9, UR5, RZ ;  /* 0x0000000509087c10 */ /* 0x000fc6000fffe1ff */
        /* <DEDUP_REMOVED lines=11> */
[----:B------:R-:W-:-:S04]  /*0860*/  IMAD.MOV R6, RZ, RZ, -R0 ;  /* 0x000000ffff067224 */ /* 0x000fc800078e0a00 */
        /* <DEDUP_REMOVED lines=9> */
[----:B------:R-:W-:Y:S02]  /*0900*/  LOP3.LUT R2, R8, UR4, RZ, 0x3c, !PT ;  /* 0x0000000408027c12 */ /* 0x000fe4000f8e3cff */
[----:B------:R-:W-:Y:S02]  /*0910*/  ISETP.NE.AND P1, PT, RZ, UR4, PT ;  /* 0x00000004ff007c0c */ /* 0x000fe4000bf25270 */
[----:B------:R-:W-:-:S07]  /*0920*/  ISETP.GE.AND P0, PT, R2, RZ, PT ;  /* 0x000000ff0200720c */ /* 0x000fce0003f06270 */
[----:B------:R-:W-:-:S06]  /*0930*/  @P2 IADD3 R0, R0, 0x1, RZ ;  /* 0x0000000100002810 */ /* 0x000fcc0007ffe0ff */
[----:B------:R-:W-:Y:S01]  /*0940*/  @!P0 IMAD.MOV R0, RZ, RZ, -R0 ;  /* 0x000000ffff008224 */ /* 0x000fe200078e0a00 */
[----:B------:R-:W-:Y:S02]  /*0950*/  @!P1 LOP3.LUT R0, RZ, UR4, RZ, 0x33, !PT ;  /* 0x00000004ff009c12 */ /* 0x000fe4000f8e33ff */
.L_x_1585:
[----:B------:R-:W-:Y:S01]  /*0960*/  ULOP3.LUT UR12, UR12, 0xffff, URZ, 0xc0, !UPT ;  /* 0x0000ffff0c0c7892 */ /* 0x000fe2000f8ec03f */
[----:B------:R-:W-:Y:S01]  /*0970*/  PLOP3.LUT P2, PT, PT, PT, PT, 0x80, 0x0 ;  /* 0x000000000000781c */ /* 0x000fe20003f4f070 */
[----:B------:R-:W-:Y:S01]  /*0980*/  IMAD.MOV.U32 R18, RZ, RZ, RZ ;  /* 0x000000ffff127224 */ /* 0x000fe200078e00ff */
[----:B------:R-:W-:Y:S01]  /*0990*/  MOV R17, RZ ;  /* 0x000000ff00117202 */ /* 0x000fe20000000f00 */
[----:B------:R-:W-:Y:S01]  /*09a0*/  CS2R R116, SRZ ;  /* 0x0000000000747805 */ /* 0x000fe2000001ff00 */
[----:B------:R-:W-:Y:S01]  /*09b0*/  CS2R R114, SRZ ;  /* 0x0000000000727805 */ /* 0x000fe2000001ff00 */
[----:B------:R-:W-:Y:S01]  /*09c0*/  IMAD R231, R0, UR12, R9 ;  /* 0x0000000c00e77c24 */ /* 0x000fe2000f8e0209 */
[----:B------:R-:W-:Y:S01]  /*09d0*/  ULDC.64 UR12, c[0x0][0x118] ;  /* 0x00004600000c7ab9 */ /* 0x000fe20000000a00 */
[----:B------:R-:W-:Y:S01]  /*09e0*/  CS2R R112, SRZ ;  /* 0x0000000000707805 */ /* 0x000fe2000001ff00 */
[----:B------:R-:W-:Y:S01]  /*09f0*/  CS2R R110, SRZ ;  /* 0x00000000006e7805 */ /* 0x000fe2000001ff00 */
[----:B------:R-:W-:Y:S01]  /*0a00*/  IMAD.IADD R0, R231, 0x1, R0 ;  /* 0x00000001e7007824 */ /* 0x000fe200078e0200 */
[----:B------:R-:W-:Y:S01]  /*0a10*/  CS2R R108, SRZ ;  /* 0x00000000006c7805 */ /* 0x000fe2000001ff00 */
[----:B------:R-:W-:Y:S01]  /*0a20*/  CS2R R106, SRZ ;  /* 0x00000000006a7805 */ /* 0x000fe2000001ff00 */
[----:B------:R-:W-:Y:S01]  /*0a30*/  CS2R R104, SRZ ;  /* 0x0000000000687805 */ /* 0x000fe2000001ff00 */
[----:B------:R-:W-:Y:S01]  /*0a40*/  CS2R R102, SRZ ;  /* 0x0000000000667805 */ /* 0x000fe2000001ff00 */
[----:B------:R-:W-:Y:S01]  /*0a50*/  IMNMX R172, R0, UR6, PT ;  /* 0x0000000600ac7c17 */ /* 0x000fe2000b800200 */
        /* <DEDUP_REMOVED lines=59> */
[----:B------:R-:W-:Y:S01]  /*0e10*/  USHF.R.S32.HI UR14, URZ, 0x1f, UR10 ;  /* 0x0000001f3f0e7899 */ /* 0x000fe2000801140a */
[----:B------:R-:W-:Y:S01]  /*0e20*/  SHF.R.S32.HI R124, RZ, 0x1f, R132 ;  /* 0x0000001fff7c7819 */ /* 0x000fe20000011484 */
[----:B------:R-:W-:Y:S01]  /*0e30*/  ULDC.64 UR4, c[0x0][0x1b8] ;  /* 0x00006e0000047ab9 */ /* 0x000fe20000000a00 */
[----:B------:R-:W-:-:S13]  /*0e40*/  ISETP.NE.AND.EX P4, PT, RZ, c[0x0][0x344], PT, P4 ;  /* 0x0000d100ff007a0c */ /* 0x000fda0003f85340 */
[----:B------:R-:W-:-:S04]  /*0e50*/  @P4 IMAD.MOV.U32 R2, RZ, RZ, 0x4 ;  /* 0x00000004ff024424 */ /* 0x000fc800078e00ff */
[----:B------:R-:W-:-:S05]  /*0e60*/  @P4 IMAD.WIDE R2, R26, R2, c[0x0][0x340] ;  /* 0x0000d0001a024625 */ /* 0x000fca00078e0202 */
[----:B------:R1:W2:Y:S01]  /*0e70*/  @P4 LDG.E R16, [R2.64] ;  /* 0x0000000c02104981 */ /* 0x0002a2000c1e1900 */
[----:B------:R-:W-:Y:S01]  /*0e80*/  UIMAD UR6, UR14, UR4, URZ ;  /* 0x000000040e0672a4 */ /* 0x000fe2000f8e023f */
[----:B------:R-:W-:Y:S01]  /*0e90*/  PLOP3.LUT P1, PT, PT, PT, UP2, 0x80, 0x0 ;  /* 0x000000000000781c */ /* 0x000fe20003f2f028 */
[----:B------:R-:W-:Y:S01]  /*0ea0*/  UIMAD.WIDE.U32 UR16, UR10, UR4, URZ ;  /* 0x000000040a1072a5 */ /* 0x000fe2000f8e003f */
[----:B------:R-:W-:Y:S01]  /*0eb0*/  PLOP3.LUT P0, PT, PT, PT, UP2, 0x80, 0x0 ;  /* 0x000000000000781c */ /* 0x000fe20003f0f028 */
[----:B------:R-:W-:Y:S01]  /*0ec0*/  UIMAD UR5, UR10, UR5, UR6 ;  /* 0x000000050a0572a4 */ /* 0x000fe2000f8e0206 */
[----:B------:R-:W-:Y:S01]  /*0ed0*/  SHF.R.S32.HI R17, RZ, 0x1f, R26 ;  /* 0x0000001fff117819 */ /* 0x000fe2000001141a */
[----:B------:R-:W-:Y:S01]  /*0ee0*/  ULDC UR4, c[0x0][0x2c4] ;  /* 0x0000b10000047ab9 */ /* 0x000fe20000000800 */
[----:B------:R-:W-:Y:S01]  /*0ef0*/  LEA.HI R9, R124, R132, RZ, 0x4 ;  /* 0x000000847c097211 */ /* 0x000fe200078f20ff */
[----:B------:R-:W-:Y:S01]  /*0f00*/  UIADD3 UR5, UR17, UR5, URZ ;  /* 0x0000000511057290 */ /* 0x000fe2000fffe03f */
[----:B------:R-:W-:Y:S01]  /*0f10*/  BSSY B0, `(.L_x_1587) ;  /* 0x00000b1000007945 */ /* 0x000fe20003800000 */
[----:B------:R-:W-:Y:S01]  /*0f20*/  IMAD R5, R17, c[0x0][0x1c0], RZ ;  /* 0x0000700011057a24 */ /* 0x000fe200078e02ff */
[----:B------:R-:W-:Y:S01]  /*0f30*/  SHF.R.S32.HI R8, RZ, 0x4, R9 ;  /* 0x00000004ff087819 */ /* 0x000fe20000011409 */
[----:B------:R-:W-:-:S02]  /*0f40*/  ULDC UR15, c[0x0][0x168] ;  /* 0x00005a00000f7ab9 */ /* 0x000fc40000000800 */
[----:B------:R-:W-:Y:S01]  /*0f50*/  IMAD R5, R26, c[0x0][0x1c4], R5 ;  /* 0x000071001a057a24 */ /* 0x000fe200078e0205 */
[----:B------:R-:W-:Y:S01]  /*0f60*/  LEA.HI R7, R9, R8, RZ, 0x1 ;  /* 0x0000000809077211 */ /* 0x000fe200078f08ff */
[----:B------:R-:W-:Y:S02]  /*0f70*/  UIMAD UR15, UR4, UR15, URZ ;  /* 0x0000000f040f72a4 */ /* 0x000fe4000f8e023f */
[----:B------:R-:W-:Y:S02]  /*0f80*/  ULDC.64 UR6, c[0x0][0x1e8] ;  /* 0x00007a0000067ab9 */ /* 0x000fe40000000a00 */
[----:B------:R-:W-:Y:S01]  /*0f90*/  UIMAD UR6, UR14, UR6, URZ ;  /* 0x000000060e0672a4 */ /* 0x000fe2000f8e023f */
[----:B-1----:R-:W-:Y:S01]  /*0fa0*/  LEA.HI R2, R124, R132, RZ, 0x3 ;  /* 0x000000847c027211 */ /* 0x002fe200078f18ff */
[----:B------:R-:W-:Y:S02]  /*0fb0*/  IMAD.U32 R3, RZ, RZ, UR17 ;  /* 0x00000011ff037e24 */ /* 0x000fe4000f8e00ff */
[----:B------:R-:W-:Y:S01]  /*0fc0*/  UIMAD UR6, UR10, UR7, UR6 ;  /* 0x000000070a0672a4 */ /* 0x000fe2000f8e0206 */
[----:B------:R-:W-:Y:S01]  /*0fd0*/  IMAD.U32 R3, RZ, RZ, UR5 ;  /* 0x00000005ff037e24 */ /* 0x000fe2000f8e00ff */
[----:B------:R-:W-:Y:S01]  /*0fe0*/  LOP3.LUT R0, R2, 0xfffffff8, RZ, 0xc0, !PT ;  /* 0xfffffff802007812 */ /* 0x000fe200078ec0ff */
[----:B------:R-:W-:Y:S01]  /*0ff0*/  ULDC.64 UR4, c[0x0][0x210] ;  /* 0x0000840000047ab9 */ /* 0x000fe20000000a00 */
[----:B------:R-:W-:Y:S01]  /*1000*/  SHF.R.S32.HI R22, RZ, 0x3, R2 ;  /* 0x00000003ff167819 */ /* 0x000fe20000011402 */
[----:B------:R-:W-:Y:S01]  /*1010*/  IMAD.U32 R2, RZ, RZ, UR16 ;  /* 0x00000010ff027e24 */ /* 0x000fe2000f8e00ff */
[----:B------:R-:W-:Y:S01]  /*1020*/  UIMAD UR4, UR14, UR4, URZ ;  /* 0x000000040e0472a4 */ /* 0x000fe2000f8e023f */
[----:B------:R-:W-:Y:S01]  /*1030*/  IMAD.IADD R23, R132, 0x1, -R0 ;  /* 0x0000000184177824 */ /* 0x000fe200078e0a00 */
[----:B------:R-:W-:Y:S01]  /*1040*/  IADD3 R28, R22, UR9, RZ ;  /* 0x00000009161c7c10 */ /* 0x000fe2000fffe0ff */
[----:B------:R-:W-:Y:S01]  /*1050*/  IMAD.WIDE.U32 R2, R26, c[0x0][0x1c0], R2 ;  /* 0x000070001a027a25 */ /* 0x000fe200078e0002 */
[----:B------:R-:W-:-:S03]  /*1060*/  UIMAD UR4, UR10, UR5, UR4 ;  /* 0x000000050a0472a4 */ /* 0x000fc6000f8e0204 */
[----:B------:R-:W-:Y:S02]  /*1070*/  IMAD R4, R23, 0x20, R22 ;  /* 0x0000002017047824 */ /* 0x000fe400078e0216 */
[----:B------:R-:W-:Y:S02]  /*1080*/  IMAD.IADD R3, R3, 0x1, R5 ;  /* 0x0000000103037824 */ /* 0x000fe400078e0205 */
[C---:B------:R-:W-:Y:S01]  /*1090*/  IMAD.SHL.U32 R10, R23.reuse, 0x8, RZ ;  /* 0x00000008170a7824 */ /* 0x040fe200078e00ff */
[----:B------:R-:W-:Y:S01]  /*10a0*/  IADD3 R4, R4, UR9, RZ ;  /* 0x0000000904047c10 */ /* 0x000fe2000fffe0ff */
[----:B------:R-:W-:-:S03]  /*10b0*/  IMAD.SHL.U32 R19, R23, 0x8, RZ ;  /* 0x0000000817137824 */ /* 0x000fc600078e00ff */
[----:B------:R-:W-:Y:S01]  /*10c0*/  SHF.R.S32.HI R11, RZ, 0x1f, R10 ;  /* 0x0000001fff0b7819 */ /* 0x000fe2000001140a */
[----:B------:R-:W-:Y:S01]  /*10d0*/  @P1 IMAD.HI.U32 R6, R4, c[0x0][0x2c8], RZ ;  /* 0x0000b20004061a27 */ /* 0x000fe200078e00ff */
[----:B------:R-:W-:Y:S02]  /*10e0*/  ISETP.GE.AND P1, PT, R28, UR15, PT ;  /* 0x0000000f1c007c0c */ /* 0x000fe4000bf26270 */
[----:B------:R-:W-:Y:S01]  /*10f0*/  IADD3 R20, R19, 0xc0, RZ ;  /* 0x000000c013147810 */ /* 0x000fe20007ffe0ff */
[----:B------:R-:W-:Y:S01]  /*1100*/  IMAD.MOV.U32 R0, RZ, RZ, R4 ;  /* 0x000000ffff007224 */ /* 0x000fe200078e0004 */
[----:B------:R-:W-:Y:S02]  /*1110*/  @P0 SHF.R.U32.HI R0, RZ, c[0x0][0x2cc], R6 ;  /* 0x0000b300ff000a19 */ /* 0x000fe40000011606 */
[----:B------:R-:W-:Y:S02]  /*1120*/  LOP3.LUT R6, R7, 0xfffffffe, RZ, 0xc0, !PT ;  /* 0xfffffffe07067812 */ /* 0x000fe400078ec0ff */
[----:B------:R-:W-:Y:S01]  /*1130*/  ISETP.GE.AND P5, PT, R20, c[0x0][0x198], PT ;  /* 0x0000660014007a0c */ /* 0x000fe20003fa6270 */
[----:B------:R-:W-:Y:S01]  /*1140*/  IMAD.MOV R5, RZ, RZ, -R0 ;  /* 0x000000ffff057224 */ /* 0x000fe200078e0a00 */
[----:B------:R-:W-:Y:S01]  /*1150*/  IADD3 R18, R10, 0x40, RZ ;  /* 0x000000400a127810 */ /* 0x000fe20007ffe0ff */
[----:B------:R-:W-:Y:S01]  /*1160*/  IMAD.IADD R29, R8, 0x1, -R6 ;  /* 0x00000001081d7824 */ /* 0x000fe200078e0a06 */
[----:B------:R-:W-:Y:S01]  /*1170*/  SHF.R.S32.HI R6, RZ, 0x1f, R0 ;  /* 0x0000001fff067819 */ /* 0x000fe20000011400 */
[----:B------:R-:W-:Y:S01]  /*1180*/  IMAD R5, R5, c[0x0][0x2c4], R4 ;  /* 0x0000b10005057a24 */ /* 0x000fe200078e0204 */
[----:B------:R-:W-:Y:S01]  /*1190*/  IADD3 R8, R28, 0x20, RZ ;  /* 0x000000201c087810 */ /* 0x000fe20007ffe0ff */
[----:B------:R-:W-:Y:S01]  /*11a0*/  IMAD.SHL.U32 R4, R22, 0x40, RZ ;  /* 0x0000004016047824 */ /* 0x000fe200078e00ff */
[----:B------:R-:W-:Y:S01]  /*11b0*/  @!P1 SHF.R.S32.HI R13, RZ, 0x1f, R20 ;  /* 0x0000001fff0d9819 */ /* 0x000fe20000011414 */
[----:B------:R-:W-:Y:S01]  /*11c0*/  IMAD R6, R6, c[0x0][0x1b0], RZ ;  /* 0x00006c0006067a24 */ /* 0x000fe200078e02ff */
[----:B------:R-:W-:Y:S01]  /*11d0*/  ISETP.GE.AND P0, PT, R8, UR15, PT ;  /* 0x0000000f08007c0c */ /* 0x000fe2000bf06270 */
[----:B------:R-:W-:Y:S01]  /*11e0*/  IMAD.WIDE.U32 R2, R0, c[0x0][0x1b0], R2 ;  /* 0x00006c0000027a25 */ /* 0x000fe200078e0002 */
[----:B------:R-:W-:-:S02]  /*11f0*/  LOP3.LUT R4, R4, 0x1c0, RZ, 0xc0, !PT ;  /* 0x000001c004047812 */ /* 0x000fc400078ec0ff */
[----:B------:R-:W-:Y:S01]  /*1200*/  @!P1 LEA.HI R20, R13, R20, RZ, 0x3 ;  /* 0x000000140d149211 */ /* 0x000fe200078f18ff */
[----:B------:R-:W-:Y:S01]  /*1210*/  IMAD R0, R0, c[0x0][0x1b4], R6 ;  /* 0x00006d0000007a24 */ /* 0x000fe200078e0206 */
[----:B------:R-:W-:Y:S02]  /*1220*/  LOP3.LUT R7, R4, 0x38, R10, 0xf8, !PT ;  /* 0x0000003804077812 */ /* 0x000fe400078ef80a */
[----:B------:R-:W-:Y:S01]  /*1230*/  SHF.R.U32.HI R4, RZ, 0x3, R4 ;  /* 0x00000003ff047819 */ /* 0x000fe20000011604 */
[----:B------:R-:W-:Y:S01]  /*1240*/  IMAD.IADD R3, R3, 0x1, R0 ;  /* 0x0000000103037824 */ /* 0x000fe200078e0200 */
[----:B------:R-:W-:Y:S02]  /*1250*/  IADD3 R6, R10, 0x80, RZ ;  /* 0x000000800a067810 */ /* 0x000fe40007ffe0ff */
[----:B------:R-:W-:Y:S01]  /*1260*/  LOP3.LUT R7, R7, R4, RZ, 0x3c, !PT ;  /* 0x0000000407077212 */ /* 0x000fe200078e3cff */
[----:B------:R-:W-:Y:S01]  /*1270*/  IMAD.WIDE.U32 R2, R5, c[0x0][0x1a8], R2 ;  /* 0x00006a0005027a25 */ /* 0x000fe200078e0002 */
[----:B------:R-:W-:-:S02]  /*1280*/  SHF.R.S32.HI R4, RZ, 0x1f, R5 ;  /* 0x0000001fff047819 */ /* 0x000fc40000011405 */
[----:B------:R-:W-:Y:S02]  /*1290*/  ISETP.GE.AND P2, PT, R6, c[0x0][0x1d4], PT ;  /* 0x0000750006007a0c */ /* 0x000fe40003f46270 */
[----:B------:R-:W-:Y:S01]  /*12a0*/  LEA.HI R6, R124, R132, RZ, 0x6 ;  /* 0x000000847c067211 */ /* 0x000fe200078f30ff */
[----:B------:R-:W-:Y:S01]  /*12b0*/  IMAD R0, R4, c[0x0][0x1a8], RZ ;  /* 0x00006a0004007a24 */ /* 0x000fe200078e02ff */
[----:B------:R-:W-:Y:S02]  /*12c0*/  LEA R27, P3, R2, c[0x0][0x160], 0x1 ;  /* 0x00005800021b7a11 */ /* 0x000fe400078608ff */
[----:B------:R-:W-:Y:S01]  /*12d0*/  @!P1 LOP3.LUT R20, R20, 0xfffffff8, RZ, 0xc0, !PT ;  /* 0xfffffff814149812 */ /* 0x000fe200078ec0ff */
[----:B------:R-:W-:Y:S01]  /*12e0*/  IMAD.SHL.U32 R4, R6, 0x8, RZ ;  /* 0x0000000806047824 */ /* 0x000fe200078e00ff */
[----:B------:R-:W-:Y:S01]  /*12f0*/  IADD3 R6, R19, 0x80, RZ ;  /* 0x0000008013067810 */ /* 0x000fe20007ffe0ff */
[----:B------:R-:W-:-:S03]  /*1300*/  IMAD R0, R5, c[0x0][0x1ac], R0 ;  /* 0x00006b0005007a24 */ /* 0x000fc600078e0200 */
[----:B------:R-:W-:Y:S01]  /*1310*/  LOP3.LUT R225, R7, 0xfffffe00, R4, 0xf8, !PT ;  /* 0xfffffe0007e17812 */ /* 0x000fe200078ef804 */
[----:B------:R-:W-:Y:S01]  /*1320*/  IMAD.IADD R0, R3, 0x1, R0 ;  /* 0x0000000103007824 */ /* 0x000fe200078e0200 */
[----:B------:R-:W-:Y:S02]  /*1330*/  LOP3.LUT R4, R9, 0xfffffff0, RZ, 0xc0, !PT ;  /* 0xfffffff009047812 */ /* 0x000fe400078ec0ff */
[----:B------:R-:W-:Y:S02]  /*1340*/  SHF.R.S32.HI R7, RZ, 0x1f, R22 ;  /* 0x0000001fff077819 */ /* 0x000fe40000011416 */
[----:B------:R-:W-:Y:S01]  /*1350*/  LEA.HI.X R25, R2, c[0x0][0x164], R0, 0x1, P3 ;  /* 0x0000590002197a11 */ /* 0x000fe200018f0c00 */
[----:B------:R-:W-:Y:S01]  /*1360*/  IMAD.IADD R8, R132, 0x1, -R4 ;  /* 0x0000000184087824 */ /* 0x000fe200078e0a04 */
[----:B------:R-:W-:Y:S01]  /*1370*/  @!P1 SHF.R.S32.HI R5, RZ, 0x1f, R6 ;  /* 0x0000001fff059819 */ /* 0x000fe20000011406 */
[----:B------:R-:W-:Y:S01]  /*1380*/  IMAD R0, R7, c[0x0][0x1e0], RZ ;  /* 0x0000780007007a24 */ /* 0x000fe200078e02ff */
[----:B------:R-:W-:Y:S01]  /*1390*/  ISETP.GE.AND P6, PT, R6, c[0x0][0x198], PT ;  /* 0x0000660006007a0c */ /* 0x000fe20003fc6270 */
[----:B------:R-:W-:Y:S01]  /*13a0*/  SHFL.IDX PT, R3, R25, RZ, 0x181f ;  /* 0x00181fff19037589 */ /* 0x000fe200000e0000 */
[----:B------:R-:W-:Y:S01]  /*13b0*/  SHF.R.S32.HI R2, RZ, 0x1f, R8 ;  /* 0x0000001fff027819 */ /* 0x000fe20000011408 */
[----:B------:R-:W-:Y:S01]  /*13c0*/  IMAD R0, R22, c[0x0][0x1e4], R0 ;  /* 0x0000790016007a24 */ /* 0x000fe200078e0200 */
[----:B------:R-:W-:Y:S01]  /*13d0*/  @!P1 LEA.HI R15, R5, R6, RZ, 0x3 ;  /* 0x00000006050f9211 */ /* 0x000fe200078f18ff */
[----:B------:R-:W-:Y:S01]  /*13e0*/  IMAD R6, R7, c[0x0][0x208], RZ ;  /* 0x0000820007067a24 */ /* 0x000fe200078e02ff */
[----:B------:R-:W-:Y:S01]  /*13f0*/  LEA.HI R24, R2, R8, RZ, 0x3 ;  /* 0x0000000802187211 */ /* 0x000fe200078f18ff */
[----:B------:R-:W-:Y:S01]  /*1400*/  IMAD.WIDE.U32 R4, R22, c[0x0][0x1e0], R10 ;  /* 0x0000780016047a25 */ /* 0x000fe200078e000a */
[----:B------:R-:W1:Y:S02]  /*1410*/  SHFL.IDX PT, R2, R27, RZ, 0x181f ;  /* 0x00181fff1b027589 */ /* 0x000e6400000e0000 */
[----:B------:R-:W-:Y:S01]  /*1420*/  LOP3.LUT R14, R24, 0xfffffff8, RZ, 0xc0, !PT ;  /* 0xfffffff8180e7812 */ /* 0x000fe200078ec0ff */
[----:B------:R-:W-:-:S02]  /*1430*/  IMAD R12, R22, c[0x0][0x20c], R6 ;  /* 0x00008300160c7a24 */ /* 0x000fc400078e0206 */
[----:B------:R-:W-:-:S04]  /*1440*/  IMAD.WIDE.U32 R6, R22, c[0x0][0x208], R10 ;  /* 0x0000820016067a25 */ /* 0x000fc800078e000a */
[----:B------:R-:W-:Y:S02]  /*1450*/  IMAD.IADD R9, R5, 0x1, R0 ;  /* 0x0000000105097824 */ /* 0x000fe400078e0200 */
[----:B------:R-:W-:Y:S01]  /*1460*/  IMAD.IADD R21, R8, 0x1, -R14 ;  /* 0x0000000108157824 */ /* 0x000fe200078e0a0e */
[----:B------:R-:W-:Y:S01]  /*1470*/  @!P1 LOP3.LUT R14, R15, 0xfffffff8, RZ, 0xc0, !PT ;  /* 0xfffffff80f0e9812 */ /* 0x000fe200078ec0ff */
[----:B------:R-:W-:Y:S02]  /*1480*/  IMAD.IADD R5, R7, 0x1, R12 ;  /* 0x0000000107057824 */ /* 0x000fe400078e020c */
[----:B------:R-:W-:Y:S02]  /*1490*/  IMAD.MOV.U32 R8, RZ, RZ, R4 ;  /* 0x000000ffff087224 */ /* 0x000fe400078e0004 */
[----:B------:R-:W-:Y:S02]  /*14a0*/  IMAD.U32 R12, RZ, RZ, UR10 ;  /* 0x0000000aff0c7e24 */ /* 0x000fe4000f8e00ff */
[----:B------:R-:W-:-:S02]  /*14b0*/  IMAD.U32 R0, RZ, RZ, UR10 ;  /* 0x0000000aff007e24 */ /* 0x000fc4000f8e00ff */
[----:B------:R-:W-:Y:S02]  /*14c0*/  IMAD.MOV.U32 R4, RZ, RZ, R6 ;  /* 0x000000ffff047224 */ /* 0x000fe400078e0006 */
[----:B------:R-:W-:-:S04]  /*14d0*/  IMAD.WIDE.U32 R12, R12, c[0x0][0x1e8], R8 ;  /* 0x00007a000c0c7a25 */ /* 0x000fc800078e0008 */
[----:B------:R-:W-:Y:S01]  /*14e0*/  IMAD.WIDE.U32 R8, R0, c[0x0][0x210], R4 ;  /* 0x0000840000087a25 */ /* 0x000fe200078e0004 */
[C---:B-1----:R-:W-:Y:S02]  /*14f0*/  @!P1 LEA R4, P3, R19.reuse, R2, 0x1 ;  /* 0x0000000213049211 */ /* 0x042fe400078608ff */
[----:B------:R-:W-:Y:S01]  /*1500*/  @!P1 SHF.R.S32.HI R0, RZ, 0x1f, R18 ;  /* 0x0000001fff009819 */ /* 0x000fe20000011412 */
[----:B------:R-:W-:Y:S01]  /*1510*/  @!P1 IMAD.WIDE R14, R14, 0x2, R2 ;  /* 0x000000020e0e9825 */ /* 0x000fe200078e0202 */
[C---:B------:R-:W-:Y:S02]  /*1520*/  @!P1 LEA.HI.X R5, R19.reuse, R3, R11, 0x1, P3 ;  /* 0x0000000313059211 */ /* 0x040fe400018f0c0b */
[----:B------:R-:W-:Y:S02]  /*1530*/  ISETP.GE.AND P3, PT, R19, c[0x0][0x198], PT ;  /* 0x0000660013007a0c */ /* 0x000fe40003f66270 */
[----:B------:R-:W-:Y:S02]  /*1540*/  @!P1 LEA.HI R0, R0, R18, RZ, 0x3 ;  /* 0x0000001200009211 */ /* 0x000fe400078f18ff */
[----:B------:R-:W-:-:S02]  /*1550*/  IADD3 R13, R13, UR6, RZ ;  /* 0x000000060d0d7c10 */ /* 0x000fc4000fffe0ff */
[--C-:B--2---:R-:W-:Y:S01]  /*1560*/  @P4 SHF.R.S32.HI R7, RZ, 0x1f, R16.reuse ;  /* 0x0000001fff074819 */ /* 0x104fe20000011410 */
[----:B------:R-:W-:Y:S01]  /*1570*/  @P4 IMAD.MOV.U32 R6, RZ, RZ, R16 ;  /* 0x000000ffff064224 */ /* 0x000fe200078e0010 */
[----:B------:R-:W-:Y:S01]  /*1580*/  @!P1 LOP3.LUT R16, R0, 0xfffffff8, RZ, 0xc0, !PT ;  /* 0xfffffff800109812 */ /* 0x000fe200078ec0ff */
[----:B------:R-:W-:Y:S02]  /*1590*/  @!P4 IMAD.MOV.U32 R6, RZ, RZ, R26 ;  /* 0x000000ffff06c224 */ /* 0x000fe400078e001a */
[----:B------:R-:W-:Y:S01]  /*15a0*/  @!P4 IMAD.MOV.U32 R7, RZ, RZ, R17 ;  /* 0x000000ffff07c224 */ /* 0x000fe200078e0011 */
[----:B------:R-:W-:Y:S01]  /*15b0*/  ISETP.GE.AND P4, PT, R19, c[0x0][0x198], PT ;  /* 0x0000660013007a0c */ /* 0x000fe20003f86270 */
[----:B------:R-:W-:Y:S01]  /*15c0*/  @!P1 IMAD.SHL.U32 R0, R225, 0x2, RZ ;  /* 0x00000002e1009824 */ /* 0x000fe200078e00ff */
[----:B------:R-:W-:Y:S01]  /*15d0*/  ISETP.GE.AND P4, PT, R18, c[0x0][0x198], PT ;  /* 0x0000660012007a0c */ /* 0x000fe20003f86270 */
[----:B------:R-:W-:-:S03]  /*15e0*/  @!P1 IMAD.WIDE R16, R16, 0x2, R2 ;  /* 0x0000000210109825 */ /* 0x000fc600078e0202 */
[----:B------:R-:W-:Y:S01]  /*15f0*/  @!PT LDS RZ, [RZ] ;  /* 0x00000000fffff984 */ /* 0x000fe20000000800 */
[----:B------:R1:W-:Y:S01]  /*1600*/  @!P1 LDGSTS.E.BYPASS.LTC128B.128 [R0+0x10100], [R4.64], !P3 ;  /* 0x1010000004009fae */ /* 0x0003e2000d901d4c */
[----:B------:R-:W-:Y:S01]  /*1610*/  @!P1 IMAD.WIDE R2, R20, 0x2, R2 ;  /* 0x0000000214029825 */ /* 0x000fe200078e0202 */
[----:B------:R-:W-:Y:S02]  /*1620*/  P2R R26, PR, RZ, 0x10 ;  /* 0x00000010ff1a7803 */ /* 0x000fe40000000000 */
[----:B------:R-:W-:Y:S01]  /*1630*/  ISETP.GE.AND P3, PT, R18, c[0x0][0x1d4], PT ;  /* 0x0000750012007a0c */ /* 0x000fe20003f66270 */
[----:B------:R-:W-:-:S04]  /*1640*/  IMAD.WIDE.U32 R34, R6, c[0x0][0x1f0], R12 ;  /* 0x00007c0006227a25 */ /* 0x000fc800078e000c */
[----:B------:R2:W-:Y:S01]  /*1650*/  @!P1 LDGSTS.E.BYPASS.LTC128B.128 [R0+0x14100], [R16.64], !P4 ;  /* 0x1410000010009fae */ /* 0x0005e2000e101d4c */
[----:B------:R-:W-:-:S03]  /*1660*/  ISETP.GE.AND P4, PT, R10, c[0x0][0x1d4], PT ;  /* 0x000075000a007a0c */ /* 0x000fc60003f86270 */
[----:B------:R3:W-:Y:S04]  /*1670*/  @!P1 LDGSTS.E.BYPASS.LTC128B.128 [R0+0x18100], [R14.64], !P6 ;  /* 0x181000000e009fae */ /* 0x0007e8000f101d4c */
[----:B------:R4:W-:Y:S01]  /*1680*/  @!P1 LDGSTS.E.BYPASS.LTC128B.128 [R0+0x1c100], [R2.64], !P5 ;  /* 0x1c10000002009fae */ /* 0x0009e2000e901d4c */
[----:B------:R-:W-:-:S03]  /*1690*/  LOP3.LUT P1, RZ, R21, 0x2, RZ, 0xc0, !PT ;  /* 0x0000000215ff7812 */ /* 0x000fc6000782c0ff */
[----:B------:R4:W-:Y:S01]  /*16a0*/  STL.64 [R1+0x38], R34 ;  /* 0x0000382201007387 */ /* 0x0009e20000100a00 */
[----:B-1----:R-:W-:Y:S02]  /*16b0*/  IMAD.SHL.U32 R4, R21, 0x40, RZ ;  /* 0x0000004015047824 */ /* 0x002fe400078e00ff */
[----:B------:R-:W-:Y:S02]  /*16c0*/  IMAD R5, R7, c[0x0][0x1f0], RZ ;  /* 0x00007c0007057a24 */ /* 0x000fe400078e02ff */
[----:B--2---:R-:W-:Y:S02]  /*16d0*/  IMAD.MOV.U32 R16, RZ, RZ, 0x20 ;  /* 0x00000020ff107424 */ /* 0x004fe400078e00ff */
[----:B---3--:R-:W-:Y:S02]  /*16e0*/  IMAD R14, R6, c[0x0][0x1f4], R5 ;  /* 0x00007d00060e7a24 */ /* 0x008fe400078e0205 */
[----:B------:R-:W-:Y:S02]  /*16f0*/  IMAD.SHL.U32 R5, R24, 0x40, RZ ;  /* 0x0000004018057824 */ /* 0x000fe400078e00ff */
[----:B----4-:R-:W-:Y:S01]  /*1700*/  IMAD.SHL.U32 R2, R29, 0x8, RZ ;  /* 0x000000081d027824 */ /* 0x010fe200078e00ff */
[----:B------:R-:W-:Y:S01]  /*1710*/  LOP3.LUT R0, R4, 0x1c0, RZ, 0xc0, !PT ;  /* 0x000001c004007812 */ /* 0x000fe200078ec0ff */
[----:B------:R-:W-:Y:S01]  /*1720*/  IMAD.IADD R37, R35, 0x1, R14 ;  /* 0x0000000123257824 */ /* 0x000fe200078e020e */
[----:B------:R-:W-:Y:S01]  /*1730*/  IADD3 R3, R9, UR4, RZ ;  /* 0x0000000409037c10 */ /* 0x000fe2000fffe0ff */
[----:B------:R-:W-:Y:S01]  /*1740*/  IMAD.MOV.U32 R4, RZ, RZ, 0x10 ;  /* 0x00000010ff047424 */ /* 0x000fe200078e00ff */
[----:B------:R-:W-:Y:S01]  /*1750*/  LOP3.LUT R2, R0, 0x8, R2, 0xf8, !PT ;  /* 0x0000000800027812 */ /* 0x000fe200078ef802 */
[----:B------:R1:W2:Y:S01]  /*1760*/  SHFL.IDX PT, R9, R25, 0x1, 0x181f ;  /* 0x00381f0019097f89 */ /* 0x0002a200000e0000 */
[----:B------:R-:W-:-:S02]  /*1770*/  SHF.R.U32.HI R0, RZ, 0x3, R0 ;  /* 0x00000003ff007819 */ /* 0x000fc40000011600 */
[----:B------:R-:W-:Y:S02]  /*1780*/  SEL R4, R4, 0xfffffff0, !P1 ;  /* 0xfffffff004047807 */ /* 0x000fe40004800000 */
[----:B------:R-:W-:Y:S01]  /*1790*/  LOP3.LUT R15, R2, R0, RZ, 0x3c, !PT ;  /* 0x00000000020f7212 */ /* 0x000fe200078e3cff */
[----:B------:R-:W-:Y:S01]  /*17a0*/  IMAD R0, R7, c[0x0][0x218], RZ ;  /* 0x0000860007007a24 */ /* 0x000fe200078e02ff */
[----:B------:R-:W-:Y:S01]  /*17b0*/  LOP3.LUT P1, RZ, R21, 0x4, RZ, 0xc0, !PT ;  /* 0x0000000415ff7812 */ /* 0x000fe2000782c0ff */
[----:B------:R-:W-:Y:S01]  /*17c0*/  IMAD.MOV.U32 R2, RZ, RZ, R8 ;  /* 0x000000ffff027224 */ /* 0x000fe200078e0008 */
[----:B------:R-:W-:Y:S01]  /*17d0*/  LOP3.LUT R5, R15, 0xfffffe00, R5, 0xf8, !PT ;  /* 0xfffffe000f057812 */ /* 0x000fe200078ef805 */
[----:B------:R-:W-:Y:S01]  /*17e0*/  IMAD R7, R6, c[0x0][0x21c], R0 ;  /* 0x0000870006077a24 */ /* 0x000fe200078e0200 */
[----:B------:R-:W-:Y:S01]  /*17f0*/  IADD3 R0, R10, 0xc0, RZ ;  /* 0x000000c00a007810 */ /* 0x000fe20007ffe0ff */
[----:B------:R-:W-:Y:S01]  /*1800*/  IMAD.WIDE.U32 R32, R6, c[0x0][0x218], R2 ;  /* 0x0000860006207a25 */ /* 0x000fe200078e0002 */
[----:B------:R1:W3:Y:S01]  /*1810*/  SHFL.IDX PT, R8, R27, 0x1, 0x181f ;  /* 0x00381f001b087f89 */ /* 0x0002e200000e0000 */
[----:B------:R-:W-:-:S02]  /*1820*/  SEL R2, R16, 0xffffffe0, !P1 ;  /* 0xffffffe010027807 */ /* 0x000fc40004800000 */
[----:B------:R-:W-:Y:S01]  /*1830*/  IMAD.IADD R31, R33, 0x1, R7 ;  /* 0x00000001211f7824 */ /* 0x000fe200078e0207 */
[----:B------:R1:W-:Y:S01]  /*1840*/  STL.64 [R1+0x40], R32 ;  /* 0x0000402001007387 */ /* 0x0003e20000100a00 */
[----:B------:R-:W-:-:S03]  /*1850*/  ISETP.GE.AND P1, PT, R0, c[0x0][0x1d4], PT ;  /* 0x0000750000007a0c */ /* 0x000fc60003f26270 */
[----:B------:R1:W-:Y:S04]  /*1860*/  STL [R1+0x34], R37 ;  /* 0x0000342501007387 */ /* 0x0003e80000100800 */
[----:B------:R1:W-:Y:S01]  /*1870*/  STL [R1+0x2c], R31 ;  /* 0x00002c1f01007387 */ /* 0x0003e20000100800 */
[----:B------:R-:W-:Y:S05]  /*1880*/  @P0 BRA `(.L_x_1588) ;  /* 0x0000019000000947 */ /* 0x000fea0003800000 */
[C---:B--2---:R-:W-:Y:S02]  /*1890*/  IADD3 R3, R19.reuse, 0x80, RZ ;  /* 0x0000008013037810 */ /* 0x044fe40007ffe0ff */
[C---:B------:R-:W-:Y:S02]  /*18a0*/  IADD3 R0, R19.reuse, 0xc0, RZ ;  /* 0x000000c013007810 */ /* 0x040fe40007ffe0ff */
[----:B---3--:R-:W-:Y:S02]  /*18b0*/  LEA R6, P0, R19, R8, 0x1 ;  /* 0x0000000813067211 */ /* 0x008fe400078008ff */
[----:B------:R-:W-:-:S02]  /*18c0*/  SHF.R.S32.HI R14, RZ, 0x1f, R18 ;  /* 0x0000001fff0e7819 */ /* 0x000fc40000011412 */
[----:B------:R-:W-:Y:S02]  /*18d0*/  SHF.R.S32.HI R12, RZ, 0x1f, R3 ;  /* 0x0000001fff0c7819 */ /* 0x000fe40000011403 */
[----:B------:R-:W-:Y:S02]  /*18e0*/  SHF.R.S32.HI R13, RZ, 0x1f, R0 ;  /* 0x0000001fff0d7819 */ /* 0x000fe40000011400 */
[----:B------:R-:W-:Y:S02]  /*18f0*/  P2R R17, PR, RZ, 0x2 ;  /* 0x00000002ff117803 */ /* 0x000fe40000000000 */
[C---:B------:R-:W-:Y:S02]  /*1900*/  LEA.HI.X R7, R19.reuse, R9, R11, 0x1, P0 ;  /* 0x0000000913077211 */ /* 0x040fe400000f0c0b */
[----:B------:R-:W-:Y:S02]  /*1910*/  LEA.HI R14, R14, R18, RZ, 0x3 ;  /* 0x000000120e0e7211 */ /* 0x000fe400078f18ff */
[----:B------:R-:W-:-:S02]  /*1920*/  ISETP.GE.AND P1, PT, R19, c[0x0][0x198], PT ;  /* 0x0000660013007a0c */ /* 0x000fc40003f26270 */
[----:B------:R-:W-:Y:S02]  /*1930*/  ISETP.NE.AND P0, PT, R26, RZ, PT ;  /* 0x000000ff1a00720c */ /* 0x000fe40003f05270 */
[----:B------:R-:W-:Y:S02]  /*1940*/  LEA.HI R3, R12, R3, RZ, 0x3 ;  /* 0x000000030c037211 */ /* 0x000fe400078f18ff */
[----:B------:R-:W-:Y:S02]  /*1950*/  LEA.HI R0, R13, R0, RZ, 0x3 ;  /* 0x000000000d007211 */ /* 0x000fe400078f18ff */
[----:B------:R-:W-:Y:S02]  /*1960*/  LOP3.LUT R14, R14, 0xfffffff8, RZ, 0xc0, !PT ;  /* 0xfffffff80e0e7812 */ /* 0x000fe400078ec0ff */
[----:B------:R-:W-:Y:S02]  /*1970*/  LOP3.LUT R3, R3, 0xfffffff8, RZ, 0xc0, !PT ;  /* 0xfffffff803037812 */ /* 0x000fe400078ec0ff */
[----:B------:R-:W-:Y:S01]  /*1980*/  LOP3.LUT R16, R0, 0xfffffff8, RZ, 0xc0, !PT ;  /* 0xfffffff800107812 */ /* 0x000fe200078ec0ff */
[----:B------:R-:W-:-:S02]  /*1990*/  IMAD.SHL.U32 R0, R225, 0x2, RZ ;  /* 0x00000002e1007824 */ /* 0x000fc400078e00ff */
[----:B------:R-:W-:-:S03]  /*19a0*/  IMAD.WIDE R14, R14, 0x2, R8 ;  /* 0x000000020e0e7825 */ /* 0x000fc600078e0208 */
[----:B------:R2:W-:Y:S01]  /*19b0*/  LDGSTS.E.BYPASS.LTC128B.128 [R0+0x11100], [R6.64], !P1 ;  /* 0x1110000006007fae */ /* 0x0005e2000c901d4c */
[--C-:B------:R-:W-:Y:S01]  /*19c0*/  IMAD.WIDE R12, R3, 0x2, R8.reuse ;  /* 0x00000002030c7825 */ /* 0x100fe200078e0208 */
[----:B------:R-:W-:Y:S02]  /*19d0*/  ISETP.NE.AND P1, PT, R17, RZ, PT ;  /* 0x000000ff1100720c */ /* 0x000fe40003f25270 */
[----:B------:R2:W-:Y:S01]  /*19e0*/  LDGSTS.E.BYPASS.LTC128B.128 [R0+0x15100], [R14.64], !P0 ;  /* 0x151000000e007fae */ /* 0x0005e2000c101d4c */
[----:B------:R-:W-:-:S03]  /*19f0*/  IMAD.WIDE R8, R16, 0x2, R8 ;  /* 0x0000000210087825 */ /* 0x000fc600078e0208 */
[----:B------:R2:W-:Y:S04]  /*1a00*/  LDGSTS.E.BYPASS.LTC128B.128 [R0+0x19100], [R12.64], !P6 ;  /* 0x191000000c007fae */ /* 0x0005e8000f101d4c */
[----:B------:R2:W-:Y:S03]  /*1a10*/  LDGSTS.E.BYPASS.LTC128B.128 [R0+0x1d100], [R8.64], !P5 ;  /* 0x1d10000008007fae */ /* 0x0005e6000e901d4c */
.L_x_1588:
[----:B--2---:R-:W-:Y:S05]  /*1a20*/  BSYNC B0 ;  /* 0x0000000000007941 */ /* 0x004fea0003800000 */
.L_x_1587:
[----:B------:R-:W-:Y:S01]  /*1a30*/  IADD3 R0, R28, 0x40, RZ ;  /* 0x000000401c007810 */ /* 0x000fe20007ffe0ff */
[----:B------:R2:W4:Y:S01]  /*1a40*/  SHFL.IDX PT, R7, R25, 0x2, 0x181f ;  /* 0x00581f0019077f89 */ /* 0x00052200000e0000 */
[----:B------:R-:W-:Y:S02]  /*1a50*/  BSSY B0, `(.L_x_1589) ;  /* 0x000001e000007945 */ /* 0x000fe40003800000 */
[----:B------:R-:W-:Y:S01]  /*1a60*/  ISETP.GE.AND P0, PT, R0, UR15, PT ;  /* 0x0000000f00007c0c */ /* 0x000fe2000bf06270 */
[----:B------:R2:W1:-:S12]  /*1a70*/  SHFL.IDX PT, R6, R27, 0x2, 0x181f ;  /* 0x00581f001b067f89 */ /* 0x00045800000e0000 */
[----:B------:R-:W-:Y:S05]  /*1a80*/  @P0 BRA `(.L_x_1590) ;  /* 0x000001a000000947 */ /* 0x000fea0003800000 */
[C---:B------:R-:W-:Y:S02]  /*1a90*/  IADD3 R3, R19.reuse, 0x80, RZ ;  /* 0x0000008013037810 */ /* 0x040fe40007ffe0ff */
[C---:B------:R-:W-:Y:S02]  /*1aa0*/  IADD3 R0, R19.reuse, 0xc0, RZ ;  /* 0x000000c013007810 */ /* 0x040fe40007ffe0ff */
[----:B-1-3--:R-:W-:Y:S02]  /*1ab0*/  LEA R8, P0, R19, R6, 0x1 ;  /* 0x0000000613087211 */ /* 0x00afe400078008ff */
[----:B------:R-:W-:Y:S02]  /*1ac0*/  SHF.R.S32.HI R14, RZ, 0x1f, R18 ;  /* 0x0000001fff0e7819 */ /* 0x000fe40000011412 */
[----:B------:R-:W-:Y:S02]  /*1ad0*/  SHF.R.S32.HI R12, RZ, 0x1f, R3 ;  /* 0x0000001fff0c7819 */ /* 0x000fe40000011403 */
[----:B------:R-:W-:-:S02]  /*1ae0*/  SHF.R.S32.HI R13, RZ, 0x1f, R0 ;  /* 0x0000001fff0d7819 */ /* 0x000fc40000011400 */
[----:B------:R-:W-:Y:S02]  /*1af0*/  P2R R17, PR, RZ, 0x2 ;  /* 0x00000002ff117803 */ /* 0x000fe40000000000 */
[C---:B----4-:R-:W-:Y:S02]  /*1b00*/  LEA.HI.X R9, R19.reuse, R7, R11, 0x1, P0 ;  /* 0x0000000713097211 */ /* 0x050fe400000f0c0b */
[----:B------:R-:W-:Y:S02]  /*1b10*/  LEA.HI R14, R14, R18, RZ, 0x3 ;  /* 0x000000120e0e7211 */ /* 0x000fe400078f18ff */
[----:B------:R-:W-:Y:S02]  /*1b20*/  ISETP.GE.AND P1, PT, R19, c[0x0][0x198], PT ;  /* 0x0000660013007a0c */ /* 0x000fe40003f26270 */
[----:B------:R-:W-:Y:S02]  /*1b30*/  ISETP.NE.AND P0, PT, R26, RZ, PT ;  /* 0x000000ff1a00720c */ /* 0x000fe40003f05270 */
[----:B------:R-:W-:-:S02]  /*1b40*/  LEA.HI R3, R12, R3, RZ, 0x3 ;  /* 0x000000030c037211 */ /* 0x000fc400078f18ff */
[----:B------:R-:W-:Y:S02]  /*1b50*/  LEA.HI R0, R13, R0, RZ, 0x3 ;  /* 0x000000000d007211 */ /* 0x000fe400078f18ff */
[----:B------:R-:W-:Y:S02]  /*1b60*/  LOP3.LUT R14, R14, 0xfffffff8, RZ, 0xc0, !PT ;  /* 0xfffffff80e0e7812 */ /* 0x000fe400078ec0ff */
[----:B------:R-:W-:Y:S02]  /*1b70*/  LOP3.LUT R3, R3, 0xfffffff8, RZ, 0xc0, !PT ;  /* 0xfffffff803037812 */ /* 0x000fe400078ec0ff */
[----:B------:R-:W-:Y:S01]  /*1b80*/  LOP3.LUT R16, R0, 0xfffffff8, RZ, 0xc0, !PT ;  /* 0xfffffff800107812 */ /* 0x000fe200078ec0ff */
[----:B------:R-:W-:Y:S02]  /*1b90*/  IMAD.SHL.U32 R0, R225, 0x2, RZ ;  /* 0x00000002e1007824 */ /* 0x000fe400078e00ff */
[----:B------:R-:W-:-:S03]  /*1ba0*/  IMAD.WIDE R14, R14, 0x2, R6 ;  /* 0x000000020e0e7825 */ /* 0x000fc600078e0206 */
[----:B------:R-:W-:Y:S01]  /*1bb0*/  @!PT LDS RZ, [RZ] ;  /* 0x00000000fffff984 */ /* 0x000fe20000000800 */
[----:B------:R1:W-:Y:S01]  /*1bc0*/  LDGSTS.E.BYPASS.LTC128B.128 [R0+0x12100], [R8.64], !P1 ;  /* 0x1210000008007fae */ /* 0x0003e2000c901d4c */
[--C-:B------:R-:W-:Y:S01]  /*1bd0*/  IMAD.WIDE R12, R3, 0x2, R6.reuse ;  /* 0x00000002030c7825 */ /* 0x100fe200078e0206 */
[----:B------:R-:W-:Y:S02]  /*1be0*/  ISETP.NE.AND P1, PT, R17, RZ, PT ;  /* 0x000000ff1100720c */ /* 0x000fe40003f25270 */
[----:B------:R1:W-:Y:S01]  /*1bf0*/  LDGSTS.E.BYPASS.LTC128B.128 [R0+0x16100], [R14.64], !P0 ;  /* 0x161000000e007fae */ /* 0x0003e2000c101d4c */
[----:B------:R-:W-:-:S03]  /*1c00*/  IMAD.WIDE R6, R16, 0x2, R6 ;  /* 0x0000000210067825 */ /* 0x000fc600078e0206 */
[----:B------:R1:W-:Y:S04]  /*1c10*/  LDGSTS.E.BYPASS.LTC128B.128 [R0+0x1a100], [R12.64], !P6 ;  /* 0x1a1000000c007fae */ /* 0x0003e8000f101d4c */
[----:B------:R1:W-:Y:S03]  /*1c20*/  LDGSTS.E.BYPASS.LTC128B.128 [R0+0x1e100], [R6.64], !P5 ;  /* 0x1e10000006007fae */ /* 0x0003e6000e901d4c */
.L_x_1590:
[----:B------:R-:W-:Y:S05]  /*1c30*/  BSYNC B0 ;  /* 0x0000000000007941 */ /* 0x000fea0003800000 */
.L_x_1589:
[----:B-1----:R-:W-:Y:S01]  /*1c40*/  IADD3 R0, R28, 0x60, RZ ;  /* 0x000000601c007810 */ /* 0x002fe20007ffe0ff */
[----:B------:R-:W-:Y:S01]  /*1c50*/  IMAD.MOV.U32 R13, RZ, RZ, c[0x0][0x1e0] ;  /* 0x00007800ff0d7624 */ /* 0x000fe200078e00ff */
[----:B----4-:R1:W4:Y:S01]  /*1c60*/  SHFL.IDX PT, R7, R25, 0x3, 0x181f ;  /* 0x00781f0019077f89 */ /* 0x01032200000e0000 */
[----:B------:R-:W-:Y:S01]  /*1c70*/  IMAD.MOV.U32 R17, RZ, RZ, 0x6 ;  /* 0x00000006ff117424 */ /* 0x000fe200078e00ff */
[----:B------:R-:W-:Y:S01]  /*1c80*/  ISETP.GE.AND P0, PT, R0, UR15, PT ;  /* 0x0000000f00007c0c */ /* 0x000fe2000bf06270 */
[----:B------:R-:W-:Y:S01]  /*1c90*/  BSSY B0, `(.L_x_1591) ;  /* 0x0000020000007945 */ /* 0x000fe20003800000 */
[----:B------:R1:W2:Y:S01]  /*1ca0*/  SHFL.IDX PT, R6, R27, 0x3, 0x181f ;  /* 0x00781f001b067f89 */ /* 0x0002a200000e0000 */
[----:B------:R-:W-:Y:S01]  /*1cb0*/  IADD3 R104, R172, -0x1, RZ ;  /* 0xffffffffac687810 */ /* 0x000fe20007ffe0ff */
[C---:B------:R-:W-:Y:S01]  /*1cc0*/  IMAD.SHL.U32 R126, R13.reuse, 0x40, RZ ;  /* 0x000000400d7e7824 */ /* 0x040fe200078e00ff */
[----:B------:R-:W-:-:S08]  /*1cd0*/  SHF.L.U64.HI R125, R13, R17, c[0x0][0x1e4] ;  /* 0x000079000d7d7619 */ /* 0x000fd00000010211 */
[----:B------:R-:W-:Y:S05]  /*1ce0*/  @P0 BRA `(.L_x_1592) ;  /* 0x000001a000000947 */ /* 0x000fea0003800000 */
[----:B------:R-:W-:Y:S01]  /*1cf0*/  P2R R0, PR, RZ, 0x2 ;  /* 0x00000002ff007803 */ /* 0x000fe20000000000 */
[----:B------:R-:W-:Y:S01]  /*1d00*/  IMAD.SHL.U32 R12, R225, 0x2, RZ ;  /* 0x00000002e10c7824 */ /* 0x000fe200078e00ff */
[C---:B------:R-:W-:Y:S02]  /*1d10*/  ISETP.GE.AND P1, PT, R19.reuse, c[0x0][0x198], PT ;  /* 0x0000660013007a0c */ /* 0x040fe40003f26270 */
[C---:B--23--:R-:W-:Y:S02]  /*1d20*/  LEA R8, P0, R19.reuse, R6, 0x1 ;  /* 0x0000000613087211 */ /* 0x04cfe400078008ff */
[C---:B------:R-:W-:Y:S02]  /*1d30*/  IADD3 R3, R19.reuse, 0xc0, RZ ;  /* 0x000000c013037810 */ /* 0x040fe40007ffe0ff */
[----:B----4-:R-:W-:Y:S02]  /*1d40*/  LEA.HI.X R9, R19, R7, R11, 0x1, P0 ;  /* 0x0000000713097211 */ /* 0x010fe400000f0c0b */
[----:B------:R-:W-:-:S02]  /*1d50*/  SHF.R.S32.HI R10, RZ, 0x1f, R3 ;  /* 0x0000001fff0a7819 */ /* 0x000fc40000011403 */
[----:B------:R-:W-:Y:S02]  /*1d60*/  ISETP.NE.AND P0, PT, R26, RZ, PT ;  /* 0x000000ff1a00720c */ /* 0x000fe40003f05270 */
[----:B------:R-:W-:Y:S01]  /*1d70*/  LEA.HI R3, R10, R3, RZ, 0x3 ;  /* 0x000000030a037211 */ /* 0x000fe200078f18ff */
[----:B------:R-:W-:Y:S01]  /*1d80*/  @!PT LDS RZ, [RZ] ;  /* 0x00000000fffff984 */ /* 0x000fe20000000800 */
[----:B------:R2:W-:Y:S01]  /*1d90*/  LDGSTS.E.BYPASS.LTC128B.128 [R12+0x13100], [R8.64], !P1 ;  /* 0x13100000080c7fae */ /* 0x0005e2000c901d4c */
[----:B------:R-:W-:Y:S02]  /*1da0*/  ISETP.NE.AND P1, PT, R0, RZ, PT ;  /* 0x000000ff0000720c */ /* 0x000fe40003f25270 */
[----:B------:R-:W-:Y:S02]  /*1db0*/  SHF.R.S32.HI R0, RZ, 0x1f, R18 ;  /* 0x0000001fff007819 */ /* 0x000fe40000011412 */
[----:B------:R-:W-:Y:S02]  /*1dc0*/  LOP3.LUT R3, R3, 0xfffffff8, RZ, 0xc0, !PT ;  /* 0xfffffff803037812 */ /* 0x000fe400078ec0ff */
[----:B------:R-:W-:-:S04]  /*1dd0*/  LEA.HI R0, R0, R18, RZ, 0x3 ;  /* 0x0000001200007211 */ /* 0x000fc800078f18ff */
[----:B------:R-:W-:-:S05]  /*1de0*/  LOP3.LUT R0, R0, 0xfffffff8, RZ, 0xc0, !PT ;  /* 0xfffffff800007812 */ /* 0x000fca00078ec0ff */
        /* <DEDUP_REMOVED lines=10> */
.L_x_1592:
[----:B------:R-:W-:Y:S05]  /*1e90*/  BSYNC B0 ;  /* 0x0000000000007941 */ /* 0x000fea0003800000 */
.L_x_1591:
[----:B------:R-:W-:Y:S01]  /*1ea0*/  IMAD.SHL.U32 R105, R104, 0x40, RZ ;  /* 0x0000004068697824 */ /* 0x000fe200078e00ff */
[----:B---3--:R-:W-:Y:S01]  /*1eb0*/  SHF.R.S32.HI R10, RZ, 0x1f, R104 ;  /* 0x0000001fff0a7819 */ /* 0x008fe20000011468 */
[----:B------:R-:W-:Y:S01]  /*1ec0*/  IMAD.MOV.U32 R130, RZ, RZ, R36 ;  /* 0x000000ffff827224 */ /* 0x000fe200078e0024 */
[----:B------:R-:W0:Y:S01]  /*1ed0*/  LDGDEPBAR ;  /* 0x00000000000079af */ /* 0x000e220000000000 */
[----:B------:R-:W-:Y:S01]  /*1ee0*/  IMAD.MOV.U32 R131, RZ, RZ, R37 ;  /* 0x000000ffff837224 */ /* 0x000fe200078e0025 */
[----:B------:R-:W-:Y:S01]  /*1ef0*/  IADD3 R0, -R105, c[0x0][0x1d0], -R22 ;  /* 0x0000740069007a10 */ /* 0x000fe20007ffe916 */
[----:B------:R-:W-:Y:S01]  /*1f00*/  IMAD R3, R125, R104, RZ ;  /* 0x000000687d037224 */ /* 0x000fe200078e02ff */
[----:B------:R-:W-:Y:S01]  /*1f10*/  SEL R16, RZ, 0x1, P4 ;  /* 0x00000001ff107807 */ /* 0x000fe20002000000 */
[----:B------:R-:W-:Y:S01]  /*1f20*/  IMAD.MOV.U32 R130, RZ, RZ, R34 ;  /* 0x000000ffff827224 */ /* 0x000fe200078e0022 */
[C---:B------:R-:W-:Y:S01]  /*1f30*/  ISETP.GE.AND P6, PT, R0.reuse, 0x1, PT ;  /* 0x000000010000780c */ /* 0x040fe20003fc6270 */
[----:B------:R-:W-:Y:S01]  /*1f40*/  IMAD.SHL.U32 R127, R13, 0x20, RZ ;  /* 0x000000200d7f7824 */ /* 0x000fe200078e00ff */
[----:B------:R-:W-:Y:S01]  /*1f50*/  ISETP.GE.AND P5, PT, R0, 0x21, PT ;  /* 0x000000210000780c */ /* 0x000fe20003fa6270 */
[-C--:B------:R-:W-:Y:S01]  /*1f60*/  IMAD R0, R10, R126.reuse, R3 ;  /* 0x0000007e0a007224 */ /* 0x080fe200078e0203 */
[----:B------:R-:W-:Y:S01]  /*1f70*/  SEL R15, RZ, 0x2, P3 ;  /* 0x00000002ff0f7807 */ /* 0x000fe20001800000 */
[----:B--2-4-:R-:W-:Y:S01]  /*1f80*/  IMAD.WIDE.U32 R6, R104, R126, R130 ;  /* 0x0000007e68067225 */ /* 0x014fe200078e0082 */
[----:B------:R-:W-:Y:S01]  /*1f90*/  SEL R14, RZ, 0x4, P2 ;  /* 0x00000004ff0e7807 */ /* 0x000fe20001000000 */
[----:B------:R-:W-:Y:S01]  /*1fa0*/  STL.64 [R1+0x30], R130 ;  /* 0x0000308201007387 */ /* 0x000fe20000100a00 */
[----:B------:R-:W-:Y:S01]  /*1fb0*/  LEA.HI R107, R124, R132, RZ, 0x5 ;  /* 0x000000847c6b7211 */ /* 0x000fe200078f28ff */
[----:B------:R-:W-:Y:S01]  /*1fc0*/  IMAD.IADD R0, R7, 0x1, R0 ;  /* 0x0000000107007824 */ /* 0x000fe200078e0200 */
[----:B------:R-:W-:Y:S01]  /*1fd0*/  IADD3 R14, R14, R15, R16 ;  /* 0x0000000f0e0e7210 */ /* 0x000fe20007ffe010 */
[----:B------:R-:W-:Y:S01]  /*1fe0*/  IMAD.MOV.U32 R3, RZ, RZ, 0x5 ;  /* 0x00000005ff037424 */ /* 0x000fe200078e00ff */
[----:B------:R-:W-:Y:S01]  /*1ff0*/  SHF.R.S32.HI R106, RZ, 0x5, R107 ;  /* 0x00000005ff6a7819 */ /* 0x000fe2000001146b */
[----:B------:R-:W-:Y:S01]  /*2000*/  IMAD.SHL.U32 R225, R225, 0x2, RZ ;  /* 0x00000002e1e17824 */ /* 0x000fe200078e00ff */
[----:B------:R-:W-:Y:S01]  /*2010*/  BAR.SYNC.DEFER_BLOCKING 0x0 ;  /* 0x0000000000007b1d */ /* 0x000fe20000010000 */
[----:B------:R-:W-:Y:S01]  /*2020*/  @P6 LEA R8, P0, R6, c[0x0][0x1c8], 0x1 ;  /* 0x0000720006086a11 */ /* 0x000fe200078008ff */
[----:B------:R-:W-:Y:S01]  /*2030*/  IMAD.SHL.U32 R11, R23, 0x40, RZ ;  /* 0x00000040170b7824 */ /* 0x000fe200078e00ff */
[----:B------:R-:W-:Y:S01]  /*2040*/  SHF.L.U64.HI R128, R13, R3, c[0x0][0x1e4] ;  /* 0x000079000d807619 */ /* 0x000fe20000010203 */
[----:B------:R-:W-:Y:S01]  /*2050*/  IMAD R3, R10, c[0x0][0x208], RZ ;  /* 0x000082000a037a24 */ /* 0x000fe200078e02ff */
[--C-:B------:R-:W-:Y:S01]  /*2060*/  @P6 LEA.HI.X R9, R6, c[0x0][0x1cc], R0.reuse, 0x1, P0 ;  /* 0x0000730006096a11 */ /* 0x100fe200000f0c00 */
[----:B------:R-:W-:Y:S01]  /*2070*/  IMAD.SHL.U32 R13, R22, 0x8, RZ ;  /* 0x00000008160d7824 */ /* 0x000fe200078e00ff */
[----:B------:R-:W-:Y:S01]  /*2080*/  @P5 IADD3 R7, P0, R127, R6, RZ ;  /* 0x000000067f075210 */ /* 0x000fe20007f1e0ff */
[----:B------:R-:W-:Y:S01]  /*2090*/  IMAD R3, R104, c[0x0][0x20c], R3 ;  /* 0x0000830068037a24 */ /* 0x000fe200078e0203 */
[----:B------:R-:W-:Y:S01]  /*20a0*/  P2R R19, PR, RZ, 0x8 ;  /* 0x00000008ff137803 */ /* 0x000fe20000000000 */
[----:B------:R-:W-:Y:S01]  /*20b0*/  STL [R1+0x50], R128 ;  /* 0x0000508001007387 */ /* 0x000fe20000100800 */
[----:B------:R-:W-:Y:S01]  /*20c0*/  ULDC UR6, c[0x0][0x324] ;  /* 0x0000c90000067ab9 */ /* 0x000fe20000000800 */
[----:B------:R-:W-:Y:S01]  /*20d0*/  @P5 IMAD.X R0, R128, 0x1, R0, P0 ;  /* 0x0000000180005824 */ /* 0x000fe200000e0600 */
[----:B------:R-:W-:Y:S01]  /*20e0*/  @P5 LEA R6, P0, R7, c[0x0][0x1c8], 0x1 ;  /* 0x0000720007065a11 */ /* 0x000fe200078008ff */
[----:B------:R-:W-:-:S03]  /*20f0*/  ULOP3.LUT UR6, URZ, UR6, URZ, 0x33, !UPT ;  /* 0x000000063f067292 */ /* 0x000fc6000f8e333f */
[----:B------:R-:W-:Y:S02]  /*2100*/  @P5 LEA.HI.X R7, R7, c[0x0][0x1cc], R0, 0x1, P0 ;  /* 0x0000730007075a11 */ /* 0x000fe400000f0c00 */
[----:B------:R-:W-:Y:S01]  /*2110*/  LOP3.LUT R0, R11, 0x1c0, RZ, 0xc0, !PT ;  /* 0x000001c00b007812 */ /* 0x000fe200078ec0ff */
[----:B------:R-:W-:-:S03]  /*2120*/  IMAD.WIDE.U32 R10, R104, c[0x0][0x208], RZ ;  /* 0x00008200680a7a25 */ /* 0x000fc600078e00ff */
[----:B------:R-:W-:Y:S01]  /*2130*/  LOP3.LUT R13, R0, 0x8, R13, 0xf8, !PT ;  /* 0x00000008000d7812 */ /* 0x000fe200078ef80d */
[----:B------:R-:W-:Y:S01]  /*2140*/  @!PT LDS RZ, [RZ] ;  /* 0x00000000fffff984 */ /* 0x000fe20000000800 */
[----:B------:R-:W-:Y:S01]  /*2150*/  @!PT LDS RZ, [RZ] ;  /* 0x00000000fffff984 */ /* 0x000fe20000000800 */
[----:B------:R-:W-:Y:S01]  /*2160*/  @!PT LDS RZ, [RZ] ;  /* 0x00000000fffff984 */ /* 0x000fe20000000800 */
[----:B------:R2:W-:Y:S01]  /*2170*/  @P6 LDGSTS.E.BYPASS.LTC128B.128 [R225+0x8100], [R8.64], !P4 ;  /* 0x0810000008e16fae */ /* 0x0005e2000e101d4c */
[----:B------:R-:W-:Y:S01]  /*2180*/  SHF.R.U32.HI R0, RZ, 0x3, R0 ;  /* 0x00000003ff007819 */ /* 0x000fe20000011600 */
[----:B------:R-:W-:Y:S01]  /*2190*/  IMAD.IADD R3, R11, 0x1, R3 ;  /* 0x000000010b037824 */ /* 0x000fe200078e0203 */
[C---:B------:R-:W-:Y:S01]  /*21a0*/  LEA R12, P0, R10.reuse, R32, 0x6 ;  /* 0x000000200a0c7211 */ /* 0x040fe200078030ff */
[----:B------:R2:W-:Y:S01]  /*21b0*/  @P6 LDGSTS.E.BYPASS.LTC128B.128 [R225+0xa100], [R8.64+0x80], !P3 ;  /* 0x0a10008008e16fae */ /* 0x0005e2000d901d4c */
[----:B------:R-:W-:Y:S02]  /*21c0*/  LOP3.LUT R0, R13, R0, RZ, 0x3c, !PT ;  /* 0x000000000d007212 */ /* 0x000fe400078e3cff */
[----:B------:R-:W-:Y:S01]  /*21d0*/  LEA.HI.X R10, R10, R31, R3, 0x6, P0 ;  /* 0x0000001f0a0a7211 */ /* 0x000fe200000f3403 */
[----:B------:R2:W-:Y:S01]  /*21e0*/  @P6 LDGSTS.E.BYPASS.LTC128B.128 [R225+0xc100], [R8.64+0x100], !P2 ;  /* 0x0c10010008e16fae */ /* 0x0005e2000d101d4c */
[----:B------:R-:W-:Y:S01]  /*21f0*/  SEL R3, RZ, 0x8, P1 ;  /* 0x00000008ff037807 */ /* 0x000fe20000800000 */
[----:B------:R-:W-:-:S02]  /*2200*/  IMAD R0, R29, 0x200, R0 ;  /* 0x000002001d007824 */ /* 0x000fc400078e0200 */
[----:B------:R2:W-:Y:S02]  /*2210*/  @P6 LDGSTS.E.BYPASS.LTC128B.128 [R225+0xe100], [R8.64+0x180], !P1 ;  /* 0x0e10018008e16fae */ /* 0x0005e4000c901d4c */
[----:B------:R-:W-:Y:S02]  /*2220*/  IMAD.IADD R18, R14, 0x1, R3 ;  /* 0x000000010e127824 */ /* 0x000fe400078e0203 */
[----:B------:R3:W-:Y:S01]  /*2230*/  @P5 LDGSTS.E.BYPASS.LTC128B.128 [R225+0x9100], [R6.64], !P4 ;  /* 0x0910000006e15fae */ /* 0x0007e2000e101d4c */
[----:B------:R-:W-:Y:S02]  /*2240*/  IMAD.SHL.U32 R196, R0, 0x2, RZ ;  /* 0x0000000200c47824 */ /* 0x000fe400078e00ff */
[----:B------:R-:W-:Y:S01]  /*2250*/  IMAD.MOV.U32 R3, RZ, RZ, c[0x0][0x208] ;  /* 0x00008200ff037624 */ /* 0x000fe200078e00ff */
[----:B------:R3:W-:Y:S01]  /*2260*/  @P5 LDGSTS.E.BYPASS.LTC128B.128 [R225+0xb100], [R6.64+0x80], !P3 ;  /* 0x0b10008006e15fae */ /* 0x0007e2000d901d4c */
[----:B------:R-:W-:Y:S02]  /*2270*/  LOP3.LUT P6, RZ, R18, 0x2, RZ, 0xc0, !PT ;  /* 0x0000000212ff7812 */ /* 0x000fe400078cc0ff */
[----:B------:R-:W-:Y:S01]  /*2280*/  IMAD.SHL.U32 R15, R3, 0x40, RZ ;  /* 0x00000040030f7824 */ /* 0x000fe200078e00ff */
[----:B------:R3:W-:Y:S01]  /*2290*/  @P5 LDGSTS.E.BYPASS.LTC128B.128 [R225+0xd100], [R6.64+0x100], !P2 ;  /* 0x0d10010006e15fae */ /* 0x0007e2000d101d4c */
[----:B------:R-:W-:-:S02]  /*22a0*/  IADD3 R0, R196, 0x8100, RZ ;  /* 0x00008100c4007810 */ /* 0x000fc40007ffe0ff */
[----:B------:R-:W-:Y:S01]  /*22b0*/  SHF.L.U64.HI R13, R3, R17, c[0x0][0x20c] ;  /* 0x00008300030d7619 */ /* 0x000fe20000010211 */
[----:B------:R3:W-:Y:S01]  /*22c0*/  @P5 LDGSTS.E.BYPASS.LTC128B.128 [R225+0xf100], [R6.64+0x180], !P1 ;  /* 0x0f10018006e15fae */ /* 0x0007e2000c901d4c */
[----:B------:R-:W-:Y:S02]  /*22d0*/  LOP3.LUT P5, RZ, R23, 0x2, RZ, 0xc0, !PT ;  /* 0x0000000217ff7812 */ /* 0x000fe400078ac0ff */
[----:B------:R-:W-:Y:S01]  /*22e0*/  IADD3 R3, -R22, c[0x0][0x1d0], -R105 ;  /* 0x0000740016037a10 */ /* 0x000fe20007ffe969 */
[----:B------:R-:W0:Y:S01]  /*22f0*/  LDGDEPBAR ;  /* 0x00000000000079af */ /* 0x000e220000000000 */
[----:B------:R-:W-:-:S09]  /*2300*/  IADD3 R207, R196, 0x8120, RZ ;  /* 0x00008120c4cf7810 */ /* 0x000fd20007ffe0ff */
[----:B------:R-:W-:Y:S01]  /*2310*/  @P5 IADD3 R207, R0, -0x20, RZ ;  /* 0xffffffe000cf5810 */ /* 0x000fe20007ffe0ff */
[----:B------:R-:W-:Y:S01]  /*2320*/  IMAD R0, R106, 0x400, R5 ;  /* 0x000004006a007824 */ /* 0x000fe200078e0205 */
[----:B------:R-:W-:Y:S02]  /*2330*/  ISETP.LT.OR P5, PT, R3, 0x1, P4 ;  /* 0x000000010300780c */ /* 0x000fe400027a1670 */
[C---:B------:R-:W-:Y:S01]  /*2340*/  IADD3 R222, R207.reuse, 0x800, RZ ;  /* 0x00000800cfde7810 */ /* 0x040fe20007ffe0ff */
[----:B------:R-:W-:Y:S01]  /*2350*/  IMAD.SHL.U32 R203, R0, 0x2, RZ ;  /* 0x0000000200cb7824 */ /* 0x000fe200078e00ff */
[C---:B------:R-:W-:Y:S01]  /*2360*/  IADD3 R221, R207.reuse, 0x1000, RZ ;  /* 0x00001000cfdd7810 */ /* 0x040fe20007ffe0ff */
[----:B------:R-:W-:Y:S01]  /*2370*/  IMAD.MOV.U32 R0, RZ, RZ, 0x40 ;  /* 0x00000040ff007424 */ /* 0x000fe200078e00ff */
[C---:B------:R-:W-:Y:S01]  /*2380*/  IADD3 R220, R207.reuse, 0x1800, RZ ;  /* 0x00001800cfdc7810 */ /* 0x040fe20007ffe0ff */
[--C-:B------:R-:W-:Y:S01]  /*2390*/  IMAD R204, R4, 0x2, R203.reuse ;  /* 0x0000000204cc7824 */ /* 0x100fe200078e02cb */
[C---:B------:R-:W-:Y:S01]  /*23a0*/  IADD3 R219, R207.reuse, 0x2000, RZ ;  /* 0x00002000cfdb7810 */ /* 0x040fe20007ffe0ff */
[C---:B------:R-:W-:Y:S01]  /*23b0*/  IMAD R206, R2.reuse, 0x2, R203 ;  /* 0x0000000202ce7824 */ /* 0x040fe200078e02cb */
[----:B------:R-:W-:Y:S01]  /*23c0*/  IADD3 R218, R207, 0x2800, RZ ;  /* 0x00002800cfda7810 */ /* 0x000fe20007ffe0ff */
[----:B------:R-:W-:Y:S01]  /*23d0*/  IMAD R205, R2, 0x2, R204 ;  /* 0x0000000202cd7824 */ /* 0x000fe200078e02cc */
[----:B------:R-:W-:-:S04]  /*23e0*/  DEPBAR.LE SB0, 0x1 ;  /* 0x000080400000791a */ /* 0x000fc80000000000 */
[----:B------:R-:W-:-:S04]  /*23f0*/  DEPBAR.LE SB0, 0x0 ;  /* 0x000080000000791a */ /* 0x000fc80000000000 */
[----:B------:R-:W-:Y:S01]  /*2400*/  BAR.SYNC.DEFER_BLOCKING 0x0 ;  /* 0x0000000000007b1d */ /* 0x000fe20000010000 */
[C---:B---3--:R-:W-:Y:S02]  /*2410*/  LEA R6, P0, R12.reuse, c[0x0][0x1f8], 0x1 ;  /* 0x00007e000c067a11 */ /* 0x048fe400078008ff */
[----:B------:R-:W-:Y:S02]  /*2420*/  IADD3 R217, R207, 0x3000, RZ ;  /* 0x00003000cfd97810 */ /* 0x000fe40007ffe0ff */
[----:B------:R-:W-:Y:S02]  /*2430*/  LEA.HI.X R7, R12, c[0x0][0x1fc], R10, 0x1, P0 ;  /* 0x00007f000c077a11 */ /* 0x000fe400000f0c0a */
[----:B------:R-:W-:Y:S02]  /*2440*/  IADD3 R16, P0, R15, R6, RZ ;  /* 0x000000060f107210 */ /* 0x000fe40007f1e0ff */
[C---:B------:R-:W-:Y:S02]  /*2450*/  IADD3 R216, R207.reuse, 0x3800, RZ ;  /* 0x00003800cfd87810 */ /* 0x040fe40007ffe0ff */
[----:B------:R-:W-:Y:S01]  /*2460*/  IADD3 R215, R207, 0x4000, RZ ;  /* 0x00004000cfd77810 */ /* 0x000fe20007ffe0ff */
[----:B------:R-:W-:Y:S01]  /*2470*/  IMAD.X R17, R13, 0x1, R7, P0 ;  /* 0x000000010d117824 */ /* 0x000fe200000e0607 */
[----:B------:R-:W-:-:S02]  /*2480*/  ISETP.LT.OR P0, PT, R3, 0x1, !P6 ;  /* 0x000000010300780c */ /* 0x000fc40007701670 */
[----:B------:R-:W-:Y:S02]  /*2490*/  ISETP.LT.OR P6, PT, R3, 0x21, !P6 ;  /* 0x000000210300780c */ /* 0x000fe400077c1670 */
[C---:B------:R-:W-:Y:S02]  /*24a0*/  IADD3 R214, R207.reuse, 0x4800, RZ ;  /* 0x00004800cfd67810 */ /* 0x040fe40007ffe0ff */
[C---:B------:R-:W-:Y:S02]  /*24b0*/  IADD3 R213, R207.reuse, 0x5000, RZ ;  /* 0x00005000cfd57810 */ /* 0x040fe40007ffe0ff */
[C---:B------:R-:W-:Y:S02]  /*24c0*/  IADD3 R212, R207.reuse, 0x5800, RZ ;  /* 0x00005800cfd47810 */ /* 0x040fe40007ffe0ff */
[C---:B------:R-:W-:Y:S01]  /*24d0*/  IADD3 R211, R207.reuse, 0x6000, RZ ;  /* 0x00006000cfd37810 */ /* 0x040fe20007ffe0ff */
[----:B------:R-:W-:Y:S01]  /*24e0*/  LDSM.16.M88.4 R32, [R196+0x8100] ;  /* 0x00810000c420783b */ /* 0x000fe20000000200 */
[----:B------:R-:W-:-:S02]  /*24f0*/  IADD3 R210, R207, 0x6800, RZ ;  /* 0x00006800cfd27810 */ /* 0x000fc40007ffe0ff */
[C---:B------:R-:W-:Y:S01]  /*2500*/  IADD3 R209, R207.reuse, 0x7000, RZ ;  /* 0x00007000cfd17810 */ /* 0x040fe20007ffe0ff */
[----:B------:R-:W-:Y:S01]  /*2510*/  LDSM.16.M88.4 R28, [R196+0x8900] ;  /* 0x00890000c41c783b */ /* 0x000fe20000000200 */
[----:B------:R-:W-:-:S03]  /*2520*/  IADD3 R208, R207, 0x7800, RZ ;  /* 0x00007800cfd07810 */ /* 0x000fc60007ffe0ff */
[----:B------:R-:W-:Y:S04]  /*2530*/  LDSM.16.M88.4 R40, [R196+0x9100] ;  /* 0x00910000c428783b */ /* 0x000fe80000000200 */
[----:B------:R-:W-:Y:S04]  /*2540*/  LDSM.16.M88.4 R56, [R196+0x9900] ;  /* 0x00990000c438783b */ /* 0x000fe80000000200 */
[----:B------:R-:W-:Y:S04]  /*2550*/  LDSM.16.M88.4 R48, [R207] ;  /* 0x00000000cf30783b */ /* 0x000fe80000000200 */
[----:B------:R-:W-:Y:S04]  /*2560*/  LDSM.16.M88.4 R52, [R207+0x800] ;  /* 0x00080000cf34783b */ /* 0x000fe80000000200 */
[----:B------:R-:W-:Y:S04]  /*2570*/  LDSM.16.M88.4 R76, [R207+0x1000] ;  /* 0x00100000cf4c783b */ /* 0x000fe80000000200 */
[----:B------:R-:W-:Y:S04]  /*2580*/  LDSM.16.M88.4 R92, [R207+0x1800] ;  /* 0x00180000cf5c783b */ /* 0x000fe80000000200 */
[----:B------:R-:W3:Y:S04]  /*2590*/  LDSM.16.M88.4 R12, [R203+0x10100] ;  /* 0x01010000cb0c783b */ /* 0x000ee80000000200 */
[----:B--2---:R-:W2:Y:S04]  /*25a0*/  LDSM.16.M88.4 R8, [R204+0x10100] ;  /* 0x01010000cc08783b */ /* 0x004ea80000000200 */
[----:B------:R-:W-:Y:S01]  /*25b0*/  @!PT LDS RZ, [RZ] ;  /* 0x00000000fffff984 */ /* 0x000fe20000000800 */
[----:B------:R-:W-:Y:S01]  /*25c0*/  @!PT LDS RZ, [RZ] ;  /* 0x00000000fffff984 */ /* 0x000fe20000000800 */
[----:B------:R-:W-:Y:S01]  /*25d0*/  @!PT LDS RZ, [RZ] ;  /* 0x00000000fffff984 */ /* 0x000fe20000000800 */
[----:B------:R4:W-:Y:S01]  /*25e0*/  LDGSTS.E.BYPASS.LTC128B.128 [R225+0x100], [R6.64], !P5 ;  /* 0x0010000006e17fae */ /* 0x0009e2000e901d4c */
[----:B------:R-:W-:-:S03]  /*25f0*/  LOP3.LUT P5, RZ, R18, 0x4, RZ, 0xc0, !PT ;  /* 0x0000000412ff7812 */ /* 0x000fc600078ac0ff */
[----:B------:R4:W-:Y:S01]  /*2600*/  LDGSTS.E.BYPASS.LTC128B.128 [R225+0x2100], [R6.64+0x80], !P0 ;  /* 0x0210008006e17fae */ /* 0x0009e2000c101d4c */
[C---:B------:R-:W-:Y:S02]  /*2610*/  ISETP.LT.OR P0, PT, R3.reuse, 0x1, !P5 ;  /* 0x000000010300780c */ /* 0x040fe40006f01670 */
[----:B------:R-:W-:-:S11]  /*2620*/  ISETP.LT.OR P5, PT, R3, 0x21, !P5 ;  /* 0x000000210300780c */ /* 0x000fd60006fa1670 */
[----:B------:R4:W-:Y:S01]  /*2630*/  LDGSTS.E.BYPASS.LTC128B.128 [R225+0x4100], [R6.64+0x100], !P0 ;  /* 0x0410010006e17fae */ /* 0x0009e2000c101d4c */
[----:B------:R-:W-:-:S04]  /*2640*/  LOP3.LUT P0, RZ, R23, 0x4, RZ, 0xc0, !PT ;  /* 0x0000000417ff7812 */ /* 0x000fc8000780c0ff */
[----:B------:R-:W-:Y:S02]  /*2650*/  SEL R0, R0, 0xffffffc0, !P0 ;  /* 0xffffffc000007807 */ /* 0x000fe40004000000 */
[----:B------:R-:W-:-:S03]  /*2660*/  LOP3.LUT P0, RZ, R18, 0x8, RZ, 0xc0, !PT ;  /* 0x0000000812ff7812 */ /* 0x000fc6000780c0ff */
[----:B------:R-:W-:Y:S01]  /*2670*/  IMAD.IADD R202, R196, 0x1, R0 ;  /* 0x00000001c4ca7824 */ /* 0x000fe200078e0200 */
[C---:B------:R-:W-:Y:S01]  /*2680*/  ISETP.LT.OR P3, PT, R3.reuse, 0x1, !P0 ;  /* 0x000000010300780c */ /* 0x040fe20004761670 */
[----:B------:R-:W-:Y:S01]  /*2690*/  IMAD.IADD R201, R0, 0x1, R207 ;  /* 0x0000000100c97824 */ /* 0x000fe200078e02cf */
[C---:B------:R-:W-:Y:S01]  /*26a0*/  ISETP.LT.OR P0, PT, R3.reuse, 0x21, !P0 ;  /* 0x000000210300780c */ /* 0x040fe20004701670 */
[C---:B-1-3--:R-:W-:Y:S08]  /*26b0*/  HMMA.16816.F32.BF16 R24, R12.reuse, R32, RZ ;  /* 0x000000200c18723c */ /* 0x04aff000000418ff */
[----:B------:R-:W-:Y:S02]  /*26c0*/  HMMA.16816.F32.BF16 R36, R12, R30, RZ ;  /* 0x0000001e0c24723c */ /* 0x000fe400000418ff */
[----:B------:R4:W-:Y:S01]  /*26d0*/  LDGSTS.E.BYPASS.LTC128B.128 [R225+0x6100], [R6.64+0x180], !P3 ;  /* 0x0610018006e17fae */ /* 0x0009e2000d901d4c */
[----:B------:R-:W-:-:S05]  /*26e0*/  ISETP.LT.OR P3, PT, R3, 0x21, P4 ;  /* 0x000000210300780c */ /* 0x000fca0002761670 */
[----:B------:R-:W-:Y:S08]  /*26f0*/  HMMA.16816.F32.BF16 R44, R12, R56, RZ ;  /* 0x000000380c2c723c */ /* 0x000ff000000418ff */
[----:B------:R1:W-:Y:S01]  /*2700*/  LDGSTS.E.BYPASS.LTC128B.128 [R225+0x1100], [R16.64], !P3 ;  /* 0x0110000010e17fae */ /* 0x0003e2000d901d4c */
[----:B------:R-:W-:Y:S01]  /*2710*/  ISETP.NE.AND P3, PT, R19, RZ, PT ;  /* 0x000000ff1300720c */ /* 0x000fe20003f65270 */
[----:B--2---:R-:W-:Y:S02]  /*2720*/  HMMA.16816.F32.BF16 R24, R8, R48, R24 ;  /* 0x000000300818723c */ /* 0x004fe40000041818 */
[----:B------:R1:W-:Y:S01]  /*2730*/  LDGSTS.E.BYPASS.LTC128B.128 [R225+0x3100], [R16.64+0x80], !P6 ;  /* 0x0310008010e17fae */ /* 0x0003e2000f101d4c */
[----:B------:R-:W-:-:S03]  /*2740*/  ISETP.GT.AND P6, PT, R104, R231, PT ;  /* 0x000000e76800720c */ /* 0x000fc60003fc4270 */
[----:B------:R1:W-:Y:S01]  /*2750*/  LDGSTS.E.BYPASS.LTC128B.128 [R225+0x5100], [R16.64+0x100], !P5 ;  /* 0x0510010010e17fae */ /* 0x0003e2000e901d4c */
[----:B------:R-:W-:Y:S01]  /*2760*/  PLOP3.LUT P5, PT, PT, PT, UP2, 0x80, 0x0 ;  /* 0x000000000000781c */ /* 0x000fe20003faf028 */
[----:B------:R-:W-:Y:S02]  /*2770*/  HMMA.16816.F32.BF16 R56, R12, R58, RZ ;  /* 0x0000003a0c38723c */ /* 0x000fe400000418ff */
[----:B------:R1:W-:Y:S04]  /*2780*/  LDGSTS.E.BYPASS.LTC128B.128 [R225+0x7100], [R16.64+0x180], !P0 ;  /* 0x0710018010e17fae */ /* 0x0003e8000c101d4c */
[----:B------:R-:W-:Y:S04]  /*2790*/  LDSM.16.M88.4 R20, [R206+0x10100] ;  /* 0x01010000ce14783b */ /* 0x000fe80000000200 */
[----:B------:R-:W2:Y:S04]  /*27a0*/  LDSM.16.M88.4 R68, [R202+0x8100] ;  /* 0x00810000ca44783b */ /* 0x000ea80000000200 */
[----:B------:R-:W3:Y:S04]  /*27b0*/  LDSM.16.M88.4 R72, [R202+0x8900] ;  /* 0x00890000ca48783b */ /* 0x000ee80000000200 */
[----:B------:R-:W-:Y:S04]  /*27c0*/  LDSM.16.M88.4 R100, [R201] ;  /* 0x00000000c964783b */ /* 0x000fe80000000200 */
[----:B------:R-:W-:Y:S02]  /*27d0*/  LDSM.16.M88.4 R80, [R202+0x9100] ;  /* 0x00910000ca50783b */ /* 0x000fe40000000200 */
[----:B------:R-:W-:Y:S02]  /*27e0*/  HMMA.16816.F32.BF16 R56, R8, R94, R56 ;  /* 0x0000005e0838723c */ /* 0x000fe40000041838 */
[----:B------:R-:W-:Y:S04]  /*27f0*/  LDSM.16.M88.4 R88, [R202+0x9900] ;  /* 0x00990000ca58783b */ /* 0x000fe80000000200 */
[----:B------:R-:W-:Y:S02]  /*2800*/  LDSM.16.M88.4 R84, [R201+0x800] ;  /* 0x00080000c954783b */ /* 0x000fe40000000200 */
[----:B-1----:R-:W-:Y:S02]  /*2810*/  HMMA.16816.F32.BF16 R16, R12, R28, RZ ;  /* 0x0000001c0c10723c */ /* 0x002fe400000418ff */
[----:B------:R-:W1:Y:S04]  /*2820*/  LDSM.16.M88.4 R28, [R205+0x10100] ;  /* 0x01010000cd1c783b */ /* 0x000e680000000200 */
[----:B------:R-:W-:Y:S04]  /*2830*/  LDSM.16.M88.4 R112, [R196+0xa100] ;  /* 0x00a10000c470783b */ /* 0x000fe80000000200 */
[----:B------:R-:W-:Y:S04]  /*2840*/  LDSM.16.M88.4 R96, [R201+0x1800] ;  /* 0x00180000c960783b */ /* 0x000fe80000000200 */
[----:B------:R-:W-:Y:S01]  /*2850*/  LDSM.16.M88.4 R116, [R207+0x2000] ;  /* 0x00200000cf74783b */ /* 0x000fe20000000200 */
[----:B--2---:R-:W-:Y:S03]  /*2860*/  HMMA.16816.F32.BF16 R60, R20, R68, R24 ;  /* 0x00000044143c723c */ /* 0x004fe60000041818 */
[----:B------:R-:W-:Y:S04]  /*2870*/  LDSM.16.M88.4 R108, [R202+0xa100] ;  /* 0x00a10000ca6c783b */ /* 0x000fe80000000200 */
[----:B------:R-:W-:Y:S02]  /*2880*/  LDSM.16.M88.4 R120, [R207+0x4000] ;  /* 0x00400000cf78783b */ /* 0x000fe40000000200 */
[----:B------:R-:W-:Y:S02]  /*2890*/  HMMA.16816.F32.BF16 R64, R8, R52, R16 ;  /* 0x000000340840723c */ /* 0x000fe40000041810 */
[----:B------:R-:W0:Y:S06]  /*28a0*/  LDGDEPBAR ;  /* 0x00000000000079af */ /* 0x000e2c0000000000 */
[C---:B------:R-:W-:Y:S01]  /*28b0*/  HMMA.16816.F32.BF16 R24, R12.reuse, R34, RZ ;  /* 0x000000220c18723c */ /* 0x040fe200000418ff */
[----:B------:R-:W2:Y:S07]  /*28c0*/  LDSM.16.M88.4 R32, [R203+0x14100] ;  /* 0x01410000cb20783b */ /* 0x000eae0000000200 */
[C---:B------:R-:W-:Y:S08]  /*28d0*/  HMMA.16816.F32.BF16 R16, R12.reuse, R40, RZ ;  /* 0x000000280c10723c */ /* 0x040ff000000418ff */
[----:B------:R-:W-:Y:S08]  /*28e0*/  HMMA.16816.F32.BF16 R40, R12, R42, RZ ;  /* 0x0000002a0c28723c */ /* 0x000ff000000418ff */
[C---:B------:R-:W-:Y:S08]  /*28f0*/  HMMA.16816.F32.BF16 R52, R8.reuse, R54, R36 ;  /* 0x000000360834723c */ /* 0x040ff00000041824 */
[C---:B------:R-:W-:Y:S01]  /*2900*/  HMMA.16816.F32.BF16 R36, R8.reuse, R50, R24 ;  /* 0x000000320824723c */ /* 0x040fe20000041818 */
[----:B------:R-:W-:Y:S07]  /*2910*/  LDSM.16.M88.4 R24, [R204+0x14100] ;  /* 0x01410000cc18783b */ /* 0x000fee0000000200 */
[C---:B------:R-:W-:Y:S08]  /*2920*/  HMMA.16816.F32.BF16 R16, R8.reuse, R76, R16 ;  /* 0x0000004c0810723c */ /* 0x040ff00000041810 */
[C---:B------:R-:W-:Y:S01]  /*2930*/  HMMA.16816.F32.BF16 R12, R8.reuse, R78, R40 ;  /* 0x0000004e080c723c */ /* 0x040fe20000041828 */
[----:B------:R-:W5:Y:S07]  /*2940*/  LDSM.16.M88.4 R76, [R201+0x1000] ;  /* 0x00100000c94c783b */ /* 0x000f6e0000000200 */
[----:B------:R-:W-:Y:S01]  /*2950*/  HMMA.16816.F32.BF16 R40, R8, R92, R44 ;  /* 0x0000005c0828723c */ /* 0x000fe2000004182c */
[----:B------:R-:W-:Y:S07]  /*2960*/  LDSM.16.M88.4 R92, [R196+0xb900] ;  /* 0x00b90000c45c783b */ /* 0x000fee0000000200 */
[----:B---3--:R-:W-:Y:S01]  /*2970*/  HMMA.16816.F32.BF16 R44, R20, R72, R64 ;  /* 0x00000048142c723c */ /* 0x008fe20000041840 */
[----:B------:R-:W-:Y:S07]  /*2980*/  LDSM.16.M88.4 R64, [R196+0xb100] ;  /* 0x00b10000c440783b */ /* 0x000fee0000000200 */
[----:B-1----:R-:W-:Y:S08]  /*2990*/  HMMA.16816.F32.BF16 R60, R28, R100, R60 ;  /* 0x000000641c3c723c */ /* 0x002ff0000004183c */
[C---:B------:R-:W-:Y:S01]  /*29a0*/  HMMA.16816.F32.BF16 R52, R20.reuse, R74, R52 ;  /* 0x0000004a1434723c */ /* 0x040fe20000041834 */
[----:B------:R-:W1:Y:S07]  /*29b0*/  LDSM.16.M88.4 R72, [R196+0xa900] ;  /* 0x00a90000c448783b */ /* 0x000e6e0000000200 */
[C---:B------:R-:W-:Y:S01]  /*29c0*/  HMMA.16816.F32.BF16 R48, R20.reuse, R70, R36 ;  /* 0x000000461430723c */ /* 0x040fe20000041824 */
[----:B------:R-:W-:Y:S07]  /*29d0*/  LDSM.16.M88.4 R68, [R207+0x3000] ;  /* 0x00300000cf44783b */ /* 0x000fee0000000200 */
[C---:B------:R-:W-:Y:S01]  /*29e0*/  HMMA.16816.F32.BF16 R36, R20.reuse, R80, R16 ;  /* 0x000000501424723c */ /* 0x040fe20000041810 */
[----:B------:R-:W-:Y:S07]  /*29f0*/  LDSM.16.M88.4 R16, [R206+0x14100] ;  /* 0x01410000ce10783b */ /* 0x000fee0000000200 */
[C---:B------:R-:W-:Y:S01]  /*2a00*/  HMMA.16816.F32.BF16 R12, R20.reuse, R82, R12 ;  /* 0x00000052140c723c */ /* 0x040fe2000004180c */
[----:B------:R-:W3:Y:S07]  /*2a10*/  LDSM.16.M88.4 R80, [R207+0x2800] ;  /* 0x00280000cf50783b */ /* 0x000eee0000000200 */
[----:B------:R-:W-:Y:S08]  /*2a20*/  HMMA.16816.F32.BF16 R8, R20, R88, R40 ;  /* 0x000000581408723c */ /* 0x000ff00000041828 */
[----:B------:R-:W-:Y:S08]  /*2a30*/  HMMA.16816.F32.BF16 R40, R28, R84, R44 ;  /* 0x000000541c28723c */ /* 0x000ff0000004182c */
[----:B--2---:R-:W-:Y:S08]  /*2a40*/  HMMA.16816.F32.BF16 R44, R32, R112, R60 ;  /* 0x00000070202c723c */ /* 0x004ff0000004183c */
[----:B------:R-:W-:Y:S01]  /*2a50*/  HMMA.16816.F32.BF16 R52, R28, R86, R52 ;  /* 0x000000561c34723c */ /* 0x000fe20000041834 */
[----:B------:R-:W2:Y:S07]  /*2a60*/  LDSM.16.M88.4 R84, [R207+0x3800] ;  /* 0x00380000cf54783b */ /* 0x000eae0000000200 */
[----:B------:R-:W-:Y:S01]  /*2a70*/  HMMA.16816.F32.BF16 R60, R20, R90, R56 ;  /* 0x0000005a143c723c */ /* 0x000fe20000041838 */
[----:B------:R-:W-:Y:S07]  /*2a80*/  LDSM.16.M88.4 R88, [R202+0xb900] ;  /* 0x00b90000ca58783b */ /* 0x000fee0000000200 */
[C---:B------:R-:W-:Y:S01]  /*2a90*/  HMMA.16816.F32.BF16 R56, R28.reuse, R102, R48 ;  /* 0x000000661c38723c */ /* 0x040fe20000041830 */
[----:B------:R-:W-:Y:S07]  /*2aa0*/  LDSM.16.M88.4 R100, [R201+0x2000] ;  /* 0x00200000c964783b */ /* 0x000fee0000000200 */
[C---:B-----5:R-:W-:Y:S08]  /*2ab0*/  HMMA.16816.F32.BF16 R48, R28.reuse, R76, R36 ;  /* 0x0000004c1c30723c */ /* 0x060ff00000041824 */
[C---:B------:R-:W-:Y:S01]  /*2ac0*/  HMMA.16816.F32.BF16 R36, R28.reuse, R78, R12 ;  /* 0x0000004e1c24723c */ /* 0x040fe2000004180c */
[----:B------:R-:W-:Y:S04]  /*2ad0*/  LDSM.16.M88.4 R12, [R205+0x14100] ;  /* 0x01410000cd0c783b */ /* 0x000fe80000000200 */
[----:B------:R-:W-:Y:S03]  /*2ae0*/  LDSM.16.M88.4 R76, [R201+0x2800] ;  /* 0x00280000c94c783b */ /* 0x000fe60000000200 */
[----:B------:R-:W-:Y:S08]  /*2af0*/  HMMA.16816.F32.BF16 R8, R28, R96, R8 ;  /* 0x000000601c08723c */ /* 0x000ff00000041808 */
[----:B-1----:R-:W-:Y:S08]  /*2b00*/  HMMA.16816.F32.BF16 R20, R32, R72, R40 ;  /* 0x000000482014723c */ /* 0x002ff00000041828 */
[----:B------:R-:W-:Y:S08]  /*2b10*/  HMMA.16816.F32.BF16 R40, R24, R116, R44 ;  /* 0x000000741828723c */ /* 0x000ff0000004182c */
[----:B------:R-:W-:Y:S01]  /*2b20*/  HMMA.16816.F32.BF16 R52, R32, R74, R52 ;  /* 0x0000004a2034723c */ /* 0x000fe20000041834 */
[----:B------:R-:W1:Y:S07]  /*2b30*/  LDSM.16.M88.4 R72, [R202+0xa900] ;  /* 0x00a90000ca48783b */ /* 0x000e6e0000000200 */
[----:B------:R-:W-:Y:S01]  /*2b40*/  HMMA.16816.F32.BF16 R60, R28, R98, R60 ;  /* 0x000000621c3c723c */ /* 0x000fe2000004183c */
[----:B------:R-:W-:Y:S07]  /*2b50*/  LDSM.16.M88.4 R96, [R196+0xc100] ;  /* 0x00c10000c460783b */ /* 0x000fee0000000200 */
[C---:B------:R-:W-:Y:S01]  /*2b60*/  HMMA.16816.F32.BF16 R56, R32.reuse, R114, R56 ;  /* 0x000000722038723c */ /* 0x040fe20000041838 */
[----:B------:R-:W-:Y:S07]  /*2b70*/  LDSM.16.M88.4 R112, [R196+0xe100] ;  /* 0x00e10000c470783b */ /* 0x000fee0000000200 */
[C---:B------:R-:W-:Y:S08]  /*2b80*/  HMMA.16816.F32.BF16 R48, R32.reuse, R64, R48 ;  /* 0x000000402030723c */ /* 0x040ff00000041830 */
[C---:B------:R-:W-:Y:S01]  /*2b90*/  HMMA.16816.F32.BF16 R44, R32.reuse, R66, R36 ;  /* 0x00000042202c723c */ /* 0x040fe20000041824 */
[----:B------:R-:W5:Y:S07]  /*2ba0*/  LDSM.16.M88.4 R64, [R202+0xb100] ;  /* 0x00b10000ca40783b */ /* 0x000f6e0000000200 */
[----:B------:R-:W-:Y:S01]  /*2bb0*/  HMMA.16816.F32.BF16 R36, R32, R92, R8 ;  /* 0x0000005c2024723c */ /* 0x000fe20000041808 */
[----:B------:R-:W1:Y:S07]  /*2bc0*/  LDSM.16.M88.4 R8, [R203+0x18100] ;  /* 0x01810000cb08783b */ /* 0x000e6e0000000200 */
[----:B---3--:R-:W-:Y:S08]  /*2bd0*/  HMMA.16816.F32.BF16 R20, R24, R80, R20 ;  /* 0x000000501814723c */ /* 0x008ff00000041814 */
[----:B------:R-:W-:Y:S08]  /*2be0*/  HMMA.16816.F32.BF16 R28, R16, R108, R40 ;  /* 0x0000006c101c723c */ /* 0x000ff00000041828 */
[----:B------:R-:W-:Y:S01]  /*2bf0*/  HMMA.16816.F32.BF16 R52, R24, R82, R52 ;  /* 0x000000521834723c */ /* 0x000fe20000041834 */
[----:B------:R-:W-:Y:S07]  /*2c00*/  LDSM.16.M88.4 R80, [R201+0x3800] ;  /* 0x00380000c950783b */ /* 0x000fee0000000200 */
[----:B------:R-:W-:Y:S01]  /*2c10*/  HMMA.16816.F32.BF16 R60, R32, R94, R60 ;  /* 0x0000005e203c723c */ /* 0x000fe2000004183c */
[----:B------:R-:W-:Y:S04]  /*2c20*/  LDSM.16.M88.4 R32, [R204+0x18100] ;  /* 0x01810000cc20783b */ /* 0x000fe80000000200 */
[----:B------:R-:W-:Y:S03]  /*2c30*/  LDSM.16.M88.4 R92, [R202+0xc100] ;  /* 0x00c10000ca5c783b */ /* 0x000fe60000000200 */
[C---:B------:R-:W-:Y:S01]  /*2c40*/  HMMA.16816.F32.BF16 R56, R24.reuse, R118, R56 ;  /* 0x000000761838723c */ /* 0x040fe20000041838 */
[----:B------:R-:W-:Y:S07]  /*2c50*/  LDSM.16.M88.4 R116, [R201+0x4000] ;  /* 0x00400000c974783b */ /* 0x000fee0000000200 */
[C---:B------:R-:W-:Y:S08]  /*2c60*/  HMMA.16816.F32.BF16 R48, R24.reuse, R68, R48 ;  /* 0x000000441830723c */ /* 0x040ff00000041830 */
[C---:B------:R-:W-:Y:S01]  /*2c70*/  HMMA.16816.F32.BF16 R40, R24.reuse, R70, R44 ;  /* 0x000000461828723c */ /* 0x040fe2000004182c */
[----:B------:R-:W3:Y:S07]  /*2c80*/  LDSM.16.M88.4 R68, [R201+0x3000] ;  /* 0x00300000c944783b */ /* 0x000eee0000000200 */
[----:B--2---:R-:W-:Y:S08]  /*2c90*/  HMMA.16816.F32.BF16 R36, R24, R84, R36 ;  /* 0x000000541824723c */ /* 0x004ff00000041824 */
        /* <DEDUP_REMOVED lines=8> */
[C---:B-----5:R-:W-:Y:S01]  /*2d20*/  HMMA.16816.F32.BF16 R44, R16.reuse, R64, R48 ;  /* 0x00000040102c723c */ /* 0x060fe20000041830 */
[----:B------:R-:W2:Y:S07]  /*2d30*/  LDSM.16.M88.4 R48, [R196+0xd100] ;  /* 0x00d10000c430783b */ /* 0x000eae0000000200 */
[C---:B------:R-:W-:Y:S01]  /*2d40*/  HMMA.16816.F32.BF16 R40, R16.reuse, R66, R40 ;  /* 0x000000421028723c */ /* 0x040fe20000041828 */
[----:B------:R-:W-:Y:S07]  /*2d50*/  LDSM.16.M88.4 R64, [R202+0xd100] ;  /* 0x00d10000ca40783b */ /* 0x000fee0000000200 */
[----:B------:R-:W-:Y:S08]  /*2d60*/  HMMA.16816.F32.BF16 R36, R16, R88, R36 ;  /* 0x000000581024723c */ /* 0x000ff00000041824 */
[----:B------:R-:W-:Y:S08]  /*2d70*/  HMMA.16816.F32.BF16 R20, R12, R76, R20 ;  /* 0x0000004c0c14723c */ /* 0x000ff00000041814 */
[----:B------:R-:W-:Y:S01]  /*2d80*/  HMMA.16816.F32.BF16 R24, R8, R96, R28 ;  /* 0x000000600818723c */ /* 0x000fe2000004181c */
[----:B------:R-:W-:Y:S07]  /*2d90*/  LDSM.16.M88.4 R28, [R206+0x18100] ;  /* 0x01810000ce1c783b */ /* 0x000fee0000000200 */
[----:B------:R-:W-:Y:S01]  /*2da0*/  HMMA.16816.F32.BF16 R52, R12, R78, R52 ;  /* 0x0000004e0c34723c */ /* 0x000fe20000041834 */
[----:B------:R-:W5:Y:S07]  /*2db0*/  LDSM.16.M88.4 R76, [R207+0x4800] ;  /* 0x00480000cf4c783b */ /* 0x000f6e0000000200 */
[----:B------:R-:W-:Y:S01]  /*2dc0*/  HMMA.16816.F32.BF16 R60, R16, R90, R60 ;  /* 0x0000005a103c723c */ /* 0x000fe2000004183c */
[----:B------:R-:W-:Y:S07]  /*2dd0*/  LDSM.16.M88.4 R88, [R207+0x5800] ;  /* 0x00580000cf58783b */ /* 0x000fee0000000200 */
[C---:B------:R-:W-:Y:S01]  /*2de0*/  HMMA.16816.F32.BF16 R56, R12.reuse, R102, R56 ;  /* 0x000000660c38723c */ /* 0x040fe20000041838 */
[----:B------:R-:W-:Y:S07]  /*2df0*/  LDSM.16.M88.4 R100, [R202+0xe100] ;  /* 0x00e10000ca64783b */ /* 0x000fee0000000200 */
[C---:B---3--:R-:W-:Y:S08]  /*2e00*/  HMMA.16816.F32.BF16 R44, R12.reuse, R68, R44 ;  /* 0x000000440c2c723c */ /* 0x048ff0000004182c */
[C---:B------:R-:W-:Y:S01]  /*2e10*/  HMMA.16816.F32.BF16 R40, R12.reuse, R70, R40 ;  /* 0x000000460c28723c */ /* 0x040fe20000041828 */
[----:B------:R-:W3:Y:S07]  /*2e20*/  LDSM.16.M88.4 R68, [R207+0x5000] ;  /* 0x00500000cf44783b */ /* 0x000eee0000000200 */
[----:B------:R-:W-:Y:S08]  /*2e30*/  HMMA.16816.F32.BF16 R36, R12, R80, R36 ;  /* 0x000000500c24723c */ /* 0x000ff00000041824 */
[----:B-1----:R-:W-:Y:S08]  /*2e40*/  HMMA.16816.F32.BF16 R16, R8, R72, R20 ;  /* 0x000000480810723c */ /* 0x002ff00000041814 */
[----:B------:R-:W-:Y:S01]  /*2e50*/  HMMA.16816.F32.BF16 R20, R32, R120, R24 ;  /* 0x000000782014723c */ /* 0x000fe20000041818 */
[----:B------:R-:W-:Y:S07]  /*2e60*/  LDSM.16.M88.4 R24, [R205+0x18100] ;  /* 0x01810000cd18783b */ /* 0x000fee0000000200 */
[----:B------:R-:W-:Y:S01]  /*2e70*/  HMMA.16816.F32.BF16 R52, R8, R74, R52 ;  /* 0x0000004a0834723c */ /* 0x000fe20000041834 */
[----:B------:R-:W1:Y:S07]  /*2e80*/  LDSM.16.M88.4 R72, [R202+0xc900] ;  /* 0x00c90000ca48783b */ /* 0x000e6e0000000200 */
[----:B------:R-:W-:Y:S01]  /*2e90*/  HMMA.16816.F32.BF16 R60, R12, R82, R60 ;  /* 0x000000520c3c723c */ /* 0x000fe2000004183c */
[----:B------:R-:W1:Y:S07]  /*2ea0*/  LDSM.16.M88.4 R80, [R202+0xd900] ;  /* 0x00d90000ca50783b */ /* 0x000e6e0000000200 */
[C---:B------:R-:W-:Y:S01]  /*2eb0*/  HMMA.16816.F32.BF16 R56, R8.reuse, R98, R56 ;  /* 0x000000620838723c */ /* 0x040fe20000041838 */
[----:B------:R-:W-:Y:S07]  /*2ec0*/  LDSM.16.M88.4 R96, [R201+0x5800] ;  /* 0x00580000c960783b */ /* 0x000fee0000000200 */
[C---:B--2---:R-:W-:Y:S08]  /*2ed0*/  HMMA.16816.F32.BF16 R44, R8.reuse, R48, R44 ;  /* 0x00000030082c723c */ /* 0x044ff0000004182c */
[C---:B------:R-:W-:Y:S08]  /*2ee0*/  HMMA.16816.F32.BF16 R40, R8.reuse, R50, R40 ;  /* 0x000000320828723c */ /* 0x040ff00000041828 */
[----:B------:R-:W-:Y:S08]  /*2ef0*/  HMMA.16816.F32.BF16 R36, R8, R84, R36 ;  /* 0x000000540824723c */ /* 0x000ff00000041824 */
[----:B-----5:R-:W-:Y:S08]  /*2f00*/  HMMA.16816.F32.BF16 R12, R32, R76, R16 ;  /* 0x0000004c200c723c */ /* 0x020ff00000041810 */
[----:B------:R-:W-:Y:S01]  /*2f10*/  HMMA.16816.F32.BF16 R16, R28, R92, R20 ;  /* 0x0000005c1c10723c */ /* 0x000fe20000041814 */
[----:B------:R-:W-:Y:S07]  /*2f20*/  LDSM.16.M88.4 R20, [R203+0x1c100] ;  /* 0x01c10000cb14783b */ /* 0x000fee0000000200 */
[----:B------:R-:W-:Y:S01]  /*2f30*/  HMMA.16816.F32.BF16 R52, R32, R78, R52 ;  /* 0x0000004e2034723c */ /* 0x000fe20000041834 */
[----:B------:R-:W2:Y:S07]  /*2f40*/  LDSM.16.M88.4 R76, [R201+0x4800] ;  /* 0x00480000c94c783b */ /* 0x000eae0000000200 */
[----:B------:R-:W-:Y:S01]  /*2f50*/  HMMA.16816.F32.BF16 R60, R8, R86, R60 ;  /* 0x00000056083c723c */ /* 0x000fe2000004183c */
[----:B------:R-:W-:Y:S07]  /*2f60*/  LDSM.16.M88.4 R84, [R207+0x7800] ;  /* 0x00780000cf54783b */ /* 0x000fee0000000200 */
[C---:B------:R-:W-:Y:S08]  /*2f70*/  HMMA.16816.F32.BF16 R56, R32.reuse, R122, R56 ;  /* 0x0000007a2038723c */ /* 0x040ff00000041838 */
[C---:B---3--:R-:W-:Y:S08]  /*2f80*/  HMMA.16816.F32.BF16 R44, R32.reuse, R68, R44 ;  /* 0x00000044202c723c */ /* 0x048ff0000004182c */
[C---:B------:R-:W-:Y:S01]  /*2f90*/  HMMA.16816.F32.BF16 R40, R32.reuse, R70, R40 ;  /* 0x000000462028723c */ /* 0x040fe20000041828 */
[----:B------:R-:W3:Y:S07]  /*2fa0*/  LDSM.16.M88.4 R68, [R201+0x5000] ;  /* 0x00500000c944783b */ /* 0x000eee0000000200 */
[----:B------:R-:W-:Y:S08]  /*2fb0*/  HMMA.16816.F32.BF16 R36, R32, R88, R36 ;  /* 0x000000582024723c */ /* 0x000ff00000041824 */
[----:B-1----:R-:W-:Y:S01]  /*2fc0*/  HMMA.16816.F32.BF16 R8, R28, R72, R12 ;  /* 0x000000481c08723c */ /* 0x002fe2000004180c */
[----:B------:R-:W-:Y:S07]  /*2fd0*/  LDSM.16.M88.4 R12, [R204+0x1c100] ;  /* 0x01c10000cc0c783b */ /* 0x000fee0000000200 */
        /* <DEDUP_REMOVED lines=10> */
[----:B------:R-:W-:Y:S08]  /*3080*/  HMMA.16816.F32.BF16 R40, R28, R80, R36 ;  /* 0x000000501c28723c */ /* 0x000ff00000041824 */
[----:B--2---:R-:W-:Y:S01]  /*3090*/  HMMA.16816.F32.BF16 R36, R24, R76, R8 ;  /* 0x0000004c1824723c */ /* 0x004fe20000041808 */
[----:B------:R-:W2:Y:S07]  /*30a0*/  LDSM.16.M88.4 R8, [R206+0x1c100] ;  /* 0x01c10000ce08783b */ /* 0x000eae0000000200 */
[----:B------:R-:W-:Y:S08]  /*30b0*/  HMMA.16816.F32.BF16 R16, R20, R112, R16 ;  /* 0x000000701410723c */ /* 0x000ff00000041810 */
[----:B------:R-:W-:Y:S01]  /*30c0*/  HMMA.16816.F32.BF16 R32, R24, R78, R52 ;  /* 0x0000004e1820723c */ /* 0x000fe20000041834 */
[----:B------:R-:W-:Y:S07]  /*30d0*/  LDSM.16.M88.4 R76, [R207+0x7000] ;  /* 0x00700000cf4c783b */ /* 0x000fee0000000200 */
[----:B------:R-:W-:Y:S01]  /*30e0*/  HMMA.16816.F32.BF16 R60, R28, R82, R60 ;  /* 0x000000521c3c723c */ /* 0x000fe2000004183c */
[----:B------:R-:W2:Y:S07]  /*30f0*/  LDSM.16.M88.4 R80, [R202+0xe900] ;  /* 0x00e90000ca50783b */ /* 0x000eae0000000200 */
[C---:B------:R-:W-:Y:S01]  /*3100*/  HMMA.16816.F32.BF16 R56, R24.reuse, R118, R56 ;  /* 0x000000761838723c */ /* 0x040fe20000041838 */
[----:B------:R-:W-:Y:S07]  /*3110*/  LDSM.16.M88.4 R116, [R201+0x6000] ;  /* 0x00600000c974783b */ /* 0x000fee0000000200 */
[C---:B---3--:R-:W-:Y:S08]  /*3120*/  HMMA.16816.F32.BF16 R52, R24.reuse, R68, R48 ;  /* 0x000000441834723c */ /* 0x048ff00000041830 */
[C---:B------:R-:W-:Y:S01]  /*3130*/  HMMA.16816.F32.BF16 R48, R24.reuse, R70, R44 ;  /* 0x000000461830723c */ /* 0x040fe2000004182c */
[----:B------:R-:W-:Y:S07]  /*3140*/  LDSM.16.M88.4 R68, [R201+0x6800] ;  /* 0x00680000c944783b */ /* 0x000fee0000000200 */
[----:B------:R-:W-:Y:S08]  /*3150*/  HMMA.16816.F32.BF16 R44, R24, R96, R40 ;  /* 0x00000060182c723c */ /* 0x000ff00000041828 */
[----:B-1----:R-:W-:Y:S08]  /*3160*/  HMMA.16816.F32.BF16 R40, R20, R72, R36 ;  /* 0x000000481428723c */ /* 0x002ff00000041824 */
[----:B------:R-:W-:Y:S01]  /*3170*/  HMMA.16816.F32.BF16 R36, R12, R108, R16 ;  /* 0x0000006c0c24723c */ /* 0x000fe20000041810 */
[----:B------:R-:W1:Y:S07]  /*3180*/  LDSM.16.M88.4 R16, [R205+0x1c100] ;  /* 0x01c10000cd10783b */ /* 0x000e6e0000000200 */
[----:B------:R-:W-:Y:S01]  /*3190*/  HMMA.16816.F32.BF16 R28, R20, R74, R32 ;  /* 0x0000004a141c723c */ /* 0x000fe20000041820 */
[----:B------:R-:W3:Y:S07]  /*31a0*/  LDSM.16.M88.4 R72, [R202+0xf900] ;  /* 0x00f90000ca48783b */ /* 0x000eee0000000200 */
[----:B------:R-:W-:Y:S08]  /*31b0*/  HMMA.16816.F32.BF16 R24, R24, R98, R60 ;  /* 0x000000621818723c */ /* 0x000ff0000004183c */
[C---:B------:R-:W-:Y:S08]  /*31c0*/  HMMA.16816.F32.BF16 R60, R20.reuse, R114, R56 ;  /* 0x00000072143c723c */ /* 0x040ff00000041838 */
[C---:B-----5:R-:W-:Y:S08]  /*31d0*/  HMMA.16816.F32.BF16 R56, R20.reuse, R64, R52 ;  /* 0x000000401438723c */ /* 0x060ff00000041834 */
[C---:B------:R-:W-:Y:S01]  /*31e0*/  HMMA.16816.F32.BF16 R52, R20.reuse, R66, R48 ;  /* 0x000000421434723c */ /* 0x040fe20000041830 */
[----:B------:R-:W5:Y:S07]  /*31f0*/  LDSM.16.M88.4 R64, [R202+0xf100] ;  /* 0x00f10000ca40783b */ /* 0x000f6e0000000200 */
[----:B------:R-:W-:Y:S08]  /*3200*/  HMMA.16816.F32.BF16 R48, R20, R92, R44 ;  /* 0x0000005c1430723c */ /* 0x000ff0000004182c */
[----:B------:R-:W-:Y:S08]  /*3210*/  HMMA.16816.F32.BF16 R44, R12, R88, R40 ;  /* 0x000000580c2c723c */ /* 0x000ff00000041828 */
[----:B--2---:R-:W-:Y:S08]  /*3220*/  HMMA.16816.F32.BF16 R36, R8, R100, R36 ;  /* 0x000000640824723c */ /* 0x004ff00000041824 */
[----:B------:R-:W-:Y:S08]  /*3230*/  HMMA.16816.F32.BF16 R32, R12, R90, R28 ;  /* 0x0000005a0c20723c */ /* 0x000ff0000004181c */
[----:B------:R-:W-:Y:S08]  /*3240*/  HMMA.16816.F32.BF16 R44, R8, R80, R44 ;  /* 0x00000050082c723c */ /* 0x000ff0000004182c */
[----:B------:R-:W-:Y:S08]  /*3250*/  HMMA.16816.F32.BF16 R20, R20, R94, R24 ;  /* 0x0000005e1414723c */ /* 0x000ff00000041818 */
[----:B------:R-:W-:Y:S08]  /*3260*/  HMMA.16816.F32.BF16 R24, R12, R76, R56 ;  /* 0x0000004c0c18723c */ /* 0x000ff00000041838 */
[----:B-1----:R-:W-:Y:S01]  /*3270*/  HMMA.16816.F32.BF16 R56, R16, R116, R36 ;  /* 0x000000741038723c */ /* 0x002fe20000041824 */
[----:B------:R-:W-:Y:S07]  /*3280*/  LDSM.16.M88.4 R36, [R201+0x7800] ;  /* 0x00780000c924783b */ /* 0x000fee0000000200 */
[----:B------:R-:W-:Y:S08]  /*3290*/  HMMA.16816.F32.BF16 R32, R8, R82, R32 ;  /* 0x000000520820723c */ /* 0x000ff00000041820 */
[C---:B------:R-:W-:Y:S08]  /*32a0*/  HMMA.16816.F32.BF16 R28, R12.reuse, R110, R60 ;  /* 0x0000006e0c1c723c */ /* 0x040ff0000004183c */
[----:B------:R-:W-:Y:S01]  /*32b0*/  HMMA.16816.F32.BF16 R48, R12, R84, R48 ;  /* 0x000000540c30723c */ /* 0x000fe20000041830 */
[----:B------:R-:W-:-:S07]  /*32c0*/  FMUL.FTZ R0, R56, c[0x0][0x320] ;  /* 0x0000c80038007a20 */ /* 0x000fce0000410000 */
[----:B------:R-:W-:Y:S01]  /*32d0*/  HMMA.16816.F32.BF16 R40, R12, R78, R52 ;  /* 0x0000004e0c28723c */ /* 0x000fe20000041834 */
[----:B------:R-:W1:Y:S01]  /*32e0*/  LDSM.16.M88.4 R52, [R201+0x7000] ;  /* 0x00700000c934783b */ /* 0x000e620000000200 */
[----:B------:R-:W-:-:S06]  /*32f0*/  DEPBAR.LE SB0, 0x0 ;  /* 0x000080000000791a */ /* 0x000fcc0000000000 */
[----:B------:R-:W-:Y:S08]  /*3300*/  HMMA.16816.F32.BF16 R44, R16, R68, R44 ;  /* 0x00000044102c723c */ /* 0x000ff0000004182c */
[----:B------:R-:W-:Y:S08]  /*3310*/  HMMA.16816.F32.BF16 R12, R12, R86, R20 ;  /* 0x000000560c0c723c */ /* 0x000ff00000041814 */
[----:B------:R-:W-:Y:S08]  /*3320*/  HMMA.16816.F32.BF16 R32, R16, R70, R32 ;  /* 0x000000461020723c */ /* 0x000ff00000041820 */
[----:B------:R-:W-:Y:S01]  /*3330*/  HMMA.16816.F32.BF16 R60, R8, R102, R28 ;  /* 0x00000066083c723c */ /* 0x000fe2000004181c */
[----:B----4-:R-:W-:-:S07]  /*3340*/  FMUL.FTZ R7, R45, c[0x0][0x320] ;  /* 0x0000c8002d077a20 */ /* 0x010fce0000410000 */
[C---:B---3--:R-:W-:Y:S01]  /*3350*/  HMMA.16816.F32.BF16 R28, R8.reuse, R72, R48 ;  /* 0x00000048081c723c */ /* 0x048fe20000041830 */
[----:B------:R2:W3:Y:S07]  /*3360*/  MUFU.TANH R51, R0 ;  /* 0x0000000000337308 */ /* 0x0004ee0000002400 */
[C---:B-----5:R-:W-:Y:S01]  /*3370*/  HMMA.16816.F32.BF16 R20, R8.reuse, R64, R24 ;  /* 0x000000400814723c */ /* 0x060fe20000041818 */
[----:B------:R4:W1:Y:S07]  /*3380*/  MUFU.TANH R49, R7 ;  /* 0x0000000700317308 */ /* 0x00086e0000002400 */
[----:B------:R-:W-:Y:S01]  /*3390*/  HMMA.16816.F32.BF16 R24, R8, R66, R40 ;  /* 0x000000420818723c */ /* 0x000fe20000041828 */
[----:B--2---:R-:W-:-:S04]  /*33a0*/  FMUL.FTZ R0, R57, c[0x0][0x320] ;  /* 0x0000c80039007a20 */ /* 0x004fc80000410000 */
[----:B------:R2:W2:Y:S03]  /*33b0*/  MUFU.TANH R50, R0 ;  /* 0x0000000000327308 */ /* 0x0004a60000002400 */
[----:B------:R-:W-:Y:S01]  /*33c0*/  HMMA.16816.F32.BF16 R12, R8, R74, R12 ;  /* 0x0000004a080c723c */ /* 0x000fe2000004180c */
[----:B----4-:R-:W-:-:S04]  /*33d0*/  LEA.HI R7, R124, R132, RZ, 0x2 ;  /* 0x000000847c077211 */ /* 0x010fc800078f10ff */
[----:B------:R-:W-:Y:S02]  /*33e0*/  LOP3.LUT R7, R7, 0xfffffffc, RZ, 0xc0, !PT ;  /* 0xfffffffc07077812 */ /* 0x000fe400078ec0ff */
[----:B------:R-:W-:Y:S01]  /*33f0*/  SHF.R.S32.HI R11, RZ, 0x1f, R106 ;  /* 0x0000001fff0b7819 */ /* 0x000fe2000001146a */
[C---:B-1----:R-:W-:Y:S01]  /*3400*/  HMMA.16816.F32.BF16 R40, R16.reuse, R52, R20 ;  /* 0x000000341028723c */ /* 0x042fe20000041814 */
[----:B------:R-:W-:Y:S02]  /*3410*/  FMUL.FTZ R10, R33, c[0x0][0x320] ;  /* 0x0000c800210a7a20 */ /* 0x000fe40000410000 */
[----:B--2---:R-:W-:Y:S02]  /*3420*/  FMUL.FTZ R0, R58, c[0x0][0x320] ;  /* 0x0000c8003a007a20 */ /* 0x004fe40000410000 */
[----:B------:R-:W1:Y:S03]  /*3430*/  MUFU.TANH R45, R10 ;  /* 0x0000000a002d7308 */ /* 0x000e660000002400 */
[C---:B------:R-:W-:Y:S05]  /*3440*/  HMMA.16816.F32.BF16 R52, R16.reuse, R54, R24 ;  /* 0x000000361034723c */ /* 0x040fea0000041818 */
[----:B------:R2:W4:Y:S03]  /*3450*/  MUFU.TANH R57, R0 ;  /* 0x0000000000397308 */ /* 0x0005260000002400 */
[----:B------:R-:W-:Y:S01]  /*3460*/  HMMA.16816.F32.BF16 R28, R16, R36, R28 ;  /* 0x00000024101c723c */ /* 0x000fe2000004181c */
[----:B--2---:R-:W-:-:S04]  /*3470*/  @P6 IADD3 R0, R172, -0x2, RZ ;  /* 0xfffffffeac006810 */ /* 0x004fc80007ffe0ff */
[----:B------:R-:W-:Y:S01]  /*3480*/  @P6 SHF.R.S32.HI R6, RZ, 0x1f, R0 ;  /* 0x0000001fff066819 */ /* 0x000fe20000011400 */
[----:B------:R-:W-:Y:S02]  /*3490*/  @P6 IMAD R3, R125, R0, RZ ;  /* 0x000000007d036224 */ /* 0x000fe400078e02ff */
[----:B------:R-:W-:Y:S01]  /*34a0*/  @P6 IMAD.WIDE.U32 R8, R0, R126, R130 ;  /* 0x0000007e00086225 */ /* 0x000fe200078e0082 */
[----:B------:R-:W-:-:S03]  /*34b0*/  LOP3.LUT R0, R107, 0xffffffe0, RZ, 0xc0, !PT ;  /* 0xffffffe06b007812 */ /* 0x000fc600078ec0ff */
[----:B------:R-:W-:Y:S02]  /*34c0*/  @P6 IMAD R3, R6, R126, R3 ;  /* 0x0000007e06036224 */ /* 0x000fe400078e0203 */
[----:B------:R-:W-:Y:S02]  /*34d0*/  FMUL.FTZ R6, R32, c[0x0][0x320] ;  /* 0x0000c80020067a20 */ /* 0x000fe40000410000 */
[----:B------:R-:W-:Y:S02]  /*34e0*/  @P6 IMAD.IADD R3, R9, 0x1, R3 ;  /* 0x0000000109036824 */ /* 0x000fe400078e0203 */
[----:B------:R2:W1:Y:S01]  /*34f0*/  MUFU.TANH R48, R6 ;  /* 0x0000000600307308 */ /* 0x0004620000002400 */
[C---:B------:R-:W-:Y:S02]  /*3500*/  IMAD.IADD R9, R132.reuse, 0x1, -R7 ;  /* 0x0000000184097824 */ /* 0x040fe400078e0a07 */
[----:B------:R-:W-:-:S05]  /*3510*/  IMAD.IADD R0, R132, 0x1, -R0 ;  /* 0x0000000184007824 */ /* 0x000fca00078e0a00 */
[----:B------:R-:W-:Y:S01]  /*3520*/  SHF.R.S32.HI R20, RZ, 0x1f, R0 ;  /* 0x0000001fff147819 */ /* 0x000fe20000011400 */
[----:B------:R-:W-:Y:S01]  /*3530*/  BAR.SYNC.DEFER_BLOCKING 0x0 ;  /* 0x0000000000007b1d */ /* 0x000fe20000010000 */
[----:B--2---:R-:W-:-:S04]  /*3540*/  @P6 LEA R6, P0, R8, c[0x0][0x1c8], 0x1 ;  /* 0x0000720008066a11 */ /* 0x004fc800078008ff */
[----:B------:R-:W-:Y:S02]  /*3550*/  @P6 LEA.HI.X R7, R8, c[0x0][0x1cc], R3, 0x1, P0 ;  /* 0x0000730008076a11 */ /* 0x000fe400000f0c03 */
[----:B------:R-:W-:Y:S01]  /*3560*/  LEA.HI R8, R11, R106, RZ, 0x3 ;  /* 0x0000006a0b087211 */ /* 0x000fe200078f18ff */
[----:B------:R-:W-:Y:S01]  /*3570*/  FMUL.FTZ R11, R40, c[0x0][0x320] ;  /* 0x0000c800280b7a20 */ /* 0x000fe20000410000 */
[----:B------:R-:W-:Y:S02]  /*3580*/  LEA.HI R3, R9, R9, RZ, 0x1 ;  /* 0x0000000909037211 */ /* 0x000fe400078f08ff */
[----:B------:R-:W-:Y:S01]  /*3590*/  LOP3.LUT R10, R8, 0xffffff8, RZ, 0xc0, !PT ;  /* 0x0ffffff8080a7812 */ /* 0x000fe200078ec0ff */
[----:B------:R2:W1:Y:S01]  /*35a0*/  MUFU.TANH R40, R11 ;  /* 0x0000000b00287308 */ /* 0x0004620000002400 */
[----:B------:R-:W-:Y:S02]  /*35b0*/  LOP3.LUT R8, R3, 0x1ffffffe, RZ, 0xc0, !PT ;  /* 0x1ffffffe03087812 */ /* 0x000fe400078ec0ff */
[----:B------:R-:W-:Y:S01]  /*35c0*/  LEA.HI R3, R20, R0, RZ, 0x2 ;  /* 0x0000000014037211 */ /* 0x000fe200078f10ff */
[----:B------:R-:W-:Y:S01]  /*35d0*/  IMAD.IADD R10, R106, 0x1, -R10 ;  /* 0x000000016a0a7824 */ /* 0x000fe200078e0a0a */
[----:B------:R-:W-:Y:S01]  /*35e0*/  HMMA.16816.F32.BF16 R20, R16, R38, R12 ;  /* 0x000000261014723c */ /* 0x000fe2000004180c */
[----:B------:R-:W-:Y:S01]  /*35f0*/  IMAD.IADD R9, R9, 0x1, -R8 ;  /* 0x0000000109097824 */ /* 0x000fe200078e0a08 */
[----:B------:R-:W-:Y:S01]  /*3600*/  LEA.HI.SX32 R8, R3, UR9, 0x1e ;  /* 0x0000000903087c11 */ /* 0x000fe2000f8ff2ff */
[----:B------:R-:W-:Y:S01]  /*3610*/  @!PT LDS RZ, [RZ] ;  /* 0x00000000fffff984 */ /* 0x000fe20000000800 */
[----:B------:R-:W-:Y:S01]  /*3620*/  @!PT LDS RZ, [RZ] ;  /* 0x00000000fffff984 */ /* 0x000fe20000000800 */
[----:B------:R-:W-:Y:S01]  /*3630*/  @!PT LDS RZ, [RZ] ;  /* 0x00000000fffff984 */ /* 0x000fe20000000800 */
[----:B------:R5:W-:Y:S01]  /*3640*/  @P6 LDGSTS.E.BYPASS.LTC128B.128 [R225+0x8100], [R6.64], !P4 ;  /* 0x0810000006e16fae */ /* 0x000be2000e101d4c */
[----:B------:R-:W-:-:S03]  /*3650*/  PLOP3.LUT P0, PT, PT, PT, UP2, 0x80, 0x0 ;  /* 0x000000000000781c */ /* 0x000fc60003f0f028 */
[----:B------:R-:W-:Y:S01]  /*3660*/  IMAD R8, R10, 0x10, R8 ;  /* 0x000000100a087824 */ /* 0x000fe200078e0208 */
[----:B------:R-:W-:Y:S01]  /*3670*/  HMMA.16816.F32.BF16 R16, R16, R118, R60 ;  /* 0x000000761010723c */ /* 0x000fe2000004183c */
[----:B------:R-:W-:Y:S01]  /*3680*/  FMUL.FTZ R10, R53, c[0x0][0x320] ;  /* 0x0000c800350a7a20 */ /* 0x000fe20000410000 */
[----:B------:R5:W-:Y:S01]  /*3690*/  @P6 LDGSTS.E.BYPASS.LTC128B.128 [R225+0xa100], [R6.64+0x80], !P3 ;  /* 0x0a10008006e16fae */ /* 0x000be2000d901d4c */
[----:B------:R-:W-:Y:S01]  /*36a0*/  IMAD R56, R9, 0x8, R8 ;  /* 0x0000000809387824 */ /* 0x000fe200078e0208 */
[----:B------:R-:W-:Y:S01]  /*36b0*/  LOP3.LUT R8, R3, 0x7ffffffc, RZ, 0xc0, !PT ;  /* 0x7ffffffc03087812 */ /* 0x000fe200078ec0ff */
[----:B--2---:R-:W-:Y:S01]  /*36c0*/  FMUL.FTZ R11, R41, c[0x0][0x320] ;  /* 0x0000c800290b7a20 */ /* 0x004fe20000410000 */
[----:B------:R2:W1:Y:S01]  /*36d0*/  MUFU.TANH R37, R10 ;  /* 0x0000000a00257308 */ /* 0x0004620000002400 */
[----:B------:R-:W-:Y:S01]  /*36e0*/  @P5 IMAD.HI.U32 R3, R56, c[0x0][0x2c8], RZ ;  /* 0x0000b20038035a27 */ /* 0x000fe200078e00ff */
[----:B------:R5:W-:Y:S03]  /*36f0*/  @P6 LDGSTS.E.BYPASS.LTC128B.128 [R225+0xc100], [R6.64+0x100], !P2 ;  /* 0x0c10010006e16fae */ /* 0x000be6000d101d4c */
[----:B------:R-:W-:Y:S01]  /*3700*/  FMUL.FTZ R9, R28, c[0x0][0x320] ;  /* 0x0000c8001c097a20 */ /* 0x000fe20000410000 */
[----:B------:R5:W-:Y:S01]  /*3710*/  @P6 LDGSTS.E.BYPASS.LTC128B.128 [R225+0xe100], [R6.64+0x180], !P1 ;  /* 0x0e10018006e16fae */ /* 0x000be2000c901d4c */
[----:B------:R-:W-:Y:S01]  /*3720*/  IMAD.MOV.U32 R53, RZ, RZ, 0x1 ;  /* 0x00000001ff357424 */ /* 0x000fe200078e00ff */
[----:B------:R1:W1:Y:S02]  /*3730*/  MUFU.TANH R39, R11 ;  /* 0x0000000b00277308 */ /* 0x0002640000002400 */
[----:B------:R-:W-:Y:S01]  /*3740*/  STL [R1+0x4c], R56 ;  /* 0x00004c3801007387 */ /* 0x000fe20000100800 */
[----:B--2---:R-:W-:-:S05]  /*3750*/  IMAD.IADD R10, R0, 0x1, -R8 ;  /* 0x00000001000a7824 */ /* 0x004fca00078e0a08 */
[----:B------:R2:W2:Y:S01]  /*3760*/  MUFU.TANH R36, R9 ;  /* 0x0000000900247308 */ /* 0x0004a20000002400 */
[----:B------:R-:W-:Y:S02]  /*3770*/  FMUL.FTZ R0, R29, c[0x0][0x320] ;  /* 0x0000c8001d007a20 */ /* 0x000fe40000410000 */
[----:B------:R-:W-:Y:S02]  /*3780*/  IMAD.SHL.U32 R41, R10, 0x2, RZ ;  /* 0x000000020a297824 */ /* 0x000fe400078e00ff */
[----:B-1----:R-:W-:Y:S01]  /*3790*/  IMAD.MOV.U32 R11, RZ, RZ, R56 ;  /* 0x000000ffff0b7224 */ /* 0x002fe200078e0038 */
[----:B------:R-:W-:Y:S02]  /*37a0*/  @P0 SHF.R.U32.HI R11, RZ, c[0x0][0x2cc], R3 ;  /* 0x0000b300ff0b0a19 */ /* 0x000fe40000011603 */
[----:B------:R1:W1:Y:S01]  /*37b0*/  MUFU.TANH R29, R0 ;  /* 0x00000000001d7308 */ /* 0x0002620000002400 */
[----:B------:R-:W-:Y:S01]  /*37c0*/  @P6 LEA R8, P0, R127, R6, 0x1 ;  /* 0x000000067f086211 */ /* 0x000fe200078008ff */
[----:B------:R-:W-:Y:S01]  /*37d0*/  FMUL.FTZ R3, R17, c[0x0][0x320] ;  /* 0x0000c80011037a20 */ /* 0x000fe20000410000 */
[----:B------:R-:W-:Y:S01]  /*37e0*/  STL [R1+0x24], R41 ;  /* 0x0000242901007387 */ /* 0x000fe20000100800 */
[----:B------:R-:W-:-:S03]  /*37f0*/  IADD3 R10, -R41, c[0x0][0x1d0], -R105 ;  /* 0x00007400290a7a10 */ /* 0x000fc60007ffe969 */
[----:B-----5:R-:W5:Y:S01]  /*3800*/  SHFL.IDX PT, R6, R11, RZ, 0x1c1f ;  /* 0x001c1fff0b067589 */ /* 0x020f6200000e0000 */
[----:B--2---:R-:W-:Y:S01]  /*3810*/  @P6 LEA.HI.X R9, R127, R7, R128, 0x1, P0 ;  /* 0x000000077f096211 */ /* 0x004fe200000f0c80 */
[----:B------:R2:W2:Y:S01]  /*3820*/  MUFU.TANH R13, R3 ;  /* 0x00000003000d7308 */ /* 0x0004a20000002400 */
[----:B------:R-:W-:-:S03]  /*3830*/  PLOP3.LUT P0, PT, PT, PT, UP1, 0x40, 0x0 ;  /* 0x000000000000781c */ /* 0x000fc60003f0e818 */
[----:B------:R3:W-:Y:S01]  /*3840*/  @P6 LDGSTS.E.BYPASS.LTC128B.128 [R225+0x9100], [R8.64], !P4 ;  /* 0x0910000008e16fae */ /* 0x0007e2000e101d4c */
[----:B-1----:R-:W-:-:S03]  /*3850*/  FMUL.FTZ R0, R20, c[0x0][0x320] ;  /* 0x0000c80014007a20 */ /* 0x002fc60000410000 */
[----:B------:R3:W-:Y:S01]  /*3860*/  @P6 LDGSTS.E.BYPASS.LTC128B.128 [R225+0xb100], [R8.64+0x80], !P3 ;  /* 0x0b10008008e16fae */ /* 0x0007e2000d901d4c */
[----:B------:R1:W1:Y:S03]  /*3870*/  MUFU.TANH R28, R0 ;  /* 0x00000000001c7308 */ /* 0x0002660000002400 */
[----:B------:R3:W-:Y:S01]  /*3880*/  @P6 LDGSTS.E.BYPASS.LTC128B.128 [R225+0xd100], [R8.64+0x100], !P2 ;  /* 0x0d10010008e16fae */ /* 0x0007e2000d101d4c */
[----:B--2---:R-:W-:-:S03]  /*3890*/  FMUL.FTZ R3, R16, c[0x0][0x320] ;  /* 0x0000c80010037a20 */ /* 0x004fc60000410000 */
[----:B------:R3:W-:Y:S01]  /*38a0*/  @P6 LDGSTS.E.BYPASS.LTC128B.128 [R225+0xf100], [R8.64+0x180], !P1 ;  /* 0x0f10018008e16fae */ /* 0x0007e2000c901d4c */
[----:B------:R2:W2:Y:S03]  /*38b0*/  MUFU.TANH R12, R3 ;  /* 0x00000003000c7308 */ /* 0x0004a60000002400 */
[----:B------:R-:W0:Y:S01]  /*38c0*/  LDGDEPBAR ;  /* 0x00000000000079af */ /* 0x000e220000000000 */
[----:B-1----:R-:W-:-:S04]  /*38d0*/  FMUL.FTZ R0, R21, c[0x0][0x320] ;  /* 0x0000c80015007a20 */ /* 0x002fc80000410000 */
[----:B------:R1:W1:Y:S01]  /*38e0*/  MUFU.TANH R27, R0 ;  /* 0x00000000001b7308 */ /* 0x0002620000002400 */
[----:B--2---:R-:W-:-:S07]  /*38f0*/  FMUL.FTZ R3, R52, c[0x0][0x320] ;  /* 0x0000c80034037a20 */ /* 0x004fce0000410000 */
[----:B------:R-:W2:Y:S01]  /*3900*/  MUFU.TANH R15, R3 ;  /* 0x00000003000f7308 */ /* 0x000ea20000002400 */
[----:B-1----:R-:W-:-:S07]  /*3910*/  FMUL.FTZ R0, R44, c[0x0][0x320] ;  /* 0x0000c8002c007a20 */ /* 0x002fce0000410000 */
[----:B------:R1:W1:Y:S02]  /*3920*/  MUFU.TANH R20, R0 ;  /* 0x0000000000147308 */ /* 0x0002640000002400 */
[----:B-1----:R-:W-:-:S04]  /*3930*/  IADD3 R0, -R105, c[0x0][0x1d0], R53 ;  /* 0x0000740069007a10 */ /* 0x002fc80007ffe135 */
[----:B------:R-:W-:-:S04]  /*3940*/  IADD3 R0, R0, -c[0x0][0x168], -R41 ;  /* 0x80005a0000007a10 */ /* 0x000fc80007ffe829 */
[C---:B---3--:R-:W-:Y:S02]  /*3950*/  IADD3 R8, R0.reuse, c[0x0][0x328], RZ ;  /* 0x0000ca0000087a10 */ /* 0x048fe40007ffe0ff */
[----:B------:R-:W-:-:S03]  /*3960*/  IADD3 R9, R0, UR6, RZ ;  /* 0x0000000600097c10 */ /* 0x000fc6000fffe0ff */
[--C-:B-----5:R-:W-:Y:S02]  /*3970*/  IMAD.IADD R3, R8, 0x1, R6.reuse ;  /* 0x0000000108037824 */ /* 0x120fe400078e0206 */
[----:B------:R-:W-:-:S03]  /*3980*/  IMAD.IADD R0, R9, 0x1, R6 ;  /* 0x0000000109007824 */ /* 0x000fc600078e0206 */
[----:B------:R-:W-:Y:S01]  /*3990*/  IMNMX R3, R3, R10, PT ;  /* 0x0000000a03037217 */ /* 0x000fe20003800200 */
[----:B------:R-:W-:Y:S05]  /*39a0*/  @P0 BRA `(.L_x_1593) ;  /* 0x0000014000000947 */ /* 0x000fea0003800000 */
[----:B--2-4-:R-:W-:Y:S01]  /*39b0*/  IADD3 R6, R6, c[0x0][0x1d0], RZ ;  /* 0x0000740006067a10 */ /* 0x014fe20007ffe0ff */
[----:B------:R-:W-:Y:S03]  /*39c0*/  BSSY B0, `(.L_x_1594) ;  /* 0x000000d000007945 */ /* 0x000fe60003800000 */
[----:B------:R-:W-:-:S04]  /*39d0*/  IADD3 R6, R6, -c[0x0][0x168], RZ ;  /* 0x80005a0006067a10 */ /* 0x000fc80007ffe0ff */
[----:B------:R-:W-:-:S13]  /*39e0*/  ISETP.GT.AND P0, PT, R6, -0x1, PT ;  /* 0xffffffff0600780c */ /* 0x000fda0003f04270 */
[----:B------:R-:W-:Y:S05]  /*39f0*/  @P0 BRA `(.L_x_1595) ;  /* 0x0000006000000947 */ /* 0x000fea0003800000 */
[----:B------:R-:W-:Y:S02]  /*3a00*/  ISETP.NE.AND P0, PT, R53, c[0x0][0x32c], PT ;  /* 0x0000cb0035007a0c */ /* 0x000fe40003f05270 */
[----:B------:R-:W-:-:S11]  /*3a10*/  LOP3.LUT R6, RZ, R6, RZ, 0x33, !PT ;  /* 0x00000006ff067212 */ /* 0x000fd600078e33ff */
[----:B------:R-:W-:-:S05]  /*3a20*/  @P0 IMAD.HI.U32 R7, R6, c[0x0][0x330], RZ ;  /* 0x0000cc0006070a27 */ /* 0x000fca00078e00ff */
[----:B------:R-:W-:-:S04]  /*3a30*/  @P0 SHF.R.U32.HI R6, RZ, c[0x0][0x334], R7 ;  /* 0x0000cd00ff060a19 */ /* 0x000fc80000011607 */
[----:B------:R-:W-:Y:S01]  /*3a40*/  LOP3.LUT R6, RZ, R6, RZ, 0x33, !PT ;  /* 0x00000006ff067212 */ /* 0x000fe200078e33ff */
[----:B------:R-:W-:Y:S05]  /*3a50*/  BRA `(.L_x_1596) ;  /* 0x0000003000007947 */ /* 0x000fea0003800000 */
.L_x_1595:
[----:B------:R-:W-:-:S13]  /*3a60*/  ISETP.NE.AND P0, PT, R53, c[0x0][0x32c], PT ;  /* 0x0000cb0035007a0c */ /* 0x000fda0003f05270 */
[----:B------:R-:W-:-:S05]  /*3a70*/  @P0 IMAD.HI.U32 R7, R6, c[0x0][0x330], RZ ;  /* 0x0000cc0006070a27 */ /* 0x000fca00078e00ff */
[----:B------:R-:W-:Y:S02]  /*3a80*/  @P0 SHF.R.U32.HI R6, RZ, c[0x0][0x334], R7 ;  /* 0x0000cd00ff060a19 */ /* 0x000fe40000011607 */
.L_x_1596:
[----:B------:R-:W-:Y:S05]  /*3a90*/  BSYNC B0 ;  /* 0x0000000000007941 */ /* 0x000fea0003800000 */
.L_x_1594:
[----:B------:R-:W-:-:S04]  /*3aa0*/  IMAD R6, R6, c[0x0][0x32c], -R105 ;  /* 0x0000cb0006067a24 */ /* 0x000fc800078e0a69 */
[----:B------:R-:W-:-:S05]  /*3ab0*/  IMAD.IADD R6, R6, 0x1, -R41 ;  /* 0x0000000106067824 */ /* 0x000fca00078e0a29 */
[----:B------:R-:W-:Y:S02]  /*3ac0*/  IADD3 R7, R6, c[0x0][0x32c], RZ ;  /* 0x0000cb0006077a10 */ /* 0x000fe40007ffe0ff */
[----:B------:R-:W-:Y:S02]  /*3ad0*/  IMNMX R0, R0, R6, !PT ;  /* 0x0000000600007217 */ /* 0x000fe40007800200 */
[----:B------:R-:W-:Y:S02]  /*3ae0*/  IMNMX R3, R3, R7, PT ;  /* 0x0000000703037217 */ /* 0x000fe40003800200 */
.L_x_1593:
[----:B--2-4-:R-:W-:Y:S01]  /*3af0*/  ISETP.GT.AND P0, PT, R172, RZ, PT ;  /* 0x000000ffac00720c */ /* 0x014fe20003f04270 */
[----:B------:R-:W-:Y:S02]  /*3b00*/  FMUL.FTZ R6, R18, c[0x0][0x320] ;  /* 0x0000c80012067a20 */ /* 0x000fe40000410000 */
[----:B------:R-:W-:Y:S01]  /*3b10*/  FMUL.FTZ R7, R42, c[0x0][0x320] ;  /* 0x0000c8002a077a20 */ /* 0x000fe20000410000 */
[C---:B------:R-:W-:Y:S01]  /*3b20*/  ISETP.GT.AND P5, PT, R0.reuse, RZ, P0 ;  /* 0x000000ff0000720c */ /* 0x040fe200007a4270 */
[----:B------:R1:W2:Y:S01]  /*3b30*/  MUFU.TANH R21, R6 ;  /* 0x0000000600157308 */ /* 0x0002a20000002400 */
[----:B------:R-:W-:-:S02]  /*3b40*/  ISETP.GT.AND P6, PT, R0, 0x1, P0 ;  /* 0x000000010000780c */ /* 0x000fc400007c4270 */
[C---:B------:R-:W-:Y:S02]  /*3b50*/  ISETP.LT.OR P5, PT, R3.reuse, 0x1, P5 ;  /* 0x000000010300780c */ /* 0x040fe40002fa1670 */
[----:B------:R-:W-:Y:S02]  /*3b60*/  ISETP.LT.OR P6, PT, R3, 0x2, P6 ;  /* 0x000000020300780c */ /* 0x000fe400037c1670 */
[----:B------:R-:W-:Y:S02]  /*3b70*/  FSEL R16, R51, -INF , !P5 ;  /* 0xff80000033107808 */ /* 0x000fe40006800000 */
[----:B------:R-:W-:Y:S02]  /*3b80*/  ISETP.GT.AND P5, PT, R0, 0x8, P0 ;  /* 0x000000080000780c */ /* 0x000fe400007a4270 */
[----:B------:R-:W-:Y:S02]  /*3b90*/  FSEL R17, R50, -INF , !P6 ;  /* 0xff80000032117808 */ /* 0x000fe40007000000 */
[----:B------:R-:W-:-:S02]  /*3ba0*/  ISETP.LT.OR P5, PT, R3, 0x9, P5 ;  /* 0x000000090300780c */ /* 0x000fc40002fa1670 */
[----:B------:R-:W-:Y:S01]  /*3bb0*/  ISETP.GT.AND P6, PT, R0, 0x9, P0 ;  /* 0x000000090000780c */ /* 0x000fe200007c4270 */
[----:B-1----:R-:W-:Y:S01]  /*3bc0*/  FMUL.FTZ R6, R54, c[0x0][0x320] ;  /* 0x0000c80036067a20 */ /* 0x002fe20000410000 */
[----:B------:R-:W-:Y:S02]  /*3bd0*/  FSEL R18, R12, -INF , !P5 ;  /* 0xff8000000c127808 */ /* 0x000fe40006800000 */
[----:B------:R-:W-:Y:S01]  /*3be0*/  ISETP.GT.AND P5, PT, R0, 0x10, P0 ;  /* 0x000000100000780c */ /* 0x000fe200007a4270 */
[----:B------:R1:W3:Y:S01]  /*3bf0*/  MUFU.TANH R33, R6 ;  /* 0x0000000600217308 */ /* 0x0002e20000002400 */
[C---:B------:R-:W-:Y:S02]  /*3c00*/  ISETP.LT.OR P6, PT, R3.reuse, 0xa, P6 ;  /* 0x0000000a0300780c */ /* 0x040fe400037c1670 */
[----:B------:R-:W-:-:S04]  /*3c10*/  ISETP.LT.OR P5, PT, R3, 0x11, P5 ;  /* 0x000000110300780c */ /* 0x000fc80002fa1670 */
[----:B------:R-:W-:Y:S02]  /*3c20*/  FSEL R60, R20, -INF , !P5 ;  /* 0xff800000143c7808 */ /* 0x000fe40006800000 */
[----:B------:R-:W-:-:S04]  /*3c30*/  ISETP.GT.AND P5, PT, R0, 0x18, P0 ;  /* 0x000000180000780c */ /* 0x000fc800007a4270 */
[----:B------:R-:W-:Y:S01]  /*3c40*/  ISETP.LT.OR P5, PT, R3, 0x19, P5 ;  /* 0x000000190300780c */ /* 0x000fe20002fa1670 */
[----:B-1----:R-:W-:-:S03]  /*3c50*/  FMUL.FTZ R6, R55, c[0x0][0x320] ;  /* 0x0000c80037067a20 */ /* 0x002fc60000410000 */
[----:B------:R-:W-:Y:S02]  /*3c60*/  FSEL R61, R48, -INF , !P5 ;  /* 0xff800000303d7808 */ /* 0x000fe40006800000 */
[----:B------:R-:W-:Y:S01]  /*3c70*/  ISETP.GT.AND P5, PT, R0, 0x20, P0 ;  /* 0x000000200000780c */ /* 0x000fe200007a4270 */
[----:B------:R1:W4:Y:S03]  /*3c80*/  MUFU.TANH R38, R6 ;  /* 0x0000000600267308 */ /* 0x0003260000002400 */
[----:B------:R-:W-:-:S04]  /*3c90*/  ISETP.LT.OR P5, PT, R3, 0x21, P5 ;  /* 0x000000210300780c */ /* 0x000fc80002fa1670 */
[----:B------:R-:W-:Y:S02]  /*3ca0*/  FSEL R157, R40, -INF , !P5 ;  /* 0xff800000289d7808 */ /* 0x000fe40006800000 */
[----:B------:R-:W-:-:S04]  /*3cb0*/  ISETP.GT.AND P5, PT, R0, 0x28, P0 ;  /* 0x000000280000780c */ /* 0x000fc800007a4270 */
[----:B------:R-:W-:Y:S01]  /*3cc0*/  ISETP.LT.OR P5, PT, R3, 0x29, P5 ;  /* 0x000000290300780c */ /* 0x000fe20002fa1670 */
[----:B-1----:R-:W-:Y:S01]  /*3cd0*/  FMUL.FTZ R6, R19, c[0x0][0x320] ;  /* 0x0000c80013067a20 */ /* 0x002fe20000410000 */
[----:B------:R-:W-:Y:S02]  /*3ce0*/  FSEL R19, R13, -INF , !P6 ;  /* 0xff8000000d137808 */ /* 0x000fe40007000000 */
[C---:B------:R-:W-:Y:S01]  /*3cf0*/  ISETP.GT.AND P6, PT, R0.reuse, 0x11, P0 ;  /* 0x000000110000780c */ /* 0x040fe200007c4270 */
[----:B------:R1:W1:Y:S01]  /*3d00*/  MUFU.TANH R24, R6 ;  /* 0x0000000600187308 */ /* 0x0002620000002400 */
[----:B------:R-:W-:Y:S02]  /*3d10*/  FSEL R159, R15, -INF , !P5 ;  /* 0xff8000000f9f7808 */ /* 0x000fe40006800000 */
[----:B------:R-:W-:Y:S02]  /*3d20*/  ISETP.LT.OR P6, PT, R3, 0x12, P6 ;  /* 0x000000120300780c */ /* 0x000fe400037c1670 */
[----:B------:R-:W-:-:S02]  /*3d30*/  ISETP.GT.AND P5, PT, R0, 0x30, P0 ;  /* 0x000000300000780c */ /* 0x000fc400007a4270 */
[----:B------:R-:W-:Y:S01]  /*3d40*/  FSEL R62, R49, -INF , !P6 ;  /* 0xff800000313e7808 */ /* 0x000fe20007000000 */
[----:B------:R5:W2:Y:S01]  /*3d50*/  MUFU.TANH R13, R7 ;  /* 0x00000007000d7308 */ /* 0x000aa20000002400 */
[----:B------:R-:W-:Y:S02]  /*3d60*/  ISETP.GT.AND P6, PT, R0, 0x19, P0 ;  /* 0x000000190000780c */ /* 0x000fe400007c4270 */
[C---:B------:R-:W-:Y:S02]  /*3d70*/  ISETP.LT.OR P5, PT, R3.reuse, 0x31, P5 ;  /* 0x000000310300780c */ /* 0x040fe40002fa1670 */
[----:B------:R-:W-:Y:S02]  /*3d80*/  ISETP.LT.OR P6, PT, R3, 0x1a, P6 ;  /* 0x0000001a0300780c */ /* 0x000fe400037c1670 */
[----:B------:R-:W-:Y:S01]  /*3d90*/  FSEL R227, R36, -INF , !P5 ;  /* 0xff80000024e37808 */ /* 0x000fe20006800000 */
[----:B-1----:R-:W-:Y:S01]  /*3da0*/  FMUL.FTZ R6, R34, c[0x0][0x320] ;  /* 0x0000c80022067a20 */ /* 0x002fe20000410000 */
[----:B------:R-:W-:-:S02]  /*3db0*/  FSEL R63, R45, -INF , !P6 ;  /* 0xff8000002d3f7808 */ /* 0x000fc40007000000 */
[C---:B------:R-:W-:Y:S01]  /*3dc0*/  ISETP.GT.AND P6, PT, R0.reuse, 0x21, P0 ;  /* 0x000000210000780c */ /* 0x040fe200007c4270 */
[----:B------:R1:W1:Y:S01]  /*3dd0*/  MUFU.TANH R26, R6 ;  /* 0x00000006001a7308 */ /* 0x0002620000002400 */
[C---:B------:R-:W-:Y:S02]  /*3de0*/  ISETP.GT.AND P5, PT, R0.reuse, 0x38, P0 ;  /* 0x000000380000780c */ /* 0x040fe400007a4270 */
[----:B------:R-:W-:Y:S01]  /*3df0*/  ISETP.LT.OR P6, PT, R3, 0x22, P6 ;  /* 0x000000220300780c */ /* 0x000fe200037c1670 */
[----:B-----5:R-:W-:Y:S01]  /*3e00*/  FMUL.FTZ R7, R43, c[0x0][0x320] ;  /* 0x0000c8002b077a20 */ /* 0x020fe20000410000 */
[----:B------:R-:W-:Y:S02]  /*3e10*/  ISETP.LT.OR P5, PT, R3, 0x39, P5 ;  /* 0x000000390300780c */ /* 0x000fe40002fa1670 */
[----:B------:R-:W-:Y:S01]  /*3e20*/  FSEL R158, R39, -INF , !P6 ;  /* 0xff800000279e7808 */ /* 0x000fe20007000000 */
[----:B------:R-:W2:Y:S01]  /*3e30*/  MUFU.TANH R15, R7 ;  /* 0x00000007000f7308 */ /* 0x000ea20000002400 */
[----:B------:R-:W-:-:S02]  /*3e40*/  ISETP.GT.AND P6, PT, R0, 0x29, P0 ;  /* 0x000000290000780c */ /* 0x000fc400007c4270 */
[----:B------:R-:W-:Y:S02]  /*3e50*/  FSEL R228, R28, -INF , !P5 ;  /* 0xff8000001ce47808 */ /* 0x000fe40006800000 */
[----:B------:R-:W-:Y:S02]  /*3e60*/  ISETP.LT.OR P6, PT, R3, 0x2a, P6 ;  /* 0x0000002a0300780c */ /* 0x000fe400037c1670 */
[----:B------:R-:W-:Y:S01]  /*3e70*/  PLOP3.LUT P5, PT, PT, PT, UP1, 0x40, 0x0 ;  /* 0x000000000000781c */ /* 0x000fe20003fae818 */
[----:B-1----:R-:W-:Y:S01]  /*3e80*/  FMUL.FTZ R6, R30, c[0x0][0x320] ;  /* 0x0000c8001e067a20 */ /* 0x002fe20000410000 */
[----:B------:R-:W-:Y:S02]  /*3e90*/  FSEL R168, R37, -INF , !P6 ;  /* 0xff80000025a87808 */ /* 0x000fe40007000000 */
[----:B------:R-:W-:Y:S01]  /*3ea0*/  ISETP.GT.AND P6, PT, R0, 0x31, P0 ;  /* 0x000000310000780c */ /* 0x000fe200007c4270 */
[----:B------:R1:W1:Y:S03]  /*3eb0*/  MUFU.TANH R32, R6 ;  /* 0x0000000600207308 */ /* 0x0002660000002400 */
[----:B------:R-:W-:-:S04]  /*3ec0*/  ISETP.LT.OR P6, PT, R3, 0x32, P6 ;  /* 0x000000320300780c */ /* 0x000fc800037c1670 */
[----:B------:R-:W-:Y:S02]  /*3ed0*/  FSEL R229, R29, -INF , !P6 ;  /* 0xff8000001de57808 */ /* 0x000fe40007000000 */
[----:B------:R-:W-:Y:S01]  /*3ee0*/  ISETP.GT.AND P6, PT, R0, 0x39, P0 ;  /* 0x000000390000780c */ /* 0x000fe200007c4270 */
[----:B------:R-:W-:-:S03]  /*3ef0*/  FMUL.FTZ R0, R59, c[0x0][0x320] ;  /* 0x0000c8003b007a20 */ /* 0x000fc60000410000 */
[----:B------:R-:W-:Y:S01]  /*3f00*/  ISETP.LT.OR P6, PT, R3, 0x3a, P6 ;  /* 0x0000003a0300780c */ /* 0x000fe200037c1670 */
[----:B-1----:R-:W-:-:S03]  /*3f10*/  FMUL.FTZ R6, R31, c[0x0][0x320] ;  /* 0x0000c8001f067a20 */ /* 0x002fc60000410000 */
[----:B------:R-:W-:Y:S01]  /*3f20*/  FSEL R230, R27, -INF , !P6 ;  /* 0xff8000001be67808 */ /* 0x000fe20007000000 */
        /* <DEDUP_REMOVED lines=11> */
[----:B-1----:R1:W5:Y:S06]  /*3fe0*/  SHFL.IDX PT, R6, R11, 0x1, 0x1c1f ;  /* 0x003c1f000b067f89 */ /* 0x00236c00000e0000 */
[----:B-1----:R1:W1:Y:S01]  /*3ff0*/  MUFU.TANH R11, R0 ;  /* 0x00000000000b7308 */ /* 0x0022620000002400 */
[----:B-----5:R-:W-:-:S05]  /*4000*/  IMAD.IADD R3, R8, 0x1, R6 ;  /* 0x0000000108037824 */ /* 0x020fca00078e0206 */
[----:B------:R-:W-:Y:S01]  /*4010*/  IMNMX R3, R3, R10, PT ;  /* 0x0000000a03037217 */ /* 0x000fe20003800200 */
[----:B-1----:R-:W-:Y:S01]  /*4020*/  IMAD.IADD R0, R9, 0x1, R6 ;  /* 0x0000000109007824 */ /* 0x002fe200078e0206 */
[----:B------:R-:W-:Y:S05]  /*4030*/  @P5 BRA `(.L_x_1597) ;  /* 0x0000014000005947 */ /* 0x000fea0003800000 */
[----:B--234-:R-:W-:Y:S01]  /*4040*/  IADD3 R6, R6, c[0x0][0x1d0], RZ ;  /* 0x0000740006067a10 */ /* 0x01cfe20007ffe0ff */
        /* <DEDUP_REMOVED lines=10> */
.L_x_1599:
[----:B------:R-:W-:-:S13]  /*40f0*/  ISETP.NE.AND P5, PT, R53, c[0x0][0x32c], PT ;  /* 0x0000cb0035007a0c */ /* 0x000fda0003fa5270 */
[----:B------:R-:W-:-:S05]  /*4100*/  @P5 IMAD.HI.U32 R7, R6, c[0x0][0x330], RZ ;  /* 0x0000cc0006075a27 */ /* 0x000fca00078e00ff */
[----:B------:R-:W-:Y:S02]  /*4110*/  @P5 SHF.R.U32.HI R6, RZ, c[0x0][0x334], R7 ;  /* 0x0000cd00ff065a19 */ /* 0x000fe40000011607 */
.L_x_1600:
[----:B------:R-:W-:Y:S05]  /*4120*/  BSYNC B0 ;  /* 0x0000000000007941 */ /* 0x000fea0003800000 */
.L_x_1598:
[----:B------:R-:W-:-:S04]  /*4130*/  IMAD R6, R6, c[0x0][0x32c], -R105 ;  /* 0x0000cb0006067a24 */ /* 0x000fc800078e0a69 */
[----:B------:R-:W-:-:S05]  /*4140*/  IMAD.IADD R6, R6, 0x1, -R41 ;  /* 0x0000000106067824 */ /* 0x000fca00078e0a29 */
[----:B------:R-:W-:Y:S02]  /*4150*/  IADD3 R7, R6, c[0x0][0x32c], RZ ;  /* 0x0000cb0006077a10 */ /* 0x000fe40007ffe0ff */
[----:B------:R-:W-:Y:S02]  /*4160*/  IMNMX R0, R0, R6, !PT ;  /* 0x0000000600007217 */ /* 0x000fe40007800200 */
[----:B------:R-:W-:Y:S02]  /*4170*/  IMNMX R3, R3, R7, PT ;  /* 0x0000000703037217 */ /* 0x000fe40003800200 */
.L_x_1597:
[----:B--234-:R-:W-:Y:S01]  /*4180*/  ISETP.GT.AND P6, PT, R0, 0x8, P0 ;  /* 0x000000080000780c */ /* 0x01cfe200007c4270 */
[----:B------:R-:W-:Y:S01]  /*4190*/  IMAD.SHL.U32 R197, R5, 0x2, RZ ;  /* 0x0000000205c57824 */ /* 0x000fe200078e00ff */
[----:B------:R-:W-:Y:S01]  /*41a0*/  FMNMX.FTZ R132, R16, R17, !PT ;  /* 0x0000001110847209 */ /* 0x000fe20007810000 */
[----:B------:R-:W-:Y:S01]  /*41b0*/  @UP2 USHF.L.U32 UR8, UR8, 0x7, URZ ;  /* 0x0000000708082899 */ /* 0x000fe2000800063f */
[----:B------:R-:W-:Y:S01]  /*41c0*/  ISETP.LT.OR P6, PT, R3, 0x9, P6 ;  /* 0x000000090300780c */ /* 0x000fe200037c1670 */
[----:B------:R-:W-:Y:S01]  /*41d0*/  IMAD R200, R2, 0x2, R197 ;  /* 0x0000000202c87824 */ /* 0x000fe200078e02c5 */
[C---:B------:R-:W-:Y:S01]  /*41e0*/  ISETP.GT.AND P5, PT, R0.reuse, 0x1, P0 ;  /* 0x000000010000780c */ /* 0x040fe200007a4270 */
[----:B------:R-:W-:Y:S01]  /*41f0*/  LDSM.16.MT88.4 R40, [R197+0x100] ;  /* 0x00010000c528783b */ /* 0x000fe20000004200 */
[----:B------:R-:W-:Y:S01]  /*4200*/  FSEL R10, R21, -INF , !P6 ;  /* 0xff800000150a7808 */ /* 0x000fe20007000000 */
[----:B------:R-:W-:Y:S01]  /*4210*/  ULDC.64 UR4, c[0x0][0x2c8] ;  /* 0x0000b20000047ab9 */ /* 0x000fe20000000a00 */
[----:B------:R-:W-:Y:S01]  /*4220*/  ISETP.GT.AND P6, PT, R0, 0x10, P0 ;  /* 0x000000100000780c */ /* 0x000fe200007c4270 */
[----:B------:R-:W-:Y:S01]  /*4230*/  LDSM.16.MT88.4 R52, [R197+0x4100] ;  /* 0x00410000c534783b */ /* 0x000fe20000004200 */
[----:B------:R-:W-:Y:S01]  /*4240*/  FMNMX.FTZ R132, R18, R132, !PT ;  /* 0x0000008412847209 */ /* 0x000fe20007810000 */
[----:B------:R-:W-:Y:S01]  /*4250*/  UIMAD.WIDE.U32 UR14, UR8, UR4, URZ ;  /* 0x00000004080e72a5 */ /* 0x000fe2000f8e003f */
[C---:B------:R-:W-:Y:S01]  /*4260*/  ISETP.LT.OR P5, PT, R3.reuse, 0x2, P5 ;  /* 0x000000020300780c */ /* 0x040fe20002fa1670 */
[----:B------:R-:W-:Y:S01]  /*4270*/  LDSM.16.MT88.4 R44, [R200+0x4100] ;  /* 0x00410000c82c783b */ /* 0x000fe20000004200 */
[----:B------:R-:W-:-:S02]  /*4280*/  ISETP.LT.OR P6, PT, R3, 0x11, P6 ;  /* 0x000000110300780c */ /* 0x000fc400037c1670 */
[----:B------:R-:W-:Y:S02]  /*4290*/  FMNMX.FTZ R132, R19, R132, !PT ;  /* 0x0000008413847209 */ /* 0x000fe40007810000 */
[----:B------:R-:W-:Y:S01]  /*42a0*/  FSEL R11, R11, -INF , !P5 ;  /* 0xff8000000b0b7808 */ /* 0x000fe20006800000 */
[----:B------:R-:W-:Y:S01]  /*42b0*/  @UP2 UMOV UR7, UR15 ;  /* 0x0000000f00072c82 */ /* 0x000fe20008000000 */
[----:B------:R-:W-:Y:S01]  /*42c0*/  ISETP.GT.AND P5, PT, R0, 0x9, P0 ;  /* 0x000000090000780c */ /* 0x000fe200007a4270 */
[----:B------:R-:W-:Y:S01]  /*42d0*/  @UP2 USHF.R.U32.HI UR9, URZ, UR5, UR7 ;  /* 0x000000053f092299 */ /* 0x000fe20008011607 */
[----:B------:R-:W-:Y:S02]  /*42e0*/  FSEL R59, R14, -INF , !P6 ;  /* 0xff8000000e3b7808 */ /* 0x000fe40007000000 */
[----:B------:R-:W-:Y:S01]  /*42f0*/  FMNMX.FTZ R132, R60, R132, !PT ;  /* 0x000000843c847209 */ /* 0x000fe20007810000 */
[----:B------:R-:W-:Y:S01]  /*4300*/  UIADD3 UR9, UR11, UR9, URZ ;  /* 0x000000090b097290 */ /* 0x000fe2000fffe03f */
[----:B------:R-:W-:Y:S01]  /*4310*/  ISETP.GT.AND P6, PT, R0, RZ, P0 ;  /* 0x000000ff0000720c */ /* 0x000fe200007c4270 */
[----:B------:R-:W-:Y:S01]  /*4320*/  ULDC UR7, c[0x0][0x328] ;  /* 0x0000ca0000077ab9 */ /* 0x000fe20000000800 */
[----:B------:R-:W-:Y:S01]  /*4330*/  ISETP.LT.OR P5, PT, R3, 0xa, P5 ;  /* 0x0000000a0300780c */ /* 0x000fe20002fa1670 */
[----:B------:R-:W-:Y:S01]  /*4340*/  UIADD3 UR7, UR9, UR7, URZ ;  /* 0x0000000709077290 */ /* 0x000fe2000fffe03f */
[----:B------:R-:W-:-:S02]  /*4350*/  FMNMX.FTZ R132, R62, R132, !PT ;  /* 0x000000843e847209 */ /* 0x000fc40007810000 */
[----:B------:R-:W-:Y:S02]  /*4360*/  ISETP.LT.OR P6, PT, R3, 0x1, P6 ;  /* 0x000000010300780c */ /* 0x000fe400037c1670 */
[----:B------:R-:W-:Y:S02]  /*4370*/  FSEL R24, R24, -INF , !P5 ;  /* 0xff80000018187808 */ /* 0x000fe40006800000 */
[----:B------:R-:W-:Y:S02]  /*4380*/  ISETP.GT.AND P5, PT, R0, 0x11, P0 ;  /* 0x000000110000780c */ /* 0x000fe400007a4270 */
[----:B------:R-:W-:Y:S02]  /*4390*/  FMNMX.FTZ R132, R61, R132, !PT ;  /* 0x000000843d847209 */ /* 0x000fe40007810000 */
[----:B------:R-:W-:Y:S02]  /*43a0*/  FSEL R9, R57, -INF , !P6 ;  /* 0xff80000039097808 */ /* 0x000fe40007000000 */
[----:B------:R-:W-:-:S02]  /*43b0*/  ISETP.LT.OR P5, PT, R3, 0x12, P5 ;  /* 0x000000120300780c */ /* 0x000fc40002fa1670 */
[----:B------:R-:W-:Y:S02]  /*43c0*/  FMNMX.FTZ R132, R63, R132, !PT ;  /* 0x000000843f847209 */ /* 0x000fe40007810000 */
[----:B------:R-:W-:Y:S02]  /*43d0*/  FMNMX.FTZ R6, R9, R11, !PT ;  /* 0x0000000b09067209 */ /* 0x000fe40007810000 */
[----:B------:R-:W-:Y:S02]  /*43e0*/  FSEL R56, R12, -INF , !P5 ;  /* 0xff8000000c387808 */ /* 0x000fe40006800000 */
[----:B------:R-:W-:Y:S02]  /*43f0*/  FMNMX.FTZ R132, R157, R132, !PT ;  /* 0x000000849d847209 */ /* 0x000fe40007810000 */
[----:B------:R-:W-:Y:S02]  /*4400*/  ISETP.GT.AND P5, PT, R0, 0x18, P0 ;  /* 0x000000180000780c */ /* 0x000fe400007a4270 */
[----:B------:R-:W-:-:S02]  /*4410*/  FMNMX.FTZ R6, R10, R6, !PT ;  /* 0x000000060a067209 */ /* 0x000fc40007810000 */
[----:B------:R-:W-:Y:S02]  /*4420*/  FMNMX.FTZ R132, R158, R132, !PT ;  /* 0x000000849e847209 */ /* 0x000fe40007810000 */
[----:B------:R-:W-:Y:S02]  /*4430*/  ISETP.LT.OR P5, PT, R3, 0x19, P5 ;  /* 0x000000190300780c */ /* 0x000fe40002fa1670 */
[----:B------:R-:W-:Y:S02]  /*4440*/  FMNMX.FTZ R6, R24, R6, !PT ;  /* 0x0000000618067209 */ /* 0x000fe40007810000 */
[----:B------:R-:W-:Y:S02]  /*4450*/  ISETP.GT.AND P6, PT, R0, 0x19, P0 ;  /* 0x000000190000780c */ /* 0x000fe400007c4270 */
[----:B------:R-:W-:Y:S02]  /*4460*/  FMNMX.FTZ R132, R159, R132, !PT ;  /* 0x000000849f847209 */ /* 0x000fe40007810000 */
[----:B------:R-:W-:-:S02]  /*4470*/  FSEL R58, R26, -INF , !P5 ;  /* 0xff8000001a3a7808 */ /* 0x000fc40006800000 */
[----:B------:R-:W-:Y:S02]  /*4480*/  FMNMX.FTZ R6, R59, R6, !PT ;  /* 0x000000063b067209 */ /* 0x000fe40007810000 */
[----:B------:R-:W-:Y:S02]  /*4490*/  ISETP.GT.AND P5, PT, R0, 0x20, P0 ;  /* 0x000000200000780c */ /* 0x000fe400007a4270 */
[C---:B------:R-:W-:Y:S02]  /*44a0*/  ISETP.LT.OR P6, PT, R3.reuse, 0x1a, P6 ;  /* 0x0000001a0300780c */ /* 0x040fe400037c1670 */
[----:B------:R-:W-:Y:S02]  /*44b0*/  FMNMX.FTZ R132, R168, R132, !PT ;  /* 0x00000084a8847209 */ /* 0x000fe40007810000 */
[----:B------:R-:W-:Y:S02]  /*44c0*/  FMNMX.FTZ R6, R56, R6, !PT ;  /* 0x0000000638067209 */ /* 0x000fe40007810000 */
[----:B------:R-:W-:-:S02]  /*44d0*/  ISETP.LT.OR P5, PT, R3, 0x21, P5 ;  /* 0x000000210300780c */ /* 0x000fc40002fa1670 */
[----:B------:R-:W-:Y:S02]  /*44e0*/  FSEL R57, R25, -INF , !P6 ;  /* 0xff80000019397808 */ /* 0x000fe40007000000 */
[----:B------:R-:W-:Y:S02]  /*44f0*/  ISETP.GT.AND P6, PT, R0, 0x21, P0 ;  /* 0x000000210000780c */ /* 0x000fe400007c4270 */
[----:B------:R-:W-:Y:S02]  /*4500*/  FMNMX.FTZ R132, R227, R132, !PT ;  /* 0x00000084e3847209 */ /* 0x000fe40007810000 */
[----:B------:R-:W-:Y:S02]  /*4510*/  FMNMX.FTZ R6, R58, R6, !PT ;  /* 0x000000063a067209 */ /* 0x000fe40007810000 */
[----:B------:R-:W-:Y:S02]  /*4520*/  FSEL R133, R13, -INF , !P5 ;  /* 0xff8000000d857808 */ /* 0x000fe40006800000 */
[----:B------:R-:W-:-:S02]  /*4530*/  ISETP.GT.AND P5, PT, R0, 0x28, P0 ;  /* 0x000000280000780c */ /* 0x000fc400007a4270 */
[----:B------:R-:W-:Y:S02]  /*4540*/  ISETP.LT.OR P6, PT, R3, 0x22, P6 ;  /* 0x000000220300780c */ /* 0x000fe400037c1670 */
[----:B------:R-:W-:Y:S02]  /*4550*/  FMNMX.FTZ R132, R229, R132, !PT ;  /* 0x00000084e5847209 */ /* 0x000fe40007810000 */
[----:B------:R-:W-:Y:S02]  /*4560*/  FMNMX.FTZ R6, R57, R6, !PT ;  /* 0x0000000639067209 */ /* 0x000fe40007810000 */
[----:B------:R-:W-:Y:S02]  /*4570*/  ISETP.LT.OR P5, PT, R3, 0x29, P5 ;  /* 0x000000290300780c */ /* 0x000fe40002fa1670 */
[----:B------:R-:W-:Y:S02]  /*4580*/  FSEL R134, R15, -INF , !P6 ;  /* 0xff8000000f867808 */ /* 0x000fe40007000000 */
[----:B------:R-:W-:-:S02]  /*4590*/  ISETP.GT.AND P6, PT, R0, 0x29, P0 ;  /* 0x000000290000780c */ /* 0x000fc400007c4270 */
[----:B------:R-:W-:Y:S02]  /*45a0*/  FMNMX.FTZ R132, R228, R132, !PT ;  /* 0x00000084e4847209 */ /* 0x000fe40007810000 */
[----:B------:R-:W-:Y:S02]  /*45b0*/  FMNMX.FTZ R6, R133, R6, !PT ;  /* 0x0000000685067209 */ /* 0x000fe40007810000 */
[----:B------:R-:W-:Y:S02]  /*45c0*/  FSEL R156, R33, -INF , !P5 ;  /* 0xff800000219c7808 */ /* 0x000fe40006800000 */
[----:B------:R-:W-:Y:S02]  /*45d0*/  ISETP.GT.AND P5, PT, R0, 0x30, P0 ;  /* 0x000000300000780c */ /* 0x000fe400007a4270 */
[----:B------:R-:W-:Y:S02]  /*45e0*/  ISETP.LT.OR P6, PT, R3, 0x2a, P6 ;  /* 0x0000002a0300780c */ /* 0x000fe400037c1670 */
[----:B------:R-:W-:-:S02]  /*45f0*/  FMNMX.FTZ R132, R230, R132, !PT ;  /* 0x00000084e6847209 */ /* 0x000fc40007810000 */
[----:B------:R-:W-:Y:S02]  /*4600*/  FMNMX.FTZ R6, R134, R6, !PT ;  /* 0x0000000686067209 */ /* 0x000fe40007810000 */
[----:B------:R-:W-:Y:S01]  /*4610*/  ISETP.LT.OR P5, PT, R3, 0x31, P5 ;  /* 0x000000310300780c */ /* 0x000fe20002fa1670 */
[----:B------:R-:W1:Y:S01]  /*4620*/  SHFL.BFLY PT, R7, R132, 0x2, 0x1f ;  /* 0x0c401f0084077f89 */ /* 0x000e6200000e0000 */
[----:B------:R-:W-:Y:S02]  /*4630*/  FSEL R135, R38, -INF , !P6 ;  /* 0xff80000026877808 */ /* 0x000fe40007000000 */
[----:B------:R-:W-:Y:S02]  /*4640*/  ISETP.GT.AND P6, PT, R0, 0x31, P0 ;  /* 0x000000310000780c */ /* 0x000fe400007c4270 */
[----:B------:R-:W-:Y:S02]  /*4650*/  FMNMX.FTZ R6, R156, R6, !PT ;  /* 0x000000069c067209 */ /* 0x000fe40007810000 */
[----:B------:R-:W-:-:S02]  /*4660*/  FSEL R169, R32, -INF , !P5 ;  /* 0xff80000020a97808 */ /* 0x000fc40006800000 */
[C---:B------:R-:W-:Y:S01]  /*4670*/  ISETP.GT.AND P5, PT, R0.reuse, 0x38, P0 ;  /* 0x000000380000780c */ /* 0x040fe200007a4270 */
[----:B------:R-:W-:Y:S01]  /*4680*/  LDSM.16.MT88.4 R32, [R197+0x2100] ;  /* 0x00210000c520783b */ /* 0x000fe20000004200 */
[----:B------:R-:W-:Y:S02]  /*4690*/  ISETP.LT.OR P6, PT, R3, 0x32, P6 ;  /* 0x000000320300780c */ /* 0x000fe400037c1670 */
[----:B------:R-:W-:Y:S02]  /*46a0*/  FMNMX.FTZ R6, R135, R6, !PT ;  /* 0x0000000687067209 */ /* 0x000fe40007810000 */
[----:B------:R-:W-:Y:S02]  /*46b0*/  ISETP.GT.AND P0, PT, R0, 0x39, P0 ;  /* 0x000000390000780c */ /* 0x000fe40000704270 */
[----:B------:R-:W-:Y:S02]  /*46c0*/  ISETP.LT.OR P5, PT, R3, 0x39, P5 ;  /* 0x000000390300780c */ /* 0x000fe40002fa1670 */
[----:B------:R-:W-:-:S02]  /*46d0*/  FSEL R170, R30, -INF , !P6 ;  /* 0xff8000001eaa7808 */ /* 0x000fc40007000000 */
[----:B------:R-:W-:Y:S02]  /*46e0*/  FMNMX.FTZ R0, R169, R6, !PT ;  /* 0x00000006a9007209 */ /* 0x000fe40007810000 */
[----:B------:R-:W-:Y:S02]  /*46f0*/  ISETP.LT.OR P0, PT, R3, 0x3a, P0 ;  /* 0x0000003a0300780c */ /* 0x000fe40000701670 */
[----:B------:R-:W-:Y:S02]  /*4700*/  FSEL R226, R22, -INF , !P5 ;  /* 0xff80000016e27808 */ /* 0x000fe40006800000 */
[----:B------:R-:W-:Y:S02]  /*4710*/  FMNMX.FTZ R0, R170, R0, !PT ;  /* 0x00000000aa007209 */ /* 0x000fe40007810000 */
[----:B------:R-:W-:Y:S02]  /*4720*/  FSEL R171, R20, -INF , !P0 ;  /* 0xff80000014ab7808 */ /* 0x000fe40004000000 */
[----:B------:R-:W-:-:S02]  /*4730*/  FMNMX.FTZ R0, R226, R0, !PT ;  /* 0x00000000e2007209 */ /* 0x000fc40007810000 */
[----:B-1----:R-:W-:Y:S02]  /*4740*/  FMNMX.FTZ R132, R132, R7, !PT ;  /* 0x0000000784847209 */ /* 0x002fe40007810000 */
[----:B------:R-:W-:Y:S02]  /*4750*/  FMNMX.FTZ R0, R171, R0, !PT ;  /* 0x00000000ab007209 */ /* 0x000fe40007810000 */
[----:B------:R-:W-:Y:S01]  /*4760*/  LEA R198, R4, R197, 0x1 ;  /* 0x000000c504c67211 */ /* 0x000fe200078e08ff */
[----:B------:R-:W1:Y:S03]  /*4770*/  SHFL.BFLY PT, R6, R132, 0x1, 0x1f ;  /* 0x0c201f0084067f89 */ /* 0x000e6600000e0000 */
[----:B------:R-:W-:Y:S01]  /*4780*/  LEA R199, R2, R198, 0x1 ;  /* 0x000000c602c77211 */ /* 0x000fe200078e08ff */
[----:B------:R-:W2:Y:S04]  /*4790*/  SHFL.BFLY PT, R3, R0, 0x2, 0x1f ;  /* 0x0c401f0000037f89 */ /* 0x000ea800000e0000 */
[----:B------:R-:W-:Y:S04]  /*47a0*/  LDSM.16.MT88.4 R12, [R199+0x100] ;  /* 0x00010000c70c783b */ /* 0x000fe80000004200 */
[----:B------:R-:W-:Y:S04]  /*47b0*/  LDSM.16.MT88.4 R28, [R198+0x2100] ;  /* 0x00210000c61c783b */ /* 0x000fe80000004200 */
[----:B------:R-:W-:Y:S04]  /*47c0*/  LDSM.16.MT88.4 R36, [R199+0x2100] ;  /* 0x00210000c724783b */ /* 0x000fe80000004200 */
[----:B------:R-:W-:Y:S01]  /*47d0*/  LDSM.16.MT88.4 R48, [R198+0x4100] ;  /* 0x00410000c630783b */ /* 0x000fe20000004200 */
[----:B-1----:R-:W-:-:S02]  /*47e0*/  FMNMX.FTZ R132, R132, R6, !PT ;  /* 0x0000000684847209 */ /* 0x002fc40007810000 */
[----:B--2---:R-:W-:-:S03]  /*47f0*/  FMNMX.FTZ R0, R0, R3, !PT ;  /* 0x0000000300007209 */ /* 0x004fc60007810000 */
[C---:B------:R-:W-:Y:S01]  /*4800*/  FMUL.FTZ R8, R132.reuse, c[0x0][0x2d0] ;  /* 0x0000b40084087a20 */ /* 0x040fe20000410000 */
[----:B------:R-:W-:Y:S01]  /*4810*/  FSETP.NEU.FTZ.AND P0, PT, R132, -INF , PT ;  /* 0xff8000008400780b */ /* 0x000fe20003f1d000 */
[----:B------:R-:W1:Y:S03]  /*4820*/  SHFL.BFLY PT, R6, R0, 0x1, 0x1f ;  /* 0x0c201f0000067f89 */ /* 0x000e6600000e0000 */
[----:B------:R-:W-:-:S05]  /*4830*/  FSEL R8, R8, RZ, P0 ;  /* 0x000000ff08087208 */ /* 0x000fca0000000000 */
[----:B------:R-:W-:-:S04]  /*4840*/  FFMA.FTZ R3, R16, c[0x0][0x2d0], -R8 ;  /* 0x0000b40010037a23 */ /* 0x000fc80000010808 */
[----:B------:R2:W-:Y:S02]  /*4850*/  MUFU.EX2 R187, R3 ;  /* 0x0000000300bb7308 */ /* 0x0005e40000000800 */
[----:B--2---:R-:W-:-:S06]  /*4860*/  FFMA.FTZ R3, R17, c[0x0][0x2d0], -R8 ;  /* 0x0000b40011037a23 */ /* 0x004fcc0000010808 */
[----:B------:R1:W-:Y:S02]  /*4870*/  MUFU.EX2 R23, R3 ;  /* 0x0000000300177308 */ /* 0x0003e40000000800 */
[----:B-1----:R-:W-:Y:S01]  /*4880*/  FMNMX.FTZ R3, R0, R6, !PT ;  /* 0x0000000600037209 */ /* 0x002fe20007810000 */
[--C-:B------:R-:W-:Y:S02]  /*4890*/  FFMA.FTZ R0, R18, c[0x0][0x2d0], -R8.reuse ;  /* 0x0000b40012007a23 */ /* 0x100fe40000010808 */
[----:B------:R-:W-:Y:S01]  /*48a0*/  FFMA.FTZ R6, R19, c[0x0][0x2d0], -R8 ;  /* 0x0000b40013067a23 */ /* 0x000fe20000010808 */
[C---:B------:R-:W-:Y:S02]  /*48b0*/  FSETP.NEU.FTZ.AND P0, PT, R3.reuse, -INF , PT ;  /* 0xff8000000300780b */ /* 0x040fe40003f1d000 */
[----:B------:R1:W2:Y:S01]  /*48c0*/  MUFU.EX2 R27, R0 ;  /* 0x00000000001b7308 */ /* 0x0002a20000000800 */
[----:B------:R-:W-:Y:S07]  /*48d0*/  LDSM.16.MT88.4 R16, [R200+0x100] ;  /* 0x00010000c810783b */ /* 0x000fee0000004200 */
[----:B------:R3:W4:Y:S01]  /*48e0*/  MUFU.EX2 R175, R6 ;  /* 0x0000000600af7308 */ /* 0x0007220000000800 */
[----:B-1----:R-:W-:-:S05]  /*48f0*/  FMUL.FTZ R0, R3, c[0x0][0x2d0] ;  /* 0x0000b40003007a20 */ /* 0x002fca0000410000 */
[----:B------:R-:W-:Y:S02]  /*4900*/  FSEL R0, R0, RZ, P0 ;  /* 0x000000ff00007208 */ /* 0x000fe40000000000 */
[----:B------:R-:W-:-:S03]  /*4910*/  PLOP3.LUT P0, PT, PT, PT, UP1, 0x40, 0x0 ;  /* 0x000000000000781c */ /* 0x000fc60003f0e818 */
[--C-:B---3--:R-:W-:Y:S02]  /*4920*/  FFMA.FTZ R6, R9, c[0x0][0x2d0], -R0.reuse ;  /* 0x0000b40009067a23 */ /* 0x108fe40000010800 */
[--C-:B------:R-:W-:Y:S02]  /*4930*/  FFMA.FTZ R5, R11, c[0x0][0x2d0], -R0.reuse ;  /* 0x0000b4000b057a23 */ /* 0x100fe40000010800 */
[--C-:B------:R-:W-:Y:S01]  /*4940*/  FFMA.FTZ R4, R10, c[0x0][0x2d0], -R0.reuse ;  /* 0x0000b4000a047a23 */ /* 0x100fe20000010800 */
[----:B------:R4:W-:Y:S01]  /*4950*/  MUFU.EX2 R9, R6 ;  /* 0x0000000600097308 */ /* 0x0009e20000000800 */
[----:B------:R-:W-:Y:S02]  /*4960*/  FFMA.FTZ R2, R24, c[0x0][0x2d0], -R0 ;  /* 0x0000b40018027a23 */ /* 0x000fe40000010800 */
[----:B--2---:R-:W-:Y:S02]  /*4970*/  IMAD.MOV.U32 R11, RZ, RZ, R27 ;  /* 0x000000ffff0b7224 */ /* 0x004fe400078e001b */
[----:B------:R-:W-:Y:S01]  /*4980*/  IMAD.MOV.U32 R10, RZ, RZ, R23 ;  /* 0x000000ffff0a7224 */ /* 0x000fe200078e0017 */
[----:B------:R-:W-:Y:S02]  /*4990*/  LDSM.16.MT88.4 R24, [R200+0x2100] ;  /* 0x00210000c818783b */ /* 0x000fe40000004200 */
[----:B------:R-:W1:Y:S02]  /*49a0*/  MUFU.EX2 R236, R5 ;  /* 0x0000000500ec7308 */ /* 0x000e640000000800 */
[----:B------:R-:W2:Y:S06]  /*49b0*/  LDSM.16.MT88.4 R20, [R198+0x100] ;  /* 0x00010000c614783b */ /* 0x000eac0000004200 */
[----:B------:R3:W-:Y:S01]  /*49c0*/  MUFU.EX2 R174, R4 ;  /* 0x0000000400ae7308 */ /* 0x0007e20000000800 */
[----:B----4-:R-:W-:-:S07]  /*49d0*/  F2FP.BF16.PACK_AB R6, R175, R11 ;  /* 0x0000000baf06723e */ /* 0x010fce00000010ff */
[----:B------:R-:W4:Y:S01]  /*49e0*/  MUFU.EX2 R184, R2 ;  /* 0x0000000200b87308 */ /* 0x000f220000000800 */
[----:B-1----:R-:W-:Y:S02]  /*49f0*/  F2FP.BF16.PACK_AB R5, R236, R9 ;  /* 0x00000009ec05723e */ /* 0x002fe400000010ff */
[----:B---3--:R-:W-:Y:S02]  /*4a00*/  F2FP.BF16.PACK_AB R4, R10, R187 ;  /* 0x000000bb0a04723e */ /* 0x008fe400000010ff */
[----:B----4-:R-:W-:Y:S01]  /*4a10*/  F2FP.BF16.PACK_AB R7, R184, R174 ;  /* 0x000000aeb807723e */ /* 0x010fe200000010ff */
[----:B------:R-:W-:-:S04]  /*4a20*/  FFMA.FTZ R2, R60, c[0x0][0x2d0], -R8 ;  /* 0x0000b4003c027a23 */ /* 0x000fc80000010808 */
[----:B------:R1:W-:Y:S02]  /*4a30*/  MUFU.EX2 R185, R2 ;  /* 0x0000000200b97308 */ /* 0x0003e40000000800 */
[C---:B------:R-:W-:Y:S08]  /*4a40*/  HMMA.16816.F32.BF16 R104, R4.reuse, R12, RZ ;  /* 0x0000000c0468723c */ /* 0x040ff000000418ff */
[----:B------:R-:W-:Y:S01]  /*4a50*/  HMMA.16816.F32.BF16 R80, R4, R14, RZ ;  /* 0x0000000e0450723c */ /* 0x000fe200000418ff */
[----:B------:R-:W3:Y:S01]  /*4a60*/  LDSM.16.MT88.4 R12, [R199+0x4100] ;  /* 0x00410000c70c783b */ /* 0x000ee20000004200 */
[----:B-1----:R-:W-:-:S06]  /*4a70*/  FFMA.FTZ R2, R62, c[0x0][0x2d0], -R8 ;  /* 0x0000b4003e027a23 */ /* 0x002fcc0000010808 */
[C---:B--2---:R-:W-:Y:S01]  /*4a80*/  HMMA.16816.F32.BF16 R112, R4.reuse, R20, RZ ;  /* 0x000000140470723c */ /* 0x044fe200000418ff */
[----:B------:R1:W2:Y:S07]  /*4a90*/  MUFU.EX2 R165, R2 ;  /* 0x0000000200a57308 */ /* 0x0002ae0000000800 */
[C---:B------:R-:W-:Y:S01]  /*4aa0*/  HMMA.16816.F32.BF16 R84, R4.reuse, R22, RZ ;  /* 0x000000160454723c */ /* 0x040fe200000418ff */
[----:B------:R-:W-:Y:S07]  /*4ab0*/  LDSM.16.MT88.4 R20, [R200+0x6100] ;  /* 0x00610000c814783b */ /* 0x000fee0000004200 */
[----:B------:R-:W-:Y:S01]  /*4ac0*/  HMMA.16816.F32.BF16 R108, R4, R16, RZ ;  /* 0x00000010046c723c */ /* 0x000fe200000418ff */
[----:B-1----:R-:W-:-:S04]  /*4ad0*/  FFMA.FTZ R2, R61, c[0x0][0x2d0], -R8 ;  /* 0x0000b4003d027a23 */ /* 0x002fc80000010808 */
[----:B------:R1:W-:Y:S03]  /*4ae0*/  MUFU.EX2 R164, R2 ;  /* 0x0000000200a47308 */ /* 0x0003e60000000800 */
[C---:B------:R-:W-:Y:S01]  /*4af0*/  HMMA.16816.F32.BF16 R124, R4.reuse, R18, RZ ;  /* 0x00000012047c723c */ /* 0x040fe200000418ff */
[----:B------:R-:W4:Y:S07]  /*4b00*/  LDSM.16.MT88.4 R16, [R197+0x6100] ;  /* 0x00610000c510783b */ /* 0x000f2e0000004200 */
[----:B------:R-:W-:Y:S01]  /*4b10*/  HMMA.16816.F32.BF16 R100, R4, R24, RZ ;  /* 0x000000180464723c */ /* 0x000fe200000418ff */
[----:B-1----:R-:W-:-:S07]  /*4b20*/  FFMA.FTZ R2, R63, c[0x0][0x2d0], -R8 ;  /* 0x0000b4003f027a23 */ /* 0x002fce0000010808 */
[C---:B------:R-:W-:Y:S01]  /*4b30*/  HMMA.16816.F32.BF16 R68, R4.reuse, R26, RZ ;  /* 0x0000001a0444723c */ /* 0x040fe200000418ff */
[----:B------:R-:W1:Y:S01]  /*4b40*/  LDSM.16.MT88.4 R24, [R198+0x6100] ;  /* 0x00610000c618783b */ /* 0x000e620000004200 */
[----:B------:R5:W1:Y:S06]  /*4b50*/  MUFU.EX2 R167, R2 ;  /* 0x0000000200a77308 */ /* 0x000a6c0000000800 */
[C---:B---3--:R-:W-:Y:S08]  /*4b60*/  HMMA.16816.F32.BF16 R140, R4.reuse, R12, RZ ;  /* 0x0000000c048c723c */ /* 0x048ff000000418ff */
[----:B------:R-:W-:Y:S01]  /*4b70*/  HMMA.16816.F32.BF16 R136, R4, R14, RZ ;  /* 0x0000000e0488723c */ /* 0x000fe200000418ff */
[----:B------:R-:W3:Y:S01]  /*4b80*/  LDSM.16.MT88.4 R12, [R199+0x6100] ;  /* 0x00610000c70c783b */ /* 0x000ee20000004200 */
[----:B-----5:R-:W-:-:S04]  /*4b90*/  FFMA.FTZ R2, R59, c[0x0][0x2d0], -R0 ;  /* 0x0000b4003b027a23 */ /* 0x020fc80000010800 */
[----:B------:R5:W-:Y:S02]  /*4ba0*/  MUFU.EX2 R173, R2 ;  /* 0x0000000200ad7308 */ /* 0x000be40000000800 */
[C---:B------:R-:W-:Y:S08]  /*4bb0*/  HMMA.16816.F32.BF16 R64, R4.reuse, R32, RZ ;  /* 0x000000200440723c */ /* 0x040ff000000418ff */
[----:B------:R-:W-:Y:S01]  /*4bc0*/  HMMA.16816.F32.BF16 R76, R4, R34, RZ ;  /* 0x00000022044c723c */ /* 0x000fe200000418ff */
[----:B------:R-:W1:Y:S01]  /*4bd0*/  LDSM.16.MT88.4 R32, [R197+0x900] ;  /* 0x00090000c520783b */ /* 0x000e620000004200 */
[----:B-----5:R-:W-:-:S06]  /*4be0*/  FFMA.FTZ R2, R56, c[0x0][0x2d0], -R0 ;  /* 0x0000b40038027a23 */ /* 0x020fcc0000010800 */
[C---:B------:R-:W-:Y:S01]  /*4bf0*/  HMMA.16816.F32.BF16 R116, R4.reuse, R40, RZ ;  /* 0x000000280474723c */ /* 0x040fe200000418ff */
[----:B------:R5:W1:Y:S07]  /*4c00*/  MUFU.EX2 R186, R2 ;  /* 0x0000000200ba7308 */ /* 0x000a6e0000000800 */
[C---:B------:R-:W-:Y:S08]  /*4c10*/  HMMA.16816.F32.BF16 R128, R4.reuse, R42, RZ ;  /* 0x0000002a0480723c */ /* 0x040ff000000418ff */
[----:B------:R-:W-:Y:S01]  /*4c20*/  HMMA.16816.F32.BF16 R40, R4, R28, RZ ;  /* 0x0000001c0428723c */ /* 0x000fe200000418ff */
[----:B-----5:R-:W-:-:S04]  /*4c30*/  FFMA.FTZ R2, R58, c[0x0][0x2d0], -R0 ;  /* 0x0000b4003a027a23 */ /* 0x020fc80000010800 */
[----:B------:R5:W-:Y:S03]  /*4c40*/  MUFU.EX2 R166, R2 ;  /* 0x0000000200a67308 */ /* 0x000be60000000800 */
[C---:B------:R-:W-:Y:S01]  /*4c50*/  HMMA.16816.F32.BF16 R72, R4.reuse, R30, RZ ;  /* 0x0000001e0448723c */ /* 0x040fe200000418ff */
[----:B------:R-:W1:Y:S07]  /*4c60*/  LDSM.16.MT88.4 R28, [R198+0x900] ;  /* 0x00090000c61c783b */ /* 0x000e6e0000004200 */
[----:B------:R-:W-:Y:S01]  /*4c70*/  HMMA.16816.F32.BF16 R96, R4, R36, RZ ;  /* 0x000000240460723c */ /* 0x000fe200000418ff */
[----:B-----5:R-:W-:-:S07]  /*4c80*/  FFMA.FTZ R2, R57, c[0x0][0x2d0], -R0 ;  /* 0x0000b40039027a23 */ /* 0x020fce0000010800 */
[C---:B------:R-:W-:Y:S01]  /*4c90*/  HMMA.16816.F32.BF16 R120, R4.reuse, R38, RZ ;  /* 0x000000260478723c */ /* 0x040fe200000418ff */
[----:B------:R-:W5:Y:S07]  /*4ca0*/  MUFU.EX2 R252, R2 ;  /* 0x0000000200fc7308 */ /* 0x000f6e0000000800 */
[C---:B------:R-:W-:Y:S08]  /*4cb0*/  HMMA.16816.F32.BF16 R92, R4.reuse, R52, RZ ;  /* 0x00000034045c723c */ /* 0x040ff000000418ff */
[C---:B------:R-:W-:Y:S08]  /*4cc0*/  HMMA.16816.F32.BF16 R88, R4.reuse, R48, RZ ;  /* 0x000000300458723c */ /* 0x040ff000000418ff */
[C---:B------:R-:W-:Y:S08]  /*4cd0*/  HMMA.16816.F32.BF16 R36, R4.reuse, R44, RZ ;  /* 0x0000002c0424723c */ /* 0x040ff000000418ff */
[C---:B------:R-:W-:Y:S08]  /*4ce0*/  HMMA.16816.F32.BF16 R52, R4.reuse, R54, RZ ;  /* 0x000000360434723c */ /* 0x040ff000000418ff */
[C---:B------:R-:W-:Y:S08]  /*4cf0*/  HMMA.16816.F32.BF16 R48, R4.reuse, R50, RZ ;  /* 0x000000320430723c */ /* 0x040ff000000418ff */
[C---:B------:R-:W-:Y:S08]  /*4d00*/  HMMA.16816.F32.BF16 R44, R4.reuse, R46, RZ ;  /* 0x0000002e042c723c */ /* 0x040ff000000418ff */
[C---:B----4-:R-:W-:Y:S08]  /*4d10*/  HMMA.16816.F32.BF16 R144, R4.reuse, R16, RZ ;  /* 0x000000100490723c */ /* 0x050ff000000418ff */
[C---:B------:R-:W-:Y:S01]  /*4d20*/  HMMA.16816.F32.BF16 R60, R4.reuse, R18, RZ ;  /* 0x00000012043c723c */ /* 0x040fe200000418ff */
[----:B------:R-:W-:Y:S07]  /*4d30*/  LDSM.16.MT88.4 R16, [R199+0x900] ;  /* 0x00090000c710783b */ /* 0x000fee0000004200 */
[C---:B-1----:R-:W-:Y:S08]  /*4d40*/  HMMA.16816.F32.BF16 R148, R4.reuse, R24, RZ ;  /* 0x000000180494723c */ /* 0x042ff000000418ff */
[C---:B------:R-:W-:Y:S01]  /*4d50*/  HMMA.16816.F32.BF16 R152, R4.reuse, R26, RZ ;  /* 0x0000001a0498723c */ /* 0x040fe200000418ff */
[----:B------:R-:W-:Y:S07]  /*4d60*/  LDSM.16.MT88.4 R24, [R198+0x2900] ;  /* 0x00290000c618783b */ /* 0x000fee0000004200 */
[C---:B------:R-:W-:Y:S08]  /*4d70*/  HMMA.16816.F32.BF16 R160, R4.reuse, R20, RZ ;  /* 0x0000001404a0723c */ /* 0x040ff000000418ff */
[C---:B------:R-:W-:Y:S01]  /*4d80*/  HMMA.16816.F32.BF16 R56, R4.reuse, R22, RZ ;  /* 0x000000160438723c */ /* 0x040fe200000418ff */
[----:B------:R-:W1:Y:S07]  /*4d90*/  LDSM.16.MT88.4 R20, [R200+0x900] ;  /* 0x00090000c814783b */ /* 0x000e6e0000004200 */
[C---:B---3--:R-:W-:Y:S08]  /*4da0*/  HMMA.16816.F32.BF16 R180, R4.reuse, R12, RZ ;  /* 0x0000000c04b4723c */ /* 0x048ff000000418ff */
[----:B------:R-:W-:Y:S01]  /*4db0*/  HMMA.16816.F32.BF16 R248, R4, R14, RZ ;  /* 0x0000000e04f8723c */ /* 0x000fe200000418ff */
[----:B------:R-:W3:Y:S06]  /*4dc0*/  LDSM.16.MT88.4 R12, [R197+0x2900] ;  /* 0x00290000c50c783b */ /* 0x000eec0000004200 */
[----:B--2---:R-:W-:-:S02]  /*4dd0*/  F2FP.BF16.PACK_AB R4, R165, R185 ;  /* 0x000000b9a504723e */ /* 0x004fc400000010ff */
[----:B------:R-:W-:Y:S02]  /*4de0*/  F2FP.BF16.PACK_AB R6, R167, R164 ;  /* 0x000000a4a706723e */ /* 0x000fe400000010ff */
[----:B------:R-:W-:Y:S02]  /*4df0*/  F2FP.BF16.PACK_AB R5, R186, R173 ;  /* 0x000000adba05723e */ /* 0x000fe400000010ff */
[----:B-----5:R-:W-:-:S07]  /*4e00*/  F2FP.BF16.PACK_AB R7, R252, R166 ;  /* 0x000000a6fc07723e */ /* 0x020fce00000010ff */
[C---:B------:R-:W-:Y:S08]  /*4e10*/  HMMA.16816.F32.BF16 R188, R4.reuse, R32, R116 ;  /* 0x0000002004bc723c */ /* 0x040ff00000041874 */
[C---:B------:R-:W-:Y:S08]  /*4e20*/  HMMA.16816.F32.BF16 R232, R4.reuse, R28, R112 ;  /* 0x0000001c04e8723c */ /* 0x040ff00000041870 */
[C---:B------:R-:W-:Y:S08]  /*4e30*/  HMMA.16816.F32.BF16 R32, R4.reuse, R34, R128 ;  /* 0x000000220420723c */ /* 0x040ff00000041880 */
[----:B------:R-:W-:Y:S01]  /*4e40*/  IMAD.MOV.U32 R179, RZ, RZ, R190 ;  /* 0x000000ffffb37224 */ /* 0x000fe200078e00be */
[----:B------:R-:W-:Y:S01]  /*4e50*/  MOV R177, R189 ;  /* 0x000000bd00b17202 */ /* 0x000fe20000000f00 */
[----:B------:R-:W-:Y:S01]  /*4e60*/  IMAD.MOV.U32 R178, RZ, RZ, R191 ;  /* 0x000000ffffb27224 */ /* 0x000fe200078e00bf */
[----:B-1----:R-:W-:Y:S01]  /*4e70*/  HMMA.16816.F32.BF16 R192, R4, R20, R108 ;  /* 0x0000001404c0723c */ /* 0x002fe2000004186c */
[----:B------:R-:W-:-:S07]  /*4e80*/  IMAD.MOV.U32 R176, RZ, RZ, R188 ;  /* 0x000000ffffb07224 */ /* 0x000fce00078e00bc */
[C---:B------:R-:W-:Y:S01]  /*4e90*/  HMMA.16816.F32.BF16 R188, R4.reuse, R30, R84 ;  /* 0x0000001e04bc723c */ /* 0x040fe20000041854 */
[----:B------:R-:W1:Y:S04]  /*4ea0*/  LDSM.16.MT88.4 R28, [R200+0x2900] ;  /* 0x00290000c81c783b */ /* 0x000e680000004200 */
[----:B------:R-:W-:Y:S01]  /*4eb0*/  IMAD.MOV.U32 R128, RZ, RZ, R35 ;  /* 0x000000ffff807224 */ /* 0x000fe200078e0023 */
[----:B------:R-:W-:Y:S01]  /*4ec0*/  MOV R224, R32 ;  /* 0x0000002000e07202 */ /* 0x000fe20000000f00 */
[----:B------:R-:W-:Y:S01]  /*4ed0*/  IMAD.MOV.U32 R223, RZ, RZ, R33 ;  /* 0x000000ffffdf7224 */ /* 0x000fe200078e0021 */
[C---:B------:R-:W-:Y:S01]  /*4ee0*/  HMMA.16816.F32.BF16 R244, R4.reuse, R22, R124 ;  /* 0x0000001604f4723c */ /* 0x040fe2000004187c */
[----:B------:R-:W-:Y:S01]  /*4ef0*/  IMAD.MOV.U32 R2, RZ, RZ, R34 ;  /* 0x000000ffff027224 */ /* 0x000fe200078e0022 */
[----:B------:R-:W-:Y:S04]  /*4f00*/  LDSM.16.MT88.4 R20, [R197+0x4900] ;  /* 0x00490000c514783b */ /* 0x000fe80000004200 */
[----:B------:R-:W2:Y:S02]  /*4f10*/  LDSM.16.MT88.4 R32, [R199+0x2900] ;  /* 0x00290000c720783b */ /* 0x000ea40000004200 */
[C---:B------:R-:W-:Y:S08]  /*4f20*/  HMMA.16816.F32.BF16 R124, R4.reuse, R16, R104 ;  /* 0x00000010047c723c */ /* 0x040ff00000041868 */
[C---:B------:R-:W-:Y:S01]  /*4f30*/  HMMA.16816.F32.BF16 R104, R4.reuse, R18, R80 ;  /* 0x000000120468723c */ /* 0x040fe20000041850 */
[----:B------:R-:W4:Y:S06]  /*4f40*/  LDSM.16.MT88.4 R16, [R198+0x4900] ;  /* 0x00490000c610783b */ /* 0x000f2c0000004200 */
[----:B------:R-:W-:Y:S01]  /*4f50*/  IMAD.MOV.U32 R81, RZ, RZ, R187 ;  /* 0x000000ffff517224 */ /* 0x000fe200078e00bb */
[----:B---3--:R-:W-:Y:S01]  /*4f60*/  HMMA.16816.F32.BF16 R108, R4, R12, R64 ;  /* 0x0000000c046c723c */ /* 0x008fe20000041840 */
[----:B------:R-:W-:Y:S01]  /*4f70*/  IMAD.MOV.U32 R80, RZ, RZ, R186 ;  /* 0x000000ffff507224 */ /* 0x000fe200078e00ba */
[----:B------:R-:W-:-:S02]  /*4f80*/  MOV R83, R179 ;  /* 0x000000b300537202 */ /* 0x000fc40000000f00 */
[----:B------:R-:W-:-:S04]  /*4f90*/  MOV R82, R236 ;  /* 0x000000ec00527202 */ /* 0x000fc80000000f00 */
[C---:B------:R-:W-:Y:S01]  /*4fa0*/  HMMA.16816.F32.BF16 R112, R4.reuse, R14, R76 ;  /* 0x0000000e0470723c */ /* 0x040fe2000004184c */
[----:B------:R-:W3:Y:S07]  /*4fb0*/  LDSM.16.MT88.4 R12, [R200+0x4900] ;  /* 0x00490000c80c783b */ /* 0x000eee0000004200 */
[C---:B-1----:R-:W-:Y:S07]  /*4fc0*/  HMMA.16816.F32.BF16 R84, R4.reuse, R28, R100 ;  /* 0x0000001c0454723c */ /* 0x042fee0000041864 */
[----:B------:R-:W-:Y:S01]  /*4fd0*/  IMAD.MOV.U32 R101, RZ, RZ, R185 ;  /* 0x000000ffff657224 */ /* 0x000fe200078e00b9 */
[----:B------:R-:W-:Y:S01]  /*4fe0*/  HMMA.16816.F32.BF16 R116, R4, R24, R40 ;  /* 0x000000180474723c */ /* 0x000fe20000041828 */
[----:B------:R-:W-:Y:S01]  /*4ff0*/  IMAD.MOV.U32 R100, RZ, RZ, R184 ;  /* 0x000000ffff647224 */ /* 0x000fe200078e00b8 */
[----:B------:R-:W-:Y:S01]  /*5000*/  MOV R103, R82 ;  /* 0x0000005200677202 */ /* 0x000fe20000000f00 */
[----:B------:R-:W-:-:S05]  /*5010*/  IMAD.MOV.U32 R102, RZ, RZ, R81 ;  /* 0x000000ffff667224 */ /* 0x000fca00078e0051 */
[C---:B------:R-:W-:Y:S01]  /*5020*/  HMMA.16816.F32.BF16 R240, R4.reuse, R26, R72 ;  /* 0x0000001a04f0723c */ /* 0x040fe20000041848 */
[----:B------:R-:W1:Y:S07]  /*5030*/  LDSM.16.MT88.4 R24, [R199+0x4900] ;  /* 0x00490000c718783b */ /* 0x000e6e0000004200 */
[----:B------:R-:W-:Y:S01]  /*5040*/  MOV R43, R86 ;  /* 0x00000056002b7202 */ /* 0x000fe20000000f00 */
[----:B------:R-:W-:Y:S01]  /*5050*/  IMAD.MOV.U32 R41, RZ, RZ, R85 ;  /* 0x000000ffff297224 */ /* 0x000fe200078e0055 */
[----:B------:R-:W-:Y:S01]  /*5060*/  MOV R40, R84 ;  /* 0x0000005400287202 */ /* 0x000fe20000000f00 */
[----:B------:R-:W-:Y:S01]  /*5070*/  IMAD.MOV.U32 R84, RZ, RZ, R178 ;  /* 0x000000ffff547224 */ /* 0x000fe200078e00b2 */
[----:B------:R-:W-:Y:S01]  /*5080*/  MOV R85, R177 ;  /* 0x000000b100557202 */ /* 0x000fe20000000f00 */
[----:B------:R-:W-:Y:S01]  /*5090*/  IMAD.MOV.U32 R86, RZ, RZ, R176 ;  /* 0x000000ffff567224 */ /* 0x000fe200078e00b0 */
[----:B--2---:R-:W-:Y:S01]  /*50a0*/  HMMA.16816.F32.BF16 R184, R4, R32, R96 ;  /* 0x0000002004b8723c */ /* 0x004fe20000041860 */
[----:B------:R-:W-:-:S02]  /*50b0*/  IMAD.MOV.U32 R42, RZ, RZ, R87 ;  /* 0x000000ffff2a7224 */ /* 0x000fc400078e0057 */
[----:B------:R-:W-:-:S04]  /*50c0*/  IMAD.MOV.U32 R87, RZ, RZ, R128 ;  /* 0x000000ffff577224 */ /* 0x000fc800078e0080 */
[----:B------:R-:W-:Y:S01]  /*50d0*/  IMAD.MOV.U32 R99, RZ, RZ, R175 ;  /* 0x000000ffff637224 */ /* 0x000fe200078e00af */
[----:B------:R-:W-:Y:S01]  /*50e0*/  HMMA.16816.F32.BF16 R176, R4, R34, R120 ;  /* 0x0000002204b0723c */ /* 0x000fe20000041878 */
[----:B------:R-:W-:Y:S01]  /*50f0*/  MOV R98, R174 ;  /* 0x000000ae00627202 */ /* 0x000fe20000000f00 */
[----:B------:R-:W-:Y:S01]  /*5100*/  IMAD.MOV.U32 R97, RZ, RZ, R173 ;  /* 0x000000ffff617224 */ /* 0x000fe200078e00ad */
[----:B------:R-:W-:Y:S01]  /*5110*/  LDSM.16.MT88.4 R32, [R199+0x6900] ;  /* 0x00690000c720783b */ /* 0x000fe20000004200 */
[----:B------:R-:W-:-:S03]  /*5120*/  IMAD.MOV.U32 R96, RZ, RZ, R167 ;  /* 0x000000ffff607224 */ /* 0x000fc600078e00a7 */
[----:B------:R-:W-:Y:S01]  /*5130*/  MOV R123, R172 ;  /* 0x000000ac007b7202 */ /* 0x000fe20000000f00 */
[----:B------:R-:W-:Y:S01]  /*5140*/  IMAD.MOV.U32 R122, RZ, RZ, R166 ;  /* 0x000000ffff7a7224 */ /* 0x000fe200078e00a6 */
[----:B------:R-:W-:Y:S01]  /*5150*/  MOV R120, R164 ;  /* 0x000000a400787202 */ /* 0x000fe20000000f00 */
[----:B------:R-:W-:Y:S01]  /*5160*/  IMAD.MOV.U32 R121, RZ, RZ, R165 ;  /* 0x000000ffff797224 */ /* 0x000fe200078e00a5 */
[C---:B------:R-:W-:Y:S08]  /*5170*/  HMMA.16816.F32.BF16 R172, R4.reuse, R20, R92 ;  /* 0x0000001404ac723c */ /* 0x040ff0000004185c */
[C---:B------:R-:W-:Y:S01]  /*5180*/  HMMA.16816.F32.BF16 R164, R4.reuse, R22, R52 ;  /* 0x0000001604a4723c */ /* 0x040fe20000041834 */
[----:B------:R-:W2:Y:S07]  /*5190*/  LDSM.16.MT88.4 R20, [R198+0x6900] ;  /* 0x00690000c614783b */ /* 0x000eae0000004200 */
[C---:B------:R-:W-:Y:S01]  /*51a0*/  HMMA.16816.F32.BF16 R236, R4.reuse, R30, R68 ;  /* 0x0000001e04ec723c */ /* 0x040fe20000041844 */
[----:B------:R-:W5:Y:S07]  /*51b0*/  LDSM.16.MT88.4 R28, [R197+0x6900] ;  /* 0x00690000c51c783b */ /* 0x000f6e0000004200 */
[C---:B----4-:R-:W-:Y:S07]  /*51c0*/  HMMA.16816.F32.BF16 R128, R4.reuse, R16, R88 ;  /* 0x000000100480723c */ /* 0x050fee0000041858 */
[----:B------:R-:W-:Y:S01]  /*51d0*/  IMAD.MOV.U32 R17, RZ, RZ, R80 ;  /* 0x000000ffff117224 */ /* 0x000fe200078e0050 */
[C---:B---3--:R-:W-:Y:S07]  /*51e0*/  HMMA.16816.F32.BF16 R88, R4.reuse, R12, R36 ;  /* 0x0000000c0458723c */ /* 0x048fee0000041824 */
[----:B------:R-:W-:Y:S01]  /*51f0*/  IMAD.MOV.U32 R36, RZ, RZ, R83 ;  /* 0x000000ffff247224 */ /* 0x000fe200078e0053 */
[----:B------:R-:W-:Y:S01]  /*5200*/  HMMA.16816.F32.BF16 R72, R4, R14, R44 ;  /* 0x0000000e0448723c */ /* 0x000fe2000004182c */
[----:B------:R-:W3:Y:S01]  /*5210*/  LDSM.16.MT88.4 R12, [R200+0x6900] ;  /* 0x00690000c80c783b */ /* 0x000ee20000004200 */
[----:B------:R-:W-:Y:S01]  /*5220*/  MOV R37, R84 ;  /* 0x0000005400257202 */ /* 0x000fe20000000f00 */
[----:B------:R-:W-:Y:S01]  /*5230*/  IMAD.MOV.U32 R38, RZ, RZ, R40 ;  /* 0x000000ffff267224 */ /* 0x000fe200078e0028 */
[----:B------:R-:W-:-:S03]  /*5240*/  MOV R39, R41 ;  /* 0x0000002900277202 */ /* 0x000fc60000000f00 */
[----:B------:R-:W-:Y:S01]  /*5250*/  IMAD.MOV.U32 R46, RZ, RZ, R85 ;  /* 0x000000ffff2e7224 */ /* 0x000fe200078e0055 */
[----:B-1----:R-:W-:Y:S01]  /*5260*/  HMMA.16816.F32.BF16 R52, R4, R24, R140 ;  /* 0x000000180434723c */ /* 0x002fe2000004188c */
[----:B------:R-:W-:Y:S01]  /*5270*/  IMAD.MOV.U32 R45, RZ, RZ, R86 ;  /* 0x000000ffff2d7224 */ /* 0x000fe200078e0056 */
[----:B------:R-:W-:-:S05]  /*5280*/  MOV R44, R87 ;  /* 0x00000057002c7202 */ /* 0x000fca0000000f00 */
[----:B------:R-:W-:Y:S01]  /*5290*/  MOV R143, R2 ;  /* 0x00000002008f7202 */ /* 0x000fe20000000f00 */
[----:B------:R-:W-:Y:S01]  /*52a0*/  FFMA.FTZ R2, R157, c[0x0][0x2d0], -R8 ;  /* 0x0000b4009d027a23 */ /* 0x000fe20000010808 */
[C---:B--2---:R-:W-:Y:S01]  /*52b0*/  HMMA.16816.F32.BF16 R64, R4.reuse, R20, R148 ;  /* 0x000000140440723c */ /* 0x044fe20000041894 */
[----:B------:R-:W-:Y:S02]  /*52c0*/  IMAD.MOV.U32 R141, RZ, RZ, R224 ;  /* 0x000000ffff8d7224 */ /* 0x000fe400078e00e0 */
[----:B------:R1:W-:Y:S01]  /*52d0*/  MUFU.EX2 R47, R2 ;  /* 0x00000002002f7308 */ /* 0x0003e20000000800 */
[----:B------:R-:W-:Y:S02]  /*52e0*/  IMAD.MOV.U32 R142, RZ, RZ, R223 ;  /* 0x000000ffff8e7224 */ /* 0x000fe400078e00df */
[----:B------:R-:W-:Y:S01]  /*52f0*/  IMAD.MOV.U32 R157, RZ, RZ, R38 ;  /* 0x000000ffff9d7224 */ /* 0x000fe200078e0026 */
[----:B------:R-:W-:Y:S01]  /*5300*/  MOV R149, R121 ;  /* 0x0000007900957202 */ /* 0x000fe20000000f00 */
[----:B------:R-:W-:Y:S01]  /*5310*/  HMMA.16816.F32.BF16 R80, R4, R26, R136 ;  /* 0x0000001a0450723c */ /* 0x000fe20000041888 */
[----:B------:R-:W2:Y:S01]  /*5320*/  LDSM.16.MT88.4 R24, [R197+0x1100] ;  /* 0x00110000c518783b */ /* 0x000ea20000004200 */
[----:B------:R-:W-:-:S05]  /*5330*/  IMAD.MOV.U32 R150, RZ, RZ, R97 ;  /* 0x000000ffff967224 */ /* 0x000fca00078e0061 */
[----:B------:R-:W-:Y:S01]  /*5340*/  IMAD.MOV.U32 R138, RZ, RZ, R36 ;  /* 0x000000ffff8a7224 */ /* 0x000fe200078e0024 */
[C---:B-----5:R-:W-:Y:S01]  /*5350*/  HMMA.16816.F32.BF16 R76, R4.reuse, R30, R60 ;  /* 0x0000001e044c723c */ /* 0x060fe2000004183c */
[----:B------:R-:W-:Y:S01]  /*5360*/  MOV R139, R37 ;  /* 0x00000025008b7202 */ /* 0x000fe20000000f00 */
[----:B------:R-:W-:Y:S01]  /*5370*/  IMAD.MOV.U32 R36, RZ, RZ, R39 ;  /* 0x000000ffff247224 */ /* 0x000fe200078e0027 */
[----:B------:R-:W-:Y:S01]  /*5380*/  MOV R39, R17 ;  /* 0x0000001100277202 */ /* 0x000fe20000000f00 */
[----:B-1----:R-:W-:Y:S01]  /*5390*/  FFMA.FTZ R2, R158, c[0x0][0x2d0], -R8 ;  /* 0x0000b4009e027a23 */ /* 0x002fe20000010808 */
[----:B------:R-:W-:Y:S01]  /*53a0*/  MOV R136, R45 ;  /* 0x0000002d00887202 */ /* 0x000fe20000000f00 */
[----:B------:R-:W-:Y:S02]  /*53b0*/  IMAD.MOV.U32 R137, RZ, RZ, R46 ;  /* 0x000000ffff897224 */ /* 0x000fe400078e002e */
[----:B------:R1:W4:Y:S01]  /*53c0*/  MUFU.EX2 R16, R2 ;  /* 0x0000000200107308 */ /* 0x0003220000000800 */
[----:B---3--:R-:W-:Y:S01]  /*53d0*/  HMMA.16816.F32.BF16 R60, R4, R12, R160 ;  /* 0x0000000c043c723c */ /* 0x008fe200000418a0 */
[----:B------:R-:W-:-:S02]  /*53e0*/  IMAD.MOV.U32 R148, RZ, RZ, R39 ;  /* 0x000000ffff947224 */ /* 0x000fc400078e0027 */
[----:B------:R-:W-:-:S05]  /*53f0*/  IMAD.MOV.U32 R158, RZ, RZ, R100 ;  /* 0x000000ffff9e7224 */ /* 0x000fca00078e0064 */
[----:B------:R-:W-:Y:S01]  /*5400*/  HMMA.16816.F32.BF16 R84, R4, R14, R56 ;  /* 0x0000000e0454723c */ /* 0x000fe20000041838 */
[----:B------:R-:W3:Y:S01]  /*5410*/  LDSM.16.MT88.4 R12, [R197+0x3100] ;  /* 0x00310000c50c783b */ /* 0x000ee20000004200 */
[----:B-1----:R-:W-:-:S06]  /*5420*/  FFMA.FTZ R2, R159, c[0x0][0x2d0], -R8 ;  /* 0x0000b4009f027a23 */ /* 0x002fcc0000010808 */
[C---:B------:R-:W-:Y:S01]  /*5430*/  HMMA.16816.F32.BF16 R92, R4.reuse, R18, R48 ;  /* 0x00000012045c723c */ /* 0x040fe20000041830 */
[----:B------:R-:W-:Y:S01]  /*5440*/  IMAD.MOV.U32 R159, RZ, RZ, R101 ;  /* 0x000000ffff9f7224 */ /* 0x000fe200078e0065 */
[----:B------:R1:W5:Y:S05]  /*5450*/  MUFU.EX2 R140, R2 ;  /* 0x00000002008c7308 */ /* 0x00036a0000000800 */
[----:B------:R-:W-:Y:S01]  /*5460*/  IMAD.MOV.U32 R18, RZ, RZ, R43 ;  /* 0x000000ffff127224 */ /* 0x000fe200078e002b */
[----:B------:R-:W-:Y:S01]  /*5470*/  HMMA.16816.F32.BF16 R56, R4, R32, R180 ;  /* 0x000000200438723c */ /* 0x000fe200000418b4 */
[----:B------:R-:W-:Y:S02]  /*5480*/  IMAD.MOV.U32 R19, RZ, RZ, R42 ;  /* 0x000000ffff137224 */ /* 0x000fe400078e002a */
[----:B------:R-:W-:Y:S01]  /*5490*/  LDSM.16.MT88.4 R40, [R200+0x1100] ;  /* 0x00110000c828783b */ /* 0x000fe20000004200 */
[----:B------:R-:W-:Y:S01]  /*54a0*/  MOV R37, R18 ;  /* 0x0000001200257202 */ /* 0x000fe20000000f00 */
[----:B------:R-:W-:-:S02]  /*54b0*/  IMAD.MOV.U32 R38, RZ, RZ, R19 ;  /* 0x000000ffff267224 */ /* 0x000fc400078e0013 */
[----:B----4-:R-:W-:Y:S01]  /*54c0*/  IMAD.MOV.U32 R180, RZ, RZ, R16 ;  /* 0x000000ffffb47224 */ /* 0x010fe200078e0010 */
[C---:B------:R-:W-:Y:S01]  /*54d0*/  HMMA.16816.F32.BF16 R68, R4.reuse, R28, R144 ;  /* 0x0000001c0444723c */ /* 0x040fe20000041890 */
[----:B------:R-:W-:Y:S01]  /*54e0*/  LDSM.16.MT88.4 R16, [R199+0x1100] ;  /* 0x00110000c710783b */ /* 0x000fe20000004200 */
[----:B------:R-:W-:Y:S01]  /*54f0*/  IMAD.MOV.U32 R183, RZ, RZ, R122 ;  /* 0x000000ffffb77224 */ /* 0x000fe200078e007a */
[----:B------:R-:W-:Y:S01]  /*5500*/  MOV R181, R96 ;  /* 0x0000006000b57202 */ /* 0x000fe20000000f00 */
[----:B-1----:R-:W-:Y:S01]  /*5510*/  FFMA.FTZ R2, R168, c[0x0][0x2d0], -R8 ;  /* 0x0000b400a8027a23 */ /* 0x002fe20000010808 */
[----:B------:R-:W-:Y:S01]  /*5520*/  LDSM.16.MT88.4 R28, [R200+0x3100] ;  /* 0x00310000c81c783b */ /* 0x000fe20000004200 */
[----:B------:R-:W-:Y:S02]  /*5530*/  IMAD.MOV.U32 R168, RZ, RZ, R120 ;  /* 0x000000ffffa87224 */ /* 0x000fe400078e0078 */
[----:B------:R1:W4:Y:S01]  /*5540*/  MUFU.EX2 R151, R2 ;  /* 0x0000000200977308 */ /* 0x0003220000000800 */
[----:B------:R-:W-:Y:S01]  /*5550*/  HMMA.16816.F32.BF16 R48, R4, R22, R152 ;  /* 0x000000160430723c */ /* 0x000fe20000041898 */
[----:B------:R-:W-:Y:S01]  /*5560*/  LDSM.16.MT88.4 R20, [R198+0x1100] ;  /* 0x00110000c614783b */ /* 0x000fe20000004200 */
[----:B------:R-:W-:-:S02]  /*5570*/  IMAD.MOV.U32 R182, RZ, RZ, R123 ;  /* 0x000000ffffb67224 */ /* 0x000fc400078e007b */
[----:B-1----:R-:W-:-:S04]  /*5580*/  FFMA.FTZ R2, R133, c[0x0][0x2d0], -R0 ;  /* 0x0000b40085027a23 */ /* 0x002fc80000010800 */
[----:B------:R1:W-:Y:S02]  /*5590*/  MUFU.EX2 R224, R2 ;  /* 0x0000000200e07308 */ /* 0x0003e40000000800 */
[----:B-1----:R-:W-:-:S06]  /*55a0*/  FFMA.FTZ R2, R134, c[0x0][0x2d0], -R0 ;  /* 0x0000b40086027a23 */ /* 0x002fcc0000010800 */
[----:B------:R1:W1:Y:S02]  /*55b0*/  MUFU.EX2 R223, R2 ;  /* 0x0000000200df7308 */ /* 0x0002640000000800 */
[----:B-1----:R-:W-:Y:S02]  /*55c0*/  FFMA.FTZ R2, R156, c[0x0][0x2d0], -R0 ;  /* 0x0000b4009c027a23 */ /* 0x002fe40000010800 */
[----:B-----5:R-:W-:-:S04]  /*55d0*/  IMAD.MOV.U32 R156, RZ, RZ, R140 ;  /* 0x000000ffff9c7224 */ /* 0x020fc800078e008c */
[----:B------:R1:W-:Y:S01]  /*55e0*/  MUFU.EX2 R134, R2 ;  /* 0x0000000200867308 */ /* 0x0003e20000000800 */
[----:B------:R-:W-:Y:S01]  /*55f0*/  IMAD.MOV.U32 R140, RZ, RZ, R141 ;  /* 0x000000ffff8c7224 */ /* 0x000fe200078e008d */
[----:B------:R-:W-:Y:S01]  /*5600*/  MOV R141, R142 ;  /* 0x0000008e008d7202 */ /* 0x000fe20000000f00 */
[----:B------:R-:W-:Y:S02]  /*5610*/  IMAD.MOV.U32 R142, RZ, RZ, R143 ;  /* 0x000000ffff8e7224 */ /* 0x000fe400078e008f */
[----:B------:R-:W-:Y:S02]  /*5620*/  IMAD.MOV.U32 R143, RZ, RZ, R44 ;  /* 0x000000ffff8f7224 */ /* 0x000fe400078e002c */
[----:B-1----:R-:W-:-:S04]  /*5630*/  FFMA.FTZ R2, R135, c[0x0][0x2d0], -R0 ;  /* 0x0000b40087027a23 */ /* 0x002fc80000010800 */
[----:B------:R1:W5:Y:S02]  /*5640*/  MUFU.EX2 R133, R2 ;  /* 0x0000000200857308 */ /* 0x0003640000000800 */
[----:B-1----:R-:W-:Y:S02]  /*5650*/  IMAD.MOV.U32 R2, RZ, RZ, R47 ;  /* 0x000000ffff027224 */ /* 0x002fe400078e002f */
[----:B------:R-:W-:Y:S01]  /*5660*/  HMMA.16816.F32.BF16 R44, R4, R34, R248 ;  /* 0x00000022042c723c */ /* 0x000fe200000418f8 */
[----:B------:R-:W1:Y:S06]  /*5670*/  LDSM.16.MT88.4 R32, [R198+0x3100] ;  /* 0x00310000c620783b */ /* 0x000e6c0000004200 */
[----:B------:R-:W-:Y:S01]  /*5680*/  MOV R249, R36 ;  /* 0x0000002400f97202 */ /* 0x000fe20000000f00 */
[----:B------:R-:W-:Y:S01]  /*5690*/  IMAD.MOV.U32 R250, RZ, RZ, R37 ;  /* 0x000000fffffa7224 */ /* 0x000fe200078e0025 */
[----:B------:R-:W-:Y:S01]  /*56a0*/  F2FP.BF16.PACK_AB R4, R180, R2 ;  /* 0x00000002b404723e */ /* 0x000fe200000010ff */
[----:B------:R-:W-:Y:S01]  /*56b0*/  IMAD.MOV.U32 R251, RZ, RZ, R38 ;  /* 0x000000fffffb7224 */ /* 0x000fe200078e0026 */
[----:B----4-:R-:W-:Y:S01]  /*56c0*/  F2FP.BF16.PACK_AB R6, R151, R156 ;  /* 0x0000009c9706723e */ /* 0x010fe200000010ff */
[----:B------:R-:W4:Y:S01]  /*56d0*/  LDSM.16.MT88.4 R36, [R199+0x3100] ;  /* 0x00310000c724783b */ /* 0x000f220000004200 */
[----:B------:R-:W-:Y:S01]  /*56e0*/  F2FP.BF16.PACK_AB R5, R223, R224 ;  /* 0x000000e0df05723e */ /* 0x000fe200000010ff */
[----:B------:R-:W-:Y:S01]  /*56f0*/  IMAD.MOV.U32 R248, RZ, RZ, R157 ;  /* 0x000000fffff87224 */ /* 0x000fe200078e009d */
[----:B-----5:R-:W-:-:S02]  /*5700*/  F2FP.BF16.PACK_AB R7, R133, R134 ;  /* 0x000000868507723e */ /* 0x020fc400000010ff */
[----:B------:R-:W-:-:S05]  /*5710*/  MOV R157, R99 ;  /* 0x00000063009d7202 */ /* 0x000fca0000000f00 */
[C---:B--2---:R-:W-:Y:S08]  /*5720*/  HMMA.16816.F32.BF16 R136, R4.reuse, R24, R136 ;  /* 0x000000180488723c */ /* 0x044ff00000041888 */
[C---:B------:R-:W-:Y:S07]  /*5730*/  HMMA.16816.F32.BF16 R24, R4.reuse, R26, R140 ;  /* 0x0000001a0418723c */ /* 0x040fee000004188c */
[----:B------:R-:W-:Y:S01]  /*5740*/  IMAD.MOV.U32 R143, RZ, RZ, R98 ;  /* 0x000000ffff8f7224 */ /* 0x000fe200078e0062 */
[C---:B---3--:R-:W-:Y:S08]  /*5750*/  HMMA.16816.F32.BF16 R108, R4.reuse, R12, R108 ;  /* 0x0000000c046c723c */ /* 0x048ff0000004186c */
[C---:B------:R-:W-:Y:S01]  /*5760*/  HMMA.16816.F32.BF16 R112, R4.reuse, R14, R112 ;  /* 0x0000000e0470723c */ /* 0x040fe20000041870 */
[----:B------:R-:W2:Y:S07]  /*5770*/  LDSM.16.MT88.4 R12, [R200+0x5100] ;  /* 0x00510000c80c783b */ /* 0x000eae0000004200 */
[----:B-1----:R-:W-:Y:S01]  /*5780*/  HMMA.16816.F32.BF16 R116, R4, R32, R116 ;  /* 0x000000200474723c */ /* 0x002fe20000041874 */
[----:B------:R-:W-:Y:S01]  /*5790*/  MOV R142, R24 ;  /* 0x00000018008e7202 */ /* 0x000fe20000000f00 */
[----:B------:R-:W-:Y:S01]  /*57a0*/  IMAD.MOV.U32 R141, RZ, RZ, R25 ;  /* 0x000000ffff8d7224 */ /* 0x000fe200078e0019 */
[----:B------:R-:W-:Y:S01]  /*57b0*/  MOV R135, R27 ;  /* 0x0000001b00877202 */ /* 0x000fe20000000f00 */
[----:B------:R-:W-:-:S02]  /*57c0*/  IMAD.MOV.U32 R140, RZ, RZ, R26 ;  /* 0x000000ffff8c7224 */ /* 0x000fc400078e001a */
[----:B------:R-:W1:Y:S02]  /*57d0*/  LDSM.16.MT88.4 R24, [R197+0x5100] ;  /* 0x00510000c518783b */ /* 0x000e640000004200 */
[C---:B------:R-:W-:Y:S08]  /*57e0*/  HMMA.16816.F32.BF16 R120, R4.reuse, R34, R240 ;  /* 0x000000220478723c */ /* 0x040ff000000418f0 */
[C---:B------:R-:W-:Y:S08]  /*57f0*/  HMMA.16816.F32.BF16 R160, R4.reuse, R16, R124 ;  /* 0x0000001004a0723c */ /* 0x040ff0000004187c */
[C---:B----4-:R-:W-:Y:S07]  /*5800*/  HMMA.16816.F32.BF16 R32, R4.reuse, R38, R176 ;  /* 0x000000260420723c */ /* 0x050fee00000418b0 */
[----:B------:R-:W-:Y:S01]  /*5810*/  IMAD.MOV.U32 R39, RZ, RZ, R2 ;  /* 0x000000ffff277224 */ /* 0x000fe200078e0002 */
[----:B------:R-:W-:Y:S01]  /*5820*/  HMMA.16816.F32.BF16 R124, R4, R28, R248 ;  /* 0x0000001c047c723c */ /* 0x000fe200000418f8 */
[----:B------:R-:W-:Y:S01]  /*5830*/  FFMA.FTZ R2, R227, c[0x0][0x2d0], -R8 ;  /* 0x0000b400e3027a23 */ /* 0x000fe20000010808 */
[----:B------:R-:W-:Y:S01]  /*5840*/  MOV R176, R180 ;  /* 0x000000b400b07202 */ /* 0x000fe20000000f00 */
[----:B------:R-:W-:Y:S01]  /*5850*/  IMAD.MOV.U32 R177, RZ, RZ, R181 ;  /* 0x000000ffffb17224 */ /* 0x000fe200078e00b5 */
[----:B------:R-:W-:Y:S01]  /*5860*/  MOV R179, R183 ;  /* 0x000000b700b37202 */ /* 0x000fe20000000f00 */
[----:B------:R3:W4:Y:S01]  /*5870*/  MUFU.EX2 R38, R2 ;  /* 0x0000000200267308 */ /* 0x0007220000000800 */
[----:B------:R-:W-:-:S02]  /*5880*/  IMAD.MOV.U32 R178, RZ, RZ, R182 ;  /* 0x000000ffffb27224 */ /* 0x000fc400078e00b6 */
[C---:B------:R-:W-:Y:S01]  /*5890*/  HMMA.16816.F32.BF16 R236, R4.reuse, R30, R236 ;  /* 0x0000001e04ec723c */ /* 0x040fe200000418ec */
[----:B------:R-:W5:Y:S07]  /*58a0*/  LDSM.16.MT88.4 R28, [R197+0x7100] ;  /* 0x00710000c51c783b */ /* 0x000f6e0000004200 */
[----:B------:R-:W-:Y:S01]  /*58b0*/  HMMA.16816.F32.BF16 R144, R4, R20, R232 ;  /* 0x000000140490723c */ /* 0x000fe200000418e8 */
[----:B---3--:R-:W-:-:S06]  /*58c0*/  FFMA.FTZ R2, R229, c[0x0][0x2d0], -R8 ;  /* 0x0000b400e5027a23 */ /* 0x008fcc0000010808 */
[----:B------:R-:W-:Y:S01]  /*58d0*/  MOV R234, R102 ;  /* 0x0000006600ea7202 */ /* 0x000fe20000000f00 */
[C---:B------:R-:W-:Y:S01]  /*58e0*/  HMMA.16816.F32.BF16 R96, R4.reuse, R22, R188 ;  /* 0x000000160460723c */ /* 0x040fe200000418bc */
[----:B------:R-:W3:Y:S01]  /*58f0*/  LDSM.16.MT88.4 R20, [R199+0x5100] ;  /* 0x00510000c714783b */ /* 0x000ee20000004200 */
[----:B------:R-:W-:Y:S01]  /*5900*/  IMAD.MOV.U32 R235, RZ, RZ, R103 ;  /* 0x000000ffffeb7224 */ /* 0x000fe200078e0067 */
[----:B------:R1:W1:Y:S05]  /*5910*/  MUFU.EX2 R229, R2 ;  /* 0x0000000200e57308 */ /* 0x00026a0000000800 */
[C---:B------:R-:W-:Y:S01]  /*5920*/  HMMA.16816.F32.BF16 R104, R4.reuse, R18, R104 ;  /* 0x000000120468723c */ /* 0x040fe20000041868 */
[----:B------:R-:W3:Y:S07]  /*5930*/  LDSM.16.MT88.4 R16, [R198+0x5100] ;  /* 0x00510000c610783b */ /* 0x000eee0000004200 */
[----:B------:R-:W-:Y:S01]  /*5940*/  HMMA.16816.F32.BF16 R248, R4, R36, R184 ;  /* 0x0000002404f8723c */ /* 0x000fe200000418b8 */
[----:B-1----:R-:W-:-:S06]  /*5950*/  FFMA.FTZ R2, R228, c[0x0][0x2d0], -R8 ;  /* 0x0000b400e4027a23 */ /* 0x002fcc0000010808 */
[----:B------:R-:W-:Y:S01]  /*5960*/  MOV R37, R234 ;  /* 0x000000ea00257202 */ /* 0x000fe20000000f00 */
[C---:B--2---:R-:W-:Y:S01]  /*5970*/  HMMA.16816.F32.BF16 R188, R4.reuse, R12, R88 ;  /* 0x0000000c04bc723c */ /* 0x044fe20000041858 */
[----:B------:R-:W-:Y:S01]  /*5980*/  IMAD.MOV.U32 R36, RZ, RZ, R235 ;  /* 0x000000ffff247224 */ /* 0x000fe200078e00eb */
[----:B------:R1:W-:Y:S05]  /*5990*/  MUFU.EX2 R227, R2 ;  /* 0x0000000200e37308 */ /* 0x0003ea0000000800 */
[----:B------:R-:W-:Y:S01]  /*59a0*/  IMAD.MOV.U32 R91, RZ, RZ, R10 ;  /* 0x000000ffff5b7224 */ /* 0x000fe200078e000a */
[----:B------:R-:W-:Y:S01]  /*59b0*/  HMMA.16816.F32.BF16 R184, R4, R14, R72 ;  /* 0x0000000e04b8723c */ /* 0x000fe20000041848 */
[----:B------:R-:W2:Y:S01]  /*59c0*/  LDSM.16.MT88.4 R12, [R199+0x7100] ;  /* 0x00710000c70c783b */ /* 0x000ea20000004200 */
[----:B------:R-:W-:Y:S01]  /*59d0*/  MOV R90, R177 ;  /* 0x000000b1005a7202 */ /* 0x000fe20000000f00 */
[----:B------:R-:W-:-:S02]  /*59e0*/  IMAD.MOV.U32 R89, RZ, RZ, R178 ;  /* 0x000000ffff597224 */ /* 0x000fc400078e00b2 */
[----:B------:R-:W-:Y:S02]  /*59f0*/  IMAD.MOV.U32 R88, RZ, RZ, R179 ;  /* 0x000000ffff587224 */ /* 0x000fe400078e00b3 */
[----:B------:R-:W-:Y:S01]  /*5a00*/  IMAD.MOV.U32 R73, RZ, RZ, R148 ;  /* 0x000000ffff497224 */ /* 0x000fe200078e0094 */
[C---:B------:R-:W-:Y:S01]  /*5a10*/  HMMA.16816.F32.BF16 R152, R4.reuse, R40, R192 ;  /* 0x000000280498723c */ /* 0x040fe200000418c0 */
[----:B------:R-:W-:Y:S01]  /*5a20*/  MOV R72, R149 ;  /* 0x0000009500487202 */ /* 0x000fe20000000f00 */
[----:B-1----:R-:W-:Y:S01]  /*5a30*/  FFMA.FTZ R2, R230, c[0x0][0x2d0], -R8 ;  /* 0x0000b400e6027a23 */ /* 0x002fe20000010808 */
[----:B------:R-:W-:Y:S01]  /*5a40*/  MOV R75, R156 ;  /* 0x0000009c004b7202 */ /* 0x000fe20000000f00 */
[----:B----4-:R-:W-:Y:S02]  /*5a50*/  IMAD.MOV.U32 R230, RZ, RZ, R38 ;  /* 0x000000ffffe67224 */ /* 0x010fe400078e0026 */
[----:B------:R-:W-:Y:S02]  /*5a60*/  IMAD.MOV.U32 R38, RZ, RZ, R176 ;  /* 0x000000ffff267224 */ /* 0x000fe400078e00b0 */
[----:B------:R-:W-:Y:S01]  /*5a70*/  HMMA.16816.F32.BF16 R100, R4, R42, R244 ;  /* 0x0000002a0464723c */ /* 0x000fe200000418f4 */
[----:B------:R-:W-:-:S02]  /*5a80*/  IMAD.MOV.U32 R41, RZ, RZ, R35 ;  /* 0x000000ffff297224 */ /* 0x000fc400078e0023 */
[----:B------:R-:W-:Y:S02]  /*5a90*/  IMAD.MOV.U32 R40, RZ, RZ, R32 ;  /* 0x000000ffff287224 */ /* 0x000fe400078e0020 */
[----:B------:R-:W-:Y:S02]  /*5aa0*/  IMAD.MOV.U32 R74, RZ, RZ, R168 ;  /* 0x000000ffff4a7224 */ /* 0x000fe400078e00a8 */
[----:B------:R-:W-:Y:S01]  /*5ab0*/  IMAD.MOV.U32 R43, RZ, RZ, R33 ;  /* 0x000000ffff2b7224 */ /* 0x000fe200078e0021 */
[----:B------:R-:W-:Y:S01]  /*5ac0*/  MOV R42, R34 ;  /* 0x00000022002a7202 */ /* 0x000fe20000000f00 */
[C---:B------:R-:W-:Y:S01]  /*5ad0*/  HMMA.16816.F32.BF16 R244, R4.reuse, R24, R172 ;  /* 0x0000001804f4723c */ /* 0x040fe200000418ac */
[----:B------:R-:W1:Y:S07]  /*5ae0*/  LDSM.16.MT88.4 R32, [R198+0x7100] ;  /* 0x00710000c620783b */ /* 0x000e6e0000004200 */
[C---:B------:R-:W-:Y:S01]  /*5af0*/  HMMA.16816.F32.BF16 R232, R4.reuse, R26, R164 ;  /* 0x0000001a04e8723c */ /* 0x040fe200000418a4 */
[----:B------:R-:W-:Y:S07]  /*5b00*/  LDSM.16.MT88.4 R164, [R199+0x1900] ;  /* 0x00190000c7a4783b */ /* 0x000fee0000004200 */
[C---:B-----5:R-:W-:Y:S07]  /*5b10*/  HMMA.16816.F32.BF16 R24, R4.reuse, R28, R68 ;  /* 0x0000001c0418723c */ /* 0x060fee0000041844 */
[----:B------:R-:W-:Y:S01]  /*5b20*/  MOV R68, R11 ;  /* 0x0000000b00447202 */ /* 0x000fe20000000f00 */
[----:B---3--:R-:W-:Y:S01]  /*5b30*/  HMMA.16816.F32.BF16 R180, R4, R22, R80 ;  /* 0x0000001604b4723c */ /* 0x008fe20000041850 */
[----:B------:R-:W-:Y:S01]  /*5b40*/  IMAD.MOV.U32 R71, RZ, RZ, R43 ;  /* 0x000000ffff477224 */ /* 0x000fe200078e002b */
[----:B------:R-:W-:Y:S01]  /*5b50*/  MOV R70, R40 ;  /* 0x0000002800467202 */ /* 0x000fe20000000f00 */
[----:B------:R-:W-:-:S02]  /*5b60*/  IMAD.MOV.U32 R69, RZ, RZ, R9 ;  /* 0x000000ffff457224 */ /* 0x000fc400078e0009 */
[----:B------:R-:W-:Y:S02]  /*5b70*/  IMAD.MOV.U32 R228, RZ, RZ, R71 ;  /* 0x000000ffffe47224 */ /* 0x000fe400078e0047 */
[----:B------:R-:W-:Y:S01]  /*5b80*/  MOV R82, R143 ;  /* 0x0000008f00527202 */ /* 0x000fe20000000f00 */
[C---:B------:R-:W-:Y:S01]  /*5b90*/  HMMA.16816.F32.BF16 R28, R4.reuse, R30, R76 ;  /* 0x0000001e041c723c */ /* 0x040fe2000004184c */
[----:B------:R-:W-:Y:S01]  /*5ba0*/  MOV R80, R42 ;  /* 0x0000002a00507202 */ /* 0x000fe20000000f00 */
[----:B------:R-:W-:Y:S02]  /*5bb0*/  IMAD.MOV.U32 R81, RZ, RZ, R41 ;  /* 0x000000ffff517224 */ /* 0x000fe400078e0029 */
[----:B------:R-:W-:Y:S01]  /*5bc0*/  LDSM.16.MT88.4 R40, [R197+0x3900] ;  /* 0x00390000c528783b */ /* 0x000fe20000004200 */
[----:B------:R-:W-:Y:S02]  /*5bd0*/  IMAD.MOV.U32 R83, RZ, RZ, R157 ;  /* 0x000000ffff537224 */ /* 0x000fe400078e009d */
[----:B------:R-:W-:Y:S01]  /*5be0*/  IMAD.MOV.U32 R76, RZ, RZ, R142 ;  /* 0x000000ffff4c7224 */ /* 0x000fe200078e008e */
[----:B------:R-:W-:Y:S01]  /*5bf0*/  MOV R77, R141 ;  /* 0x0000008d004d7202 */ /* 0x000fe20000000f00 */
[----:B------:R-:W-:Y:S01]  /*5c00*/  IMAD.MOV.U32 R78, RZ, RZ, R140 ;  /* 0x000000ffff4e7224 */ /* 0x000fe200078e008c */
[----:B------:R-:W-:Y:S01]  /*5c10*/  MOV R79, R135 ;  /* 0x00000087004f7202 */ /* 0x000fe20000000f00 */
[----:B------:R-:W-:Y:S01]  /*5c20*/  LDSM.16.MT88.4 R140, [R197+0x1900] ;  /* 0x00190000c58c783b */ /* 0x000fe20000004200 */
[----:B------:R3:W4:Y:S01]  /*5c30*/  MUFU.EX2 R135, R2 ;  /* 0x0000000200877308 */ /* 0x0007220000000800 */
[----:B------:R-:W-:Y:S01]  /*5c40*/  HMMA.16816.F32.BF16 R240, R4, R16, R128 ;  /* 0x0000001004f0723c */ /* 0x000fe20000041880 */
[----:B------:R-:W-:-:S06]  /*5c50*/  IMAD.MOV.U32 R71, RZ, RZ, R83 ;  /* 0x000000ffff477224 */ /* 0x000fcc00078e0053 */
[----:B------:R-:W-:Y:S01]  /*5c60*/  F2FP.BF16.PACK_AB R128, R229, R230 ;  /* 0x000000e6e580723e */ /* 0x000fe200000010ff */
[----:B------:R-:W-:Y:S01]  /*5c70*/  HMMA.16816.F32.BF16 R192, R4, R18, R92 ;  /* 0x0000001204c0723c */ /* 0x000fe2000004185c */
[----:B------:R-:W5:Y:S01]  /*5c80*/  LDSM.16.MT88.4 R16, [R200+0x7100] ;  /* 0x00710000c810783b */ /* 0x000f620000004200 */
[----:B---3--:R-:W-:-:S06]  /*5c90*/  FFMA.FTZ R2, R169, c[0x0][0x2d0], -R0 ;  /* 0x0000b400a9027a23 */ /* 0x008fcc0000010800 */
[C---:B--2---:R-:W-:Y:S01]  /*5ca0*/  HMMA.16816.F32.BF16 R176, R4.reuse, R12, R56 ;  /* 0x0000000c04b0723c */ /* 0x044fe20000041838 */
[----:B------:R-:W-:Y:S01]  /*5cb0*/  LDSM.16.MT88.4 R56, [R200+0x3900] ;  /* 0x00390000c838783b */ /* 0x000fe20000004200 */
[----:B----4-:R-:W-:Y:S01]  /*5cc0*/  F2FP.BF16.PACK_AB R130, R135, R227 ;  /* 0x000000e38782723e */ /* 0x010fe200000010ff */
[----:B------:R2:W-:Y:S05]  /*5cd0*/  MUFU.EX2 R11, R2 ;  /* 0x00000002000b7308 */ /* 0x0005ea0000000800 */
[C---:B------:R-:W-:Y:S07]  /*5ce0*/  HMMA.16816.F32.BF16 R92, R4.reuse, R20, R52 ;  /* 0x00000014045c723c */ /* 0x040fee0000041834 */
[----:B------:R-:W-:Y:S01]  /*5cf0*/  IMAD.MOV.U32 R55, RZ, RZ, R150 ;  /* 0x000000ffff377224 */ /* 0x000fe200078e0096 */
[----:B-1----:R-:W-:Y:S01]  /*5d00*/  HMMA.16816.F32.BF16 R20, R4, R32, R64 ;  /* 0x000000200414723c */ /* 0x002fe20000041840 */
[----:B------:R-:W1:Y:S01]  /*5d10*/  LDSM.16.MT88.4 R64, [R199+0x3900] ;  /* 0x00390000c740783b */ /* 0x000e620000004200 */
[----:B------:R-:W-:Y:S01]  /*5d20*/  IMAD.MOV.U32 R54, RZ, RZ, R151 ;  /* 0x000000ffff367224 */ /* 0x000fe200078e0097 */
[----:B------:R-:W-:Y:S01]  /*5d30*/  MOV R53, R159 ;  /* 0x0000009f00357202 */ /* 0x000fe20000000f00 */
[----:B--2---:R-:W-:Y:S01]  /*5d40*/  FFMA.FTZ R2, R170, c[0x0][0x2d0], -R0 ;  /* 0x0000b400aa027a23 */ /* 0x004fe20000010800 */
[----:B------:R-:W-:Y:S01]  /*5d50*/  LDSM.16.MT88.4 R148, [R198+0x1900] ;  /* 0x00190000c694783b */ /* 0x000fe20000004200 */
[----:B------:R-:W-:-:S02]  /*5d60*/  IMAD.MOV.U32 R52, RZ, RZ, R158 ;  /* 0x000000ffff347224 */ /* 0x000fc400078e009e */
[----:B------:R2:W3:Y:S01]  /*5d70*/  MUFU.EX2 R10, R2 ;  /* 0x00000002000a7308 */ /* 0x0004e20000000800 */
[C---:B------:R-:W-:Y:S01]  /*5d80*/  HMMA.16816.F32.BF16 R32, R4.reuse, R34, R48 ;  /* 0x000000220420723c */ /* 0x040fe20000041830 */
[----:B------:R-:W4:Y:S01]  /*5d90*/  LDSM.16.MT88.4 R48, [R198+0x3900] ;  /* 0x00390000c630783b */ /* 0x000f220000004200 */
[----:B------:R-:W-:Y:S02]  /*5da0*/  IMAD.MOV.U32 R83, RZ, RZ, R55 ;  /* 0x000000ffff537224 */ /* 0x000fe400078e0037 */
[----:B------:R-:W-:Y:S01]  /*5db0*/  IMAD.MOV.U32 R55, RZ, RZ, R75 ;  /* 0x000000ffff377224 */ /* 0x000fe200078e004b */
[----:B------:R-:W1:Y:S01]  /*5dc0*/  LDSM.16.MT88.4 R156, [R200+0x1900] ;  /* 0x00190000c89c783b */ /* 0x000e620000004200 */
[----:B------:R-:W-:Y:S02]  /*5dd0*/  IMAD.MOV.U32 R75, RZ, RZ, R38 ;  /* 0x000000ffff4b7224 */ /* 0x000fe400078e0026 */
[----:B-----5:R-:W-:Y:S01]  /*5de0*/  HMMA.16816.F32.BF16 R172, R4, R16, R60 ;  /* 0x0000001004ac723c */ /* 0x020fe2000004183c */
[--C-:B--2---:R-:W-:Y:S01]  /*5df0*/  FFMA.FTZ R2, R226, c[0x0][0x2d0], -R0.reuse ;  /* 0x0000b400e2027a23 */ /* 0x104fe20000010800 */
[----:B---3--:R-:W-:Y:S01]  /*5e00*/  F2FP.BF16.PACK_AB R129, R10, R11 ;  /* 0x0000000b0a81723e */ /* 0x008fe200000010ff */
[----:B------:R-:W-:-:S02]  /*5e10*/  FFMA.FTZ R0, R171, c[0x0][0x2d0], -R0 ;  /* 0x0000b400ab007a23 */ /* 0x000fc40000010800 */
[----:B------:R-:W-:Y:S03]  /*5e20*/  MUFU.EX2 R9, R2 ;  /* 0x0000000200097308 */ /* 0x000fe60000000800 */
[C---:B------:R-:W-:Y:S05]  /*5e30*/  HMMA.16816.F32.BF16 R168, R4.reuse, R18, R84 ;  /* 0x0000001204a8723c */ /* 0x040fea0000041854 */
[----:B------:R-:W2:Y:S03]  /*5e40*/  MUFU.EX2 R8, R0 ;  /* 0x0000000000087308 */ /* 0x000ea60000000800 */
[----:B------:R-:W-:Y:S01]  /*5e50*/  HMMA.16816.F32.BF16 R16, R4, R14, R44 ;  /* 0x0000000e0410723c */ /* 0x000fe2000004182c */
[----:B------:R-:W-:-:S02]  /*5e60*/  MOV R84, R71 ;  /* 0x0000004700547202 */ /* 0x000fc40000000f00 */
[----:B------:R-:W-:-:S04]  /*5e70*/  MOV R87, R83 ;  /* 0x0000005300577202 */ /* 0x000fc80000000f00 */
[----:B------:R-:W-:Y:S02]  /*5e80*/  MOV R5, R228 ;  /* 0x000000e400057202 */ /* 0x000fe40000000f00 */
[----:B--2---:R-:W-:-:S07]  /*5e90*/  F2FP.BF16.PACK_AB R131, R8, R9 ;  /* 0x000000090883723e */ /* 0x004fce00000010ff */
[C---:B------:R-:W-:Y:S08]  /*5ea0*/  HMMA.16816.F32.BF16 R136, R128.reuse, R140, R136 ;  /* 0x0000008c8088723c */ /* 0x040ff00000041888 */
[C---:B------:R-:W-:Y:S07]  /*5eb0*/  HMMA.16816.F32.BF16 R140, R128.reuse, R142, R76 ;  /* 0x0000008e808c723c */ /* 0x040fee000004184c */
        /* <DEDUP_REMOVED lines=20> */
[C---:B-1----:R-:W-:Y:S01]  /*6000*/  HMMA.16816.F32.BF16 R60, R128.reuse, R64, R248 ;  /* 0x00000040803c723c */ /* 0x042fe200000418f8 */
[----:B------:R-:W-:Y:S01]  /*6010*/  MOV R72, R88 ;  /* 0x0000005800487202 */ /* 0x000fe20000000f00 */
[----:B------:R-:W-:Y:S01]  /*6020*/  IMAD.MOV.U32 R76, RZ, RZ, R52 ;  /* 0x000000ffff4c7224 */ /* 0x000fe200078e0034 */
[----:B------:R-:W-:Y:S01]  /*6030*/  MOV R88, R39 ;  /* 0x0000002700587202 */ /* 0x000fe20000000f00 */
[----:B------:R-:W-:Y:S01]  /*6040*/  IMAD.MOV.U32 R2, RZ, RZ, R90 ;  /* 0x000000ffff027224 */ /* 0x000fe200078e005a */
[----:B------:R-:W-:Y:S01]  /*6050*/  MOV R0, R78 ;  /* 0x0000004e00007202 */ /* 0x000fe20000000f00 */
[----:B------:R-:W-:Y:S01]  /*6060*/  IMAD.MOV.U32 R78, RZ, RZ, R54 ;  /* 0x000000ffff4e7224 */ /* 0x000fe200078e0036 */
[----:B------:R-:W-:Y:S01]  /*6070*/  MOV R79, R55 ;  /* 0x00000037004f7202 */ /* 0x000fe20000000f00 */
[C---:B------:R-:W-:Y:S01]  /*6080*/  HMMA.16816.F32.BF16 R36, R128.reuse, R40, R108 ;  /* 0x000000288024723c */ /* 0x040fe2000004186c */
        /* <DEDUP_REMOVED lines=11> */
[----:B------:R-:W-:Y:S01]  /*6140*/  FADD.FTZ R2, R2, R109 ;  /* 0x0000006d02027221 */ /* 0x000fe20000010000 */
[----:B------:R-:W-:Y:S01]  /*6150*/  MOV R70, R75 ;  /* 0x0000004b00467202 */ /* 0x000fe20000000f00 */
[----:B------:R-:W-:Y:S01]  /*6160*/  FADD.FTZ R0, R0, R110 ;  /* 0x0000006e00007221 */ /* 0x000fe20000010000 */
[----:B------:R-:W1:Y:S01]  /*6170*/  LDSM.16.MT88.4 R72, [R197+0x5900] ;  /* 0x00590000c548783b */ /* 0x000e620000004200 */
[----:B------:R-:W-:Y:S01]  /*6180*/  FADD.FTZ R2, R111, R2 ;  /* 0x000000026f027221 */ /* 0x000fe20000010000 */
[----:B------:R-:W-:Y:S01]  /*6190*/  MOV R4, R86 ;  /* 0x0000005600047202 */ /* 0x000fe20000000f00 */
[----:B------:R-:W-:Y:S01]  /*61a0*/  HMMA.16816.F32.BF16 R52, R128, R56, R124 ;  /* 0x000000388034723c */ /* 0x000fe2000004187c */
[----:B------:R-:W-:Y:S01]  /*61b0*/  IMAD.MOV.U32 R71, RZ, RZ, R88 ;  /* 0x000000ffff477224 */ /* 0x000fe200078e0058 */
[----:B------:R-:W2:Y:S01]  /*61c0*/  LDSM.16.MT88.4 R80, [R198+0x5900] ;  /* 0x00590000c650783b */ /* 0x000ea20000004200 */
[----:B------:R-:W-:-:S02]  /*61d0*/  IMAD.MOV.U32 R6, RZ, RZ, R70 ;  /* 0x000000ffff067224 */ /* 0x000fc400078e0046 */
[----:B------:R-:W-:Y:S01]  /*61e0*/  IMAD.MOV.U32 R7, RZ, RZ, R79 ;  /* 0x000000ffff077224 */ /* 0x000fe200078e004f */
[----:B------:R-:W3:Y:S01]  /*61f0*/  LDSM.16.MT88.4 R88, [R200+0x5900] ;  /* 0x00590000c858783b */ /* 0x000ee20000004200 */
[----:B------:R-:W-:Y:S01]  /*6200*/  MOV R124, R84 ;  /* 0x00000054007c7202 */ /* 0x000fe20000000f00 */
[C---:B------:R-:W-:Y:S01]  /*6210*/  HMMA.16816.F32.BF16 R56, R128.reuse, R58, R236 ;  /* 0x0000003a8038723c */ /* 0x040fe200000418ec */
[----:B------:R-:W-:Y:S01]  /*6220*/  IMAD.MOV.U32 R125, RZ, RZ, R85 ;  /* 0x000000ffff7d7224 */ /* 0x000fe200078e0055 */
[----:B------:R-:W-:Y:S01]  /*6230*/  MOV R126, R228 ;  /* 0x000000e4007e7202 */ /* 0x000fe20000000f00 */
[----:B------:R-:W-:Y:S01]  /*6240*/  IMAD.MOV.U32 R228, RZ, RZ, R68 ;  /* 0x000000ffffe47224 */ /* 0x000fe200078e0044 */
[----:B------:R-:W-:Y:S01]  /*6250*/  MOV R127, R69 ;  /* 0x00000045007f7202 */ /* 0x000fe20000000f00 */
[----:B------:R-:W-:Y:S01]  /*6260*/  FADD.FTZ R2, R124, R2 ;  /* 0x000000027c027221 */ /* 0x000fe20000010000 */
[----:B------:R-:W-:Y:S01]  /*6270*/  MOV R5, R71 ;  /* 0x0000004700057202 */ /* 0x000fe20000000f00 */
[----:B------:R-:W-:Y:S01]  /*6280*/  IMAD.MOV.U32 R239, RZ, RZ, R13 ;  /* 0x000000ffffef7224 */ /* 0x000fe200078e000d */
[----:B----4-:R-:W-:Y:S01]  /*6290*/  HMMA.16816.F32.BF16 R44, R128, R48, R116 ;  /* 0x00000030802c723c */ /* 0x010fe20000041874 */
[----:B------:R-:W-:Y:S01]  /*62a0*/  FADD.FTZ R4, R4, R2 ;  /* 0x0000000204047221 */ /* 0x000fe20000010000 */
[----:B------:R-:W-:Y:S01]  /*62b0*/  LDSM.16.MT88.4 R12, [R199+0x7900] ;  /* 0x00790000c70c783b */ /* 0x000fe20000004200 */
[----:B------:R-:W-:-:S04]  /*62c0*/  FADD.FTZ R0, R239, R0 ;  /* 0x00000000ef007221 */ /* 0x000fc80000010000 */
[----:B------:R-:W-:Y:S01]  /*62d0*/  IMAD.MOV.U32 R116, RZ, RZ, R87 ;  /* 0x000000ffff747224 */ /* 0x000fe200078e0057 */
[C---:B------:R-:W-:Y:S01]  /*62e0*/  HMMA.16816.F32.BF16 R144, R128.reuse, R148, R144 ;  /* 0x000000948090723c */ /* 0x040fe20000041890 */
[----:B------:R-:W-:Y:S01]  /*62f0*/  FADD.FTZ R0, R125, R0 ;  /* 0x000000007d007221 */ /* 0x000fe20000010000 */
[----:B------:R-:W-:Y:S01]  /*6300*/  MOV R117, R76 ;  /* 0x0000004c00757202 */ /* 0x000fe20000000f00 */
[----:B------:R-:W-:Y:S01]  /*6310*/  IMAD.MOV.U32 R118, RZ, RZ, R77 ;  /* 0x000000ffff767224 */ /* 0x000fe200078e004d */
[----:B------:R-:W-:Y:S01]  /*6320*/  MOV R119, R78 ;  /* 0x0000004e00777202 */ /* 0x000fe20000000f00 */
[----:B------:R-:W-:Y:S02]  /*6330*/  FADD.FTZ R2, R116, R0 ;  /* 0x0000000074027221 */ /* 0x000fe40000010000 */
[----:B------:R-:W-:Y:S01]  /*6340*/  FADD.FTZ R0, R117, R4 ;  /* 0x0000000475007221 */ /* 0x000fe20000010000 */
[----:B------:R-:W-:Y:S01]  /*6350*/  HMMA.16816.F32.BF16 R160, R128, R164, R160 ;  /* 0x000000a480a0723c */ /* 0x000fe200000418a0 */
[----:B------:R-:W-:-:S02]  /*6360*/  FADD.FTZ R2, R118, R2 ;  /* 0x0000000276027221 */ /* 0x000fc40000010000 */
[----:B------:R-:W-:Y:S02]  /*6370*/  FADD.FTZ R0, R119, R0 ;  /* 0x0000000077007221 */ /* 0x000fe40000010000 */
[----:B------:R-:W-:Y:S02]  /*6380*/  FADD.FTZ R2, R126, R2 ;  /* 0x000000027e027221 */ /* 0x000fe40000010000 */
[----:B------:R-:W-:Y:S01]  /*6390*/  FADD.FTZ R0, R127, R0 ;  /* 0x000000007f007221 */ /* 0x000fe20000010000 */
[----:B------:R-:W-:Y:S01]  /*63a0*/  HMMA.16816.F32.BF16 R148, R128, R150, R96 ;  /* 0x000000968094723c */ /* 0x000fe20000041860 */
[----:B------:R-:W4:Y:S01]  /*63b0*/  LDSM.16.MT88.4 R96, [R199+0x5900] ;  /* 0x00590000c760783b */ /* 0x000f220000004200 */
[----:B------:R-:W-:Y:S02]  /*63c0*/  FADD.FTZ R2, R252, R2 ;  /* 0x00000002fc027221 */ /* 0x000fe40000010000 */
[----:B------:R-:W-:Y:S02]  /*63d0*/  FADD.FTZ R0, R5, R0 ;  /* 0x0000000005007221 */ /* 0x000fe40000010000 */
[----:B------:R-:W-:-:S02]  /*63e0*/  FADD.FTZ R2, R224, R2 ;  /* 0x00000002e0027221 */ /* 0x000fc40000010000 */
[C---:B------:R-:W-:Y:S01]  /*63f0*/  HMMA.16816.F32.BF16 R164, R128.reuse, R166, R104 ;  /* 0x000000a680a4723c */ /* 0x040fe20000041868 */
[----:B------:R-:W5:Y:S01]  /*6400*/  LDSM.16.MT88.4 R104, [R197+0x7900] ;  /* 0x00790000c568783b */ /* 0x000f620000004200 */
[----:B------:R-:W-:Y:S02]  /*6410*/  FADD.FTZ R0, R6, R0 ;  /* 0x0000000006007221 */ /* 0x000fe40000010000 */
[----:B------:R-:W-:Y:S01]  /*6420*/  FADD.FTZ R2, R223, R2 ;  /* 0x00000002df027221 */ /* 0x000fe20000010000 */
[----:B------:R-:W-:Y:S01]  /*6430*/  IADD3 R223, R228, -0x2, RZ ;  /* 0xfffffffee4df7810 */ /* 0x000fe20007ffe0ff */
[----:B------:R-:W-:Y:S02]  /*6440*/  FADD.FTZ R0, R7, R0 ;  /* 0x0000000007007221 */ /* 0x000fe40000010000 */
[----:B------:R-:W-:Y:S01]  /*6450*/  HMMA.16816.F32.BF16 R40, R128, R42, R112 ;  /* 0x0000002a8028723c */ /* 0x000fe20000041870 */
[----:B------:R-:W2:Y:S01]  /*6460*/  LDSM.16.MT88.4 R112, [R198+0x7900] ;  /* 0x00790000c670783b */ /* 0x000ea20000004200 */
[----:B------:R-:W-:-:S02]  /*6470*/  FADD.FTZ R2, R134, R2 ;  /* 0x0000000286027221 */ /* 0x000fc40000010000 */
[----:B------:R-:W-:Y:S02]  /*6480*/  FADD.FTZ R0, R226, R0 ;  /* 0x00000000e2007221 */ /* 0x000fe40000010000 */
[----:B------:R-:W-:Y:S02]  /*6490*/  FADD.FTZ R4, R133, R2 ;  /* 0x0000000285047221 */ /* 0x000fe40000010000 */
[----:B------:R-:W-:Y:S01]  /*64a0*/  HMMA.16816.F32.BF16 R48, R128, R50, R120 ;  /* 0x000000328030723c */ /* 0x000fe20000041878 */
[----:B------:R-:W3:Y:S01]  /*64b0*/  LDSM.16.MT88.4 R120, [R200+0x7900] ;  /* 0x00790000c878783b */ /* 0x000ee20000004200 */
[----:B------:R-:W-:Y:S02]  /*64c0*/  FADD.FTZ R2, R230, R0 ;  /* 0x00000000e6027221 */ /* 0x000fe40000010000 */
[----:B------:R-:W-:Y:S02]  /*64d0*/  FADD.FTZ R0, R11, R4 ;  /* 0x000000040b007221 */ /* 0x000fe40000010000 */
[----:B------:R-:W-:-:S02]  /*64e0*/  FADD.FTZ R248, R229, R2 ;  /* 0x00000002e5f87221 */ /* 0x000fc40000010000 */
[----:B------:R-:W-:Y:S01]  /*64f0*/  FADD.FTZ R0, R10, R0 ;  /* 0x000000000a007221 */ /* 0x000fe20000010000 */
[C---:B------:R-:W-:Y:S01]  /*6500*/  HMMA.16816.F32.BF16 R152, R128.reuse, R156, R152 ;  /* 0x0000009c8098723c */ /* 0x040fe20000041898 */
[----:B------:R-:W-:Y:S02]  /*6510*/  FADD.FTZ R248, R227, R248 ;  /* 0x000000f8e3f87221 */ /* 0x000fe40000010000 */
[----:B------:R-:W-:Y:S02]  /*6520*/  FADD.FTZ R0, R9, R0 ;  /* 0x0000000009007221 */ /* 0x000fe40000010000 */
[----:B------:R-:W-:Y:S02]  /*6530*/  FADD.FTZ R248, R135, R248 ;  /* 0x000000f887f87221 */ /* 0x000fe40000010000 */
[----:B------:R-:W-:Y:S01]  /*6540*/  FADD.FTZ R249, R8, R0 ;  /* 0x0000000008f97221 */ /* 0x000fe20000010000 */
[C---:B------:R-:W-:Y:S08]  /*6550*/  HMMA.16816.F32.BF16 R156, R128.reuse, R158, R100 ;  /* 0x0000009e809c723c */ /* 0x040ff00000041864 */
[C---:B-1----:R-:W-:Y:S08]  /*6560*/  HMMA.16816.F32.BF16 R68, R128.reuse, R72, R244 ;  /* 0x000000488044723c */ /* 0x042ff000000418f4 */
[C---:B--2---:R-:W-:Y:S08]  /*6570*/  HMMA.16816.F32.BF16 R76, R128.reuse, R80, R240 ;  /* 0x00000050804c723c */ /* 0x044ff000000418f0 */
[C---:B---3--:R-:W-:Y:S08]  /*6580*/  HMMA.16816.F32.BF16 R84, R128.reuse, R88, R188 ;  /* 0x000000588054723c */ /* 0x048ff000000418bc */
[C---:B----4-:R-:W-:Y:S08]  /*6590*/  HMMA.16816.F32.BF16 R92, R128.reuse, R96, R92 ;  /* 0x00000060805c723c */ /* 0x050ff0000004185c */
[C---:B-----5:R-:W-:Y:S08]  /*65a0*/  HMMA.16816.F32.BF16 R100, R128.reuse, R104, R24 ;  /* 0x000000688064723c */ /* 0x060ff00000041818 */
[C---:B------:R-:W-:Y:S08]  /*65b0*/  HMMA.16816.F32.BF16 R108, R128.reuse, R112, R20 ;  /* 0x00000070806c723c */ /* 0x040ff00000041814 */
        /* <DEDUP_REMOVED lines=10> */
[----:B------:R-:W-:Y:S07]  /*6660*/  @P0 BRA `(.L_x_1601) ;  /* 0x0000013000000947 */ /* 0x000fee0003800000 */
[----:B------:R-:W-:Y:S01]  /*6670*/  ISETP.LT.AND P0, PT, RZ, UR9, PT ;  /* 0x00000009ff007c0c */ /* 0x000fe2000bf01270 */
[----:B------:R-:W-:Y:S01]  /*6680*/  UIADD3 UR4, UR9, -0x1, URZ ;  /* 0xffffffff09047890 */ /* 0x000fe2000fffe03f */
[----:B------:R-:W-:-:S05]  /*6690*/  IMAD.MOV.U32 R228, RZ, RZ, 0x1 ;  /* 0x00000001ffe47424 */ /* 0x000fca00078e00ff */
[----:B------:R-:W-:-:S06]  /*66a0*/  MOV R0, UR4 ;  /* 0x0000000400007c02 */ /* 0x000fcc0008000f00 */
[----:B------:R-:W-:Y:S05]  /*66b0*/  @P0 BRA `(.L_x_1602) ;  /* 0x0000006000000947 */ /* 0x000fea0003800000 */
[----:B------:R-:W-:Y:S01]  /*66c0*/  ISETP.NE.AND P0, PT, R228, c[0x0][0x32c], PT ;  /* 0x0000cb00e4007a0c */ /* 0x000fe20003f05270 */
[----:B------:R-:W-:-:S12]  /*66d0*/  IMAD R0, RZ, RZ, -UR9 ;  /* 0x80000009ff007e24 */ /* 0x000fd8000f8e02ff */
[----:B------:R-:W-:-:S05]  /*66e0*/  @P0 IMAD.HI.U32 R2, R0, c[0x0][0x330], RZ ;  /* 0x0000cc0000020a27 */ /* 0x000fca00078e00ff */
[----:B------:R-:W-:-:S04]  /*66f0*/  @P0 SHF.R.U32.HI R0, RZ, c[0x0][0x334], R2 ;  /* 0x0000cd00ff000a19 */ /* 0x000fc80000011602 */
[----:B------:R-:W-:Y:S01]  /*6700*/  LOP3.LUT R0, RZ, R0, RZ, 0x33, !PT ;  /* 0x00000000ff007212 */ /* 0x000fe200078e33ff */
[----:B------:R-:W-:Y:S05]  /*6710*/  BRA `(.L_x_1603) ;  /* 0x0000003000007947 */ /* 0x000fea0003800000 */
.L_x_1602:
[----:B------:R-:W-:-:S13]  /*6720*/  ISETP.NE.AND P0, PT, R228, c[0x0][0x32c], PT ;  /* 0x0000cb00e4007a0c */ /* 0x000fda0003f05270 */
[----:B------:R-:W-:-:S05]  /*6730*/  @P0 IMAD.HI.U32 R2, R0, c[0x0][0x330], RZ ;  /* 0x0000cc0000020a27 */ /* 0x000fca00078e00ff */
[----:B------:R-:W-:Y:S02]  /*6740*/  @P0 SHF.R.U32.HI R0, RZ, c[0x0][0x334], R2 ;  /* 0x0000cd00ff000a19 */ /* 0x000fe40000011602 */
.L_x_1603:
[----:B------:R-:W-:-:S05]  /*6750*/  MOV R2, c[0x0][0x32c] ;  /* 0x0000cb0000027a02 */ /* 0x000fca0000000f00 */
[----:B------:R-:W-:-:S04]  /*6760*/  IMAD R0, R0, R2, c[0x0][0x32c] ;  /* 0x0000cb0000007624 */ /* 0x000fc800078e0202 */
[----:B------:R-:W1:Y:S02]  /*6770*/  R2UR UR4, R0 ;  /* 0x00000000000473c2 */ /* 0x000e6400000e0000 */
[----:B-1----:R-:W-:-:S04]  /*6780*/  UISETP.LT.AND UP0, UPT, UR7, UR4, UPT ;  /* 0x000000040700728c */ /* 0x002fc8000bf01270 */
[----:B------:R-:W-:-:S03]  /*6790*/  USEL UR7, UR7, UR4, UP0 ;  /* 0x0000000407077287 */ /* 0x000fc60008000000 */
.L_x_1601:
[----:B------:R-:W1:Y:S01]  /*67a0*/  R2UR UR4, R231 ;  /* 0x00000000e70473c2 */ /* 0x000e6200000e0000 */
[----:B------:R-:W-:-:S04]  /*67b0*/  USHF.R.S32.HI UR5, URZ, 0x1f, UR7 ;  /* 0x0000001f3f057899 */ /* 0x000fc80008011407 */
[----:B------:R-:W-:-:S04]  /*67c0*/  ULEA.HI UR5, UR5, UR7, URZ, 0x6 ;  /* 0x0000000705057291 */ /* 0x000fc8000f8f303f */
[----:B------:R-:W-:-:S04]  /*67d0*/  USHF.R.S32.HI UR5, URZ, 0x6, UR5 ;  /* 0x000000063f057899 */ /* 0x000fc80008011405 */
[----:B-1----:R-:W-:-:S04]  /*67e0*/  UISETP.LT.AND UP0, UPT, UR4, UR5, UPT ;  /* 0x000000050400728c */ /* 0x002fc8000bf01270 */
[----:B------:R-:W-:-:S06]  /*67f0*/  USEL UR4, UR4, UR5, !UP0 ;  /* 0x0000000504047287 */ /* 0x000fcc000c000000 */
[----:B------:R-:W-:-:S13]  /*6800*/  ISETP.GE.AND P0, PT, R223, UR4, PT ;  /* 0x00000004df007c0c */ /* 0x000fda000bf06270 */
[----:B------:R-:W-:Y:S05]  /*6810*/  @!P0 BRA `(.L_x_1604) ;  /* 0x000043e000008947 */ /* 0x000fea0003800000 */
[----:B------:R-:W2:Y:S04]  /*6820*/  LDL R0, [R1+0x4c] ;  /* 0x00004c0001007983 */ /* 0x000ea80000100800 */
[----:B------:R-:W3:Y:S04]  /*6830*/  LDL.64 R10, [R1+0x40] ;  /* 0x00004000010a7983 */ /* 0x000ee80000100a00 */
[----:B------:R-:W4:Y:S04]  /*6840*/  LDL.64 R8, [R1+0x28] ;  /* 0x0000280001087983 */ /* 0x000f280000100a00 */
[----:B------:R-:W5:Y:S04]  /*6850*/  LDL.64 R6, [R1+0x38] ;  /* 0x0000380001067983 */ /* 0x000f680000100a00 */
[----:B------:R-:W5:Y:S01]  /*6860*/  LDL.64 R4, [R1+0x30] ;  /* 0x0000300001047983 */ /* 0x000f620000100a00 */
[----:B------:R-:W-:Y:S01]  /*6870*/  PLOP3.LUT P0, PT, PT, PT, UP2, 0x80, 0x0 ;  /* 0x000000000000781c */ /* 0x000fe20003f0f028 */
[----:B------:R-:W-:Y:S01]  /*6880*/  IMAD.MOV.U32 R133, RZ, RZ, R132 ;  /* 0x000000ffff857224 */ /* 0x000fe200078e0084 */
[----:B------:R-:W-:Y:S01]  /*6890*/  MOV R134, R3 ;  /* 0x0000000300867202 */ /* 0x000fe20000000f00 */
[----:B------:R-:W-:-:S10]  /*68a0*/  IMAD.MOV.U32 R224, RZ, RZ, R223 ;  /* 0x000000ffffe07224 */ /* 0x000fd400078e00df */
[----:B--2---:R-:W-:Y:S01]  /*68b0*/  @P0 IMAD.HI.U32 R0, R0, c[0x0][0x2c8], RZ ;  /* 0x0000b20000000a27 */ /* 0x004fe200078e00ff */
[----:B------:R-:W-:Y:S02]  /*68c0*/  PLOP3.LUT P0, PT, PT, PT, UP2, 0x80, 0x0 ;  /* 0x000000000000781c */ /* 0x000fe40003f0f028 */
[C---:B---3--:R-:W-:Y:S02]  /*68d0*/  IADD3 R2, P6, R10.reuse, 0x40, RZ ;  /* 0x000000400a027810 */ /* 0x048fe40007fde0ff */
[----:B------:R-:W-:-:S03]  /*68e0*/  IADD3 R252, P5, R10, 0x80, RZ ;  /* 0x000000800afc7810 */ /* 0x000fc60007fbe0ff */
[----:B------:R1:W-:Y:S02]  /*68f0*/  STL [R1+0x4], R2 ;  /* 0x0000040201007387 */ /* 0x0003e40000100800 */
[----:B----4-:R-:W-:Y:S01]  /*6900*/  IMAD.X R251, RZ, RZ, R9, P5 ;  /* 0x000000fffffb7224 */ /* 0x010fe200028e0609 */
[----:B-----5:R-:W-:-:S03]  /*6910*/  IADD3 R246, P5, R6, 0x40, RZ ;  /* 0x0000004006f67810 */ /* 0x020fc60007fbe0ff */
[----:B------:R-:W-:Y:S02]  /*6920*/  @P0 SHF.R.U32.HI R0, RZ, c[0x0][0x2cc], R0 ;  /* 0x0000b300ff000a19 */ /* 0x000fe40000011600 */
[----:B------:R-:W-:Y:S01]  /*6930*/  IMAD.X R245, RZ, RZ, R5, P5 ;  /* 0x000000fffff57224 */ /* 0x000fe200028e0605 */
[----:B------:R-:W-:-:S05]  /*6940*/  IADD3 R242, P5, R6, 0xc0, RZ ;  /* 0x000000c006f27810 */ /* 0x000fca0007fbe0ff */
[----:B------:R-:W-:Y:S02]  /*6950*/  IMAD.X R241, RZ, RZ, R5, P5 ;  /* 0x000000fffff17224 */ /* 0x000fe400028e0605 */
[----:B-1----:R-:W-:Y:S01]  /*6960*/  IMAD.X R2, RZ, RZ, R9, P6 ;  /* 0x000000ffff027224 */ /* 0x002fe200030e0609 */
[----:B------:R-:W-:-:S04]  /*6970*/  IADD3 R250, P6, R10, 0xc0, RZ ;  /* 0x000000c00afa7810 */ /* 0x000fc80007fde0ff */
[----:B------:R1:W-:Y:S01]  /*6980*/  STL [R1], R2 ;  /* 0x0000000201007387 */ /* 0x0003e20000100800 */
[----:B------:R-:W-:Y:S01]  /*6990*/  IMAD.X R247, RZ, RZ, R9, P6 ;  /* 0x000000fffff77224 */ /* 0x000fe200030e0609 */
[----:B------:R-:W-:Y:S02]  /*69a0*/  IADD3 R244, P6, R6, 0x80, RZ ;  /* 0x0000008006f47810 */ /* 0x000fe40007fde0ff */
[----:B------:R1:W-:Y:S02]  /*69b0*/  @P0 STL [R1+0x8], R0 ;  /* 0x0000080001000387 */ /* 0x0003e40000100800 */
[----:B------:R-:W-:Y:S02]  /*69c0*/  IADD3.X R243, RZ, R5, RZ, P6, !PT ;  /* 0x00000005fff37210 */ /* 0x000fe400037fe4ff */
.L_x_1613:
[----:B------:R-:W2:Y:S01]  /*69d0*/  LDL.64 R232, [R1+0x40] ;  /* 0x0000400001e87983 */ /* 0x000ea20000100a00 */
[----:B------:R-:W-:Y:S05]  /*69e0*/  DEPBAR.LE SB0, 0x0 ;  /* 0x000080000000791a */ /* 0x000fea0000000000 */
[----:B------:R-:W-:Y:S01]  /*69f0*/  BAR.SYNC.DEFER_BLOCKING 0x0 ;  /* 0x0000000000007b1d */ /* 0x000fe20000010000 */
[----:B------:R-:W-:Y:S01]  /*6a00*/  ISETP.GT.AND P6, PT, R231, R224, PT ;  /* 0x000000e0e700720c */ /* 0x000fe20003fc4270 */
[----:B------:R-:W-:Y:S02]  /*6a10*/  IMAD.MOV.U32 R229, RZ, RZ, c[0x0][0x208] ;  /* 0x00008200ffe57624 */ /* 0x000fe400078e00ff */
[----:B------:R-:W-:Y:S10]  /*6a20*/  IMAD.MOV.U32 R230, RZ, RZ, c[0x0][0x20c] ;  /* 0x00008300ffe67624 */ /* 0x000ff400078e00ff */
[----:B-1----:R-:W-:Y:S01]  /*6a30*/  @!P6 SHF.R.S32.HI R0, RZ, 0x1f, R224 ;  /* 0x0000001fff00e819 */ /* 0x002fe200000114e0 */
[----:B------:R-:W-:Y:S04]  /*6a40*/  @!P6 IMAD.WIDE.U32 R2, R224, c[0x0][0x208], RZ ;  /* 0x00008200e002ea25 */ /* 0x000fe800078e00ff */
[----:B------:R-:W-:Y:S04]  /*6a50*/  @!P6 IMAD R0, R0, c[0x0][0x208], RZ ;  /* 0x000082000000ea24 */ /* 0x000fe800078e02ff */
[----:B------:R-:W-:Y:S01]  /*6a60*/  @!P6 IMAD R20, R224, c[0x0][0x20c], R0 ;  /* 0x00008300e014ea24 */ /* 0x000fe200078e0200 */
[----:B------:R-:W3:Y:S01]  /*6a70*/  LDL.64 R226, [R1+0x28] ;  /* 0x0000280001e27983 */ /* 0x000ee20000100a00 */
[C---:B------:R-:W-:Y:S02]  /*6a80*/  @!P6 IMAD.SHL.U32 R0, R2.reuse, 0x40, RZ ;  /* 0x000000400200e824 */ /* 0x040fe400078e00ff */
[----:B------:R-:W-:Y:S03]  /*6a90*/  @!P6 IMAD.IADD R28, R3, 0x1, R20 ;  /* 0x00000001031ce824 */ /* 0x000fe600078e0214 */
[----:B------:R-:W4:Y:S02]  /*6aa0*/  LDL R228, [R1+0x4] ;  /* 0x0000040001e47983 */ /* 0x000f240000100800 */
[----:B------:R-:W-:Y:S04]  /*6ab0*/  @!P6 SHF.L.U64.HI R2, R2, 0x6, R28 ;  /* 0x000000060202e819 */ /* 0x000fe8000001021c */
[----:B------:R-:W5:Y:S06]  /*6ac0*/  LDL R223, [R1] ;  /* 0x0000000001df7983 */ /* 0x000f6c0000100800 */
[----:B------:R-:W-:Y:S06]  /*6ad0*/  LDSM.16.M88.4 R32, [R203+0x10100] ;  /* 0x01010000cb20783b */ /* 0x000fec0000000200 */
[----:B------:R-:W1:Y:S06]  /*6ae0*/  LDSM.16.M88.4 R8, [R196+0x8100] ;  /* 0x00810000c408783b */ /* 0x000e6c0000000200 */
[----:B------:R-:W1:Y:S06]  /*6af0*/  LDSM.16.M88.4 R16, [R196+0x8900] ;  /* 0x00890000c410783b */ /* 0x000e6c0000000200 */
[----:B------:R-:W1:Y:S06]  /*6b00*/  LDSM.16.M88.4 R24, [R196+0x9100] ;  /* 0x00910000c418783b */ /* 0x000e6c0000000200 */
[----:B------:R-:W2:Y:S06]  /*6b10*/  LDSM.16.M88.4 R168, [R196+0x9900] ;  /* 0x00990000c4a8783b */ /* 0x000eac0000000200 */
[----:B------:R-:W-:Y:S06]  /*6b20*/  LDSM.16.M88.4 R172, [R204+0x10100] ;  /* 0x01010000ccac783b */ /* 0x000fec0000000200 */
[----:B------:R-:W2:Y:S06]  /*6b30*/  LDSM.16.M88.4 R176, [R207] ;  /* 0x00000000cfb0783b */ /* 0x000eac0000000200 */
[----:B------:R-:W2:Y:S01]  /*6b40*/  LDSM.16.M88.4 R180, [R222] ;  /* 0x00000000deb4783b */ /* 0x000ea20000000200 */
[C---:B-1----:R-:W-:Y:S05]  /*6b50*/  HMMA.16816.F32.BF16 R4, R32.reuse, R8, RZ ;  /* 0x000000082004723c */ /* 0x042fea00000418ff */
[----:B------:R-:W1:Y:S03]  /*6b60*/  LDSM.16.M88.4 R184, [R221] ;  /* 0x00000000ddb8783b */ /* 0x000e660000000200 */
[C---:B------:R-:W-:Y:S03]  /*6b70*/  HMMA.16816.F32.BF16 R8, R32.reuse, R10, RZ ;  /* 0x0000000a2008723c */ /* 0x040fe600000418ff */
[----:B------:R-:W1:Y:S05]  /*6b80*/  LDSM.16.M88.4 R188, [R220] ;  /* 0x00000000dcbc783b */ /* 0x000e6a0000000200 */
[C---:B------:R-:W-:Y:S08]  /*6b90*/  HMMA.16816.F32.BF16 R12, R32.reuse, R16, RZ ;  /* 0x00000010200c723c */ /* 0x040ff000000418ff */
[C---:B------:R-:W-:Y:S08]  /*6ba0*/  HMMA.16816.F32.BF16 R16, R32.reuse, R18, RZ ;  /* 0x000000122010723c */ /* 0x040ff000000418ff */
[C---:B------:R-:W-:Y:S08]  /*6bb0*/  HMMA.16816.F32.BF16 R20, R32.reuse, R24, RZ ;  /* 0x000000182014723c */ /* 0x040ff000000418ff */
[C---:B------:R-:W-:Y:S01]  /*6bc0*/  HMMA.16816.F32.BF16 R24, R32.reuse, R26, RZ ;  /* 0x0000001a2018723c */ /* 0x040fe200000418ff */
[----:B--2---:R-:W-:Y:S04]  /*6bd0*/  @!P6 IADD3 R3, P5, R0, R232, RZ ;  /* 0x000000e80003e210 */ /* 0x004fe80007fbe0ff */
[C---:B------:R-:W-:Y:S01]  /*6be0*/  @!P6 LEA R192, P0, R3.reuse, c[0x0][0x1f8], 0x1 ;  /* 0x00007e0003c0ea11 */ /* 0x040fe200078008ff */
[----:B---3--:R-:W-:Y:S06]  /*6bf0*/  @!P6 IMAD.X R28, R2, 0x1, R227, P5 ;  /* 0x00000001021ce824 */ /* 0x008fec00028e06e3 */
[----:B------:R-:W-:Y:S02]  /*6c00*/  @!P6 LEA.HI.X R193, R3, c[0x0][0x1fc], R28, 0x1, P0 ;  /* 0x00007f0003c1ea11 */ /* 0x000fe400000f0c1c */
[C---:B------:R-:W-:Y:S01]  /*6c10*/  HMMA.16816.F32.BF16 R28, R32.reuse, R168, RZ ;  /* 0x000000a8201c723c */ /* 0x040fe200000418ff */
[----:B----4-:R-:W-:Y:S02]  /*6c20*/  @!P6 IADD3 R3, P0, R0, R228, RZ ;  /* 0x000000e40003e210 */ /* 0x010fe40007f1e0ff */
[----:B------:R-:W-:Y:S01]  /*6c30*/  @!PT LDS RZ, [RZ] ;  /* 0x00000000fffff984 */ /* 0x000fe20000000800 */
[----:B------:R-:W-:Y:S01]  /*6c40*/  @!PT LDS RZ, [RZ] ;  /* 0x00000000fffff984 */ /* 0x000fe20000000800 */
[----:B------:R-:W-:Y:S01]  /*6c50*/  @!PT LDS RZ, [RZ] ;  /* 0x00000000fffff984 */ /* 0x000fe20000000800 */
[----:B------:R2:W-:Y:S02]  /*6c60*/  @!P6 LDGSTS.E.BYPASS.LTC128B.128 [R225+0x100], [R192.64], !P4 ;  /* 0x00100000c0e1efae */ /* 0x0005e4000e101d4c */
[C---:B------:R-:W-:Y:S01]  /*6c70*/  @!P6 LEA R194, P5, R3.reuse, c[0x0][0x1f8], 0x1 ;  /* 0x00007e0003c2ea11 */ /* 0x040fe200078a08ff */
[----:B-----5:R-:W-:Y:S01]  /*6c80*/  @!P6 IMAD.X R135, R2, 0x1, R223, P0 ;  /* 0x000000010287e824 */ /* 0x020fe200000e06df */
[----:B------:R-:W-:Y:S01]  /*6c90*/  @!P6 IADD3 R132, P0, R0, R252, RZ ;  /* 0x000000fc0084e210 */ /* 0x000fe20007f1e0ff */
[----:B------:R-:W-:Y:S04]  /*6ca0*/  HMMA.16816.F32.BF16 R32, R32, R170, RZ ;  /* 0x000000aa2020723c */ /* 0x000fe800000418ff */
[----:B------:R-:W-:Y:S01]  /*6cb0*/  @!P6 LEA.HI.X R195, R3, c[0x0][0x1fc], R135, 0x1, P5 ;  /* 0x00007f0003c3ea11 */ /* 0x000fe200028f0c87 */
[----:B------:R-:W-:Y:S01]  /*6cc0*/  @!P6 IMAD.X R169, R2, 0x1, R251, P0 ;  /* 0x0000000102a9e824 */ /* 0x000fe200000e06fb */
[C---:B------:R-:W-:Y:S02]  /*6cd0*/  @!P6 LEA R168, P0, R132.reuse, c[0x0][0x1f8], 0x1 ;  /* 0x00007e0084a8ea11 */ /* 0x040fe400078008ff */
[C---:B------:R-:W-:Y:S01]  /*6ce0*/  HMMA.16816.F32.BF16 R4, R172.reuse, R176, R4 ;  /* 0x000000b0ac04723c */ /* 0x040fe20000041804 */
[----:B------:R3:W-:Y:S04]  /*6cf0*/  @!P6 LDGSTS.E.BYPASS.LTC128B.128 [R225+0x2100], [R194.64], !P3 ;  /* 0x02100000c2e1efae */ /* 0x0007e8000d901d4c */
[----:B------:R-:W-:Y:S02]  /*6d00*/  @!P6 LEA.HI.X R169, R132, c[0x0][0x1fc], R169, 0x1, P0 ;  /* 0x00007f0084a9ea11 */ /* 0x000fe400000f0ca9 */
[----:B------:R-:W-:Y:S01]  /*6d10*/  @!P6 IADD3 R3, P5, R0, R250, RZ ;  /* 0x000000fa0003e210 */ /* 0x000fe20007fbe0ff */
[C---:B------:R-:W-:Y:S02]  /*6d20*/  HMMA.16816.F32.BF16 R8, R172.reuse, R178, R8 ;  /* 0x000000b2ac08723c */ /* 0x040fe40000041808 */
[----:B------:R4:W-:Y:S02]  /*6d30*/  @!P6 LDGSTS.E.BYPASS.LTC128B.128 [R225+0x4100], [R168.64], !P2 ;  /* 0x04100000a8e1efae */ /* 0x0009e4000d101d4c */
[----:B------:R-:W-:Y:S01]  /*6d40*/  @!P6 IMAD.X R135, R2, 0x1, R247, P5 ;  /* 0x000000010287e824 */ /* 0x000fe200028e06f7 */
[----:B------:R-:W-:Y:S02]  /*6d50*/  @!P6 LEA R0, P0, R229, R0, 0x5 ;  /* 0x00000000e500e211 */ /* 0x000fe400078028ff */
[C---:B--2---:R-:W-:Y:S01]  /*6d60*/  @!P6 LEA R192, P5, R3.reuse, c[0x0][0x1f8], 0x1 ;  /* 0x00007e0003c0ea11 */ /* 0x044fe200078a08ff */
[C---:B------:R-:W-:Y:S04]  /*6d70*/  HMMA.16816.F32.BF16 R12, R172.reuse, R180, R12 ;  /* 0x000000b4ac0c723c */ /* 0x040fe8000004180c */
[----:B------:R-:W-:Y:S02]  /*6d80*/  @!P6 LEA.HI.X R193, R3, c[0x0][0x1fc], R135, 0x1, P5 ;  /* 0x00007f0003c1ea11 */ /* 0x000fe400028f0c87 */
[----:B------:R-:W-:Y:S01]  /*6d90*/  @!P6 LEA.HI.X R2, R229, R2, R230, 0x5, P0 ;  /* 0x00000002e502e211 */ /* 0x000fe200000f2ce6 */
[----:B------:R-:W-:Y:S01]  /*6da0*/  IMAD.MOV.U32 R230, RZ, RZ, 0x5 ;  /* 0x00000005ffe67424 */ /* 0x000fe200078e00ff */
[C---:B------:R-:W-:Y:S01]  /*6db0*/  HMMA.16816.F32.BF16 R16, R172.reuse, R182, R16 ;  /* 0x000000b6ac10723c */ /* 0x040fe20000041810 */
[----:B------:R3:W-:Y:S03]  /*6dc0*/  @!P6 LDGSTS.E.BYPASS.LTC128B.128 [R225+0x6100], [R192.64], !P1 ;  /* 0x06100000c0e1efae */ /* 0x0007e6000c901d4c */
[C---:B------:R-:W-:Y:S02]  /*6dd0*/  @!P6 IADD3 R132, P5, R0.reuse, R232, RZ ;  /* 0x000000e80084e210 */ /* 0x040fe40007fbe0ff */
[----:B------:R-:W-:Y:S02]  /*6de0*/  @!P6 IADD3 R3, P0, R0, R228, RZ ;  /* 0x000000e40003e210 */ /* 0x000fe40007f1e0ff */
[C---:B-1----:R-:W-:Y:S01]  /*6df0*/  HMMA.16816.F32.BF16 R20, R172.reuse, R184, R20 ;  /* 0x000000b8ac14723c */ /* 0x042fe20000041814 */
[----:B------:R-:W2:Y:S03]  /*6e00*/  LDL.64 R228, [R1+0x38] ;  /* 0x0000380001e47983 */ /* 0x000ea60000100a00 */
[----:B------:R-:W-:Y:S01]  /*6e10*/  @!P6 IMAD.X R135, R2, 0x1, R227, P5 ;  /* 0x000000010287e824 */ /* 0x000fe200028e06e3 */
[----:B------:R-:W-:Y:S01]  /*6e20*/  @!P6 LEA R176, P5, R132, c[0x0][0x1f8], 0x1 ;  /* 0x00007e0084b0ea11 */ /* 0x000fe200078a08ff */
[----:B----4-:R-:W-:Y:S01]  /*6e30*/  @!P6 IMAD.X R168, R2, 0x1, R223, P0 ;  /* 0x0000000102a8e824 */ /* 0x010fe200000e06df */
[C---:B------:R-:W-:Y:S01]  /*6e40*/  @!P6 LEA R170, P0, R3.reuse, c[0x0][0x1f8], 0x1 ;  /* 0x00007e0003aaea11 */ /* 0x040fe200078008ff */
[C---:B------:R-:W-:Y:S01]  /*6e50*/  HMMA.16816.F32.BF16 R24, R172.reuse, R186, R24 ;  /* 0x000000baac18723c */ /* 0x040fe20000041818 */
[----:B------:R-:W4:Y:S03]  /*6e60*/  LDL.64 R226, [R1+0x30] ;  /* 0x0000300001e27983 */ /* 0x000f260000100a00 */
[----:B------:R-:W-:Y:S01]  /*6e70*/  @!P6 LEA.HI.X R177, R132, c[0x0][0x1fc], R135, 0x1, P5 ;  /* 0x00007f0084b1ea11 */ /* 0x000fe200028f0c87 */
[----:B------:R-:W-:Y:S01]  /*6e80*/  IMAD.MOV.U32 R223, RZ, RZ, c[0x0][0x1e0] ;  /* 0x00007800ffdf7624 */ /* 0x000fe200078e00ff */
[----:B------:R-:W-:Y:S02]  /*6e90*/  @!P6 IADD3 R132, P5, R0, R252, RZ ;  /* 0x000000fc0084e210 */ /* 0x000fe40007fbe0ff */
[C---:B------:R-:W-:Y:S01]  /*6ea0*/  HMMA.16816.F32.BF16 R28, R172.reuse, R188, R28 ;  /* 0x000000bcac1c723c */ /* 0x040fe2000004181c */
[----:B------:R1:W-:Y:S03]  /*6eb0*/  @!P6 LDGSTS.E.BYPASS.LTC128B.128 [R225+0x1100], [R176.64], !P4 ;  /* 0x01100000b0e1efae */ /* 0x0003e6000e101d4c */
[----:B------:R-:W-:Y:S02]  /*6ec0*/  @!P6 LEA.HI.X R171, R3, c[0x0][0x1fc], R168, 0x1, P0 ;  /* 0x00007f0003abea11 */ /* 0x000fe400000f0ca8 */
[----:B------:R-:W-:Y:S02]  /*6ed0*/  @!P6 IADD3.X R135, R2, R251, RZ, P5, !PT ;  /* 0x000000fb0287e210 */ /* 0x000fe40002ffe4ff */
[----:B------:R-:W-:Y:S01]  /*6ee0*/  HMMA.16816.F32.BF16 R32, R172, R190, R32 ;  /* 0x000000beac20723c */ /* 0x000fe20000041820 */
[----:B------:R5:W-:Y:S03]  /*6ef0*/  @!P6 LDGSTS.E.BYPASS.LTC128B.128 [R225+0x3100], [R170.64], !P3 ;  /* 0x03100000aae1efae */ /* 0x000be6000d901d4c */
[----:B------:R-:W-:Y:S02]  /*6f00*/  @!P6 LEA R168, P5, R132, c[0x0][0x1f8], 0x1 ;  /* 0x00007e0084a8ea11 */ /* 0x000fe400078a08ff */
[----:B------:R-:W-:Y:S02]  /*6f10*/  @!P6 IADD3 R0, P0, R0, R250, RZ ;  /* 0x000000fa0000e210 */ /* 0x000fe40007f1e0ff */
[----:B------:R-:W-:Y:S04]  /*6f20*/  @!P6 LEA.HI.X R169, R132, c[0x0][0x1fc], R135, 0x1, P5 ;  /* 0x00007f0084a9ea11 */ /* 0x000fe800028f0c87 */
[----:B------:R-:W-:Y:S01]  /*6f30*/  @!P6 IMAD.X R3, R2, 0x1, R247, P0 ;  /* 0x000000010203e824 */ /* 0x000fe200000e06f7 */
[----:B------:R5:W-:Y:S01]  /*6f40*/  @!P6 LDGSTS.E.BYPASS.LTC128B.128 [R225+0x5100], [R168.64], !P2 ;  /* 0x05100000a8e1efae */ /* 0x000be2000d101d4c */
[C---:B------:R-:W-:Y:S02]  /*6f50*/  @!P6 LEA R2, P0, R0.reuse, c[0x0][0x1f8], 0x1 ;  /* 0x00007e000002ea11 */ /* 0x040fe400078008ff */
[----:B------:R-:W-:Y:S02]  /*6f60*/  SHF.L.U32 R223, R223, 0x5, RZ ;  /* 0x00000005dfdf7819 */ /* 0x000fe400000006ff */
[----:B------:R-:W-:Y:S05]  /*6f70*/  @!P6 LEA.HI.X R3, R0, c[0x0][0x1fc], R3, 0x1, P0 ;  /* 0x00007f000003ea11 */ /* 0x000fea00000f0c03 */
[----:B------:R5:W-:Y:S01]  /*6f80*/  @!P6 LDGSTS.E.BYPASS.LTC128B.128 [R225+0x7100], [R2.64], !P1 ;  /* 0x0710000002e1efae */ /* 0x000be2000c901d4c */
[C---:B------:R-:W-:Y:S05]  /*6f90*/  ISETP.GT.AND P6, PT, R224.reuse, R231, PT ;  /* 0x000000e7e000720c */ /* 0x040fea0003fc4270 */
[----:B-1----:R-:W-:Y:S06]  /*6fa0*/  LDSM.16.M88.4 R176, [R202+0x8100] ;  /* 0x00810000cab0783b */ /* 0x002fec0000000200 */
[----:B---3--:R-:W-:Y:S02]  /*6fb0*/  LDSM.16.M88.4 R192, [R202+0x8900] ;  /* 0x00890000cac0783b */ /* 0x008fe40000000200 */
[----:B------:R-:W-:Y:S04]  /*6fc0*/  @P6 IADD3 R0, R224, -0x1, RZ ;  /* 0xffffffffe0006810 */ /* 0x000fe80007ffe0ff */
[----:B-----5:R-:W1:Y:S06]  /*6fd0*/  LDSM.16.M88.4 R168, [R206+0x10100] ;  /* 0x01010000cea8783b */ /* 0x020e6c0000000200 */
[----:B------:R-:W3:Y:S01]  /*6fe0*/  LDSM.16.M88.4 R180, [R202+0x9100] ;  /* 0x00910000cab4783b */ /* 0x000ee20000000200 */
[----:B------:R-:W-:Y:S05]  /*6ff0*/  @P6 IMAD.WIDE.U32 R2, R0, c[0x0][0x1e0], RZ ;  /* 0x0000780000026a25 */ /* 0x000fea00078e00ff */
[----:B------:R-:W0:Y:S06]  /*7000*/  LDGDEPBAR ;  /* 0x00000000000079af */ /* 0x000e2c0000000000 */
[----:B------:R-:W5:Y:S06]  /*7010*/  LDSM.16.M88.4 R184, [R202+0x9900] ;  /* 0x00990000cab8783b */ /* 0x000f6c0000000200 */
[----:B------:R-:W-:Y:S06]  /*7020*/  LDSM.16.M88.4 R172, [R205+0x10100] ;  /* 0x01010000cdac783b */ /* 0x000fec0000000200 */
[----:B------:R-:W-:Y:S01]  /*7030*/  LDSM.16.M88.4 R188, [R201+0x800] ;  /* 0x00080000c9bc783b */ /* 0x000fe20000000200 */
[C---:B-1----:R-:W-:Y:S08]  /*7040*/  HMMA.16816.F32.BF16 R4, R168.reuse, R176, R4 ;  /* 0x000000b0a804723c */ /* 0x042ff00000041804 */
[C---:B------:R-:W-:Y:S01]  /*7050*/  HMMA.16816.F32.BF16 R8, R168.reuse, R178, R8 ;  /* 0x000000b2a808723c */ /* 0x040fe20000041808 */
[----:B------:R-:W1:Y:S07]  /*7060*/  LDSM.16.M88.4 R176, [R201] ;  /* 0x00000000c9b0783b */ /* 0x000e6e0000000200 */
[C---:B------:R-:W-:Y:S08]  /*7070*/  HMMA.16816.F32.BF16 R12, R168.reuse, R192, R12 ;  /* 0x000000c0a80c723c */ /* 0x040ff0000004180c */
[C---:B------:R-:W-:Y:S01]  /*7080*/  HMMA.16816.F32.BF16 R16, R168.reuse, R194, R16 ;  /* 0x000000c2a810723c */ /* 0x040fe20000041810 */
[----:B------:R-:W1:Y:S07]  /*7090*/  LDSM.16.M88.4 R192, [R201+0x1000] ;  /* 0x00100000c9c0783b */ /* 0x000e6e0000000200 */
[C---:B---3--:R-:W-:Y:S08]  /*70a0*/  HMMA.16816.F32.BF16 R20, R168.reuse, R180, R20 ;  /* 0x000000b4a814723c */ /* 0x048ff00000041814 */
[C---:B------:R-:W-:Y:S01]  /*70b0*/  HMMA.16816.F32.BF16 R24, R168.reuse, R182, R24 ;  /* 0x000000b6a818723c */ /* 0x040fe20000041818 */
[----:B------:R-:W3:Y:S07]  /*70c0*/  LDSM.16.M88.4 R180, [R201+0x1800] ;  /* 0x00180000c9b4783b */ /* 0x000eee0000000200 */
[C---:B-----5:R-:W-:Y:S08]  /*70d0*/  HMMA.16816.F32.BF16 R28, R168.reuse, R184, R28 ;  /* 0x000000b8a81c723c */ /* 0x060ff0000004181c */
[----:B------:R-:W-:Y:S01]  /*70e0*/  HMMA.16816.F32.BF16 R32, R168, R186, R32 ;  /* 0x000000baa820723c */ /* 0x000fe20000041820 */
[----:B------:R-:W-:Y:S06]  /*70f0*/  LDSM.16.M88.4 R168, [R203+0x14100] ;  /* 0x01410000cba8783b */ /* 0x000fec0000000200 */
[----:B------:R-:W5:Y:S01]  /*7100*/  LDSM.16.M88.4 R184, [R196+0xa100] ;  /* 0x00a10000c4b8783b */ /* 0x000f620000000200 */
        /* <DEDUP_REMOVED lines=8> */
[----:B------:R-:W-:Y:S07]  /*7190*/  LDSM.16.M88.4 R192, [R219] ;  /* 0x00000000dbc0783b */ /* 0x000fee0000000200 */
[C---:B---3--:R-:W-:Y:S08]  /*71a0*/  HMMA.16816.F32.BF16 R28, R172.reuse, R180, R28 ;  /* 0x000000b4ac1c723c */ /* 0x048ff0000004181c */
[----:B------:R-:W-:Y:S01]  /*71b0*/  HMMA.16816.F32.BF16 R32, R172, R182, R32 ;  /* 0x000000b6ac20723c */ /* 0x000fe20000041820 */
[----:B------:R-:W3:Y:S06]  /*71c0*/  LDSM.16.M88.4 R172, [R196+0xb900] ;  /* 0x00b90000c4ac783b */ /* 0x000eec0000000200 */
[----:B------:R-:W3:Y:S01]  /*71d0*/  LDSM.16.M88.4 R180, [R204+0x14100] ;  /* 0x01410000ccb4783b */ /* 0x000ee20000000200 */
[C---:B-----5:R-:W-:Y:S08]  /*71e0*/  HMMA.16816.F32.BF16 R4, R168.reuse, R184, R4 ;  /* 0x000000b8a804723c */ /* 0x060ff00000041804 */
[C---:B------:R-:W-:Y:S01]  /*71f0*/  HMMA.16816.F32.BF16 R8, R168.reuse, R186, R8 ;  /* 0x000000baa808723c */ /* 0x040fe20000041808 */
[----:B------:R-:W5:Y:S07]  /*7200*/  LDSM.16.M88.4 R184, [R218] ;  /* 0x00000000dab8783b */ /* 0x000f6e0000000200 */
[C---:B-1----:R-:W-:Y:S08]  /*7210*/  HMMA.16816.F32.BF16 R12, R168.reuse, R176, R12 ;  /* 0x000000b0a80c723c */ /* 0x042ff0000004180c */
[C---:B------:R-:W-:Y:S01]  /*7220*/  HMMA.16816.F32.BF16 R16, R168.reuse, R178, R16 ;  /* 0x000000b2a810723c */ /* 0x040fe20000041810 */
[----:B------:R-:W-:Y:S07]  /*7230*/  LDSM.16.M88.4 R176, [R206+0x14100] ;  /* 0x01410000ceb0783b */ /* 0x000fee0000000200 */
[C---:B------:R-:W-:Y:S08]  /*7240*/  HMMA.16816.F32.BF16 R20, R168.reuse, R188, R20 ;  /* 0x000000bca814723c */ /* 0x040ff00000041814 */
[C---:B------:R-:W-:Y:S01]  /*7250*/  HMMA.16816.F32.BF16 R24, R168.reuse, R190, R24 ;  /* 0x000000bea818723c */ /* 0x040fe20000041818 */
[----:B------:R-:W-:Y:S07]  /*7260*/  LDSM.16.M88.4 R188, [R202+0xa100] ;  /* 0x00a10000cabc783b */ /* 0x000fee0000000200 */
[C---:B---3--:R-:W-:Y:S08]  /*7270*/  HMMA.16816.F32.BF16 R28, R168.reuse, R172, R28 ;  /* 0x000000aca81c723c */ /* 0x048ff0000004181c */
[----:B------:R-:W-:Y:S01]  /*7280*/  HMMA.16816.F32.BF16 R32, R168, R174, R32 ;  /* 0x000000aea820723c */ /* 0x000fe20000041820 */
[----:B------:R-:W1:Y:S06]  /*7290*/  LDSM.16.M88.4 R168, [R217] ;  /* 0x00000000d9a8783b */ /* 0x000e6c0000000200 */
[----:B------:R-:W3:Y:S01]  /*72a0*/  LDSM.16.M88.4 R172, [R216] ;  /* 0x00000000d8ac783b */ /* 0x000ee20000000200 */
[C---:B------:R-:W-:Y:S08]  /*72b0*/  HMMA.16816.F32.BF16 R4, R180.reuse, R192, R4 ;  /* 0x000000c0b404723c */ /* 0x040ff00000041804 */
[C---:B------:R-:W-:Y:S01]  /*72c0*/  HMMA.16816.F32.BF16 R8, R180.reuse, R194, R8 ;  /* 0x000000c2b408723c */ /* 0x040fe20000041808 */
[----:B------:R-:W2:Y:S07]  /*72d0*/  LDSM.16.M88.4 R192, [R202+0xa900] ;  /* 0x00a90000cac0783b */ /* 0x000eae0000000200 */
[C---:B-----5:R-:W-:Y:S08]  /*72e0*/  HMMA.16816.F32.BF16 R12, R180.reuse, R184, R12 ;  /* 0x000000b8b40c723c */ /* 0x060ff0000004180c */
[C---:B------:R-:W-:Y:S01]  /*72f0*/  HMMA.16816.F32.BF16 R16, R180.reuse, R186, R16 ;  /* 0x000000bab410723c */ /* 0x040fe20000041810 */
[----:B------:R-:W5:Y:S07]  /*7300*/  LDSM.16.M88.4 R184, [R202+0xb100] ;  /* 0x00b10000cab8783b */ /* 0x000f6e0000000200 */
[C---:B-1----:R-:W-:Y:S08]  /*7310*/  HMMA.16816.F32.BF16 R20, R180.reuse, R168, R20 ;  /* 0x000000a8b414723c */ /* 0x042ff00000041814 */
[C---:B------:R-:W-:Y:S01]  /*7320*/  HMMA.16816.F32.BF16 R24, R180.reuse, R170, R24 ;  /* 0x000000aab418723c */ /* 0x040fe20000041818 */
[----:B------:R-:W1:Y:S07]  /*7330*/  LDSM.16.M88.4 R168, [R202+0xb900] ;  /* 0x00b90000caa8783b */ /* 0x000e6e0000000200 */
[C---:B---3--:R-:W-:Y:S08]  /*7340*/  HMMA.16816.F32.BF16 R28, R180.reuse, R172, R28 ;  /* 0x000000acb41c723c */ /* 0x048ff0000004181c */
[----:B------:R-:W-:Y:S01]  /*7350*/  HMMA.16816.F32.BF16 R32, R180, R174, R32 ;  /* 0x000000aeb420723c */ /* 0x000fe20000041820 */
[----:B------:R-:W-:Y:S06]  /*7360*/  LDSM.16.M88.4 R172, [R205+0x14100] ;  /* 0x01410000cdac783b */ /* 0x000fec0000000200 */
[----:B------:R-:W3:Y:S01]  /*7370*/  LDSM.16.M88.4 R180, [R201+0x2000] ;  /* 0x00200000c9b4783b */ /* 0x000ee20000000200 */
[C---:B------:R-:W-:Y:S08]  /*7380*/  HMMA.16816.F32.BF16 R4, R176.reuse, R188, R4 ;  /* 0x000000bcb004723c */ /* 0x040ff00000041804 */
[C---:B------:R-:W-:Y:S01]  /*7390*/  HMMA.16816.F32.BF16 R8, R176.reuse, R190, R8 ;  /* 0x000000beb008723c */ /* 0x040fe20000041808 */
[----:B------:R-:W3:Y:S07]  /*73a0*/  LDSM.16.M88.4 R188, [R201+0x2800] ;  /* 0x00280000c9bc783b */ /* 0x000eee0000000200 */
[C---:B--2---:R-:W-:Y:S08]  /*73b0*/  HMMA.16816.F32.BF16 R12, R176.reuse, R192, R12 ;  /* 0x000000c0b00c723c */ /* 0x044ff0000004180c */
[C---:B------:R-:W-:Y:S01]  /*73c0*/  HMMA.16816.F32.BF16 R16, R176.reuse, R194, R16 ;  /* 0x000000c2b010723c */ /* 0x040fe20000041810 */
[----:B------:R-:W2:Y:S07]  /*73d0*/  LDSM.16.M88.4 R192, [R201+0x3000] ;  /* 0x00300000c9c0783b */ /* 0x000eae0000000200 */
[C---:B-----5:R-:W-:Y:S08]  /*73e0*/  HMMA.16816.F32.BF16 R20, R176.reuse, R184, R20 ;  /* 0x000000b8b014723c */ /* 0x060ff00000041814 */
[C---:B------:R-:W-:Y:S01]  /*73f0*/  HMMA.16816.F32.BF16 R24, R176.reuse, R186, R24 ;  /* 0x000000bab018723c */ /* 0x040fe20000041818 */
[----:B------:R-:W5:Y:S07]  /*7400*/  LDSM.16.M88.4 R184, [R201+0x3800] ;  /* 0x00380000c9b8783b */ /* 0x000f6e0000000200 */
[C---:B-1----:R-:W-:Y:S08]  /*7410*/  HMMA.16816.F32.BF16 R28, R176.reuse, R168, R28 ;  /* 0x000000a8b01c723c */ /* 0x042ff0000004181c */
[----:B------:R-:W-:Y:S01]  /*7420*/  HMMA.16816.F32.BF16 R32, R176, R170, R32 ;  /* 0x000000aab020723c */ /* 0x000fe20000041820 */
[----:B------:R-:W-:Y:S06]  /*7430*/  LDSM.16.M88.4 R168, [R203+0x18100] ;  /* 0x01810000cba8783b */ /* 0x000fec0000000200 */
[----:B------:R-:W1:Y:S01]  /*7440*/  LDSM.16.M88.4 R176, [R196+0xc100] ;  /* 0x00c10000c4b0783b */ /* 0x000e620000000200 */
[C---:B---3--:R-:W-:Y:S08]  /*7450*/  HMMA.16816.F32.BF16 R4, R172.reuse, R180, R4 ;  /* 0x000000b4ac04723c */ /* 0x048ff00000041804 */
[C---:B------:R-:W-:Y:S01]  /*7460*/  HMMA.16816.F32.BF16 R8, R172.reuse, R182, R8 ;  /* 0x000000b6ac08723c */ /* 0x040fe20000041808 */
[----:B------:R-:W3:Y:S07]  /*7470*/  LDSM.16.M88.4 R180, [R196+0xc900] ;  /* 0x00c90000c4b4783b */ /* 0x000eee0000000200 */
[C---:B------:R-:W-:Y:S08]  /*7480*/  HMMA.16816.F32.BF16 R12, R172.reuse, R188, R12 ;  /* 0x000000bcac0c723c */ /* 0x040ff0000004180c */
[C---:B------:R-:W-:Y:S01]  /*7490*/  HMMA.16816.F32.BF16 R16, R172.reuse, R190, R16 ;  /* 0x000000beac10723c */ /* 0x040fe20000041810 */
[----:B------:R-:W3:Y:S07]  /*74a0*/  LDSM.16.M88.4 R188, [R196+0xd100] ;  /* 0x00d10000c4bc783b */ /* 0x000eee0000000200 */
[C---:B--2---:R-:W-:Y:S08]  /*74b0*/  HMMA.16816.F32.BF16 R20, R172.reuse, R192, R20 ;  /* 0x000000c0ac14723c */ /* 0x044ff00000041814 */
[C---:B------:R-:W-:Y:S01]  /*74c0*/  HMMA.16816.F32.BF16 R24, R172.reuse, R194, R24 ;  /* 0x000000c2ac18723c */ /* 0x040fe20000041818 */
[----:B------:R-:W2:Y:S07]  /*74d0*/  LDSM.16.M88.4 R192, [R196+0xd900] ;  /* 0x00d90000c4c0783b */ /* 0x000eae0000000200 */
[C---:B-----5:R-:W-:Y:S08]  /*74e0*/  HMMA.16816.F32.BF16 R28, R172.reuse, R184, R28 ;  /* 0x000000b8ac1c723c */ /* 0x060ff0000004181c */
[----:B------:R-:W-:Y:S01]  /*74f0*/  HMMA.16816.F32.BF16 R32, R172, R186, R32 ;  /* 0x000000baac20723c */ /* 0x000fe20000041820 */
[----:B------:R-:W-:Y:S06]  /*7500*/  LDSM.16.M88.4 R172, [R204+0x18100] ;  /* 0x01810000ccac783b */ /* 0x000fec0000000200 */
[----:B------:R-:W5:Y:S01]  /*7510*/  LDSM.16.M88.4 R184, [R215] ;  /* 0x00000000d7b8783b */ /* 0x000f620000000200 */
[C---:B-1----:R-:W-:Y:S08]  /*7520*/  HMMA.16816.F32.BF16 R4, R168.reuse, R176, R4 ;  /* 0x000000b0a804723c */ /* 0x042ff00000041804 */
[C---:B------:R-:W-:Y:S01]  /*7530*/  HMMA.16816.F32.BF16 R8, R168.reuse, R178, R8 ;  /* 0x000000b2a808723c */ /* 0x040fe20000041808 */
[----:B------:R-:W1:Y:S07]  /*7540*/  LDSM.16.M88.4 R176, [R214] ;  /* 0x00000000d6b0783b */ /* 0x000e6e0000000200 */
[C---:B---3--:R-:W-:Y:S08]  /*7550*/  HMMA.16816.F32.BF16 R12, R168.reuse, R180, R12 ;  /* 0x000000b4a80c723c */ /* 0x048ff0000004180c */
[C---:B------:R-:W-:Y:S01]  /*7560*/  HMMA.16816.F32.BF16 R16, R168.reuse, R182, R16 ;  /* 0x000000b6a810723c */ /* 0x040fe20000041810 */
[----:B------:R-:W3:Y:S07]  /*7570*/  LDSM.16.M88.4 R180, [R213] ;  /* 0x00000000d5b4783b */ /* 0x000eee0000000200 */
[C---:B------:R-:W-:Y:S08]  /*7580*/  HMMA.16816.F32.BF16 R20, R168.reuse, R188, R20 ;  /* 0x000000bca814723c */ /* 0x040ff00000041814 */
[C---:B------:R-:W-:Y:S01]  /*7590*/  HMMA.16816.F32.BF16 R24, R168.reuse, R190, R24 ;  /* 0x000000bea818723c */ /* 0x040fe20000041818 */
[----:B------:R-:W-:Y:S07]  /*75a0*/  LDSM.16.M88.4 R188, [R206+0x18100] ;  /* 0x01810000cebc783b */ /* 0x000fee0000000200 */
[C---:B--2---:R-:W-:Y:S08]  /*75b0*/  HMMA.16816.F32.BF16 R28, R168.reuse, R192, R28 ;  /* 0x000000c0a81c723c */ /* 0x044ff0000004181c */
[----:B------:R-:W-:Y:S01]  /*75c0*/  HMMA.16816.F32.BF16 R32, R168, R194, R32 ;  /* 0x000000c2a820723c */ /* 0x000fe20000041820 */
[----:B------:R-:W2:Y:S06]  /*75d0*/  LDSM.16.M88.4 R168, [R212] ;  /* 0x00000000d4a8783b */ /* 0x000eac0000000200 */
[----:B------:R-:W2:Y:S01]  /*75e0*/  LDSM.16.M88.4 R192, [R202+0xc100] ;  /* 0x00c10000cac0783b */ /* 0x000ea20000000200 */
[C---:B-----5:R-:W-:Y:S08]  /*75f0*/  HMMA.16816.F32.BF16 R4, R172.reuse, R184, R4 ;  /* 0x000000b8ac04723c */ /* 0x060ff00000041804 */
[C---:B------:R-:W-:Y:S01]  /*7600*/  HMMA.16816.F32.BF16 R8, R172.reuse, R186, R8 ;  /* 0x000000baac08723c */ /* 0x040fe20000041808 */
[----:B------:R-:W5:Y:S07]  /*7610*/  LDSM.16.M88.4 R184, [R202+0xc900] ;  /* 0x00c90000cab8783b */ /* 0x000f6e0000000200 */
[C---:B-1----:R-:W-:Y:S08]  /*7620*/  HMMA.16816.F32.BF16 R12, R172.reuse, R176, R12 ;  /* 0x000000b0ac0c723c */ /* 0x042ff0000004180c */
[C---:B------:R-:W-:Y:S01]  /*7630*/  HMMA.16816.F32.BF16 R16, R172.reuse, R178, R16 ;  /* 0x000000b2ac10723c */ /* 0x040fe20000041810 */
[----:B------:R-:W-:Y:S07]  /*7640*/  LDSM.16.M88.4 R176, [R205+0x18100] ;  /* 0x01810000cdb0783b */ /* 0x000fee0000000200 */
[C---:B---3--:R-:W-:Y:S08]  /*7650*/  HMMA.16816.F32.BF16 R20, R172.reuse, R180, R20 ;  /* 0x000000b4ac14723c */ /* 0x048ff00000041814 */
[C---:B------:R-:W-:Y:S01]  /*7660*/  HMMA.16816.F32.BF16 R24, R172.reuse, R182, R24 ;  /* 0x000000b6ac18723c */ /* 0x040fe20000041818 */
[----:B------:R-:W-:Y:S07]  /*7670*/  LDSM.16.M88.4 R180, [R201+0x4000] ;  /* 0x00400000c9b4783b */ /* 0x000fee0000000200 */
[C---:B--2---:R-:W-:Y:S08]  /*7680*/  HMMA.16816.F32.BF16 R28, R172.reuse, R168, R28 ;  /* 0x000000a8ac1c723c */ /* 0x044ff0000004181c */
[----:B------:R-:W-:Y:S01]  /*7690*/  HMMA.16816.F32.BF16 R32, R172, R170, R32 ;  /* 0x000000aaac20723c */ /* 0x000fe20000041820 */
[----:B------:R-:W1:Y:S06]  /*76a0*/  LDSM.16.M88.4 R168, [R202+0xd100] ;  /* 0x00d10000caa8783b */ /* 0x000e6c0000000200 */
[----:B------:R-:W2:Y:S01]  /*76b0*/  LDSM.16.M88.4 R172, [R202+0xd900] ;  /* 0x00d90000caac783b */ /* 0x000ea20000000200 */
[C---:B------:R-:W-:Y:S08]  /*76c0*/  HMMA.16816.F32.BF16 R4, R188.reuse, R192, R4 ;  /* 0x000000c0bc04723c */ /* 0x040ff00000041804 */
[C---:B------:R-:W-:Y:S01]  /*76d0*/  HMMA.16816.F32.BF16 R8, R188.reuse, R194, R8 ;  /* 0x000000c2bc08723c */ /* 0x040fe20000041808 */
[----:B------:R-:W3:Y:S07]  /*76e0*/  LDSM.16.M88.4 R192, [R201+0x4800] ;  /* 0x00480000c9c0783b */ /* 0x000eee0000000200 */
[C---:B-----5:R-:W-:Y:S08]  /*76f0*/  HMMA.16816.F32.BF16 R12, R188.reuse, R184, R12 ;  /* 0x000000b8bc0c723c */ /* 0x060ff0000004180c */
[C---:B------:R-:W-:Y:S01]  /*7700*/  HMMA.16816.F32.BF16 R16, R188.reuse, R186, R16 ;  /* 0x000000babc10723c */ /* 0x040fe20000041810 */
[----:B------:R-:W5:Y:S07]  /*7710*/  LDSM.16.M88.4 R184, [R201+0x5000] ;  /* 0x00500000c9b8783b */ /* 0x000f6e0000000200 */
[C---:B-1----:R-:W-:Y:S08]  /*7720*/  HMMA.16816.F32.BF16 R20, R188.reuse, R168, R20 ;  /* 0x000000a8bc14723c */ /* 0x042ff00000041814 */
[C---:B------:R-:W-:Y:S01]  /*7730*/  HMMA.16816.F32.BF16 R24, R188.reuse, R170, R24 ;  /* 0x000000aabc18723c */ /* 0x040fe20000041818 */
[----:B------:R-:W1:Y:S07]  /*7740*/  LDSM.16.M88.4 R168, [R201+0x5800] ;  /* 0x00580000c9a8783b */ /* 0x000e6e0000000200 */
[C---:B--2---:R-:W-:Y:S08]  /*7750*/  HMMA.16816.F32.BF16 R28, R188.reuse, R172, R28 ;  /* 0x000000acbc1c723c */ /* 0x044ff0000004181c */
[----:B------:R-:W-:Y:S01]  /*7760*/  HMMA.16816.F32.BF16 R32, R188, R174, R32 ;  /* 0x000000aebc20723c */ /* 0x000fe20000041820 */
[----:B------:R-:W-:Y:S06]  /*7770*/  LDSM.16.M88.4 R172, [R203+0x1c100] ;  /* 0x01c10000cbac783b */ /* 0x000fec0000000200 */
[----:B------:R-:W-:Y:S01]  /*7780*/  LDSM.16.M88.4 R188, [R196+0xe900] ;  /* 0x00e90000c4bc783b */ /* 0x000fe20000000200 */
[C---:B------:R-:W-:Y:S08]  /*7790*/  HMMA.16816.F32.BF16 R4, R176.reuse, R180, R4 ;  /* 0x000000b4b004723c */ /* 0x040ff00000041804 */
[C---:B------:R-:W-:Y:S01]  /*77a0*/  HMMA.16816.F32.BF16 R8, R176.reuse, R182, R8 ;  /* 0x000000b6b008723c */ /* 0x040fe20000041808 */
[----:B------:R-:W2:Y:S07]  /*77b0*/  LDSM.16.M88.4 R180, [R196+0xe100] ;  /* 0x00e10000c4b4783b */ /* 0x000eae0000000200 */
[C---:B---3--:R-:W-:Y:S08]  /*77c0*/  HMMA.16816.F32.BF16 R12, R176.reuse, R192, R12 ;  /* 0x000000c0b00c723c */ /* 0x048ff0000004180c */
[C---:B------:R-:W-:Y:S01]  /*77d0*/  HMMA.16816.F32.BF16 R16, R176.reuse, R194, R16 ;  /* 0x000000c2b010723c */ /* 0x040fe20000041810 */
[----:B------:R-:W3:Y:S07]  /*77e0*/  LDSM.16.M88.4 R192, [R196+0xf100] ;  /* 0x00f10000c4c0783b */ /* 0x000eee0000000200 */
[C---:B-----5:R-:W-:Y:S08]  /*77f0*/  HMMA.16816.F32.BF16 R20, R176.reuse, R184, R20 ;  /* 0x000000b8b014723c */ /* 0x060ff00000041814 */
[C---:B------:R-:W-:Y:S01]  /*7800*/  HMMA.16816.F32.BF16 R24, R176.reuse, R186, R24 ;  /* 0x000000bab018723c */ /* 0x040fe20000041818 */
[----:B------:R-:W5:Y:S07]  /*7810*/  LDSM.16.M88.4 R184, [R196+0xf900] ;  /* 0x00f90000c4b8783b */ /* 0x000f6e0000000200 */
[C---:B-1----:R-:W-:Y:S08]  /*7820*/  HMMA.16816.F32.BF16 R28, R176.reuse, R168, R28 ;  /* 0x000000a8b01c723c */ /* 0x042ff0000004181c */
[----:B------:R-:W-:Y:S01]  /*7830*/  HMMA.16816.F32.BF16 R32, R176, R170, R32 ;  /* 0x000000aab020723c */ /* 0x000fe20000041820 */
[----:B------:R-:W-:Y:S06]  /*7840*/  LDSM.16.M88.4 R168, [R204+0x1c100] ;  /* 0x01c10000cca8783b */ /* 0x000fec0000000200 */
[----:B------:R-:W1:Y:S01]  /*7850*/  LDSM.16.M88.4 R176, [R211] ;  /* 0x00000000d3b0783b */ /* 0x000e620000000200 */
[C---:B--2---:R-:W-:Y:S08]  /*7860*/  HMMA.16816.F32.BF16 R4, R172.reuse, R180, R4 ;  /* 0x000000b4ac04723c */ /* 0x044ff00000041804 */
[C---:B------:R-:W-:Y:S01]  /*7870*/  HMMA.16816.F32.BF16 R8, R172.reuse, R182, R8 ;  /* 0x000000b6ac08723c */ /* 0x040fe20000041808 */
[----:B------:R-:W2:Y:S07]  /*7880*/  LDSM.16.M88.4 R180, [R210] ;  /* 0x00000000d2b4783b */ /* 0x000eae0000000200 */
[C---:B------:R-:W-:Y:S08]  /*7890*/  HMMA.16816.F32.BF16 R12, R172.reuse, R188, R12 ;  /* 0x000000bcac0c723c */ /* 0x040ff0000004180c */
[C---:B------:R-:W-:Y:S01]  /*78a0*/  HMMA.16816.F32.BF16 R16, R172.reuse, R190, R16 ;  /* 0x000000beac10723c */ /* 0x040fe20000041810 */
[----:B------:R-:W2:Y:S07]  /*78b0*/  LDSM.16.M88.4 R188, [R209] ;  /* 0x00000000d1bc783b */ /* 0x000eae0000000200 */
[C---:B---3--:R-:W-:Y:S08]  /*78c0*/  HMMA.16816.F32.BF16 R20, R172.reuse, R192, R20 ;  /* 0x000000c0ac14723c */ /* 0x048ff00000041814 */
[C---:B------:R-:W-:Y:S01]  /*78d0*/  HMMA.16816.F32.BF16 R24, R172.reuse, R194, R24 ;  /* 0x000000c2ac18723c */ /* 0x040fe20000041818 */
[----:B------:R-:W3:Y:S07]  /*78e0*/  LDSM.16.M88.4 R192, [R208] ;  /* 0x00000000d0c0783b */ /* 0x000eee0000000200 */
[C---:B-----5:R-:W-:Y:S08]  /*78f0*/  HMMA.16816.F32.BF16 R28, R172.reuse, R184, R28 ;  /* 0x000000b8ac1c723c */ /* 0x060ff0000004181c */
[----:B------:R-:W-:Y:S01]  /*7900*/  HMMA.16816.F32.BF16 R32, R172, R186, R32 ;  /* 0x000000baac20723c */ /* 0x000fe20000041820 */
[----:B------:R-:W-:Y:S06]  /*7910*/  LDSM.16.M88.4 R172, [R206+0x1c100] ;  /* 0x01c10000ceac783b */ /* 0x000fec0000000200 */
[----:B------:R-:W5:Y:S01]  /*7920*/  LDSM.16.M88.4 R184, [R202+0xe100] ;  /* 0x00e10000cab8783b */ /* 0x000f620000000200 */
[C---:B-1----:R-:W-:Y:S08]  /*7930*/  HMMA.16816.F32.BF16 R4, R168.reuse, R176, R4 ;  /* 0x000000b0a804723c */ /* 0x042ff00000041804 */
[C---:B------:R-:W-:Y:S01]  /*7940*/  HMMA.16816.F32.BF16 R8, R168.reuse, R178, R8 ;  /* 0x000000b2a808723c */ /* 0x040fe20000041808 */
[----:B------:R-:W1:Y:S07]  /*7950*/  LDSM.16.M88.4 R176, [R202+0xe900] ;  /* 0x00e90000cab0783b */ /* 0x000e6e0000000200 */
[C---:B--2---:R-:W-:Y:S08]  /*7960*/  HMMA.16816.F32.BF16 R12, R168.reuse, R180, R12 ;  /* 0x000000b4a80c723c */ /* 0x044ff0000004180c */
[C---:B------:R-:W-:Y:S01]  /*7970*/  HMMA.16816.F32.BF16 R16, R168.reuse, R182, R16 ;  /* 0x000000b6a810723c */ /* 0x040fe20000041810 */
[----:B------:R-:W2:Y:S07]  /*7980*/  LDSM.16.M88.4 R180, [R202+0xf100] ;  /* 0x00f10000cab4783b */ /* 0x000eae0000000200 */
[C---:B------:R-:W-:Y:S08]  /*7990*/  HMMA.16816.F32.BF16 R20, R168.reuse, R188, R20 ;  /* 0x000000bca814723c */ /* 0x040ff00000041814 */
[C---:B------:R-:W-:Y:S01]  /*79a0*/  HMMA.16816.F32.BF16 R24, R168.reuse, R190, R24 ;  /* 0x000000bea818723c */ /* 0x040fe20000041818 */
[----:B------:R-:W-:Y:S07]  /*79b0*/  LDSM.16.M88.4 R188, [R205+0x1c100] ;  /* 0x01c10000cdbc783b */ /* 0x000fee0000000200 */
[C---:B---3--:R-:W-:Y:S08]  /*79c0*/  HMMA.16816.F32.BF16 R28, R168.reuse, R192, R28 ;  /* 0x000000c0a81c723c */ /* 0x048ff0000004181c */
[----:B------:R-:W-:Y:S01]  /*79d0*/  HMMA.16816.F32.BF16 R32, R168, R194, R32 ;  /* 0x000000c2a820723c */ /* 0x000fe20000041820 */
[----:B------:R-:W3:Y:S06]  /*79e0*/  LDSM.16.M88.4 R168, [R202+0xf900] ;  /* 0x00f90000caa8783b */ /* 0x000eec0000000200 */
[----:B------:R-:W3:Y:S01]  /*79f0*/  LDSM.16.M88.4 R192, [R201+0x6000] ;  /* 0x00600000c9c0783b */ /* 0x000ee20000000200 */
[C---:B-----5:R-:W-:Y:S08]  /*7a00*/  HMMA.16816.F32.BF16 R4, R172.reuse, R184, R4 ;  /* 0x000000b8ac04723c */ /* 0x060ff00000041804 */
[C---:B------:R-:W-:Y:S08]  /*7a10*/  HMMA.16816.F32.BF16 R8, R172.reuse, R186, R8 ;  /* 0x000000baac08723c */ /* 0x040ff00000041808 */
[C---:B-1----:R-:W-:Y:S08]  /*7a20*/  HMMA.16816.F32.BF16 R12, R172.reuse, R176, R12 ;  /* 0x000000b0ac0c723c */ /* 0x042ff0000004180c */
[C---:B------:R-:W-:Y:S08]  /*7a30*/  HMMA.16816.F32.BF16 R16, R172.reuse, R178, R16 ;  /* 0x000000b2ac10723c */ /* 0x040ff00000041810 */
[C---:B--2---:R-:W-:Y:S08]  /*7a40*/  HMMA.16816.F32.BF16 R20, R172.reuse, R180, R20 ;  /* 0x000000b4ac14723c */ /* 0x044ff00000041814 */
[C---:B------:R-:W-:Y:S08]  /*7a50*/  HMMA.16816.F32.BF16 R24, R172.reuse, R182, R24 ;  /* 0x000000b6ac18723c */ /* 0x040ff00000041818 */
[C---:B---3--:R-:W-:Y:S08]  /*7a60*/  HMMA.16816.F32.BF16 R28, R172.reuse, R168, R28 ;  /* 0x000000a8ac1c723c */ /* 0x048ff0000004181c */
[----:B------:R-:W-:Y:S01]  /*7a70*/  HMMA.16816.F32.BF16 R32, R172, R170, R32 ;  /* 0x000000aaac20723c */ /* 0x000fe20000041820 */
[----:B------:R-:W1:Y:S07]  /*7a80*/  LDSM.16.M88.4 R168, [R201+0x6800] ;  /* 0x00680000c9a8783b */ /* 0x000e6e0000000200 */
[C---:B------:R-:W-:Y:S08]  /*7a90*/  HMMA.16816.F32.BF16 R4, R188.reuse, R192, R4 ;  /* 0x000000c0bc04723c */ /* 0x040ff00000041804 */
[C---:B------:R-:W-:Y:S11]  /*7aa0*/  HMMA.16816.F32.BF16 R8, R188.reuse, R194, R8 ;  /* 0x000000c2bc08723c */ /* 0x040ff60000041808 */
[----:B------:R-:W-:Y:S05]  /*7ab0*/  @!UPT UIADD3 URZ, URZ, URZ, URZ ;  /* 0x0000003f3f3ff290 */ /* 0x000fea000fffe03f */
[----:B------:R-:W-:Y:S02]  /*7ac0*/  FMUL.FTZ R4, R4, c[0x0][0x320] ;  /* 0x0000c80004047a20 */ /* 0x000fe40000410000 */
[----:B------:R-:W-:Y:S02]  /*7ad0*/  FMUL.FTZ R5, R5, c[0x0][0x320] ;  /* 0x0000c80005057a20 */ /* 0x000fe40000410000 */
[----:B------:R-:W2:Y:S01]  /*7ae0*/  MUFU.TANH R180, R4 ;  /* 0x0000000400b47308 */ /* 0x000ea20000002400 */
[----:B------:R-:W-:Y:S02]  /*7af0*/  FMUL.FTZ R6, R6, c[0x0][0x320] ;  /* 0x0000c80006067a20 */ /* 0x000fe40000410000 */
[----:B------:R-:W-:Y:S02]  /*7b00*/  FMUL.FTZ R7, R7, c[0x0][0x320] ;  /* 0x0000c80007077a20 */ /* 0x000fe40000410000 */
[----:B------:R-:W-:Y:S01]  /*7b10*/  FMUL.FTZ R8, R8, c[0x0][0x320] ;  /* 0x0000c80008087a20 */ /* 0x000fe20000410000 */
[C---:B-1----:R-:W-:Y:S03]  /*7b20*/  HMMA.16816.F32.BF16 R12, R188.reuse, R168, R12 ;  /* 0x000000a8bc0c723c */ /* 0x042fe6000004180c */
[----:B------:R-:W-:Y:S01]  /*7b30*/  FMUL.FTZ R9, R9, c[0x0][0x320] ;  /* 0x0000c80009097a20 */ /* 0x000fe20000410000 */
[----:B------:R-:W1:Y:S01]  /*7b40*/  MUFU.TANH R179, R5 ;  /* 0x0000000500b37308 */ /* 0x000e620000002400 */
[----:B------:R-:W-:Y:S02]  /*7b50*/  FMUL.FTZ R10, R10, c[0x0][0x320] ;  /* 0x0000c8000a0a7a20 */ /* 0x000fe40000410000 */
[----:B------:R-:W-:Y:S01]  /*7b60*/  FMUL.FTZ R11, R11, c[0x0][0x320] ;  /* 0x0000c8000b0b7a20 */ /* 0x000fe20000410000 */
[C---:B------:R-:W-:Y:S06]  /*7b70*/  HMMA.16816.F32.BF16 R16, R188.reuse, R170, R16 ;  /* 0x000000aabc10723c */ /* 0x040fec0000041810 */
[----:B------:R-:W3:Y:S10]  /*7b80*/  MUFU.TANH R192, R6 ;  /* 0x0000000600c07308 */ /* 0x000ef40000002400 */
[----:B------:R5:W1:Y:S01]  /*7b90*/  MUFU.TANH R193, R7 ;  /* 0x0000000700c17308 */ /* 0x000a620000002400 */
[----:B------:R-:W-:Y:S02]  /*7ba0*/  FMUL.FTZ R14, R14, c[0x0][0x320] ;  /* 0x0000c8000e0e7a20 */ /* 0x000fe40000410000 */
[----:B------:R-:W-:Y:S02]  /*7bb0*/  FMUL.FTZ R15, R15, c[0x0][0x320] ;  /* 0x0000c8000f0f7a20 */ /* 0x000fe40000410000 */
[----:B------:R-:W-:Y:S02]  /*7bc0*/  FMUL.FTZ R12, R12, c[0x0][0x320] ;  /* 0x0000c8000c0c7a20 */ /* 0x000fe40000410000 */
[----:B------:R-:W-:Y:S02]  /*7bd0*/  FMUL.FTZ R13, R13, c[0x0][0x320] ;  /* 0x0000c8000d0d7a20 */ /* 0x000fe40000410000 */
[----:B------:R-:W-:Y:S01]  /*7be0*/  FMUL.FTZ R16, R16, c[0x0][0x320] ;  /* 0x0000c80010107a20 */ /* 0x000fe20000410000 */
[----:B------:R-:W1:Y:S01]  /*7bf0*/  MUFU.TANH R184, R14 ;  /* 0x0000000e00b87308 */ /* 0x000e620000002400 */
[----:B------:R-:W-:Y:S02]  /*7c00*/  FMUL.FTZ R18, R18, c[0x0][0x320] ;  /* 0x0000c80012127a20 */ /* 0x000fe40000410000 */
[----:B------:R-:W-:Y:S02]  /*7c10*/  FMUL.FTZ R17, R17, c[0x0][0x320] ;  /* 0x0000c80011117a20 */ /* 0x000fe40000410000 */
[----:B------:R-:W-:Y:S05]  /*7c20*/  FMUL.FTZ R19, R19, c[0x0][0x320] ;  /* 0x0000c80013137a20 */ /* 0x000fea0000410000 */
[----:B------:R-:W1:Y:S01]  /*7c30*/  MUFU.TANH R177, R8 ;  /* 0x0000000800b17308 */ /* 0x000e620000002400 */
[----:B-----5:R-:W5:Y:S09]  /*7c40*/  LDSM.16.M88.4 R4, [R201+0x7000] ;  /* 0x00700000c904783b */ /* 0x020f720000000200 */
[----:B------:R-:W1:Y:S10]  /*7c50*/  MUFU.TANH R171, R16 ;  /* 0x0000001000ab7308 */ /* 0x000e740000002400 */
[----:B------:R-:W1:Y:S10]  /*7c60*/  MUFU.TANH R176, R9 ;  /* 0x0000000900b07308 */ /* 0x000e740000002400 */
[----:B------:R-:W1:Y:S10]  /*7c70*/  MUFU.TANH R182, R18 ;  /* 0x0000001200b67308 */ /* 0x000e740000002400 */
[----:B------:R-:W1:Y:S01]  /*7c80*/  MUFU.TANH R186, R10 ;  /* 0x0000000a00ba7308 */ /* 0x000e620000002400 */
[C---:B-----5:R-:W-:Y:S09]  /*7c90*/  HMMA.16816.F32.BF16 R20, R188.reuse, R4, R20 ;  /* 0x00000004bc14723c */ /* 0x060ff20000041814 */
[----:B------:R-:W1:Y:S03]  /*7ca0*/  MUFU.TANH R170, R17 ;  /* 0x0000001100aa7308 */ /* 0x000e660000002400 */
[----:B------:R-:W-:Y:S01]  /*7cb0*/  @P6 SHF.R.S32.HI R4, RZ, 0x1f, R0 ;  /* 0x0000001fff046819 */ /* 0x000fe20000011400 */
[C---:B------:R-:W-:Y:S04]  /*7cc0*/  HMMA.16816.F32.BF16 R24, R188.reuse, R6, R24 ;  /* 0x00000006bc18723c */ /* 0x040fe80000041818 */
[----:B------:R-:W-:Y:S02]  /*7cd0*/  @P6 IMAD R4, R4, c[0x0][0x1e0], RZ ;  /* 0x0000780004046a24 */ /* 0x000fe400078e02ff */
[----:B------:R5:W1:Y:S02]  /*7ce0*/  MUFU.TANH R187, R11 ;  /* 0x0000000b00bb7308 */ /* 0x000a640000002400 */
[----:B------:R-:W-:Y:S04]  /*7cf0*/  @P6 IMAD R4, R0, c[0x0][0x1e4], R4 ;  /* 0x0000790000046a24 */ /* 0x000fe800078e0204 */
[----:B------:R-:W-:Y:S02]  /*7d00*/  @P6 IMAD.SHL.U32 R0, R2, 0x40, RZ ;  /* 0x0000004002006824 */ /* 0x000fe400078e00ff */
[----:B------:R-:W-:Y:S02]  /*7d10*/  @P6 IMAD.IADD R3, R3, 0x1, R4 ;  /* 0x0000000103036824 */ /* 0x000fe400078e0204 */
[----:B------:R-:W-:Y:S01]  /*7d20*/  FMUL.FTZ R20, R20, c[0x0][0x320] ;  /* 0x0000c80014147a20 */ /* 0x000fe20000410000 */
[----:B------:R-:W-:Y:S01]  /*7d30*/  @P6 IADD3 R4, P0, R0, R228, RZ ;  /* 0x000000e400046210 */ /* 0x000fe20007f1e0ff */
[----:B------:R-:W1:Y:S01]  /*7d40*/  MUFU.TANH R183, R19 ;  /* 0x0000001300b77308 */ /* 0x000e620000002400 */
[----:B------:R-:W-:Y:S01]  /*7d50*/  FMUL.FTZ R21, R21, c[0x0][0x320] ;  /* 0x0000c80015157a20 */ /* 0x000fe20000410000 */
[----:B------:R-:W-:Y:S01]  /*7d60*/  @P6 SHF.L.U64.HI R2, R2, 0x6, R3 ;  /* 0x0000000602026819 */ /* 0x000fe20000010203 */
[----:B------:R-:W-:Y:S02]  /*7d70*/  FMUL.FTZ R23, R23, c[0x0][0x320] ;  /* 0x0000c80017177a20 */ /* 0x000fe40000410000 */
[----:B------:R-:W-:Y:S02]  /*7d80*/  FMUL.FTZ R22, R22, c[0x0][0x320] ;  /* 0x0000c80016167a20 */ /* 0x000fe40000410000 */
[----:B----4-:R-:W-:Y:S01]  /*7d90*/  @P6 IMAD.X R5, R2, 0x1, R227, P0 ;  /* 0x0000000102056824 */ /* 0x010fe200000e06e3 */
[----:B------:R-:W-:Y:S01]  /*7da0*/  @P6 IADD3 R3, P0, R0, R246, RZ ;  /* 0x000000f600036210 */ /* 0x000fe20007f1e0ff */
[----:B------:R-:W-:Y:S01]  /*7db0*/  FMUL.FTZ R24, R24, c[0x0][0x320] ;  /* 0x0000c80018187a20 */ /* 0x000fe20000410000 */
[----:B------:R4:W1:Y:S01]  /*7dc0*/  MUFU.TANH R169, R20 ;  /* 0x0000001400a97308 */ /* 0x0008620000002400 */
[----:B------:R-:W-:Y:S02]  /*7dd0*/  FMUL.FTZ R26, R26, c[0x0][0x320] ;  /* 0x0000c8001a1a7a20 */ /* 0x000fe40000410000 */
[----:B------:R-:W-:Y:S01]  /*7de0*/  FMUL.FTZ R27, R27, c[0x0][0x320] ;  /* 0x0000c8001b1b7a20 */ /* 0x000fe20000410000 */
[----:B-----5:R-:W5:Y:S01]  /*7df0*/  LDSM.16.M88.4 R8, [R201+0x7800] ;  /* 0x00780000c908783b */ /* 0x020f620000000200 */
[----:B------:R-:W-:Y:S04]  /*7e00*/  DEPBAR.LE SB0, 0x0 ;  /* 0x000080000000791a */ /* 0x000fe80000000000 */
[----:B------:R-:W-:Y:S01]  /*7e10*/  FMUL.FTZ R25, R25, c[0x0][0x320] ;  /* 0x0000c80019197a20 */ /* 0x000fe20000410000 */
[----:B------:R1:W1:Y:S01]  /*7e20*/  MUFU.TANH R168, R21 ;  /* 0x0000001500a87308 */ /* 0x0002620000002400 */
[----:B------:R-:W-:Y:S09]  /*7e30*/  BAR.SYNC.DEFER_BLOCKING 0x0 ;  /* 0x0000000000007b1d */ /* 0x000ff20000010000 */
[----:B------:R2:W2:Y:S01]  /*7e40*/  MUFU.TANH R185, R15 ;  /* 0x0000000f00b97308 */ /* 0x0004a20000002400 */
[C---:B----4-:R-:W-:Y:S09]  /*7e50*/  @P6 LEA R20, P5, R4.reuse, c[0x0][0x1c8], 0x1 ;  /* 0x0000720004146a11 */ /* 0x050ff200078a08ff */
[----:B------:R-:W4:Y:S01]  /*7e60*/  MUFU.TANH R173, R12 ;  /* 0x0000000c00ad7308 */ /* 0x000f220000002400 */
[----:B-1----:R-:W-:Y:S01]  /*7e70*/  @P6 LEA.HI.X R21, R4, c[0x0][0x1cc], R5, 0x1, P5 ;  /* 0x0000730004156a11 */ /* 0x002fe200028f0c05 */
[----:B------:R-:W-:Y:S01]  /*7e80*/  @P6 IMAD.X R5, R2, 0x1, R245, P0 ;  /* 0x0000000102056824 */ /* 0x000fe200000e06f5 */
[----:B------:R-:W-:Y:S02]  /*7e90*/  @P6 IADD3 R4, P5, R0, R244, RZ ;  /* 0x000000f400046210 */ /* 0x000fe40007fbe0ff */
[C---:B------:R-:W-:Y:S01]  /*7ea0*/  @P6 LEA R16, P0, R3.reuse, c[0x0][0x1c8], 0x1 ;  /* 0x0000720003106a11 */ /* 0x040fe200078008ff */
[----:B------:R-:W-:Y:S01]  /*7eb0*/  @!PT LDS RZ, [RZ] ;  /* 0x00000000fffff984 */ /* 0x000fe20000000800 */
[----:B------:R-:W-:Y:S01]  /*7ec0*/  @!PT LDS RZ, [RZ] ;  /* 0x00000000fffff984 */ /* 0x000fe20000000800 */
[----:B------:R-:W-:Y:S01]  /*7ed0*/  @!PT LDS RZ, [RZ] ;  /* 0x00000000fffff984 */ /* 0x000fe20000000800 */
[----:B------:R1:W-:Y:S04]  /*7ee0*/  @P6 LDGSTS.E.BYPASS.LTC128B.128 [R225+0x8100], [R20.64], !P4 ;  /* 0x0810000014e16fae */ /* 0x0003e8000e101d4c */
[----:B------:R-:W1:Y:S01]  /*7ef0*/  MUFU.TANH R172, R13 ;  /* 0x0000000d00ac7308 */ /* 0x000e620000002400 */
[----:B------:R-:W-:Y:S01]  /*7f00*/  @P6 IMAD.X R6, R2, 0x1, R243, P5 ;  /* 0x0000000102066824 */ /* 0x000fe200028e06f3 */
[C---:B------:R-:W-:Y:S02]  /*7f10*/  @P6 LEA R18, P5, R4.reuse, c[0x0][0x1c8], 0x1 ;  /* 0x0000720004126a11 */ /* 0x040fe400078a08ff */
[----:B------:R-:W-:Y:S01]  /*7f20*/  @P6 LEA.HI.X R17, R3, c[0x0][0x1cc], R5, 0x1, P0 ;  /* 0x0000730003116a11 */ /* 0x000fe200000f0c05 */
[C---:B-----5:R-:W-:Y:S04]  /*7f30*/  HMMA.16816.F32.BF16 R28, R188.reuse, R8, R28 ;  /* 0x00000008bc1c723c */ /* 0x060fe8000004181c */
[----:B------:R2:W-:Y:S01]  /*7f40*/  @P6 LDGSTS.E.BYPASS.LTC128B.128 [R225+0xa100], [R16.64], !P3 ;  /* 0x0a10000010e16fae */ /* 0x0005e2000d901d4c */
[----:B------:R1:W1:Y:S01]  /*7f50*/  MUFU.TANH R181, R23 ;  /* 0x0000001700b57308 */ /* 0x0002620000002400 */
[----:B------:R-:W-:Y:S02]  /*7f60*/  @P6 LEA.HI.X R19, R4, c[0x0][0x1cc], R6, 0x1, P5 ;  /* 0x0000730004136a11 */ /* 0x000fe400028f0c06 */
[----:B------:R-:W-:Y:S01]  /*7f70*/  @P6 IADD3 R5, P0, R0, R242, RZ ;  /* 0x000000f200056210 */ /* 0x000fe20007f1e0ff */
[----:B------:R-:W-:Y:S02]  /*7f80*/  HMMA.16816.F32.BF16 R32, R188, R10, R32 ;  /* 0x0000000abc20723c */ /* 0x000fe40000041820 */
[----:B------:R3:W-:Y:S01]  /*7f90*/  @P6 LDGSTS.E.BYPASS.LTC128B.128 [R225+0xc100], [R18.64], !P2 ;  /* 0x0c10000012e16fae */ /* 0x0007e2000d101d4c */
[----:B------:R-:W-:Y:S01]  /*7fa0*/  @P6 IADD3 R0, P5, R223, R0, RZ ;  /* 0x00000000df006210 */ /* 0x000fe20007fbe0ff */
[----:B------:R-:W-:Y:S02]  /*7fb0*/  IMAD.MOV.U32 R223, RZ, RZ, c[0x0][0x1e0] ;  /* 0x00007800ffdf7624 */ /* 0x000fe400078e00ff */
[----:B------:R3:W3:Y:S01]  /*7fc0*/  MUFU.TANH R132, R24 ;  /* 0x0000001800847308 */ /* 0x0006e20000002400 */
[----:B------:R-:W-:Y:S01]  /*7fd0*/  @P6 IMAD.X R4, R2, 0x1, R241, P0 ;  /* 0x0000000102046824 */ /* 0x000fe200000e06f1 */
[----:B------:R-:W-:Y:S04]  /*7fe0*/  @P6 LEA R14, P0, R5, c[0x0][0x1c8], 0x1 ;  /* 0x00007200050e6a11 */ /* 0x000fe800078008ff */
[----:B------:R-:W-:Y:S02]  /*7ff0*/  SHF.L.U64.HI R223, R223, R230, c[0x0][0x1e4] ;  /* 0x00007900dfdf7619 */ /* 0x000fe400000102e6 */
[----:B--2---:R-:W-:Y:S02]  /*8000*/  @P6 LEA.HI.X R15, R5, c[0x0][0x1cc], R4, 0x1, P0 ;  /* 0x00007300050f6a11 */ /* 0x004fe400000f0c04 */
[----:B------:R2:W2:Y:S01]  /*8010*/  MUFU.TANH R178, R22 ;  /* 0x0000001600b27308 */ /* 0x0004a20000002400 */
[----:B------:R-:W-:Y:S01]  /*8020*/  @P6 IMAD.X R2, R223, 0x1, R2, P5 ;  /* 0x00000001df026824 */ /* 0x000fe200028e0602 */
[C---:B------:R-:W-:Y:S01]  /*8030*/  @P6 IADD3 R3, P5, R0.reuse, R228, RZ ;  /* 0x000000e400036210 */ /* 0x040fe20007fbe0ff */
[----:B------:R4:W-:Y:S01]  /*8040*/  @P6 LDGSTS.E.BYPASS.LTC128B.128 [R225+0xe100], [R14.64], !P1 ;  /* 0x0e1000000ee16fae */ /* 0x0009e2000c901d4c */
[----:B------:R-:W-:Y:S01]  /*8050*/  @P6 IADD3 R4, P0, R0, R246, RZ ;  /* 0x000000f600046210 */ /* 0x000fe20007f1e0ff */
[----:B-1----:R-:W-:Y:S02]  /*8060*/  FMUL.FTZ R23, R29, c[0x0][0x320] ;  /* 0x0000c8001d177a20 */ /* 0x002fe40000410000 */
[C---:B------:R-:W-:Y:S01]  /*8070*/  @P6 IMAD.X R5, R2.reuse, 0x1, R227, P5 ;  /* 0x0000000102056824 */ /* 0x040fe200028e06e3 */
[C---:B------:R-:W-:Y:S01]  /*8080*/  @P6 LEA R12, P5, R3.reuse, c[0x0][0x1c8], 0x1 ;  /* 0x00007200030c6a11 */ /* 0x040fe200078a08ff */
[----:B------:R-:W-:Y:S01]  /*8090*/  @P6 IMAD.X R6, R2, 0x1, R245, P0 ;  /* 0x0000000102066824 */ /* 0x000fe200000e06f5 */
[----:B------:R1:W1:Y:S01]  /*80a0*/  MUFU.TANH R175, R26 ;  /* 0x0000001a00af7308 */ /* 0x0002620000002400 */
[----:B------:R-:W-:Y:S01]  /*80b0*/  @P6 LEA R10, P0, R4, c[0x0][0x1c8], 0x1 ;  /* 0x00007200040a6a11 */ /* 0x000fe200078008ff */
[----:B------:R-:W5:Y:S01]  /*80c0*/  LDL R29, [R1+0x8] ;  /* 0x00000800011d7983 */ /* 0x000f620000100800 */
[----:B------:R-:W-:Y:S01]  /*80d0*/  @P6 LEA.HI.X R13, R3, c[0x0][0x1cc], R5, 0x1, P5 ;  /* 0x00007300030d6a11 */ /* 0x000fe200028f0c05 */
[----:B---3--:R-:W-:Y:S01]  /*80e0*/  FMUL.FTZ R24, R28, c[0x0][0x320] ;  /* 0x0000c8001c187a20 */ /* 0x008fe20000410000 */
[----:B------:R-:W-:Y:S01]  /*80f0*/  @P6 IADD3 R3, P5, R0, R244, RZ ;  /* 0x000000f400036210 */ /* 0x000fe20007fbe0ff */
[----:B------:R-:W-:Y:S01]  /*8100*/  FMUL.FTZ R33, R33, c[0x0][0x320] ;  /* 0x0000c80021217a20 */ /* 0x000fe20000410000 */
[----:B------:R-:W-:Y:S01]  /*8110*/  @P6 LEA.HI.X R11, R4, c[0x0][0x1cc], R6, 0x1, P0 ;  /* 0x00007300040b6a11 */ /* 0x000fe200000f0c06 */
[----:B------:R-:W3:Y:S01]  /*8120*/  LDL R28, [R1+0x24] ;  /* 0x00002400011c7983 */ /* 0x000ee20000100800 */
[----:B------:R-:W-:Y:S01]  /*8130*/  @P6 IADD3.X R4, R2, R243, RZ, P5, !PT ;  /* 0x000000f302046210 */ /* 0x000fe20002ffe4ff */
[----:B------:R1:W1:Y:S01]  /*8140*/  MUFU.TANH R174, R27 ;  /* 0x0000001b00ae7308 */ /* 0x0002620000002400 */
[----:B------:R-:W-:Y:S01]  /*8150*/  @P6 LEA R8, P5, R3, c[0x0][0x1c8], 0x1 ;  /* 0x0000720003086a11 */ /* 0x000fe200078a08ff */
[----:B------:R-:W-:Y:S01]  /*8160*/  FMUL.FTZ R35, R35, c[0x0][0x320] ;  /* 0x0000c80023237a20 */ /* 0x000fe20000410000 */
[----:B------:R-:W-:Y:S01]  /*8170*/  @P6 IADD3 R0, P0, R0, R242, RZ ;  /* 0x000000f200006210 */ /* 0x000fe20007f1e0ff */
[----:B------:R3:W-:Y:S01]  /*8180*/  @P6 LDGSTS.E.BYPASS.LTC128B.128 [R225+0x9100], [R12.64], !P4 ;  /* 0x091000000ce16fae */ /* 0x0007e2000e101d4c */
[----:B------:R-:W-:Y:S01]  /*8190*/  @P6 LEA.HI.X R9, R3, c[0x0][0x1cc], R4, 0x1, P5 ;  /* 0x0000730003096a11 */ /* 0x000fe200028f0c04 */
[----:B--2---:R-:W-:Y:S02]  /*81a0*/  FMUL.FTZ R22, R32, c[0x0][0x320] ;  /* 0x0000c80020167a20 */ /* 0x004fe40000410000 */
[----:B------:R-:W-:Y:S01]  /*81b0*/  @P6 IMAD.X R2, R2, 0x1, R241, P0 ;  /* 0x0000000102026824 */ /* 0x000fe200000e06f1 */
[----:B------:R-:W-:Y:S01]  /*81c0*/  @P6 LEA R6, P0, R0, c[0x0][0x1c8], 0x1 ;  /* 0x0000720000066a11 */ /* 0x000fe200078008ff */
[----:B------:R-:W2:Y:S01]  /*81d0*/  MUFU.TANH R25, R25 ;  /* 0x0000001900197308 */ /* 0x000ea20000002400 */
[----:B------:R2:W5:Y:S01]  /*81e0*/  LDL R4, [R1+0x4c] ;  /* 0x00004c0001047983 */ /* 0x0005620000100800 */
[----:B----4-:R-:W-:Y:S01]  /*81f0*/  FMUL.FTZ R14, R34, c[0x0][0x320] ;  /* 0x0000c800220e7a20 */ /* 0x010fe20000410000 */
[----:B------:R-:W-:Y:S01]  /*8200*/  @P6 LEA.HI.X R7, R0, c[0x0][0x1cc], R2, 0x1, P0 ;  /* 0x0000730000076a11 */ /* 0x000fe200000f0c02 */
[----:B-1----:R-:W-:Y:S01]  /*8210*/  FMUL.FTZ R26, R31, c[0x0][0x320] ;  /* 0x0000c8001f1a7a20 */ /* 0x002fe20000410000 */
[----:B------:R-:W-:Y:S01]  /*8220*/  PLOP3.LUT P0, PT, PT, PT, UP2, 0x80, 0x0 ;  /* 0x000000000000781c */ /* 0x000fe20003f0f028 */
[----:B------:R-:W-:Y:S01]  /*8230*/  IMAD.SHL.U32 R5, R224, 0x40, RZ ;  /* 0x00000040e0057824 */ /* 0x000fe200078e00ff */
[----:B------:R1:W-:Y:S03]  /*8240*/  @P6 LDGSTS.E.BYPASS.LTC128B.128 [R225+0xb100], [R10.64], !P3 ;  /* 0x0b1000000ae16fae */ /* 0x0003e6000d901d4c */
[----:B------:R-:W4:Y:S03]  /*8250*/  MUFU.TANH R24, R24 ;  /* 0x0000001800187308 */ /* 0x000f260000002400 */
[----:B------:R1:W-:Y:S01]  /*8260*/  @P6 LDGSTS.E.BYPASS.LTC128B.128 [R225+0xd100], [R8.64], !P2 ;  /* 0x0d10000008e16fae */ /* 0x0003e2000d101d4c */
[----:B------:R-:W-:Y:S05]  /*8270*/  FMUL.FTZ R27, R30, c[0x0][0x320] ;  /* 0x0000c8001e1b7a20 */ /* 0x000fea0000410000 */
[----:B------:R1:W-:Y:S01]  /*8280*/  @P6 LDGSTS.E.BYPASS.LTC128B.128 [R225+0xf100], [R6.64], !P1 ;  /* 0x0f10000006e16fae */ /* 0x0003e2000c901d4c */
[----:B------:R-:W1:Y:S05]  /*8290*/  MUFU.TANH R23, R23 ;  /* 0x0000001700177308 */ /* 0x000e6a0000002400 */
[----:B------:R-:W0:Y:S05]  /*82a0*/  LDGDEPBAR ;  /* 0x00000000000079af */ /* 0x000e2a0000000000 */
[----:B------:R-:W1:Y:S10]  /*82b0*/  MUFU.TANH R27, R27 ;  /* 0x0000001b001b7308 */ /* 0x000e740000002400 */
[----:B------:R-:W1:Y:S10]  /*82c0*/  MUFU.TANH R26, R26 ;  /* 0x0000001a001a7308 */ /* 0x000e740000002400 */
[----:B------:R-:W1:Y:S10]  /*82d0*/  MUFU.TANH R22, R22 ;  /* 0x0000001600167308 */ /* 0x000e740000002400 */
[----:B------:R1:W1:Y:S10]  /*82e0*/  MUFU.TANH R16, R33 ;  /* 0x0000002100107308 */ /* 0x0002740000002400 */
[----:B------:R-:W1:Y:S10]  /*82f0*/  MUFU.TANH R14, R14 ;  /* 0x0000000e000e7308 */ /* 0x000e740000002400 */
[----:B------:R1:W1:Y:S01]  /*8300*/  MUFU.TANH R135, R35 ;  /* 0x0000002300877308 */ /* 0x0002620000002400 */
[----:B---3--:R-:W-:Y:S04]  /*8310*/  IADD3 R0, -R28, 0x1, -R5 ;  /* 0x000000011c007810 */ /* 0x008fe80007ffe905 */
[----:B------:R-:W-:Y:S04]  /*8320*/  IADD3 R0, R0, c[0x0][0x1d0], RZ ;  /* 0x0000740000007a10 */ /* 0x000fe80007ffe0ff */
[----:B------:R-:W-:Y:S04]  /*8330*/  IADD3 R0, R0, -c[0x0][0x168], RZ ;  /* 0x80005a0000007a10 */ /* 0x000fe80007ffe0ff */
[C---:B-1----:R-:W-:Y:S01]  /*8340*/  IADD3 R7, R0.reuse, c[0x0][0x328], RZ ;  /* 0x0000ca0000077a10 */ /* 0x042fe20007ffe0ff */
[----:B-----5:R-:W-:Y:S01]  /*8350*/  @P0 IMAD.MOV.U32 R4, RZ, RZ, R29 ;  /* 0x000000ffff040224 */ /* 0x020fe200078e001d */
[----:B------:R-:W-:Y:S02]  /*8360*/  PLOP3.LUT P0, PT, PT, PT, UP1, 0x40, 0x0 ;  /* 0x000000000000781c */ /* 0x000fe40003f0e818 */
[----:B------:R-:W-:Y:S02]  /*8370*/  IADD3 R6, R0, UR6, RZ ;  /* 0x0000000600067c10 */ /* 0x000fe4000fffe0ff */
[----:B------:R-:W1:Y:S02]  /*8380*/  SHFL.IDX PT, R3, R4, RZ, 0x1c1f ;  /* 0x001c1fff04037589 */ /* 0x000e6400000e0000 */
[--C-:B-1----:R-:W-:Y:S02]  /*8390*/  IMAD.IADD R2, R7, 0x1, R3.reuse ;  /* 0x0000000107027824 */ /* 0x102fe400078e0203 */
[----:B------:R-:W-:Y:S05]  /*83a0*/  IMAD.IADD R0, R6, 0x1, R3 ;  /* 0x0000000106007824 */ /* 0x000fea00078e0203 */
[----:B------:R-:W-:-:S05]  /*83b0*/  @P0 BRA `(.L_x_1605) ;  /* 0x0000019000000947 */ /* 0x000fca0003800000 */
[----:B--2-4-:R-:W-:Y:S01]  /*83c0*/  IADD3 R3, R3, c[0x0][0x1d0], RZ ;  /* 0x0000740003037a10 */ /* 0x014fe20007ffe0ff */
        /* <DEDUP_REMOVED lines=13> */
.L_x_1607:
[----:B------:R-:W-:Y:S04]  /*84a0*/  MOV R8, c[0x0][0x32c] ;  /* 0x0000cb0000087a02 */ /* 0x000fe80000000f00 */
[----:B------:R-:W-:Y:S11]  /*84b0*/  ISETP.NE.AND P0, PT, R8, 0x1, PT ;  /* 0x000000010800780c */ /* 0x000ff60003f05270 */
[----:B------:R-:W-:Y:S02]  /*84c0*/  @!UPT UIADD3 URZ, URZ, URZ, URZ ;  /* 0x0000003f3f3ff290 */ /* 0x000fe4000fffe03f */
[----:B------:R-:W-:Y:S05]  /*84d0*/  @P0 IMAD.HI.U32 R8, R3, c[0x0][0x330], RZ ;  /* 0x0000cc0003080a27 */ /* 0x000fea00078e00ff */
[----:B------:R-:W-:Y:S02]  /*84e0*/  @P0 SHF.R.U32.HI R3, RZ, c[0x0][0x334], R8 ;  /* 0x0000cd00ff030a19 */ /* 0x000fe40000011608 */
.L_x_1608:
[----:B------:R-:W-:Y:S05]  /*84f0*/  BSYNC B0 ;  /* 0x0000000000007941 */ /* 0x000fea0003800000 */
.L_x_1606:
[----:B------:R-:W-:Y:S04]  /*8500*/  IMAD R3, R3, c[0x0][0x32c], -R5 ;  /* 0x0000cb0003037a24 */ /* 0x000fe800078e0a05 */
[----:B------:R-:W-:Y:S05]  /*8510*/  IMAD.IADD R3, R3, 0x1, -R28 ;  /* 0x0000000103037824 */ /* 0x000fea00078e0a1c */
[----:B------:R-:W-:Y:S02]  /*8520*/  IADD3 R8, R3, c[0x0][0x32c], RZ ;  /* 0x0000cb0003087a10 */ /* 0x000fe40007ffe0ff */
[----:B------:R-:W-:Y:S02]  /*8530*/  IMNMX R0, R0, R3, !PT ;  /* 0x0000000300007217 */ /* 0x000fe40007800200 */
[----:B------:R-:W-:Y:S02]  /*8540*/  IMNMX R2, R2, R8, PT ;  /* 0x0000000802027217 */ /* 0x000fe40003800200 */
.L_x_1605:
[----:B--2-4-:R-:W-:Y:S01]  /*8550*/  ISETP.GT.AND P0, PT, R224, -0x1, PT ;  /* 0xffffffffe000780c */ /* 0x014fe20003f04270 */
[----:B------:R-:W1:Y:S03]  /*8560*/  SHFL.IDX PT, R3, R4, 0x1, 0x1c1f ;  /* 0x003c1f0004037f89 */ /* 0x000e6600000e0000 */
[C---:B------:R-:W-:Y:S02]  /*8570*/  ISETP.GT.AND P5, PT, R0.reuse, RZ, P0 ;  /* 0x000000ff0000720c */ /* 0x040fe400007a4270 */
[----:B------:R-:W-:Y:S02]  /*8580*/  ISETP.GT.AND P6, PT, R0, 0x1, P0 ;  /* 0x000000010000780c */ /* 0x000fe400007c4270 */
[C---:B------:R-:W-:Y:S02]  /*8590*/  ISETP.LT.OR P5, PT, R2.reuse, 0x1, P5 ;  /* 0x000000010200780c */ /* 0x040fe40002fa1670 */
[----:B------:R-:W-:Y:S02]  /*85a0*/  ISETP.LT.OR P6, PT, R2, 0x2, P6 ;  /* 0x000000020200780c */ /* 0x000fe400037c1670 */
[----:B------:R-:W-:Y:S02]  /*85b0*/  FSEL R8, R180, -INF , !P5 ;  /* 0xff800000b4087808 */ /* 0x000fe40006800000 */
[----:B------:R-:W-:Y:S02]  /*85c0*/  ISETP.GT.AND P5, PT, R0, 0x8, P0 ;  /* 0x000000080000780c */ /* 0x000fe400007a4270 */
[----:B------:R-:W-:Y:S02]  /*85d0*/  FSEL R10, R179, -INF , !P6 ;  /* 0xff800000b30a7808 */ /* 0x000fe40007000000 */
[----:B------:R-:W-:Y:S02]  /*85e0*/  ISETP.LT.OR P5, PT, R2, 0x9, P5 ;  /* 0x000000090200780c */ /* 0x000fe40002fa1670 */
[C---:B------:R-:W-:Y:S02]  /*85f0*/  ISETP.GT.AND P6, PT, R0.reuse, 0x9, P0 ;  /* 0x000000090000780c */ /* 0x040fe400007c4270 */
[----:B------:R-:W-:Y:S02]  /*8600*/  FSEL R9, R177, -INF , !P5 ;  /* 0xff800000b1097808 */ /* 0x000fe40006800000 */
[----:B------:R-:W-:Y:S02]  /*8610*/  ISETP.GT.AND P5, PT, R0, 0x10, P0 ;  /* 0x000000100000780c */ /* 0x000fe400007a4270 */
[C---:B------:R-:W-:Y:S02]  /*8620*/  ISETP.LT.OR P6, PT, R2.reuse, 0xa, P6 ;  /* 0x0000000a0200780c */ /* 0x040fe400037c1670 */
[----:B------:R-:W-:Y:S02]  /*8630*/  ISETP.LT.OR P5, PT, R2, 0x11, P5 ;  /* 0x000000110200780c */ /* 0x000fe40002fa1670 */
[----:B------:R-:W-:Y:S02]  /*8640*/  FSEL R11, R176, -INF , !P6 ;  /* 0xff800000b00b7808 */ /* 0x000fe40007000000 */
[----:B------:R-:W-:Y:S02]  /*8650*/  FSEL R173, R173, -INF , !P5 ;  /* 0xff800000adad7808 */ /* 0x000fe40006800000 */
[C---:B------:R-:W-:Y:S02]  /*8660*/  ISETP.GT.AND P5, PT, R0.reuse, 0x18, P0 ;  /* 0x000000180000780c */ /* 0x040fe400007a4270 */
        /* <DEDUP_REMOVED lines=13> */
[----:B------:R-:W-:Y:S02]  /*8740*/  ISETP.GT.AND P6, PT, R0, 0x21, P0 ;  /* 0x000000210000780c */ /* 0x000fe400007c4270 */
        /* <DEDUP_REMOVED lines=13> */
[----:B------:R-:W-:Y:S02]  /*8820*/  PLOP3.LUT P5, PT, PT, PT, UP1, 0x40, 0x0 ;  /* 0x000000000000781c */ /* 0x000fe40003fae818 */
[----:B------:R-:W-:Y:S04]  /*8830*/  ISETP.LT.OR P6, PT, R2, 0x32, P6 ;  /* 0x000000320200780c */ /* 0x000fe800037c1670 */
[----:B------:R-:W-:Y:S02]  /*8840*/  FSEL R195, R23, -INF , !P6 ;  /* 0xff80000017c37808 */ /* 0x000fe40007000000 */
[----:B------:R-:W-:Y:S01]  /*8850*/  ISETP.GT.AND P6, PT, R0, 0x39, P0 ;  /* 0x000000390000780c */ /* 0x000fe200007c4270 */
[--C-:B-1----:R-:W-:Y:S03]  /*8860*/  IMAD.IADD R0, R6, 0x1, R3.reuse ;  /* 0x0000000106007824 */ /* 0x102fe600078e0203 */
[----:B------:R-:W-:Y:S01]  /*8870*/  ISETP.LT.OR P6, PT, R2, 0x3a, P6 ;  /* 0x0000003a0200780c */ /* 0x000fe200037c1670 */
[----:B------:R-:W-:Y:S03]  /*8880*/  IMAD.IADD R2, R7, 0x1, R3 ;  /* 0x0000000107027824 */ /* 0x000fe600078e0203 */
[----:B------:R-:W-:Y:S01]  /*8890*/  FSEL R226, R16, -INF , !P6 ;  /* 0xff80000010e27808 */ /* 0x000fe20007000000 */
        /* <DEDUP_REMOVED lines=15> */
.L_x_1611:
[----:B------:R-:W-:Y:S04]  /*8990*/  MOV R4, c[0x0][0x32c] ;  /* 0x0000cb0000047a02 */ /* 0x000fe80000000f00 */
[----:B------:R-:W-:Y:S11]  /*89a0*/  ISETP.NE.AND P5, PT, R4, 0x1, PT ;  /* 0x000000010400780c */ /* 0x000ff60003fa5270 */
[----:B------:R-:W-:Y:S02]  /*89b0*/  @!UPT UIADD3 URZ, URZ, URZ, URZ ;  /* 0x0000003f3f3ff290 */ /* 0x000fe4000fffe03f */
[----:B------:R-:W-:Y:S05]  /*89c0*/  @P5 IMAD.HI.U32 R4, R3, c[0x0][0x330], RZ ;  /* 0x0000cc0003045a27 */ /* 0x000fea00078e00ff */
[----:B------:R-:W-:Y:S02]  /*89d0*/  @P5 SHF.R.U32.HI R3, RZ, c[0x0][0x334], R4 ;  /* 0x0000cd00ff035a19 */ /* 0x000fe40000011604 */
.L_x_1612:
[----:B------:R-:W-:Y:S05]  /*89e0*/  BSYNC B0 ;  /* 0x0000000000007941 */ /* 0x000fea0003800000 */
.L_x_1610:
[----:B------:R-:W-:Y:S04]  /*89f0*/  IMAD R5, R3, c[0x0][0x32c], -R5 ;  /* 0x0000cb0003057a24 */ /* 0x000fe800078e0a05 */
[----:B------:R-:W-:Y:S05]  /*8a00*/  IMAD.IADD R5, R5, 0x1, -R28 ;  /* 0x0000000105057824 */ /* 0x000fea00078e0a1c */
[----:B------:R-:W-:Y:S02]  /*8a10*/  IADD3 R3, R5, c[0x0][0x32c], RZ ;  /* 0x0000cb0005037a10 */ /* 0x000fe40007ffe0ff */
[----:B------:R-:W-:Y:S02]  /*8a20*/  IMNMX R0, R0, R5, !PT ;  /* 0x0000000500007217 */ /* 0x000fe40007800200 */
[----:B------:R-:W-:Y:S02]  /*8a30*/  IMNMX R2, R2, R3, PT ;  /* 0x0000000302027217 */ /* 0x000fe40003800200 */
.L_x_1609:
[----:B------:R-:W-:Y:S01]  /*8a40*/  FMNMX.FTZ R3, R8, R133, !PT ;  /* 0x0000008508037209 */ /* 0x000fe20007810000 */
[----:B------:R-:W-:Y:S01]  /*8a50*/  LDSM.16.MT88.4 R20, [R198+0x100] ;  /* 0x00010000c614783b */ /* 0x000fe20000004200 */
[----:B------:R-:W-:Y:S02]  /*8a60*/  ISETP.GT.AND P5, PT, R0, RZ, P0 ;  /* 0x000000ff0000720c */ /* 0x000fe400007a4270 */
[----:B------:R-:W-:Y:S02]  /*8a70*/  FMNMX.FTZ R3, R10, R3, !PT ;  /* 0x000000030a037209 */ /* 0x000fe40007810000 */
[----:B------:R-:W-:Y:S02]  /*8a80*/  ISETP.GT.AND P6, PT, R0, 0x1, P0 ;  /* 0x000000010000780c */ /* 0x000fe400007c4270 */
[----:B------:R-:W-:Y:S01]  /*8a90*/  FMNMX.FTZ R3, R9, R3, !PT ;  /* 0x0000000309037209 */ /* 0x000fe20007810000 */
[----:B------:R-:W-:Y:S01]  /*8aa0*/  LDSM.16.MT88.4 R28, [R200+0x100] ;  /* 0x00010000c81c783b */ /* 0x000fe20000004200 */
[----:B------:R-:W-:Y:S02]  /*8ab0*/  ISETP.LT.OR P5, PT, R2, 0x1, P5 ;  /* 0x000000010200780c */ /* 0x000fe40002fa1670 */
[----:B------:R-:W-:Y:S02]  /*8ac0*/  FMNMX.FTZ R3, R11, R3, !PT ;  /* 0x000000030b037209 */ /* 0x000fe40007810000 */
[----:B------:R-:W-:Y:S02]  /*8ad0*/  FSEL R4, R192, -INF , !P5 ;  /* 0xff800000c0047808 */ /* 0x000fe40006800000 */
[----:B------:R-:W-:Y:S02]  /*8ae0*/  FMNMX.FTZ R3, R173, R3, !PT ;  /* 0x00000003ad037209 */ /* 0x000fe40007810000 */
[----:B------:R-:W-:Y:S02]  /*8af0*/  ISETP.GT.AND P5, PT, R0, 0x8, P0 ;  /* 0x000000080000780c */ /* 0x000fe400007a4270 */
[----:B------:R-:W-:Y:S02]  /*8b00*/  FMNMX.FTZ R3, R176, R3, !PT ;  /* 0x00000003b0037209 */ /* 0x000fe40007810000 */
[C---:B------:R-:W-:Y:S02]  /*8b10*/  ISETP.LT.OR P6, PT, R2.reuse, 0x2, P6 ;  /* 0x000000020200780c */ /* 0x040fe400037c1670 */
[----:B------:R-:W-:Y:S02]  /*8b20*/  FMNMX.FTZ R3, R177, R3, !PT ;  /* 0x00000003b1037209 */ /* 0x000fe40007810000 */
[----:B------:R-:W-:Y:S02]  /*8b30*/  ISETP.LT.OR P5, PT, R2, 0x9, P5 ;  /* 0x000000090200780c */ /* 0x000fe40002fa1670 */
[----:B------:R-:W-:Y:S02]  /*8b40*/  FSEL R6, R193, -INF , !P6 ;  /* 0xff800000c1067808 */ /* 0x000fe40007000000 */
[----:B------:R-:W-:Y:S02]  /*8b50*/  ISETP.GT.AND P6, PT, R0, 0x9, P0 ;  /* 0x000000090000780c */ /* 0x000fe400007c4270 */
[----:B------:R-:W-:Y:S02]  /*8b60*/  FMNMX.FTZ R12, R4, R134, !PT ;  /* 0x00000086040c7209 */ /* 0x000fe40007810000 */
[----:B------:R-:W-:Y:S02]  /*8b70*/  FMNMX.FTZ R3, R179, R3, !PT ;  /* 0x00000003b3037209 */ /* 0x000fe40007810000 */
[----:B------:R-:W-:Y:S02]  /*8b80*/  FSEL R5, R186, -INF , !P5 ;  /* 0xff800000ba057808 */ /* 0x000fe40006800000 */
[----:B------:R-:W-:Y:S02]  /*8b90*/  ISETP.GT.AND P5, PT, R0, 0x10, P0 ;  /* 0x000000100000780c */ /* 0x000fe400007a4270 */
[----:B------:R-:W-:Y:S02]  /*8ba0*/  ISETP.LT.OR P6, PT, R2, 0xa, P6 ;  /* 0x0000000a0200780c */ /* 0x000fe400037c1670 */
[----:B------:R-:W-:Y:S02]  /*8bb0*/  FMNMX.FTZ R12, R6, R12, !PT ;  /* 0x0000000c060c7209 */ /* 0x000fe40007810000 */
        /* <DEDUP_REMOVED lines=8> */
[C---:B------:R-:W-:Y:S02]  /*8c40*/  ISETP.LT.OR P6, PT, R2.reuse, 0x12, P6 ;  /* 0x000000120200780c */ /* 0x040fe400037c1670 */
        /* <DEDUP_REMOVED lines=28> */
[----:B------:R-:W-:Y:S01]  /*8e10*/  ISETP.GT.AND P5, PT, R0, 0x30, P0 ;  /* 0x000000300000780c */ /* 0x000fe200007a4270 */
        /* <DEDUP_REMOVED lines=10> */
[----:B------:R-:W-:Y:S02]  /*8ec0*/  ISETP.LT.OR P6, PT, R2, 0x32, P6 ;  /* 0x000000320200780c */ /* 0x000fe400037c1670 */
[----:B------:R-:W-:Y:S02]  /*8ed0*/  ISETP.GT.AND P0, PT, R0, 0x39, P0 ;  /* 0x000000390000780c */ /* 0x000fe40000704270 */
[----:B------:R-:W-:Y:S02]  /*8ee0*/  FMNMX.FTZ R0, R187, R12, !PT ;  /* 0x0000000cbb007209 */ /* 0x000fe40007810000 */
[----:B------:R-:W-:Y:S02]  /*8ef0*/  ISETP.LT.OR P5, PT, R2, 0x39, P5 ;  /* 0x000000390200780c */ /* 0x000fe40002fa1670 */
[----:B------:R-:W-:Y:S02]  /*8f00*/  FSEL R191, R26, -INF , !P6 ;  /* 0xff8000001abf7808 */ /* 0x000fe40007000000 */
[----:B------:R-:W-:Y:S02]  /*8f10*/  FSEL R192, R14, -INF , !P5 ;  /* 0xff8000000ec07808 */ /* 0x000fe40006800000 */
[----:B------:R-:W-:Y:S02]  /*8f20*/  ISETP.LT.OR P0, PT, R2, 0x3a, P0 ;  /* 0x0000003a0200780c */ /* 0x000fe40000701670 */
[----:B------:R-:W-:Y:S02]  /*8f30*/  FMNMX.FTZ R0, R191, R0, !PT ;  /* 0x00000000bf007209 */ /* 0x000fe40007810000 */
[----:B------:R-:W-:Y:S02]  /*8f40*/  FSEL R135, R135, -INF , !P0 ;  /* 0xff80000087877808 */ /* 0x000fe40004000000 */
[----:B------:R-:W-:Y:S02]  /*8f50*/  FMNMX.FTZ R0, R192, R0, !PT ;  /* 0x00000000c0007209 */ /* 0x000fe40007810000 */
[----:B-1----:R-:W-:Y:S02]  /*8f60*/  FMNMX.FTZ R3, R3, R13, !PT ;  /* 0x0000000d03037209 */ /* 0x002fe40007810000 */
[----:B------:R-:W-:Y:S01]  /*8f70*/  FMNMX.FTZ R0, R135, R0, !PT ;  /* 0x0000000087007209 */ /* 0x000fe20007810000 */
[----:B------:R-:W-:Y:S08]  /*8f80*/  LDSM.16.MT88.4 R12, [R197+0x100] ;  /* 0x00010000c50c783b */ /* 0x000ff00000004200 */
[----:B------:R-:W1:Y:S08]  /*8f90*/  SHFL.BFLY PT, R2, R0, 0x2, 0x1f ;  /* 0x0c401f0000027f89 */ /* 0x000e7000000e0000 */
[----:B------:R-:W2:Y:S01]  /*8fa0*/  SHFL.BFLY PT, R132, R3, 0x1, 0x1f ;  /* 0x0c201f0003847f89 */ /* 0x000ea200000e0000 */
[----:B-1----:R-:W-:Y:S02]  /*8fb0*/  FMNMX.FTZ R2, R0, R2, !PT ;  /* 0x0000000200027209 */ /* 0x002fe40007810000 */
[----:B--2---:R-:W-:Y:S05]  /*8fc0*/  FMNMX.FTZ R132, R3, R132, !PT ;  /* 0x0000008403847209 */ /* 0x004fea0007810000 */
[----:B------:R-:W1:Y:S01]  /*8fd0*/  SHFL.BFLY PT, R3, R2, 0x1, 0x1f ;  /* 0x0c201f0002037f89 */ /* 0x000e6200000e0000 */
[C---:B------:R-:W-:Y:S01]  /*8fe0*/  FSETP.NEU.FTZ.AND P0, PT, R132.reuse, -INF , PT ;  /* 0xff8000008400780b */ /* 0x040fe20003f1d000 */
[C---:B------:R-:W-:Y:S03]  /*8ff0*/  FMUL.FTZ R172, R132.reuse, c[0x0][0x2d0] ;  /* 0x0000b40084ac7a20 */ /* 0x040fe60000410000 */
[----:B------:R-:W-:Y:S02]  /*9000*/  FSEL R0, R132, RZ, P0 ;  /* 0x000000ff84007208 */ /* 0x000fe40000000000 */
[----:B------:R-:W-:Y:S03]  /*9010*/  FSEL R172, R172, RZ, P0 ;  /* 0x000000ffacac7208 */ /* 0x000fe60000000000 */
[----:B------:R-:W-:Y:S02]  /*9020*/  FADD.FTZ R0, -R0, R133 ;  /* 0x0000008500007221 */ /* 0x000fe40000010100 */
[--C-:B------:R-:W-:Y:S02]  /*9030*/  FFMA.FTZ R8, R8, c[0x0][0x2d0], -R172.reuse ;  /* 0x0000b40008087a23 */ /* 0x100fe400000108ac */
[----:B------:R-:W-:Y:S02]  /*9040*/  FMUL.FTZ R0, R0, c[0x0][0x2d0] ;  /* 0x0000b40000007a20 */ /* 0x000fe40000410000 */
[--C-:B------:R-:W-:Y:S01]  /*9050*/  FFMA.FTZ R10, R10, c[0x0][0x2d0], -R172.reuse ;  /* 0x0000b4000a0a7a23 */ /* 0x100fe200000108ac */
[----:B------:R-:W-:Y:S01]  /*9060*/  MUFU.EX2 R237, R8 ;  /* 0x0000000800ed7308 */ /* 0x000fe20000000800 */
[--C-:B------:R-:W-:Y:S02]  /*9070*/  FFMA.FTZ R9, R9, c[0x0][0x2d0], -R172.reuse ;  /* 0x0000b40009097a23 */ /* 0x100fe400000108ac */
[----:B------:R-:W-:Y:S01]  /*9080*/  FFMA.FTZ R11, R11, c[0x0][0x2d0], -R172 ;  /* 0x0000b4000b0b7a23 */ /* 0x000fe200000108ac */
[----:B-1----:R-:W-:Y:S06]  /*9090*/  FMNMX.FTZ R3, R2, R3, !PT ;  /* 0x0000000302037209 */ /* 0x002fec0007810000 */
[----:B------:R1:W2:Y:S01]  /*90a0*/  MUFU.EX2 R2, R0 ;  /* 0x0000000000027308 */ /* 0x0002a20000000800 */
[C---:B------:R-:W-:Y:S01]  /*90b0*/  FSETP.NEU.FTZ.AND P0, PT, R3.reuse, -INF , PT ;  /* 0xff8000000300780b */ /* 0x040fe20003f1d000 */
[----:B------:R-:W-:Y:S05]  /*90c0*/  FMUL.FTZ R133, R3, c[0x0][0x2d0] ;  /* 0x0000b40003857a20 */ /* 0x000fea0000410000 */
[----:B------:R-:W-:Y:S03]  /*90d0*/  FSEL R133, R133, RZ, P0 ;  /* 0x000000ff85857208 */ /* 0x000fe60000000000 */
[----:B------:R-:W3:Y:S02]  /*90e0*/  MUFU.EX2 R240, R10 ;  /* 0x0000000a00f07308 */ /* 0x000ee40000000800 */
[--C-:B------:R-:W-:Y:S02]  /*90f0*/  FFMA.FTZ R4, R4, c[0x0][0x2d0], -R133.reuse ;  /* 0x0000b40004047a23 */ /* 0x100fe40000010885 */
[--C-:B------:R-:W-:Y:S02]  /*9100*/  FFMA.FTZ R6, R6, c[0x0][0x2d0], -R133.reuse ;  /* 0x0000b40006067a23 */ /* 0x100fe40000010885 */
[--C-:B------:R-:W-:Y:S02]  /*9110*/  FFMA.FTZ R5, R5, c[0x0][0x2d0], -R133.reuse ;  /* 0x0000b40005057a23 */ /* 0x100fe40000010885 */
[--C-:B------:R-:W-:Y:S02]  /*9120*/  FFMA.FTZ R7, R7, c[0x0][0x2d0], -R133.reuse ;  /* 0x0000b40007077a23 */ /* 0x100fe40000010885 */
[----:B------:R4:W-:Y:S01]  /*9130*/  MUFU.EX2 R239, R9 ;  /* 0x0000000900ef7308 */ /* 0x0009e20000000800 */
[----:B-1----:R-:W-:Y:S01]  /*9140*/  FSEL R0, R3, RZ, P0 ;  /* 0x000000ff03007208 */ /* 0x002fe20000000000 */
[----:B--2---:R-:W-:Y:S01]  /*9150*/  FMUL.FTZ R8, R2, R140 ;  /* 0x0000008c02087220 */ /* 0x004fe20000410000 */
[----:B------:R-:W-:Y:S01]  /*9160*/  ISETP.GT.AND P0, PT, R224, UR4, PT ;  /* 0x00000004e0007c0c */ /* 0x000fe2000bf04270 */
[----:B------:R-:W-:Y:S02]  /*9170*/  FMUL.FTZ R16, R2, R148 ;  /* 0x0000009402107220 */ /* 0x000fe40000410000 */
[----:B------:R-:W-:Y:S04]  /*9180*/  FADD.FTZ R0, -R0, R134 ;  /* 0x0000008600007221 */ /* 0x000fe80000010100 */
[----:B------:R-:W1:Y:S01]  /*9190*/  MUFU.EX2 R238, R11 ;  /* 0x0000000b00ee7308 */ /* 0x000e620000000800 */
[----:B------:R-:W-:Y:S02]  /*91a0*/  FMUL.FTZ R17, R2, R149 ;  /* 0x0000009502117220 */ /* 0x000fe40000410000 */
[----:B------:R-:W-:Y:S01]  /*91b0*/  FMUL.FTZ R0, R0, c[0x0][0x2d0] ;  /* 0x0000b40000007a20 */ /* 0x000fe20000410000 */
[----:B---3--:R-:W-:Y:S01]  /*91c0*/  F2FP.BF16.PACK_AB R168, R240, R237 ;  /* 0x000000edf0a8723e */ /* 0x008fe200000010ff */
[C---:B------:R-:W-:Y:S02]  /*91d0*/  FMUL.FTZ R24, R2.reuse, R156 ;  /* 0x0000009c02187220 */ /* 0x040fe40000410000 */
[C---:B------:R-:W-:Y:S02]  /*91e0*/  FMUL.FTZ R25, R2.reuse, R157 ;  /* 0x0000009d02197220 */ /* 0x040fe40000410000 */
[C---:B------:R-:W-:Y:S01]  /*91f0*/  FMUL.FTZ R32, R2.reuse, R164 ;  /* 0x000000a402207220 */ /* 0x040fe20000410000 */
[----:B------:R2:W-:Y:S01]  /*9200*/  MUFU.EX2 R229, R4 ;  /* 0x0000000400e57308 */ /* 0x0005e20000000800 */
[C---:B------:R-:W-:Y:S02]  /*9210*/  FMUL.FTZ R33, R2.reuse, R165 ;  /* 0x000000a502217220 */ /* 0x040fe40000410000 */
[C---:B------:R-:W-:Y:S02]  /*9220*/  FMUL.FTZ R36, R2.reuse, R36 ;  /* 0x0000002402247220 */ /* 0x040fe40000410000 */
[C---:B----4-:R-:W-:Y:S02]  /*9230*/  FMUL.FTZ R9, R2.reuse, R141 ;  /* 0x0000008d02097220 */ /* 0x050fe40000410000 */
[C---:B------:R-:W-:Y:S02]  /*9240*/  FMUL.FTZ R37, R2.reuse, R37 ;  /* 0x0000002502257220 */ /* 0x040fe40000410000 */
[C---:B------:R-:W-:Y:S01]  /*9250*/  FMUL.FTZ R40, R2.reuse, R40 ;  /* 0x0000002802287220 */ /* 0x040fe20000410000 */
[----:B------:R-:W3:Y:S01]  /*9260*/  MUFU.EX2 R228, R6 ;  /* 0x0000000600e47308 */ /* 0x000ee20000000800 */
[C---:B------:R-:W-:Y:S02]  /*9270*/  FMUL.FTZ R41, R2.reuse, R41 ;  /* 0x0000002902297220 */ /* 0x040fe40000410000 */
[----:B------:R-:W-:Y:S01]  /*9280*/  FMUL.FTZ R44, R2, R44 ;  /* 0x0000002c022c7220 */ /* 0x000fe20000410000 */
[----:B-1----:R-:W-:Y:S01]  /*9290*/  F2FP.BF16.PACK_AB R170, R238, R239 ;  /* 0x000000efeeaa723e */ /* 0x002fe200000010ff */
[C---:B------:R-:W-:Y:S02]  /*92a0*/  FMUL.FTZ R45, R2.reuse, R45 ;  /* 0x0000002d022d7220 */ /* 0x040fe40000410000 */
[C---:B------:R-:W-:Y:S02]  /*92b0*/  FMUL.FTZ R48, R2.reuse, R48 ;  /* 0x0000003002307220 */ /* 0x040fe40000410000 */
[C---:B------:R-:W-:Y:S01]  /*92c0*/  FMUL.FTZ R49, R2.reuse, R49 ;  /* 0x0000003102317220 */ /* 0x040fe20000410000 */
[----:B------:R1:W-:Y:S01]  /*92d0*/  MUFU.EX2 R227, R5 ;  /* 0x0000000500e37308 */ /* 0x0003e20000000800 */
[C---:B------:R-:W-:Y:S02]  /*92e0*/  FMUL.FTZ R52, R2.reuse, R52 ;  /* 0x0000003402347220 */ /* 0x040fe40000410000 */
[C---:B------:R-:W-:Y:S02]  /*92f0*/  FMUL.FTZ R53, R2.reuse, R53 ;  /* 0x0000003502357220 */ /* 0x040fe40000410000 */
[C---:B--2---:R-:W-:Y:S02]  /*9300*/  FMUL.FTZ R4, R2.reuse, R136 ;  /* 0x0000008802047220 */ /* 0x044fe40000410000 */
[C---:B------:R-:W-:Y:S02]  /*9310*/  FMUL.FTZ R56, R2.reuse, R56 ;  /* 0x0000003802387220 */ /* 0x040fe40000410000 */
[C---:B------:R-:W-:Y:S01]  /*9320*/  FMUL.FTZ R57, R2.reuse, R57 ;  /* 0x0000003902397220 */ /* 0x040fe20000410000 */
[----:B------:R-:W2:Y:S01]  /*9330*/  MUFU.EX2 R193, R7 ;  /* 0x0000000700c17308 */ /* 0x000ea20000000800 */
[C---:B------:R-:W-:Y:S02]  /*9340*/  FMUL.FTZ R60, R2.reuse, R60 ;  /* 0x0000003c023c7220 */ /* 0x040fe40000410000 */
[----:B------:R-:W-:Y:S01]  /*9350*/  FMUL.FTZ R61, R2, R61 ;  /* 0x0000003d023d7220 */ /* 0x000fe20000410000 */
[----:B---3--:R-:W-:Y:S01]  /*9360*/  F2FP.BF16.PACK_AB R169, R228, R229 ;  /* 0x000000e5e4a9723e */ /* 0x008fe200000010ff */
[C---:B------:R-:W-:Y:S02]  /*9370*/  FMUL.FTZ R64, R2.reuse, R64 ;  /* 0x0000004002407220 */ /* 0x040fe40000410000 */
[C---:B------:R-:W-:Y:S02]  /*9380*/  FMUL.FTZ R65, R2.reuse, R65 ;  /* 0x0000004102417220 */ /* 0x040fe40000410000 */
[C---:B------:R-:W-:Y:S01]  /*9390*/  FMUL.FTZ R68, R2.reuse, R68 ;  /* 0x0000004402447220 */ /* 0x040fe20000410000 */
[----:B------:R-:W3:Y:S01]  /*93a0*/  MUFU.EX2 R0, R0 ;  /* 0x0000000000007308 */ /* 0x000ee20000000800 */
[C---:B------:R-:W-:Y:S02]  /*93b0*/  FMUL.FTZ R69, R2.reuse, R69 ;  /* 0x0000004502457220 */ /* 0x040fe40000410000 */
[C---:B------:R-:W-:Y:S02]  /*93c0*/  FMUL.FTZ R72, R2.reuse, R72 ;  /* 0x0000004802487220 */ /* 0x040fe40000410000 */
[C---:B-1----:R-:W-:Y:S02]  /*93d0*/  FMUL.FTZ R5, R2.reuse, R137 ;  /* 0x0000008902057220 */ /* 0x042fe40000410000 */
[C---:B------:R-:W-:Y:S02]  /*93e0*/  FMUL.FTZ R73, R2.reuse, R73 ;  /* 0x0000004902497220 */ /* 0x040fe40000410000 */
[C---:B------:R-:W-:Y:S02]  /*93f0*/  FMUL.FTZ R76, R2.reuse, R76 ;  /* 0x0000004c024c7220 */ /* 0x040fe40000410000 */
[C---:B------:R-:W-:Y:S02]  /*9400*/  FMUL.FTZ R77, R2.reuse, R77 ;  /* 0x0000004d024d7220 */ /* 0x040fe40000410000 */
[C---:B------:R-:W-:Y:S01]  /*9410*/  FMUL.FTZ R80, R2.reuse, R80 ;  /* 0x0000005002507220 */ /* 0x040fe20000410000 */
[----:B--2---:R-:W-:Y:S01]  /*9420*/  F2FP.BF16.PACK_AB R171, R193, R227 ;  /* 0x000000e3c1ab723e */ /* 0x004fe200000010ff */
[C---:B------:R-:W-:Y:S02]  /*9430*/  FMUL.FTZ R81, R2.reuse, R81 ;  /* 0x0000005102517220 */ /* 0x040fe40000410000 */
[C---:B------:R-:W-:Y:S02]  /*9440*/  FMUL.FTZ R84, R2.reuse, R84 ;  /* 0x0000005402547220 */ /* 0x040fe40000410000 */
[C---:B------:R-:W-:Y:S02]  /*9450*/  FMUL.FTZ R85, R2.reuse, R85 ;  /* 0x0000005502557220 */ /* 0x040fe40000410000 */
[C---:B------:R-:W-:Y:S02]  /*9460*/  FMUL.FTZ R88, R2.reuse, R88 ;  /* 0x0000005802587220 */ /* 0x040fe40000410000 */
[----:B------:R-:W-:Y:S02]  /*9470*/  FMUL.FTZ R89, R2, R89 ;  /* 0x0000005902597220 */ /* 0x000fe40000410000 */
[C---:B---3--:R-:W-:Y:S02]  /*9480*/  FMUL.FTZ R6, R0.reuse, R138 ;  /* 0x0000008a00067220 */ /* 0x048fe40000410000 */
[C---:B------:R-:W-:Y:S02]  /*9490*/  FMUL.FTZ R7, R0.reuse, R139 ;  /* 0x0000008b00077220 */ /* 0x040fe40000410000 */
[----:B------:R-:W1:Y:S01]  /*94a0*/  LDSM.16.MT88.4 R136, [R199+0x100] ;  /* 0x00010000c788783b */ /* 0x000e620000004200 */
[C---:B------:R-:W-:Y:S02]  /*94b0*/  FMUL.FTZ R10, R0.reuse, R142 ;  /* 0x0000008e000a7220 */ /* 0x040fe40000410000 */
[C---:B------:R-:W-:Y:S02]  /*94c0*/  FMUL.FTZ R11, R0.reuse, R143 ;  /* 0x0000008f000b7220 */ /* 0x040fe40000410000 */
[C---:B------:R-:W-:Y:S03]  /*94d0*/  HMMA.16816.F32.BF16 R4, R168.reuse, R12, R4 ;  /* 0x0000000ca804723c */ /* 0x040fe60000041804 */
[----:B------:R-:W2:Y:S02]  /*94e0*/  LDSM.16.MT88.4 R140, [R197+0x2100] ;  /* 0x00210000c58c783b */ /* 0x000ea40000004200 */
        /* <DEDUP_REMOVED lines=14> */
[----:B------:R-:W-:Y:S01]  /*95d0*/  FMUL.FTZ R38, R0, R38 ;  /* 0x0000002600267220 */ /* 0x000fe20000410000 */
[----:B------:R-:W-:Y:S01]  /*95e0*/  LDSM.16.MT88.4 R156, [R197+0x2900] ;  /* 0x00290000c59c783b */ /* 0x000fe20000004200 */
[C---:B------:R-:W-:Y:S01]  /*95f0*/  FMUL.FTZ R20, R2.reuse, R152 ;  /* 0x0000009802147220 */ /* 0x040fe20000410000 */
[C---:B------:R-:W-:Y:S04]  /*9600*/  HMMA.16816.F32.BF16 R16, R168.reuse, R22, R16 ;  /* 0x00000016a810723c */ /* 0x040fe80000041810 */
[----:B------:R-:W-:Y:S02]  /*9610*/  FMUL.FTZ R21, R2, R153 ;  /* 0x0000009902157220 */ /* 0x000fe40000410000 */
[--C-:B------:R-:W-:Y:S01]  /*9620*/  FFMA.FTZ R134, R173, c[0x0][0x2d0], -R172.reuse ;  /* 0x0000b400ad867a23 */ /* 0x100fe200000108ac */
[----:B------:R-:W-:Y:S01]  /*9630*/  LDSM.16.MT88.4 R164, [R199+0x1900] ;  /* 0x00190000c7a4783b */ /* 0x000fe20000004200 */
[C---:B------:R-:W-:Y:S02]  /*9640*/  FMUL.FTZ R22, R0.reuse, R154 ;  /* 0x0000009a00167220 */ /* 0x040fe40000410000 */
[----:B------:R4:W-:Y:S02]  /*9650*/  MUFU.EX2 R236, R134 ;  /* 0x0000008600ec7308 */ /* 0x0009e40000000800 */
[C---:B------:R-:W-:Y:S02]  /*9660*/  FMUL.FTZ R23, R0.reuse, R155 ;  /* 0x0000009b00177220 */ /* 0x040fe40000410000 */
[C---:B------:R-:W-:Y:S01]  /*9670*/  FMUL.FTZ R39, R0.reuse, R39 ;  /* 0x0000002700277220 */ /* 0x040fe20000410000 */
[----:B------:R-:W-:Y:S01]  /*9680*/  LDSM.16.MT88.4 R152, [R199+0x900] ;  /* 0x00090000c798783b */ /* 0x000fe20000004200 */
[C---:B------:R-:W-:Y:S02]  /*9690*/  FMUL.FTZ R42, R0.reuse, R42 ;  /* 0x0000002a002a7220 */ /* 0x040fe40000410000 */
[C---:B------:R-:W-:Y:S01]  /*96a0*/  FMUL.FTZ R43, R0.reuse, R43 ;  /* 0x0000002b002b7220 */ /* 0x040fe20000410000 */
[C---:B------:R-:W-:Y:S03]  /*96b0*/  HMMA.16816.F32.BF16 R20, R168.reuse, R28, R20 ;  /* 0x0000001ca814723c */ /* 0x040fe60000041814 */
[C---:B------:R-:W-:Y:S02]  /*96c0*/  FMUL.FTZ R46, R0.reuse, R46 ;  /* 0x0000002e002e7220 */ /* 0x040fe40000410000 */
[----:B------:R-:W-:Y:S02]  /*96d0*/  FMUL.FTZ R47, R0, R47 ;  /* 0x0000002f002f7220 */ /* 0x000fe40000410000 */
[C---:B------:R-:W-:Y:S01]  /*96e0*/  FMUL.FTZ R28, R2.reuse, R160 ;  /* 0x000000a0021c7220 */ /* 0x040fe20000410000 */
[C---:B------:R-:W-:Y:S04]  /*96f0*/  HMMA.16816.F32.BF16 R24, R168.reuse, R30, R24 ;  /* 0x0000001ea818723c */ /* 0x040fe80000041818 */
[----:B------:R-:W-:Y:S02]  /*9700*/  FMUL.FTZ R29, R2, R161 ;  /* 0x000000a1021d7220 */ /* 0x000fe40000410000 */
[C---:B------:R-:W-:Y:S02]  /*9710*/  FMUL.FTZ R50, R0.reuse, R50 ;  /* 0x0000003200327220 */ /* 0x040fe40000410000 */
[C---:B------:R-:W-:Y:S04]  /*9720*/  FMUL.FTZ R30, R0.reuse, R162 ;  /* 0x000000a2001e7220 */ /* 0x040fe80000410000 */
[C---:B------:R-:W-:Y:S02]  /*9730*/  FMUL.FTZ R31, R0.reuse, R163 ;  /* 0x000000a3001f7220 */ /* 0x040fe40000410000 */
[----:B------:R-:W-:Y:S01]  /*9740*/  LDSM.16.MT88.4 R160, [R200+0x1900] ;  /* 0x00190000c8a0783b */ /* 0x000fe20000004200 */
[C---:B------:R-:W-:Y:S02]  /*9750*/  FMUL.FTZ R51, R0.reuse, R51 ;  /* 0x0000003300337220 */ /* 0x040fe40000410000 */
[C---:B------:R-:W-:Y:S02]  /*9760*/  FMUL.FTZ R54, R0.reuse, R54 ;  /* 0x0000003600367220 */ /* 0x040fe40000410000 */
[C---:B-1----:R-:W-:Y:S03]  /*9770*/  HMMA.16816.F32.BF16 R28, R168.reuse, R136, R28 ;  /* 0x00000088a81c723c */ /* 0x042fe6000004181c */
[C---:B------:R-:W-:Y:S02]  /*9780*/  FMUL.FTZ R55, R0.reuse, R55 ;  /* 0x0000003700377220 */ /* 0x040fe40000410000 */
[C---:B------:R-:W-:Y:S02]  /*9790*/  FMUL.FTZ R58, R0.reuse, R58 ;  /* 0x0000003a003a7220 */ /* 0x040fe40000410000 */
[----:B------:R-:W-:Y:S01]  /*97a0*/  FMUL.FTZ R59, R0, R59 ;  /* 0x0000003b003b7220 */ /* 0x000fe20000410000 */
[C---:B------:R-:W-:Y:S01]  /*97b0*/  HMMA.16816.F32.BF16 R32, R168.reuse, R138, R32 ;  /* 0x0000008aa820723c */ /* 0x040fe20000041820 */
[----:B------:R-:W1:Y:S03]  /*97c0*/  LDSM.16.MT88.4 R136, [R200+0x2100] ;  /* 0x00210000c888783b */ /* 0x000e660000004200 */
[--C-:B----4-:R-:W-:Y:S02]  /*97d0*/  FFMA.FTZ R134, R176, c[0x0][0x2d0], -R172.reuse ;  /* 0x0000b400b0867a23 */ /* 0x110fe400000108ac */
[C---:B------:R-:W-:Y:S02]  /*97e0*/  FMUL.FTZ R62, R0.reuse, R62 ;  /* 0x0000003e003e7220 */ /* 0x040fe40000410000 */
[C---:B--2---:R-:W-:Y:S01]  /*97f0*/  HMMA.16816.F32.BF16 R36, R168.reuse, R140, R36 ;  /* 0x0000008ca824723c */ /* 0x044fe20000041824 */
[----:B------:R2:W4:Y:S03]  /*9800*/  MUFU.EX2 R235, R134 ;  /* 0x0000008600eb7308 */ /* 0x0005260000000800 */
[C---:B------:R-:W-:Y:S02]  /*9810*/  FMUL.FTZ R63, R0.reuse, R63 ;  /* 0x0000003f003f7220 */ /* 0x040fe40000410000 */
[C---:B------:R-:W-:Y:S02]  /*9820*/  FMUL.FTZ R66, R0.reuse, R66 ;  /* 0x0000004200427220 */ /* 0x040fe40000410000 */
[C---:B------:R-:W-:Y:S01]  /*9830*/  HMMA.16816.F32.BF16 R40, R168.reuse, R142, R40 ;  /* 0x0000008ea828723c */ /* 0x040fe20000041828 */
[----:B------:R-:W5:Y:S03]  /*9840*/  LDSM.16.MT88.4 R140, [R199+0x2100] ;  /* 0x00210000c78c783b */ /* 0x000f660000004200 */
[C---:B------:R-:W-:Y:S02]  /*9850*/  FMUL.FTZ R67, R0.reuse, R67 ;  /* 0x0000004300437220 */ /* 0x040fe40000410000 */
[C---:B------:R-:W-:Y:S02]  /*9860*/  FMUL.FTZ R70, R0.reuse, R70 ;  /* 0x0000004600467220 */ /* 0x040fe40000410000 */
[C---:B---3--:R-:W-:Y:S04]  /*9870*/  HMMA.16816.F32.BF16 R44, R168.reuse, R144, R44 ;  /* 0x00000090a82c723c */ /* 0x048fe8000004182c */
[C---:B------:R-:W-:Y:S02]  /*9880*/  FMUL.FTZ R71, R0.reuse, R71 ;  /* 0x0000004700477220 */ /* 0x040fe40000410000 */
[C---:B------:R-:W-:Y:S02]  /*9890*/  FMUL.FTZ R74, R0.reuse, R74 ;  /* 0x0000004a004a7220 */ /* 0x040fe40000410000 */
[C---:B------:R-:W-:Y:S01]  /*98a0*/  HMMA.16816.F32.BF16 R48, R168.reuse, R146, R48 ;  /* 0x00000092a830723c */ /* 0x040fe20000041830 */
[----:B------:R-:W3:Y:S03]  /*98b0*/  LDSM.16.MT88.4 R144, [R197+0x4100] ;  /* 0x00410000c590783b */ /* 0x000ee60000004200 */
[--C-:B--2---:R-:W-:Y:S02]  /*98c0*/  FFMA.FTZ R134, R177, c[0x0][0x2d0], -R172.reuse ;  /* 0x0000b400b1867a23 */ /* 0x104fe400000108ac */
[C---:B------:R-:W-:Y:S02]  /*98d0*/  FMUL.FTZ R75, R0.reuse, R75 ;  /* 0x0000004b004b7220 */ /* 0x040fe40000410000 */
[----:B------:R2:W-:Y:S01]  /*98e0*/  MUFU.EX2 R234, R134 ;  /* 0x0000008600ea7308 */ /* 0x0005e20000000800 */
[C---:B-1----:R-:W-:Y:S03]  /*98f0*/  HMMA.16816.F32.BF16 R52, R168.reuse, R136, R52 ;  /* 0x00000088a834723c */ /* 0x042fe60000041834 */
[C---:B------:R-:W-:Y:S02]  /*9900*/  FMUL.FTZ R78, R0.reuse, R78 ;  /* 0x0000004e004e7220 */ /* 0x040fe40000410000 */
[C---:B------:R-:W-:Y:S02]  /*9910*/  FMUL.FTZ R79, R0.reuse, R79 ;  /* 0x0000004f004f7220 */ /* 0x040fe40000410000 */
[C---:B------:R-:W-:Y:S01]  /*9920*/  FMUL.FTZ R82, R0.reuse, R82 ;  /* 0x0000005200527220 */ /* 0x040fe20000410000 */
[C---:B------:R-:W-:Y:S01]  /*9930*/  HMMA.16816.F32.BF16 R56, R168.reuse, R138, R56 ;  /* 0x0000008aa838723c */ /* 0x040fe20000041838 */
[----:B------:R-:W1:Y:S03]  /*9940*/  LDSM.16.MT88.4 R136, [R198+0x4100] ;  /* 0x00410000c688783b */ /* 0x000e660000004200 */
[C---:B------:R-:W-:Y:S02]  /*9950*/  FMUL.FTZ R83, R0.reuse, R83 ;  /* 0x0000005300537220 */ /* 0x040fe40000410000 */
[C---:B------:R-:W-:Y:S02]  /*9960*/  FMUL.FTZ R86, R0.reuse, R86 ;  /* 0x0000005600567220 */ /* 0x040fe40000410000 */
[C---:B-----5:R-:W-:Y:S04]  /*9970*/  HMMA.16816.F32.BF16 R60, R168.reuse, R140, R60 ;  /* 0x0000008ca83c723c */ /* 0x060fe8000004183c */
[C---:B------:R-:W-:Y:S02]  /*9980*/  FMUL.FTZ R87, R0.reuse, R87 ;  /* 0x0000005700577220 */ /* 0x040fe40000410000 */
[C---:B------:R-:W-:Y:S02]  /*9990*/  FMUL.FTZ R90, R0.reuse, R90 ;  /* 0x0000005a005a7220 */ /* 0x040fe40000410000 */
[C---:B------:R-:W-:Y:S01]  /*99a0*/  HMMA.16816.F32.BF16 R64, R168.reuse, R142, R64 ;  /* 0x0000008ea840723c */ /* 0x040fe20000041840 */
[----:B------:R-:W5:Y:S03]  /*99b0*/  LDSM.16.MT88.4 R140, [R200+0x4100] ;  /* 0x00410000c88c783b */ /* 0x000f660000004200 */
[--C-:B--2---:R-:W-:Y:S02]  /*99c0*/  FFMA.FTZ R134, R179, c[0x0][0x2d0], -R172.reuse ;  /* 0x0000b400b3867a23 */ /* 0x104fe400000108ac */
[----:B------:R-:W-:Y:S02]  /*99d0*/  FMUL.FTZ R91, R0, R91 ;  /* 0x0000005b005b7220 */ /* 0x000fe40000410000 */
[C---:B---3--:R-:W-:Y:S01]  /*99e0*/  HMMA.16816.F32.BF16 R68, R168.reuse, R144, R68 ;  /* 0x00000090a844723c */ /* 0x048fe20000041844 */
[----:B------:R2:W-:Y:S03]  /*99f0*/  MUFU.EX2 R233, R134 ;  /* 0x0000008600e97308 */ /* 0x0005e60000000800 */
        /* <DEDUP_REMOVED lines=13> */
[--C-:B--2---:R-:W-:Y:S02]  /*9ad0*/  FFMA.FTZ R134, R184, c[0x0][0x2d0], -R133.reuse ;  /* 0x0000b400b8867a23 */ /* 0x104fe40000010885 */
[C---:B------:R-:W-:Y:S02]  /*9ae0*/  FMUL.FTZ R100, R2.reuse, R100 ;  /* 0x0000006402647220 */ /* 0x040fe40000410000 */
[C---:B-----5:R-:W-:Y:S01]  /*9af0*/  HMMA.16816.F32.BF16 R84, R168.reuse, R140, R84 ;  /* 0x0000008ca854723c */ /* 0x060fe20000041854 */
[----:B------:R2:W-:Y:S03]  /*9b00*/  MUFU.EX2 R186, R134 ;  /* 0x0000008600ba7308 */ /* 0x0005e60000000800 */
[----:B------:R-:W-:Y:S02]  /*9b10*/  FMUL.FTZ R101, R2, R101 ;  /* 0x0000006502657220 */ /* 0x000fe40000410000 */
[C---:B------:R-:W-:Y:S02]  /*9b20*/  FMUL.FTZ R102, R0.reuse, R102 ;  /* 0x0000006600667220 */ /* 0x040fe40000410000 */
[C---:B------:R-:W-:Y:S01]  /*9b30*/  HMMA.16816.F32.BF16 R88, R168.reuse, R142, R88 ;  /* 0x0000008ea858723c */ /* 0x040fe20000041858 */
[----:B------:R-:W5:Y:S03]  /*9b40*/  LDSM.16.MT88.4 R140, [R198+0x6100] ;  /* 0x00610000c68c783b */ /* 0x000f660000004200 */
[----:B------:R-:W-:Y:S02]  /*9b50*/  FMUL.FTZ R103, R0, R103 ;  /* 0x0000006700677220 */ /* 0x000fe40000410000 */
[C---:B------:R-:W-:Y:S02]  /*9b60*/  FMUL.FTZ R104, R2.reuse, R104 ;  /* 0x0000006802687220 */ /* 0x040fe40000410000 */
[C---:B---3--:R-:W-:Y:S04]  /*9b70*/  HMMA.16816.F32.BF16 R92, R168.reuse, R144, R92 ;  /* 0x00000090a85c723c */ /* 0x048fe8000004185c */
[----:B------:R-:W-:Y:S02]  /*9b80*/  FMUL.FTZ R105, R2, R105 ;  /* 0x0000006902697220 */ /* 0x000fe40000410000 */
[C---:B------:R-:W-:Y:S02]  /*9b90*/  FMUL.FTZ R106, R0.reuse, R106 ;  /* 0x0000006a006a7220 */ /* 0x040fe40000410000 */
[C---:B------:R-:W-:Y:S01]  /*9ba0*/  HMMA.16816.F32.BF16 R96, R168.reuse, R146, R96 ;  /* 0x00000092a860723c */ /* 0x040fe20000041860 */
[----:B------:R-:W3:Y:S03]  /*9bb0*/  LDSM.16.MT88.4 R144, [R200+0x6100] ;  /* 0x00610000c890783b */ /* 0x000ee60000004200 */
[--C-:B--2---:R-:W-:Y:S02]  /*9bc0*/  FFMA.FTZ R134, R185, c[0x0][0x2d0], -R133.reuse ;  /* 0x0000b400b9867a23 */ /* 0x104fe40000010885 */
[----:B------:R-:W-:Y:S02]  /*9bd0*/  FMUL.FTZ R107, R0, R107 ;  /* 0x0000006b006b7220 */ /* 0x000fe40000410000 */
[----:B------:R2:W2:Y:S01]  /*9be0*/  MUFU.EX2 R184, R134 ;  /* 0x0000008600b87308 */ /* 0x0004a20000000800 */
        /* <DEDUP_REMOVED lines=8> */
[----:B------:R-:W-:Y:S03]  /*9c70*/  FMUL.FTZ R113, R2, R113 ;  /* 0x0000007102717220 */ /* 0x000fe60000410000 */
[C---:B-----5:R-:W-:Y:S03]  /*9c80*/  HMMA.16816.F32.BF16 R108, R168.reuse, R140, R108 ;  /* 0x0000008ca86c723c */ /* 0x060fe6000004186c */
[----:B------:R-:W-:Y:S02]  /*9c90*/  FMUL.FTZ R114, R0, R114 ;  /* 0x0000007200727220 */ /* 0x000fe40000410000 */
[--C-:B--2---:R-:W-:Y:S02]  /*9ca0*/  FFMA.FTZ R134, R182, c[0x0][0x2d0], -R133.reuse ;  /* 0x0000b400b6867a23 */ /* 0x104fe40000010885 */
[----:B------:R-:W-:Y:S02]  /*9cb0*/  FMUL.FTZ R115, R0, R115 ;  /* 0x0000007300737220 */ /* 0x000fe40000410000 */
[----:B------:R2:W-:Y:S03]  /*9cc0*/  MUFU.EX2 R182, R134 ;  /* 0x0000008600b67308 */ /* 0x0005e60000000800 */
[C---:B------:R-:W-:Y:S02]  /*9cd0*/  FMUL.FTZ R116, R2.reuse, R116 ;  /* 0x0000007402747220 */ /* 0x040fe40000410000 */
[C---:B------:R-:W-:Y:S01]  /*9ce0*/  HMMA.16816.F32.BF16 R112, R168.reuse, R142, R112 ;  /* 0x0000008ea870723c */ /* 0x040fe20000041870 */
[----:B------:R-:W5:Y:S02]  /*9cf0*/  LDSM.16.MT88.4 R140, [R197+0x900] ;  /* 0x00090000c58c783b */ /* 0x000f640000004200 */
[----:B------:R-:W-:Y:S02]  /*9d00*/  FMUL.FTZ R117, R2, R117 ;  /* 0x0000007502757220 */ /* 0x000fe40000410000 */
[C---:B------:R-:W-:Y:S02]  /*9d10*/  FMUL.FTZ R118, R0.reuse, R118 ;  /* 0x0000007600767220 */ /* 0x040fe40000410000 */
[----:B------:R-:W-:Y:S02]  /*9d20*/  FMUL.FTZ R119, R0, R119 ;  /* 0x0000007700777220 */ /* 0x000fe40000410000 */
[C---:B------:R-:W-:Y:S03]  /*9d30*/  FMUL.FTZ R120, R2.reuse, R120 ;  /* 0x0000007802787220 */ /* 0x040fe60000410000 */
[----:B------:R-:W-:Y:S02]  /*9d40*/  FMUL.FTZ R121, R2, R121 ;  /* 0x0000007902797220 */ /* 0x000fe40000410000 */
[C---:B---3--:R-:W-:Y:S03]  /*9d50*/  HMMA.16816.F32.BF16 R116, R168.reuse, R144, R116 ;  /* 0x00000090a874723c */ /* 0x048fe60000041874 */
[C---:B------:R-:W-:Y:S02]  /*9d60*/  FMUL.FTZ R122, R0.reuse, R122 ;  /* 0x0000007a007a7220 */ /* 0x040fe40000410000 */
[----:B------:R-:W-:Y:S02]  /*9d70*/  FMUL.FTZ R123, R0, R123 ;  /* 0x0000007b007b7220 */ /* 0x000fe40000410000 */
[--C-:B--2---:R-:W-:Y:S02]  /*9d80*/  FFMA.FTZ R134, R183, c[0x0][0x2d0], -R133.reuse ;  /* 0x0000b400b7867a23 */ /* 0x104fe40000010885 */
[C---:B------:R-:W-:Y:S02]  /*9d90*/  FMUL.FTZ R124, R2.reuse, R124 ;  /* 0x0000007c027c7220 */ /* 0x040fe40000410000 */
[----:B------:R2:W3:Y:S01]  /*9da0*/  MUFU.EX2 R179, R134 ;  /* 0x0000008600b37308 */ /* 0x0004e20000000800 */
[C---:B------:R-:W-:Y:S01]  /*9db0*/  HMMA.16816.F32.BF16 R120, R168.reuse, R146, R120 ;  /* 0x00000092a878723c */ /* 0x040fe20000041878 */
[----:B------:R-:W5:Y:S02]  /*9dc0*/  LDSM.16.MT88.4 R144, [R198+0x900] ;  /* 0x00090000c690783b */ /* 0x000f640000004200 */
[----:B------:R-:W-:Y:S02]  /*9dd0*/  FMUL.FTZ R125, R2, R125 ;  /* 0x0000007d027d7220 */ /* 0x000fe40000410000 */
[C---:B------:R-:W-:Y:S02]  /*9de0*/  FMUL.FTZ R126, R0.reuse, R126 ;  /* 0x0000007e007e7220 */ /* 0x040fe40000410000 */
[----:B------:R-:W-:Y:S02]  /*9df0*/  FMUL.FTZ R127, R0, R127 ;  /* 0x0000007f007f7220 */ /* 0x000fe40000410000 */
[C---:B------:R-:W-:Y:S03]  /*9e00*/  FMUL.FTZ R128, R2.reuse, R128 ;  /* 0x0000008002807220 */ /* 0x040fe60000410000 */
[----:B------:R-:W-:Y:S02]  /*9e10*/  FMUL.FTZ R129, R2, R129 ;  /* 0x0000008102817220 */ /* 0x000fe40000410000 */
[C---:B-1----:R-:W-:Y:S03]  /*9e20*/  HMMA.16816.F32.BF16 R124, R168.reuse, R136, R124 ;  /* 0x00000088a87c723c */ /* 0x042fe6000004187c */
[C---:B------:R-:W-:Y:S02]  /*9e30*/  FMUL.FTZ R130, R0.reuse, R130 ;  /* 0x0000008200827220 */ /* 0x040fe40000410000 */
[----:B------:R-:W-:Y:S02]  /*9e40*/  FMUL.FTZ R131, R0, R131 ;  /* 0x0000008300837220 */ /* 0x000fe40000410000 */
[----:B----4-:R-:W-:Y:S02]  /*9e50*/  F2FP.BF16.PACK_AB R136, R235, R236 ;  /* 0x000000eceb88723e */ /* 0x010fe400000010ff */
[----:B------:R-:W-:Y:S03]  /*9e60*/  F2FP.BF16.PACK_AB R137, R184, R186 ;  /* 0x000000bab889723e */ /* 0x000fe600000010ff */
[----:B------:R-:W-:Y:S03]  /*9e70*/  HMMA.16816.F32.BF16 R128, R168, R138, R128 ;  /* 0x0000008aa880723c */ /* 0x000fe60000041880 */
[--C-:B--2---:R-:W-:Y:S04]  /*9e80*/  FFMA.FTZ R134, R180, c[0x0][0x2d0], -R172.reuse ;  /* 0x0000b400b4867a23 */ /* 0x104fe800000108ac */
[----:B------:R-:W-:Y:S01]  /*9e90*/  F2FP.BF16.PACK_AB R138, R233, R234 ;  /* 0x000000eae98a723e */ /* 0x000fe200000010ff */
[----:B------:R1:W-:Y:S01]  /*9ea0*/  MUFU.EX2 R232, R134 ;  /* 0x0000008600e87308 */ /* 0x0003e20000000800 */
[----:B---3--:R-:W-:Y:S07]  /*9eb0*/  F2FP.BF16.PACK_AB R139, R179, R182 ;  /* 0x000000b6b38b723e */ /* 0x008fee00000010ff */
[C---:B-----5:R-:W-:Y:S08]  /*9ec0*/  HMMA.16816.F32.BF16 R4, R136.reuse, R140, R4 ;  /* 0x0000008c8804723c */ /* 0x060ff00000041804 */
[C---:B------:R-:W-:Y:S01]  /*9ed0*/  HMMA.16816.F32.BF16 R8, R136.reuse, R142, R8 ;  /* 0x0000008e8808723c */ /* 0x040fe20000041808 */
[----:B------:R-:W2:Y:S07]  /*9ee0*/  LDSM.16.MT88.4 R140, [R198+0x2900] ;  /* 0x00290000c68c783b */ /* 0x000eae0000004200 */
[C---:B------:R-:W-:Y:S04]  /*9ef0*/  HMMA.16816.F32.BF16 R12, R136.reuse, R144, R12 ;  /* 0x00000090880c723c */ /* 0x040fe8000004180c */
[--C-:B-1----:R-:W-:Y:S04]  /*9f00*/  FFMA.FTZ R134, R188, c[0x0][0x2d0], -R172.reuse ;  /* 0x0000b400bc867a23 */ /* 0x102fe800000108ac */
[C---:B------:R-:W-:Y:S01]  /*9f10*/  HMMA.16816.F32.BF16 R16, R136.reuse, R146, R16 ;  /* 0x000000928810723c */ /* 0x040fe20000041810 */
[----:B------:R-:W1:Y:S01]  /*9f20*/  LDSM.16.MT88.4 R144, [R200+0x2900] ;  /* 0x00290000c890783b */ /* 0x000e620000004200 */
[----:B------:R3:W4:Y:S06]  /*9f30*/  MUFU.EX2 R230, R134 ;  /* 0x0000008600e67308 */ /* 0x00072c0000000800 */
[C---:B------:R-:W-:Y:S08]  /*9f40*/  HMMA.16816.F32.BF16 R20, R136.reuse, R148, R20 ;  /* 0x000000948814723c */ /* 0x040ff00000041814 */
[C---:B------:R-:W-:Y:S01]  /*9f50*/  HMMA.16816.F32.BF16 R24, R136.reuse, R150, R24 ;  /* 0x000000968818723c */ /* 0x040fe20000041818 */
[----:B------:R-:W5:Y:S07]  /*9f60*/  LDSM.16.MT88.4 R148, [R199+0x2900] ;  /* 0x00290000c794783b */ /* 0x000f6e0000004200 */
[C---:B------:R-:W-:Y:S04]  /*9f70*/  HMMA.16816.F32.BF16 R28, R136.reuse, R152, R28 ;  /* 0x00000098881c723c */ /* 0x040fe8000004181c */
[--C-:B---3--:R-:W-:Y:S04]  /*9f80*/  FFMA.FTZ R134, R189, c[0x0][0x2d0], -R172.reuse ;  /* 0x0000b400bd867a23 */ /* 0x108fe800000108ac */
[C---:B------:R-:W-:Y:S01]  /*9f90*/  HMMA.16816.F32.BF16 R32, R136.reuse, R154, R32 ;  /* 0x0000009a8820723c */ /* 0x040fe20000041820 */
[----:B------:R-:W3:Y:S01]  /*9fa0*/  LDSM.16.MT88.4 R152, [R197+0x4900] ;  /* 0x00490000c598783b */ /* 0x000ee20000004200 */
[----:B------:R1:W-:Y:S06]  /*9fb0*/  MUFU.EX2 R188, R134 ;  /* 0x0000008600bc7308 */ /* 0x0003ec0000000800 */
[C---:B------:R-:W-:Y:S08]  /*9fc0*/  HMMA.16816.F32.BF16 R36, R136.reuse, R156, R36 ;  /* 0x0000009c8824723c */ /* 0x040ff00000041824 */
[C---:B------:R-:W-:Y:S01]  /*9fd0*/  HMMA.16816.F32.BF16 R40, R136.reuse, R158, R40 ;  /* 0x0000009e8828723c */ /* 0x040fe20000041828 */
[----:B------:R-:W3:Y:S07]  /*9fe0*/  LDSM.16.MT88.4 R156, [R198+0x4900] ;  /* 0x00490000c69c783b */ /* 0x000eee0000004200 */
[C---:B--2---:R-:W-:Y:S04]  /*9ff0*/  HMMA.16816.F32.BF16 R44, R136.reuse, R140, R44 ;  /* 0x0000008c882c723c */ /* 0x044fe8000004182c */
[--C-:B-1----:R-:W-:Y:S04]  /*a000*/  FFMA.FTZ R134, R190, c[0x0][0x2d0], -R172.reuse ;  /* 0x0000b400be867a23 */ /* 0x102fe800000108ac */
[C---:B------:R-:W-:Y:S01]  /*a010*/  HMMA.16816.F32.BF16 R48, R136.reuse, R142, R48 ;  /* 0x0000008e8830723c */ /* 0x040fe20000041830 */
[----:B------:R-:W1:Y:S01]  /*a020*/  LDSM.16.MT88.4 R140, [R200+0x4900] ;  /* 0x00490000c88c783b */ /* 0x000e620000004200 */
[----:B------:R2:W1:Y:S06]  /*a030*/  MUFU.EX2 R185, R134 ;  /* 0x0000008600b97308 */ /* 0x00046c0000000800 */
[C---:B------:R-:W-:Y:S08]  /*a040*/  HMMA.16816.F32.BF16 R52, R136.reuse, R144, R52 ;  /* 0x000000908834723c */ /* 0x040ff00000041834 */
[C---:B------:R-:W-:Y:S01]  /*a050*/  HMMA.16816.F32.BF16 R56, R136.reuse, R146, R56 ;  /* 0x000000928838723c */ /* 0x040fe20000041838 */
[----:B------:R-:W1:Y:S07]  /*a060*/  LDSM.16.MT88.4 R144, [R199+0x4900] ;  /* 0x00490000c790783b */ /* 0x000e6e0000004200 */
[C---:B-----5:R-:W-:Y:S04]  /*a070*/  HMMA.16816.F32.BF16 R60, R136.reuse, R148, R60 ;  /* 0x00000094883c723c */ /* 0x060fe8000004183c */
[--C-:B--2---:R-:W-:Y:S04]  /*a080*/  FFMA.FTZ R134, R181, c[0x0][0x2d0], -R133.reuse ;  /* 0x0000b400b5867a23 */ /* 0x104fe80000010885 */
[C---:B------:R-:W-:Y:S01]  /*a090*/  HMMA.16816.F32.BF16 R64, R136.reuse, R150, R64 ;  /* 0x000000968840723c */ /* 0x040fe20000041840 */
[----:B------:R-:W2:Y:S01]  /*a0a0*/  LDSM.16.MT88.4 R148, [R197+0x6900] ;  /* 0x00690000c594783b */ /* 0x000ea20000004200 */
[----:B------:R5:W-:Y:S06]  /*a0b0*/  MUFU.EX2 R176, R134 ;  /* 0x0000008600b07308 */ /* 0x000bec0000000800 */
[C---:B---3--:R-:W-:Y:S08]  /*a0c0*/  HMMA.16816.F32.BF16 R68, R136.reuse, R152, R68 ;  /* 0x000000988844723c */ /* 0x048ff00000041844 */
[C---:B------:R-:W-:Y:S01]  /*a0d0*/  HMMA.16816.F32.BF16 R72, R136.reuse, R154, R72 ;  /* 0x0000009a8848723c */ /* 0x040fe20000041848 */
[----:B------:R-:W3:Y:S07]  /*a0e0*/  LDSM.16.MT88.4 R152, [R198+0x6900] ;  /* 0x00690000c698783b */ /* 0x000eee0000004200 */
[C---:B------:R-:W-:Y:S04]  /*a0f0*/  HMMA.16816.F32.BF16 R76, R136.reuse, R156, R76 ;  /* 0x0000009c884c723c */ /* 0x040fe8000004184c */
[--C-:B-----5:R-:W-:Y:S03]  /*a100*/  FFMA.FTZ R134, R175, c[0x0][0x2d0], -R133.reuse ;  /* 0x0000b400af867a23 */ /* 0x120fe60000010885 */
[--C-:B------:R-:W-:Y:S01]  /*a110*/  FFMA.FTZ R156, R178, c[0x0][0x2d0], -R133.reuse ;  /* 0x0000b400b29c7a23 */ /* 0x100fe20000010885 */
[C---:B------:R-:W-:Y:S01]  /*a120*/  HMMA.16816.F32.BF16 R80, R136.reuse, R158, R80 ;  /* 0x0000009e8850723c */ /* 0x040fe20000041850 */
[----:B------:R5:W-:Y:S07]  /*a130*/  MUFU.EX2 R175, R134 ;  /* 0x0000008600af7308 */ /* 0x000bee0000000800 */
[C---:B-1----:R-:W-:Y:S03]  /*a140*/  HMMA.16816.F32.BF16 R84, R136.reuse, R140, R84 ;  /* 0x0000008c8854723c */ /* 0x042fe60000041854 */
[----:B------:R1:W1:Y:S05]  /*a150*/  MUFU.EX2 R177, R156 ;  /* 0x0000009c00b17308 */ /* 0x00026a0000000800 */
[C---:B------:R-:W-:Y:S01]  /*a160*/  HMMA.16816.F32.BF16 R88, R136.reuse, R142, R88 ;  /* 0x0000008e8858723c */ /* 0x040fe20000041858 */
[----:B------:R-:W4:Y:S07]  /*a170*/  LDSM.16.MT88.4 R140, [R200+0x6900] ;  /* 0x00690000c88c783b */ /* 0x000f2e0000004200 */
[C---:B------:R-:W-:Y:S04]  /*a180*/  HMMA.16816.F32.BF16 R92, R136.reuse, R144, R92 ;  /* 0x00000090885c723c */ /* 0x040fe8000004185c */
[--C-:B-----5:R-:W-:Y:S04]  /*a190*/  FFMA.FTZ R134, R174, c[0x0][0x2d0], -R133.reuse ;  /* 0x0000b400ae867a23 */ /* 0x120fe80000010885 */
[C---:B------:R-:W-:Y:S01]  /*a1a0*/  HMMA.16816.F32.BF16 R96, R136.reuse, R146, R96 ;  /* 0x000000928860723c */ /* 0x040fe20000041860 */
[----:B------:R-:W5:Y:S01]  /*a1b0*/  LDSM.16.MT88.4 R144, [R199+0x6900] ;  /* 0x00690000c790783b */ /* 0x000f620000004200 */
[----:B------:R4:W4:Y:S06]  /*a1c0*/  MUFU.EX2 R174, R134 ;  /* 0x0000008600ae7308 */ /* 0x00092c0000000800 */
[C---:B--2---:R-:W-:Y:S01]  /*a1d0*/  HMMA.16816.F32.BF16 R100, R136.reuse, R148, R100 ;  /* 0x000000948864723c */ /* 0x044fe20000041864 */
[----:B-1----:R-:W-:Y:S07]  /*a1e0*/  LDSM.16.MT88.4 R156, [R200+0x1100] ;  /* 0x00110000c89c783b */ /* 0x002fee0000004200 */
[C---:B------:R-:W-:Y:S01]  /*a1f0*/  HMMA.16816.F32.BF16 R104, R136.reuse, R150, R104 ;  /* 0x000000968868723c */ /* 0x040fe20000041868 */
[----:B------:R-:W1:Y:S07]  /*a200*/  LDSM.16.MT88.4 R148, [R197+0x1100] ;  /* 0x00110000c594783b */ /* 0x000e6e0000004200 */
[C---:B---3--:R-:W-:Y:S04]  /*a210*/  HMMA.16816.F32.BF16 R108, R136.reuse, R152, R108 ;  /* 0x00000098886c723c */ /* 0x048fe8000004186c */
[--C-:B----4-:R-:W-:Y:S04]  /*a220*/  FFMA.FTZ R134, R194, c[0x0][0x2d0], -R172.reuse ;  /* 0x0000b400c2867a23 */ /* 0x110fe800000108ac */
[C---:B------:R-:W-:Y:S01]  /*a230*/  HMMA.16816.F32.BF16 R112, R136.reuse, R154, R112 ;  /* 0x0000009a8870723c */ /* 0x040fe20000041870 */
[----:B------:R-:W2:Y:S01]  /*a240*/  LDSM.16.MT88.4 R152, [R198+0x1100] ;  /* 0x00110000c698783b */ /* 0x000ea20000004200 */
[----:B------:R3:W-:Y:S06]  /*a250*/  MUFU.EX2 R183, R134 ;  /* 0x0000008600b77308 */ /* 0x0007ec0000000800 */
[C---:B------:R-:W-:Y:S08]  /*a260*/  HMMA.16816.F32.BF16 R116, R136.reuse, R140, R116 ;  /* 0x0000008c8874723c */ /* 0x040ff00000041874 */
[C---:B------:R-:W-:Y:S01]  /*a270*/  HMMA.16816.F32.BF16 R120, R136.reuse, R142, R120 ;  /* 0x0000008e8878723c */ /* 0x040fe20000041878 */
[----:B------:R-:W4:Y:S07]  /*a280*/  LDSM.16.MT88.4 R140, [R199+0x1100] ;  /* 0x00110000c78c783b */ /* 0x000f2e0000004200 */
[C---:B-----5:R-:W-:Y:S04]  /*a290*/  HMMA.16816.F32.BF16 R124, R136.reuse, R144, R124 ;  /* 0x00000090887c723c */ /* 0x060fe8000004187c */
[--C-:B---3--:R-:W-:Y:S04]  /*a2a0*/  FFMA.FTZ R134, R195, c[0x0][0x2d0], -R172.reuse ;  /* 0x0000b400c3867a23 */ /* 0x108fe800000108ac */
[----:B------:R-:W-:Y:S01]  /*a2b0*/  HMMA.16816.F32.BF16 R128, R136, R146, R128 ;  /* 0x000000928880723c */ /* 0x000fe20000041880 */
[----:B------:R-:W3:Y:S01]  /*a2c0*/  LDSM.16.MT88.4 R144, [R197+0x3100] ;  /* 0x00310000c590783b */ /* 0x000ee20000004200 */
[----:B------:R-:W5:Y:S05]  /*a2d0*/  MUFU.EX2 R181, R134 ;  /* 0x0000008600b57308 */ /* 0x000f6a0000000800 */
[----:B------:R-:W-:Y:S02]  /*a2e0*/  F2FP.BF16.PACK_AB R136, R230, R232 ;  /* 0x000000e8e688723e */ /* 0x000fe400000010ff */
[----:B------:R-:W-:Y:S03]  /*a2f0*/  F2FP.BF16.PACK_AB R138, R185, R188 ;  /* 0x000000bcb98a723e */ /* 0x000fe600000010ff */
[----:B------:R-:W-:Y:S02]  /*a300*/  F2FP.BF16.PACK_AB R137, R176, R177 ;  /* 0x000000b1b089723e */ /* 0x000fe400000010ff */
[----:B------:R-:W-:Y:S07]  /*a310*/  F2FP.BF16.PACK_AB R139, R174, R175 ;  /* 0x000000afae8b723e */ /* 0x000fee00000010ff */
[C---:B-1----:R-:W-:Y:S03]  /*a320*/  HMMA.16816.F32.BF16 R4, R136.reuse, R148, R4 ;  /* 0x000000948804723c */ /* 0x042fe60000041804 */
[----:B-----5:R-:W-:Y:S01]  /*a330*/  F2FP.BF16.PACK_AB R168, R181, R183 ;  /* 0x000000b7b5a8723e */ /* 0x020fe200000010ff */
[--C-:B------:R-:W-:Y:S01]  /*a340*/  FFMA.FTZ R134, R223, c[0x0][0x2d0], -R172.reuse ;  /* 0x0000b400df867a23 */ /* 0x100fe200000108ac */
[----:B------:R-:W-:Y:S03]  /*a350*/  IADD3 R223, R224, -0x1, RZ ;  /* 0xffffffffe0df7810 */ /* 0x000fe60007ffe0ff */
[C---:B------:R-:W-:Y:S01]  /*a360*/  HMMA.16816.F32.BF16 R8, R136.reuse, R150, R8 ;  /* 0x000000968808723c */ /* 0x040fe20000041808 */
[----:B------:R-:W1:Y:S01]  /*a370*/  LDSM.16.MT88.4 R148, [R198+0x3100] ;  /* 0x00310000c694783b */ /* 0x000e620000004200 */
[----:B------:R5:W-:Y:S02]  /*a380*/  MUFU.EX2 R180, R134 ;  /* 0x0000008600b47308 */ /* 0x000be40000000800 */
[----:B------:R-:W-:Y:S01]  /*a390*/  FFMA.FTZ R172, R226, c[0x0][0x2d0], -R172 ;  /* 0x0000b400e2ac7a23 */ /* 0x000fe200000108ac */
[----:B------:R-:W-:Y:S03]  /*a3a0*/  MOV R224, R223 ;  /* 0x000000df00e07202 */ /* 0x000fe60000000f00 */
[C---:B--2---:R-:W-:Y:S04]  /*a3b0*/  HMMA.16816.F32.BF16 R12, R136.reuse, R152, R12 ;  /* 0x00000098880c723c */ /* 0x044fe8000004180c */
[----:B------:R-:W2:Y:S04]  /*a3c0*/  MUFU.EX2 R178, R172 ;  /* 0x000000ac00b27308 */ /* 0x000ea80000000800 */
[C---:B------:R-:W-:Y:S01]  /*a3d0*/  HMMA.16816.F32.BF16 R16, R136.reuse, R154, R16 ;  /* 0x0000009a8810723c */ /* 0x040fe20000041810 */
[----:B------:R-:W1:Y:S07]  /*a3e0*/  LDSM.16.MT88.4 R152, [R200+0x3100] ;  /* 0x00310000c898783b */ /* 0x000e6e0000004200 */
[C---:B------:R-:W-:Y:S04]  /*a3f0*/  HMMA.16816.F32.BF16 R20, R136.reuse, R156, R20 ;  /* 0x0000009c8814723c */ /* 0x040fe80000041814 */
[--C-:B-----5:R-:W-:Y:S04]  /*a400*/  FFMA.FTZ R134, R187, c[0x0][0x2d0], -R133.reuse ;  /* 0x0000b400bb867a23 */ /* 0x120fe80000010885 */
[C---:B------:R-:W-:Y:S01]  /*a410*/  HMMA.16816.F32.BF16 R24, R136.reuse, R158, R24 ;  /* 0x0000009e8818723c */ /* 0x040fe20000041818 */
[----:B------:R-:W-:Y:S01]  /*a420*/  LDSM.16.MT88.4 R156, [R197+0x5100] ;  /* 0x00510000c59c783b */ /* 0x000fe20000004200 */
[----:B------:R5:W-:Y:S02]  /*a430*/  MUFU.EX2 R173, R134 ;  /* 0x0000008600ad7308 */ /* 0x000be40000000800 */
[----:B--2---:R-:W-:Y:S04]  /*a440*/  F2FP.BF16.PACK_AB R170, R178, R180 ;  /* 0x000000b4b2aa723e */ /* 0x004fe800000010ff */
[C---:B----4-:R-:W-:Y:S08]  /*a450*/  HMMA.16816.F32.BF16 R28, R136.reuse, R140, R28 ;  /* 0x0000008c881c723c */ /* 0x050ff0000004181c */
[C---:B------:R-:W-:Y:S01]  /*a460*/  HMMA.16816.F32.BF16 R32, R136.reuse, R142, R32 ;  /* 0x0000008e8820723c */ /* 0x040fe20000041820 */
[----:B------:R-:W2:Y:S07]  /*a470*/  LDSM.16.MT88.4 R140, [R199+0x3100] ;  /* 0x00310000c78c783b */ /* 0x000eae0000004200 */
[C---:B---3--:R-:W-:Y:S04]  /*a480*/  HMMA.16816.F32.BF16 R36, R136.reuse, R144, R36 ;  /* 0x000000908824723c */ /* 0x048fe80000041824 */
[--C-:B-----5:R-:W-:Y:S04]  /*a490*/  FFMA.FTZ R134, R191, c[0x0][0x2d0], -R133.reuse ;  /* 0x0000b400bf867a23 */ /* 0x120fe80000010885 */
[C---:B------:R-:W-:Y:S01]  /*a4a0*/  HMMA.16816.F32.BF16 R40, R136.reuse, R146, R40 ;  /* 0x000000928828723c */ /* 0x040fe20000041828 */
[----:B------:R-:W3:Y:S01]  /*a4b0*/  LDSM.16.MT88.4 R144, [R198+0x5100] ;  /* 0x00510000c690783b */ /* 0x000ee20000004200 */
[----:B------:R-:W4:Y:S06]  /*a4c0*/  MUFU.EX2 R172, R134 ;  /* 0x0000008600ac7308 */ /* 0x000f2c0000000800 */
[C---:B-1----:R-:W-:Y:S08]  /*a4d0*/  HMMA.16816.F32.BF16 R44, R136.reuse, R148, R44 ;  /* 0x00000094882c723c */ /* 0x042ff0000004182c */
[C---:B------:R-:W-:Y:S01]  /*a4e0*/  HMMA.16816.F32.BF16 R48, R136.reuse, R150, R48 ;  /* 0x000000968830723c */ /* 0x040fe20000041830 */
[----:B------:R-:W1:Y:S07]  /*a4f0*/  LDSM.16.MT88.4 R148, [R200+0x5100] ;  /* 0x00510000c894783b */ /* 0x000e6e0000004200 */
[C---:B------:R-:W-:Y:S04]  /*a500*/  HMMA.16816.F32.BF16 R52, R136.reuse, R152, R52 ;  /* 0x000000988834723c */ /* 0x040fe80000041834 */
[----:B----4-:R-:W-:Y:S01]  /*a510*/  F2FP.BF16.PACK_AB R169, R172, R173 ;  /* 0x000000adaca9723e */ /* 0x010fe200000010ff */
[--C-:B------:R-:W-:Y:S02]  /*a520*/  FFMA.FTZ R134, R192, c[0x0][0x2d0], -R133.reuse ;  /* 0x0000b400c0867a23 */ /* 0x100fe40000010885 */
[----:B------:R-:W-:Y:S01]  /*a530*/  FFMA.FTZ R133, R135, c[0x0][0x2d0], -R133 ;  /* 0x0000b40087857a23 */ /* 0x000fe20000010885 */
[C---:B------:R-:W-:Y:S01]  /*a540*/  HMMA.16816.F32.BF16 R56, R136.reuse, R154, R56 ;  /* 0x0000009a8838723c */ /* 0x040fe20000041838 */
[----:B------:R-:W4:Y:S02]  /*a550*/  LDSM.16.MT88.4 R152, [R199+0x5100] ;  /* 0x00510000c798783b */ /* 0x000f240000004200 */
[----:B------:R-:W-:Y:S05]  /*a560*/  MUFU.EX2 R134, R134 ;  /* 0x0000008600867308 */ /* 0x000fea0000000800 */
[C---:B--2---:R-:W-:Y:S05]  /*a570*/  HMMA.16816.F32.BF16 R60, R136.reuse, R140, R60 ;  /* 0x0000008c883c723c */ /* 0x044fea000004183c */
[----:B------:R-:W2:Y:S03]  /*a580*/  MUFU.EX2 R133, R133 ;  /* 0x0000008500857308 */ /* 0x000ea60000000800 */
[C---:B------:R-:W-:Y:S01]  /*a590*/  HMMA.16816.F32.BF16 R64, R136.reuse, R142, R64 ;  /* 0x0000008e8840723c */ /* 0x040fe20000041840 */
[----:B------:R-:W5:Y:S07]  /*a5a0*/  LDSM.16.MT88.4 R140, [R197+0x7100] ;  /* 0x00710000c58c783b */ /* 0x000f6e0000004200 */
[C---:B------:R-:W-:Y:S08]  /*a5b0*/  HMMA.16816.F32.BF16 R68, R136.reuse, R156, R68 ;  /* 0x0000009c8844723c */ /* 0x040ff00000041844 */
[C---:B------:R-:W-:Y:S01]  /*a5c0*/  HMMA.16816.F32.BF16 R72, R136.reuse, R158, R72 ;  /* 0x0000009e8848723c */ /* 0x040fe20000041848 */
[----:B------:R-:W-:Y:S03]  /*a5d0*/  LDSM.16.MT88.4 R156, [R198+0x1900] ;  /* 0x00190000c69c783b */ /* 0x000fe60000004200 */
[----:B--2---:R-:W-:Y:S04]  /*a5e0*/  F2FP.BF16.PACK_AB R171, R133, R134 ;  /* 0x0000008685ab723e */ /* 0x004fe800000010ff */
[C---:B---3--:R-:W-:Y:S08]  /*a5f0*/  HMMA.16816.F32.BF16 R76, R136.reuse, R144, R76 ;  /* 0x00000090884c723c */ /* 0x048ff0000004184c */
[C---:B------:R-:W-:Y:S01]  /*a600*/  HMMA.16816.F32.BF16 R80, R136.reuse, R146, R80 ;  /* 0x000000928850723c */ /* 0x040fe20000041850 */
[----:B------:R-:W2:Y:S07]  /*a610*/  LDSM.16.MT88.4 R144, [R198+0x7100] ;  /* 0x00710000c690783b */ /* 0x000eae0000004200 */
[C---:B-1----:R-:W-:Y:S08]  /*a620*/  HMMA.16816.F32.BF16 R84, R136.reuse, R148, R84 ;  /* 0x000000948854723c */ /* 0x042ff00000041854 */
[C---:B------:R-:W-:Y:S01]  /*a630*/  HMMA.16816.F32.BF16 R88, R136.reuse, R150, R88 ;  /* 0x000000968858723c */ /* 0x040fe20000041858 */
[----:B------:R-:W1:Y:S07]  /*a640*/  LDSM.16.MT88.4 R148, [R200+0x7100] ;  /* 0x00710000c894783b */ /* 0x000e6e0000004200 */
[C---:B----4-:R-:W-:Y:S08]  /*a650*/  HMMA.16816.F32.BF16 R92, R136.reuse, R152, R92 ;  /* 0x00000098885c723c */ /* 0x050ff0000004185c */
[C---:B------:R-:W-:Y:S01]  /*a660*/  HMMA.16816.F32.BF16 R96, R136.reuse, R154, R96 ;  /* 0x0000009a8860723c */ /* 0x040fe20000041860 */
[----:B------:R-:W3:Y:S07]  /*a670*/  LDSM.16.MT88.4 R152, [R199+0x7100] ;  /* 0x00710000c798783b */ /* 0x000eee0000004200 */
[C---:B-----5:R-:W-:Y:S08]  /*a680*/  HMMA.16816.F32.BF16 R100, R136.reuse, R140, R100 ;  /* 0x0000008c8864723c */ /* 0x060ff00000041864 */
[C---:B------:R-:W-:Y:S01]  /*a690*/  HMMA.16816.F32.BF16 R104, R136.reuse, R142, R104 ;  /* 0x0000008e8868723c */ /* 0x040fe20000041868 */
[----:B------:R-:W4:Y:S07]  /*a6a0*/  LDSM.16.MT88.4 R140, [R197+0x1900] ;  /* 0x00190000c58c783b */ /* 0x000f2e0000004200 */
[C---:B--2---:R-:W-:Y:S08]  /*a6b0*/  HMMA.16816.F32.BF16 R108, R136.reuse, R144, R108 ;  /* 0x00000090886c723c */ /* 0x044ff0000004186c */
[C---:B------:R-:W-:Y:S08]  /*a6c0*/  HMMA.16816.F32.BF16 R112, R136.reuse, R146, R112 ;  /* 0x000000928870723c */ /* 0x040ff00000041870 */
[C---:B-1----:R-:W-:Y:S08]  /*a6d0*/  HMMA.16816.F32.BF16 R116, R136.reuse, R148, R116 ;  /* 0x000000948874723c */ /* 0x042ff00000041874 */
[C---:B------:R-:W-:Y:S08]  /*a6e0*/  HMMA.16816.F32.BF16 R120, R136.reuse, R150, R120 ;  /* 0x000000968878723c */ /* 0x040ff00000041878 */
[C---:B---3--:R-:W-:Y:S08]  /*a6f0*/  HMMA.16816.F32.BF16 R124, R136.reuse, R152, R124 ;  /* 0x00000098887c723c */ /* 0x048ff0000004187c */
[----:B------:R-:W-:Y:S08]  /*a700*/  HMMA.16816.F32.BF16 R128, R136, R154, R128 ;  /* 0x0000009a8880723c */ /* 0x000ff00000041880 */
[C---:B----4-:R-:W-:Y:S01]  /*a710*/  HMMA.16816.F32.BF16 R136, R168.reuse, R140, R4 ;  /* 0x0000008ca888723c */ /* 0x050fe20000041804 */
[----:B------:R-:W1:Y:S07]  /*a720*/  LDSM.16.MT88.4 R4, [R197+0x3900] ;  /* 0x00390000c504783b */ /* 0x000e6e0000004200 */
[C---:B------:R-:W-:Y:S01]  /*a730*/  HMMA.16816.F32.BF16 R140, R168.reuse, R142, R8 ;  /* 0x0000008ea88c723c */ /* 0x040fe20000041808 */
[----:B------:R-:W2:Y:S07]  /*a740*/  LDSM.16.MT88.4 R8, [R198+0x3900] ;  /* 0x00390000c608783b */ /* 0x000eae0000004200 */
[C---:B------:R-:W-:Y:S01]  /*a750*/  HMMA.16816.F32.BF16 R144, R168.reuse, R156, R12 ;  /* 0x0000009ca890723c */ /* 0x040fe2000004180c */
[----:B------:R-:W3:Y:S07]  /*a760*/  LDSM.16.MT88.4 R12, [R200+0x3900] ;  /* 0x00390000c80c783b */ /* 0x000eee0000004200 */
[C---:B------:R-:W-:Y:S01]  /*a770*/  HMMA.16816.F32.BF16 R148, R168.reuse, R158, R16 ;  /* 0x0000009ea894723c */ /* 0x040fe20000041810 */
[----:B------:R-:W4:Y:S07]  /*a780*/  LDSM.16.MT88.4 R16, [R199+0x3900] ;  /* 0x00390000c710783b */ /* 0x000f2e0000004200 */
[C---:B------:R-:W-:Y:S01]  /*a790*/  HMMA.16816.F32.BF16 R152, R168.reuse, R160, R20 ;  /* 0x000000a0a898723c */ /* 0x040fe20000041814 */
[----:B------:R-:W5:Y:S07]  /*a7a0*/  LDSM.16.MT88.4 R20, [R197+0x5900] ;  /* 0x00590000c514783b */ /* 0x000f6e0000004200 */
[C---:B------:R-:W-:Y:S01]  /*a7b0*/  HMMA.16816.F32.BF16 R156, R168.reuse, R162, R24 ;  /* 0x000000a2a89c723c */ /* 0x040fe20000041818 */
[----:B------:R-:W-:Y:S07]  /*a7c0*/  LDSM.16.MT88.4 R24, [R197+0x7900] ;  /* 0x00790000c518783b */ /* 0x000fee0000004200 */
        /* <DEDUP_REMOVED lines=14> */
[C---:B-----5:R-:W-:Y:S08]  /*a8b0*/  HMMA.16816.F32.BF16 R68, R168.reuse, R20, R68 ;  /* 0x00000014a844723c */ /* 0x060ff00000041844 */
[C---:B------:R-:W-:Y:S01]  /*a8c0*/  HMMA.16816.F32.BF16 R72, R168.reuse, R22, R72 ;  /* 0x00000016a848723c */ /* 0x040fe20000041848 */
[----:B------:R-:W5:Y:S07]  /*a8d0*/  LDSM.16.MT88.4 R20, [R200+0x7900] ;  /* 0x00790000c814783b */ /* 0x000f6e0000004200 */
[C---:B-1----:R-:W-:Y:S08]  /*a8e0*/  HMMA.16816.F32.BF16 R76, R168.reuse, R4, R76 ;  /* 0x00000004a84c723c */ /* 0x042ff0000004184c */
[C---:B------:R-:W-:Y:S01]  /*a8f0*/  HMMA.16816.F32.BF16 R80, R168.reuse, R6, R80 ;  /* 0x00000006a850723c */ /* 0x040fe20000041850 */
[----:B------:R-:W1:Y:S07]  /*a900*/  LDSM.16.MT88.4 R4, [R199+0x7900] ;  /* 0x00790000c704783b */ /* 0x000e6e0000004200 */
[C---:B--2---:R-:W-:Y:S07]  /*a910*/  HMMA.16816.F32.BF16 R84, R168.reuse, R8, R84 ;  /* 0x00000008a854723c */ /* 0x044fee0000041854 */
[----:B------:R-:W-:Y:S01]  /*a920*/  FFMA.FTZ R8, R2, R248, R237 ;  /* 0x000000f802087223 */ /* 0x000fe200000100ed */
[C---:B------:R-:W-:Y:S04]  /*a930*/  HMMA.16816.F32.BF16 R88, R168.reuse, R10, R88 ;  /* 0x0000000aa858723c */ /* 0x040fe80000041858 */
[----:B------:R-:W-:Y:S02]  /*a940*/  FFMA.FTZ R2, R0, R249, R229 ;  /* 0x000000f900027223 */ /* 0x000fe400000100e5 */
[----:B------:R-:W-:Y:S02]  /*a950*/  FADD.FTZ R0, R240, R8 ;  /* 0x00000008f0007221 */ /* 0x000fe40000010000 */
[C---:B---3--:R-:W-:Y:S04]  /*a960*/  HMMA.16816.F32.BF16 R92, R168.reuse, R12, R92 ;  /* 0x0000000ca85c723c */ /* 0x048fe8000004185c */
[----:B------:R-:W-:Y:S02]  /*a970*/  FADD.FTZ R2, R228, R2 ;  /* 0x00000002e4027221 */ /* 0x000fe40000010000 */
[----:B------:R-:W-:Y:S02]  /*a980*/  FADD.FTZ R0, R239, R0 ;  /* 0x00000000ef007221 */ /* 0x000fe40000010000 */
[C---:B------:R-:W-:Y:S04]  /*a990*/  HMMA.16816.F32.BF16 R96, R168.reuse, R14, R96 ;  /* 0x0000000ea860723c */ /* 0x040fe80000041860 */
        /* <DEDUP_REMOVED lines=14> */
[----:B------:R-:W-:Y:S01]  /*aa80*/  FADD.FTZ R2, R179, R2 ;  /* 0x00000002b3027221 */ /* 0x000fe20000010000 */
[C---:B-----5:R-:W-:Y:S03]  /*aa90*/  HMMA.16816.F32.BF16 R116, R168.reuse, R20, R116 ;  /* 0x00000014a874723c */ /* 0x060fe60000041874 */
[----:B------:R-:W-:Y:S02]  /*aaa0*/  FADD.FTZ R0, R232, R0 ;  /* 0x00000000e8007221 */ /* 0x000fe40000010000 */
[----:B------:R-:W-:Y:S02]  /*aab0*/  FADD.FTZ R2, R177, R2 ;  /* 0x00000002b1027221 */ /* 0x000fe40000010000 */
[----:B------:R-:W-:Y:S01]  /*aac0*/  FADD.FTZ R0, R230, R0 ;  /* 0x00000000e6007221 */ /* 0x000fe20000010000 */
[C---:B------:R-:W-:Y:S04]  /*aad0*/  HMMA.16816.F32.BF16 R120, R168.reuse, R22, R120 ;  /* 0x00000016a878723c */ /* 0x040fe80000041878 */
[----:B------:R-:W-:Y:S02]  /*aae0*/  FADD.FTZ R2, R176, R2 ;  /* 0x00000002b0027221 */ /* 0x000fe40000010000 */
[----:B------:R-:W-:Y:S02]  /*aaf0*/  FADD.FTZ R0, R188, R0 ;  /* 0x00000000bc007221 */ /* 0x000fe40000010000 */
[----:B------:R-:W-:Y:S01]  /*ab00*/  FADD.FTZ R2, R175, R2 ;  /* 0x00000002af027221 */ /* 0x000fe20000010000 */
[C---:B-1----:R-:W-:Y:S03]  /*ab10*/  HMMA.16816.F32.BF16 R124, R168.reuse, R4, R124 ;  /* 0x00000004a87c723c */ /* 0x042fe6000004187c */
[----:B------:R-:W-:Y:S04]  /*ab20*/  FADD.FTZ R0, R185, R0 ;  /* 0x00000000b9007221 */ /* 0x000fe80000010000 */
        /* <DEDUP_REMOVED lines=13> */
.L_x_1604:
[----:B------:R-:W1:Y:S01]  /*ac00*/  S2UR UR8, SR_CTAID.X ;  /* 0x00000000000879c3 */ /* 0x000e620000002500 */
[----:B------:R-:W-:Y:S01]  /*ac10*/  ULDC.64 UR4, c[0x0][0x2c8] ;  /* 0x0000b20000047ab9 */ /* 0x000fe20000000a00 */
[----:B------:R-:W-:Y:S01]  /*ac20*/  PLOP3.LUT P0, PT, PT, PT, UP1, 0x40, 0x0 ;  /* 0x000000000000781c */ /* 0x000fe20003f0e818 */
[----:B------:R-:W-:-:S02]  /*ac30*/  UMOV UR7, 0x1 ;  /* 0x0000000100077882 */ /* 0x000fc40000000000 */
[----:B-1----:R-:W-:-:S04]  /*ac40*/  ULEA UR8, UR8, 0x7f, 0x7 ;  /* 0x0000007f08087891 */ /* 0x002fc8000f8e383f */
[----:B------:R-:W-:-:S03]  /*ac50*/  UIMAD.WIDE.U32 UR14, UR8, UR4, URZ ;  /* 0x00000004080e72a5 */ /* 0x000fc6000f8e003f */
[----:B------:R-:W-:Y:S02]  /*ac60*/  ULDC UR4, c[0x0][0x168] ;  /* 0x00005a0000047ab9 */ /* 0x000fe40000000800 */
[----:B------:R-:W-:Y:S02]  /*ac70*/  UIADD3 UR4, UR7, -UR4, URZ ;  /* 0x8000000407047290 */ /* 0x000fe4000fffe03f */
[----:B------:R-:W-:-:S03]  /*ac80*/  @UP2 USHF.R.U32.HI UR8, URZ, UR5, UR15 ;  /* 0x000000053f082299 */ /* 0x000fc6000801160f */
[----:B------:R-:W-:Y:S02]  /*ac90*/  ULDC UR5, c[0x0][0x1d0] ;  /* 0x0000740000057ab9 */ /* 0x000fe40000000800 */
[----:B------:R-:W-:-:S03]  /*aca0*/  UIADD3 UR5, UR8, UR5, UR4 ;  /* 0x0000000508057290 */ /* 0x000fc6000fffe004 */
[----:B------:R-:W-:Y:S02]  /*acb0*/  ULDC UR4, c[0x0][0x324] ;  /* 0x0000c90000047ab9 */ /* 0x000fe40000000800 */
[----:B------:R-:W-:-:S06]  /*acc0*/  UIADD3 UR4, UR5, -UR4, URZ ;  /* 0x8000000405047290 */ /* 0x000fcc000fffe03f */
        /* <DEDUP_REMOVED lines=12> */
.L_x_1615:
[----:B------:R-:W-:-:S04]  /*ad90*/  MOV R4, c[0x0][0x32c] ;  /* 0x0000cb0000047a02 */ /* 0x000fc80000000f00 */
[----:B------:R-:W-:-:S13]  /*ada0*/  ISETP.NE.AND P0, PT, R4, 0x1, PT ;  /* 0x000000010400780c */ /* 0x000fda0003f05270 */
[----:B------:R-:W-:-:S05]  /*adb0*/  @P0 IMAD.HI.U32 R4, R0, c[0x0][0x330], RZ ;  /* 0x0000cc0000040a27 */ /* 0x000fca00078e00ff */
[----:B------:R-:W-:-:S05]  /*adc0*/  @P0 SHF.R.U32.HI R0, RZ, c[0x0][0x334], R4 ;  /* 0x0000cd00ff000a19 */ /* 0x000fca0000011604 */
.L_x_1616:
[----:B------:R-:W-:-:S05]  /*add0*/  IMAD R0, R0, c[0x0][0x32c], RZ ;  /* 0x0000cb0000007a24 */ /* 0x000fca00078e02ff */
[----:B------:R-:W-:-:S04]  /*ade0*/  IMNMX R2, R2, R0, !PT ;  /* 0x0000000002027217 */ /* 0x000fc80007800200 */
.L_x_1614:
[----:B------:R-:W-:-:S04]  /*adf0*/  IADD3 R2, R2, 0x3f, RZ ;  /* 0x0000003f02027810 */ /* 0x000fc80007ffe0ff */
[----:B------:R-:W-:-:S04]  /*ae00*/  SHF.R.S32.HI R0, RZ, 0x1f, R2 ;  /* 0x0000001fff007819 */ /* 0x000fc80000011402 */
[----:B------:R-:W-:-:S04]  /*ae10*/  LEA.HI R0, R0, R2, RZ, 0x6 ;  /* 0x0000000200007211 */ /* 0x000fc800078f30ff */
[----:B------:R-:W-:-:S04]  /*ae20*/  SHF.R.S32.HI R0, RZ, 0x6, R0 ;  /* 0x00000006ff007819 */ /* 0x000fc80000011400 */
[----:B------:R-:W-:-:S04]  /*ae30*/  IMNMX R4, R231, R0, !PT ;  /* 0x00000000e7047217 */ /* 0x000fc80007800200 */
[----:B------:R-:W-:Y:S01]  /*ae40*/  ISETP.GE.AND P0, PT, R223, R4, PT ;  /* 0x00000004df00720c */ /* 0x000fe20003f06270 */
[----:B------:R1:W-:-:S12]  /*ae50*/  STL [R1+0x48], R4 ;  /* 0x0000480401007387 */ /* 0x0003d80000100800 */
[----:B------:R-:W-:Y:S05]  /*ae60*/  @!P0 BRA `(.L_x_1617) ;  /* 0x0000393000008947 */ /* 0x000fea0003800000 */
[----:B------:R-:W2:Y:S04]  /*ae70*/  LDL.64 R10, [R1+0x40] ;  /* 0x00004000010a7983 */ /* 0x000ea80000100a00 */
[----:B------:R-:W3:Y:S04]  /*ae80*/  LDL.64 R8, [R1+0x28] ;  /* 0x0000280001087983 */ /* 0x000ee80000100a00 */
[----:B------:R-:W4:Y:S04]  /*ae90*/  LDL.64 R6, [R1+0x38] ;  /* 0x0000380001067983 */ /* 0x000f280000100a00 */
[----:B-1----:R-:W5:Y:S01]  /*aea0*/  LDL.64 R4, [R1+0x30] ;  /* 0x0000300001047983 */ /* 0x002f620000100a00 */
[----:B------:R-:W-:Y:S01]  /*aeb0*/  MOV R134, R3 ;  /* 0x0000000300867202 */ /* 0x000fe20000000f00 */
[----:B------:R-:W-:-:S02]  /*aec0*/  IMAD.MOV.U32 R133, RZ, RZ, R132 ;  /* 0x000000ffff857224 */ /* 0x000fc400078e0084 */
[----:B------:R-:W-:Y:S01]  /*aed0*/  IMAD.MOV.U32 R224, RZ, RZ, R223 ;  /* 0x000000ffffe07224 */ /* 0x000fe200078e00df */
[C---:B--2---:R-:W-:Y:S02]  /*aee0*/  IADD3 R2, P6, R10.reuse, 0x40, RZ ;  /* 0x000000400a027810 */ /* 0x044fe40007fde0ff */
[C---:B------:R-:W-:Y:S02]  /*aef0*/  IADD3 R0, P5, R10.reuse, 0x80, RZ ;  /* 0x000000800a007810 */ /* 0x040fe40007fbe0ff */
[----:B------:R-:W-:Y:S01]  /*af00*/  IADD3 R10, P0, R10, 0xc0, RZ ;  /* 0x000000c00a0a7810 */ /* 0x000fe20007f1e0ff */
[----:B------:R3:W-:Y:S04]  /*af10*/  STL [R1+0x20], R2 ;  /* 0x0000200201007387 */ /* 0x0007e80000100800 */
[----:B------:R4:W-:Y:S04]  /*af20*/  STL [R1+0x18], R0 ;  /* 0x0000180001007387 */ /* 0x0009e80000100800 */
[----:B------:R1:W-:Y:S01]  /*af30*/  STL [R1+0x10], R10 ;  /* 0x0000100a01007387 */ /* 0x0003e20000100800 */
[----:B---3--:R-:W-:Y:S01]  /*af40*/  IMAD.X R2, RZ, RZ, R9, P6 ;  /* 0x000000ffff027224 */ /* 0x008fe200030e0609 */
[----:B----4-:R-:W-:-:S04]  /*af50*/  IADD3 R0, P6, R6, 0x40, RZ ;  /* 0x0000004006007810 */ /* 0x010fc80007fde0ff */
[----:B------:R2:W-:Y:S01]  /*af60*/  STL [R1+0x1c], R2 ;  /* 0x00001c0201007387 */ /* 0x0005e20000100800 */
[----:B-1----:R-:W-:-:S03]  /*af70*/  IMAD.X R10, RZ, RZ, R9, P5 ;  /* 0x000000ffff0a7224 */ /* 0x002fc600028e0609 */
[----:B------:R1:W-:Y:S04]  /*af80*/  STL [R1+0x8], R0 ;  /* 0x0000080001007387 */ /* 0x0003e80000100800 */
[----:B------:R-:W-:Y:S01]  /*af90*/  STL [R1+0x14], R10 ;  /* 0x0000140a01007387 */ /* 0x000fe20000100800 */
[----:B--2---:R-:W-:Y:S01]  /*afa0*/  IADD3 R2, P5, R6, 0x80, RZ ;  /* 0x0000008006027810 */ /* 0x004fe20007fbe0ff */
[----:B-1----:R-:W-:-:S04]  /*afb0*/  IMAD.X R0, RZ, RZ, R9, P0 ;  /* 0x000000ffff007224 */ /* 0x002fc800000e0609 */
[----:B------:R-:W-:Y:S04]  /*afc0*/  STL [R1], R2 ;  /* 0x0000000201007387 */ /* 0x000fe80000100800 */
[----:B------:R5:W-:Y:S01]  /*afd0*/  STL [R1+0xc], R0 ;  /* 0x00000c0001007387 */ /* 0x000be20000100800 */
[----:B------:R-:W-:Y:S02]  /*afe0*/  IADD3 R251, P0, R6, 0xc0, RZ ;  /* 0x000000c006fb7810 */ /* 0x000fe40007f1e0ff */
[----:B-----5:R-:W-:-:S05]  /*aff0*/  IADD3.X R0, RZ, R5, RZ, P6, !PT ;  /* 0x00000005ff007210 */ /* 0x020fca00037fe4ff */
[----:B------:R1:W-:Y:S01]  /*b000*/  STL [R1+0x4], R0 ;  /* 0x0000040001007387 */ /* 0x0003e20000100800 */
[----:B------:R-:W-:Y:S01]  /*b010*/  IMAD.X R252, RZ, RZ, R5, P5 ;  /* 0x000000fffffc7224 */ /* 0x000fe200028e0605 */
[----:B------:R-:W-:Y:S02]  /*b020*/  IADD3.X R250, RZ, R5, RZ, P0, !PT ;  /* 0x00000005fffa7210 */ /* 0x000fe400007fe4ff */
.L_x_1618:
[----:B------:R-:W2:Y:S01]  /*b030*/  LDL.64 R236, [R1+0x40] ;  /* 0x0000400001ec7983 */ /* 0x000ea20000100a00 */
[----:B------:R-:W-:Y:S04]  /*b040*/  DEPBAR.LE SB0, 0x0 ;  /* 0x000080000000791a */ /* 0x000fe80000000000 */
[----:B------:R-:W-:Y:S01]  /*b050*/  ISETP.GT.AND P6, PT, R231, R224, PT ;  /* 0x000000e0e700720c */ /* 0x000fe20003fc4270 */
[----:B------:R-:W3:Y:S01]  /*b060*/  LDL.64 R232, [R1+0x28] ;  /* 0x0000280001e87983 */ /* 0x000ee20000100a00 */
[----:B------:R-:W-:Y:S02]  /*b070*/  MOV R234, c[0x0][0x208] ;  /* 0x0000820000ea7a02 */ /* 0x000fe40000000f00 */
[----:B------:R-:W-:Y:S03]  /*b080*/  MOV R235, c[0x0][0x20c] ;  /* 0x0000830000eb7a02 */ /* 0x000fe60000000f00 */
[----:B------:R-:W4:Y:S04]  /*b090*/  LDL R230, [R1+0x20] ;  /* 0x0000200001e67983 */ /* 0x000f280000100800 */
[----:B------:R-:W5:Y:S02]  /*b0a0*/  LDL R229, [R1+0x1c] ;  /* 0x00001c0001e57983 */ /* 0x000f640000100800 */
[----:B-1----:R-:W-:Y:S01]  /*b0b0*/  @!P6 SHF.R.S32.HI R0, RZ, 0x1f, R224 ;  /* 0x0000001fff00e819 */ /* 0x002fe200000114e0 */
[----:B------:R-:W-:Y:S01]  /*b0c0*/  @!P6 IMAD.WIDE.U32 R2, R224, c[0x0][0x208], RZ ;  /* 0x00008200e002ea25 */ /* 0x000fe200078e00ff */
[----:B------:R-:W5:Y:S03]  /*b0d0*/  LDL R228, [R1+0x18] ;  /* 0x0000180001e47983 */ /* 0x000f660000100800 */
[----:B------:R-:W-:Y:S01]  /*b0e0*/  @!P6 IMAD R0, R0, c[0x0][0x208], RZ ;  /* 0x000082000000ea24 */ /* 0x000fe200078e02ff */
[----:B------:R-:W5:Y:S03]  /*b0f0*/  LDL R226, [R1+0x14] ;  /* 0x0000140001e27983 */ /* 0x000f660000100800 */
[----:B------:R-:W-:Y:S01]  /*b100*/  @!P6 IMAD R20, R224, c[0x0][0x20c], R0 ;  /* 0x00008300e014ea24 */ /* 0x000fe200078e0200 */
[----:B------:R-:W5:Y:S01]  /*b110*/  LDL R227, [R1+0x10] ;  /* 0x0000100001e37983 */ /* 0x000f620000100800 */
[C---:B------:R-:W-:Y:S03]  /*b120*/  @!P6 SHF.L.U32 R0, R2.reuse, 0x6, RZ ;  /* 0x000000060200e819 */ /* 0x040fe600000006ff */
[----:B------:R-:W5:Y:S01]  /*b130*/  LDL R223, [R1+0xc] ;  /* 0x00000c0001df7983 */ /* 0x000f620000100800 */
[----:B------:R-:W-:Y:S03]  /*b140*/  @!P6 IADD3 R28, R3, R20, RZ ;  /* 0x00000014031ce210 */ /* 0x000fe60007ffe0ff */
[----:B------:R-:W-:Y:S01]  /*b150*/  BAR.SYNC.DEFER_BLOCKING 0x0 ;  /* 0x0000000000007b1d */ /* 0x000fe20000010000 */
[----:B------:R-:W-:Y:S07]  /*b160*/  @!P6 SHF.L.U64.HI R2, R2, 0x6, R28 ;  /* 0x000000060202e819 */ /* 0x000fee000001021c */
[----:B------:R-:W-:Y:S08]  /*b170*/  LDSM.16.M88.4 R32, [R203+0x10100] ;  /* 0x01010000cb20783b */ /* 0x000ff00000000200 */
[----:B------:R-:W1:Y:S08]  /*b180*/  LDSM.16.M88.4 R8, [R196+0x8100] ;  /* 0x00810000c408783b */ /* 0x000e700000000200 */
[----:B------:R-:W1:Y:S08]  /*b190*/  LDSM.16.M88.4 R16, [R196+0x8900] ;  /* 0x00890000c410783b */ /* 0x000e700000000200 */
[----:B------:R-:W1:Y:S08]  /*b1a0*/  LDSM.16.M88.4 R24, [R196+0x9100] ;  /* 0x00910000c418783b */ /* 0x000e700000000200 */
[----:B------:R-:W2:Y:S08]  /*b1b0*/  LDSM.16.M88.4 R168, [R196+0x9900] ;  /* 0x00990000c4a8783b */ /* 0x000eb00000000200 */
[----:B------:R-:W-:Y:S01]  /*b1c0*/  LDSM.16.M88.4 R172, [R204+0x10100] ;  /* 0x01010000ccac783b */ /* 0x000fe20000000200 */
[C---:B-1----:R-:W-:Y:S07]  /*b1d0*/  HMMA.16816.F32.BF16 R4, R32.reuse, R8, RZ ;  /* 0x000000082004723c */ /* 0x042fee00000418ff */
[----:B------:R-:W1:Y:S01]  /*b1e0*/  LDSM.16.M88.4 R176, [R207] ;  /* 0x00000000cfb0783b */ /* 0x000e620000000200 */
[C---:B------:R-:W-:Y:S07]  /*b1f0*/  HMMA.16816.F32.BF16 R8, R32.reuse, R10, RZ ;  /* 0x0000000a2008723c */ /* 0x040fee00000418ff */
[----:B------:R-:W1:Y:S01]  /*b200*/  LDSM.16.M88.4 R180, [R222] ;  /* 0x00000000deb4783b */ /* 0x000e620000000200 */
[C---:B------:R-:W-:Y:S07]  /*b210*/  HMMA.16816.F32.BF16 R12, R32.reuse, R16, RZ ;  /* 0x00000010200c723c */ /* 0x040fee00000418ff */
[----:B------:R-:W1:Y:S01]  /*b220*/  LDSM.16.M88.4 R184, [R221] ;  /* 0x00000000ddb8783b */ /* 0x000e620000000200 */
[C---:B------:R-:W-:Y:S07]  /*b230*/  HMMA.16816.F32.BF16 R16, R32.reuse, R18, RZ ;  /* 0x000000122010723c */ /* 0x040fee00000418ff */
[----:B------:R-:W1:Y:S01]  /*b240*/  LDSM.16.M88.4 R188, [R220] ;  /* 0x00000000dcbc783b */ /* 0x000e620000000200 */
[C---:B------:R-:W-:Y:S08]  /*b250*/  HMMA.16816.F32.BF16 R20, R32.reuse, R24, RZ ;  /* 0x000000182014723c */ /* 0x040ff000000418ff */
[C---:B------:R-:W-:Y:S01]  /*b260*/  HMMA.16816.F32.BF16 R24, R32.reuse, R26, RZ ;  /* 0x0000001a2018723c */ /* 0x040fe200000418ff */
[----:B--2---:R-:W-:Y:S04]  /*b270*/  @!P6 IADD3 R3, P5, R0, R236, RZ ;  /* 0x000000ec0003e210 */ /* 0x004fe80007fbe0ff */
[C---:B------:R-:W-:Y:S02]  /*b280*/  @!P6 LEA R192, P0, R3.reuse, c[0x0][0x1f8], 0x1 ;  /* 0x00007e0003c0ea11 */ /* 0x040fe400078008ff */
[----:B---3--:R-:W-:Y:S01]  /*b290*/  @!P6 IADD3.X R28, R2, R233, RZ, P5, !PT ;  /* 0x000000e9021ce210 */ /* 0x008fe20002ffe4ff */
[----:B------:R-:W2:Y:S04]  /*b2a0*/  LDL R232, [R1+0x50] ;  /* 0x0000500001e87983 */ /* 0x000ea80000100800 */
[----:B------:R-:W-:Y:S02]  /*b2b0*/  @!P6 LEA.HI.X R193, R3, c[0x0][0x1fc], R28, 0x1, P0 ;  /* 0x00007f0003c1ea11 */ /* 0x000fe400000f0c1c */
[C---:B------:R-:W-:Y:S01]  /*b2c0*/  HMMA.16816.F32.BF16 R28, R32.reuse, R168, RZ ;  /* 0x000000a8201c723c */ /* 0x040fe200000418ff */
[----:B----4-:R-:W-:Y:S02]  /*b2d0*/  @!P6 IADD3 R3, P0, R0, R230, RZ ;  /* 0x000000e60003e210 */ /* 0x010fe40007f1e0ff */
[----:B------:R-:W-:Y:S01]  /*b2e0*/  @!PT LDS RZ, [RZ] ;  /* 0x00000000fffff984 */ /* 0x000fe20000000800 */
[----:B------:R-:W-:Y:S01]  /*b2f0*/  @!PT LDS RZ, [RZ] ;  /* 0x00000000fffff984 */ /* 0x000fe20000000800 */
[----:B------:R-:W-:Y:S01]  /*b300*/  @!PT LDS RZ, [RZ] ;  /* 0x00000000fffff984 */ /* 0x000fe20000000800 */
[----:B------:R3:W-:Y:S02]  /*b310*/  @!P6 LDGSTS.E.BYPASS.LTC128B.128 [R225+0x100], [R192.64], !P4 ;  /* 0x00100000c0e1efae */ /* 0x0007e4000e101d4c */
[C---:B------:R-:W-:Y:S02]  /*b320*/  @!P6 LEA R194, P5, R3.reuse, c[0x0][0x1f8], 0x1 ;  /* 0x00007e0003c2ea11 */ /* 0x040fe400078a08ff */
[----:B-----5:R-:W-:Y:S01]  /*b330*/  @!P6 IADD3.X R135, R2, R229, RZ, P0, !PT ;  /* 0x000000e50287e210 */ /* 0x020fe200007fe4ff */
[----:B------:R-:W-:Y:S01]  /*b340*/  HMMA.16816.F32.BF16 R32, R32, R170, RZ ;  /* 0x000000aa2020723c */ /* 0x000fe200000418ff */
[----:B------:R-:W-:Y:S03]  /*b350*/  @!P6 IADD3 R132, P0, R0, R228, RZ ;  /* 0x000000e40084e210 */ /* 0x000fe60007f1e0ff */
[----:B------:R-:W-:Y:S02]  /*b360*/  @!P6 LEA.HI.X R195, R3, c[0x0][0x1fc], R135, 0x1, P5 ;  /* 0x00007f0003c3ea11 */ /* 0x000fe400028f0c87 */
[----:B------:R-:W-:Y:S02]  /*b370*/  @!P6 IADD3.X R169, R2, R226, RZ, P0, !PT ;  /* 0x000000e202a9e210 */ /* 0x000fe400007fe4ff */
[C---:B-1----:R-:W-:Y:S01]  /*b380*/  HMMA.16816.F32.BF16 R4, R172.reuse, R176, R4 ;  /* 0x000000b0ac04723c */ /* 0x042fe20000041804 */
[----:B------:R1:W-:Y:S04]  /*b390*/  @!P6 LDGSTS.E.BYPASS.LTC128B.128 [R225+0x2100], [R194.64], !P3 ;  /* 0x02100000c2e1efae */ /* 0x0003e8000d901d4c */
[----:B------:R-:W-:Y:S02]  /*b3a0*/  @!P6 LEA R168, P0, R132, c[0x0][0x1f8], 0x1 ;  /* 0x00007e0084a8ea11 */ /* 0x000fe400078008ff */
[----:B------:R-:W-:Y:S01]  /*b3b0*/  @!P6 IADD3 R3, P5, R0, R227, RZ ;  /* 0x000000e30003e210 */ /* 0x000fe20007fbe0ff */
[C---:B------:R-:W-:Y:S04]  /*b3c0*/  HMMA.16816.F32.BF16 R8, R172.reuse, R178, R8 ;  /* 0x000000b2ac08723c */ /* 0x040fe80000041808 */
[----:B------:R-:W-:Y:S02]  /*b3d0*/  @!P6 LEA.HI.X R169, R132, c[0x0][0x1fc], R169, 0x1, P0 ;  /* 0x00007f0084a9ea11 */ /* 0x000fe400000f0ca9 */
[----:B------:R-:W-:Y:S02]  /*b3e0*/  @!P6 IADD3.X R135, R2, R223, RZ, P5, !PT ;  /* 0x000000df0287e210 */ /* 0x000fe40002ffe4ff */
[C---:B------:R-:W-:Y:S01]  /*b3f0*/  HMMA.16816.F32.BF16 R12, R172.reuse, R180, R12 ;  /* 0x000000b4ac0c723c */ /* 0x040fe2000004180c */
[----:B------:R4:W-:Y:S03]  /*b400*/  @!P6 LDGSTS.E.BYPASS.LTC128B.128 [R225+0x4100], [R168.64], !P2 ;  /* 0x04100000a8e1efae */ /* 0x0009e6000d101d4c */
[C---:B---3--:R-:W-:Y:S02]  /*b410*/  @!P6 LEA R192, P5, R3.reuse, c[0x0][0x1f8], 0x1 ;  /* 0x00007e0003c0ea11 */ /* 0x048fe400078a08ff */
[----:B------:R-:W-:Y:S02]  /*b420*/  @!P6 LEA R0, P0, R234, R0, 0x5 ;  /* 0x00000000ea00e211 */ /* 0x000fe400078028ff */
[C---:B------:R-:W-:Y:S04]  /*b430*/  HMMA.16816.F32.BF16 R16, R172.reuse, R182, R16 ;  /* 0x000000b6ac10723c */ /* 0x040fe80000041810 */
[----:B------:R-:W-:Y:S02]  /*b440*/  @!P6 LEA.HI.X R193, R3, c[0x0][0x1fc], R135, 0x1, P5 ;  /* 0x00007f0003c1ea11 */ /* 0x000fe400028f0c87 */
[----:B------:R-:W-:Y:S02]  /*b450*/  @!P6 IADD3 R132, P5, R0, R236, RZ ;  /* 0x000000ec0084e210 */ /* 0x000fe40007fbe0ff */
[C---:B------:R-:W-:Y:S01]  /*b460*/  HMMA.16816.F32.BF16 R20, R172.reuse, R184, R20 ;  /* 0x000000b8ac14723c */ /* 0x040fe20000041814 */
[----:B------:R1:W-:Y:S03]  /*b470*/  @!P6 LDGSTS.E.BYPASS.LTC128B.128 [R225+0x6100], [R192.64], !P1 ;  /* 0x06100000c0e1efae */ /* 0x0003e6000c901d4c */
[----:B------:R-:W-:Y:S02]  /*b480*/  @!P6 LEA.HI.X R2, R234, R2, R235, 0x5, P0 ;  /* 0x00000002ea02e211 */ /* 0x000fe400000f2ceb */
[----:B------:R-:W-:Y:S02]  /*b490*/  @!P6 IADD3 R3, P0, R0, R230, RZ ;  /* 0x000000e60003e210 */ /* 0x000fe40007f1e0ff */
[C---:B------:R-:W-:Y:S01]  /*b4a0*/  HMMA.16816.F32.BF16 R24, R172.reuse, R186, R24 ;  /* 0x000000baac18723c */ /* 0x040fe20000041818 */
[----:B------:R-:W3:Y:S03]  /*b4b0*/  LDL R230, [R1+0x8] ;  /* 0x0000080001e67983 */ /* 0x000ee60000100800 */
[----:B------:R-:W-:Y:S02]  /*b4c0*/  @!P6 IADD3.X R135, R2, R233, RZ, P5, !PT ;  /* 0x000000e90287e210 */ /* 0x000fe40002ffe4ff */
[C---:B------:R-:W-:Y:S02]  /*b4d0*/  @!P6 LEA R176, P5, R132.reuse, c[0x0][0x1f8], 0x1 ;  /* 0x00007e0084b0ea11 */ /* 0x040fe400078a08ff */
[C---:B------:R-:W-:Y:S04]  /*b4e0*/  HMMA.16816.F32.BF16 R28, R172.reuse, R188, R28 ;  /* 0x000000bcac1c723c */ /* 0x040fe8000004181c */
[----:B------:R-:W-:Y:S02]  /*b4f0*/  @!P6 LEA.HI.X R177, R132, c[0x0][0x1fc], R135, 0x1, P5 ;  /* 0x00007f0084b1ea11 */ /* 0x000fe400028f0c87 */
[----:B----4-:R-:W-:Y:S02]  /*b500*/  @!P6 IADD3.X R168, R2, R229, RZ, P0, !PT ;  /* 0x000000e502a8e210 */ /* 0x010fe400007fe4ff */
[----:B------:R-:W-:Y:S01]  /*b510*/  HMMA.16816.F32.BF16 R32, R172, R190, R32 ;  /* 0x000000beac20723c */ /* 0x000fe20000041820 */
[----:B------:R4:W-:Y:S03]  /*b520*/  @!P6 LDGSTS.E.BYPASS.LTC128B.128 [R225+0x1100], [R176.64], !P4 ;  /* 0x01100000b0e1efae */ /* 0x0009e6000e101d4c */
[C---:B------:R-:W-:Y:S02]  /*b530*/  @!P6 LEA R170, P0, R3.reuse, c[0x0][0x1f8], 0x1 ;  /* 0x00007e0003aaea11 */ /* 0x040fe400078008ff */
[----:B------:R-:W-:Y:S02]  /*b540*/  @!P6 IADD3 R132, P5, R0, R228, RZ ;  /* 0x000000e40084e210 */ /* 0x000fe40007fbe0ff */
[----:B------:R-:W-:Y:S01]  /*b550*/  @!P6 LEA.HI.X R171, R3, c[0x0][0x1fc], R168, 0x1, P0 ;  /* 0x00007f0003abea11 */ /* 0x000fe200000f0ca8 */
[----:B------:R-:W5:Y:S03]  /*b560*/  LDL R229, [R1+0x4] ;  /* 0x0000040001e57983 */ /* 0x000f660000100800 */
[----:B------:R-:W-:Y:S01]  /*b570*/  @!P6 IADD3.X R135, R2, R226, RZ, P5, !PT ;  /* 0x000000e20287e210 */ /* 0x000fe20002ffe4ff */
[----:B------:R1:W-:Y:S01]  /*b580*/  @!P6 LDGSTS.E.BYPASS.LTC128B.128 [R225+0x3100], [R170.64], !P3 ;  /* 0x03100000aae1efae */ /* 0x0003e2000d901d4c */
[----:B------:R-:W-:Y:S02]  /*b590*/  @!P6 LEA R168, P5, R132, c[0x0][0x1f8], 0x1 ;  /* 0x00007e0084a8ea11 */ /* 0x000fe400078a08ff */
[----:B------:R-:W-:Y:S02]  /*b5a0*/  @!P6 IADD3 R0, P0, R0, R227, RZ ;  /* 0x000000e30000e210 */ /* 0x000fe40007f1e0ff */
[----:B------:R-:W-:Y:S02]  /*b5b0*/  @!P6 LEA.HI.X R169, R132, c[0x0][0x1fc], R135, 0x1, P5 ;  /* 0x00007f0084a9ea11 */ /* 0x000fe400028f0c87 */
[----:B------:R-:W-:Y:S01]  /*b5c0*/  @!P6 IADD3.X R3, R2, R223, RZ, P0, !PT ;  /* 0x000000df0203e210 */ /* 0x000fe200007fe4ff */
[----:B------:R-:W2:Y:S01]  /*b5d0*/  LDL R226, [R1] ;  /* 0x0000000001e27983 */ /* 0x000ea20000100800 */
[----:B------:R-:W-:Y:S02]  /*b5e0*/  @!P6 LEA R2, P0, R0, c[0x0][0x1f8], 0x1 ;  /* 0x00007e000002ea11 */ /* 0x000fe400078008ff */
[----:B------:R-:W-:Y:S01]  /*b5f0*/  IADD3 R223, R224, -0x1, RZ ;  /* 0xffffffffe0df7810 */ /* 0x000fe20007ffe0ff */
[----:B------:R1:W-:Y:S01]  /*b600*/  @!P6 LDGSTS.E.BYPASS.LTC128B.128 [R225+0x5100], [R168.64], !P2 ;  /* 0x05100000a8e1efae */ /* 0x0003e2000d101d4c */
[----:B------:R-:W-:Y:S07]  /*b610*/  @!P6 LEA.HI.X R3, R0, c[0x0][0x1fc], R3, 0x1, P0 ;  /* 0x00007f000003ea11 */ /* 0x000fee00000f0c03 */
[----:B------:R2:W-:Y:S01]  /*b620*/  @!P6 LDGSTS.E.BYPASS.LTC128B.128 [R225+0x7100], [R2.64], !P1 ;  /* 0x0710000002e1efae */ /* 0x0005e2000c901d4c */
[----:B------:R-:W-:Y:S07]  /*b630*/  ISETP.GT.AND P6, PT, R224, R231, PT ;  /* 0x000000e7e000720c */ /* 0x000fee0003fc4270 */
[----:B----4-:R-:W-:Y:S08]  /*b640*/  LDSM.16.M88.4 R176, [R202+0x8100] ;  /* 0x00810000cab0783b */ /* 0x010ff00000000200 */
[----:B-1----:R-:W-:Y:S08]  /*b650*/  LDSM.16.M88.4 R192, [R202+0x8900] ;  /* 0x00890000cac0783b */ /* 0x002ff00000000200 */
[----:B------:R-:W1:Y:S08]  /*b660*/  LDSM.16.M88.4 R168, [R206+0x10100] ;  /* 0x01010000cea8783b */ /* 0x000e700000000200 */
[----:B------:R-:W4:Y:S08]  /*b670*/  LDSM.16.M88.4 R180, [R202+0x9100] ;  /* 0x00910000cab4783b */ /* 0x000f300000000200 */
[----:B------:R-:W0:Y:S08]  /*b680*/  LDGDEPBAR ;  /* 0x00000000000079af */ /* 0x000e300000000000 */
[----:B------:R-:W4:Y:S08]  /*b690*/  LDSM.16.M88.4 R184, [R202+0x9900] ;  /* 0x00990000cab8783b */ /* 0x000f300000000200 */
[----:B------:R-:W-:Y:S01]  /*b6a0*/  LDSM.16.M88.4 R172, [R205+0x10100] ;  /* 0x01010000cdac783b */ /* 0x000fe20000000200 */
[C---:B-1----:R-:W-:Y:S07]  /*b6b0*/  HMMA.16816.F32.BF16 R4, R168.reuse, R176, R4 ;  /* 0x000000b0a804723c */ /* 0x042fee0000041804 */
[----:B------:R-:W-:Y:S01]  /*b6c0*/  LDSM.16.M88.4 R188, [R201+0x800] ;  /* 0x00080000c9bc783b */ /* 0x000fe20000000200 */
[C---:B------:R-:W-:Y:S07]  /*b6d0*/  HMMA.16816.F32.BF16 R8, R168.reuse, R178, R8 ;  /* 0x000000b2a808723c */ /* 0x040fee0000041808 */
[----:B------:R-:W1:Y:S01]  /*b6e0*/  LDSM.16.M88.4 R176, [R201] ;  /* 0x00000000c9b0783b */ /* 0x000e620000000200 */
[C---:B------:R-:W-:Y:S08]  /*b6f0*/  HMMA.16816.F32.BF16 R12, R168.reuse, R192, R12 ;  /* 0x000000c0a80c723c */ /* 0x040ff0000004180c */
[C---:B------:R-:W-:Y:S01]  /*b700*/  HMMA.16816.F32.BF16 R16, R168.reuse, R194, R16 ;  /* 0x000000c2a810723c */ /* 0x040fe20000041810 */
[----:B------:R-:W1:Y:S07]  /*b710*/  LDSM.16.M88.4 R192, [R201+0x1000] ;  /* 0x00100000c9c0783b */ /* 0x000e6e0000000200 */
[C---:B----4-:R-:W-:Y:S08]  /*b720*/  HMMA.16816.F32.BF16 R20, R168.reuse, R180, R20 ;  /* 0x000000b4a814723c */ /* 0x050ff00000041814 */
[C---:B------:R-:W-:Y:S01]  /*b730*/  HMMA.16816.F32.BF16 R24, R168.reuse, R182, R24 ;  /* 0x000000b6a818723c */ /* 0x040fe20000041818 */
[----:B------:R-:W4:Y:S07]  /*b740*/  LDSM.16.M88.4 R180, [R201+0x1800] ;  /* 0x00180000c9b4783b */ /* 0x000f2e0000000200 */
[C---:B------:R-:W-:Y:S08]  /*b750*/  HMMA.16816.F32.BF16 R28, R168.reuse, R184, R28 ;  /* 0x000000b8a81c723c */ /* 0x040ff0000004181c */
[----:B------:R-:W-:Y:S01]  /*b760*/  HMMA.16816.F32.BF16 R32, R168, R186, R32 ;  /* 0x000000baa820723c */ /* 0x000fe20000041820 */
[----:B------:R-:W-:Y:S07]  /*b770*/  LDSM.16.M88.4 R168, [R203+0x14100] ;  /* 0x01410000cba8783b */ /* 0x000fee0000000200 */
[C---:B-1----:R-:W-:Y:S01]  /*b780*/  HMMA.16816.F32.BF16 R4, R172.reuse, R176, R4 ;  /* 0x000000b0ac04723c */ /* 0x042fe20000041804 */
[----:B------:R-:W1:Y:S07]  /*b790*/  LDSM.16.M88.4 R184, [R196+0xa100] ;  /* 0x00a10000c4b8783b */ /* 0x000e6e0000000200 */
        /* <DEDUP_REMOVED lines=8> */
[C---:B----4-:R-:W-:Y:S08]  /*b820*/  HMMA.16816.F32.BF16 R28, R172.reuse, R180, R28 ;  /* 0x000000b4ac1c723c */ /* 0x050ff0000004181c */
[----:B------:R-:W-:Y:S01]  /*b830*/  HMMA.16816.F32.BF16 R32, R172, R182, R32 ;  /* 0x000000b6ac20723c */ /* 0x000fe20000041820 */
[----:B------:R-:W4:Y:S07]  /*b840*/  LDSM.16.M88.4 R172, [R196+0xb900] ;  /* 0x00b90000c4ac783b */ /* 0x000f2e0000000200 */
[C---:B-1----:R-:W-:Y:S01]  /*b850*/  HMMA.16816.F32.BF16 R4, R168.reuse, R184, R4 ;  /* 0x000000b8a804723c */ /* 0x042fe20000041804 */
[----:B------:R-:W1:Y:S07]  /*b860*/  LDSM.16.M88.4 R180, [R204+0x14100] ;  /* 0x01410000ccb4783b */ /* 0x000e6e0000000200 */
[C---:B------:R-:W-:Y:S01]  /*b870*/  HMMA.16816.F32.BF16 R8, R168.reuse, R186, R8 ;  /* 0x000000baa808723c */ /* 0x040fe20000041808 */
[----:B------:R-:W1:Y:S07]  /*b880*/  LDSM.16.M88.4 R184, [R218] ;  /* 0x00000000dab8783b */ /* 0x000e6e0000000200 */
[C---:B------:R-:W-:Y:S08]  /*b890*/  HMMA.16816.F32.BF16 R12, R168.reuse, R176, R12 ;  /* 0x000000b0a80c723c */ /* 0x040ff0000004180c */
[C---:B------:R-:W-:Y:S01]  /*b8a0*/  HMMA.16816.F32.BF16 R16, R168.reuse, R178, R16 ;  /* 0x000000b2a810723c */ /* 0x040fe20000041810 */
[----:B------:R-:W-:Y:S07]  /*b8b0*/  LDSM.16.M88.4 R176, [R206+0x14100] ;  /* 0x01410000ceb0783b */ /* 0x000fee0000000200 */
[C---:B------:R-:W-:Y:S08]  /*b8c0*/  HMMA.16816.F32.BF16 R20, R168.reuse, R188, R20 ;  /* 0x000000bca814723c */ /* 0x040ff00000041814 */
[C---:B------:R-:W-:Y:S01]  /*b8d0*/  HMMA.16816.F32.BF16 R24, R168.reuse, R190, R24 ;  /* 0x000000bea818723c */ /* 0x040fe20000041818 */
[----:B------:R-:W-:Y:S07]  /*b8e0*/  LDSM.16.M88.4 R188, [R202+0xa100] ;  /* 0x00a10000cabc783b */ /* 0x000fee0000000200 */
[C---:B----4-:R-:W-:Y:S08]  /*b8f0*/  HMMA.16816.F32.BF16 R28, R168.reuse, R172, R28 ;  /* 0x000000aca81c723c */ /* 0x050ff0000004181c */
[----:B------:R-:W-:Y:S01]  /*b900*/  HMMA.16816.F32.BF16 R32, R168, R174, R32 ;  /* 0x000000aea820723c */ /* 0x000fe20000041820 */
[----:B------:R-:W4:Y:S07]  /*b910*/  LDSM.16.M88.4 R168, [R217] ;  /* 0x00000000d9a8783b */ /* 0x000f2e0000000200 */
[C---:B-1----:R-:W-:Y:S01]  /*b920*/  HMMA.16816.F32.BF16 R4, R180.reuse, R192, R4 ;  /* 0x000000c0b404723c */ /* 0x042fe20000041804 */
[----:B------:R-:W1:Y:S07]  /*b930*/  LDSM.16.M88.4 R172, [R216] ;  /* 0x00000000d8ac783b */ /* 0x000e6e0000000200 */
[C---:B------:R-:W-:Y:S01]  /*b940*/  HMMA.16816.F32.BF16 R8, R180.reuse, R194, R8 ;  /* 0x000000c2b408723c */ /* 0x040fe20000041808 */
[----:B------:R-:W1:Y:S07]  /*b950*/  LDSM.16.M88.4 R192, [R202+0xa900] ;  /* 0x00a90000cac0783b */ /* 0x000e6e0000000200 */
[C---:B------:R-:W-:Y:S08]  /*b960*/  HMMA.16816.F32.BF16 R12, R180.reuse, R184, R12 ;  /* 0x000000b8b40c723c */ /* 0x040ff0000004180c */
[C---:B------:R-:W-:Y:S01]  /*b970*/  HMMA.16816.F32.BF16 R16, R180.reuse, R186, R16 ;  /* 0x000000bab410723c */ /* 0x040fe20000041810 */
[----:B------:R-:W2:Y:S07]  /*b980*/  LDSM.16.M88.4 R184, [R202+0xb100] ;  /* 0x00b10000cab8783b */ /* 0x000eae0000000200 */
[C---:B----4-:R-:W-:Y:S08]  /*b990*/  HMMA.16816.F32.BF16 R20, R180.reuse, R168, R20 ;  /* 0x000000a8b414723c */ /* 0x050ff00000041814 */
[C---:B------:R-:W-:Y:S01]  /*b9a0*/  HMMA.16816.F32.BF16 R24, R180.reuse, R170, R24 ;  /* 0x000000aab418723c */ /* 0x040fe20000041818 */
[----:B------:R-:W4:Y:S07]  /*b9b0*/  LDSM.16.M88.4 R168, [R202+0xb900] ;  /* 0x00b90000caa8783b */ /* 0x000f2e0000000200 */
[C---:B-1----:R-:W-:Y:S08]  /*b9c0*/  HMMA.16816.F32.BF16 R28, R180.reuse, R172, R28 ;  /* 0x000000acb41c723c */ /* 0x042ff0000004181c */
[----:B------:R-:W-:Y:S01]  /*b9d0*/  HMMA.16816.F32.BF16 R32, R180, R174, R32 ;  /* 0x000000aeb420723c */ /* 0x000fe20000041820 */
[----:B------:R-:W-:Y:S07]  /*b9e0*/  LDSM.16.M88.4 R172, [R205+0x14100] ;  /* 0x01410000cdac783b */ /* 0x000fee0000000200 */
[C---:B------:R-:W-:Y:S01]  /*b9f0*/  HMMA.16816.F32.BF16 R4, R176.reuse, R188, R4 ;  /* 0x000000bcb004723c */ /* 0x040fe20000041804 */
[----:B------:R-:W1:Y:S07]  /*ba00*/  LDSM.16.M88.4 R180, [R201+0x2000] ;  /* 0x00200000c9b4783b */ /* 0x000e6e0000000200 */
[C---:B------:R-:W-:Y:S01]  /*ba10*/  HMMA.16816.F32.BF16 R8, R176.reuse, R190, R8 ;  /* 0x000000beb008723c */ /* 0x040fe20000041808 */
[----:B------:R-:W1:Y:S07]  /*ba20*/  LDSM.16.M88.4 R188, [R201+0x2800] ;  /* 0x00280000c9bc783b */ /* 0x000e6e0000000200 */
[C---:B------:R-:W-:Y:S08]  /*ba30*/  HMMA.16816.F32.BF16 R12, R176.reuse, R192, R12 ;  /* 0x000000c0b00c723c */ /* 0x040ff0000004180c */
[C---:B------:R-:W-:Y:S01]  /*ba40*/  HMMA.16816.F32.BF16 R16, R176.reuse, R194, R16 ;  /* 0x000000c2b010723c */ /* 0x040fe20000041810 */
[----:B------:R-:W3:Y:S07]  /*ba50*/  LDSM.16.M88.4 R192, [R201+0x3000] ;  /* 0x00300000c9c0783b */ /* 0x000eee0000000200 */
[C---:B--2---:R-:W-:Y:S08]  /*ba60*/  HMMA.16816.F32.BF16 R20, R176.reuse, R184, R20 ;  /* 0x000000b8b014723c */ /* 0x044ff00000041814 */
[C---:B------:R-:W-:Y:S01]  /*ba70*/  HMMA.16816.F32.BF16 R24, R176.reuse, R186, R24 ;  /* 0x000000bab018723c */ /* 0x040fe20000041818 */
[----:B------:R-:W2:Y:S07]  /*ba80*/  LDSM.16.M88.4 R184, [R201+0x3800] ;  /* 0x00380000c9b8783b */ /* 0x000eae0000000200 */
[C---:B----4-:R-:W-:Y:S08]  /*ba90*/  HMMA.16816.F32.BF16 R28, R176.reuse, R168, R28 ;  /* 0x000000a8b01c723c */ /* 0x050ff0000004181c */
[----:B------:R-:W-:Y:S01]  /*baa0*/  HMMA.16816.F32.BF16 R32, R176, R170, R32 ;  /* 0x000000aab020723c */ /* 0x000fe20000041820 */
[----:B------:R-:W-:Y:S07]  /*bab0*/  LDSM.16.M88.4 R168, [R203+0x18100] ;  /* 0x01810000cba8783b */ /* 0x000fee0000000200 */
[C---:B-1----:R-:W-:Y:S01]  /*bac0*/  HMMA.16816.F32.BF16 R4, R172.reuse, R180, R4 ;  /* 0x000000b4ac04723c */ /* 0x042fe20000041804 */
[----:B------:R-:W1:Y:S07]  /*bad0*/  LDSM.16.M88.4 R176, [R196+0xc100] ;  /* 0x00c10000c4b0783b */ /* 0x000e6e0000000200 */
[C---:B------:R-:W-:Y:S01]  /*bae0*/  HMMA.16816.F32.BF16 R8, R172.reuse, R182, R8 ;  /* 0x000000b6ac08723c */ /* 0x040fe20000041808 */
[----:B------:R-:W4:Y:S07]  /*baf0*/  LDSM.16.M88.4 R180, [R196+0xc900] ;  /* 0x00c90000c4b4783b */ /* 0x000f2e0000000200 */
[C---:B------:R-:W-:Y:S08]  /*bb00*/  HMMA.16816.F32.BF16 R12, R172.reuse, R188, R12 ;  /* 0x000000bcac0c723c */ /* 0x040ff0000004180c */
[C---:B------:R-:W-:Y:S01]  /*bb10*/  HMMA.16816.F32.BF16 R16, R172.reuse, R190, R16 ;  /* 0x000000beac10723c */ /* 0x040fe20000041810 */
[----:B------:R-:W4:Y:S07]  /*bb20*/  LDSM.16.M88.4 R188, [R196+0xd100] ;  /* 0x00d10000c4bc783b */ /* 0x000f2e0000000200 */
[C---:B---3--:R-:W-:Y:S08]  /*bb30*/  HMMA.16816.F32.BF16 R20, R172.reuse, R192, R20 ;  /* 0x000000c0ac14723c */ /* 0x048ff00000041814 */
[C---:B------:R-:W-:Y:S01]  /*bb40*/  HMMA.16816.F32.BF16 R24, R172.reuse, R194, R24 ;  /* 0x000000c2ac18723c */ /* 0x040fe20000041818 */
[----:B------:R-:W3:Y:S07]  /*bb50*/  LDSM.16.M88.4 R192, [R196+0xd900] ;  /* 0x00d90000c4c0783b */ /* 0x000eee0000000200 */
[C---:B--2---:R-:W-:Y:S08]  /*bb60*/  HMMA.16816.F32.BF16 R28, R172.reuse, R184, R28 ;  /* 0x000000b8ac1c723c */ /* 0x044ff0000004181c */
[----:B------:R-:W-:Y:S01]  /*bb70*/  HMMA.16816.F32.BF16 R32, R172, R186, R32 ;  /* 0x000000baac20723c */ /* 0x000fe20000041820 */
[----:B------:R-:W-:Y:S07]  /*bb80*/  LDSM.16.M88.4 R172, [R204+0x18100] ;  /* 0x01810000ccac783b */ /* 0x000fee0000000200 */
[C---:B-1----:R-:W-:Y:S01]  /*bb90*/  HMMA.16816.F32.BF16 R4, R168.reuse, R176, R4 ;  /* 0x000000b0a804723c */ /* 0x042fe20000041804 */
[----:B------:R-:W1:Y:S07]  /*bba0*/  LDSM.16.M88.4 R184, [R215] ;  /* 0x00000000d7b8783b */ /* 0x000e6e0000000200 */
[C---:B------:R-:W-:Y:S01]  /*bbb0*/  HMMA.16816.F32.BF16 R8, R168.reuse, R178, R8 ;  /* 0x000000b2a808723c */ /* 0x040fe20000041808 */
[----:B------:R-:W2:Y:S07]  /*bbc0*/  LDSM.16.M88.4 R176, [R214] ;  /* 0x00000000d6b0783b */ /* 0x000eae0000000200 */
[C---:B----4-:R-:W-:Y:S08]  /*bbd0*/  HMMA.16816.F32.BF16 R12, R168.reuse, R180, R12 ;  /* 0x000000b4a80c723c */ /* 0x050ff0000004180c */
[C---:B------:R-:W-:Y:S01]  /*bbe0*/  HMMA.16816.F32.BF16 R16, R168.reuse, R182, R16 ;  /* 0x000000b6a810723c */ /* 0x040fe20000041810 */
[----:B------:R-:W4:Y:S07]  /*bbf0*/  LDSM.16.M88.4 R180, [R213] ;  /* 0x00000000d5b4783b */ /* 0x000f2e0000000200 */
[C---:B------:R-:W-:Y:S08]  /*bc00*/  HMMA.16816.F32.BF16 R20, R168.reuse, R188, R20 ;  /* 0x000000bca814723c */ /* 0x040ff00000041814 */
[C---:B------:R-:W-:Y:S01]  /*bc10*/  HMMA.16816.F32.BF16 R24, R168.reuse, R190, R24 ;  /* 0x000000bea818723c */ /* 0x040fe20000041818 */
[----:B------:R-:W-:Y:S07]  /*bc20*/  LDSM.16.M88.4 R188, [R206+0x18100] ;  /* 0x01810000cebc783b */ /* 0x000fee0000000200 */
[C---:B---3--:R-:W-:Y:S08]  /*bc30*/  HMMA.16816.F32.BF16 R28, R168.reuse, R192, R28 ;  /* 0x000000c0a81c723c */ /* 0x048ff0000004181c */
[----:B------:R-:W-:Y:S01]  /*bc40*/  HMMA.16816.F32.BF16 R32, R168, R194, R32 ;  /* 0x000000c2a820723c */ /* 0x000fe20000041820 */
[----:B------:R-:W3:Y:S07]  /*bc50*/  LDSM.16.M88.4 R168, [R212] ;  /* 0x00000000d4a8783b */ /* 0x000eee0000000200 */
[C---:B-1----:R-:W-:Y:S01]  /*bc60*/  HMMA.16816.F32.BF16 R4, R172.reuse, R184, R4 ;  /* 0x000000b8ac04723c */ /* 0x042fe20000041804 */
[----:B------:R-:W1:Y:S07]  /*bc70*/  LDSM.16.M88.4 R192, [R202+0xc100] ;  /* 0x00c10000cac0783b */ /* 0x000e6e0000000200 */
[C---:B------:R-:W-:Y:S01]  /*bc80*/  HMMA.16816.F32.BF16 R8, R172.reuse, R186, R8 ;  /* 0x000000baac08723c */ /* 0x040fe20000041808 */
[----:B------:R-:W1:Y:S07]  /*bc90*/  LDSM.16.M88.4 R184, [R202+0xc900] ;  /* 0x00c90000cab8783b */ /* 0x000e6e0000000200 */
[C---:B--2---:R-:W-:Y:S08]  /*bca0*/  HMMA.16816.F32.BF16 R12, R172.reuse, R176, R12 ;  /* 0x000000b0ac0c723c */ /* 0x044ff0000004180c */
[C---:B------:R-:W-:Y:S01]  /*bcb0*/  HMMA.16816.F32.BF16 R16, R172.reuse, R178, R16 ;  /* 0x000000b2ac10723c */ /* 0x040fe20000041810 */
[----:B------:R-:W-:Y:S07]  /*bcc0*/  LDSM.16.M88.4 R176, [R205+0x18100] ;  /* 0x01810000cdb0783b */ /* 0x000fee0000000200 */
[C---:B----4-:R-:W-:Y:S08]  /*bcd0*/  HMMA.16816.F32.BF16 R20, R172.reuse, R180, R20 ;  /* 0x000000b4ac14723c */ /* 0x050ff00000041814 */
[C---:B------:R-:W-:Y:S01]  /*bce0*/  HMMA.16816.F32.BF16 R24, R172.reuse, R182, R24 ;  /* 0x000000b6ac18723c */ /* 0x040fe20000041818 */
[----:B------:R-:W-:Y:S07]  /*bcf0*/  LDSM.16.M88.4 R180, [R201+0x4000] ;  /* 0x00400000c9b4783b */ /* 0x000fee0000000200 */
[C---:B---3--:R-:W-:Y:S08]  /*bd00*/  HMMA.16816.F32.BF16 R28, R172.reuse, R168, R28 ;  /* 0x000000a8ac1c723c */ /* 0x048ff0000004181c */
[----:B------:R-:W-:Y:S01]  /*bd10*/  HMMA.16816.F32.BF16 R32, R172, R170, R32 ;  /* 0x000000aaac20723c */ /* 0x000fe20000041820 */
[----:B------:R-:W2:Y:S07]  /*bd20*/  LDSM.16.M88.4 R168, [R202+0xd100] ;  /* 0x00d10000caa8783b */ /* 0x000eae0000000200 */
[C---:B-1----:R-:W-:Y:S01]  /*bd30*/  HMMA.16816.F32.BF16 R4, R188.reuse, R192, R4 ;  /* 0x000000c0bc04723c */ /* 0x042fe20000041804 */
[----:B------:R-:W1:Y:S07]  /*bd40*/  LDSM.16.M88.4 R172, [R202+0xd900] ;  /* 0x00d90000caac783b */ /* 0x000e6e0000000200 */
[C---:B------:R-:W-:Y:S01]  /*bd50*/  HMMA.16816.F32.BF16 R8, R188.reuse, R194, R8 ;  /* 0x000000c2bc08723c */ /* 0x040fe20000041808 */
[----:B------:R-:W3:Y:S07]  /*bd60*/  LDSM.16.M88.4 R192, [R201+0x4800] ;  /* 0x00480000c9c0783b */ /* 0x000eee0000000200 */
        /* <DEDUP_REMOVED lines=8> */
[----:B------:R-:W-:Y:S07]  /*bdf0*/  LDSM.16.M88.4 R172, [R203+0x1c100] ;  /* 0x01c10000cbac783b */ /* 0x000fee0000000200 */
[C---:B------:R-:W-:Y:S01]  /*be00*/  HMMA.16816.F32.BF16 R4, R176.reuse, R180, R4 ;  /* 0x000000b4b004723c */ /* 0x040fe20000041804 */
[----:B------:R-:W-:Y:S07]  /*be10*/  LDSM.16.M88.4 R188, [R196+0xe900] ;  /* 0x00e90000c4bc783b */ /* 0x000fee0000000200 */
[C---:B------:R-:W-:Y:S01]  /*be20*/  HMMA.16816.F32.BF16 R8, R176.reuse, R182, R8 ;  /* 0x000000b6b008723c */ /* 0x040fe20000041808 */
[----:B------:R-:W1:Y:S07]  /*be30*/  LDSM.16.M88.4 R180, [R196+0xe100] ;  /* 0x00e10000c4b4783b */ /* 0x000e6e0000000200 */
[C---:B---3--:R-:W-:Y:S08]  /*be40*/  HMMA.16816.F32.BF16 R12, R176.reuse, R192, R12 ;  /* 0x000000c0b00c723c */ /* 0x048ff0000004180c */
[C---:B------:R-:W-:Y:S01]  /*be50*/  HMMA.16816.F32.BF16 R16, R176.reuse, R194, R16 ;  /* 0x000000c2b010723c */ /* 0x040fe20000041810 */
[----:B------:R-:W3:Y:S07]  /*be60*/  LDSM.16.M88.4 R192, [R196+0xf100] ;  /* 0x00f10000c4c0783b */ /* 0x000eee0000000200 */
[C---:B----4-:R-:W-:Y:S08]  /*be70*/  HMMA.16816.F32.BF16 R20, R176.reuse, R184, R20 ;  /* 0x000000b8b014723c */ /* 0x050ff00000041814 */
[C---:B------:R-:W-:Y:S01]  /*be80*/  HMMA.16816.F32.BF16 R24, R176.reuse, R186, R24 ;  /* 0x000000bab018723c */ /* 0x040fe20000041818 */
[----:B------:R-:W4:Y:S07]  /*be90*/  LDSM.16.M88.4 R184, [R196+0xf900] ;  /* 0x00f90000c4b8783b */ /* 0x000f2e0000000200 */
[C---:B--2---:R-:W-:Y:S08]  /*bea0*/  HMMA.16816.F32.BF16 R28, R176.reuse, R168, R28 ;  /* 0x000000a8b01c723c */ /* 0x044ff0000004181c */
[----:B------:R-:W-:Y:S01]  /*beb0*/  HMMA.16816.F32.BF16 R32, R176, R170, R32 ;  /* 0x000000aab020723c */ /* 0x000fe20000041820 */
[----:B------:R-:W-:Y:S07]  /*bec0*/  LDSM.16.M88.4 R168, [R204+0x1c100] ;  /* 0x01c10000cca8783b */ /* 0x000fee0000000200 */
[C---:B-1----:R-:W-:Y:S01]  /*bed0*/  HMMA.16816.F32.BF16 R4, R172.reuse, R180, R4 ;  /* 0x000000b4ac04723c */ /* 0x042fe20000041804 */
[----:B------:R-:W1:Y:S07]  /*bee0*/  LDSM.16.M88.4 R176, [R211] ;  /* 0x00000000d3b0783b */ /* 0x000e6e0000000200 */
        /* <DEDUP_REMOVED lines=8> */
[C---:B----4-:R-:W-:Y:S08]  /*bf70*/  HMMA.16816.F32.BF16 R28, R172.reuse, R184, R28 ;  /* 0x000000b8ac1c723c */ /* 0x050ff0000004181c */
[----:B------:R-:W-:Y:S01]  /*bf80*/  HMMA.16816.F32.BF16 R32, R172, R186, R32 ;  /* 0x000000baac20723c */ /* 0x000fe20000041820 */
[----:B------:R-:W-:Y:S07]  /*bf90*/  LDSM.16.M88.4 R172, [R206+0x1c100] ;  /* 0x01c10000ceac783b */ /* 0x000fee0000000200 */
[C---:B-1----:R-:W-:Y:S01]  /*bfa0*/  HMMA.16816.F32.BF16 R4, R168.reuse, R176, R4 ;  /* 0x000000b0a804723c */ /* 0x042fe20000041804 */
[----:B------:R-:W1:Y:S07]  /*bfb0*/  LDSM.16.M88.4 R184, [R202+0xe100] ;  /* 0x00e10000cab8783b */ /* 0x000e6e0000000200 */
[C---:B------:R-:W-:Y:S01]  /*bfc0*/  HMMA.16816.F32.BF16 R8, R168.reuse, R178, R8 ;  /* 0x000000b2a808723c */ /* 0x040fe20000041808 */
[----:B------:R-:W4:Y:S07]  /*bfd0*/  LDSM.16.M88.4 R176, [R202+0xe900] ;  /* 0x00e90000cab0783b */ /* 0x000f2e0000000200 */
        /* <DEDUP_REMOVED lines=8> */
[----:B------:R-:W3:Y:S07]  /*c060*/  LDSM.16.M88.4 R168, [R202+0xf900] ;  /* 0x00f90000caa8783b */ /* 0x000eee0000000200 */
[C---:B-1----:R-:W-:Y:S01]  /*c070*/  HMMA.16816.F32.BF16 R4, R172.reuse, R184, R4 ;  /* 0x000000b8ac04723c */ /* 0x042fe20000041804 */
[----:B------:R-:W5:Y:S06]  /*c080*/  LDL.64 R184, [R1+0x30] ;  /* 0x0000300001b87983 */ /* 0x000f6c0000100a00 */
[----:B------:R-:W1:Y:S01]  /*c090*/  LDSM.16.M88.4 R192, [R201+0x6000] ;  /* 0x00600000c9c0783b */ /* 0x000e620000000200 */
[C---:B------:R-:W-:Y:S07]  /*c0a0*/  HMMA.16816.F32.BF16 R8, R172.reuse, R186, R8 ;  /* 0x000000baac08723c */ /* 0x040fee0000041808 */
[----:B------:R-:W5:Y:S01]  /*c0b0*/  LDL.64 R186, [R1+0x38] ;  /* 0x0000380001ba7983 */ /* 0x000f620000100a00 */
[C---:B----4-:R-:W-:Y:S08]  /*c0c0*/  HMMA.16816.F32.BF16 R12, R172.reuse, R176, R12 ;  /* 0x000000b0ac0c723c */ /* 0x050ff0000004180c */
[C---:B------:R-:W-:Y:S08]  /*c0d0*/  HMMA.16816.F32.BF16 R16, R172.reuse, R178, R16 ;  /* 0x000000b2ac10723c */ /* 0x040ff00000041810 */
[C---:B--2---:R-:W-:Y:S08]  /*c0e0*/  HMMA.16816.F32.BF16 R20, R172.reuse, R180, R20 ;  /* 0x000000b4ac14723c */ /* 0x044ff00000041814 */
[C---:B------:R-:W-:Y:S07]  /*c0f0*/  HMMA.16816.F32.BF16 R24, R172.reuse, R182, R24 ;  /* 0x000000b6ac18723c */ /* 0x040fee0000041818 */
[----:B------:R-:W-:Y:S01]  /*c100*/  MOV R183, c[0x0][0x1e0] ;  /* 0x0000780000b77a02 */ /* 0x000fe20000000f00 */
[C---:B---3--:R-:W-:Y:S04]  /*c110*/  HMMA.16816.F32.BF16 R28, R172.reuse, R168, R28 ;  /* 0x000000a8ac1c723c */ /* 0x048fe8000004181c */
[----:B------:R-:W-:Y:S04]  /*c120*/  SHF.L.U32 R183, R183, 0x5, RZ ;  /* 0x00000005b7b77819 */ /* 0x000fe800000006ff */
[----:B------:R-:W-:Y:S01]  /*c130*/  HMMA.16816.F32.BF16 R32, R172, R170, R32 ;  /* 0x000000aaac20723c */ /* 0x000fe20000041820 */
[----:B------:R-:W2:Y:S07]  /*c140*/  LDSM.16.M88.4 R168, [R201+0x6800] ;  /* 0x00680000c9a8783b */ /* 0x000eae0000000200 */
[C---:B-1----:R-:W-:Y:S08]  /*c150*/  HMMA.16816.F32.BF16 R4, R188.reuse, R192, R4 ;  /* 0x000000c0bc04723c */ /* 0x042ff00000041804 */
[C---:B------:R-:W-:Y:S11]  /*c160*/  HMMA.16816.F32.BF16 R8, R188.reuse, R194, R8 ;  /* 0x000000c2bc08723c */ /* 0x040ff60000041808 */
[----:B------:R-:W-:Y:S05]  /*c170*/  @!UPT UIADD3 URZ, URZ, URZ, URZ ;  /* 0x0000003f3f3ff290 */ /* 0x000fea000fffe03f */
[----:B------:R-:W-:Y:S02]  /*c180*/  FMUL.FTZ R4, R4, c[0x0][0x320] ;  /* 0x0000c80004047a20 */ /* 0x000fe40000410000 */
[----:B------:R-:W-:Y:S02]  /*c190*/  FMUL.FTZ R5, R5, c[0x0][0x320] ;  /* 0x0000c80005057a20 */ /* 0x000fe40000410000 */
[----:B------:R-:W-:Y:S01]  /*c1a0*/  FMUL.FTZ R6, R6, c[0x0][0x320] ;  /* 0x0000c80006067a20 */ /* 0x000fe20000410000 */
[----:B------:R-:W1:Y:S01]  /*c1b0*/  MUFU.TANH R172, R4 ;  /* 0x0000000400ac7308 */ /* 0x000e620000002400 */
[----:B------:R-:W-:Y:S02]  /*c1c0*/  FMUL.FTZ R7, R7, c[0x0][0x320] ;  /* 0x0000c80007077a20 */ /* 0x000fe40000410000 */
[----:B------:R-:W-:Y:S01]  /*c1d0*/  FMUL.FTZ R8, R8, c[0x0][0x320] ;  /* 0x0000c80008087a20 */ /* 0x000fe20000410000 */
[C---:B--2---:R-:W-:Y:S03]  /*c1e0*/  HMMA.16816.F32.BF16 R12, R188.reuse, R168, R12 ;  /* 0x000000a8bc0c723c */ /* 0x044fe6000004180c */
[----:B------:R-:W-:Y:S02]  /*c1f0*/  FMUL.FTZ R9, R9, c[0x0][0x320] ;  /* 0x0000c80009097a20 */ /* 0x000fe40000410000 */
[----:B------:R-:W-:Y:S01]  /*c200*/  FMUL.FTZ R10, R10, c[0x0][0x320] ;  /* 0x0000c8000a0a7a20 */ /* 0x000fe20000410000 */
[----:B------:R-:W2:Y:S01]  /*c210*/  MUFU.TANH R173, R5 ;  /* 0x0000000500ad7308 */ /* 0x000ea20000002400 */
[----:B------:R-:W-:Y:S01]  /*c220*/  FMUL.FTZ R11, R11, c[0x0][0x320] ;  /* 0x0000c8000b0b7a20 */ /* 0x000fe20000410000 */
[C---:B------:R-:W-:Y:S08]  /*c230*/  HMMA.16816.F32.BF16 R16, R188.reuse, R170, R16 ;  /* 0x000000aabc10723c */ /* 0x040ff00000041810 */
[----:B------:R-:W3:Y:S01]  /*c240*/  MUFU.TANH R178, R6 ;  /* 0x0000000600b27308 */ /* 0x000ee20000002400 */
[----:B-1----:R-:W-:Y:S07]  /*c250*/  FMNMX.FTZ R0, R172, R133, !PT ;  /* 0x00000085ac007209 */ /* 0x002fee0007810000 */
[----:B------:R-:W-:Y:S02]  /*c260*/  FMUL.FTZ R12, R12, c[0x0][0x320] ;  /* 0x0000c8000c0c7a20 */ /* 0x000fe40000410000 */
[----:B------:R1:W4:Y:S01]  /*c270*/  MUFU.TANH R177, R7 ;  /* 0x0000000700b17308 */ /* 0x0003220000002400 */
[----:B------:R-:W-:Y:S02]  /*c280*/  FMUL.FTZ R13, R13, c[0x0][0x320] ;  /* 0x0000c8000d0d7a20 */ /* 0x000fe40000410000 */
[----:B------:R-:W-:Y:S01]  /*c290*/  FMUL.FTZ R14, R14, c[0x0][0x320] ;  /* 0x0000c8000e0e7a20 */ /* 0x000fe20000410000 */
[----:B--2---:R-:W-:Y:S01]  /*c2a0*/  FMNMX.FTZ R0, R173, R0, !PT ;  /* 0x00000000ad007209 */ /* 0x004fe20007810000 */
[----:B------:R-:W-:Y:S02]  /*c2b0*/  FMUL.FTZ R15, R15, c[0x0][0x320] ;  /* 0x0000c8000f0f7a20 */ /* 0x000fe40000410000 */
[----:B------:R-:W-:Y:S02]  /*c2c0*/  FMUL.FTZ R16, R16, c[0x0][0x320] ;  /* 0x0000c80010107a20 */ /* 0x000fe40000410000 */
[----:B------:R-:W-:Y:S01]  /*c2d0*/  FMUL.FTZ R17, R17, c[0x0][0x320] ;  /* 0x0000c80011117a20 */ /* 0x000fe20000410000 */
[----:B------:R-:W2:Y:S01]  /*c2e0*/  MUFU.TANH R174, R8 ;  /* 0x0000000800ae7308 */ /* 0x000ea20000002400 */
[----:B------:R-:W-:Y:S02]  /*c2f0*/  FMUL.FTZ R18, R18, c[0x0][0x320] ;  /* 0x0000c80012127a20 */ /* 0x000fe40000410000 */
[----:B------:R-:W-:Y:S01]  /*c300*/  FMUL.FTZ R19, R19, c[0x0][0x320] ;  /* 0x0000c80013137a20 */ /* 0x000fe20000410000 */
[----:B---3--:R-:W-:Y:S06]  /*c310*/  FMNMX.FTZ R2, R178, R134, !PT ;  /* 0x00000086b2027209 */ /* 0x008fec0007810000 */
[----:B------:R-:W3:Y:S01]  /*c320*/  MUFU.TANH R169, R9 ;  /* 0x0000000900a97308 */ /* 0x000ee20000002400 */
[----:B-1----:R-:W1:Y:S01]  /*c330*/  LDSM.16.M88.4 R4, [R201+0x7000] ;  /* 0x00700000c904783b */ /* 0x002e620000000200 */
[----:B----4-:R-:W-:Y:S08]  /*c340*/  FMNMX.FTZ R2, R177, R2, !PT ;  /* 0x00000002b1027209 */ /* 0x010ff00007810000 */
[----:B------:R-:W4:Y:S01]  /*c350*/  MUFU.TANH R175, R10 ;  /* 0x0000000a00af7308 */ /* 0x000f220000002400 */
[----:B--2---:R-:W-:Y:S09]  /*c360*/  FMNMX.FTZ R0, R174, R0, !PT ;  /* 0x00000000ae007209 */ /* 0x004ff20007810000 */
[----:B------:R2:W1:Y:S01]  /*c370*/  MUFU.TANH R176, R11 ;  /* 0x0000000b00b07308 */ /* 0x0004620000002400 */
[----:B---3--:R-:W-:Y:S09]  /*c380*/  FMNMX.FTZ R0, R169, R0, !PT ;  /* 0x00000000a9007209 */ /* 0x008ff20007810000 */
[----:B------:R-:W-:Y:S01]  /*c390*/  MUFU.TANH R227, R18 ;  /* 0x0000001200e37308 */ /* 0x000fe20000002400 */
[----:B----4-:R-:W-:Y:S09]  /*c3a0*/  FMNMX.FTZ R2, R175, R2, !PT ;  /* 0x00000002af027209 */ /* 0x010ff20007810000 */
[----:B------:R-:W3:Y:S01]  /*c3b0*/  MUFU.TANH R171, R12 ;  /* 0x0000000c00ab7308 */ /* 0x000ee20000002400 */
[C---:B-1----:R-:W-:Y:S01]  /*c3c0*/  HMMA.16816.F32.BF16 R20, R188.reuse, R4, R20 ;  /* 0x00000004bc14723c */ /* 0x042fe20000041814 */
[----:B--2---:R-:W1:Y:S01]  /*c3d0*/  LDSM.16.M88.4 R8, [R201+0x7800] ;  /* 0x00780000c908783b */ /* 0x004e620000000200 */
[----:B------:R-:W-:Y:S07]  /*c3e0*/  DEPBAR.LE SB0, 0x0 ;  /* 0x000080000000791a */ /* 0x000fee0000000000 */
[----:B------:R-:W2:Y:S03]  /*c3f0*/  MUFU.TANH R179, R13 ;  /* 0x0000000d00b37308 */ /* 0x000ea60000002400 */
[----:B------:R-:W-:Y:S01]  /*c400*/  FMNMX.FTZ R2, R176, R2, !PT ;  /* 0x00000002b0027209 */ /* 0x000fe20007810000 */
[C---:B------:R-:W-:Y:S01]  /*c410*/  HMMA.16816.F32.BF16 R24, R188.reuse, R6, R24 ;  /* 0x00000006bc18723c */ /* 0x040fe20000041818 */
[----:B------:R-:W-:Y:S04]  /*c420*/  BAR.SYNC.DEFER_BLOCKING 0x0 ;  /* 0x0000000000007b1d */ /* 0x000fe80000010000 */
[----:B---3--:R-:W-:Y:S07]  /*c430*/  FMNMX.FTZ R0, R171, R0, !PT ;  /* 0x00000000ab007209 */ /* 0x008fee0007810000 */
[----:B------:R-:W-:Y:S02]  /*c440*/  FMUL.FTZ R23, R23, c[0x0][0x320] ;  /* 0x0000c80017177a20 */ /* 0x000fe40000410000 */
[----:B------:R-:W-:Y:S02]  /*c450*/  FMUL.FTZ R20, R20, c[0x0][0x320] ;  /* 0x0000c80014147a20 */ /* 0x000fe40000410000 */
[----:B------:R-:W-:Y:S02]  /*c460*/  FMUL.FTZ R22, R22, c[0x0][0x320] ;  /* 0x0000c80016167a20 */ /* 0x000fe40000410000 */
[----:B------:R-:W-:Y:S01]  /*c470*/  FMUL.FTZ R21, R21, c[0x0][0x320] ;  /* 0x0000c80015157a20 */ /* 0x000fe20000410000 */
[----:B--2---:R-:W-:Y:S05]  /*c480*/  FMNMX.FTZ R0, R179, R0, !PT ;  /* 0x00000000b3007209 */ /* 0x004fea0007810000 */
[----:B------:R-:W-:Y:S01]  /*c490*/  FMUL.FTZ R24, R24, c[0x0][0x320] ;  /* 0x0000c80018187a20 */ /* 0x000fe20000410000 */
[----:B------:R-:W2:Y:S01]  /*c4a0*/  MUFU.TANH R180, R14 ;  /* 0x0000000e00b47308 */ /* 0x000ea20000002400 */
[----:B------:R-:W-:Y:S02]  /*c4b0*/  FMUL.FTZ R25, R25, c[0x0][0x320] ;  /* 0x0000c80019197a20 */ /* 0x000fe40000410000 */
[----:B------:R-:W-:Y:S02]  /*c4c0*/  FMUL.FTZ R26, R26, c[0x0][0x320] ;  /* 0x0000c8001a1a7a20 */ /* 0x000fe40000410000 */
[----:B------:R-:W-:Y:S01]  /*c4d0*/  FMUL.FTZ R27, R27, c[0x0][0x320] ;  /* 0x0000c8001b1b7a20 */ /* 0x000fe20000410000 */
[C---:B-1----:R-:W-:Y:S04]  /*c4e0*/  HMMA.16816.F32.BF16 R28, R188.reuse, R8, R28 ;  /* 0x00000008bc1c723c */ /* 0x042fe8000004181c */
[----:B------:R-:W1:Y:S03]  /*c4f0*/  MUFU.TANH R182, R16 ;  /* 0x0000001000b67308 */ /* 0x000e660000002400 */
[----:B------:R-:W-:Y:S01]  /*c500*/  @P6 IMAD.WIDE.U32 R8, R223, c[0x0][0x1e0], RZ ;  /* 0x00007800df086a25 */ /* 0x000fe200078e00ff */
[----:B------:R-:W-:Y:S06]  /*c510*/  HMMA.16816.F32.BF16 R32, R188, R10, R32 ;  /* 0x0000000abc20723c */ /* 0x000fec0000041820 */
[----:B------:R-:W3:Y:S01]  /*c520*/  MUFU.TANH R181, R15 ;  /* 0x0000000f00b57308 */ /* 0x000ee20000002400 */
[----:B------:R-:W-:Y:S02]  /*c530*/  @P6 SHF.L.U32 R5, R8, 0x6, RZ ;  /* 0x0000000608056819 */ /* 0x000fe400000006ff */
[----:B--2---:R-:W-:Y:S07]  /*c540*/  FMNMX.FTZ R2, R180, R2, !PT ;  /* 0x00000002b4027209 */ /* 0x004fee0007810000 */
[----:B------:R-:W2:Y:S01]  /*c550*/  MUFU.TANH R192, R17 ;  /* 0x0000001100c07308 */ /* 0x000ea20000002400 */
[----:B------:R-:W-:Y:S01]  /*c560*/  FMUL.FTZ R28, R28, c[0x0][0x320] ;  /* 0x0000c8001c1c7a20 */ /* 0x000fe20000410000 */
[----:B-1----:R-:W-:Y:S01]  /*c570*/  FMNMX.FTZ R0, R182, R0, !PT ;  /* 0x00000000b6007209 */ /* 0x002fe20007810000 */
[----:B------:R-:W-:Y:S02]  /*c580*/  FMUL.FTZ R29, R29, c[0x0][0x320] ;  /* 0x0000c8001d1d7a20 */ /* 0x000fe40000410000 */
[----:B------:R-:W-:Y:S02]  /*c590*/  FMUL.FTZ R30, R30, c[0x0][0x320] ;  /* 0x0000c8001e1e7a20 */ /* 0x000fe40000410000 */
[----:B------:R-:W-:Y:S03]  /*c5a0*/  FMUL.FTZ R31, R31, c[0x0][0x320] ;  /* 0x0000c8001f1f7a20 */ /* 0x000fe60000410000 */
[----:B------:R-:W1:Y:S01]  /*c5b0*/  MUFU.TANH R234, R20 ;  /* 0x0000001400ea7308 */ /* 0x000e620000002400 */
[----:B------:R-:W-:Y:S02]  /*c5c0*/  FMUL.FTZ R32, R32, c[0x0][0x320] ;  /* 0x0000c80020207a20 */ /* 0x000fe40000410000 */
[----:B------:R-:W-:Y:S01]  /*c5d0*/  FMUL.FTZ R33, R33, c[0x0][0x320] ;  /* 0x0000c80021217a20 */ /* 0x000fe20000410000 */
[----:B---3--:R-:W-:Y:S01]  /*c5e0*/  FMNMX.FTZ R2, R181, R2, !PT ;  /* 0x00000002b5027209 */ /* 0x008fe20007810000 */
[----:B------:R-:W-:Y:S03]  /*c5f0*/  FMUL.FTZ R34, R34, c[0x0][0x320] ;  /* 0x0000c80022227a20 */ /* 0x000fe60000410000 */
[----:B------:R-:W-:Y:S02]  /*c600*/  FMNMX.FTZ R2, R227, R2, !PT ;  /* 0x00000002e3027209 */ /* 0x000fe40007810000 */
[----:B------:R-:W-:Y:S01]  /*c610*/  MUFU.TANH R235, R21 ;  /* 0x0000001500eb7308 */ /* 0x000fe20000002400 */
[----:B--2---:R-:W-:Y:S09]  /*c620*/  FMNMX.FTZ R0, R192, R0, !PT ;  /* 0x00000000c0007209 */ /* 0x004ff20007810000 */
[----:B------:R-:W2:Y:S01]  /*c630*/  MUFU.TANH R228, R19 ;  /* 0x0000001300e47308 */ /* 0x000ea20000002400 */
[----:B-1----:R-:W-:Y:S09]  /*c640*/  FMNMX.FTZ R0, R234, R0, !PT ;  /* 0x00000000ea007209 */ /* 0x002ff20007810000 */
[----:B------:R-:W1:Y:S10]  /*c650*/  MUFU.TANH R238, R24 ;  /* 0x0000001800ee7308 */ /* 0x000e740000002400 */
[----:B------:R-:W3:Y:S01]  /*c660*/  MUFU.TANH R239, R25 ;  /* 0x0000001900ef7308 */ /* 0x000ee20000002400 */
[----:B--2---:R-:W-:Y:S02]  /*c670*/  FMNMX.FTZ R3, R228, R2, !PT ;  /* 0x00000002e4037209 */ /* 0x004fe40007810000 */
[----:B------:R-:W-:Y:S01]  /*c680*/  FMNMX.FTZ R2, R235, R0, !PT ;  /* 0x00000000eb027209 */ /* 0x000fe20007810000 */
[----:B------:R-:W-:Y:S06]  /*c690*/  FMUL.FTZ R0, R35, c[0x0][0x320] ;  /* 0x0000c80023007a20 */ /* 0x000fec0000410000 */
[----:B------:R-:W2:Y:S01]  /*c6a0*/  MUFU.TANH R242, R28 ;  /* 0x0000001c00f27308 */ /* 0x000ea20000002400 */
[----:B-1----:R-:W-:Y:S02]  /*c6b0*/  FMNMX.FTZ R2, R238, R2, !PT ;  /* 0x00000002ee027209 */ /* 0x002fe40007810000 */
[----:B-----5:R-:W-:Y:S07]  /*c6c0*/  @P6 IADD3 R6, P5, R5, R186, RZ ;  /* 0x000000ba05066210 */ /* 0x020fee0007fbe0ff */
[----:B------:R3:W-:Y:S01]  /*c6d0*/  MUFU.TANH R168, R0 ;  /* 0x0000000000a87308 */ /* 0x0007e20000002400 */
[----:B------:R-:W-:Y:S09]  /*c6e0*/  @P6 LEA R20, P0, R6, c[0x0][0x1c8], 0x1 ;  /* 0x0000720006146a11 */ /* 0x000ff200078008ff */
[----:B------:R-:W1:Y:S10]  /*c6f0*/  MUFU.TANH R243, R29 ;  /* 0x0000001d00f37308 */ /* 0x000e740000002400 */
[----:B------:R-:W4:Y:S01]  /*c700*/  MUFU.TANH R236, R22 ;  /* 0x0000001600ec7308 */ /* 0x000f220000002400 */
[----:B---3--:R-:W-:Y:S04]  /*c710*/  FMNMX.FTZ R0, R239, R2, !PT ;  /* 0x00000002ef007209 */ /* 0x008fe80007810000 */
[----:B--2---:R-:W-:Y:S05]  /*c720*/  FMNMX.FTZ R0, R242, R0, !PT ;  /* 0x00000000f2007209 */ /* 0x004fea0007810000 */
[----:B------:R-:W2:Y:S01]  /*c730*/  MUFU.TANH R237, R23 ;  /* 0x0000001700ed7308 */ /* 0x000ea20000002400 */
[----:B-1----:R-:W-:Y:S09]  /*c740*/  FMNMX.FTZ R0, R243, R0, !PT ;  /* 0x00000000f3007209 */ /* 0x002ff20007810000 */
[----:B------:R-:W1:Y:S01]  /*c750*/  MUFU.TANH R246, R32 ;  /* 0x0000002000f67308 */ /* 0x000e620000002400 */
[----:B----4-:R-:W-:Y:S09]  /*c760*/  FMNMX.FTZ R3, R236, R3, !PT ;  /* 0x00000003ec037209 */ /* 0x010ff20007810000 */
[----:B------:R-:W3:Y:S01]  /*c770*/  MUFU.TANH R240, R26 ;  /* 0x0000001a00f07308 */ /* 0x000ee20000002400 */
[----:B--2---:R-:W-:Y:S09]  /*c780*/  FMNMX.FTZ R3, R237, R3, !PT ;  /* 0x00000003ed037209 */ /* 0x004ff20007810000 */
[----:B------:R-:W2:Y:S01]  /*c790*/  MUFU.TANH R247, R33 ;  /* 0x0000002100f77308 */ /* 0x000ea20000002400 */
[----:B-1----:R-:W-:Y:S09]  /*c7a0*/  FMNMX.FTZ R132, R246, R0, !PT ;  /* 0x00000000f6847209 */ /* 0x002ff20007810000 */
[----:B------:R-:W1:Y:S01]  /*c7b0*/  MUFU.TANH R241, R27 ;  /* 0x0000001b00f17308 */ /* 0x000e620000002400 */
[----:B---3--:R-:W-:Y:S09]  /*c7c0*/  FMNMX.FTZ R2, R240, R3, !PT ;  /* 0x00000003f0027209 */ /* 0x008ff20007810000 */
[----:B------:R-:W3:Y:S01]  /*c7d0*/  MUFU.TANH R244, R30 ;  /* 0x0000001e00f47308 */ /* 0x000ee20000002400 */
[----:B--2---:R-:W-:Y:S05]  /*c7e0*/  FMNMX.FTZ R132, R247, R132, !PT ;  /* 0x00000084f7847209 */ /* 0x004fea0007810000 */
[----:B------:R-:W2:Y:S04]  /*c7f0*/  SHFL.BFLY PT, R3, R132, 0x2, 0x1f ;  /* 0x0c401f0084037f89 */ /* 0x000ea800000e0000 */
[----:B------:R-:W4:Y:S01]  /*c800*/  MUFU.TANH R245, R31 ;  /* 0x0000001f00f57308 */ /* 0x000f220000002400 */
[----:B-1----:R-:W-:Y:S09]  /*c810*/  FMNMX.FTZ R2, R241, R2, !PT ;  /* 0x00000002f1027209 */ /* 0x002ff20007810000 */
[----:B------:R-:W1:Y:S01]  /*c820*/  MUFU.TANH R135, R34 ;  /* 0x0000002200877308 */ /* 0x000e620000002400 */
[----:B---3--:R-:W-:Y:S02]  /*c830*/  FMNMX.FTZ R2, R244, R2, !PT ;  /* 0x00000002f4027209 */ /* 0x008fe40007810000 */
[----:B--2---:R-:W-:Y:S02]  /*c840*/  FMNMX.FTZ R132, R132, R3, !PT ;  /* 0x0000000384847209 */ /* 0x004fe40007810000 */
[----:B----4-:R-:W-:Y:S03]  /*c850*/  FMNMX.FTZ R0, R245, R2, !PT ;  /* 0x00000002f5007209 */ /* 0x010fe60007810000 */
[----:B------:R-:W2:Y:S01]  /*c860*/  SHFL.BFLY PT, R4, R132, 0x1, 0x1f ;  /* 0x0c201f0084047f89 */ /* 0x000ea200000e0000 */
[----:B-1----:R-:W-:Y:S04]  /*c870*/  FMNMX.FTZ R0, R135, R0, !PT ;  /* 0x0000000087007209 */ /* 0x002fe80007810000 */
[----:B------:R-:W-:Y:S05]  /*c880*/  FMNMX.FTZ R0, R168, R0, !PT ;  /* 0x00000000a8007209 */ /* 0x000fea0007810000 */
[----:B------:R-:W1:Y:S01]  /*c890*/  SHFL.BFLY PT, R2, R0, 0x2, 0x1f ;  /* 0x0c401f0000027f89 */ /* 0x000e6200000e0000 */
[----:B--2---:R-:W-:Y:S05]  /*c8a0*/  FMNMX.FTZ R132, R132, R4, !PT ;  /* 0x0000000484847209 */ /* 0x004fea0007810000 */
[----:B------:R-:W-:Y:S04]  /*c8b0*/  FMUL.FTZ R170, R132, c[0x0][0x2d0] ;  /* 0x0000b40084aa7a20 */ /* 0x000fe80000410000 */
[--C-:B------:R-:W-:Y:S02]  /*c8c0*/  FFMA.FTZ R10, R172, c[0x0][0x2d0], -R170.reuse ;  /* 0x0000b400ac0a7a23 */ /* 0x100fe400000108aa */
[----:B------:R-:W-:Y:S02]  /*c8d0*/  FFMA.FTZ R22, R169, c[0x0][0x2d0], -R170 ;  /* 0x0000b400a9167a23 */ /* 0x000fe400000108aa */
[----:B------:R2:W-:Y:S01]  /*c8e0*/  MUFU.EX2 R233, R10 ;  /* 0x0000000a00e97308 */ /* 0x0005e20000000800 */
[----:B-1----:R-:W-:Y:S02]  /*c8f0*/  FMNMX.FTZ R0, R0, R2, !PT ;  /* 0x0000000200007209 */ /* 0x002fe40007810000 */
[----:B------:R-:W-:Y:S03]  /*c900*/  @P6 SHF.R.S32.HI R2, RZ, 0x1f, R223 ;  /* 0x0000001fff026819 */ /* 0x000fe600000114df */
[----:B------:R-:W1:Y:S02]  /*c910*/  SHFL.BFLY PT, R3, R0, 0x1, 0x1f ;  /* 0x0c201f0000037f89 */ /* 0x000e6400000e0000 */
[----:B------:R-:W-:Y:S04]  /*c920*/  @P6 IMAD R2, R2, c[0x0][0x1e0], RZ ;  /* 0x0000780002026a24 */ /* 0x000fe800078e02ff */
[----:B------:R-:W-:Y:S02]  /*c930*/  @P6 IMAD R4, R223, c[0x0][0x1e4], R2 ;  /* 0x00007900df046a24 */ /* 0x000fe400078e0202 */
[----:B------:R-:W-:Y:S03]  /*c940*/  FADD.FTZ R2, -R132, R133 ;  /* 0x0000008584027221 */ /* 0x000fe60000010100 */
[----:B------:R-:W-:Y:S04]  /*c950*/  @P6 IADD3 R4, R9, R4, RZ ;  /* 0x0000000409046210 */ /* 0x000fe80007ffe0ff */
[----:B------:R-:W-:Y:S04]  /*c960*/  @P6 SHF.L.U64.HI R4, R8, 0x6, R4 ;  /* 0x0000000608046819 */ /* 0x000fe80000010204 */
[----:B------:R-:W-:Y:S04]  /*c970*/  @P6 IADD3.X R7, R4, R185, RZ, P5, !PT ;  /* 0x000000b904076210 */ /* 0x000fe80002ffe4ff */
[----:B------:R-:W-:Y:S02]  /*c980*/  @P6 LEA.HI.X R21, R6, c[0x0][0x1cc], R7, 0x1, P0 ;  /* 0x0000730006156a11 */ /* 0x000fe400000f0c07 */
[C---:B------:R-:W-:Y:S02]  /*c990*/  @P6 IADD3 R7, P0, R5.reuse, R230, RZ ;  /* 0x000000e605076210 */ /* 0x040fe40007f1e0ff */
[----:B------:R-:W-:Y:S01]  /*c9a0*/  @P6 IADD3 R6, P5, R5, R226, RZ ;  /* 0x000000e205066210 */ /* 0x000fe20007fbe0ff */
[----:B------:R3:W-:Y:S01]  /*c9b0*/  @P6 LDGSTS.E.BYPASS.LTC128B.128 [R225+0x8100], [R20.64], !P4 ;  /* 0x0810000014e16fae */ /* 0x0007e2000e101d4c */
[C---:B------:R-:W-:Y:S02]  /*c9c0*/  @P6 IADD3.X R8, R4.reuse, R229, RZ, P0, !PT ;  /* 0x000000e504086210 */ /* 0x040fe400007fe4ff */
[C---:B------:R-:W-:Y:S02]  /*c9d0*/  @P6 LEA R16, P0, R7.reuse, c[0x0][0x1c8], 0x1 ;  /* 0x0000720007106a11 */ /* 0x040fe400078008ff */
[----:B------:R-:W-:Y:S02]  /*c9e0*/  @P6 IADD3.X R9, R4, R252, RZ, P5, !PT ;  /* 0x000000fc04096210 */ /* 0x000fe40002ffe4ff */
[C---:B------:R-:W-:Y:S02]  /*c9f0*/  @P6 LEA R14, P5, R6.reuse, c[0x0][0x1c8], 0x1 ;  /* 0x00007200060e6a11 */ /* 0x040fe400078a08ff */
[----:B------:R-:W-:Y:S02]  /*ca00*/  @P6 LEA.HI.X R17, R7, c[0x0][0x1cc], R8, 0x1, P0 ;  /* 0x0000730007116a11 */ /* 0x000fe400000f0c08 */
[----:B------:R-:W-:Y:S01]  /*ca10*/  @P6 LEA.HI.X R15, R6, c[0x0][0x1cc], R9, 0x1, P5 ;  /* 0x00007300060f6a11 */ /* 0x000fe200028f0c09 */
[----:B------:R-:W-:Y:S01]  /*ca20*/  FFMA.FTZ R9, R173, c[0x0][0x2d0], -R170 ;  /* 0x0000b400ad097a23 */ /* 0x000fe200000108aa */
[----:B------:R-:W-:Y:S01]  /*ca30*/  @P6 IADD3 R7, P0, R5, R251, RZ ;  /* 0x000000fb05076210 */ /* 0x000fe20007f1e0ff */
[----:B------:R4:W-:Y:S01]  /*ca40*/  @P6 LDGSTS.E.BYPASS.LTC128B.128 [R225+0xa100], [R16.64], !P3 ;  /* 0x0a10000010e16fae */ /* 0x0009e2000d901d4c */
[----:B------:R-:W-:Y:S02]  /*ca50*/  @P6 IADD3 R5, P5, R183, R5, RZ ;  /* 0x00000005b7056210 */ /* 0x000fe40007fbe0ff */
[----:B------:R-:W-:Y:S02]  /*ca60*/  @P6 IADD3.X R8, R4, R250, RZ, P0, !PT ;  /* 0x000000fa04086210 */ /* 0x000fe400007fe4ff */
[----:B------:R-:W-:Y:S02]  /*ca70*/  @P6 IADD3.X R4, R232, R4, RZ, P5, !PT ;  /* 0x00000004e8046210 */ /* 0x000fe40002ffe4ff */
[----:B------:R5:W-:Y:S01]  /*ca80*/  MUFU.EX2 R232, R9 ;  /* 0x0000000900e87308 */ /* 0x000be20000000800 */
[----:B------:R-:W-:Y:S01]  /*ca90*/  @P6 LEA R12, P0, R7, c[0x0][0x1c8], 0x1 ;  /* 0x00007200070c6a11 */ /* 0x000fe200078008ff */
[----:B------:R3:W-:Y:S01]  /*caa0*/  @P6 LDGSTS.E.BYPASS.LTC128B.128 [R225+0xc100], [R14.64], !P2 ;  /* 0x0c1000000ee16fae */ /* 0x0007e2000d101d4c */
[----:B------:R-:W-:Y:S02]  /*cab0*/  @P6 IADD3 R6, P5, R5, R186, RZ ;  /* 0x000000ba05066210 */ /* 0x000fe40007fbe0ff */
[----:B------:R-:W-:Y:S02]  /*cac0*/  @P6 LEA.HI.X R13, R7, c[0x0][0x1cc], R8, 0x1, P0 ;  /* 0x00007300070d6a11 */ /* 0x000fe400000f0c08 */
[----:B------:R-:W-:Y:S02]  /*cad0*/  @P6 IADD3.X R8, R4, R185, RZ, P5, !PT ;  /* 0x000000b904086210 */ /* 0x000fe40002ffe4ff */
[----:B------:R-:W-:Y:S01]  /*cae0*/  @P6 IADD3 R7, P5, R5, R230, RZ ;  /* 0x000000e605076210 */ /* 0x000fe20007fbe0ff */
[----:B------:R3:W-:Y:S01]  /*caf0*/  @P6 LDGSTS.E.BYPASS.LTC128B.128 [R225+0xe100], [R12.64], !P1 ;  /* 0x0e1000000ce16fae */ /* 0x0007e2000c901d4c */
[----:B--2---:R-:W-:Y:S02]  /*cb00*/  @P6 LEA R10, P0, R6, c[0x0][0x1c8], 0x1 ;  /* 0x00007200060a6a11 */ /* 0x004fe400078008ff */
[----:B-1----:R-:W-:Y:S01]  /*cb10*/  FMNMX.FTZ R3, R0, R3, !PT ;  /* 0x0000000300037209 */ /* 0x002fe20007810000 */
[----:B------:R-:W-:Y:S01]  /*cb20*/  FMUL.FTZ R0, R2, c[0x0][0x2d0] ;  /* 0x0000b40002007a20 */ /* 0x000fe20000410000 */
[----:B------:R-:W-:Y:S02]  /*cb30*/  @P6 LEA.HI.X R11, R6, c[0x0][0x1cc], R8, 0x1, P0 ;  /* 0x00007300060b6a11 */ /* 0x000fe400000f0c08 */
[----:B------:R-:W-:Y:S01]  /*cb40*/  @P6 LEA R8, P0, R7, c[0x0][0x1c8], 0x1 ;  /* 0x0000720007086a11 */ /* 0x000fe200078008ff */
[----:B------:R1:W2:Y:S01]  /*cb50*/  MUFU.EX2 R2, R0 ;  /* 0x0000000000027308 */ /* 0x0002a20000000800 */
[----:B------:R-:W-:Y:S01]  /*cb60*/  @P6 IADD3.X R6, R4, R229, RZ, P5, !PT ;  /* 0x000000e504066210 */ /* 0x000fe20002ffe4ff */
[----:B------:R3:W-:Y:S01]  /*cb70*/  @P6 LDGSTS.E.BYPASS.LTC128B.128 [R225+0x9100], [R10.64], !P4 ;  /* 0x091000000ae16fae */ /* 0x0007e2000e101d4c */
[----:B------:R-:W-:Y:S01]  /*cb80*/  @P6 IADD3 R18, P5, R5, R226, RZ ;  /* 0x000000e205126210 */ /* 0x000fe20007fbe0ff */
[----:B------:R-:W-:Y:S02]  /*cb90*/  FMUL.FTZ R133, R3, c[0x0][0x2d0] ;  /* 0x0000b40003857a20 */ /* 0x000fe40000410000 */
[----:B-----5:R-:W-:Y:S02]  /*cba0*/  FFMA.FTZ R9, R174, c[0x0][0x2d0], -R170 ;  /* 0x0000b400ae097a23 */ /* 0x020fe400000108aa */
[--C-:B----4-:R-:W-:Y:S02]  /*cbb0*/  FFMA.FTZ R16, R177, c[0x0][0x2d0], -R133.reuse ;  /* 0x0000b400b1107a23 */ /* 0x110fe40000010885 */
[----:B------:R4:W-:Y:S01]  /*cbc0*/  MUFU.EX2 R230, R9 ;  /* 0x0000000900e67308 */ /* 0x0009e20000000800 */
[----:B------:R-:W-:Y:S09]  /*cbd0*/  FFMA.FTZ R135, R135, c[0x0][0x2d0], -R133 ;  /* 0x0000b40087877a23 */ /* 0x000ff20000010885 */
[----:B------:R-:W-:Y:S01]  /*cbe0*/  MUFU.EX2 R229, R22 ;  /* 0x0000001600e57308 */ /* 0x000fe20000000800 */
[----:B-1----:R-:W-:Y:S02]  /*cbf0*/  FADD.FTZ R0, -R3, R134 ;  /* 0x0000008603007221 */ /* 0x002fe40000010100 */
[----:B--2---:R-:W-:Y:S02]  /*cc00*/  FMUL.FTZ R17, R2, R149 ;  /* 0x0000009502117220 */ /* 0x004fe40000410000 */
[----:B------:R-:W-:Y:S05]  /*cc10*/  FMUL.FTZ R0, R0, c[0x0][0x2d0] ;  /* 0x0000b40000007a20 */ /* 0x000fea0000410000 */
[----:B------:R1:W-:Y:S01]  /*cc20*/  MUFU.EX2 R187, R16 ;  /* 0x0000001000bb7308 */ /* 0x0003e20000000800 */
[C---:B------:R-:W-:Y:S02]  /*cc30*/  FMUL.FTZ R24, R2.reuse, R156 ;  /* 0x0000009c02187220 */ /* 0x040fe40000410000 */
[C---:B------:R-:W-:Y:S01]  /*cc40*/  FMUL.FTZ R25, R2.reuse, R157 ;  /* 0x0000009d02197220 */ /* 0x040fe20000410000 */
[----:B----4-:R-:W-:Y:S01]  /*cc50*/  @P6 LEA.HI.X R9, R7, c[0x0][0x1cc], R6, 0x1, P0 ;  /* 0x0000730007096a11 */ /* 0x010fe200000f0c06 */
[----:B------:R-:W-:Y:S01]  /*cc60*/  FMUL.FTZ R32, R2, R164 ;  /* 0x000000a402207220 */ /* 0x000fe20000410000 */
[----:B------:R-:W-:Y:S01]  /*cc70*/  @P6 IADD3.X R7, R4, R252, RZ, P5, !PT ;  /* 0x000000fc04076210 */ /* 0x000fe20002ffe4ff */
[----:B------:R-:W-:Y:S01]  /*cc80*/  FMUL.FTZ R33, R2, R165 ;  /* 0x000000a502217220 */ /* 0x000fe20000410000 */
[C---:B------:R-:W-:Y:S01]  /*cc90*/  @P6 LEA R6, P5, R18.reuse, c[0x0][0x1c8], 0x1 ;  /* 0x0000720012066a11 */ /* 0x040fe200078a08ff */
[----:B------:R2:W-:Y:S01]  /*cca0*/  @P6 LDGSTS.E.BYPASS.LTC128B.128 [R225+0xb100], [R8.64], !P3 ;  /* 0x0b10000008e16fae */ /* 0x0005e2000d901d4c */
[----:B------:R-:W-:Y:S01]  /*ccb0*/  @P6 IADD3 R5, P0, R5, R251, RZ ;  /* 0x000000fb05056210 */ /* 0x000fe20007f1e0ff */
[----:B------:R-:W4:Y:S01]  /*ccc0*/  MUFU.EX2 R0, R0 ;  /* 0x0000000000007308 */ /* 0x000f220000000800 */
[----:B------:R-:W-:Y:S01]  /*ccd0*/  @P6 LEA.HI.X R7, R18, c[0x0][0x1cc], R7, 0x1, P5 ;  /* 0x0000730012076a11 */ /* 0x000fe200028f0c07 */
[----:B------:R-:W-:Y:S01]  /*cce0*/  FFMA.FTZ R18, R178, c[0x0][0x2d0], -R133 ;  /* 0x0000b400b2127a23 */ /* 0x000fe20000010885 */
[----:B------:R-:W-:Y:S01]  /*ccf0*/  @P6 IADD3.X R19, R4, R250, RZ, P0, !PT ;  /* 0x000000fa04136210 */ /* 0x000fe200007fe4ff */
[C---:B------:R-:W-:Y:S01]  /*cd00*/  FMUL.FTZ R36, R2.reuse, R36 ;  /* 0x0000002402247220 */ /* 0x040fe20000410000 */
[C---:B------:R-:W-:Y:S01]  /*cd10*/  @P6 LEA R4, P0, R5.reuse, c[0x0][0x1c8], 0x1 ;  /* 0x0000720005046a11 */ /* 0x040fe200078008ff */
[----:B------:R5:W-:Y:S01]  /*cd20*/  @P6 LDGSTS.E.BYPASS.LTC128B.128 [R225+0xd100], [R6.64], !P2 ;  /* 0x0d10000006e16fae */ /* 0x000be2000d101d4c */
[C---:B------:R-:W-:Y:S02]  /*cd30*/  FMUL.FTZ R37, R2.reuse, R37 ;  /* 0x0000002502257220 */ /* 0x040fe40000410000 */
[----:B------:R-:W-:Y:S01]  /*cd40*/  @P6 LEA.HI.X R5, R5, c[0x0][0x1cc], R19, 0x1, P0 ;  /* 0x0000730005056a11 */ /* 0x000fe200000f0c13 */
[----:B------:R5:W5:Y:S01]  /*cd50*/  MUFU.EX2 R189, R18 ;  /* 0x0000001200bd7308 */ /* 0x000b620000000800 */
[C---:B------:R-:W-:Y:S02]  /*cd60*/  FMUL.FTZ R40, R2.reuse, R40 ;  /* 0x0000002802287220 */ /* 0x040fe40000410000 */
[C---:B-1----:R-:W-:Y:S01]  /*cd70*/  FMUL.FTZ R16, R2.reuse, R148 ;  /* 0x0000009402107220 */ /* 0x042fe20000410000 */
[----:B------:R1:W-:Y:S01]  /*cd80*/  @P6 LDGSTS.E.BYPASS.LTC128B.128 [R225+0xf100], [R4.64], !P1 ;  /* 0x0f10000004e16fae */ /* 0x0003e2000c901d4c */
[C---:B------:R-:W-:Y:S02]  /*cd90*/  FMUL.FTZ R41, R2.reuse, R41 ;  /* 0x0000002902297220 */ /* 0x040fe40000410000 */
[C---:B------:R-:W-:Y:S02]  /*cda0*/  FMUL.FTZ R44, R2.reuse, R44 ;  /* 0x0000002c022c7220 */ /* 0x040fe40000410000 */
[C---:B------:R-:W-:Y:S01]  /*cdb0*/  FMUL.FTZ R45, R2.reuse, R45 ;  /* 0x0000002d022d7220 */ /* 0x040fe20000410000 */
[----:B------:R-:W-:Y:S01]  /*cdc0*/  MUFU.EX2 R135, R135 ;  /* 0x0000008700877308 */ /* 0x000fe20000000800 */
[C---:B------:R-:W-:Y:S01]  /*cdd0*/  FMUL.FTZ R48, R2.reuse, R48 ;  /* 0x0000003002307220 */ /* 0x040fe20000410000 */
[----:B---3--:R-:W3:Y:S01]  /*cde0*/  LDSM.16.MT88.4 R12, [R197+0x100] ;  /* 0x00010000c50c783b */ /* 0x008ee20000004200 */
[C---:B------:R-:W-:Y:S02]  /*cdf0*/  FMUL.FTZ R49, R2.reuse, R49 ;  /* 0x0000003102317220 */ /* 0x040fe40000410000 */
[--C-:B--2---:R-:W-:Y:S02]  /*ce00*/  FFMA.FTZ R8, R175, c[0x0][0x2d0], -R133.reuse ;  /* 0x0000b400af087a23 */ /* 0x104fe40000010885 */
[----:B------:R-:W-:Y:S02]  /*ce10*/  FMUL.FTZ R9, R2, R141 ;  /* 0x0000008d02097220 */ /* 0x000fe40000410000 */
[C---:B----4-:R-:W-:Y:S01]  /*ce20*/  FMUL.FTZ R10, R0.reuse, R142 ;  /* 0x0000008e000a7220 */ /* 0x050fe20000410000 */
[----:B------:R2:W-:Y:S01]  /*ce30*/  MUFU.EX2 R186, R8 ;  /* 0x0000000800ba7308 */ /* 0x0005e20000000800 */
[----:B------:R-:W4:Y:S01]  /*ce40*/  LDSM.16.MT88.4 R20, [R198+0x100] ;  /* 0x00010000c614783b */ /* 0x000f220000004200 */
[C---:B------:R-:W-:Y:S02]  /*ce50*/  FMUL.FTZ R11, R0.reuse, R143 ;  /* 0x0000008f000b7220 */ /* 0x040fe40000410000 */
[C---:B-----5:R-:W-:Y:S01]  /*ce60*/  FMUL.FTZ R6, R0.reuse, R138 ;  /* 0x0000008a00067220 */ /* 0x060fe20000410000 */
[----:B------:R-:W-:Y:S01]  /*ce70*/  F2FP.BF16.PACK_AB R138, R229, R230 ;  /* 0x000000e6e58a723e */ /* 0x000fe200000010ff */
[C---:B------:R-:W-:Y:S02]  /*ce80*/  FMUL.FTZ R7, R0.reuse, R139 ;  /* 0x0000008b00077220 */ /* 0x040fe40000410000 */
[C---:B------:R-:W-:Y:S01]  /*ce90*/  FMUL.FTZ R18, R0.reuse, R150 ;  /* 0x0000009600127220 */ /* 0x040fe20000410000 */
[----:B------:R-:W5:Y:S01]  /*cea0*/  LDSM.16.MT88.4 R28, [R200+0x100] ;  /* 0x00010000c81c783b */ /* 0x000f620000004200 */
[----:B------:R-:W-:Y:S02]  /*ceb0*/  FMUL.FTZ R19, R0, R151 ;  /* 0x0000009700137220 */ /* 0x000fe40000410000 */
[--C-:B-1----:R-:W-:Y:S02]  /*cec0*/  FFMA.FTZ R4, R176, c[0x0][0x2d0], -R133.reuse ;  /* 0x0000b400b0047a23 */ /* 0x102fe40000010885 */
[----:B------:R-:W-:Y:S01]  /*ced0*/  FMUL.FTZ R5, R2, R137 ;  /* 0x0000008902057220 */ /* 0x000fe20000410000 */
[----:B------:R-:W-:Y:S01]  /*cee0*/  F2FP.BF16.PACK_AB R137, R187, R189 ;  /* 0x000000bdbb89723e */ /* 0x000fe200000010ff */
[----:B------:R-:W1:Y:S01]  /*cef0*/  MUFU.EX2 R185, R4 ;  /* 0x0000000400b97308 */ /* 0x000e620000000800 */
[----:B------:R-:W-:Y:S01]  /*cf00*/  LDSM.16.MT88.4 R148, [R198+0x2100] ;  /* 0x00210000c694783b */ /* 0x000fe20000004200 */
[C---:B------:R-:W-:Y:S02]  /*cf10*/  FMUL.FTZ R26, R0.reuse, R158 ;  /* 0x0000009e001a7220 */ /* 0x040fe40000410000 */
[C---:B------:R-:W-:Y:S02]  /*cf20*/  FMUL.FTZ R27, R0.reuse, R159 ;  /* 0x0000009f001b7220 */ /* 0x040fe40000410000 */
[----:B------:R-:W-:Y:S02]  /*cf30*/  FMUL.FTZ R34, R0, R166 ;  /* 0x000000a600227220 */ /* 0x000fe40000410000 */
[----:B--2---:R-:W-:Y:S01]  /*cf40*/  FMUL.FTZ R8, R2, R140 ;  /* 0x0000008c02087220 */ /* 0x004fe20000410000 */
[----:B------:R-:W-:Y:S01]  /*cf50*/  LDSM.16.MT88.4 R156, [R198+0x2900] ;  /* 0x00290000c69c783b */ /* 0x000fe20000004200 */
[C---:B------:R-:W-:Y:S02]  /*cf60*/  FMUL.FTZ R35, R0.reuse, R167 ;  /* 0x000000a700237220 */ /* 0x040fe40000410000 */
[C---:B------:R-:W-:Y:S02]  /*cf70*/  FMUL.FTZ R38, R0.reuse, R38 ;  /* 0x0000002600267220 */ /* 0x040fe40000410000 */
[C---:B------:R-:W-:Y:S02]  /*cf80*/  FMUL.FTZ R39, R0.reuse, R39 ;  /* 0x0000002700277220 */ /* 0x040fe40000410000 */
[C---:B------:R-:W-:Y:S01]  /*cf90*/  FMUL.FTZ R42, R0.reuse, R42 ;  /* 0x0000002a002a7220 */ /* 0x040fe20000410000 */
[----:B------:R-:W2:Y:S01]  /*cfa0*/  LDSM.16.MT88.4 R140, [R199+0x100] ;  /* 0x00010000c78c783b */ /* 0x000ea20000004200 */
[C---:B------:R-:W-:Y:S02]  /*cfb0*/  FMUL.FTZ R43, R0.reuse, R43 ;  /* 0x0000002b002b7220 */ /* 0x040fe40000410000 */
[C---:B------:R-:W-:Y:S02]  /*cfc0*/  FMUL.FTZ R46, R0.reuse, R46 ;  /* 0x0000002e002e7220 */ /* 0x040fe40000410000 */
[----:B------:R-:W-:Y:S01]  /*cfd0*/  FMUL.FTZ R47, R0, R47 ;  /* 0x0000002f002f7220 */ /* 0x000fe20000410000 */
[----:B-1----:R-:W-:Y:S01]  /*cfe0*/  F2FP.BF16.PACK_AB R139, R185, R186 ;  /* 0x000000bab98b723e */ /* 0x002fe200000010ff */
[----:B------:R-:W-:Y:S01]  /*cff0*/  FMUL.FTZ R4, R2, R136 ;  /* 0x0000008802047220 */ /* 0x000fe20000410000 */
[----:B------:R-:W-:Y:S01]  /*d000*/  F2FP.BF16.PACK_AB R136, R232, R233 ;  /* 0x000000e9e888723e */ /* 0x000fe200000010ff */
[----:B------:R-:W-:Y:S01]  /*d010*/  LDSM.16.MT88.4 R164, [R199+0x1900] ;  /* 0x00190000c7a4783b */ /* 0x000fe20000004200 */
[C---:B------:R-:W-:Y:S02]  /*d020*/  FMUL.FTZ R50, R0.reuse, R50 ;  /* 0x0000003200327220 */ /* 0x040fe40000410000 */
[----:B------:R-:W-:Y:S02]  /*d030*/  FMUL.FTZ R51, R0, R51 ;  /* 0x0000003300337220 */ /* 0x000fe40000410000 */
[C---:B------:R-:W-:Y:S01]  /*d040*/  FMUL.FTZ R52, R2.reuse, R52 ;  /* 0x0000003402347220 */ /* 0x040fe20000410000 */
[C---:B---3--:R-:W-:Y:S02]  /*d050*/  HMMA.16816.F32.BF16 R4, R136.reuse, R12, R4 ;  /* 0x0000000c8804723c */ /* 0x048fe40000041804 */
[----:B------:R-:W0:Y:S03]  /*d060*/  LDGDEPBAR ;  /* 0x00000000000079af */ /* 0x000e260000000000 */
[C---:B------:R-:W-:Y:S02]  /*d070*/  FMUL.FTZ R53, R2.reuse, R53 ;  /* 0x0000003502357220 */ /* 0x040fe40000410000 */
[C---:B------:R-:W-:Y:S01]  /*d080*/  FMUL.FTZ R12, R2.reuse, R144 ;  /* 0x00000090020c7220 */ /* 0x040fe20000410000 */
[C---:B------:R-:W-:Y:S04]  /*d090*/  HMMA.16816.F32.BF16 R8, R136.reuse, R14, R8 ;  /* 0x0000000e8808723c */ /* 0x040fe80000041808 */
[----:B------:R-:W-:Y:S02]  /*d0a0*/  FMUL.FTZ R13, R2, R145 ;  /* 0x00000091020d7220 */ /* 0x000fe40000410000 */
[--C-:B------:R-:W-:Y:S02]  /*d0b0*/  FFMA.FTZ R134, R171, c[0x0][0x2d0], -R170.reuse ;  /* 0x0000b400ab867a23 */ /* 0x100fe400000108aa */
[C---:B------:R-:W-:Y:S02]  /*d0c0*/  FMUL.FTZ R14, R0.reuse, R146 ;  /* 0x00000092000e7220 */ /* 0x040fe40000410000 */
[----:B------:R1:W-:Y:S02]  /*d0d0*/  MUFU.EX2 R226, R134 ;  /* 0x0000008600e27308 */ /* 0x0003e40000000800 */
[C---:B------:R-:W-:Y:S02]  /*d0e0*/  FMUL.FTZ R15, R0.reuse, R147 ;  /* 0x00000093000f7220 */ /* 0x040fe40000410000 */
[----:B------:R-:W3:Y:S01]  /*d0f0*/  LDSM.16.MT88.4 R144, [R197+0x2100] ;  /* 0x00210000c590783b */ /* 0x000ee20000004200 */
[C---:B------:R-:W-:Y:S02]  /*d100*/  FMUL.FTZ R54, R0.reuse, R54 ;  /* 0x0000003600367220 */ /* 0x040fe40000410000 */
[----:B------:R-:W-:Y:S02]  /*d110*/  FMUL.FTZ R55, R0, R55 ;  /* 0x0000003700377220 */ /* 0x000fe40000410000 */
[C---:B----4-:R-:W-:Y:S03]  /*d120*/  HMMA.16816.F32.BF16 R12, R136.reuse, R20, R12 ;  /* 0x00000014880c723c */ /* 0x050fe6000004180c */
[C---:B------:R-:W-:Y:S02]  /*d130*/  FMUL.FTZ R56, R2.reuse, R56 ;  /* 0x0000003802387220 */ /* 0x040fe40000410000 */
[C---:B------:R-:W-:Y:S02]  /*d140*/  FMUL.FTZ R57, R2.reuse, R57 ;  /* 0x0000003902397220 */ /* 0x040fe40000410000 */
[C---:B------:R-:W-:Y:S01]  /*d150*/  FMUL.FTZ R20, R2.reuse, R152 ;  /* 0x0000009802147220 */ /* 0x040fe20000410000 */
[C---:B------:R-:W-:Y:S04]  /*d160*/  HMMA.16816.F32.BF16 R16, R136.reuse, R22, R16 ;  /* 0x000000168810723c */ /* 0x040fe80000041810 */
[----:B------:R-:W-:Y:S02]  /*d170*/  FMUL.FTZ R21, R2, R153 ;  /* 0x0000009902157220 */ /* 0x000fe40000410000 */
[C---:B------:R-:W-:Y:S02]  /*d180*/  FMUL.FTZ R58, R0.reuse, R58 ;  /* 0x0000003a003a7220 */ /* 0x040fe40000410000 */
[C---:B------:R-:W-:Y:S04]  /*d190*/  FMUL.FTZ R22, R0.reuse, R154 ;  /* 0x0000009a00167220 */ /* 0x040fe80000410000 */
[C---:B------:R-:W-:Y:S02]  /*d1a0*/  FMUL.FTZ R23, R0.reuse, R155 ;  /* 0x0000009b00177220 */ /* 0x040fe40000410000 */
[----:B------:R-:W-:Y:S01]  /*d1b0*/  LDSM.16.MT88.4 R152, [R200+0x900] ;  /* 0x00090000c898783b */ /* 0x000fe20000004200 */
[----:B------:R-:W-:Y:S02]  /*d1c0*/  FMUL.FTZ R59, R0, R59 ;  /* 0x0000003b003b7220 */ /* 0x000fe40000410000 */
[C---:B------:R-:W-:Y:S02]  /*d1d0*/  FMUL.FTZ R60, R2.reuse, R60 ;  /* 0x0000003c023c7220 */ /* 0x040fe40000410000 */
[C---:B-----5:R-:W-:Y:S03]  /*d1e0*/  HMMA.16816.F32.BF16 R20, R136.reuse, R28, R20 ;  /* 0x0000001c8814723c */ /* 0x060fe60000041814 */
[----:B------:R-:W-:Y:S02]  /*d1f0*/  FMUL.FTZ R61, R2, R61 ;  /* 0x0000003d023d7220 */ /* 0x000fe40000410000 */
[----:B------:R-:W-:Y:S02]  /*d200*/  FMUL.FTZ R62, R0, R62 ;  /* 0x0000003e003e7220 */ /* 0x000fe40000410000 */
[C---:B------:R-:W-:Y:S01]  /*d210*/  FMUL.FTZ R28, R2.reuse, R160 ;  /* 0x000000a0021c7220 */ /* 0x040fe20000410000 */
[C---:B------:R-:W-:Y:S04]  /*d220*/  HMMA.16816.F32.BF16 R24, R136.reuse, R30, R24 ;  /* 0x0000001e8818723c */ /* 0x040fe80000041818 */
[----:B------:R-:W-:Y:S02]  /*d230*/  FMUL.FTZ R29, R2, R161 ;  /* 0x000000a1021d7220 */ /* 0x000fe40000410000 */
[--C-:B-1----:R-:W-:Y:S02]  /*d240*/  FFMA.FTZ R134, R179, c[0x0][0x2d0], -R170.reuse ;  /* 0x0000b400b3867a23 */ /* 0x102fe400000108aa */
[C---:B------:R-:W-:Y:S02]  /*d250*/  FMUL.FTZ R30, R0.reuse, R162 ;  /* 0x000000a2001e7220 */ /* 0x040fe40000410000 */
[----:B------:R1:W4:Y:S02]  /*d260*/  MUFU.EX2 R195, R134 ;  /* 0x0000008600c37308 */ /* 0x0003240000000800 */
[C---:B------:R-:W-:Y:S02]  /*d270*/  FMUL.FTZ R31, R0.reuse, R163 ;  /* 0x000000a3001f7220 */ /* 0x040fe40000410000 */
[----:B------:R-:W-:Y:S01]  /*d280*/  LDSM.16.MT88.4 R160, [R200+0x1900] ;  /* 0x00190000c8a0783b */ /* 0x000fe20000004200 */
[----:B------:R-:W-:Y:S02]  /*d290*/  FMUL.FTZ R63, R0, R63 ;  /* 0x0000003f003f7220 */ /* 0x000fe40000410000 */
[C---:B------:R-:W-:Y:S02]  /*d2a0*/  FMUL.FTZ R64, R2.reuse, R64 ;  /* 0x0000004002407220 */ /* 0x040fe40000410000 */
        /* <DEDUP_REMOVED lines=15> */
[C---:B------:R-:W-:Y:S04]  /*d3a0*/  HMMA.16816.F32.BF16 R44, R136.reuse, R148, R44 ;  /* 0x00000094882c723c */ /* 0x040fe8000004182c */
[--C-:B-1----:R-:W-:Y:S02]  /*d3b0*/  FFMA.FTZ R134, R180, c[0x0][0x2d0], -R133.reuse ;  /* 0x0000b400b4867a23 */ /* 0x102fe40000010885 */
[C---:B------:R-:W-:Y:S02]  /*d3c0*/  FMUL.FTZ R74, R0.reuse, R74 ;  /* 0x0000004a004a7220 */ /* 0x040fe40000410000 */
[C---:B------:R-:W-:Y:S01]  /*d3d0*/  HMMA.16816.F32.BF16 R48, R136.reuse, R150, R48 ;  /* 0x000000968830723c */ /* 0x040fe20000041830 */
[----:B------:R-:W1:Y:S01]  /*d3e0*/  LDSM.16.MT88.4 R148, [R197+0x4100] ;  /* 0x00410000c594783b */ /* 0x000e620000004200 */
[----:B------:R5:W-:Y:S02]  /*d3f0*/  MUFU.EX2 R184, R134 ;  /* 0x0000008600b87308 */ /* 0x000be40000000800 */
        /* <DEDUP_REMOVED lines=11> */
[C---:B---3--:R-:W-:Y:S04]  /*d4b0*/  HMMA.16816.F32.BF16 R60, R136.reuse, R144, R60 ;  /* 0x00000090883c723c */ /* 0x048fe8000004183c */
[--C-:B-----5:R-:W-:Y:S02]  /*d4c0*/  FFMA.FTZ R134, R181, c[0x0][0x2d0], -R133.reuse ;  /* 0x0000b400b5867a23 */ /* 0x120fe40000010885 */
[----:B------:R-:W-:Y:S02]  /*d4d0*/  FMUL.FTZ R83, R0, R83 ;  /* 0x0000005300537220 */ /* 0x000fe40000410000 */
[C---:B------:R-:W-:Y:S01]  /*d4e0*/  HMMA.16816.F32.BF16 R64, R136.reuse, R146, R64 ;  /* 0x000000928840723c */ /* 0x040fe20000041840 */
[----:B------:R3:W5:Y:S01]  /*d4f0*/  MUFU.EX2 R183, R134 ;  /* 0x0000008600b77308 */ /* 0x0007620000000800 */
[----:B------:R-:W4:Y:S02]  /*d500*/  LDSM.16.MT88.4 R144, [R200+0x4100] ;  /* 0x00410000c890783b */ /* 0x000f240000004200 */
[C---:B------:R-:W-:Y:S02]  /*d510*/  FMUL.FTZ R84, R2.reuse, R84 ;  /* 0x0000005402547220 */ /* 0x040fe40000410000 */
[----:B------:R-:W-:Y:S02]  /*d520*/  FMUL.FTZ R85, R2, R85 ;  /* 0x0000005502557220 */ /* 0x000fe40000410000 */
[C---:B-1----:R-:W-:Y:S04]  /*d530*/  HMMA.16816.F32.BF16 R68, R136.reuse, R148, R68 ;  /* 0x000000948844723c */ /* 0x042fe80000041844 */
[C---:B------:R-:W-:Y:S02]  /*d540*/  FMUL.FTZ R86, R0.reuse, R86 ;  /* 0x0000005600567220 */ /* 0x040fe40000410000 */
[----:B------:R-:W-:Y:S02]  /*d550*/  FMUL.FTZ R87, R0, R87 ;  /* 0x0000005700577220 */ /* 0x000fe40000410000 */
[C---:B------:R-:W-:Y:S01]  /*d560*/  HMMA.16816.F32.BF16 R72, R136.reuse, R150, R72 ;  /* 0x000000968848723c */ /* 0x040fe20000041848 */
[----:B------:R-:W1:Y:S03]  /*d570*/  LDSM.16.MT88.4 R148, [R199+0x4100] ;  /* 0x00410000c794783b */ /* 0x000e660000004200 */
[C---:B------:R-:W-:Y:S02]  /*d580*/  FMUL.FTZ R88, R2.reuse, R88 ;  /* 0x0000005802587220 */ /* 0x040fe40000410000 */
[----:B------:R-:W-:Y:S02]  /*d590*/  FMUL.FTZ R89, R2, R89 ;  /* 0x0000005902597220 */ /* 0x000fe40000410000 */
[----:B------:R-:W-:Y:S01]  /*d5a0*/  FMUL.FTZ R90, R0, R90 ;  /* 0x0000005a005a7220 */ /* 0x000fe20000410000 */
[C---:B--2---:R-:W-:Y:S03]  /*d5b0*/  HMMA.16816.F32.BF16 R76, R136.reuse, R140, R76 ;  /* 0x0000008c884c723c */ /* 0x044fe6000004184c */
[--C-:B---3--:R-:W-:Y:S02]  /*d5c0*/  FFMA.FTZ R134, R182, c[0x0][0x2d0], -R170.reuse ;  /* 0x0000b400b6867a23 */ /* 0x108fe400000108aa */
[----:B------:R-:W-:Y:S02]  /*d5d0*/  FMUL.FTZ R91, R0, R91 ;  /* 0x0000005b005b7220 */ /* 0x000fe40000410000 */
[----:B------:R2:W-:Y:S01]  /*d5e0*/  MUFU.EX2 R194, R134 ;  /* 0x0000008600c27308 */ /* 0x0005e20000000800 */
[C---:B------:R-:W-:Y:S01]  /*d5f0*/  HMMA.16816.F32.BF16 R80, R136.reuse, R142, R80 ;  /* 0x0000008e8850723c */ /* 0x040fe20000041850 */
[----:B------:R-:W3:Y:S03]  /*d600*/  LDSM.16.MT88.4 R140, [R197+0x6100] ;  /* 0x00610000c58c783b */ /* 0x000ee60000004200 */
        /* <DEDUP_REMOVED lines=9> */
[----:B------:R-:W-:Y:S02]  /*d6a0*/  FMUL.FTZ R98, R0, R98 ;  /* 0x0000006200627220 */ /* 0x000fe40000410000 */
[--C-:B--2---:R-:W-:Y:S02]  /*d6b0*/  FFMA.FTZ R134, R192, c[0x0][0x2d0], -R170.reuse ;  /* 0x0000b400c0867a23 */ /* 0x104fe400000108aa */
[C---:B-1----:R-:W-:Y:S02]  /*d6c0*/  HMMA.16816.F32.BF16 R92, R136.reuse, R148, R92 ;  /* 0x00000094885c723c */ /* 0x042fe4000004185c */
[----:B------:R1:W2:Y:S02]  /*d6d0*/  MUFU.EX2 R193, R134 ;  /* 0x0000008600c17308 */ /* 0x0002a40000000800 */
[----:B------:R-:W-:Y:S02]  /*d6e0*/  FMUL.FTZ R99, R0, R99 ;  /* 0x0000006300637220 */ /* 0x000fe40000410000 */
[C---:B------:R-:W-:Y:S02]  /*d6f0*/  FMUL.FTZ R100, R2.reuse, R100 ;  /* 0x0000006402647220 */ /* 0x040fe40000410000 */
[----:B------:R-:W-:Y:S03]  /*d700*/  FMUL.FTZ R101, R2, R101 ;  /* 0x0000006502657220 */ /* 0x000fe60000410000 */
[C---:B------:R-:W-:Y:S01]  /*d710*/  HMMA.16816.F32.BF16 R96, R136.reuse, R150, R96 ;  /* 0x000000968860723c */ /* 0x040fe20000041860 */
[----:B------:R-:W2:Y:S02]  /*d720*/  LDSM.16.MT88.4 R148, [R200+0x6100] ;  /* 0x00610000c894783b */ /* 0x000ea40000004200 */
[C---:B------:R-:W-:Y:S02]  /*d730*/  FMUL.FTZ R102, R0.reuse, R102 ;  /* 0x0000006600667220 */ /* 0x040fe40000410000 */
[----:B------:R-:W-:Y:S02]  /*d740*/  FMUL.FTZ R103, R0, R103 ;  /* 0x0000006700677220 */ /* 0x000fe40000410000 */
[C---:B------:R-:W-:Y:S02]  /*d750*/  FMUL.FTZ R104, R2.reuse, R104 ;  /* 0x0000006802687220 */ /* 0x040fe40000410000 */
[----:B------:R-:W-:Y:S03]  /*d760*/  FMUL.FTZ R105, R2, R105 ;  /* 0x0000006902697220 */ /* 0x000fe60000410000 */
[C---:B---3--:R-:W-:Y:S03]  /*d770*/  HMMA.16816.F32.BF16 R100, R136.reuse, R140, R100 ;  /* 0x0000008c8864723c */ /* 0x048fe60000041864 */
[C---:B------:R-:W-:Y:S02]  /*d780*/  FMUL.FTZ R106, R0.reuse, R106 ;  /* 0x0000006a006a7220 */ /* 0x040fe40000410000 */
[----:B------:R-:W-:Y:S02]  /*d790*/  FMUL.FTZ R107, R0, R107 ;  /* 0x0000006b006b7220 */ /* 0x000fe40000410000 */
[--C-:B-1----:R-:W-:Y:S02]  /*d7a0*/  FFMA.FTZ R134, R227, c[0x0][0x2d0], -R133.reuse ;  /* 0x0000b400e3867a23 */ /* 0x102fe40000010885 */
[----:B------:R-:W3:Y:S02]  /*d7b0*/  LDL R227, [R1+0x48] ;  /* 0x0000480001e37983 */ /* 0x000ee40000100800 */
[----:B------:R1:W-:Y:S01]  /*d7c0*/  MUFU.EX2 R182, R134 ;  /* 0x0000008600b67308 */ /* 0x0003e20000000800 */
[C---:B------:R-:W-:Y:S01]  /*d7d0*/  HMMA.16816.F32.BF16 R104, R136.reuse, R142, R104 ;  /* 0x0000008e8868723c */ /* 0x040fe20000041868 */
[----:B------:R-:W1:Y:S02]  /*d7e0*/  LDSM.16.MT88.4 R140, [R199+0x6100] ;  /* 0x00610000c78c783b */ /* 0x000e640000004200 */
[C---:B------:R-:W-:Y:S02]  /*d7f0*/  FMUL.FTZ R108, R2.reuse, R108 ;  /* 0x0000006c026c7220 */ /* 0x040fe40000410000 */
[----:B------:R-:W-:Y:S02]  /*d800*/  FMUL.FTZ R109, R2, R109 ;  /* 0x0000006d026d7220 */ /* 0x000fe40000410000 */
[C---:B------:R-:W-:Y:S02]  /*d810*/  FMUL.FTZ R110, R0.reuse, R110 ;  /* 0x0000006e006e7220 */ /* 0x040fe40000410000 */
[----:B------:R-:W-:Y:S03]  /*d820*/  FMUL.FTZ R111, R0, R111 ;  /* 0x0000006f006f7220 */ /* 0x000fe60000410000 */
[C---:B------:R-:W-:Y:S02]  /*d830*/  FMUL.FTZ R112, R2.reuse, R112 ;  /* 0x0000007002707220 */ /* 0x040fe40000410000 */
[----:B------:R-:W-:Y:S02]  /*d840*/  FMUL.FTZ R113, R2, R113 ;  /* 0x0000007102717220 */ /* 0x000fe40000410000 */
[C---:B----4-:R-:W-:Y:S03]  /*d850*/  HMMA.16816.F32.BF16 R108, R136.reuse, R144, R108 ;  /* 0x00000090886c723c */ /* 0x050fe6000004186c */
[C---:B------:R-:W-:Y:S02]  /*d860*/  FMUL.FTZ R114, R0.reuse, R114 ;  /* 0x0000007200727220 */ /* 0x040fe40000410000 */
[----:B------:R-:W-:Y:S02]  /*d870*/  FMUL.FTZ R115, R0, R115 ;  /* 0x0000007300737220 */ /* 0x000fe40000410000 */
[C---:B------:R-:W-:Y:S02]  /*d880*/  FMUL.FTZ R116, R2.reuse, R116 ;  /* 0x0000007402747220 */ /* 0x040fe40000410000 */
[----:B------:R-:W-:Y:S03]  /*d890*/  FMUL.FTZ R117, R2, R117 ;  /* 0x0000007502757220 */ /* 0x000fe60000410000 */
        /* <DEDUP_REMOVED lines=9> */
[----:B-1----:R-:W-:Y:S02]  /*d930*/  FFMA.FTZ R134, R228, c[0x0][0x2d0], -R133 ;  /* 0x0000b400e4867a23 */ /* 0x002fe40000010885 */
[C---:B------:R-:W-:Y:S02]  /*d940*/  FMUL.FTZ R124, R2.reuse, R124 ;  /* 0x0000007c027c7220 */ /* 0x040fe40000410000 */
[----:B------:R1:W2:Y:S01]  /*d950*/  MUFU.EX2 R181, R134 ;  /* 0x0000008600b57308 */ /* 0x0002a20000000800 */
[C---:B------:R-:W-:Y:S01]  /*d960*/  HMMA.16816.F32.BF16 R120, R136.reuse, R150, R120 ;  /* 0x000000968878723c */ /* 0x040fe20000041878 */
[----:B------:R-:W4:Y:S02]  /*d970*/  LDSM.16.MT88.4 R148, [R198+0x900] ;  /* 0x00090000c694783b */ /* 0x000f240000004200 */
[----:B------:R-:W-:Y:S02]  /*d980*/  FMUL.FTZ R125, R2, R125 ;  /* 0x0000007d027d7220 */ /* 0x000fe40000410000 */
[C---:B------:R-:W-:Y:S02]  /*d990*/  FMUL.FTZ R126, R0.reuse, R126 ;  /* 0x0000007e007e7220 */ /* 0x040fe40000410000 */
[----:B------:R-:W-:Y:S02]  /*d9a0*/  FMUL.FTZ R127, R0, R127 ;  /* 0x0000007f007f7220 */ /* 0x000fe40000410000 */
[C---:B------:R-:W-:Y:S03]  /*d9b0*/  FMUL.FTZ R128, R2.reuse, R128 ;  /* 0x0000008002807220 */ /* 0x040fe60000410000 */
[----:B------:R-:W-:Y:S02]  /*d9c0*/  FMUL.FTZ R129, R2, R129 ;  /* 0x0000008102817220 */ /* 0x000fe40000410000 */
[C---:B------:R-:W-:Y:S03]  /*d9d0*/  HMMA.16816.F32.BF16 R124, R136.reuse, R140, R124 ;  /* 0x0000008c887c723c */ /* 0x040fe6000004187c */
[C---:B------:R-:W-:Y:S02]  /*d9e0*/  FMUL.FTZ R130, R0.reuse, R130 ;  /* 0x0000008200827220 */ /* 0x040fe40000410000 */
[----:B------:R-:W-:Y:S02]  /*d9f0*/  FMUL.FTZ R131, R0, R131 ;  /* 0x0000008300837220 */ /* 0x000fe40000410000 */
[----:B------:R-:W-:Y:S02]  /*da00*/  FFMA.FTZ R2, R2, R248, R233 ;  /* 0x000000f802027223 */ /* 0x000fe400000100e9 */
[----:B-1----:R-:W-:Y:S03]  /*da10*/  FFMA.FTZ R134, R234, c[0x0][0x2d0], -R170 ;  /* 0x0000b400ea867a23 */ /* 0x002fe600000108aa */
[----:B------:R-:W-:Y:S01]  /*da20*/  HMMA.16816.F32.BF16 R128, R136, R142, R128 ;  /* 0x0000008e8880723c */ /* 0x000fe20000041880 */
[----:B------:R-:W1:Y:S01]  /*da30*/  LDSM.16.MT88.4 R140, [R199+0x900] ;  /* 0x00090000c78c783b */ /* 0x000e620000004200 */
[----:B------:R4:W1:Y:S01]  /*da40*/  MUFU.EX2 R192, R134 ;  /* 0x0000008600c07308 */ /* 0x0008620000000800 */
[----:B------:R-:W-:Y:S02]  /*da50*/  FFMA.FTZ R0, R0, R249, R189 ;  /* 0x000000f900007223 */ /* 0x000fe400000100bd */
[----:B------:R-:W-:Y:S02]  /*da60*/  FADD.FTZ R2, R232, R2 ;  /* 0x00000002e8027221 */ /* 0x000fe40000010000 */
[----:B------:R-:W-:Y:S01]  /*da70*/  F2FP.BF16.PACK_AB R136, R195, R226 ;  /* 0x000000e2c388723e */ /* 0x000fe200000010ff */
[----:B------:R-:W-:Y:S01]  /*da80*/  FADD.FTZ R0, R187, R0 ;  /* 0x00000000bb007221 */ /* 0x000fe20000010000 */
[----:B-----5:R-:W-:Y:S03]  /*da90*/  F2FP.BF16.PACK_AB R137, R183, R184 ;  /* 0x000000b8b789723e */ /* 0x020fe600000010ff */
[----:B------:R-:W-:Y:S01]  /*daa0*/  F2FP.BF16.PACK_AB R138, R193, R194 ;  /* 0x000000c2c18a723e */ /* 0x000fe200000010ff */
[----:B------:R-:W-:Y:S01]  /*dab0*/  FADD.FTZ R2, R230, R2 ;  /* 0x00000002e6027221 */ /* 0x000fe20000010000 */
[----:B--2---:R-:W-:Y:S01]  /*dac0*/  F2FP.BF16.PACK_AB R139, R181, R182 ;  /* 0x000000b6b58b723e */ /* 0x004fe200000010ff */
[----:B------:R-:W-:Y:S02]  /*dad0*/  FADD.FTZ R0, R186, R0 ;  /* 0x00000000ba007221 */ /* 0x000fe40000010000 */
[----:B------:R-:W-:Y:S02]  /*dae0*/  FADD.FTZ R2, R229, R2 ;  /* 0x00000002e5027221 */ /* 0x000fe40000010000 */
[----:B------:R-:W-:Y:S02]  /*daf0*/  FADD.FTZ R0, R185, R0 ;  /* 0x00000000b9007221 */ /* 0x000fe40000010000 */
[C---:B----4-:R-:W-:Y:S03]  /*db00*/  HMMA.16816.F32.BF16 R4, R136.reuse, R144, R4 ;  /* 0x000000908804723c */ /* 0x050fe60000041804 */
[----:B------:R-:W-:Y:S02]  /*db10*/  FADD.FTZ R2, R226, R2 ;  /* 0x00000002e2027221 */ /* 0x000fe40000010000 */
[----:B------:R-:W-:Y:S02]  /*db20*/  FFMA.FTZ R134, R235, c[0x0][0x2d0], -R170 ;  /* 0x0000b400eb867a23 */ /* 0x000fe400000108aa */
[----:B------:R-:W-:Y:S01]  /*db30*/  FADD.FTZ R0, R184, R0 ;  /* 0x00000000b8007221 */ /* 0x000fe20000010000 */
[C---:B------:R-:W-:Y:S01]  /*db40*/  HMMA.16816.F32.BF16 R8, R136.reuse, R146, R8 ;  /* 0x000000928808723c */ /* 0x040fe20000041808 */
[----:B------:R-:W2:Y:S01]  /*db50*/  LDSM.16.MT88.4 R144, [R197+0x2900] ;  /* 0x00290000c590783b */ /* 0x000ea20000004200 */
[----:B------:R4:W5:Y:S02]  /*db60*/  MUFU.EX2 R191, R134 ;  /* 0x0000008600bf7308 */ /* 0x0009640000000800 */
        /* <DEDUP_REMOVED lines=8> */
[----:B------:R-:W-:Y:S02]  /*dbf0*/  FADD.FTZ R0, R181, R0 ;  /* 0x00000000b5007221 */ /* 0x000fe40000010000 */
[C---:B------:R-:W-:Y:S04]  /*dc00*/  HMMA.16816.F32.BF16 R20, R136.reuse, R152, R20 ;  /* 0x000000988814723c */ /* 0x040fe80000041814 */
[--C-:B----4-:R-:W-:Y:S02]  /*dc10*/  FFMA.FTZ R134, R236, c[0x0][0x2d0], -R133.reuse ;  /* 0x0000b400ec867a23 */ /* 0x110fe40000010885 */
[----:B-1----:R-:W-:Y:S02]  /*dc20*/  FADD.FTZ R2, R192, R2 ;  /* 0x00000002c0027221 */ /* 0x002fe40000010000 */
[C---:B------:R-:W-:Y:S01]  /*dc30*/  HMMA.16816.F32.BF16 R24, R136.reuse, R154, R24 ;  /* 0x0000009a8818723c */ /* 0x040fe20000041818 */
[----:B------:R-:W1:Y:S01]  /*dc40*/  LDSM.16.MT88.4 R152, [R199+0x2900] ;  /* 0x00290000c798783b */ /* 0x000e620000004200 */
[----:B------:R4:W4:Y:S02]  /*dc50*/  MUFU.EX2 R177, R134 ;  /* 0x0000008600b17308 */ /* 0x0009240000000800 */
[----:B-----5:R-:W-:Y:S04]  /*dc60*/  FADD.FTZ R2, R191, R2 ;  /* 0x00000002bf027221 */ /* 0x020fe80000010000 */
[C---:B------:R-:W-:Y:S08]  /*dc70*/  HMMA.16816.F32.BF16 R28, R136.reuse, R140, R28 ;  /* 0x0000008c881c723c */ /* 0x040ff0000004181c */
[C---:B------:R-:W-:Y:S01]  /*dc80*/  HMMA.16816.F32.BF16 R32, R136.reuse, R142, R32 ;  /* 0x0000008e8820723c */ /* 0x040fe20000041820 */
[----:B------:R-:W5:Y:S07]  /*dc90*/  LDSM.16.MT88.4 R140, [R197+0x4900] ;  /* 0x00490000c58c783b */ /* 0x000f6e0000004200 */
[C---:B--2---:R-:W-:Y:S04]  /*dca0*/  HMMA.16816.F32.BF16 R36, R136.reuse, R144, R36 ;  /* 0x000000908824723c */ /* 0x044fe80000041824 */
[--C-:B----4-:R-:W-:Y:S02]  /*dcb0*/  FFMA.FTZ R134, R237, c[0x0][0x2d0], -R133.reuse ;  /* 0x0000b400ed867a23 */ /* 0x110fe40000010885 */
[----:B------:R-:W-:Y:S02]  /*dcc0*/  FADD.FTZ R0, R177, R0 ;  /* 0x00000000b1007221 */ /* 0x000fe40000010000 */
[C---:B------:R-:W-:Y:S01]  /*dcd0*/  HMMA.16816.F32.BF16 R40, R136.reuse, R146, R40 ;  /* 0x000000928828723c */ /* 0x040fe20000041828 */
[----:B------:R-:W2:Y:S01]  /*dce0*/  LDSM.16.MT88.4 R144, [R198+0x4900] ;  /* 0x00490000c690783b */ /* 0x000ea20000004200 */
[----:B------:R4:W1:Y:S06]  /*dcf0*/  MUFU.EX2 R176, R134 ;  /* 0x0000008600b07308 */ /* 0x00086c0000000800 */
[C---:B------:R-:W-:Y:S08]  /*dd00*/  HMMA.16816.F32.BF16 R44, R136.reuse, R156, R44 ;  /* 0x0000009c882c723c */ /* 0x040ff0000004182c */
[C---:B------:R-:W-:Y:S01]  /*dd10*/  HMMA.16816.F32.BF16 R48, R136.reuse, R158, R48 ;  /* 0x0000009e8830723c */ /* 0x040fe20000041830 */
[----:B------:R-:W2:Y:S07]  /*dd20*/  LDSM.16.MT88.4 R156, [R200+0x4900] ;  /* 0x00490000c89c783b */ /* 0x000eae0000004200 */
[C---:B------:R-:W-:Y:S04]  /*dd30*/  HMMA.16816.F32.BF16 R52, R136.reuse, R148, R52 ;  /* 0x000000948834723c */ /* 0x040fe80000041834 */
[----:B----4-:R-:W-:Y:S02]  /*dd40*/  FFMA.FTZ R134, R238, c[0x0][0x2d0], -R170 ;  /* 0x0000b400ee867a23 */ /* 0x010fe400000108aa */
[----:B-1----:R-:W-:Y:S02]  /*dd50*/  FADD.FTZ R0, R176, R0 ;  /* 0x00000000b0007221 */ /* 0x002fe40000010000 */
[C---:B------:R-:W-:Y:S01]  /*dd60*/  HMMA.16816.F32.BF16 R56, R136.reuse, R150, R56 ;  /* 0x000000968838723c */ /* 0x040fe20000041838 */
[----:B------:R-:W1:Y:S01]  /*dd70*/  LDSM.16.MT88.4 R148, [R199+0x4900] ;  /* 0x00490000c794783b */ /* 0x000e620000004200 */
[----:B------:R4:W2:Y:S06]  /*dd80*/  MUFU.EX2 R190, R134 ;  /* 0x0000008600be7308 */ /* 0x0008ac0000000800 */
[C---:B------:R-:W-:Y:S08]  /*dd90*/  HMMA.16816.F32.BF16 R60, R136.reuse, R152, R60 ;  /* 0x00000098883c723c */ /* 0x040ff0000004183c */
[C---:B------:R-:W-:Y:S01]  /*dda0*/  HMMA.16816.F32.BF16 R64, R136.reuse, R154, R64 ;  /* 0x0000009a8840723c */ /* 0x040fe20000041840 */
[----:B------:R-:W-:Y:S07]  /*ddb0*/  LDSM.16.MT88.4 R152, [R200+0x6900] ;  /* 0x00690000c898783b */ /* 0x000fee0000004200 */
[C---:B-----5:R-:W-:Y:S04]  /*ddc0*/  HMMA.16816.F32.BF16 R68, R136.reuse, R140, R68 ;  /* 0x0000008c8844723c */ /* 0x060fe80000041844 */
[----:B----4-:R-:W-:Y:S02]  /*ddd0*/  FFMA.FTZ R134, R239, c[0x0][0x2d0], -R170 ;  /* 0x0000b400ef867a23 */ /* 0x010fe400000108aa */
[----:B--2---:R-:W-:Y:S02]  /*dde0*/  FADD.FTZ R2, R190, R2 ;  /* 0x00000002be027221 */ /* 0x004fe40000010000 */
[C---:B------:R-:W-:Y:S01]  /*ddf0*/  HMMA.16816.F32.BF16 R72, R136.reuse, R142, R72 ;  /* 0x0000008e8848723c */ /* 0x040fe20000041848 */
[----:B------:R-:W2:Y:S01]  /*de00*/  LDSM.16.MT88.4 R140, [R197+0x6900] ;  /* 0x00690000c58c783b */ /* 0x000ea20000004200 */
[----:B------:R4:W5:Y:S06]  /*de10*/  MUFU.EX2 R188, R134 ;  /* 0x0000008600bc7308 */ /* 0x00096c0000000800 */
[C---:B------:R-:W-:Y:S08]  /*de20*/  HMMA.16816.F32.BF16 R76, R136.reuse, R144, R76 ;  /* 0x00000090884c723c */ /* 0x040ff0000004184c */
[C---:B------:R-:W-:Y:S01]  /*de30*/  HMMA.16816.F32.BF16 R80, R136.reuse, R146, R80 ;  /* 0x000000928850723c */ /* 0x040fe20000041850 */
[----:B------:R-:W3:Y:S07]  /*de40*/  LDSM.16.MT88.4 R144, [R198+0x6900] ;  /* 0x00690000c690783b */ /* 0x000eee0000004200 */
[C---:B------:R-:W-:Y:S04]  /*de50*/  HMMA.16816.F32.BF16 R84, R136.reuse, R156, R84 ;  /* 0x0000009c8854723c */ /* 0x040fe80000041854 */
[--C-:B----4-:R-:W-:Y:S02]  /*de60*/  FFMA.FTZ R134, R240, c[0x0][0x2d0], -R133.reuse ;  /* 0x0000b400f0867a23 */ /* 0x110fe40000010885 */
[----:B-----5:R-:W-:Y:S02]  /*de70*/  FADD.FTZ R2, R188, R2 ;  /* 0x00000002bc027221 */ /* 0x020fe40000010000 */
[C---:B------:R-:W-:Y:S01]  /*de80*/  HMMA.16816.F32.BF16 R88, R136.reuse, R158, R88 ;  /* 0x0000009e8858723c */ /* 0x040fe20000041858 */
[----:B------:R-:W-:Y:S01]  /*de90*/  LDSM.16.MT88.4 R156, [R198+0x1100] ;  /* 0x00110000c69c783b */ /* 0x000fe20000004200 */
[----:B------:R4:W5:Y:S06]  /*dea0*/  MUFU.EX2 R175, R134 ;  /* 0x0000008600af7308 */ /* 0x00096c0000000800 */
[C---:B-1----:R-:W-:Y:S08]  /*deb0*/  HMMA.16816.F32.BF16 R92, R136.reuse, R148, R92 ;  /* 0x00000094885c723c */ /* 0x042ff0000004185c */
[C---:B------:R-:W-:Y:S01]  /*dec0*/  HMMA.16816.F32.BF16 R96, R136.reuse, R150, R96 ;  /* 0x000000968860723c */ /* 0x040fe20000041860 */
[----:B------:R-:W1:Y:S07]  /*ded0*/  LDSM.16.MT88.4 R148, [R199+0x6900] ;  /* 0x00690000c794783b */ /* 0x000e6e0000004200 */
[C---:B--2---:R-:W-:Y:S04]  /*dee0*/  HMMA.16816.F32.BF16 R100, R136.reuse, R140, R100 ;  /* 0x0000008c8864723c */ /* 0x044fe80000041864 */
[--C-:B----4-:R-:W-:Y:S02]  /*def0*/  FFMA.FTZ R134, R241, c[0x0][0x2d0], -R133.reuse ;  /* 0x0000b400f1867a23 */ /* 0x110fe40000010885 */
[----:B-----5:R-:W-:Y:S01]  /*df00*/  FADD.FTZ R0, R175, R0 ;  /* 0x00000000af007221 */ /* 0x020fe20000010000 */
[----:B---3--:R-:W-:Y:S01]  /*df10*/  ISETP.GT.AND P0, PT, R224, R227, PT ;  /* 0x000000e3e000720c */ /* 0x008fe20003f04270 */
[C---:B------:R-:W-:Y:S01]  /*df20*/  HMMA.16816.F32.BF16 R104, R136.reuse, R142, R104 ;  /* 0x0000008e8868723c */ /* 0x040fe20000041868 */
[----:B------:R-:W2:Y:S01]  /*df30*/  LDSM.16.MT88.4 R140, [R197+0x1100] ;  /* 0x00110000c58c783b */ /* 0x000ea20000004200 */
[----:B------:R3:W4:Y:S02]  /*df40*/  MUFU.EX2 R174, R134 ;  /* 0x0000008600ae7308 */ /* 0x0007240000000800 */
[----:B------:R-:W-:Y:S04]  /*df50*/  MOV R224, R223 ;  /* 0x000000df00e07202 */ /* 0x000fe80000000f00 */
[C---:B------:R-:W-:Y:S08]  /*df60*/  HMMA.16816.F32.BF16 R108, R136.reuse, R144, R108 ;  /* 0x00000090886c723c */ /* 0x040ff0000004186c */
[C---:B------:R-:W-:Y:S01]  /*df70*/  HMMA.16816.F32.BF16 R112, R136.reuse, R146, R112 ;  /* 0x000000928870723c */ /* 0x040fe20000041870 */
[----:B------:R-:W5:Y:S07]  /*df80*/  LDSM.16.MT88.4 R144, [R200+0x1100] ;  /* 0x00110000c890783b */ /* 0x000f6e0000004200 */
[C---:B------:R-:W-:Y:S04]  /*df90*/  HMMA.16816.F32.BF16 R116, R136.reuse, R152, R116 ;  /* 0x000000988874723c */ /* 0x040fe80000041874 */
[----:B---3--:R-:W-:Y:S02]  /*dfa0*/  FFMA.FTZ R134, R242, c[0x0][0x2d0], -R170 ;  /* 0x0000b400f2867a23 */ /* 0x008fe400000108aa */
[----:B----4-:R-:W-:Y:S02]  /*dfb0*/  FADD.FTZ R0, R174, R0 ;  /* 0x00000000ae007221 */ /* 0x010fe40000010000 */
[C---:B------:R-:W-:Y:S01]  /*dfc0*/  HMMA.16816.F32.BF16 R120, R136.reuse, R154, R120 ;  /* 0x0000009a8878723c */ /* 0x040fe20000041878 */
[----:B------:R-:W-:Y:S01]  /*dfd0*/  LDSM.16.MT88.4 R152, [R198+0x3100] ;  /* 0x00310000c698783b */ /* 0x000fe20000004200 */
[----:B------:R3:W4:Y:S06]  /*dfe0*/  MUFU.EX2 R180, R134 ;  /* 0x0000008600b47308 */ /* 0x00072c0000000800 */
[C---:B-1----:R-:W-:Y:S08]  /*dff0*/  HMMA.16816.F32.BF16 R124, R136.reuse, R148, R124 ;  /* 0x00000094887c723c */ /* 0x042ff0000004187c */
[----:B------:R-:W-:Y:S01]  /*e000*/  HMMA.16816.F32.BF16 R128, R136, R150, R128 ;  /* 0x000000968880723c */ /* 0x000fe20000041880 */
[----:B------:R-:W1:Y:S06]  /*e010*/  LDSM.16.MT88.4 R148, [R199+0x1100] ;  /* 0x00110000c794783b */ /* 0x000e6c0000004200 */
[----:B------:R-:W-:Y:S02]  /*e020*/  F2FP.BF16.PACK_AB R136, R191, R192 ;  /* 0x000000c0bf88723e */ /* 0x000fe400000010ff */
[----:B------:R-:W-:Y:S03]  /*e030*/  F2FP.BF16.PACK_AB R137, R176, R177 ;  /* 0x000000b1b089723e */ /* 0x000fe600000010ff */
[----:B------:R-:W-:Y:S01]  /*e040*/  F2FP.BF16.PACK_AB R138, R188, R190 ;  /* 0x000000bebc8a723e */ /* 0x000fe200000010ff */
[----:B---3--:R-:W-:Y:S01]  /*e050*/  FFMA.FTZ R134, R243, c[0x0][0x2d0], -R170 ;  /* 0x0000b400f3867a23 */ /* 0x008fe200000108aa */
[----:B------:R-:W-:Y:S01]  /*e060*/  F2FP.BF16.PACK_AB R139, R174, R175 ;  /* 0x000000afae8b723e */ /* 0x000fe200000010ff */
[----:B----4-:R-:W-:Y:S02]  /*e070*/  FADD.FTZ R2, R180, R2 ;  /* 0x00000002b4027221 */ /* 0x010fe40000010000 */
[----:B------:R3:W4:Y:S04]  /*e080*/  MUFU.EX2 R179, R134 ;  /* 0x0000008600b37308 */ /* 0x0007280000000800 */
[C---:B--2---:R-:W-:Y:S08]  /*e090*/  HMMA.16816.F32.BF16 R4, R136.reuse, R140, R4 ;  /* 0x0000008c8804723c */ /* 0x044ff00000041804 */
[C---:B------:R-:W-:Y:S01]  /*e0a0*/  HMMA.16816.F32.BF16 R8, R136.reuse, R142, R8 ;  /* 0x0000008e8808723c */ /* 0x040fe20000041808 */
[----:B------:R-:W2:Y:S07]  /*e0b0*/  LDSM.16.MT88.4 R140, [R197+0x3100] ;  /* 0x00310000c58c783b */ /* 0x000eae0000004200 */
[C---:B------:R-:W-:Y:S04]  /*e0c0*/  HMMA.16816.F32.BF16 R12, R136.reuse, R156, R12 ;  /* 0x0000009c880c723c */ /* 0x040fe8000004180c */
[--C-:B---3--:R-:W-:Y:S04]  /*e0d0*/  FFMA.FTZ R134, R244, c[0x0][0x2d0], -R133.reuse ;  /* 0x0000b400f4867a23 */ /* 0x108fe80000010885 */
[C---:B------:R-:W-:Y:S01]  /*e0e0*/  HMMA.16816.F32.BF16 R16, R136.reuse, R158, R16 ;  /* 0x0000009e8810723c */ /* 0x040fe20000041810 */
[----:B------:R-:W3:Y:S01]  /*e0f0*/  LDSM.16.MT88.4 R156, [R200+0x3100] ;  /* 0x00310000c89c783b */ /* 0x000ee20000004200 */
[----:B------:R2:W-:Y:S06]  /*e100*/  MUFU.EX2 R173, R134 ;  /* 0x0000008600ad7308 */ /* 0x0005ec0000000800 */
[C---:B-----5:R-:W-:Y:S08]  /*e110*/  HMMA.16816.F32.BF16 R20, R136.reuse, R144, R20 ;  /* 0x000000908814723c */ /* 0x060ff00000041814 */
[C---:B------:R-:W-:Y:S01]  /*e120*/  HMMA.16816.F32.BF16 R24, R136.reuse, R146, R24 ;  /* 0x000000928818723c */ /* 0x040fe20000041818 */
[----:B------:R-:W5:Y:S07]  /*e130*/  LDSM.16.MT88.4 R144, [R199+0x3100] ;  /* 0x00310000c790783b */ /* 0x000f6e0000004200 */
[C---:B-1----:R-:W-:Y:S04]  /*e140*/  HMMA.16816.F32.BF16 R28, R136.reuse, R148, R28 ;  /* 0x00000094881c723c */ /* 0x042fe8000004181c */
[--C-:B--2---:R-:W-:Y:S02]  /*e150*/  FFMA.FTZ R134, R245, c[0x0][0x2d0], -R133.reuse ;  /* 0x0000b400f5867a23 */ /* 0x104fe40000010885 */
[----:B------:R-:W-:Y:S01]  /*e160*/  FFMA.FTZ R133, R168, c[0x0][0x2d0], -R133 ;  /* 0x0000b400a8857a23 */ /* 0x000fe20000010885 */
[----:B----4-:R-:W-:Y:S01]  /*e170*/  F2FP.BF16.PACK_AB R168, R179, R180 ;  /* 0x000000b4b3a8723e */ /* 0x010fe200000010ff */
[C---:B------:R-:W-:Y:S01]  /*e180*/  HMMA.16816.F32.BF16 R32, R136.reuse, R150, R32 ;  /* 0x000000968820723c */ /* 0x040fe20000041820 */
[----:B------:R-:W-:Y:S01]  /*e190*/  LDSM.16.MT88.4 R148, [R198+0x5100] ;  /* 0x00510000c694783b */ /* 0x000fe20000004200 */
[----:B------:R-:W1:Y:S06]  /*e1a0*/  MUFU.EX2 R172, R134 ;  /* 0x0000008600ac7308 */ /* 0x000e6c0000000800 */
[C---:B------:R-:W-:Y:S04]  /*e1b0*/  HMMA.16816.F32.BF16 R36, R136.reuse, R140, R36 ;  /* 0x0000008c8824723c */ /* 0x040fe80000041824 */
[----:B------:R-:W2:Y:S04]  /*e1c0*/  MUFU.EX2 R133, R133 ;  /* 0x0000008500857308 */ /* 0x000ea80000000800 */
[C---:B------:R-:W-:Y:S01]  /*e1d0*/  HMMA.16816.F32.BF16 R40, R136.reuse, R142, R40 ;  /* 0x0000008e8828723c */ /* 0x040fe20000041828 */
[----:B------:R-:W4:Y:S07]  /*e1e0*/  LDSM.16.MT88.4 R140, [R197+0x5100] ;  /* 0x00510000c58c783b */ /* 0x000f2e0000004200 */
[C---:B------:R-:W-:Y:S04]  /*e1f0*/  HMMA.16816.F32.BF16 R44, R136.reuse, R152, R44 ;  /* 0x00000098882c723c */ /* 0x040fe8000004182c */
[----:B-1----:R-:W-:Y:S01]  /*e200*/  F2FP.BF16.PACK_AB R169, R172, R173 ;  /* 0x000000adaca9723e */ /* 0x002fe200000010ff */
[--C-:B------:R-:W-:Y:S03]  /*e210*/  FFMA.FTZ R134, R246, c[0x0][0x2d0], -R170.reuse ;  /* 0x0000b400f6867a23 */ /* 0x100fe600000108aa */
[C---:B------:R-:W-:Y:S01]  /*e220*/  HMMA.16816.F32.BF16 R48, R136.reuse, R154, R48 ;  /* 0x0000009a8830723c */ /* 0x040fe20000041830 */
[----:B------:R-:W1:Y:S01]  /*e230*/  LDSM.16.MT88.4 R152, [R200+0x5100] ;  /* 0x00510000c898783b */ /* 0x000e620000004200 */
[----:B------:R4:W-:Y:S02]  /*e240*/  MUFU.EX2 R178, R134 ;  /* 0x0000008600b27308 */ /* 0x0009e40000000800 */
[----:B--2---:R-:W-:Y:S04]  /*e250*/  F2FP.BF16.PACK_AB R171, R133, R135 ;  /* 0x0000008785ab723e */ /* 0x004fe800000010ff */
[C---:B---3--:R-:W-:Y:S08]  /*e260*/  HMMA.16816.F32.BF16 R52, R136.reuse, R156, R52 ;  /* 0x0000009c8834723c */ /* 0x048ff00000041834 */
[C---:B------:R-:W-:Y:S01]  /*e270*/  HMMA.16816.F32.BF16 R56, R136.reuse, R158, R56 ;  /* 0x0000009e8838723c */ /* 0x040fe20000041838 */
[----:B------:R-:W2:Y:S07]  /*e280*/  LDSM.16.MT88.4 R156, [R199+0x5100] ;  /* 0x00510000c79c783b */ /* 0x000eae0000004200 */
[C---:B-----5:R-:W-:Y:S04]  /*e290*/  HMMA.16816.F32.BF16 R60, R136.reuse, R144, R60 ;  /* 0x00000090883c723c */ /* 0x060fe8000004183c */
[----:B----4-:R-:W-:Y:S04]  /*e2a0*/  FFMA.FTZ R134, R247, c[0x0][0x2d0], -R170 ;  /* 0x0000b400f7867a23 */ /* 0x010fe800000108aa */
[C---:B------:R-:W-:Y:S01]  /*e2b0*/  HMMA.16816.F32.BF16 R64, R136.reuse, R146, R64 ;  /* 0x000000928840723c */ /* 0x040fe20000041840 */
[----:B------:R-:W-:Y:S01]  /*e2c0*/  LDSM.16.MT88.4 R144, [R198+0x7100] ;  /* 0x00710000c690783b */ /* 0x000fe20000004200 */
[----:B------:R-:W3:Y:S06]  /*e2d0*/  MUFU.EX2 R134, R134 ;  /* 0x0000008600867308 */ /* 0x000eec0000000800 */
[C---:B------:R-:W-:Y:S08]  /*e2e0*/  HMMA.16816.F32.BF16 R68, R136.reuse, R140, R68 ;  /* 0x0000008c8844723c */ /* 0x040ff00000041844 */
[C---:B------:R-:W-:Y:S01]  /*e2f0*/  HMMA.16816.F32.BF16 R72, R136.reuse, R142, R72 ;  /* 0x0000008e8848723c */ /* 0x040fe20000041848 */
[----:B------:R-:W4:Y:S07]  /*e300*/  LDSM.16.MT88.4 R140, [R197+0x7100] ;  /* 0x00710000c58c783b */ /* 0x000f2e0000004200 */
[C---:B------:R-:W-:Y:S04]  /*e310*/  HMMA.16816.F32.BF16 R76, R136.reuse, R148, R76 ;  /* 0x00000094884c723c */ /* 0x040fe8000004184c */
[----:B---3--:R-:W-:Y:S04]  /*e320*/  F2FP.BF16.PACK_AB R170, R134, R178 ;  /* 0x000000b286aa723e */ /* 0x008fe800000010ff */
[C---:B------:R-:W-:Y:S01]  /*e330*/  HMMA.16816.F32.BF16 R80, R136.reuse, R150, R80 ;  /* 0x000000968850723c */ /* 0x040fe20000041850 */
[----:B------:R-:W3:Y:S07]  /*e340*/  LDSM.16.MT88.4 R148, [R200+0x7100] ;  /* 0x00710000c894783b */ /* 0x000eee0000004200 */
[C---:B-1----:R-:W-:Y:S08]  /*e350*/  HMMA.16816.F32.BF16 R84, R136.reuse, R152, R84 ;  /* 0x000000988854723c */ /* 0x042ff00000041854 */
[C---:B------:R-:W-:Y:S01]  /*e360*/  HMMA.16816.F32.BF16 R88, R136.reuse, R154, R88 ;  /* 0x0000009a8858723c */ /* 0x040fe20000041858 */
[----:B------:R-:W1:Y:S07]  /*e370*/  LDSM.16.MT88.4 R152, [R199+0x7100] ;  /* 0x00710000c798783b */ /* 0x000e6e0000004200 */
[C---:B--2---:R-:W-:Y:S08]  /*e380*/  HMMA.16816.F32.BF16 R92, R136.reuse, R156, R92 ;  /* 0x0000009c885c723c */ /* 0x044ff0000004185c */
[C---:B------:R-:W-:Y:S01]  /*e390*/  HMMA.16816.F32.BF16 R96, R136.reuse, R158, R96 ;  /* 0x0000009e8860723c */ /* 0x040fe20000041860 */
[----:B------:R-:W-:Y:S07]  /*e3a0*/  LDSM.16.MT88.4 R156, [R198+0x1900] ;  /* 0x00190000c69c783b */ /* 0x000fee0000004200 */
[C---:B----4-:R-:W-:Y:S08]  /*e3b0*/  HMMA.16816.F32.BF16 R100, R136.reuse, R140, R100 ;  /* 0x0000008c8864723c */ /* 0x050ff00000041864 */
[C---:B------:R-:W-:Y:S01]  /*e3c0*/  HMMA.16816.F32.BF16 R104, R136.reuse, R142, R104 ;  /* 0x0000008e8868723c */ /* 0x040fe20000041868 */
[----:B------:R-:W2:Y:S07]  /*e3d0*/  LDSM.16.MT88.4 R140, [R197+0x1900] ;  /* 0x00190000c58c783b */ /* 0x000eae0000004200 */
[C---:B------:R-:W-:Y:S08]  /*e3e0*/  HMMA.16816.F32.BF16 R108, R136.reuse, R144, R108 ;  /* 0x00000090886c723c */ /* 0x040ff0000004186c */
[C---:B------:R-:W-:Y:S08]  /*e3f0*/  HMMA.16816.F32.BF16 R112, R136.reuse, R146, R112 ;  /* 0x000000928870723c */ /* 0x040ff00000041870 */
[C---:B---3--:R-:W-:Y:S08]  /*e400*/  HMMA.16816.F32.BF16 R116, R136.reuse, R148, R116 ;  /* 0x000000948874723c */ /* 0x048ff00000041874 */
[C---:B------:R-:W-:Y:S08]  /*e410*/  HMMA.16816.F32.BF16 R120, R136.reuse, R150, R120 ;  /* 0x000000968878723c */ /* 0x040ff00000041878 */
[C---:B-1----:R-:W-:Y:S08]  /*e420*/  HMMA.16816.F32.BF16 R124, R136.reuse, R152, R124 ;  /* 0x00000098887c723c */ /* 0x042ff0000004187c */
[----:B------:R-:W-:Y:S08]  /*e430*/  HMMA.16816.F32.BF16 R128, R136, R154, R128 ;  /* 0x0000009a8880723c */ /* 0x000ff00000041880 */
[C---:B--2---:R-:W-:Y:S01]  /*e440*/  HMMA.16816.F32.BF16 R136, R168.reuse, R140, R4 ;  /* 0x0000008ca888723c */ /* 0x044fe20000041804 */
        /* <DEDUP_REMOVED lines=35> */
[C---:B----4-:R-:W-:Y:S08]  /*e680*/  HMMA.16816.F32.BF16 R100, R168.reuse, R16, R100 ;  /* 0x00000010a864723c */ /* 0x050ff00000041864 */
[C---:B------:R-:W-:Y:S08]  /*e690*/  HMMA.16816.F32.BF16 R104, R168.reuse, R18, R104 ;  /* 0x00000012a868723c */ /* 0x040ff00000041868 */
[C---:B-----5:R-:W-:Y:S08]  /*e6a0*/  HMMA.16816.F32.BF16 R108, R168.reuse, R20, R108 ;  /* 0x00000014a86c723c */ /* 0x060ff0000004186c */
        /* <DEDUP_REMOVED lines=8> */
[----:B------:R-:W-:Y:S02]  /*e730*/  FADD.FTZ R0, R135, R4 ;  /* 0x0000000487007221 */ /* 0x000fe40000010000 */
[----:B------:R-:W-:Y:S04]  /*e740*/  HMMA.16816.F32.BF16 R128, R168, R10, R128 ;  /* 0x0000000aa880723c */ /* 0x000fe80000041880 */
[----:B------:R-:W-:Y:S01]  /*e750*/  FADD.FTZ R248, R134, R2 ;  /* 0x0000000286f87221 */ /* 0x000fe20000010000 */
[----:B------:R-:W-:Y:S01]  /*e760*/  MOV R134, R3 ;  /* 0x0000000300867202 */ /* 0x000fe20000000f00 */
[----:B------:R-:W-:Y:S01]  /*e770*/  FADD.FTZ R249, R133, R0 ;  /* 0x0000000085f97221 */ /* 0x000fe20000010000 */
[----:B------:R-:W-:Y:S01]  /*e780*/  MOV R133, R132 ;  /* 0x0000008400857202 */ /* 0x000fe20000000f00 */
[----:B------:R-:W-:-:S05]  /*e790*/  @P0 BRA `(.L_x_1618) ;  /* 0xffffc89000000947 */ /* 0x000fca000383ffff */
.L_x_1617:
[----:B------:R-:W-:-:S13]  /*e7a0*/  ISETP.GE.AND P0, PT, R223, R231, PT ;  /* 0x000000e7df00720c */ /* 0x000fda0003f06270 */
[----:B------:R-:W-:Y:S05]  /*e7b0*/  @!P0 BRA `(.L_x_1619) ;  /* 0x000043b000008947 */ /* 0x000fea0003800000 */
[----:B------:R-:W2:Y:S01]  /*e7c0*/  LDL.64 R6, [R1+0x40] ;  /* 0x0000400001067983 */ /* 0x000ea20000100a00 */
[----:B------:R-:W-:-:S03]  /*e7d0*/  ULDC.64 UR4, c[0x0][0x208] ;  /* 0x0000820000047ab9 */ /* 0x000fc60000000a00 */
[----:B-1----:R-:W3:Y:S04]  /*e7e0*/  LDL.64 R4, [R1+0x28] ;  /* 0x0000280001047983 */ /* 0x002ee80000100a00 */
[----:B------:R-:W4:Y:S04]  /*e7f0*/  LDL.64 R10, [R1+0x38] ;  /* 0x00003800010a7983 */ /* 0x000f280000100a00 */
[----:B------:R-:W5:Y:S01]  /*e800*/  LDL.64 R8, [R1+0x30] ;  /* 0x0000300001087983 */ /* 0x000f620000100a00 */
[----:B------:R-:W-:Y:S01]  /*e810*/  MOV R134, R3 ;  /* 0x0000000300867202 */ /* 0x000fe20000000f00 */
[----:B------:R-:W-:Y:S01]  /*e820*/  IMAD.MOV.U32 R133, RZ, RZ, R132 ;  /* 0x000000ffff857224 */ /* 0x000fe200078e0084 */
[----:B------:R-:W-:-:S02]  /*e830*/  USHF.L.U64.HI UR5, UR4, 0x5, UR5 ;  /* 0x0000000504057899 */ /* 0x000fc40008010205 */
[----:B------:R-:W-:Y:S01]  /*e840*/  USHF.L.U32 UR4, UR4, 0x5, URZ ;  /* 0x0000000504047899 */ /* 0x000fe2000800063f */
[----:B--2---:R-:W-:-:S05]  /*e850*/  IADD3 R238, P6, R6, 0x40, RZ ;  /* 0x0000004006ee7810 */ /* 0x004fca0007fde0ff */
[----:B---3--:R-:W-:Y:S01]  /*e860*/  IMAD.X R239, RZ, RZ, R5, P6 ;  /* 0x000000ffffef7224 */ /* 0x008fe200030e0605 */
[----:B----4-:R-:W-:Y:S02]  /*e870*/  IADD3 R0, P6, R10, 0x40, RZ ;  /* 0x000000400a007810 */ /* 0x010fe40007fde0ff */
[----:B------:R-:W-:-:S03]  /*e880*/  MOV R4, R6 ;  /* 0x0000000600047202 */ /* 0x000fc60000000f00 */
[----:B------:R5:W-:Y:S01]  /*e890*/  STL [R1+0x4], R0 ;  /* 0x0000040001007387 */ /* 0x000be20000100800 */
[C---:B------:R-:W-:Y:S02]  /*e8a0*/  IADD3 R234, P0, R6.reuse, 0xc0, RZ ;  /* 0x000000c006ea7810 */ /* 0x040fe40007f1e0ff */
[----:B------:R-:W-:Y:S01]  /*e8b0*/  IADD3 R236, P5, R6, 0x80, RZ ;  /* 0x0000008006ec7810 */ /* 0x000fe20007fbe0ff */
[----:B-----5:R-:W-:-:S05]  /*e8c0*/  IMAD.X R0, RZ, RZ, R9, P6 ;  /* 0x000000ffff007224 */ /* 0x020fca00030e0609 */
[----:B------:R1:W-:Y:S04]  /*e8d0*/  STL [R1], R0 ;  /* 0x0000000001007387 */ /* 0x0003e80000100800 */
[----:B------:R1:W-:Y:S01]  /*e8e0*/  STL.64 [R1+0x28], R4 ;  /* 0x0000280401007387 */ /* 0x0003e20000100a00 */
[--C-:B------:R-:W-:Y:S01]  /*e8f0*/  IMAD.X R235, RZ, RZ, R5.reuse, P0 ;  /* 0x000000ffffeb7224 */ /* 0x100fe200000e0605 */
[C---:B------:R-:W-:Y:S01]  /*e900*/  IADD3 R250, P0, R10.reuse, 0xc0, RZ ;  /* 0x000000c00afa7810 */ /* 0x040fe20007f1e0ff */
[----:B------:R-:W-:Y:S01]  /*e910*/  IMAD.X R237, RZ, RZ, R5, P5 ;  /* 0x000000ffffed7224 */ /* 0x000fe200028e0605 */
[----:B------:R-:W-:-:S03]  /*e920*/  IADD3 R252, P5, R10, 0x80, RZ ;  /* 0x000000800afc7810 */ /* 0x000fc60007fbe0ff */
[----:B------:R-:W-:Y:S01]  /*e930*/  IMAD.X R247, RZ, RZ, R9, P0 ;  /* 0x000000fffff77224 */ /* 0x000fe200000e0609 */
[----:B------:R-:W-:Y:S02]  /*e940*/  IADD3.X R251, RZ, R9, RZ, P5, !PT ;  /* 0x00000009fffb7210 */ /* 0x000fe40002ffe4ff */
.L_x_1628:
[----:B------:R-:W2:Y:S01]  /*e950*/  LDL.64 R24, [R1+0x28] ;  /* 0x0000280001187983 */ /* 0x000ea20000100a00 */
[----:B------:R-:W-:Y:S04]  /*e960*/  DEPBAR.LE SB0, 0x0 ;  /* 0x000080000000791a */ /* 0x000fe80000000000 */
[----:B------:R-:W-:Y:S01]  /*e970*/  IMAD.MOV.U32 R2, RZ, RZ, 0x6 ;  /* 0x00000006ff027424 */ /* 0x000fe200078e00ff */
[----:B------:R-:W3:Y:S01]  /*e980*/  LDL.64 R16, [R1+0x40] ;  /* 0x0000400001107983 */ /* 0x000ee20000100a00 */
[----:B-1----:R-:W-:Y:S01]  /*e990*/  IMAD.MOV.U32 R0, RZ, RZ, c[0x0][0x208] ;  /* 0x00008200ff007624 */ /* 0x002fe200078e00ff */
[----:B------:R-:W-:Y:S01]  /*e9a0*/  SHF.R.S32.HI R4, RZ, 0x1f, R223 ;  /* 0x0000001fff047819 */ /* 0x000fe200000114df */
[----:B------:R-:W-:Y:S02]  /*e9b0*/  IMAD.MOV.U32 R18, RZ, RZ, c[0x0][0x208] ;  /* 0x00008200ff127624 */ /* 0x000fe400078e00ff */
[----:B------:R-:W-:Y:S01]  /*e9c0*/  IMAD.MOV.U32 R232, RZ, RZ, 0x5 ;  /* 0x00000005ffe87424 */ /* 0x000fe200078e00ff */
[----:B------:R-:W-:Y:S01]  /*e9d0*/  BAR.SYNC.DEFER_BLOCKING 0x0 ;  /* 0x0000000000007b1d */ /* 0x000fe20000010000 */
[----:B------:R-:W-:Y:S01]  /*e9e0*/  SHF.L.U64.HI R0, R0, R2, c[0x0][0x20c] ;  /* 0x0000830000007619 */ /* 0x000fe20000010202 */
[----:B------:R-:W-:Y:S04]  /*e9f0*/  IMAD.SHL.U32 R18, R18, 0x40, RZ ;  /* 0x0000004012127824 */ /* 0x000fe800078e00ff */
[----:B------:R-:W-:Y:S02]  /*ea00*/  IMAD R0, R0, R223, RZ ;  /* 0x000000df00007224 */ /* 0x000fe400078e02ff */
[CC--:B------:R-:W-:Y:S04]  /*ea10*/  IMAD.WIDE.U32 R12, R223.reuse, R18.reuse, UR4 ;  /* 0x00000004df0c7e25 */ /* 0x0c0fe8000f8e0012 */
[-C--:B------:R-:W-:Y:S02]  /*ea20*/  IMAD R0, R4, R18.reuse, R0 ;  /* 0x0000001204007224 */ /* 0x080fe400078e0200 */
[CC--:B------:R-:W-:Y:S04]  /*ea30*/  IMAD.WIDE.U32 R4, R223.reuse, R18.reuse, R238 ;  /* 0x00000012df047225 */ /* 0x0c0fe800078e00ee */
[CC--:B------:R-:W-:Y:S04]  /*ea40*/  IMAD.WIDE.U32 R6, R223.reuse, R18.reuse, R236 ;  /* 0x00000012df067225 */ /* 0x0c0fe800078e00ec */
[----:B------:R-:W-:Y:S01]  /*ea50*/  IMAD.IADD R7, R0, 0x1, R7 ;  /* 0x0000000100077824 */ /* 0x000fe200078e0207 */
[C---:B------:R-:W-:Y:S01]  /*ea60*/  LEA R22, P6, R6.reuse, c[0x0][0x1f8], 0x1 ;  /* 0x00007e0006167a11 */ /* 0x040fe200078c08ff */
[----:B------:R-:W-:Y:S03]  /*ea70*/  LDSM.16.M88.4 R32, [R203+0x10100] ;  /* 0x01010000cb20783b */ /* 0x000fe60000000200 */
[----:B------:R-:W-:Y:S03]  /*ea80*/  LEA.HI.X R23, R6, c[0x0][0x1fc], R7, 0x1, P6 ;  /* 0x00007f0006177a11 */ /* 0x000fe600030f0c07 */
[----:B------:R-:W1:Y:S06]  /*ea90*/  LDSM.16.M88.4 R8, [R196+0x8100] ;  /* 0x00810000c408783b */ /* 0x000e6c0000000200 */
[----:B------:R-:W-:Y:S06]  /*eaa0*/  LDSM.16.M88.4 R168, [R196+0x9900] ;  /* 0x00990000c4a8783b */ /* 0x000fec0000000200 */
[----:B------:R-:W-:Y:S06]  /*eab0*/  LDSM.16.M88.4 R172, [R204+0x10100] ;  /* 0x01010000ccac783b */ /* 0x000fec0000000200 */
[----:B------:R-:W-:Y:S06]  /*eac0*/  LDSM.16.M88.4 R176, [R207] ;  /* 0x00000000cfb0783b */ /* 0x000fec0000000200 */
[----:B------:R-:W-:Y:S06]  /*ead0*/  LDSM.16.M88.4 R180, [R222] ;  /* 0x00000000deb4783b */ /* 0x000fec0000000200 */
[----:B------:R-:W-:Y:S06]  /*eae0*/  LDSM.16.M88.4 R184, [R221] ;  /* 0x00000000ddb8783b */ /* 0x000fec0000000200 */
[----:B------:R-:W-:Y:S06]  /*eaf0*/  LDSM.16.M88.4 R188, [R220] ;  /* 0x00000000dcbc783b */ /* 0x000fec0000000200 */
[----:B------:R-:W4:Y:S06]  /*eb00*/  LDL R230, [R1+0x4c] ;  /* 0x00004c0001e67983 */ /* 0x000f2c0000100800 */
[----:B------:R-:W5:Y:S06]  /*eb10*/  LDL.64 R228, [R1+0x38] ;  /* 0x0000380001e47983 */ /* 0x000f6c0000100a00 */
[----:B------:R-:W4:Y:S06]  /*eb20*/  LDL.64 R226, [R1+0x30] ;  /* 0x0000300001e27983 */ /* 0x000f2c0000100a00 */
[----:B------:R-:W4:Y:S06]  /*eb30*/  LDL R224, [R1+0x4] ;  /* 0x0000040001e07983 */ /* 0x000f2c0000100800 */
[----:B------:R-:W4:Y:S01]  /*eb40*/  LDL R135, [R1] ;  /* 0x0000000001877983 */ /* 0x000f220000100800 */
[----:B--2---:R-:W-:Y:S05]  /*eb50*/  IMAD.WIDE.U32 R2, R223, R18, R24 ;  /* 0x00000012df027225 */ /* 0x004fea00078e0018 */
[C---:B------:R-:W-:Y:S02]  /*eb60*/  LEA R20, P0, R2.reuse, c[0x0][0x1f8], 0x1 ;  /* 0x00007e0002147a11 */ /* 0x040fe400078008ff */
[----:B------:R-:W-:Y:S04]  /*eb70*/  IADD3 R3, R3, R0, RZ ;  /* 0x0000000003037210 */ /* 0x000fe80007ffe0ff */
[----:B------:R-:W-:Y:S01]  /*eb80*/  LEA.HI.X R21, R2, c[0x0][0x1fc], R3, 0x1, P0 ;  /* 0x00007f0002157a11 */ /* 0x000fe200000f0c03 */
[----:B------:R-:W-:Y:S01]  /*eb90*/  IMAD.IADD R2, R0, 0x1, R5 ;  /* 0x0000000100027824 */ /* 0x000fe200078e0205 */
[C---:B------:R-:W-:Y:S04]  /*eba0*/  LEA R14, P0, R4.reuse, c[0x0][0x1f8], 0x1 ;  /* 0x00007e00040e7a11 */ /* 0x040fe800078008ff */
[----:B------:R-:W-:Y:S01]  /*ebb0*/  LEA.HI.X R15, R4, c[0x0][0x1fc], R2, 0x1, P0 ;  /* 0x00007f00040f7a11 */ /* 0x000fe200000f0c02 */
[----:B------:R-:W-:Y:S01]  /*ebc0*/  IMAD.WIDE.U32 R4, R223, R18, R234 ;  /* 0x00000012df047225 */ /* 0x000fe200078e00ea */
[-C--:B---3--:R-:W-:Y:S02]  /*ebd0*/  IADD3 R3, P0, R16, R12.reuse, RZ ;  /* 0x0000000c10037210 */ /* 0x088fe40007f1e0ff */
[----:B------:R-:W2:Y:S01]  /*ebe0*/  LDSM.16.M88.4 R16, [R196+0x8900] ;  /* 0x00890000c410783b */ /* 0x000ea20000000200 */
[C---:B------:R-:W-:Y:S01]  /*ebf0*/  IMAD.IADD R2, R0.reuse, 0x1, R13 ;  /* 0x0000000100027824 */ /* 0x040fe200078e020d */
[----:B------:R-:W-:Y:S02]  /*ec00*/  IADD3 R0, R0, R5, RZ ;  /* 0x0000000500007210 */ /* 0x000fe40007ffe0ff */
[----:B------:R-:W-:Y:S01]  /*ec10*/  LEA R28, P5, R4, c[0x0][0x1f8], 0x1 ;  /* 0x00007e00041c7a11 */ /* 0x000fe200078a08ff */
[----:B------:R-:W-:Y:S01]  /*ec20*/  IMAD.X R5, R2, 0x1, R25, P0 ;  /* 0x0000000102057824 */ /* 0x000fe200000e0619 */
[C---:B------:R-:W-:Y:S01]  /*ec30*/  LEA R192, P0, R3.reuse, c[0x0][0x1f8], 0x1 ;  /* 0x00007e0003c07a11 */ /* 0x040fe200078008ff */
[----:B------:R-:W3:Y:S01]  /*ec40*/  LDSM.16.M88.4 R24, [R196+0x9100] ;  /* 0x00910000c418783b */ /* 0x000ee20000000200 */
[----:B------:R-:W-:Y:S02]  /*ec50*/  LEA.HI.X R29, R4, c[0x0][0x1fc], R0, 0x1, P5 ;  /* 0x00007f00041d7a11 */ /* 0x000fe400028f0c00 */
[----:B------:R-:W-:Y:S02]  /*ec60*/  LEA.HI.X R193, R3, c[0x0][0x1fc], R5, 0x1, P0 ;  /* 0x00007f0003c17a11 */ /* 0x000fe400000f0c05 */
[-C--:B------:R-:W-:Y:S01]  /*ec70*/  IADD3 R0, P6, R238, R12.reuse, RZ ;  /* 0x0000000cee007210 */ /* 0x080fe20007fde0ff */
[----:B------:R-:W-:Y:S01]  /*ec80*/  @!PT LDS RZ, [RZ] ;  /* 0x00000000fffff984 */ /* 0x000fe20000000800 */
[----:B------:R-:W-:Y:S01]  /*ec90*/  @!PT LDS RZ, [RZ] ;  /* 0x00000000fffff984 */ /* 0x000fe20000000800 */
[----:B------:R-:W-:Y:S01]  /*eca0*/  @!PT LDS RZ, [RZ] ;  /* 0x00000000fffff984 */ /* 0x000fe20000000800 */
[----:B------:R3:W-:Y:S01]  /*ecb0*/  LDGSTS.E.BYPASS.LTC128B.128 [R225+0x100], [R20.64], !P4 ;  /* 0x0010000014e17fae */ /* 0x0007e2000e101d4c */
[-C--:B------:R-:W-:Y:S02]  /*ecc0*/  IADD3 R3, P5, R236, R12.reuse, RZ ;  /* 0x0000000cec037210 */ /* 0x080fe40007fbe0ff */
[----:B------:R-:W-:Y:S01]  /*ecd0*/  IADD3 R12, P0, R234, R12, RZ ;  /* 0x0000000cea0c7210 */ /* 0x000fe20007f1e0ff */
[----:B------:R-:W-:Y:S01]  /*ece0*/  IMAD.X R5, R2, 0x1, R239, P6 ;  /* 0x0000000102057824 */ /* 0x000fe200030e06ef */
[----:B------:R-:W-:Y:S01]  /*ecf0*/  LEA R30, P6, R0, c[0x0][0x1f8], 0x1 ;  /* 0x00007e00001e7a11 */ /* 0x000fe200078c08ff */
[----:B------:R2:W-:Y:S01]  /*ed00*/  LDGSTS.E.BYPASS.LTC128B.128 [R225+0x2100], [R14.64], !P3 ;  /* 0x021000000ee17fae */ /* 0x0005e2000d901d4c */
[C---:B------:R-:W-:Y:S01]  /*ed10*/  IMAD.X R6, R2.reuse, 0x1, R237, P5 ;  /* 0x0000000102067824 */ /* 0x040fe200028e06ed */
[C---:B------:R-:W-:Y:S02]  /*ed20*/  LEA R194, P5, R3.reuse, c[0x0][0x1f8], 0x1 ;  /* 0x00007e0003c27a11 */ /* 0x040fe400078a08ff */
[----:B------:R-:W-:Y:S02]  /*ed30*/  IADD3.X R4, R2, R235, RZ, P0, !PT ;  /* 0x000000eb02047210 */ /* 0x000fe400007fe4ff */
[----:B------:R-:W-:Y:S01]  /*ed40*/  LEA R2, P0, R12, c[0x0][0x1f8], 0x1 ;  /* 0x00007e000c027a11 */ /* 0x000fe200078008ff */
[----:B------:R3:W-:Y:S01]  /*ed50*/  LDGSTS.E.BYPASS.LTC128B.128 [R225+0x4100], [R22.64], !P2 ;  /* 0x0410000016e17fae */ /* 0x0007e2000d101d4c */
[----:B------:R-:W-:Y:S02]  /*ed60*/  LEA.HI.X R31, R0, c[0x0][0x1fc], R5, 0x1, P6 ;  /* 0x00007f00001f7a11 */ /* 0x000fe400030f0c05 */
[----:B------:R-:W-:Y:S02]  /*ed70*/  LEA.HI.X R195, R3, c[0x0][0x1fc], R6, 0x1, P5 ;  /* 0x00007f0003c37a11 */ /* 0x000fe400028f0c06 */
[----:B------:R-:W-:Y:S01]  /*ed80*/  LEA.HI.X R3, R12, c[0x0][0x1fc], R4, 0x1, P0 ;  /* 0x00007f000c037a11 */ /* 0x000fe200000f0c04 */
[----:B------:R3:W-:Y:S01]  /*ed90*/  LDGSTS.E.BYPASS.LTC128B.128 [R225+0x6100], [R28.64], !P1 ;  /* 0x061000001ce17fae */ /* 0x0007e2000c901d4c */
[C---:B-1----:R-:W-:Y:S01]  /*eda0*/  HMMA.16816.F32.BF16 R4, R32.reuse, R8, RZ ;  /* 0x000000082004723c */ /* 0x042fe200000418ff */
[----:B------:R-:W-:Y:S02]  /*edb0*/  PLOP3.LUT P5, PT, PT, PT, UP2, 0x80, 0x0 ;  /* 0x000000000000781c */ /* 0x000fe40003faf028 */
[C---:B------:R-:W-:Y:S02]  /*edc0*/  ISETP.GT.AND P6, PT, R223.reuse, R231, PT ;  /* 0x000000e7df00720c */ /* 0x040fe40003fc4270 */
[----:B------:R1:W-:Y:S01]  /*edd0*/  LDGSTS.E.BYPASS.LTC128B.128 [R225+0x1100], [R192.64], !P4 ;  /* 0x01100000c0e17fae */ /* 0x0003e2000e101d4c */
[----:B------:R-:W-:Y:S02]  /*ede0*/  PLOP3.LUT P0, PT, PT, PT, UP2, 0x80, 0x0 ;  /* 0x000000000000781c */ /* 0x000fe40003f0f028 */
[C---:B------:R-:W-:Y:S03]  /*edf0*/  HMMA.16816.F32.BF16 R8, R32.reuse, R10, RZ ;  /* 0x0000000a2008723c */ /* 0x040fe600000418ff */
[----:B------:R1:W-:Y:S05]  /*ee00*/  LDGSTS.E.BYPASS.LTC128B.128 [R225+0x3100], [R30.64], !P3 ;  /* 0x031000001ee17fae */ /* 0x0003ea000d901d4c */
[C---:B--2---:R-:W-:Y:S01]  /*ee10*/  HMMA.16816.F32.BF16 R12, R32.reuse, R16, RZ ;  /* 0x00000010200c723c */ /* 0x044fe200000418ff */
[----:B------:R2:W-:Y:S06]  /*ee20*/  LDGSTS.E.BYPASS.LTC128B.128 [R225+0x5100], [R194.64], !P2 ;  /* 0x05100000c2e17fae */ /* 0x0005ec000d101d4c */
[----:B------:R2:W-:Y:S01]  /*ee30*/  LDGSTS.E.BYPASS.LTC128B.128 [R225+0x7100], [R2.64], !P1 ;  /* 0x0710000002e17fae */ /* 0x0005e2000c901d4c */
[C---:B------:R-:W-:Y:S05]  /*ee40*/  HMMA.16816.F32.BF16 R16, R32.reuse, R18, RZ ;  /* 0x000000122010723c */ /* 0x040fea00000418ff */
[----:B------:R-:W0:Y:S03]  /*ee50*/  LDGDEPBAR ;  /* 0x00000000000079af */ /* 0x000e260000000000 */
[C---:B---3--:R-:W-:Y:S08]  /*ee60*/  HMMA.16816.F32.BF16 R20, R32.reuse, R24, RZ ;  /* 0x000000182014723c */ /* 0x048ff000000418ff */
[C---:B------:R-:W-:Y:S08]  /*ee70*/  HMMA.16816.F32.BF16 R24, R32.reuse, R26, RZ ;  /* 0x0000001a2018723c */ /* 0x040ff000000418ff */
[C---:B-1----:R-:W-:Y:S01]  /*ee80*/  HMMA.16816.F32.BF16 R28, R32.reuse, R168, RZ ;  /* 0x000000a8201c723c */ /* 0x042fe200000418ff */
[----:B--2---:R-:W-:Y:S07]  /*ee90*/  @P6 IADD3 R2, R223, -0x1, RZ ;  /* 0xffffffffdf026810 */ /* 0x004fee0007ffe0ff */
[----:B------:R-:W-:Y:S01]  /*eea0*/  HMMA.16816.F32.BF16 R32, R32, R170, RZ ;  /* 0x000000aa2020723c */ /* 0x000fe200000418ff */
[----:B------:R-:W-:Y:S03]  /*eeb0*/  LDSM.16.M88.4 R168, [R206+0x10100] ;  /* 0x01010000cea8783b */ /* 0x000fe60000000200 */
[----:B------:R-:W-:Y:S04]  /*eec0*/  @P6 SHF.R.S32.HI R0, RZ, 0x1f, R2 ;  /* 0x0000001fff006819 */ /* 0x000fe80000011402 */
[C---:B------:R-:W-:Y:S05]  /*eed0*/  HMMA.16816.F32.BF16 R4, R172.reuse, R176, R4 ;  /* 0x000000b0ac04723c */ /* 0x040fea0000041804 */
[----:B------:R-:W-:Y:S03]  /*eee0*/  @P6 IMAD R0, R0, c[0x0][0x1e0], RZ ;  /* 0x0000780000006a24 */ /* 0x000fe600078e02ff */
[C---:B------:R-:W-:Y:S01]  /*eef0*/  HMMA.16816.F32.BF16 R8, R172.reuse, R178, R8 ;  /* 0x000000b2ac08723c */ /* 0x040fe20000041808 */
[----:B------:R-:W1:Y:S03]  /*ef00*/  LDSM.16.M88.4 R176, [R202+0x8100] ;  /* 0x00810000cab0783b */ /* 0x000e660000000200 */
[C---:B------:R-:W-:Y:S02]  /*ef10*/  @P6 IMAD R0, R2.reuse, c[0x0][0x1e4], R0 ;  /* 0x0000790002006a24 */ /* 0x040fe400078e0200 */
[----:B------:R-:W-:Y:S02]  /*ef20*/  @P6 IMAD.WIDE.U32 R2, R2, c[0x0][0x1e0], RZ ;  /* 0x0000780002026a25 */ /* 0x000fe400078e00ff */
[C---:B------:R-:W-:Y:S04]  /*ef30*/  HMMA.16816.F32.BF16 R12, R172.reuse, R180, R12 ;  /* 0x000000b4ac0c723c */ /* 0x040fe8000004180c */
[----:B------:R-:W-:Y:S02]  /*ef40*/  @P6 IMAD.IADD R3, R3, 0x1, R0 ;  /* 0x0000000103036824 */ /* 0x000fe400078e0200 */
[C---:B------:R-:W-:Y:S02]  /*ef50*/  @P6 IMAD.SHL.U32 R0, R2.reuse, 0x40, RZ ;  /* 0x0000004002006824 */ /* 0x040fe400078e00ff */
[C---:B------:R-:W-:Y:S01]  /*ef60*/  HMMA.16816.F32.BF16 R16, R172.reuse, R182, R16 ;  /* 0x000000b6ac10723c */ /* 0x040fe20000041810 */
[----:B------:R-:W2:Y:S03]  /*ef70*/  LDSM.16.M88.4 R180, [R202+0x8900] ;  /* 0x00890000cab4783b */ /* 0x000ea60000000200 */
[----:B------:R-:W-:Y:S04]  /*ef80*/  @P6 SHF.L.U64.HI R2, R2, 0x6, R3 ;  /* 0x0000000602026819 */ /* 0x000fe80000010203 */
[C---:B------:R-:W-:Y:S08]  /*ef90*/  HMMA.16816.F32.BF16 R20, R172.reuse, R184, R20 ;  /* 0x000000b8ac14723c */ /* 0x040ff00000041814 */
[C---:B------:R-:W-:Y:S01]  /*efa0*/  HMMA.16816.F32.BF16 R24, R172.reuse, R186, R24 ;  /* 0x000000baac18723c */ /* 0x040fe20000041818 */
[----:B------:R-:W3:Y:S07]  /*efb0*/  LDSM.16.M88.4 R184, [R202+0x9100] ;  /* 0x00910000cab8783b */ /* 0x000eee0000000200 */
[C---:B------:R-:W-:Y:S08]  /*efc0*/  HMMA.16816.F32.BF16 R28, R172.reuse, R188, R28 ;  /* 0x000000bcac1c723c */ /* 0x040ff0000004181c */
[----:B------:R-:W-:Y:S01]  /*efd0*/  HMMA.16816.F32.BF16 R32, R172, R190, R32 ;  /* 0x000000beac20723c */ /* 0x000fe20000041820 */
[----:B------:R-:W4:Y:S06]  /*efe0*/  LDSM.16.M88.4 R172, [R202+0x9900] ;  /* 0x00990000caac783b */ /* 0x000f2c0000000200 */
[----:B------:R-:W-:Y:S01]  /*eff0*/  LDSM.16.M88.4 R188, [R201+0x1000] ;  /* 0x00100000c9bc783b */ /* 0x000fe20000000200 */
[C---:B-1----:R-:W-:Y:S08]  /*f000*/  HMMA.16816.F32.BF16 R4, R168.reuse, R176, R4 ;  /* 0x000000b0a804723c */ /* 0x042ff00000041804 */
[C---:B------:R-:W-:Y:S01]  /*f010*/  HMMA.16816.F32.BF16 R8, R168.reuse, R178, R8 ;  /* 0x000000b2a808723c */ /* 0x040fe20000041808 */
[----:B------:R-:W-:Y:S07]  /*f020*/  LDSM.16.M88.4 R176, [R205+0x10100] ;  /* 0x01010000cdb0783b */ /* 0x000fee0000000200 */
[C---:B--2---:R-:W-:Y:S08]  /*f030*/  HMMA.16816.F32.BF16 R12, R168.reuse, R180, R12 ;  /* 0x000000b4a80c723c */ /* 0x044ff0000004180c */
[C---:B------:R-:W-:Y:S01]  /*f040*/  HMMA.16816.F32.BF16 R16, R168.reuse, R182, R16 ;  /* 0x000000b6a810723c */ /* 0x040fe20000041810 */
[----:B------:R-:W1:Y:S07]  /*f050*/  LDSM.16.M88.4 R180, [R201] ;  /* 0x00000000c9b4783b */ /* 0x000e6e0000000200 */
[C---:B---3--:R-:W-:Y:S08]  /*f060*/  HMMA.16816.F32.BF16 R20, R168.reuse, R184, R20 ;  /* 0x000000b8a814723c */ /* 0x048ff00000041814 */
[C---:B------:R-:W-:Y:S01]  /*f070*/  HMMA.16816.F32.BF16 R24, R168.reuse, R186, R24 ;  /* 0x000000baa818723c */ /* 0x040fe20000041818 */
[----:B------:R-:W2:Y:S07]  /*f080*/  LDSM.16.M88.4 R184, [R201+0x800] ;  /* 0x00080000c9b8783b */ /* 0x000eae0000000200 */
[C---:B----4-:R-:W-:Y:S08]  /*f090*/  HMMA.16816.F32.BF16 R28, R168.reuse, R172, R28 ;  /* 0x000000aca81c723c */ /* 0x050ff0000004181c */
[----:B------:R-:W-:Y:S01]  /*f0a0*/  HMMA.16816.F32.BF16 R32, R168, R174, R32 ;  /* 0x000000aea820723c */ /* 0x000fe20000041820 */
[----:B------:R-:W3:Y:S06]  /*f0b0*/  LDSM.16.M88.4 R168, [R201+0x1800] ;  /* 0x00180000c9a8783b */ /* 0x000eec0000000200 */
[----:B------:R-:W-:Y:S01]  /*f0c0*/  LDSM.16.M88.4 R172, [R203+0x14100] ;  /* 0x01410000cbac783b */ /* 0x000fe20000000200 */
        /* <DEDUP_REMOVED lines=8> */
[----:B------:R-:W4:Y:S07]  /*f150*/  LDSM.16.M88.4 R188, [R196+0xb100] ;  /* 0x00b10000c4bc783b */ /* 0x000f2e0000000200 */
[C---:B---3--:R-:W-:Y:S08]  /*f160*/  HMMA.16816.F32.BF16 R28, R176.reuse, R168, R28 ;  /* 0x000000a8b01c723c */ /* 0x048ff0000004181c */
[----:B------:R-:W-:Y:S01]  /*f170*/  HMMA.16816.F32.BF16 R32, R176, R170, R32 ;  /* 0x000000aab020723c */ /* 0x000fe20000041820 */
[----:B------:R-:W3:Y:S06]  /*f180*/  LDSM.16.M88.4 R168, [R196+0xb900] ;  /* 0x00b90000c4a8783b */ /* 0x000eec0000000200 */
[----:B------:R-:W-:Y:S01]  /*f190*/  LDSM.16.M88.4 R176, [R204+0x14100] ;  /* 0x01410000ccb0783b */ /* 0x000fe20000000200 */
[C---:B-1----:R-:W-:Y:S08]  /*f1a0*/  HMMA.16816.F32.BF16 R4, R172.reuse, R180, R4 ;  /* 0x000000b4ac04723c */ /* 0x042ff00000041804 */
[C---:B------:R-:W-:Y:S01]  /*f1b0*/  HMMA.16816.F32.BF16 R8, R172.reuse, R182, R8 ;  /* 0x000000b6ac08723c */ /* 0x040fe20000041808 */
[----:B------:R-:W1:Y:S07]  /*f1c0*/  LDSM.16.M88.4 R180, [R219] ;  /* 0x00000000dbb4783b */ /* 0x000e6e0000000200 */
[C---:B--2---:R-:W-:Y:S08]  /*f1d0*/  HMMA.16816.F32.BF16 R12, R172.reuse, R184, R12 ;  /* 0x000000b8ac0c723c */ /* 0x044ff0000004180c */
[C---:B------:R-:W-:Y:S01]  /*f1e0*/  HMMA.16816.F32.BF16 R16, R172.reuse, R186, R16 ;  /* 0x000000baac10723c */ /* 0x040fe20000041810 */
[----:B------:R-:W2:Y:S07]  /*f1f0*/  LDSM.16.M88.4 R184, [R218] ;  /* 0x00000000dab8783b */ /* 0x000eae0000000200 */
[C---:B----4-:R-:W-:Y:S08]  /*f200*/  HMMA.16816.F32.BF16 R20, R172.reuse, R188, R20 ;  /* 0x000000bcac14723c */ /* 0x050ff00000041814 */
[C---:B------:R-:W-:Y:S01]  /*f210*/  HMMA.16816.F32.BF16 R24, R172.reuse, R190, R24 ;  /* 0x000000beac18723c */ /* 0x040fe20000041818 */
[----:B------:R-:W4:Y:S07]  /*f220*/  LDSM.16.M88.4 R188, [R217] ;  /* 0x00000000d9bc783b */ /* 0x000f2e0000000200 */
[C---:B---3--:R-:W-:Y:S08]  /*f230*/  HMMA.16816.F32.BF16 R28, R172.reuse, R168, R28 ;  /* 0x000000a8ac1c723c */ /* 0x048ff0000004181c */
[----:B------:R-:W-:Y:S01]  /*f240*/  HMMA.16816.F32.BF16 R32, R172, R170, R32 ;  /* 0x000000aaac20723c */ /* 0x000fe20000041820 */
[----:B------:R-:W3:Y:S06]  /*f250*/  LDSM.16.M88.4 R168, [R216] ;  /* 0x00000000d8a8783b */ /* 0x000eec0000000200 */
[----:B------:R-:W-:Y:S01]  /*f260*/  LDSM.16.M88.4 R172, [R206+0x14100] ;  /* 0x01410000ceac783b */ /* 0x000fe20000000200 */
[C---:B-1----:R-:W-:Y:S08]  /*f270*/  HMMA.16816.F32.BF16 R4, R176.reuse, R180, R4 ;  /* 0x000000b4b004723c */ /* 0x042ff00000041804 */
[C---:B------:R-:W-:Y:S01]  /*f280*/  HMMA.16816.F32.BF16 R8, R176.reuse, R182, R8 ;  /* 0x000000b6b008723c */ /* 0x040fe20000041808 */
[----:B------:R-:W1:Y:S07]  /*f290*/  LDSM.16.M88.4 R180, [R202+0xa100] ;  /* 0x00a10000cab4783b */ /* 0x000e6e0000000200 */
[C---:B--2---:R-:W-:Y:S08]  /*f2a0*/  HMMA.16816.F32.BF16 R12, R176.reuse, R184, R12 ;  /* 0x000000b8b00c723c */ /* 0x044ff0000004180c */
[C---:B------:R-:W-:Y:S01]  /*f2b0*/  HMMA.16816.F32.BF16 R16, R176.reuse, R186, R16 ;  /* 0x000000bab010723c */ /* 0x040fe20000041810 */
[----:B------:R-:W2:Y:S07]  /*f2c0*/  LDSM.16.M88.4 R184, [R202+0xa900] ;  /* 0x00a90000cab8783b */ /* 0x000eae0000000200 */
[C---:B----4-:R-:W-:Y:S08]  /*f2d0*/  HMMA.16816.F32.BF16 R20, R176.reuse, R188, R20 ;  /* 0x000000bcb014723c */ /* 0x050ff00000041814 */
        /* <DEDUP_REMOVED lines=105> */
[----:B------:R-:W-:Y:S07]  /*f970*/  LDSM.16.M88.4 R188, [R201+0x6000] ;  /* 0x00600000c9bc783b */ /* 0x000fee0000000200 */
[C---:B---3--:R-:W-:Y:S08]  /*f980*/  HMMA.16816.F32.BF16 R28, R176.reuse, R168, R28 ;  /* 0x000000a8b01c723c */ /* 0x048ff0000004181c */
[----:B------:R-:W-:Y:S01]  /*f990*/  HMMA.16816.F32.BF16 R32, R176, R170, R32 ;  /* 0x000000aab020723c */ /* 0x000fe20000041820 */
[----:B------:R-:W3:Y:S06]  /*f9a0*/  LDSM.16.M88.4 R168, [R202+0xf100] ;  /* 0x00f10000caa8783b */ /* 0x000eec0000000200 */
[----:B------:R-:W4:Y:S01]  /*f9b0*/  LDSM.16.M88.4 R176, [R202+0xf900] ;  /* 0x00f90000cab0783b */ /* 0x000f220000000200 */
[C---:B-1----:R-:W-:Y:S08]  /*f9c0*/  HMMA.16816.F32.BF16 R4, R172.reuse, R180, R4 ;  /* 0x000000b4ac04723c */ /* 0x042ff00000041804 */
[C---:B------:R-:W-:Y:S01]  /*f9d0*/  HMMA.16816.F32.BF16 R8, R172.reuse, R182, R8 ;  /* 0x000000b6ac08723c */ /* 0x040fe20000041808 */
[----:B------:R-:W1:Y:S07]  /*f9e0*/  LDSM.16.M88.4 R180, [R205+0x1c100] ;  /* 0x01c10000cdb4783b */ /* 0x000e6e0000000200 */
[C---:B--2---:R-:W-:Y:S08]  /*f9f0*/  HMMA.16816.F32.BF16 R12, R172.reuse, R184, R12 ;  /* 0x000000b8ac0c723c */ /* 0x044ff0000004180c */
[C---:B------:R-:W-:Y:S08]  /*fa00*/  HMMA.16816.F32.BF16 R16, R172.reuse, R186, R16 ;  /* 0x000000baac10723c */ /* 0x040ff00000041810 */
[C---:B---3--:R-:W-:Y:S08]  /*fa10*/  HMMA.16816.F32.BF16 R20, R172.reuse, R168, R20 ;  /* 0x000000a8ac14723c */ /* 0x048ff00000041814 */
[C---:B------:R-:W-:Y:S01]  /*fa20*/  HMMA.16816.F32.BF16 R24, R172.reuse, R170, R24 ;  /* 0x000000aaac18723c */ /* 0x040fe20000041818 */
[----:B------:R-:W2:Y:S07]  /*fa30*/  LDSM.16.M88.4 R168, [R201+0x6800] ;  /* 0x00680000c9a8783b */ /* 0x000eae0000000200 */
[C---:B----4-:R-:W-:Y:S08]  /*fa40*/  HMMA.16816.F32.BF16 R28, R172.reuse, R176, R28 ;  /* 0x000000b0ac1c723c */ /* 0x050ff0000004181c */
[----:B------:R-:W-:Y:S08]  /*fa50*/  HMMA.16816.F32.BF16 R32, R172, R178, R32 ;  /* 0x000000b2ac20723c */ /* 0x000ff00000041820 */
[C---:B-1----:R-:W-:Y:S08]  /*fa60*/  HMMA.16816.F32.BF16 R4, R180.reuse, R188, R4 ;  /* 0x000000bcb404723c */ /* 0x042ff00000041804 */
[C---:B------:R-:W-:Y:S08]  /*fa70*/  HMMA.16816.F32.BF16 R8, R180.reuse, R190, R8 ;  /* 0x000000beb408723c */ /* 0x040ff00000041808 */
[C---:B--2---:R-:W-:Y:S08]  /*fa80*/  HMMA.16816.F32.BF16 R12, R180.reuse, R168, R12 ;  /* 0x000000a8b40c723c */ /* 0x044ff0000004180c */
[----:B------:R-:W-:Y:S01]  /*fa90*/  FMUL.FTZ R4, R4, c[0x0][0x320] ;  /* 0x0000c80004047a20 */ /* 0x000fe20000410000 */
[C---:B------:R-:W-:Y:S03]  /*faa0*/  HMMA.16816.F32.BF16 R16, R180.reuse, R170, R16 ;  /* 0x000000aab410723c */ /* 0x040fe60000041810 */
[----:B------:R-:W1:Y:S01]  /*fab0*/  MUFU.TANH R184, R4 ;  /* 0x0000000400b87308 */ /* 0x000e620000002400 */
[----:B------:R-:W-:Y:S02]  /*fac0*/  FMUL.FTZ R5, R5, c[0x0][0x320] ;  /* 0x0000c80005057a20 */ /* 0x000fe40000410000 */
[----:B------:R-:W-:Y:S02]  /*fad0*/  FMUL.FTZ R6, R6, c[0x0][0x320] ;  /* 0x0000c80006067a20 */ /* 0x000fe40000410000 */
[----:B------:R-:W-:Y:S04]  /*fae0*/  FMUL.FTZ R7, R7, c[0x0][0x320] ;  /* 0x0000c80007077a20 */ /* 0x000fe80000410000 */
[----:B------:R-:W-:Y:S01]  /*faf0*/  FMUL.FTZ R8, R8, c[0x0][0x320] ;  /* 0x0000c80008087a20 */ /* 0x000fe20000410000 */
[----:B------:R-:W2:Y:S01]  /*fb00*/  MUFU.TANH R179, R5 ;  /* 0x0000000500b37308 */ /* 0x000ea20000002400 */
[----:B------:R-:W-:Y:S02]  /*fb10*/  FMUL.FTZ R9, R9, c[0x0][0x320] ;  /* 0x0000c80009097a20 */ /* 0x000fe40000410000 */
[----:B------:R-:W-:Y:S02]  /*fb20*/  FMUL.FTZ R10, R10, c[0x0][0x320] ;  /* 0x0000c8000a0a7a20 */ /* 0x000fe40000410000 */
[----:B------:R-:W-:Y:S02]  /*fb30*/  FMUL.FTZ R11, R11, c[0x0][0x320] ;  /* 0x0000c8000b0b7a20 */ /* 0x000fe40000410000 */
[----:B------:R-:W-:Y:S02]  /*fb40*/  FMUL.FTZ R14, R14, c[0x0][0x320] ;  /* 0x0000c8000e0e7a20 */ /* 0x000fe40000410000 */
[----:B------:R-:W-:Y:S01]  /*fb50*/  FMUL.FTZ R15, R15, c[0x0][0x320] ;  /* 0x0000c8000f0f7a20 */ /* 0x000fe20000410000 */
[----:B------:R-:W3:Y:S01]  /*fb60*/  MUFU.TANH R192, R6 ;  /* 0x0000000600c07308 */ /* 0x000ee20000002400 */
[----:B------:R-:W-:Y:S02]  /*fb70*/  FMUL.FTZ R16, R16, c[0x0][0x320] ;  /* 0x0000c80010107a20 */ /* 0x000fe40000410000 */
[----:B------:R-:W-:Y:S02]  /*fb80*/  FMUL.FTZ R18, R18, c[0x0][0x320] ;  /* 0x0000c80012127a20 */ /* 0x000fe40000410000 */
[----:B------:R-:W-:Y:S02]  /*fb90*/  FMUL.FTZ R17, R17, c[0x0][0x320] ;  /* 0x0000c80011117a20 */ /* 0x000fe40000410000 */
[----:B------:R-:W-:Y:S02]  /*fba0*/  FMUL.FTZ R19, R19, c[0x0][0x320] ;  /* 0x0000c80013137a20 */ /* 0x000fe40000410000 */
[----:B------:R-:W-:Y:S01]  /*fbb0*/  FMUL.FTZ R12, R12, c[0x0][0x320] ;  /* 0x0000c8000c0c7a20 */ /* 0x000fe20000410000 */
[----:B------:R4:W1:Y:S01]  /*fbc0*/  MUFU.TANH R193, R7 ;  /* 0x0000000700c17308 */ /* 0x0008620000002400 */
[----:B------:R-:W-:Y:S09]  /*fbd0*/  FMUL.FTZ R13, R13, c[0x0][0x320] ;  /* 0x0000c8000d0d7a20 */ /* 0x000ff20000410000 */
[----:B------:R-:W1:Y:S10]  /*fbe0*/  MUFU.TANH R177, R8 ;  /* 0x0000000800b17308 */ /* 0x000e740000002400 */
[----:B------:R-:W1:Y:S01]  /*fbf0*/  MUFU.TANH R176, R9 ;  /* 0x0000000900b07308 */ /* 0x000e620000002400 */
[----:B----4-:R-:W4:Y:S09]  /*fc00*/  LDSM.16.M88.4 R4, [R201+0x7000] ;  /* 0x00700000c904783b */ /* 0x010f320000000200 */
[----:B------:R-:W1:Y:S10]  /*fc10*/  MUFU.TANH R190, R10 ;  /* 0x0000000a00be7308 */ /* 0x000e740000002400 */
[----:B------:R1:W1:Y:S10]  /*fc20*/  MUFU.TANH R191, R11 ;  /* 0x0000000b00bf7308 */ /* 0x0002740000002400 */
[----:B------:R-:W2:Y:S10]  /*fc30*/  MUFU.TANH R172, R16 ;  /* 0x0000001000ac7308 */ /* 0x000eb40000002400 */
[----:B------:R-:W2:Y:S01]  /*fc40*/  MUFU.TANH R186, R18 ;  /* 0x0000001200ba7308 */ /* 0x000ea20000002400 */
[----:B-1----:R-:W1:Y:S01]  /*fc50*/  LDSM.16.M88.4 R8, [R201+0x7800] ;  /* 0x00780000c908783b */ /* 0x002e620000000200 */
[C---:B----4-:R-:W-:Y:S01]  /*fc60*/  HMMA.16816.F32.BF16 R20, R180.reuse, R4, R20 ;  /* 0x00000004b414723c */ /* 0x050fe20000041814 */
[----:B------:R-:W-:Y:S07]  /*fc70*/  DEPBAR.LE SB0, 0x0 ;  /* 0x000080000000791a */ /* 0x000fee0000000000 */
[----:B------:R-:W4:Y:S01]  /*fc80*/  MUFU.TANH R171, R17 ;  /* 0x0000001100ab7308 */ /* 0x000f220000002400 */
[----:B------:R-:W-:Y:S03]  /*fc90*/  BAR.SYNC.DEFER_BLOCKING 0x0 ;  /* 0x0000000000007b1d */ /* 0x000fe60000010000 */
[----:B------:R-:W-:Y:S01]  /*fca0*/  @P5 IMAD.HI.U32 R4, R230, c[0x0][0x2c8], RZ ;  /* 0x0000b200e6045a27 */ /* 0x000fe200078e00ff */
[C---:B------:R-:W-:Y:S05]  /*fcb0*/  HMMA.16816.F32.BF16 R24, R180.reuse, R6, R24 ;  /* 0x00000006b418723c */ /* 0x040fea0000041818 */
[----:B-----5:R-:W-:Y:S01]  /*fcc0*/  @P6 IADD3 R3, P5, R0, R228, RZ ;  /* 0x000000e400036210 */ /* 0x020fe20007fbe0ff */
[----:B------:R-:W-:Y:S01]  /*fcd0*/  IMAD.MOV.U32 R5, RZ, RZ, R230 ;  /* 0x000000ffff057224 */ /* 0x000fe200078e00e6 */
[----:B------:R-:W1:Y:S01]  /*fce0*/  MUFU.TANH R187, R19 ;  /* 0x0000001300bb7308 */ /* 0x000e620000002400 */
[----:B------:R-:W-:Y:S01]  /*fcf0*/  @P0 SHF.R.U32.HI R5, RZ, c[0x0][0x2cc], R4 ;  /* 0x0000b300ff050a19 */ /* 0x000fe20000011604 */
[----:B------:R-:W-:Y:S03]  /*fd00*/  IMAD.MOV.U32 R230, RZ, RZ, c[0x0][0x1e0] ;  /* 0x00007800ffe67624 */ /* 0x000fe600078e00ff */
[----:B------:R-:W-:Y:S02]  /*fd10*/  @P6 IADD3.X R6, R2, R227, RZ, P5, !PT ;  /* 0x000000e302066210 */ /* 0x000fe40002ffe4ff */
[----:B------:R-:W-:Y:S01]  /*fd20*/  @P6 IADD3 R4, P0, R0, R224, RZ ;  /* 0x000000e000046210 */ /* 0x000fe20007f1e0ff */
[----:B------:R-:W-:Y:S02]  /*fd30*/  FMUL.FTZ R20, R20, c[0x0][0x320] ;  /* 0x0000c80014147a20 */ /* 0x000fe40000410000 */
[----:B------:R-:W2:Y:S01]  /*fd40*/  MUFU.TANH R188, R14 ;  /* 0x0000000e00bc7308 */ /* 0x000ea20000002400 */
[----:B------:R-:W-:Y:S01]  /*fd50*/  FMUL.FTZ R21, R21, c[0x0][0x320] ;  /* 0x0000c80015157a20 */ /* 0x000fe20000410000 */
[----:B------:R-:W-:Y:S01]  /*fd60*/  SHF.L.U32 R230, R230, 0x5, RZ ;  /* 0x00000005e6e67819 */ /* 0x000fe200000006ff */
[----:B------:R-:W-:Y:S02]  /*fd70*/  FMUL.FTZ R22, R22, c[0x0][0x320] ;  /* 0x0000c80016167a20 */ /* 0x000fe40000410000 */
[----:B------:R-:W-:Y:S02]  /*fd80*/  FMUL.FTZ R23, R23, c[0x0][0x320] ;  /* 0x0000c80017177a20 */ /* 0x000fe40000410000 */
[----:B------:R-:W-:Y:S02]  /*fd90*/  FMUL.FTZ R24, R24, c[0x0][0x320] ;  /* 0x0000c80018187a20 */ /* 0x000fe40000410000 */
[----:B------:R-:W-:Y:S01]  /*fda0*/  FMUL.FTZ R25, R25, c[0x0][0x320] ;  /* 0x0000c80019197a20 */ /* 0x000fe20000410000 */
[----:B------:R5:W2:Y:S01]  /*fdb0*/  MUFU.TANH R170, R20 ;  /* 0x0000001400aa7308 */ /* 0x000aa20000002400 */
[----:B------:R-:W-:Y:S02]  /*fdc0*/  FMUL.FTZ R26, R26, c[0x0][0x320] ;  /* 0x0000c8001a1a7a20 */ /* 0x000fe40000410000 */
[----:B------:R-:W-:Y:S01]  /*fdd0*/  FMUL.FTZ R27, R27, c[0x0][0x320] ;  /* 0x0000c8001b1b7a20 */ /* 0x000fe20000410000 */
[C---:B-1----:R-:W-:Y:S06]  /*fde0*/  HMMA.16816.F32.BF16 R28, R180.reuse, R8, R28 ;  /* 0x00000008b41c723c */ /* 0x042fec000004181c */
[----:B------:R1:W1:Y:S02]  /*fdf0*/  MUFU.TANH R168, R24 ;  /* 0x0000001800a87308 */ /* 0x0002640000002400 */
[----:B------:R-:W-:Y:S08]  /*fe00*/  HMMA.16816.F32.BF16 R32, R180, R10, R32 ;  /* 0x0000000ab420723c */ /* 0x000ff00000041820 */
[----:B------:R2:W2:Y:S01]  /*fe10*/  MUFU.TANH R169, R21 ;  /* 0x0000001500a97308 */ /* 0x0004a20000002400 */
[----:B-----5:R-:W-:Y:S09]  /*fe20*/  @P6 LEA R20, P5, R3, c[0x0][0x1c8], 0x1 ;  /* 0x0000720003146a11 */ /* 0x020ff200078a08ff */
[----:B------:R5:W3:Y:S01]  /*fe30*/  MUFU.TANH R189, R15 ;  /* 0x0000000f00bd7308 */ /* 0x000ae20000002400 */
[----:B-1----:R-:W-:Y:S02]  /*fe40*/  FMUL.FTZ R24, R28, c[0x0][0x320] ;  /* 0x0000c8001c187a20 */ /* 0x002fe40000410000 */
[----:B------:R-:W3:Y:S03]  /*fe50*/  LDL R28, [R1+0x24] ;  /* 0x00002400011c7983 */ /* 0x000ee60000100800 */
[----:B------:R-:W-:Y:S02]  /*fe60*/  FMUL.FTZ R33, R33, c[0x0][0x320] ;  /* 0x0000c80021217a20 */ /* 0x000fe40000410000 */
[----:B------:R-:W-:Y:S02]  /*fe70*/  FMUL.FTZ R35, R35, c[0x0][0x320] ;  /* 0x0000c80023237a20 */ /* 0x000fe40000410000 */
[----:B------:R1:W1:Y:S01]  /*fe80*/  MUFU.TANH R174, R12 ;  /* 0x0000000c00ae7308 */ /* 0x0002620000002400 */
[----:B--2---:R-:W-:Y:S01]  /*fe90*/  @P6 LEA.HI.X R21, R3, c[0x0][0x1cc], R6, 0x1, P5 ;  /* 0x0000730003156a11 */ /* 0x004fe200028f0c06 */
[----:B------:R-:W-:Y:S01]  /*fea0*/  @P6 IMAD.X R6, R2, 0x1, R135, P0 ;  /* 0x0000000102066824 */ /* 0x000fe200000e0687 */
[----:B------:R-:W-:Y:S02]  /*feb0*/  @P6 LEA R18, P0, R4, c[0x0][0x1c8], 0x1 ;  /* 0x0000720004126a11 */ /* 0x000fe400078008ff */
[----:B------:R-:W-:Y:S01]  /*fec0*/  @P6 IADD3 R3, P5, R0, R252, RZ ;  /* 0x000000fc00036210 */ /* 0x000fe20007fbe0ff */
[----:B------:R-:W-:Y:S01]  /*fed0*/  @!PT LDS RZ, [RZ] ;  /* 0x00000000fffff984 */ /* 0x000fe20000000800 */
[----:B------:R-:W-:Y:S01]  /*fee0*/  @!PT LDS RZ, [RZ] ;  /* 0x00000000fffff984 */ /* 0x000fe20000000800 */
[----:B------:R-:W-:Y:S01]  /*fef0*/  @!PT LDS RZ, [RZ] ;  /* 0x00000000fffff984 */ /* 0x000fe20000000800 */
[----:B------:R2:W-:Y:S04]  /*ff00*/  @P6 LDGSTS.E.BYPASS.LTC128B.128 [R225+0x8100], [R20.64], !P4 ;  /* 0x0810000014e16fae */ /* 0x0005e8000e101d4c */
[----:B------:R-:W1:Y:S01]  /*ff10*/  MUFU.TANH R173, R13 ;  /* 0x0000000d00ad7308 */ /* 0x000e620000002400 */
[----:B------:R-:W-:Y:S01]  /*ff20*/  @P6 LEA.HI.X R19, R4, c[0x0][0x1cc], R6, 0x1, P0 ;  /* 0x0000730004136a11 */ /* 0x000fe200000f0c06 */
[----:B------:R-:W-:Y:S01]  /*ff30*/  @P6 IMAD.X R7, R2, 0x1, R251, P5 ;  /* 0x0000000102076824 */ /* 0x000fe200028e06fb */
[C---:B------:R-:W-:Y:S03]  /*ff40*/  @P6 LEA R16, P5, R3.reuse, c[0x0][0x1c8], 0x1 ;  /* 0x0000720003106a11 */ /* 0x040fe600078a08ff */
[----:B------:R1:W-:Y:S01]  /*ff50*/  @P6 LDGSTS.E.BYPASS.LTC128B.128 [R225+0xa100], [R18.64], !P3 ;  /* 0x0a10000012e16fae */ /* 0x0003e2000d901d4c */
[----:B------:R-:W-:Y:S02]  /*ff60*/  @P6 IADD3 R6, P0, R0, R250, RZ ;  /* 0x000000fa00066210 */ /* 0x000fe40007f1e0ff */
[----:B------:R-:W-:Y:S01]  /*ff70*/  @P6 LEA.HI.X R17, R3, c[0x0][0x1cc], R7, 0x1, P5 ;  /* 0x0000730003116a11 */ /* 0x000fe200028f0c07 */
[----:B------:R1:W1:Y:S01]  /*ff80*/  MUFU.TANH R178, R22 ;  /* 0x0000001600b27308 */ /* 0x0002620000002400 */
[----:B------:R-:W-:Y:S01]  /*ff90*/  @P6 IADD3 R0, P5, R230, R0, RZ ;  /* 0x00000000e6006210 */ /* 0x000fe20007fbe0ff */
[----:B------:R-:W-:Y:S01]  /*ffa0*/  @P6 IMAD.X R3, R2, 0x1, R247, P0 ;  /* 0x0000000102036824 */ /* 0x000fe200000e06f7 */
[C---:B------:R-:W-:Y:S01]  /*ffb0*/  @P6 LEA R14, P0, R6.reuse, c[0x0][0x1c8], 0x1 ;  /* 0x00007200060e6a11 */ /* 0x040fe200078008ff */
[----:B------:R2:W-:Y:S01]  /*ffc0*/  @P6 LDGSTS.E.BYPASS.LTC128B.128 [R225+0xc100], [R16.64], !P2 ;  /* 0x0c10000010e16fae */ /* 0x0005e2000d101d4c */
[----:B------:R-:W-:Y:S02]  /*ffd0*/  IMAD.MOV.U32 R230, RZ, RZ, c[0x0][0x1e0] ;  /* 0x00007800ffe67624 */ /* 0x000fe400078e00ff */
[----:B-----5:R-:W-:Y:S02]  /*ffe0*/  @P6 LEA.HI.X R15, R6, c[0x0][0x1cc], R3, 0x1, P0 ;  /* 0x00007300060f6a11 */ /* 0x020fe400000f0c03 */
[----:B------:R-:W-:Y:S01]  /*fff0*/  @P6 IADD3 R3, P0, R0, R224, RZ ;  /* 0x000000e000036210 */ /* 0x000fe20007f1e0ff */
[----:B------:R5:W2:Y:S01]  /*10000*/  MUFU.TANH R185, R23 ;  /* 0x0000001700b97308 */ /* 0x000aa20000002400 */
[----:B------:R-:W-:Y:S01]  /*10010*/  SHF.L.U64.HI R230, R230, R232, c[0x0][0x1e4] ;  /* 0x00007900e6e67619 */ /* 0x000fe200000102e8 */
[----:B------:R2:W-:Y:S03]  /*10020*/  @P6 LDGSTS.E.BYPASS.LTC128B.128 [R225+0xe100], [R14.64], !P1 ;  /* 0x0e1000000ee16fae */ /* 0x0005e6000c901d4c */
[----:B------:R-:W-:Y:S02]  /*10030*/  @P6 IADD3.X R2, R230, R2, RZ, P5, !PT ;  /* 0x00000002e6026210 */ /* 0x000fe40002ffe4ff */
[----:B------:R-:W-:Y:S03]  /*10040*/  @P6 IADD3 R4, P5, R0, R228, RZ ;  /* 0x000000e400046210 */ /* 0x000fe60007fbe0ff */
[----:B------:R4:W3:Y:S01]  /*10050*/  MUFU.TANH R132, R25 ;  /* 0x0000001900847308 */ /* 0x0008e20000002400 */
[C---:B------:R-:W-:Y:S01]  /*10060*/  @P6 IMAD.X R7, R2.reuse, 0x1, R135, P0 ;  /* 0x0000000102076824 */ /* 0x040fe200000e0687 */
[C---:B------:R-:W-:Y:S01]  /*10070*/  @P6 LEA R10, P0, R3.reuse, c[0x0][0x1c8], 0x1 ;  /* 0x00007200030a6a11 */ /* 0x040fe200078008ff */
[----:B------:R-:W-:Y:S01]  /*10080*/  @P6 IMAD.X R6, R2, 0x1, R227, P5 ;  /* 0x0000000102066824 */ /* 0x000fe200028e06e3 */
[----:B-1----:R-:W-:Y:S01]  /*10090*/  @P6 LEA R12, P5, R4, c[0x0][0x1c8], 0x1 ;  /* 0x00007200040c6a11 */ /* 0x002fe200078a08ff */
[----:B------:R-:W-:Y:S01]  /*100a0*/  FMUL.FTZ R22, R32, c[0x0][0x320] ;  /* 0x0000c80020167a20 */ /* 0x000fe20000410000 */
[----:B------:R-:W-:Y:S02]  /*100b0*/  @P6 LEA.HI.X R11, R3, c[0x0][0x1cc], R7, 0x1, P0 ;  /* 0x00007300030b6a11 */ /* 0x000fe400000f0c07 */
[----:B------:R-:W-:Y:S02]  /*100c0*/  @P6 LEA.HI.X R13, R4, c[0x0][0x1cc], R6, 0x1, P5 ;  /* 0x00007300040d6a11 */ /* 0x000fe400028f0c06 */
[----:B------:R1:W1:Y:S01]  /*100d0*/  MUFU.TANH R175, R26 ;  /* 0x0000001a00af7308 */ /* 0x0002620000002400 */
[C---:B------:R-:W-:Y:S02]  /*100e0*/  @P6 IADD3 R4, P5, R0.reuse, R252, RZ ;  /* 0x000000fc00046210 */ /* 0x040fe40007fbe0ff */
[----:B------:R3:W-:Y:S01]  /*100f0*/  @P6 LDGSTS.E.BYPASS.LTC128B.128 [R225+0x9100], [R12.64], !P4 ;  /* 0x091000000ce16fae */ /* 0x0007e2000e101d4c */
[----:B------:R-:W-:Y:S01]  /*10100*/  @P6 IADD3 R0, P0, R0, R250, RZ ;  /* 0x000000fa00006210 */ /* 0x000fe20007f1e0ff */
[----:B-----5:R-:W-:Y:S01]  /*10110*/  FMUL.FTZ R23, R29, c[0x0][0x320] ;  /* 0x0000c8001d177a20 */ /* 0x020fe20000410000 */
[----:B------:R-:W-:Y:S02]  /*10120*/  @P6 IADD3.X R3, R2, R251, RZ, P5, !PT ;  /* 0x000000fb02036210 */ /* 0x000fe40002ffe4ff */
[----:B------:R-:W-:Y:S01]  /*10130*/  @P6 LEA R8, P5, R4, c[0x0][0x1c8], 0x1 ;  /* 0x0000720004086a11 */ /* 0x000fe200078a08ff */
[----:B------:R3:W-:Y:S01]  /*10140*/  @P6 LDGSTS.E.BYPASS.LTC128B.128 [R225+0xb100], [R10.64], !P3 ;  /* 0x0b1000000ae16fae */ /* 0x0007e2000d901d4c */
[----:B------:R-:W3:Y:S01]  /*10150*/  MUFU.TANH R27, R27 ;  /* 0x0000001b001b7308 */ /* 0x000ee20000002400 */
[----:B------:R-:W-:Y:S01]  /*10160*/  @P6 IMAD.X R2, R2, 0x1, R247, P0 ;  /* 0x0000000102026824 */ /* 0x000fe200000e06f7 */
[----:B------:R-:W-:Y:S01]  /*10170*/  @P6 LEA.HI.X R9, R4, c[0x0][0x1cc], R3, 0x1, P5 ;  /* 0x0000730004096a11 */ /* 0x000fe200028f0c03 */
[----:B--2---:R-:W-:Y:S01]  /*10180*/  FMUL.FTZ R14, R34, c[0x0][0x320] ;  /* 0x0000c800220e7a20 */ /* 0x004fe20000410000 */
[C---:B------:R-:W-:Y:S01]  /*10190*/  @P6 LEA R6, P0, R0.reuse, c[0x0][0x1c8], 0x1 ;  /* 0x0000720000066a11 */ /* 0x040fe200078008ff */
[----:B----4-:R-:W-:Y:S01]  /*101a0*/  FMUL.FTZ R25, R31, c[0x0][0x320] ;  /* 0x0000c8001f197a20 */ /* 0x010fe20000410000 */
[----:B------:R-:W2:Y:S01]  /*101b0*/  SHFL.IDX PT, R3, R5, RZ, 0x1c1f ;  /* 0x001c1fff05037589 */ /* 0x000ea200000e0000 */
[----:B------:R-:W-:Y:S01]  /*101c0*/  IMAD.SHL.U32 R4, R223, 0x40, RZ ;  /* 0x00000040df047824 */ /* 0x000fe200078e00ff */
[----:B------:R-:W-:Y:S02]  /*101d0*/  @P6 LEA.HI.X R7, R0, c[0x0][0x1cc], R2, 0x1, P0 ;  /* 0x0000730000076a11 */ /* 0x000fe400000f0c02 */
[----:B------:R-:W4:Y:S01]  /*101e0*/  MUFU.TANH R24, R24 ;  /* 0x0000001800187308 */ /* 0x000f220000002400 */
[----:B------:R-:W-:Y:S01]  /*101f0*/  PLOP3.LUT P0, PT, PT, PT, UP1, 0x40, 0x0 ;  /* 0x000000000000781c */ /* 0x000fe20003f0e818 */
[----:B------:R2:W-:Y:S01]  /*10200*/  @P6 LDGSTS.E.BYPASS.LTC128B.128 [R225+0xd100], [R8.64], !P2 ;  /* 0x0d10000008e16fae */ /* 0x0005e2000d101d4c */
[----:B-1----:R-:W-:Y:S05]  /*10210*/  FMUL.FTZ R26, R30, c[0x0][0x320] ;  /* 0x0000c8001e1a7a20 */ /* 0x002fea0000410000 */
[----:B------:R1:W-:Y:S02]  /*10220*/  @P6 LDGSTS.E.BYPASS.LTC128B.128 [R225+0xf100], [R6.64], !P1 ;  /* 0x0f10000006e16fae */ /* 0x0003e4000c901d4c */
[----:B------:R-:W1:Y:S04]  /*10230*/  MUFU.TANH R23, R23 ;  /* 0x0000001700177308 */ /* 0x000e680000002400 */
[----:B------:R-:W0:Y:S06]  /*10240*/  LDGDEPBAR ;  /* 0x00000000000079af */ /* 0x000e2c0000000000 */
        /* <DEDUP_REMOVED lines=9> */
[C---:B-1----:R-:W-:Y:S02]  /*102e0*/  IADD3 R6, R0.reuse, UR6, RZ ;  /* 0x0000000600067c10 */ /* 0x042fe4000fffe0ff */
[----:B------:R-:W-:Y:S03]  /*102f0*/  IADD3 R7, R0, c[0x0][0x328], RZ ;  /* 0x0000ca0000077a10 */ /* 0x000fe60007ffe0ff */
[----:B--2---:R-:W-:Y:S01]  /*10300*/  IMAD.IADD R0, R6, 0x1, R3 ;  /* 0x0000000106007824 */ /* 0x004fe200078e0203 */
[----:B------:R-:W-:Y:S01]  /*10310*/  IADD3 R2, R7, R3, RZ ;  /* 0x0000000307027210 */ /* 0x000fe20007ffe0ff */
[----:B------:R-:W-:-:S05]  /*10320*/  @P0 BRA `(.L_x_1620) ;  /* 0x0000019000000947 */ /* 0x000fca0003800000 */
[----:B----4-:R-:W-:Y:S01]  /*10330*/  IADD3 R3, R3, c[0x0][0x1d0], RZ ;  /* 0x0000740003037a10 */ /* 0x010fe20007ffe0ff */
        /* <DEDUP_REMOVED lines=13> */
.L_x_1622:
[----:B------:R-:W-:Y:S04]  /*10410*/  MOV R8, c[0x0][0x32c] ;  /* 0x0000cb0000087a02 */ /* 0x000fe80000000f00 */
[----:B------:R-:W-:Y:S11]  /*10420*/  ISETP.NE.AND P0, PT, R8, 0x1, PT ;  /* 0x000000010800780c */ /* 0x000ff60003f05270 */
[----:B------:R-:W-:Y:S02]  /*10430*/  @!UPT UIADD3 URZ, URZ, URZ, URZ ;  /* 0x0000003f3f3ff290 */ /* 0x000fe4000fffe03f */
[----:B------:R-:W-:Y:S05]  /*10440*/  @P0 IMAD.HI.U32 R8, R3, c[0x0][0x330], RZ ;  /* 0x0000cc0003080a27 */ /* 0x000fea00078e00ff */
[----:B------:R-:W-:Y:S02]  /*10450*/  @P0 SHF.R.U32.HI R3, RZ, c[0x0][0x334], R8 ;  /* 0x0000cd00ff030a19 */ /* 0x000fe40000011608 */
.L_x_1623:
[----:B------:R-:W-:Y:S05]  /*10460*/  BSYNC B0 ;  /* 0x0000000000007941 */ /* 0x000fea0003800000 */
.L_x_1621:
[----:B------:R-:W-:Y:S04]  /*10470*/  IMAD R3, R3, c[0x0][0x32c], -R4 ;  /* 0x0000cb0003037a24 */ /* 0x000fe800078e0a04 */
[----:B------:R-:W-:Y:S05]  /*10480*/  IMAD.IADD R3, R3, 0x1, -R28 ;  /* 0x0000000103037824 */ /* 0x000fea00078e0a1c */
[----:B------:R-:W-:Y:S02]  /*10490*/  IADD3 R8, R3, c[0x0][0x32c], RZ ;  /* 0x0000cb0003087a10 */ /* 0x000fe40007ffe0ff */
[----:B------:R-:W-:Y:S02]  /*104a0*/  IMNMX R0, R0, R3, !PT ;  /* 0x0000000300007217 */ /* 0x000fe40007800200 */
[----:B------:R-:W-:Y:S02]  /*104b0*/  IMNMX R2, R2, R8, PT ;  /* 0x0000000802027217 */ /* 0x000fe40003800200 */
.L_x_1620:
[----:B----4-:R-:W-:Y:S01]  /*104c0*/  ISETP.GT.AND P0, PT, R223, -0x1, PT ;  /* 0xffffffffdf00780c */ /* 0x010fe20003f04270 */
        /* <DEDUP_REMOVED lines=67> */
.L_x_1626:
[----:B------:R-:W-:Y:S04]  /*10900*/  MOV R5, c[0x0][0x32c] ;  /* 0x0000cb0000057a02 */ /* 0x000fe80000000f00 */
[----:B------:R-:W-:Y:S11]  /*10910*/  ISETP.NE.AND P5, PT, R5, 0x1, PT ;  /* 0x000000010500780c */ /* 0x000ff60003fa5270 */
[----:B------:R-:W-:Y:S02]  /*10920*/  @!UPT UIADD3 URZ, URZ, URZ, URZ ;  /* 0x0000003f3f3ff290 */ /* 0x000fe4000fffe03f */
[----:B------:R-:W-:Y:S05]  /*10930*/  @P5 IMAD.HI.U32 R5, R3, c[0x0][0x330], RZ ;  /* 0x0000cc0003055a27 */ /* 0x000fea00078e00ff */
[----:B------:R-:W-:Y:S02]  /*10940*/  @P5 SHF.R.U32.HI R3, RZ, c[0x0][0x334], R5 ;  /* 0x0000cd00ff035a19 */ /* 0x000fe40000011605 */
.L_x_1627:
[----:B------:R-:W-:Y:S05]  /*10950*/  BSYNC B0 ;  /* 0x0000000000007941 */ /* 0x000fea0003800000 */
.L_x_1625:
[----:B------:R-:W-:Y:S04]  /*10960*/  IMAD R4, R3, c[0x0][0x32c], -R4 ;  /* 0x0000cb0003047a24 */ /* 0x000fe800078e0a04 */
[----:B------:R-:W-:Y:S05]  /*10970*/  IMAD.IADD R4, R4, 0x1, -R28 ;  /* 0x0000000104047824 */ /* 0x000fea00078e0a1c */
[----:B------:R-:W-:Y:S02]  /*10980*/  IADD3 R3, R4, c[0x0][0x32c], RZ ;  /* 0x0000cb0004037a10 */ /* 0x000fe40007ffe0ff */
[----:B------:R-:W-:Y:S02]  /*10990*/  IMNMX R0, R0, R4, !PT ;  /* 0x0000000400007217 */ /* 0x000fe40007800200 */
[----:B------:R-:W-:Y:S02]  /*109a0*/  IMNMX R2, R2, R3, PT ;  /* 0x0000000302027217 */ /* 0x000fe40003800200 */
.L_x_1624:
        /* <DEDUP_REMOVED lines=13> */
[----:B------:R-:W-:Y:S02]  /*10a80*/  ISETP.LT.OR P6, PT, R2, 0x2, P6 ;  /* 0x000000020200780c */ /* 0x000fe400037c1670 */
[----:B------:R-:W-:Y:S02]  /*10a90*/  FMNMX.FTZ R3, R176, R3, !PT ;  /* 0x00000003b0037209 */ /* 0x000fe40007810000 */
[----:B------:R-:W-:Y:S02]  /*10aa0*/  FSEL R6, R193, -INF , !P6 ;  /* 0xff800000c1067808 */ /* 0x000fe40007000000 */
[----:B------:R-:W-:Y:S02]  /*10ab0*/  ISETP.GT.AND P6, PT, R0, 0x9, P0 ;  /* 0x000000090000780c */ /* 0x000fe400007c4270 */
[----:B------:R-:W-:Y:S02]  /*10ac0*/  ISETP.LT.OR P5, PT, R2, 0x9, P5 ;  /* 0x000000090200780c */ /* 0x000fe40002fa1670 */
        /* <DEDUP_REMOVED lines=95> */
[C---:B--2---:R-:W-:Y:S01]  /*110c0*/  FMUL.FTZ R8, R2.reuse, R140 ;  /* 0x0000008c02087220 */ /* 0x044fe20000410000 */
[----:B------:R-:W-:Y:S01]  /*110d0*/  ISETP.GT.AND P0, PT, R223, R231, PT ;  /* 0x000000e7df00720c */ /* 0x000fe20003f04270 */
        /* <DEDUP_REMOVED lines=30> */
[C---:B------:R-:W-:Y:S01]  /*112c0*/  FMUL.FTZ R61, R2.reuse, R61 ;  /* 0x0000003d023d7220 */ /* 0x040fe20000410000 */
        /* <DEDUP_REMOVED lines=68> */
[C---:B------:R-:W-:Y:S01]  /*11710*/  FMUL.FTZ R59, R0.reuse, R59 ;  /* 0x0000003b003b7220 */ /* 0x040fe20000410000 */
        /* <DEDUP_REMOVED lines=14> */
[----:B------:R-:W-:Y:S02]  /*11800*/  FMUL.FTZ R74, R0, R74 ;  /* 0x0000004a004a7220 */ /* 0x000fe40000410000 */
        /* <DEDUP_REMOVED lines=114> */
[C---:B--2---:R-:W-:Y:S08]  /*11f30*/  HMMA.16816.F32.BF16 R36, R136.reuse, R140, R36 ;  /* 0x0000008c8824723c */ /* 0x044ff00000041824 */
[C---:B------:R-:W-:Y:S01]  /*11f40*/  HMMA.16816.F32.BF16 R40, R136.reuse, R142, R40 ;  /* 0x0000008e8828723c */ /* 0x040fe20000041828 */
[----:B------:R-:W2:Y:S07]  /*11f50*/  LDSM.16.MT88.4 R140, [R197+0x4900] ;  /* 0x00490000c58c783b */ /* 0x000eae0000004200 */
[C---:B-1----:R-:W-:Y:S04]  /*11f60*/  HMMA.16816.F32.BF16 R44, R136.reuse, R144, R44 ;  /* 0x00000090882c723c */ /* 0x042fe8000004182c */
[--C-:B----4-:R-:W-:Y:S04]  /*11f70*/  FFMA.FTZ R134, R183, c[0x0][0x2d0], -R172.reuse ;  /* 0x0000b400b7867a23 */ /* 0x110fe800000108ac */
[C---:B------:R-:W-:Y:S01]  /*11f80*/  HMMA.16816.F32.BF16 R48, R136.reuse, R146, R48 ;  /* 0x000000928830723c */ /* 0x040fe20000041830 */
[----:B------:R-:W1:Y:S01]  /*11f90*/  LDSM.16.MT88.4 R144, [R198+0x4900] ;  /* 0x00490000c690783b */ /* 0x000e620000004200 */
[----:B------:R4:W1:Y:S06]  /*11fa0*/  MUFU.EX2 R182, R134 ;  /* 0x0000008600b67308 */ /* 0x00086c0000000800 */
[C---:B-----5:R-:W-:Y:S08]  /*11fb0*/  HMMA.16816.F32.BF16 R52, R136.reuse, R148, R52 ;  /* 0x000000948834723c */ /* 0x060ff00000041834 */
[C---:B------:R-:W-:Y:S01]  /*11fc0*/  HMMA.16816.F32.BF16 R56, R136.reuse, R150, R56 ;  /* 0x000000968838723c */ /* 0x040fe20000041838 */
[----:B------:R-:W5:Y:S07]  /*11fd0*/  LDSM.16.MT88.4 R148, [R200+0x4900] ;  /* 0x00490000c894783b */ /* 0x000f6e0000004200 */
[C---:B---3--:R-:W-:Y:S04]  /*11fe0*/  HMMA.16816.F32.BF16 R60, R136.reuse, R152, R60 ;  /* 0x00000098883c723c */ /* 0x048fe8000004183c */
[--C-:B----4-:R-:W-:Y:S04]  /*11ff0*/  FFMA.FTZ R134, R178, c[0x0][0x2d0], -R133.reuse ;  /* 0x0000b400b2867a23 */ /* 0x110fe80000010885 */
        /* <DEDUP_REMOVED lines=32> */
[----:B------:R-:W-:Y:S01]  /*12200*/  HMMA.16816.F32.BF16 R128, R136, R154, R128 ;  /* 0x0000009a8880723c */ /* 0x000fe20000041880 */
[----:B------:R-:W3:Y:S01]  /*12210*/  LDSM.16.MT88.4 R152, [R199+0x1100] ;  /* 0x00110000c798783b */ /* 0x000ee20000004200 */
[----:B------:R4:W-:Y:S05]  /*12220*/  MUFU.EX2 R181, R134 ;  /* 0x0000008600b57308 */ /* 0x0009ea0000000800 */
[----:B------:R-:W-:Y:S02]  /*12230*/  F2FP.BF16.PACK_AB R136, R189, R232 ;  /* 0x000000e8bd88723e */ /* 0x000fe400000010ff */
[----:B------:R-:W-:Y:S03]  /*12240*/  F2FP.BF16.PACK_AB R138, R182, R187 ;  /* 0x000000bbb68a723e */ /* 0x000fe600000010ff */
[----:B------:R-:W-:Y:S02]  /*12250*/  F2FP.BF16.PACK_AB R137, R176, R177 ;  /* 0x000000b1b089723e */ /* 0x000fe400000010ff */
[----:B-1----:R-:W-:Y:S07]  /*12260*/  F2FP.BF16.PACK_AB R139, R174, R175 ;  /* 0x000000afae8b723e */ /* 0x002fee00000010ff */
[C---:B--2---:R-:W-:Y:S03]  /*12270*/  HMMA.16816.F32.BF16 R4, R136.reuse, R140, R4 ;  /* 0x0000008c8804723c */ /* 0x044fe60000041804 */
[--C-:B----4-:R-:W-:Y:S05]  /*12280*/  FFMA.FTZ R134, R195, c[0x0][0x2d0], -R172.reuse ;  /* 0x0000b400c3867a23 */ /* 0x110fea00000108ac */
[C---:B------:R-:W-:Y:S01]  /*12290*/  HMMA.16816.F32.BF16 R8, R136.reuse, R142, R8 ;  /* 0x0000008e8808723c */ /* 0x040fe20000041808 */
[----:B------:R-:W1:Y:S01]  /*122a0*/  LDSM.16.MT88.4 R140, [R197+0x3100] ;  /* 0x00310000c58c783b */ /* 0x000e620000004200 */
[----:B------:R-:W2:Y:S06]  /*122b0*/  MUFU.EX2 R180, R134 ;  /* 0x0000008600b47308 */ /* 0x000eac0000000800 */
[C---:B------:R-:W-:Y:S08]  /*122c0*/  HMMA.16816.F32.BF16 R12, R136.reuse, R144, R12 ;  /* 0x00000090880c723c */ /* 0x040ff0000004180c */
[C---:B------:R-:W-:Y:S01]  /*122d0*/  HMMA.16816.F32.BF16 R16, R136.reuse, R146, R16 ;  /* 0x000000928810723c */ /* 0x040fe20000041810 */
[----:B------:R-:W4:Y:S07]  /*122e0*/  LDSM.16.MT88.4 R144, [R198+0x3100] ;  /* 0x00310000c690783b */ /* 0x000f2e0000004200 */
[C---:B-----5:R-:W-:Y:S04]  /*122f0*/  HMMA.16816.F32.BF16 R20, R136.reuse, R148, R20 ;  /* 0x000000948814723c */ /* 0x060fe80000041814 */
[----:B--2---:R-:W-:Y:S01]  /*12300*/  F2FP.BF16.PACK_AB R168, R180, R181 ;  /* 0x000000b5b4a8723e */ /* 0x004fe200000010ff */
[--C-:B------:R-:W-:Y:S02]  /*12310*/  FFMA.FTZ R134, R224, c[0x0][0x2d0], -R172.reuse ;  /* 0x0000b400e0867a23 */ /* 0x100fe400000108ac */
[----:B------:R-:W-:Y:S01]  /*12320*/  FFMA.FTZ R172, R226, c[0x0][0x2d0], -R172 ;  /* 0x0000b400e2ac7a23 */ /* 0x000fe200000108ac */
[C---:B------:R-:W-:Y:S01]  /*12330*/  HMMA.16816.F32.BF16 R24, R136.reuse, R150, R24 ;  /* 0x000000968818723c */ /* 0x040fe20000041818 */
[----:B------:R-:W2:Y:S01]  /*12340*/  LDSM.16.MT88.4 R148, [R200+0x3100] ;  /* 0x00310000c894783b */ /* 0x000ea20000004200 */
[----:B------:R5:W-:Y:S06]  /*12350*/  MUFU.EX2 R179, R134 ;  /* 0x0000008600b37308 */ /* 0x000bec0000000800 */
[C---:B---3--:R-:W-:Y:S04]  /*12360*/  HMMA.16816.F32.BF16 R28, R136.reuse, R152, R28 ;  /* 0x00000098881c723c */ /* 0x048fe8000004181c */
[----:B------:R-:W3:Y:S04]  /*12370*/  MUFU.EX2 R178, R172 ;  /* 0x000000ac00b27308 */ /* 0x000ee80000000800 */
[C---:B------:R-:W-:Y:S01]  /*12380*/  HMMA.16816.F32.BF16 R32, R136.reuse, R154, R32 ;  /* 0x0000009a8820723c */ /* 0x040fe20000041820 */
[----:B------:R-:W2:Y:S07]  /*12390*/  LDSM.16.MT88.4 R152, [R199+0x3100] ;  /* 0x00310000c798783b */ /* 0x000eae0000004200 */
[C---:B-1----:R-:W-:Y:S04]  /*123a0*/  HMMA.16816.F32.BF16 R36, R136.reuse, R140, R36 ;  /* 0x0000008c8824723c */ /* 0x042fe80000041824 */
[--C-:B-----5:R-:W-:Y:S04]  /*123b0*/  FFMA.FTZ R134, R191, c[0x0][0x2d0], -R133.reuse ;  /* 0x0000b400bf867a23 */ /* 0x120fe80000010885 */
[C---:B------:R-:W-:Y:S01]  /*123c0*/  HMMA.16816.F32.BF16 R40, R136.reuse, R142, R40 ;  /* 0x0000008e8828723c */ /* 0x040fe20000041828 */
[----:B------:R-:W1:Y:S01]  /*123d0*/  LDSM.16.MT88.4 R140, [R197+0x5100] ;  /* 0x00510000c58c783b */ /* 0x000e620000004200 */
[----:B------:R5:W-:Y:S02]  /*123e0*/  MUFU.EX2 R173, R134 ;  /* 0x0000008600ad7308 */ /* 0x000be40000000800 */
[----:B---3--:R-:W-:Y:S04]  /*123f0*/  F2FP.BF16.PACK_AB R170, R178, R179 ;  /* 0x000000b3b2aa723e */ /* 0x008fe800000010ff */
[C---:B----4-:R-:W-:Y:S08]  /*12400*/  HMMA.16816.F32.BF16 R44, R136.reuse, R144, R44 ;  /* 0x00000090882c723c */ /* 0x050ff0000004182c */
[C---:B------:R-:W-:Y:S01]  /*12410*/  HMMA.16816.F32.BF16 R48, R136.reuse, R146, R48 ;  /* 0x000000928830723c */ /* 0x040fe20000041830 */
[----:B------:R-:W3:Y:S07]  /*12420*/  LDSM.16.MT88.4 R144, [R198+0x5100] ;  /* 0x00510000c690783b */ /* 0x000eee0000004200 */
[C---:B--2---:R-:W-:Y:S04]  /*12430*/  HMMA.16816.F32.BF16 R52, R136.reuse, R148, R52 ;  /* 0x000000948834723c */ /* 0x044fe80000041834 */
[--C-:B-----5:R-:W-:Y:S04]  /*12440*/  FFMA.FTZ R134, R192, c[0x0][0x2d0], -R133.reuse ;  /* 0x0000b400c0867a23 */ /* 0x120fe80000010885 */
[C---:B------:R-:W-:Y:S01]  /*12450*/  HMMA.16816.F32.BF16 R56, R136.reuse, R150, R56 ;  /* 0x000000968838723c */ /* 0x040fe20000041838 */
[----:B------:R-:W2:Y:S01]  /*12460*/  LDSM.16.MT88.4 R148, [R200+0x5100] ;  /* 0x00510000c894783b */ /* 0x000ea20000004200 */
[----:B------:R-:W4:Y:S06]  /*12470*/  MUFU.EX2 R172, R134 ;  /* 0x0000008600ac7308 */ /* 0x000f2c0000000800 */
[C---:B------:R-:W-:Y:S08]  /*12480*/  HMMA.16816.F32.BF16 R60, R136.reuse, R152, R60 ;  /* 0x00000098883c723c */ /* 0x040ff0000004183c */
[C---:B------:R-:W-:Y:S01]  /*12490*/  HMMA.16816.F32.BF16 R64, R136.reuse, R154, R64 ;  /* 0x0000009a8840723c */ /* 0x040fe20000041840 */
[----:B------:R-:W5:Y:S07]  /*124a0*/  LDSM.16.MT88.4 R152, [R199+0x5100] ;  /* 0x00510000c798783b */ /* 0x000f6e0000004200 */
[C---:B-1----:R-:W-:Y:S04]  /*124b0*/  HMMA.16816.F32.BF16 R68, R136.reuse, R140, R68 ;  /* 0x0000008c8844723c */ /* 0x042fe80000041844 */
[----:B----4-:R-:W-:Y:S01]  /*124c0*/  F2FP.BF16.PACK_AB R169, R172, R173 ;  /* 0x000000adaca9723e */ /* 0x010fe200000010ff */
[--C-:B------:R-:W-:Y:S02]  /*124d0*/  FFMA.FTZ R134, R193, c[0x0][0x2d0], -R133.reuse ;  /* 0x0000b400c1867a23 */ /* 0x100fe40000010885 */
[----:B------:R-:W-:Y:S01]  /*124e0*/  FFMA.FTZ R133, R135, c[0x0][0x2d0], -R133 ;  /* 0x0000b40087857a23 */ /* 0x000fe20000010885 */
[C---:B------:R-:W-:Y:S01]  /*124f0*/  HMMA.16816.F32.BF16 R72, R136.reuse, R142, R72 ;  /* 0x0000008e8848723c */ /* 0x040fe20000041848 */
[----:B------:R-:W1:Y:S02]  /*12500*/  LDSM.16.MT88.4 R140, [R197+0x7100] ;  /* 0x00710000c58c783b */ /* 0x000e640000004200 */
[----:B------:R-:W-:Y:S05]  /*12510*/  MUFU.EX2 R134, R134 ;  /* 0x0000008600867308 */ /* 0x000fea0000000800 */
[C---:B---3--:R-:W-:Y:S05]  /*12520*/  HMMA.16816.F32.BF16 R76, R136.reuse, R144, R76 ;  /* 0x00000090884c723c */ /* 0x048fea000004184c */
[----:B------:R-:W3:Y:S03]  /*12530*/  MUFU.EX2 R133, R133 ;  /* 0x0000008500857308 */ /* 0x000ee60000000800 */
[C---:B------:R-:W-:Y:S01]  /*12540*/  HMMA.16816.F32.BF16 R80, R136.reuse, R146, R80 ;  /* 0x000000928850723c */ /* 0x040fe20000041850 */
[----:B------:R-:W4:Y:S07]  /*12550*/  LDSM.16.MT88.4 R144, [R198+0x7100] ;  /* 0x00710000c690783b */ /* 0x000f2e0000004200 */
[C---:B--2---:R-:W-:Y:S08]  /*12560*/  HMMA.16816.F32.BF16 R84, R136.reuse, R148, R84 ;  /* 0x000000948854723c */ /* 0x044ff00000041854 */
[C---:B------:R-:W-:Y:S01]  /*12570*/  HMMA.16816.F32.BF16 R88, R136.reuse, R150, R88 ;  /* 0x000000968858723c */ /* 0x040fe20000041858 */
[----:B------:R-:W2:Y:S03]  /*12580*/  LDSM.16.MT88.4 R148, [R200+0x7100] ;  /* 0x00710000c894783b */ /* 0x000ea60000004200 */
[----:B---3--:R-:W-:Y:S04]  /*12590*/  F2FP.BF16.PACK_AB R171, R133, R134 ;  /* 0x0000008685ab723e */ /* 0x008fe800000010ff */
[C---:B-----5:R-:W-:Y:S08]  /*125a0*/  HMMA.16816.F32.BF16 R92, R136.reuse, R152, R92 ;  /* 0x00000098885c723c */ /* 0x060ff0000004185c */
[C---:B------:R-:W-:Y:S01]  /*125b0*/  HMMA.16816.F32.BF16 R96, R136.reuse, R154, R96 ;  /* 0x0000009a8860723c */ /* 0x040fe20000041860 */
[----:B------:R-:W3:Y:S07]  /*125c0*/  LDSM.16.MT88.4 R152, [R199+0x7100] ;  /* 0x00710000c798783b */ /* 0x000eee0000004200 */
[C---:B-1----:R-:W-:Y:S08]  /*125d0*/  HMMA.16816.F32.BF16 R100, R136.reuse, R140, R100 ;  /* 0x0000008c8864723c */ /* 0x042ff00000041864 */
[C---:B------:R-:W-:Y:S01]  /*125e0*/  HMMA.16816.F32.BF16 R104, R136.reuse, R142, R104 ;  /* 0x0000008e8868723c */ /* 0x040fe20000041868 */
[----:B------:R-:W1:Y:S07]  /*125f0*/  LDSM.16.MT88.4 R140, [R197+0x1900] ;  /* 0x00190000c58c783b */ /* 0x000e6e0000004200 */
[C---:B----4-:R-:W-:Y:S08]  /*12600*/  HMMA.16816.F32.BF16 R108, R136.reuse, R144, R108 ;  /* 0x00000090886c723c */ /* 0x050ff0000004186c */
[C---:B------:R-:W-:Y:S08]  /*12610*/  HMMA.16816.F32.BF16 R112, R136.reuse, R146, R112 ;  /* 0x000000928870723c */ /* 0x040ff00000041870 */
[C---:B--2---:R-:W-:Y:S08]  /*12620*/  HMMA.16816.F32.BF16 R116, R136.reuse, R148, R116 ;  /* 0x000000948874723c */ /* 0x044ff00000041874 */
[C---:B------:R-:W-:Y:S08]  /*12630*/  HMMA.16816.F32.BF16 R120, R136.reuse, R150, R120 ;  /* 0x000000968878723c */ /* 0x040ff00000041878 */
[C---:B---3--:R-:W-:Y:S08]  /*12640*/  HMMA.16816.F32.BF16 R124, R136.reuse, R152, R124 ;  /* 0x00000098887c723c */ /* 0x048ff0000004187c */
[----:B------:R-:W-:Y:S08]  /*12650*/  HMMA.16816.F32.BF16 R128, R136, R154, R128 ;  /* 0x0000009a8880723c */ /* 0x000ff00000041880 */
[C---:B-1----:R-:W-:Y:S01]  /*12660*/  HMMA.16816.F32.BF16 R136, R168.reuse, R140, R4 ;  /* 0x0000008ca888723c */ /* 0x042fe20000041804 */
[----:B------:R-:W1:Y:S07]  /*12670*/  LDSM.16.MT88.4 R4, [R197+0x3900] ;  /* 0x00390000c504783b */ /* 0x000e6e0000004200 */
[C---:B------:R-:W-:Y:S01]  /*12680*/  HMMA.16816.F32.BF16 R140, R168.reuse, R142, R8 ;  /* 0x0000008ea88c723c */ /* 0x040fe20000041808 */
[----:B------:R-:W2:Y:S07]  /*12690*/  LDSM.16.MT88.4 R8, [R198+0x3900] ;  /* 0x00390000c608783b */ /* 0x000eae0000004200 */
[C---:B------:R-:W-:Y:S01]  /*126a0*/  HMMA.16816.F32.BF16 R144, R168.reuse, R156, R12 ;  /* 0x0000009ca890723c */ /* 0x040fe2000004180c */
        /* <DEDUP_REMOVED lines=29> */
[----:B------:R-:W-:Y:S01]  /*12880*/  FFMA.FTZ R16, R2, R248, R243 ;  /* 0x000000f802107223 */ /* 0x000fe200000100f3 */
[C---:B------:R-:W-:Y:S04]  /*12890*/  HMMA.16816.F32.BF16 R96, R168.reuse, R18, R96 ;  /* 0x00000012a860723c */ /* 0x040fe80000041860 */
[----:B------:R-:W-:Y:S02]  /*128a0*/  FFMA.FTZ R2, R0, R249, R230 ;  /* 0x000000f900027223 */ /* 0x000fe400000100e6 */
[----:B------:R-:W-:Y:S02]  /*128b0*/  FADD.FTZ R0, R246, R16 ;  /* 0x00000010f6007221 */ /* 0x000fe40000010000 */
[C---:B-1----:R-:W-:Y:S04]  /*128c0*/  HMMA.16816.F32.BF16 R100, R168.reuse, R4, R100 ;  /* 0x00000004a864723c */ /* 0x042fe80000041864 */
[----:B------:R-:W-:Y:S02]  /*128d0*/  FADD.FTZ R2, R229, R2 ;  /* 0x00000002e5027221 */ /* 0x000fe40000010000 */
[----:B------:R-:W-:Y:S02]  /*128e0*/  FADD.FTZ R0, R245, R0 ;  /* 0x00000000f5007221 */ /* 0x000fe40000010000 */
[C---:B------:R-:W-:Y:S01]  /*128f0*/  HMMA.16816.F32.BF16 R104, R168.reuse, R6, R104 ;  /* 0x00000006a868723c */ /* 0x040fe20000041868 */
[----:B------:R-:W1:Y:S03]  /*12900*/  LDSM.16.MT88.4 R4, [R199+0x7900] ;  /* 0x00790000c704783b */ /* 0x000e660000004200 */
[----:B------:R-:W-:Y:S02]  /*12910*/  FADD.FTZ R2, R228, R2 ;  /* 0x00000002e4027221 */ /* 0x000fe40000010000 */
[----:B------:R-:W-:Y:S02]  /*12920*/  FADD.FTZ R0, R244, R0 ;  /* 0x00000000f4007221 */ /* 0x000fe40000010000 */
[----:B------:R-:W-:Y:S01]  /*12930*/  FADD.FTZ R2, R227, R2 ;  /* 0x00000002e3027221 */ /* 0x000fe20000010000 */
[C---:B--2---:R-:W-:Y:S03]  /*12940*/  HMMA.16816.F32.BF16 R108, R168.reuse, R8, R108 ;  /* 0x00000008a86c723c */ /* 0x044fe6000004186c */
[----:B------:R-:W-:Y:S02]  /*12950*/  FADD.FTZ R0, R242, R0 ;  /* 0x00000000f2007221 */ /* 0x000fe40000010000 */
[----:B------:R-:W-:Y:S02]  /*12960*/  FADD.FTZ R2, R190, R2 ;  /* 0x00000002be027221 */ /* 0x000fe40000010000 */
[----:B------:R-:W-:Y:S01]  /*12970*/  FADD.FTZ R0, R241, R0 ;  /* 0x00000000f1007221 */ /* 0x000fe20000010000 */
[C---:B------:R-:W-:Y:S04]  /*12980*/  HMMA.16816.F32.BF16 R112, R168.reuse, R10, R112 ;  /* 0x0000000aa870723c */ /* 0x040fe80000041870 */
[----:B------:R-:W-:Y:S02]  /*12990*/  FADD.FTZ R2, R188, R2 ;  /* 0x00000002bc027221 */ /* 0x000fe40000010000 */
[----:B------:R-:W-:Y:S02]  /*129a0*/  FADD.FTZ R0, R240, R0 ;  /* 0x00000000f0007221 */ /* 0x000fe40000010000 */
[----:B------:R-:W-:Y:S01]  /*129b0*/  FADD.FTZ R2, R186, R2 ;  /* 0x00000002ba027221 */ /* 0x000fe20000010000 */
[C---:B---3--:R-:W-:Y:S03]  /*129c0*/  HMMA.16816.F32.BF16 R116, R168.reuse, R12, R116 ;  /* 0x0000000ca874723c */ /* 0x048fe60000041874 */
        /* <DEDUP_REMOVED lines=8> */
[----:B------:R-:W-:Y:S02]  /*12a50*/  FADD.FTZ R0, R187, R0 ;  /* 0x00000000bb007221 */ /* 0x000fe40000010000 */
[----:B------:R-:W-:Y:S02]  /*12a60*/  FADD.FTZ R2, R175, R2 ;  /* 0x00000002af027221 */ /* 0x000fe40000010000 */
        /* <DEDUP_REMOVED lines=16> */
.L_x_1619:
[----:B------:R-:W2:Y:S01]  /*12b70*/  SHFL.BFLY PT, R6, R248, 0x2, 0x1f ;  /* 0x0c401f00f8067f89 */ /* 0x000ea200000e0000 */
[----:B------:R-:W-:-:S02]  /*12b80*/  MOV R17, 0xff800000 ;  /* 0xff80000000117802 */ /* 0x000fc40000000f00 */
[----:B------:R-:W-:Y:S01]  /*12b90*/  MOV R18, 0xff800000 ;  /* 0xff80000000127802 */ /* 0x000fe20000000f00 */
[----:B------:R-:W3:Y:S01]  /*12ba0*/  SHFL.BFLY PT, R7, R249, 0x2, 0x1f ;  /* 0x0c401f00f9077f89 */ /* 0x000ee200000e0000 */
[----:B------:R-:W-:Y:S01]  /*12bb0*/  PLOP3.LUT P2, PT, PT, PT, PT, 0x8, 0x0 ;  /* 0x000000000000781c */ /* 0x000fe20003f4e170 */
[----:B--2---:R-:W-:Y:S02]  /*12bc0*/  FADD.FTZ R6, R6, R248 ;  /* 0x000000f806067221 */ /* 0x004fe40000010000 */
[----:B---3--:R-:W-:-:S03]  /*12bd0*/  FADD.FTZ R7, R7, R249 ;  /* 0x000000f907077221 */ /* 0x008fc60000010000 */
[----:B------:R-:W2:Y:S04]  /*12be0*/  SHFL.BFLY PT, R2, R6, 0x1, 0x1f ;  /* 0x0c201f0006027f89 */ /* 0x000ea800000e0000 */
[----:B------:R-:W3:Y:S01]  /*12bf0*/  SHFL.BFLY PT, R0, R7, 0x1, 0x1f ;  /* 0x0c201f0007007f89 */ /* 0x000ee200000e0000 */
[----:B--2---:R-:W-:Y:S01]  /*12c00*/  FADD.FTZ R6, R6, R2 ;  /* 0x0000000206067221 */ /* 0x004fe20000010000 */
[----:B------:R-:W-:Y:S01]  /*12c10*/  MOV R2, RZ ;  /* 0x000000ff00027202 */ /* 0x000fe20000000f00 */
[----:B---3--:R-:W-:-:S03]  /*12c20*/  FADD.FTZ R7, R0, R7 ;  /* 0x0000000700077221 */ /* 0x008fc60000010000 */
[----:B------:R-:W-:Y:S02]  /*12c30*/  FSETP.NE.FTZ.AND P1, PT, R6, RZ, PT ;  /* 0x000000ff0600720b */ /* 0x000fe40003f35000 */
[----:B------:R-:W-:Y:S02]  /*12c40*/  MOV R0, RZ ;  /* 0x000000ff00007202 */ /* 0x000fe40000000f00 */
[----:B------:R-:W-:-:S09]  /*12c50*/  FSETP.NE.FTZ.AND P0, PT, R7, RZ, PT ;  /* 0x000000ff0700720b */ /* 0x000fd20003f15000 */
[----:B------:R-:W2:Y:S01]  /*12c60*/  @P1 MUFU.RCP R2, R6 ;  /* 0x0000000600021308 */ /* 0x000ea20000001000 */
[----:B-1----:R-:W-:-:S05]  /*12c70*/  @P1 MOV R4, 0x3f317218 ;  /* 0x3f31721800041802 */ /* 0x002fca0000000f00 */
[----:B------:R-:W-:Y:S02]  /*12c80*/  @P1 FMUL.FTZ R5, R4, c[0x0][0x2d0] ;  /* 0x0000b40004051a20 */ /* 0x000fe40000410000 */
[----:B------:R-:W-:Y:S08]  /*12c90*/  @P0 MUFU.RCP R0, R7 ;  /* 0x0000000700000308 */ /* 0x000ff00000001000 */
[----:B------:R-:W1:Y:S01]  /*12ca0*/  @P1 MUFU.LG2 R6, R6 ;  /* 0x0000000600061308 */ /* 0x000e620000000c00 */
[----:B--2---:R-:W-:-:S02]  /*12cb0*/  FMUL.FTZ R136, R2, R136 ;  /* 0x0000008802887220 */ /* 0x004fc40000410000 */
[C---:B------:R-:W-:Y:S02]  /*12cc0*/  FMUL.FTZ R137, R2.reuse, R137 ;  /* 0x0000008902897220 */ /* 0x040fe40000410000 */
[C---:B------:R-:W-:Y:S02]  /*12cd0*/  FMUL.FTZ R140, R2.reuse, R140 ;  /* 0x0000008c028c7220 */ /* 0x040fe40000410000 */
[C---:B------:R-:W-:Y:S01]  /*12ce0*/  FMUL.FTZ R141, R2.reuse, R141 ;  /* 0x0000008d028d7220 */ /* 0x040fe20000410000 */
[----:B------:R-:W2:Y:S01]  /*12cf0*/  @P0 MUFU.LG2 R7, R7 ;  /* 0x0000000700070308 */ /* 0x000ea20000000c00 */
        /* <DEDUP_REMOVED lines=61> */
[----:B-1----:R-:W-:Y:S02]  /*130d0*/  @P1 FMUL.FTZ R6, R6, 0.69314718246459960938 ;  /* 0x3f31721806061820 */ /* 0x002fe40000410000 */
[----:B--2---:R-:W-:Y:S02]  /*130e0*/  @P0 FMUL.FTZ R4, R7, 0.69314718246459960938 ;  /* 0x3f31721807040820 */ /* 0x004fe40000410000 */
        /* <DEDUP_REMOVED lines=67> */
.L_x_1586:
        /* <DEDUP_REMOVED lines=310> */
.L_x_1631:
[----:B------:R-:W-:Y:S05]  /*14880*/  BSYNC B0 ;  /* 0x0000000000007941 */ /* 0x000fea0003800000 */
.L_x_1630:
        /* <DEDUP_REMOVED lines=72> */
[----:B-----5:R-:W-:Y:S02]  /*14d10*/  @!P6 LEA.HI R4, R15, R15, RZ, 0x1 ;  /* 0x0000000f0f04e211 */ /* 0x020fe400078f08ff */
        /* <DEDUP_REMOVED lines=13> */
[----:B--2---:R-:W-:Y:S02]  /*14df0*/  @!P2 LEA.HI R7, R10, R10, RZ, 0x1 ;  /* 0x0000000a0a07a211 */ /* 0x004fe400078f08ff */
[----:B------:R-:W-:-:S02]  /*14e00*/  @!P1 LEA.HI R6, R11, R11, RZ, 0x1 ;  /* 0x0000000b0b069211 */ /* 0x000fc400078f08ff */
[----:B---3--:R-:W-:Y:S02]  /*14e10*/  @!P4 LEA.HI R4, R8, R8, RZ, 0x1 ;  /* 0x000000080804c211 */ /* 0x008fe400078f08ff */
        /* <DEDUP_REMOVED lines=39> */
[----:B--2---:R-:W-:-:S02]  /*15090*/  @!P2 LEA.HI R7, R10, R10, RZ, 0x1 ;  /* 0x0000000a0a07a211 */ /* 0x004fc400078f08ff */
[----:B------:R-:W-:Y:S02]  /*150a0*/  @!P1 LEA.HI R6, R11, R11, RZ, 0x1 ;  /* 0x0000000b0b069211 */ /* 0x000fe400078f08ff */
[----:B---3--:R-:W-:Y:S02]  /*150b0*/  @!P4 LEA.HI R4, R8, R8, RZ, 0x1 ;  /* 0x000000080804c211 */ /* 0x008fe400078f08ff */
        /* <DEDUP_REMOVED lines=36> */
[----:B--2---:R-:W-:-:S04]  /*15300*/  @!P2 LEA.HI R7, R10, R10, RZ, 0x1 ;  /* 0x0000000a0a07a211 */ /* 0x004fc800078f08ff */
        /* <DEDUP_REMOVED lines=26> */
.L_x_1629:
        /* <DEDUP_REMOVED lines=50> */
.L_x_1632:
        /* <DEDUP_REMOVED lines=11> */
.L_x_5214:


//--------------------- .text._ZN7cutlass13device_kernelIN5flash19enable_sm80_to_sm89INS1_16FlashAttnFwdSm80INS1_25CollectiveMainloopFwdSm80ILi8ELi1ELb0EN4cute5tupleIJNS5_1CILi128EEENS7_ILi64EEENS7_ILi256EEEEEELi256ENS_10bfloat16_tEfNS_4arch4Sm80ELb0ELb1ELb1ELb1ELb0ELb0ELb1ELb1EEENS1_21CollectiveEpilogueFwdINS6_IJS8_SA_S9_EEENS6_IJNS7_ILi1EEESI_SI_EEESC_SE_Li256ELb1ELb1ELb1ELb0EEENS1_36VarlenDynamicPersistentTileSchedulerILi128ELi64ELi256ELi256ELb1ELb1ELb0ELb1ELb0ELb1EEEEEEEEEvNT_6ParamsE --------------------------
	.section	.text._ZN7cutlass13device_kernelIN5flash19enable_sm80_to_sm89INS1_16FlashAttnFwdSm80INS1_25CollectiveMainloopFwdSm80ILi8ELi1ELb0EN4cute5tupleIJNS5_1CILi128EEENS7_ILi64EEENS7_ILi256EEEEEELi256ENS_10bfloat16_tEfNS_4arch4Sm80ELb0ELb1ELb1ELb1ELb0ELb0ELb1ELb1EEENS1_21CollectiveEpilogueFwdINS6_IJS8_SA_S9_EEENS6_IJNS7_ILi1EEESI_SI_EEESC_SE_Li256ELb1ELb1ELb1ELb0EEENS1_36VarlenDynamicPersistentTileSchedulerILi128ELi64ELi256ELi256ELb1ELb1ELb0ELb1ELb0ELb1EEEEEEEEEvNT_6ParamsE,"ax",@progbits
	.sectioninfo	@"SHI_REGISTERS=255"
	.align	128
.text._ZN7cutlass13device_kernelIN5flash19enable_sm80_to_sm89INS1_16FlashAttnFwdSm80INS1_25CollectiveMainloopFwdSm80ILi8ELi1ELb0EN4cute5tupleIJNS5_1CILi128EEENS7_ILi64EEENS7_ILi256EEEEEELi256ENS_10bfloat16_tEfNS_4arch4Sm80ELb0ELb1ELb1ELb1ELb0ELb0ELb1ELb1EEENS1_21CollectiveEpilogueFwdINS6_IJS8_SA_S9_EEENS6_IJNS7_ILi1EEESI_SI_EEESC_SE_Li256ELb1ELb1ELb1ELb0EEENS1_36VarlenDynamicPersistentTileSchedulerILi128ELi64ELi256ELi256ELb1ELb1ELb0ELb1ELb0ELb1EEEEEEEEEvNT_6ParamsE:
        .type           _ZN7cutlass13device_kernelIN5flash19enable_sm80_to_sm89INS1_16FlashAttnFwdSm80INS1_25CollectiveMainloopFwdSm80ILi8ELi1ELb0EN4cute5tupleIJNS5_1CILi128EEENS7_ILi64EEENS7_ILi256EEEEEELi256ENS_10bfloat16_tEfNS_4arch4Sm80ELb0ELb1ELb1ELb1ELb0ELb0ELb1ELb1EEENS1_21CollectiveEpilogueFwdINS6_IJS8_SA_S9_EEENS6_IJNS7_ILi1EEESI_SI_EEESC_SE_Li256ELb1ELb1ELb1ELb0EEENS1_36VarlenDynamicPersistentTileSchedulerILi128ELi64ELi256ELi256ELb1ELb1ELb0ELb1ELb0ELb1EEEEEEEEEvNT_6ParamsE,@function
        .size           _ZN7cutlass13device_kernelIN5flash19enable_sm80_to_sm89INS1_16FlashAttnFwdSm80INS1_25CollectiveMainloopFwdSm80ILi8ELi1ELb0EN4cute5tupleIJNS5_1CILi128EEENS7_ILi64EEENS7_ILi256EEEEEELi256ENS_10bfloat16_tEfNS_4arch4Sm80ELb0ELb1ELb1ELb1ELb0ELb0ELb1ELb1EEENS1_21CollectiveEpilogueFwdINS6_IJS8_SA_S9_EEENS6_IJNS7_ILi1EEESI_SI_EEESC_SE_Li256ELb1ELb1ELb1ELb0EEENS1_36VarlenDynamicPersistentTileSchedulerILi128ELi64ELi256ELi256ELb1ELb1ELb0ELb1ELb0ELb1EEEEEEEEEvNT_6ParamsE,(.L_x_5215 - _ZN7cutlass13device_kernelIN5flash19enable_sm80_to_sm89INS1_16FlashAttnFwdSm80INS1_25CollectiveMainloopFwdSm80ILi8ELi1ELb0EN4cute5tupleIJNS5_1CILi128EEENS7_ILi64EEENS7_ILi256EEEEEELi256ENS_10bfloat16_tEfNS_4arch4Sm80ELb0ELb1ELb1ELb1ELb0ELb0ELb1ELb1EEENS1_21CollectiveEpilogueFwdINS6_IJS8_SA_S9_EEENS6_IJNS7_ILi1EEESI_SI_EEESC_SE_Li256ELb1ELb1ELb1ELb0EEENS1_36VarlenDynamicPersistentTileSchedulerILi128ELi64ELi256ELi256ELb1ELb1ELb0ELb1ELb0ELb1EEEEEEEEEvNT_6ParamsE)
        .other          _ZN7cutlass13device_kernelIN5flash19enable_sm80_to_sm89INS1_16FlashAttnFwdSm80INS1_25CollectiveMainloopFwdSm80ILi8ELi1ELb0EN4cute5tupleIJNS5_1CILi128EEENS7_ILi64EEENS7_ILi256EEEEEELi256ENS_10bfloat16_tEfNS_4arch4Sm80ELb0ELb1ELb1ELb1ELb0ELb0ELb1ELb1EEENS1_21CollectiveEpilogueFwdINS6_IJS8_SA_S9_EEENS6_IJNS7_ILi1EEESI_SI_EEESC_SE_Li256ELb1ELb1ELb1ELb0EEENS1_36VarlenDynamicPersistentTileSchedulerILi128ELi64ELi256ELi256ELb1ELb1ELb0ELb1ELb0ELb1EEEEEEEEEvNT_6ParamsE,@"STO_CUDA_ENTRY STV_DEFAULT"
_ZN7cutlass13device_kernelIN5flash19enable_sm80_to_sm89INS1_16FlashAttnFwdSm80INS1_25CollectiveMainloopFwdSm80ILi8ELi1ELb0EN4cute5tupleIJNS5_1CILi128EEENS7_ILi64EEENS7_ILi256EEEEEELi256ENS_10bfloat16_tEfNS_4arch4Sm80ELb0ELb1ELb1ELb1ELb0ELb0ELb1ELb1EEENS1_21CollectiveEpilogueFwdINS6_IJS8_SA_S9_EEENS6_IJNS7_ILi1EEESI_SI_EEESC_SE_Li256ELb1ELb1ELb1ELb0EEENS1_36VarlenDynamicPersistentTileSchedulerILi128ELi64ELi256ELi256ELb1ELb1ELb0ELb1ELb0ELb1EEEEEEEEEvNT_6ParamsE:
[----:B------:R-:W-:-:S03]  /*0000*/  MOV R1, c[0x0][0x28] ;  /* 0x00000a0000017a02 */ /* 0x000fc60000000f00 */
[----:B------:R-:W1:Y:S01]  /*0010*/  S2R R2, SR_TID.X ;  /* 0x0000000000027919 */ /* 0x000e620000002100 */
[----:B------:R-:W-:Y:S01]  /*0020*/  IADD3 R1, R1, -0xb0, RZ ;  /* 0xffffff5001017810 */ /* 0x000fe20007ffe0ff */
[----:B------:R-:W-:Y:S01]  /*0030*/  ULDC.64 UR6, c[0x0][0x118] ;  /* 0x0000460000067ab9 */ /* 0x000fe20000000a00 */
[----:B-1----:R-:W-:-:S06]  /*0040*/  SHF.R.U32.HI R0, RZ, 0x5, R2 ;  /* 0x00000005ff007819 */ /* 0x002fcc0000011602 */
[----:B------:R-:W1:Y:S02]  /*0050*/  SHFL.IDX PT, R0, R0, RZ, 0x1f ;  /* 0x00001fff00007589 */ /* 0x000e6400000e0000 */
[----:B-1----:R-:W1:Y:S02]  /*0060*/  R2UR UR5, R0 ;  /* 0x00000000000573c2 */ /* 0x002e6400000e0000 */
[----:B-1----:R-:W-:-:S13]  /*0070*/  ISETP.NE.AND P0, PT, RZ, UR5, PT ;  /* 0x00000005ff007c0c */ /* 0x002fda000bf05270 */
        /* <DEDUP_REMOVED lines=46> */
.L_x_1638:
        /* <DEDUP_REMOVED lines=16> */
.L_x_1777:
        /* <DEDUP_REMOVED lines=16> */
.L_x_1778:
[----:B--2---:R-:W-:-:S05]  /*0560*/  IMAD R0, R0, c[0x0][0x538], RZ ;  /* 0x00014e0000007a24 */ /* 0x004fca00078e02ff */
[----:B------:R-:W-:-:S04]  /*0570*/  IADD3 R7, R0, R7, RZ ;  /* 0x0000000700077210 */ /* 0x000fc80007ffe0ff */
[----:B------:R-:W-:-:S13]  /*0580*/  ISETP.GT.AND P0, PT, R7, UR4, PT ;  /* 0x0000000407007c0c */ /* 0x000fda000bf04270 */
[----:B-1----:R-:W-:Y:S05]  /*0590*/  @!P0 BRA `(.L_x_1638) ;  /* 0xfffffdc000008947 */ /* 0x002fea000383ffff */
.L_x_1634:
[----:B------:R-:W-:-:S05]  /*05a0*/  IADD3 R11, -R0, R7, RZ ;  /* 0x00000007000b7210 */ /* 0x000fca0007ffe1ff */
[----:B------:R-:W-:-:S05]  /*05b0*/  IMAD R0, R4, c[0x0][0x538], R11 ;  /* 0x00014e0004007a24 */ /* 0x000fca00078e020b */
[----:B------:R-:W-:Y:S01]  /*05c0*/  ISETP.GT.AND P0, PT, R0, UR4, PT ;  /* 0x0000000400007c0c */ /* 0x000fe2000bf04270 */
[----:B------:R-:W-:-:S12]  /*05d0*/  BRA.DIV ~URZ, `(.L_x_1639) ;  /* 0x000194a27f007947 */ /* 0x000fd8000b800000 */
[----:B------:R-:W-:-:S04]  /*05e0*/  VOTE.ANY R10, PT, !P0 ;  /* 0x00000000000a7806 */ /* 0x000fc800040e0100 */
.L_x_1779:
[----:B------:R-:W1:Y:S02]  /*05f0*/  POPC R7, R10 ;  /* 0x0000000a00077309 */ /* 0x000e640000000000 */
[----:B-1----:R-:W-:-:S05]  /*0600*/  IADD3 R0, R7, R6, RZ ;  /* 0x0000000607007210 */ /* 0x002fca0007ffe0ff */
[----:B------:R1:W-:Y:S01]  /*0610*/  STL [R1+0x34], R0 ;  /* 0x0000340001007387 */ /* 0x0003e20000100800 */
[----:B------:R-:W-:Y:S05]  /*0620*/  BRA.DIV ~URZ, `(.L_x_1640) ;  /* 0x000194a27f007947 */ /* 0x000fea000b800000 */
[----:B------:R2:W3:Y:S01]  /*0630*/  SHFL.IDX PT, R12, R9, R7, 0x1f ;  /* 0x00001f07090c7589 */ /* 0x0004e200000e0000 */
[----:B------:R-:W-:-:S03]  /*0640*/  MOV R6, RZ ;  /* 0x000000ff00067202 */ /* 0x000fc60000000f00 */
[----:B------:R2:W4:Y:S04]  /*0650*/  SHFL.IDX PT, R9, R8, R7, 0x1f ;  /* 0x00001f0708097589 */ /* 0x00052800000e0000 */
.L_x_1780:
[----:B------:R-:W-:Y:S01]  /*0660*/  ISETP.NE.AND P0, PT, R10, RZ, PT ;  /* 0x000000ff0a00720c */ /* 0x000fe20003f05270 */
[----:B------:R-:W-:-:S12]  /*0670*/  BSSY B0, `(.L_x_1641) ;  /* 0x0000005000007945 */ /* 0x000fd80003800000 */
[----:B------:R-:W-:Y:S05]  /*0680*/  @!P0 BRA `(.L_x_1642) ;  /* 0x0000003000008947 */ /* 0x000fea0003800000 */
[----:B------:R-:W-:Y:S01]  /*0690*/  IADD3 R3, R7, -0x1, RZ ;  /* 0xffffffff07037810 */ /* 0x000fe20007ffe0ff */
[----:B------:R-:W-:Y:S05]  /*06a0*/  BRA.DIV ~URZ, `(.L_x_1643) ;  /* 0x000195027f007947 */ /* 0x000fea000b800000 */
[----:B------:R1:W2:Y:S02]  /*06b0*/  SHFL.IDX PT, R6, R4, R3, 0x1f ;  /* 0x00001f0304067589 */ /* 0x0002a400000e0000 */
.L_x_1642:
[----:B------:R-:W-:Y:S05]  /*06c0*/  BSYNC B0 ;  /* 0x0000000000007941 */ /* 0x000fea0003800000 */
.L_x_1641:
        /* <DEDUP_REMOVED lines=69> */
.L_x_1645:
        /* <DEDUP_REMOVED lines=70> */
.L_x_1646:
[----:B------:R-:W-:Y:S05]  /*0f80*/  BSYNC B0 ;  /* 0x0000000000007941 */ /* 0x000fea0003800000 */
.L_x_1644:
[----:B------:R-:W-:-:S04]  /*0f90*/  LOP3.LUT R0, RZ, R0, RZ, 0x33, !PT ;  /* 0x00000000ff007212 */ /* 0x000fc800078e33ff */
[----:B------:R-:W-:-:S05]  /*0fa0*/  IADD3 R0, R0, R12, RZ ;  /* 0x0000000c00007210 */ /* 0x000fca0007ffe0ff */
[----:B------:R2:W-:Y:S01]  /*0fb0*/  STL [R1+0x2c], R0 ;  /* 0x00002c0001007387 */ /* 0x0005e20000100800 */
[----:B------:R-:W-:Y:S05]  /*0fc0*/  BRA `(.L_x_1647) ;  /* 0x0000006000007947 */ /* 0x000fea0003800000 */
.L_x_1635:
[----:B------:R-:W-:Y:S01]  /*0fd0*/  MOV R0, UR4 ;  /* 0x0000000400007c02 */ /* 0x000fe20008000f00 */
[----:B------:R-:W-:Y:S04]  /*0fe0*/  STL [R1+0x2c], RZ ;  /* 0x00002cff01007387 */ /* 0x000fe80000100800 */
[----:B------:R-:W-:Y:S04]  /*0ff0*/  STL [R1+0x30], RZ ;  /* 0x000030ff01007387 */ /* 0x000fe80000100800 */
[----:B------:R1:W-:Y:S02]  /*1000*/  STL [R1+0x28], R0 ;  /* 0x0000280001007387 */ /* 0x0003e40000100800 */
[----:B-1----:R-:W-:-:S05]  /*1010*/  MOV R0, c[0x0][0x53c] ;  /* 0x00014f0000007a02 */ /* 0x002fca0000000f00 */
[----:B------:R1:W-:Y:S02]  /*1020*/  STL [R1+0x34], R0 ;  /* 0x0000340001007387 */ /* 0x0003e40000100800 */
.L_x_1647:
        /* <DEDUP_REMOVED lines=8> */
.L_x_1633:
[----:B-12---:R-:W2:Y:S02]  /*10b0*/  LDL R0, [R1+0x34] ;  /* 0x0000340001007983 */ /* 0x006ea40000100800 */
[----:B--2---:R-:W-:-:S13]  /*10c0*/  ISETP.GE.AND P0, PT, R0, c[0x0][0x53c], PT ;  /* 0x00014f0000007a0c */ /* 0x004fda0003f06270 */
[----:B------:R-:W-:Y:S05]  /*10d0*/  @P0 EXIT ;  /* 0x000000000000094d */ /* 0x000fea0003800000 */
[----:B------:R-:W1:Y:S02]  /*10e0*/  S2R R16, SR_TID.X ;  /* 0x0000000000107919 */ /* 0x000e640000002100 */
[----:B-1----:R-:W-:-:S04]  /*10f0*/  SHF.R.S32.HI R11, RZ, 0x1f, R16 ;  /* 0x0000001fff0b7819 */ /* 0x002fc80000011410 */
[CC--:B------:R-:W-:Y:S02]  /*1100*/  LEA.HI R2, R11.reuse, R16.reuse, RZ, 0x4 ;  /* 0x000000100b027211 */ /* 0x0c0fe400078f20ff */
[----:B------:R-:W-:Y:S02]  /*1110*/  LEA.HI R8, R11, R16, RZ, 0x3 ;  /* 0x000000100b087211 */ /* 0x000fe400078f18ff */
[----:B------:R-:W-:Y:S02]  /*1120*/  SHF.R.S32.HI R3, RZ, 0x4, R2 ;  /* 0x00000004ff037819 */ /* 0x000fe40000011402 */
[----:B---3--:R-:W-:Y:S02]  /*1130*/  LOP3.LUT R5, R8, 0xfffffff8, RZ, 0xc0, !PT ;  /* 0xfffffff808057812 */ /* 0x008fe400078ec0ff */
        /* <DEDUP_REMOVED lines=25> */
[----:B------:R-:W-:Y:S02]  /*12d0*/  LOP3.LUT R4, R13, 0xfffffff8, RZ, 0xc0, !PT ;  /* 0xfffffff80d047812 */ /* 0x000fe400078ec0ff */
[----:B------:R-:W-:-:S02]  /*12e0*/  LEA.HI R6, R11, R16, RZ, 0x5 ;  /* 0x000000100b067211 */ /* 0x000fc400078f28ff */
[----:B------:R-:W-:Y:S02]  /*12f0*/  LOP3.LUT R15, R3, R0, RZ, 0x3c, !PT ;  /* 0x00000000030f7212 */ /* 0x000fe400078e3cff */
[----:B------:R-:W-:Y:S01]  /*1300*/  LEA.HI R7, R11, R16, RZ, 0x6 ;  /* 0x000000100b077211 */ /* 0x000fe200078f30ff */
[----:B------:R-:W-:Y:S01]  /*1310*/  IMAD.IADD R11, R2, 0x1, -R4 ;  /* 0x00000001020b7824 */ /* 0x000fe200078e0a04 */
[----:B------:R-:W-:Y:S02]  /*1320*/  LOP3.LUT R0, R6, 0xffffffe0, RZ, 0xc0, !PT ;  /* 0xffffffe006007812 */ /* 0x000fe400078ec0ff */
[--C-:B------:R-:W-:Y:S01]  /*1330*/  SHF.R.S32.HI R8, RZ, 0x5, R6.reuse ;  /* 0x00000005ff087819 */ /* 0x100fe20000011406 */
[----:B------:R-:W-:Y:S01]  /*1340*/  IMAD.SHL.U32 R4, R7, 0x8, RZ ;  /* 0x0000000807047824 */ /* 0x000fe200078e00ff */
[----:B------:R-:W-:Y:S01]  /*1350*/  SHF.R.S32.HI R2, RZ, 0x1f, R6 ;  /* 0x0000001fff027819 */ /* 0x000fe20000011406 */
[----:B------:R-:W-:Y:S01]  /*1360*/  IMAD.IADD R17, R16, 0x1, -R0 ;  /* 0x0000000110117824 */ /* 0x000fe200078e0a00 */
[----:B------:R-:W-:-:S02]  /*1370*/  LOP3.LUT R3, R12, 0xfffffffc, RZ, 0xc0, !PT ;  /* 0xfffffffc0c037812 */ /* 0x000fc400078ec0ff */
[----:B------:R-:W-:Y:S01]  /*1380*/  LEA.HI R0, R2, R8, RZ, 0x3 ;  /* 0x0000000802007211 */ /* 0x000fe200078f18ff */
[----:B------:R-:W-:Y:S01]  /*1390*/  IMAD.SHL.U32 R2, R11, 0x40, RZ ;  /* 0x000000400b027824 */ /* 0x000fe200078e00ff */
[----:B------:R-:W-:Y:S01]  /*13a0*/  LOP3.LUT R219, R5, 0x7ffffe00, R4, 0xf8, !PT ;  /* 0x7ffffe0005db7812 */ /* 0x000fe200078ef804 */
[----:B------:R-:W-:Y:S01]  /*13b0*/  IMAD.SHL.U32 R5, R14, 0x8, RZ ;  /* 0x000000080e057824 */ /* 0x000fe200078e00ff */
[----:B------:R-:W-:Y:S01]  /*13c0*/  SHF.R.S32.HI R12, RZ, 0x1f, R17 ;  /* 0x0000001fff0c7819 */ /* 0x000fe20000011411 */
[----:B------:R-:W-:Y:S01]  /*13d0*/  IMAD.IADD R7, R16, 0x1, -R3 ;  /* 0x0000000110077824 */ /* 0x000fe200078e0a03 */
[----:B------:R-:W-:Y:S01]  /*13e0*/  LOP3.LUT R2, R2, 0x1c0, RZ, 0xc0, !PT ;  /* 0x000001c002027812 */ /* 0x000fe200078ec0ff */
[----:B------:R-:W-:Y:S01]  /*13f0*/  IMAD.SHL.U32 R219, R219, 0x2, RZ ;  /* 0x00000002dbdb7824 */ /* 0x000fe200078e00ff */
[----:B------:R-:W-:Y:S02]  /*1400*/  LOP3.LUT R0, R0, 0xffffff8, RZ, 0xc0, !PT ;  /* 0x0ffffff800007812 */ /* 0x000fe400078ec0ff */
[----:B------:R-:W-:-:S02]  /*1410*/  LEA.HI R12, R12, R17, RZ, 0x2 ;  /* 0x000000110c0c7211 */ /* 0x000fc400078f10ff */
[----:B------:R-:W-:Y:S01]  /*1420*/  LOP3.LUT R5, R2, 0x8, R5, 0xf8, !PT ;  /* 0x0000000802057812 */ /* 0x000fe200078ef805 */
[----:B------:R-:W-:Y:S01]  /*1430*/  IMAD.IADD R3, R8, 0x1, -R0 ;  /* 0x0000000108037824 */ /* 0x000fe200078e0a00 */
[----:B------:R-:W-:Y:S02]  /*1440*/  SHF.R.U32.HI R2, RZ, 0x3, R2 ;  /* 0x00000003ff027819 */ /* 0x000fe40000011602 */
[----:B------:R-:W-:Y:S02]  /*1450*/  SHF.R.S32.HI R0, RZ, 0x2, R12 ;  /* 0x00000002ff007819 */ /* 0x000fe4000001140c */
[----:B------:R-:W-:Y:S01]  /*1460*/  LOP3.LUT R6, R5, R2, RZ, 0x3c, !PT ;  /* 0x0000000205067212 */ /* 0x000fe200078e3cff */
[C---:B------:R-:W-:Y:S01]  /*1470*/  IMAD.SHL.U32 R2, R9.reuse, 0x40, RZ ;  /* 0x0000004009027824 */ /* 0x040fe200078e00ff */
[----:B------:R-:W-:Y:S01]  /*1480*/  LOP3.LUT R4, R9, 0x1, RZ, 0xc0, !PT ;  /* 0x0000000109047812 */ /* 0x000fe200078ec0ff */
[----:B------:R-:W-:Y:S01]  /*1490*/  IMAD R16, R3, 0x10, R0 ;  /* 0x0000001003107824 */ /* 0x000fe200078e0200 */
[----:B------:R-:W-:Y:S01]  /*14a0*/  LEA.HI R0, R7, R7, RZ, 0x1 ;  /* 0x0000000707007211 */ /* 0x000fe200078f08ff */
[----:B------:R-:W-:Y:S01]  /*14b0*/  IMAD.SHL.U32 R3, R13, 0x40, RZ ;  /* 0x000000400d037824 */ /* 0x000fe200078e00ff */
[----:B------:R-:W-:Y:S01]  /*14c0*/  ISETP.NE.U32.AND P0, PT, R4, 0x1, PT ;  /* 0x000000010400780c */ /* 0x000fe20003f05070 */
[----:B------:R-:W-:Y:S01]  /*14d0*/  IMAD.SHL.U32 R4, R8, 0x400, RZ ;  /* 0x0000040008047824 */ /* 0x000fe200078e00ff */
[----:B------:R-:W-:Y:S01]  /*14e0*/  LOP3.LUT R2, R2, 0x1c0, RZ, 0xc0, !PT ;  /* 0x000001c002027812 */ /* 0x000fe200078ec0ff */
[----:B------:R-:W-:Y:S01]  /*14f0*/  STL [R1+0xac], R16 ;  /* 0x0000ac1001007387 */ /* 0x000fe20000100800 */
[----:B------:R-:W-:Y:S01]  /*1500*/  LOP3.LUT R0, R0, 0x1ffffffe, RZ, 0xc0, !PT ;  /* 0x1ffffffe00007812 */ /* 0x000fe200078ec0ff */
[----:B------:R-:W-:Y:S01]  /*1510*/  IMAD R5, R7, 0x2, R4 ;  /* 0x0000000207057824 */ /* 0x000fe200078e0204 */
[----:B------:R-:W-:Y:S01]  /*1520*/  LEA.HI R2, R2, R2, RZ, 0x1d ;  /* 0x0000000202027211 */ /* 0x000fe200078fe8ff */
[----:B------:R-:W-:Y:S01]  /*1530*/  IMAD.MOV.U32 R13, RZ, RZ, 0x20 ;  /* 0x00000020ff0d7424 */ /* 0x000fe200078e00ff */
[----:B------:R-:W-:-:S02]  /*1540*/  LOP3.LUT R3, R3, 0xfffffe00, RZ, 0xc0, !PT ;  /* 0xfffffe0003037812 */ /* 0x000fc400078ec0ff */
[----:B------:R-:W-:Y:S01]  /*1550*/  R2P PR, R9, 0x6 ;  /* 0x0000000609007804 */ /* 0x000fe20000000000 */
[----:B------:R-:W-:Y:S01]  /*1560*/  IMAD.IADD R9, R7, 0x1, -R0 ;  /* 0x0000000107097824 */ /* 0x000fe200078e0a00 */
[CC--:B------:R-:W-:Y:S01]  /*1570*/  IADD3 R4, R6.reuse, R3.reuse, R4 ;  /* 0x0000000306047210 */ /* 0x0c0fe20007ffe004 */
[----:B------:R-:W-:Y:S01]  /*1580*/  IMAD.IADD R7, R5, 0x1, R2 ;  /* 0x0000000105077824 */ /* 0x000fe200078e0202 */
[----:B------:R-:W-:Y:S01]  /*1590*/  LOP3.LUT R5, R6, R3, RZ, 0xfc, !PT ;  /* 0x0000000306057212 */ /* 0x000fe200078efcff */
[----:B------:R-:W-:Y:S01]  /*15a0*/  IMAD R3, R10, 0x20, R20 ;  /* 0x000000200a037824 */ /* 0x000fe200078e0214 */
[----:B------:R-:W-:Y:S01]  /*15b0*/  SHF.R.S32.HI R19, RZ, 0x1f, R18 ;  /* 0x0000001fff137819 */ /* 0x000fe20000011412 */
[----:B------:R-:W-:Y:S01]  /*15c0*/  IMAD R0, R14, 0x200, R15 ;  /* 0x000002000e007824 */ /* 0x000fe200078e020f */
[----:B------:R-:W-:Y:S01]  /*15d0*/  IADD3 R14, R18, 0x40, RZ ;  /* 0x00000040120e7810 */ /* 0x000fe20007ffe0ff */
[----:B------:R-:W-:Y:S01]  /*15e0*/  IMAD R9, R9, 0x8, R16 ;  /* 0x0000000809097824 */ /* 0x000fe200078e0210 */
[C---:B------:R-:W-:Y:S01]  /*15f0*/  LOP3.LUT P3, RZ, R10.reuse, 0x4, RZ, 0xc0, !PT ;  /* 0x000000040aff7812 */ /* 0x040fe2000786c0ff */
[----:B------:R1:W-:Y:S01]  /*1600*/  STL [R1+0x90], R3 ;  /* 0x0000900301007387 */ /* 0x0003e20000100800 */
[----:B------:R-:W-:-:S02]  /*1610*/  LOP3.LUT P4, RZ, R10, 0x2, RZ, 0xc0, !PT ;  /* 0x000000020aff7812 */ /* 0x000fc4000788c0ff */
[C---:B------:R-:W-:Y:S01]  /*1620*/  IADD3 R8, R18.reuse, 0x80, RZ ;  /* 0x0000008012087810 */ /* 0x040fe20007ffe0ff */
[----:B------:R-:W-:Y:S01]  /*1630*/  STL.64 [R1+0x20], R18 ;  /* 0x0000201201007387 */ /* 0x000fe20000100a00 */
[----:B------:R-:W-:Y:S02]  /*1640*/  SHF.R.S32.HI R10, RZ, 0x1f, R14 ;  /* 0x0000001fff0a7819 */ /* 0x000fe4000001140e */
[----:B------:R-:W-:Y:S01]  /*1650*/  IADD3 R6, R18, 0xc0, RZ ;  /* 0x000000c012067810 */ /* 0x000fe20007ffe0ff */
[----:B------:R-:W-:Y:S01]  /*1660*/  STL [R1+0x3c], R14 ;  /* 0x00003c0e01007387 */ /* 0x000fe20000100800 */
[C---:B------:R-:W-:Y:S02]  /*1670*/  LOP3.LUT P6, RZ, R11.reuse, 0x2, RZ, 0xc0, !PT ;  /* 0x000000020bff7812 */ /* 0x040fe400078cc0ff */
[----:B------:R-:W-:Y:S01]  /*1680*/  LOP3.LUT P5, RZ, R11, 0x4, RZ, 0xc0, !PT ;  /* 0x000000040bff7812 */ /* 0x000fe200078ac0ff */
[----:B------:R2:W-:Y:S01]  /*1690*/  STL [R1+0x38], R8 ;  /* 0x0000380801007387 */ /* 0x0005e20000100800 */
[----:B------:R-:W-:Y:S01]  /*16a0*/  IMAD.MOV.U32 R11, RZ, RZ, 0x40 ;  /* 0x00000040ff0b7424 */ /* 0x000fe200078e00ff */
[----:B------:R-:W-:-:S02]  /*16b0*/  LEA R192, R0, 0x8100, 0x1 ;  /* 0x0000810000c07811 */ /* 0x000fc400078e08ff */
[----:B------:R3:W-:Y:S01]  /*16c0*/  STL [R1+0x54], R10 ;  /* 0x0000540a01007387 */ /* 0x0007e20000100800 */
[----:B------:R-:W-:Y:S02]  /*16d0*/  LEA R199, R4, 0x10100, 0x1 ;  /* 0x0001010004c77811 */ /* 0x000fe400078e08ff */
[C---:B------:R-:W-:Y:S01]  /*16e0*/  SEL R2, R11.reuse, 0xffffffc0, !P3 ;  /* 0xffffffc00b027807 */ /* 0x040fe20005800000 */
[----:B------:R4:W-:Y:S01]  /*16f0*/  STL [R1+0x40], R6 ;  /* 0x0000400601007387 */ /* 0x0009e20000100800 */
[----:B------:R-:W-:Y:S02]  /*1700*/  SEL R0, R11, 0xffffffc0, !P5 ;  /* 0xffffffc00b007807 */ /* 0x000fe40006800000 */
[C---:B------:R-:W-:Y:S01]  /*1710*/  IADD3 R203, R192.reuse, 0x20, RZ ;  /* 0x00000020c0cb7810 */ /* 0x040fe20007ffe0ff */
[----:B------:R-:W-:Y:S01]  /*1720*/  IMAD.IADD R198, R192, 0x1, R2 ;  /* 0x00000001c0c67824 */ /* 0x000fe200078e0202 */
[----:B-1----:R-:W-:Y:S01]  /*1730*/  LOP3.LUT R3, R12, 0x7ffffffc, RZ, 0xc0, !PT ;  /* 0x7ffffffc0c037812 */ /* 0x002fe200078ec0ff */
[----:B------:R-:W-:Y:S01]  /*1740*/  IMAD.IADD R202, R199, 0x1, R0 ;  /* 0x00000001c7ca7824 */ /* 0x000fe200078e0200 */
[----:B------:R-:W-:-:S02]  /*1750*/  @P4 IADD3 R203, R192, -0x20, RZ ;  /* 0xffffffe0c0cb4810 */ /* 0x000fc40007ffe0ff */
[----:B------:R-:W-:Y:S01]  /*1760*/  LEA R193, R5, 0x100, 0x1 ;  /* 0x0000010005c17811 */ /* 0x000fe200078e08ff */
[----:B------:R-:W-:Y:S01]  /*1770*/  IMAD.IADD R3, R17, 0x1, -R3 ;  /* 0x0000000111037824 */ /* 0x000fe200078e0a03 */
[C---:B------:R-:W-:Y:S01]  /*1780*/  IADD3 R218, R203.reuse, 0x800, RZ ;  /* 0x00000800cbda7810 */ /* 0x040fe20007ffe0ff */
[----:B------:R-:W-:Y:S01]  /*1790*/  IMAD.IADD R195, R2, 0x1, R203 ;  /* 0x0000000102c37824 */ /* 0x000fe200078e02cb */
[C---:B------:R-:W-:Y:S01]  /*17a0*/  IADD3 R217, R203.reuse, 0x1000, RZ ;  /* 0x00001000cbd97810 */ /* 0x040fe20007ffe0ff */
[----:B------:R-:W-:Y:S01]  /*17b0*/  IMAD.IADD R197, R0, 0x1, R193 ;  /* 0x0000000100c57824 */ /* 0x000fe200078e02c1 */
[C---:B------:R-:W-:Y:S02]  /*17c0*/  IADD3 R216, R203.reuse, 0x1800, RZ ;  /* 0x00001800cbd87810 */ /* 0x040fe40007ffe0ff */
[----:B--2---:R-:W-:Y:S02]  /*17d0*/  SHF.R.S32.HI R8, RZ, 0x1f, R8 ;  /* 0x0000001fff087819 */ /* 0x004fe40000011408 */
[----:B------:R-:W-:Y:S01]  /*17e0*/  IADD3 R215, R203, 0x2000, RZ ;  /* 0x00002000cbd77810 */ /* 0x000fe20007ffe0ff */
[----:B---3--:R-:W-:-:S02]  /*17f0*/  IMAD.SHL.U32 R10, R3, 0x2, RZ ;  /* 0x00000002030a7824 */ /* 0x008fc400078e00ff */
[----:B------:R1:W-:Y:S01]  /*1800*/  STL [R1+0x50], R8 ;  /* 0x0000500801007387 */ /* 0x0003e20000100800 */
[----:B------:R-:W-:Y:S02]  /*1810*/  SEL R3, R13, 0xffffffe0, !P6 ;  /* 0xffffffe00d037807 */ /* 0x000fe40007000000 */
[----:B----4-:R-:W-:Y:S02]  /*1820*/  SHF.R.S32.HI R6, RZ, 0x1f, R6 ;  /* 0x0000001fff067819 */ /* 0x010fe40000011406 */
[C---:B------:R-:W-:Y:S01]  /*1830*/  IADD3 R14, R10.reuse, 0x8, RZ ;  /* 0x000000080a0e7810 */ /* 0x040fe20007ffe0ff */
[----:B------:R-:W-:Y:S01]  /*1840*/  IMAD.IADD R200, R199, 0x1, R3 ;  /* 0x00000001c7c87824 */ /* 0x000fe200078e0203 */
[----:B------:R-:W-:Y:S01]  /*1850*/  IADD3 R12, R10, 0xe8, RZ ;  /* 0x000000e80a0c7810 */ /* 0x000fe20007ffe0ff */
[----:B------:R2:W-:Y:S01]  /*1860*/  STL [R1+0x4c], R6 ;  /* 0x00004c0601007387 */ /* 0x0005e20000100800 */
[----:B------:R-:W-:Y:S01]  /*1870*/  IMAD.IADD R194, R3, 0x1, R193 ;  /* 0x0000000103c27824 */ /* 0x000fe200078e02c1 */
[C---:B------:R-:W-:Y:S01]  /*1880*/  IADD3 R214, R203.reuse, 0x2800, RZ ;  /* 0x00002800cbd67810 */ /* 0x040fe20007ffe0ff */
[----:B------:R-:W-:Y:S01]  /*1890*/  IMAD.IADD R201, R200, 0x1, R0 ;  /* 0x00000001c8c97824 */ /* 0x000fe200078e0200 */
[----:B------:R3:W-:Y:S01]  /*18a0*/  STL [R1+0x44], R9 ;  /* 0x0000440901007387 */ /* 0x0007e20000100800 */
[C---:B------:R-:W-:Y:S01]  /*18b0*/  IADD3 R213, R203.reuse, 0x3000, RZ ;  /* 0x00003000cbd57810 */ /* 0x040fe20007ffe0ff */
[----:B------:R-:W-:Y:S01]  /*18c0*/  IMAD.IADD R196, R0, 0x1, R194 ;  /* 0x0000000100c47824 */ /* 0x000fe200078e02c2 */
[C---:B------:R-:W-:Y:S01]  /*18d0*/  IADD3 R212, R203.reuse, 0x3800, RZ ;  /* 0x00003800cbd47810 */ /* 0x040fe20007ffe0ff */
[----:B------:R-:W-:Y:S01]  /*18e0*/  STL [R1+0x4], R10 ;  /* 0x0000040a01007387 */ /* 0x000fe20000100800 */
[----:B------:R-:W-:-:S02]  /*18f0*/  IADD3 R211, R203, 0x4000, RZ ;  /* 0x00004000cbd37810 */ /* 0x000fc40007ffe0ff */
[C---:B------:R-:W-:Y:S02]  /*1900*/  IADD3 R210, R203.reuse, 0x4800, RZ ;  /* 0x00004800cbd27810 */ /* 0x040fe40007ffe0ff */
[C---:B------:R-:W-:Y:S02]  /*1910*/  IADD3 R209, R203.reuse, 0x5000, RZ ;  /* 0x00005000cbd17810 */ /* 0x040fe40007ffe0ff */
[----:B------:R-:W-:Y:S02]  /*1920*/  IADD3 R208, R203, 0x5800, RZ ;  /* 0x00005800cbd07810 */ /* 0x000fe40007ffe0ff */
[----:B-1----:R-:W-:Y:S02]  /*1930*/  SEL R8, R13, 0xffffffe0, !P1 ;  /* 0xffffffe00d087807 */ /* 0x002fe40004800000 */
[----:B------:R-:W-:Y:S02]  /*1940*/  IADD3 R13, R10, 0xe0, RZ ;  /* 0x000000e00a0d7810 */ /* 0x000fe40007ffe0ff */
[----:B------:R-:W-:-:S02]  /*1950*/  IADD3 R207, R203, 0x6000, RZ ;  /* 0x00006000cbcf7810 */ /* 0x000fc40007ffe0ff */
[----:B------:R-:W-:Y:S02]  /*1960*/  IADD3 R206, R203, 0x6800, RZ ;  /* 0x00006800cbce7810 */ /* 0x000fe40007ffe0ff */
[----:B--2---:R-:W-:Y:S02]  /*1970*/  SEL R6, R11, 0xffffffc0, !P2 ;  /* 0xffffffc00b067807 */ /* 0x004fe40005000000 */
[----:B------:R-:W-:Y:S02]  /*1980*/  SHF.R.S32.HI R11, RZ, 0x1f, R10 ;  /* 0x0000001fff0b7819 */ /* 0x000fe4000001140a */
[----:B---3--:R-:W-:Y:S02]  /*1990*/  IADD3 R9, R10, 0x10, RZ ;  /* 0x000000100a097810 */ /* 0x008fe40007ffe0ff */
[C---:B------:R-:W-:Y:S01]  /*19a0*/  IADD3 R205, R203.reuse, 0x7000, RZ ;  /* 0x00007000cbcd7810 */ /* 0x040fe20007ffe0ff */
[----:B------:R1:W-:Y:S01]  /*19b0*/  STL [R1+0xa8], R11 ;  /* 0x0000a80b01007387 */ /* 0x0003e20000100800 */
[----:B------:R-:W-:-:S03]  /*19c0*/  IADD3 R204, R203, 0x7800, RZ ;  /* 0x00007800cbcc7810 */ /* 0x000fc60007ffe0ff */
[----:B------:R2:W-:Y:S04]  /*19d0*/  STL [R1+0x78], R9 ;  /* 0x0000780901007387 */ /* 0x0005e80000100800 */
[----:B------:R-:W-:Y:S04]  /*19e0*/  STL [R1+0x8c], R14 ;  /* 0x00008c0e01007387 */ /* 0x000fe80000100800 */
[----:B------:R3:W-:Y:S04]  /*19f0*/  STL [R1+0x88], R13 ;  /* 0x0000880d01007387 */ /* 0x0007e80000100800 */
[----:B------:R4:W-:Y:S01]  /*1a00*/  STL [R1+0x84], R12 ;  /* 0x0000840c01007387 */ /* 0x0009e20000100800 */
[----:B-1----:R-:W-:-:S02]  /*1a10*/  IADD3 R11, R10, 0xf0, RZ ;  /* 0x000000f00a0b7810 */ /* 0x002fc40007ffe0ff */
[----:B--2---:R-:W-:-:S03]  /*1a20*/  IADD3 R9, R10, 0xf8, RZ ;  /* 0x000000f80a097810 */ /* 0x004fc60007ffe0ff */
[----:B------:R-:W-:Y:S01]  /*1a30*/  STL [R1+0x80], R11 ;  /* 0x0000800b01007387 */ /* 0x000fe20000100800 */
[----:B------:R-:W-:Y:S02]  /*1a40*/  LEA R10, R7, 0x80, 0x1 ;  /* 0x00000080070a7811 */ /* 0x000fe400078e08ff */
[----:B------:R-:W-:Y:S01]  /*1a50*/  SHF.R.S32.HI R7, RZ, 0x1f, R14 ;  /* 0x0000001fff077819 */ /* 0x000fe2000001140e */
[----:B------:R1:W-:Y:S01]  /*1a60*/  STL [R1+0x7c], R9 ;  /* 0x00007c0901007387 */ /* 0x0003e20000100800 */
[----:B---3--:R-:W-:-:S03]  /*1a70*/  SHF.R.S32.HI R13, RZ, 0x1f, R13 ;  /* 0x0000001fff0d7819 */ /* 0x008fc6000001140d */
[----:B------:R-:W-:Y:S01]  /*1a80*/  STL [R1+0x58], R10 ;  /* 0x0000580a01007387 */ /* 0x000fe20000100800 */
[----:B----4-:R-:W-:-:S03]  /*1a90*/  SHF.R.S32.HI R12, RZ, 0x1f, R12 ;  /* 0x0000001fff0c7819 */ /* 0x010fc6000001140c */
[----:B------:R2:W-:Y:S04]  /*1aa0*/  STL [R1+0xa4], R7 ;  /* 0x0000a40701007387 */ /* 0x0005e80000100800 */
[----:B------:R-:W-:Y:S04]  /*1ab0*/  STL [R1+0xa0], R13 ;  /* 0x0000a00d01007387 */ /* 0x000fe80000100800 */
[----:B------:R-:W-:Y:S01]  /*1ac0*/  STL [R1+0x9c], R12 ;  /* 0x00009c0c01007387 */ /* 0x000fe20000100800 */
[----:B-1----:R-:W-:Y:S02]  /*1ad0*/  SHF.R.S32.HI R9, RZ, 0x1f, R9 ;  /* 0x0000001fff097819 */ /* 0x002fe40000011409 */
[----:B--2---:R-:W-:Y:S01]  /*1ae0*/  SHF.R.S32.HI R7, RZ, 0x1f, R11 ;  /* 0x0000001fff077819 */ /* 0x004fe2000001140b */
[----:B------:R-:W-:-:S04]  /*1af0*/  IMAD.IADD R11, R10, 0x1, R6 ;  /* 0x000000010a0b7824 */ /* 0x000fc800078e0206 */
[----:B------:R1:W-:Y:S04]  /*1b00*/  STL [R1+0x98], R7 ;  /* 0x0000980701007387 */ /* 0x0003e80000100800 */
[----:B------:R2:W-:Y:S04]  /*1b10*/  STL [R1+0x94], R9 ;  /* 0x0000940901007387 */ /* 0x0005e80000100800 */
[----:B------:R-:W-:Y:S01]  /*1b20*/  STL [R1+0x74], R11 ;  /* 0x0000740b01007387 */ /* 0x000fe20000100800 */
[C---:B-1----:R-:W-:Y:S02]  /*1b30*/  IADD3 R7, R10.reuse, -0x10, RZ ;  /* 0xfffffff00a077810 */ /* 0x042fe40007ffe0ff */
[C---:B------:R-:W-:Y:S01]  /*1b40*/  @P0 IADD3 R7, R10.reuse, 0x10, RZ ;  /* 0x000000100a070810 */ /* 0x040fe20007ffe0ff */
[----:B--2---:R-:W-:-:S04]  /*1b50*/  IMAD.IADD R9, R10, 0x1, R8 ;  /* 0x000000010a097824 */ /* 0x004fc800078e0208 */
[--C-:B------:R-:W-:Y:S02]  /*1b60*/  IMAD.IADD R4, R6, 0x1, R7.reuse ;  /* 0x0000000106047824 */ /* 0x100fe400078e0207 */
        /* <DEDUP_REMOVED lines=9> */
.L_x_1776:
[----:B------:R-:W2:Y:S01]  /*1c00*/  LDL R122, [R1+0x34] ;  /* 0x00003400017a7983 */ /* 0x000ea20000100800 */
[----:B------:R-:W-:Y:S02]  /*1c10*/  ISETP.NE.U32.AND P0, PT, RZ, c[0x0][0x370], PT ;  /* 0x0000dc00ff007a0c */ /* 0x000fe40003f05070 */
[----:B------:R-:W-:Y:S01]  /*1c20*/  ISETP.NE.U32.AND P2, PT, RZ, c[0x0][0x360], PT ;  /* 0x0000d800ff007a0c */ /* 0x000fe20003f45070 */
[----:B------:R-:W3:Y:S01]  /*1c30*/  LDL R15, [R1+0x30] ;  /* 0x00003000010f7983 */ /* 0x000ee20000100800 */
[----:B------:R-:W-:Y:S02]  /*1c40*/  ISETP.NE.AND.EX P1, PT, RZ, c[0x0][0x374], PT, P0 ;  /* 0x0000dd00ff007a0c */ /* 0x000fe40003f25300 */
[----:B------:R-:W-:Y:S01]  /*1c50*/  ISETP.NE.AND.EX P0, PT, RZ, c[0x0][0x364], PT, P2 ;  /* 0x0000d900ff007a0c */ /* 0x000fe20003f05320 */
[----:B------:R-:W-:Y:S01]  /*1c60*/  IMAD.MOV.U32 R14, RZ, RZ, 0x4 ;  /* 0x00000004ff0e7424 */ /* 0x000fe200078e00ff */
[----:B------:R-:W-:Y:S02]  /*1c70*/  ISETP.NE.U32.AND P3, PT, RZ, c[0x0][0x348], PT ;  /* 0x0000d200ff007a0c */ /* 0x000fe40003f65070 */
[----:B------:R-:W-:-:S02]  /*1c80*/  ISETP.NE.U32.AND P4, PT, RZ, c[0x0][0x350], PT ;  /* 0x0000d400ff007a0c */ /* 0x000fc40003f85070 */
[----:B------:R-:W-:Y:S02]  /*1c90*/  ISETP.NE.AND.EX P3, PT, RZ, c[0x0][0x34c], PT, P3 ;  /* 0x0000d300ff007a0c */ /* 0x000fe40003f65330 */
[----:B------:R-:W-:Y:S01]  /*1ca0*/  ISETP.NE.AND.EX P4, PT, RZ, c[0x0][0x354], PT, P4 ;  /* 0x0000d500ff007a0c */ /* 0x000fe20003f85340 */
[----:B------:R-:W-:Y:S01]  /*1cb0*/  CS2R R4, SRZ ;  /* 0x0000000000047805 */ /* 0x000fe2000001ff00 */
[----:B------:R-:W-:-:S03]  /*1cc0*/  IMAD.MOV.U32 R12, RZ, RZ, RZ ;  /* 0x000000ffff0c7224 */ /* 0x000fc600078e00ff */
[----:B--2---:R-:W-:-:S05]  /*1cd0*/  @P0 IMAD.WIDE R8, R122, R14, c[0x0][0x360] ;  /* 0x0000d8007a080625 */ /* 0x004fca00078e020e */
[----:B------:R-:W2:Y:S01]  /*1ce0*/  @P0 LDG.E R0, [R8.64] ;  /* 0x0000000608000981 */ /* 0x000ea2000c1e1900 */
[----:B------:R-:W-:-:S04]  /*1cf0*/  @P1 IMAD.WIDE R10, R122, R14, c[0x0][0x370] ;  /* 0x0000dc007a0a1625 */ /* 0x000fc800078e020e */
[CC--:B------:R-:W-:Y:S01]  /*1d00*/  IMAD.WIDE R6, R122.reuse, R14.reuse, c[0x0][0x348] ;  /* 0x0000d2007a067625 */ /* 0x0c0fe200078e020e */
[----:B------:R4:W5:Y:S03]  /*1d10*/  @P1 LDG.E R4, [R10.64] ;  /* 0x000000060a041981 */ /* 0x000966000c1e1900 */
[----:B-1----:R-:W-:Y:S01]  /*1d20*/  IMAD.WIDE R2, R122, R14, c[0x0][0x350] ;  /* 0x0000d4007a027625 */ /* 0x002fe200078e020e */
[----:B------:R4:W5:Y:S04]  /*1d30*/  @P3 LDG.E R12, [R6.64] ;  /* 0x00000006060c3981 */ /* 0x000968000c1e1900 */
[----:B------:R4:W5:Y:S01]  /*1d40*/  @P4 LDG.E R5, [R2.64] ;  /* 0x0000000602054981 */ /* 0x000962000c1e1900 */
[----:B---3--:R-:W-:-:S05]  /*1d50*/  LOP3.LUT R115, R15, 0xffff, RZ, 0xc0, !PT ;  /* 0x0000ffff0f737812 */ /* 0x008fca00078ec0ff */
[----:B------:R4:W-:Y:S01]  /*1d60*/  STL [R1+0x48], R115 ;  /* 0x0000487301007387 */ /* 0x0009e20000100800 */
[----:B------:R-:W-:Y:S03]  /*1d70*/  YIELD ;  /* 0x0000000000007946 */ /* 0x000fe60003800000 */
[----:B--2---:R4:W-:Y:S01]  /*1d80*/  @P0 STL [R1+0x10], R0 ;  /* 0x0000100001000387 */ /* 0x0049e20000100800 */
[----:B------:R-:W-:Y:S05]  /*1d90*/  @P0 BRA `(.L_x_1648) ;  /* 0x0000007000000947 */ /* 0x000fea0003800000 */
[----:B----4-:R-:W-:-:S05]  /*1da0*/  MOV R0, c[0x0][0x168] ;  /* 0x00005a0000007a02 */ /* 0x010fca0000000f00 */
[----:B------:R1:W-:Y:S01]  /*1db0*/  STL [R1+0x10], R0 ;  /* 0x0000100001007387 */ /* 0x0003e20000100800 */
[----:B------:R-:W-:Y:S05]  /*1dc0*/  @!P3 BRA `(.L_x_1648) ;  /* 0x000000400000b947 */ /* 0x000fea0003800000 */
[----:B------:R-:W2:Y:S04]  /*1dd0*/  LDG.E R8, [R6.64] ;  /* 0x0000000606087981 */ /* 0x000ea8000c1e1900 */
[----:B-1----:R-:W2:Y:S02]  /*1de0*/  LDG.E R0, [R6.64+0x4] ;  /* 0x0000040606007981 */ /* 0x002ea4000c1e1900 */
[----:B--2---:R-:W-:-:S05]  /*1df0*/  IADD3 R0, -R8, R0, RZ ;  /* 0x0000000008007210 */ /* 0x004fca0007ffe1ff */
[----:B------:R1:W-:Y:S02]  /*1e00*/  STL [R1+0x10], R0 ;  /* 0x0000100001007387 */ /* 0x0003e40000100800 */
.L_x_1648:
[----:B------:R-:W-:-:S04]  /*1e10*/  ISETP.NE.U32.AND P0, PT, RZ, c[0x0][0x368], PT ;  /* 0x0000da00ff007a0c */ /* 0x000fc80003f05070 */
[----:B------:R-:W-:-:S13]  /*1e20*/  ISETP.NE.AND.EX P0, PT, RZ, c[0x0][0x36c], PT, P0 ;  /* 0x0000db00ff007a0c */ /* 0x000fda0003f05300 */
[----:B------:R-:W-:Y:S05]  /*1e30*/  @!P0 BRA `(.L_x_1649) ;  /* 0x0000003000008947 */ /* 0x000fea0003800000 */
[----:B----4-:R-:W-:-:S05]  /*1e40*/  IMAD.WIDE R2, R122, R14, c[0x0][0x368] ;  /* 0x0000da007a027625 */ /* 0x010fca00078e020e */
[----:B-1----:R1:W5:Y:S01]  /*1e50*/  LDG.E R0, [R2.64] ;  /* 0x0000000602007981 */ /* 0x002362000c1e1900 */
[----:B------:R-:W-:Y:S05]  /*1e60*/  BRA `(.L_x_1650) ;  /* 0x0000005000007947 */ /* 0x000fea0003800000 */
.L_x_1649:
[----:B-1--4-:R-:W-:Y:S01]  /*1e70*/  MOV R0, c[0x0][0x1d0] ;  /* 0x0000740000007a02 */ /* 0x012fe20000000f00 */
[----:B------:R-:W-:Y:S05]  /*1e80*/  @!P4 BRA `(.L_x_1650) ;  /* 0x000000300000c947 */ /* 0x000fea0003800000 */
[----:B------:R-:W2:Y:S04]  /*1e90*/  LDG.E R6, [R2.64] ;  /* 0x0000000602067981 */ /* 0x000ea8000c1e1900 */
[----:B------:R-:W2:Y:S02]  /*1ea0*/  LDG.E R0, [R2.64+0x4] ;  /* 0x0000040602007981 */ /* 0x000ea4000c1e1900 */
[----:B--2---:R-:W-:Y:S02]  /*1eb0*/  IADD3 R0, -R6, R0, RZ ;  /* 0x0000000006007210 */ /* 0x004fe40007ffe1ff */
.L_x_1650:
[----:B-1----:R-:W2:Y:S04]  /*1ec0*/  LDL R3, [R1+0x10] ;  /* 0x0000100001037983 */ /* 0x002ea80000100800 */
[----:B------:R-:W3:Y:S04]  /*1ed0*/  LDL.LU R2, [R1+0x2c] ;  /* 0x00002c0001027983 */ /* 0x000ee80000300800 */
[----:B------:R-:W4:Y:S01]  /*1ee0*/  LDL.LU R16, [R1+0x1c] ;  /* 0x00001c0001107983 */ /* 0x000f220000300800 */
[----:B------:R-:W-:-:S05]  /*1ef0*/  IMAD.MOV.U32 R8, RZ, RZ, c[0x0][0x32c] ;  /* 0x0000cb00ff087624 */ /* 0x000fca00078e00ff */
[----:B------:R-:W-:Y:S01]  /*1f00*/  ISETP.GE.AND P1, PT, R8, 0x1, PT ;  /* 0x000000010800780c */ /* 0x000fe20003f26270 */
[--C-:B-----5:R-:W-:Y:S02]  /*1f10*/  IMAD.IADD R7, R0, 0x1, -R4.reuse ;  /* 0x0000000100077824 */ /* 0x120fe400078e0a04 */
[----:B------:R-:W-:Y:S02]  /*1f20*/  IMAD.IADD R13, R5, 0x1, R4 ;  /* 0x00000001050d7824 */ /* 0x000fe400078e0204 */
[----:B--2---:R-:W-:Y:S02]  /*1f30*/  IMAD.MOV.U32 R9, RZ, RZ, R3 ;  /* 0x000000ffff097224 */ /* 0x004fe400078e0003 */
[----:B------:R-:W-:-:S05]  /*1f40*/  IMAD.MOV.U32 R3, RZ, RZ, c[0x0][0x2c4] ;  /* 0x0000b100ff037624 */ /* 0x000fca00078e00ff */
[----:B------:R-:W-:Y:S02]  /*1f50*/  ISETP.NE.AND P5, PT, R3, 0x1, PT ;  /* 0x000000010300780c */ /* 0x000fe40003fa5270 */
[----:B----4-:R-:W-:Y:S01]  /*1f60*/  LOP3.LUT R16, R16, 0xfffffff7, RZ, 0xc0, !PT ;  /* 0xfffffff710107812 */ /* 0x010fe200078ec0ff */
[----:B---3--:R-:W-:-:S10]  /*1f70*/  IMAD.SHL.U32 R114, R2, 0x80, RZ ;  /* 0x0000008002727824 */ /* 0x008fd400078e00ff */
[----:B------:R-:W-:-:S04]  /*1f80*/  @P5 LOP3.LUT R16, R16, 0x8, RZ, 0xfc, !PT ;  /* 0x0000000810105812 */ /* 0x000fc800078efcff */
[----:B------:R-:W-:Y:S01]  /*1f90*/  LOP3.LUT R16, R16, 0xffffffef, RZ, 0xc0, !PT ;  /* 0xffffffef10107812 */ /* 0x000fe200078ec0ff */
[----:B------:R1:W-:Y:S03]  /*1fa0*/  STL [R1+0x18], R114 ;  /* 0x0000187201007387 */ /* 0x0003e60000100800 */
[----:B------:R-:W-:Y:S01]  /*1fb0*/  @P1 LOP3.LUT R16, R16, 0x10, RZ, 0xfc, !PT ;  /* 0x0000001010101812 */ /* 0x000fe200078efcff */
[----:B------:R1:W-:Y:S01]  /*1fc0*/  STL [R1+0xc], R7 ;  /* 0x00000c0701007387 */ /* 0x0003e20000100800 */
[----:B------:R-:W-:-:S03]  /*1fd0*/  IADD3 R2, R114, 0x7f, RZ ;  /* 0x0000007f72027810 */ /* 0x000fc60007ffe0ff */
[----:B------:R1:W-:Y:S02]  /*1fe0*/  STL [R1+0x1c], R16 ;  /* 0x00001c1001007387 */ /* 0x0003e40000100800 */
[----:B------:R-:W-:-:S04]  /*1ff0*/  @P5 IMAD.HI.U32 R3, R2, c[0x0][0x2c8], RZ ;  /* 0x0000b20002035a27 */ /* 0x000fc800078e00ff */
[----:B------:R-:W-:Y:S01]  /*2000*/  IMAD.MOV.U32 R0, RZ, RZ, R2 ;  /* 0x000000ffff007224 */ /* 0x000fe200078e0002 */
[----:B------:R-:W-:Y:S02]  /*2010*/  IADD3 R2, R7, 0x1, -R9 ;  /* 0x0000000107027810 */ /* 0x000fe40007ffe809 */
[----:B------:R-:W-:-:S05]  /*2020*/  @P5 SHF.R.U32.HI R0, RZ, c[0x0][0x2cc], R3 ;  /* 0x0000b300ff005a19 */ /* 0x000fca0000011603 */
        /* <DEDUP_REMOVED lines=13> */
.L_x_1653:
[----:B------:R-:W-:-:S13]  /*2100*/  ISETP.NE.AND P0, PT, R8, 0x1, PT ;  /* 0x000000010800780c */ /* 0x000fda0003f05270 */
[----:B------:R-:W-:-:S05]  /*2110*/  @P0 IMAD.HI.U32 R0, R2, c[0x0][0x330], RZ ;  /* 0x0000cc0002000a27 */ /* 0x000fca00078e00ff */
[----:B------:R-:W-:Y:S02]  /*2120*/  @P0 SHF.R.U32.HI R2, RZ, c[0x0][0x334], R0 ;  /* 0x0000cd00ff020a19 */ /* 0x000fe40000011600 */
.L_x_1654:
[----:B------:R-:W-:Y:S05]  /*2130*/  BSYNC B0 ;  /* 0x0000000000007941 */ /* 0x000fea0003800000 */
.L_x_1652:
[----:B------:R-:W-:-:S05]  /*2140*/  IMAD R2, R2, R8, c[0x0][0x32c] ;  /* 0x0000cb0002027624 */ /* 0x000fca00078e0208 */
[----:B------:R-:W-:-:S04]  /*2150*/  IMNMX R3, R3, R2, PT ;  /* 0x0000000203037217 */ /* 0x000fc80003800200 */
.L_x_1651:
[----:B------:R-:W-:Y:S01]  /*2160*/  IADD3 R3, R3, 0x3f, RZ ;  /* 0x0000003f03037810 */ /* 0x000fe20007ffe0ff */
[----:B------:R-:W-:Y:S01]  /*2170*/  @P5 IMAD.HI.U32 R4, R114, c[0x0][0x2c8], RZ ;  /* 0x0000b20072045a27 */ /* 0x000fe200078e00ff */
[C---:B------:R-:W-:Y:S02]  /*2180*/  IADD3 R2, R7.reuse, 0x3f, RZ ;  /* 0x0000003f07027810 */ /* 0x040fe40007ffe0ff */
[----:B------:R-:W-:Y:S01]  /*2190*/  SHF.R.S32.HI R5, RZ, 0x1f, R3 ;  /* 0x0000001fff057819 */ /* 0x000fe20000011403 */
[----:B------:R-:W-:Y:S01]  /*21a0*/  IMAD.MOV.U32 R0, RZ, RZ, R114 ;  /* 0x000000ffff007224 */ /* 0x000fe200078e0072 */
[----:B------:R-:W-:Y:S02]  /*21b0*/  SHF.R.S32.HI R6, RZ, 0x1f, R2 ;  /* 0x0000001fff067819 */ /* 0x000fe40000011402 */
[----:B------:R-:W-:Y:S01]  /*21c0*/  @P5 SHF.R.U32.HI R0, RZ, c[0x0][0x2cc], R4 ;  /* 0x0000b300ff005a19 */ /* 0x000fe20000011604 */
[----:B------:R-:W-:Y:S01]  /*21d0*/  IMAD.IADD R4, R7, 0x1, -R9 ;  /* 0x0000000107047824 */ /* 0x000fe200078e0a09 */
[----:B------:R-:W-:-:S02]  /*21e0*/  LEA.HI R3, R5, R3, RZ, 0x6 ;  /* 0x0000000305037211 */ /* 0x000fc400078f30ff */
[----:B------:R-:W-:Y:S01]  /*21f0*/  LEA.HI R2, R6, R2, RZ, 0x6 ;  /* 0x0000000206027211 */ /* 0x000fe200078f30ff */
[----:B------:R-:W-:Y:S01]  /*2200*/  IMAD.IADD R0, R4, 0x1, R0 ;  /* 0x0000000104007824 */ /* 0x000fe200078e0200 */
[----:B------:R-:W-:Y:S02]  /*2210*/  SHF.R.S32.HI R3, RZ, 0x6, R3 ;  /* 0x00000006ff037819 */ /* 0x000fe40000011403 */
[----:B-1----:R-:W-:Y:S02]  /*2220*/  SHF.R.S32.HI R7, RZ, 0x6, R2 ;  /* 0x00000006ff077819 */ /* 0x002fe40000011402 */
        /* <DEDUP_REMOVED lines=12> */
.L_x_1657:
[----:B------:R-:W-:-:S13]  /*22f0*/  ISETP.NE.AND P0, PT, R8, 0x1, PT ;  /* 0x000000010800780c */ /* 0x000fda0003f05270 */
[----:B------:R-:W-:-:S05]  /*2300*/  @P0 IMAD.HI.U32 R3, R0, c[0x0][0x330], RZ ;  /* 0x0000cc0000030a27 */ /* 0x000fca00078e00ff */
[----:B------:R-:W-:Y:S02]  /*2310*/  @P0 SHF.R.U32.HI R0, RZ, c[0x0][0x334], R3 ;  /* 0x0000cd00ff000a19 */ /* 0x000fe40000011603 */
.L_x_1658:
[----:B------:R-:W-:Y:S05]  /*2320*/  BSYNC B0 ;  /* 0x0000000000007941 */ /* 0x000fea0003800000 */
.L_x_1656:
[----:B------:R-:W-:-:S05]  /*2330*/  IMAD R0, R0, c[0x0][0x32c], RZ ;  /* 0x0000cb0000007a24 */ /* 0x000fca00078e02ff */
[----:B------:R-:W-:-:S04]  /*2340*/  IMNMX R2, R2, R0, !PT ;  /* 0x0000000002027217 */ /* 0x000fc80007800200 */
.L_x_1655:
[----:B------:R-:W-:Y:S01]  /*2350*/  SHF.R.S32.HI R0, RZ, 0x1f, R2 ;  /* 0x0000001fff007819 */ /* 0x000fe20000011402 */
[----:B------:R-:W-:Y:S01]  /*2360*/  BSSY B0, `(.L_x_1659) ;  /* 0x000002e000007945 */ /* 0x000fe20003800000 */
[C---:B------:R-:W-:Y:S02]  /*2370*/  LOP3.LUT R3, R15.reuse, 0xff000000, RZ, 0xc0, !PT ;  /* 0xff0000000f037812 */ /* 0x040fe400078ec0ff */
[----:B------:R-:W-:Y:S02]  /*2380*/  LEA.HI R0, R0, R2, RZ, 0x6 ;  /* 0x0000000200007211 */ /* 0x000fe400078f30ff */
[----:B------:R-:W-:Y:S02]  /*2390*/  LOP3.LUT R2, R15, 0xff0000, RZ, 0xc0, !PT ;  /* 0x00ff00000f027812 */ /* 0x000fe400078ec0ff */
[----:B------:R-:W-:-:S04]  /*23a0*/  SHF.R.S32.HI R0, RZ, 0x6, R0 ;  /* 0x00000006ff007819 */ /* 0x000fc80000011400 */
[----:B------:R-:W-:Y:S02]  /*23b0*/  IMNMX R6, RZ, R0, !PT ;  /* 0x00000000ff067217 */ /* 0x000fe40007800200 */
[----:B------:R-:W-:Y:S02]  /*23c0*/  SHF.R.U32.HI R0, RZ, 0x8, R3 ;  /* 0x00000008ff007819 */ /* 0x000fe40000011603 */
[----:B------:R-:W-:Y:S02]  /*23d0*/  ISETP.GT.AND P0, PT, R7, R6, PT ;  /* 0x000000060700720c */ /* 0x000fe40003f04270 */
[----:B------:R-:W-:Y:S01]  /*23e0*/  LEA.HI R0, R2, R0, RZ, 0x10 ;  /* 0x0000000002007211 */ /* 0x000fe200078f80ff */
[----:B------:R-:W-:-:S03]  /*23f0*/  IMAD.MOV.U32 R2, RZ, RZ, RZ ;  /* 0x000000ffff027224 */ /* 0x000fc600078e00ff */
[----:B------:R-:W-:Y:S02]  /*2400*/  LOP3.LUT R15, R0, 0xff, RZ, 0xc0, !PT ;  /* 0x000000ff000f7812 */ /* 0x000fe400078ec0ff */
[----:B------:R-:W-:-:S03]  /*2410*/  SHF.R.U32.HI R5, RZ, 0x10, R0 ;  /* 0x00000010ff057819 */ /* 0x000fc60000011600 */
[----:B------:R1:W-:Y:S04]  /*2420*/  STL [R1+0x30], R15 ;  /* 0x0000300f01007387 */ /* 0x0003e80000100800 */
[----:B------:R1:W-:Y:S01]  /*2430*/  STL [R1+0x2c], R5 ;  /* 0x00002c0501007387 */ /* 0x0003e20000100800 */
[----:B------:R-:W-:Y:S05]  /*2440*/  @!P0 BRA `(.L_x_1660) ;  /* 0x000001f000008947 */ /* 0x000fea0003800000 */
[----:B------:R-:W-:-:S04]  /*2450*/  ISETP.NE.AND P0, PT, R5, RZ, PT ;  /* 0x000000ff0500720c */ /* 0x000fc80003f05270 */
[----:B------:R-:W-:-:S04]  /*2460*/  SEL R0, R5, c[0x0][0x338], P0 ;  /* 0x0000ce0005007a07 */ /* 0x000fc80000000000 */
[----:B------:R-:W-:Y:S02]  /*2470*/  IABS R3, R0 ;  /* 0x0000000000037213 */ /* 0x000fe40000000000 */
[----:B------:R-:W-:Y:S02]  /*2480*/  IADD3 R4, R0, -0x1, R7 ;  /* 0xffffffff00047810 */ /* 0x000fe40007ffe007 */
[----:B------:R-:W2:Y:S03]  /*2490*/  I2F.RP R2, R3 ;  /* 0x0000000300027306 */ /* 0x000ea60000209400 */
[----:B------:R-:W-:Y:S02]  /*24a0*/  IMAD.IADD R8, R4, 0x1, -R6 ;  /* 0x0000000104087824 */ /* 0x000fe400078e0a06 */
[----:B------:R-:W-:-:S03]  /*24b0*/  IMAD.MOV.U32 R4, RZ, RZ, RZ ;  /* 0x000000ffff047224 */ /* 0x000fc600078e00ff */
[----:B------:R-:W-:Y:S01]  /*24c0*/  IABS R11, R8 ;  /* 0x00000008000b7213 */ /* 0x000fe20000000000 */
        /* <DEDUP_REMOVED lines=23> */
.L_x_1660:
[----:B------:R-:W-:Y:S05]  /*2640*/  BSYNC B0 ;  /* 0x0000000000007941 */ /* 0x000fea0003800000 */
.L_x_1659:
[----:B------:R-:W-:Y:S01]  /*2650*/  IMAD R230, R15, R2, R6 ;  /* 0x000000020fe67224 */ /* 0x000fe200078e0206 */
[----:B------:R-:W-:Y:S01]  /*2660*/  PRMT R0, RZ, 0x7610, R0 ;  /* 0x00007610ff007816 */ /* 0x000fe20000000000 */
[----:B------:R-:W-:Y:S01]  /*2670*/  CS2R R20, SRZ ;  /* 0x0000000000147805 */ /* 0x000fe2000001ff00 */
[----:B------:R-:W-:Y:S01]  /*2680*/  CS2R R74, SRZ ;  /* 0x00000000004a7805 */ /* 0x000fe2000001ff00 */
[----:B------:R-:W-:Y:S01]  /*2690*/  IMAD.IADD R2, R230, 0x1, R2 ;  /* 0x00000001e6027824 */ /* 0x000fe200078e0202 */
[----:B------:R-:W-:Y:S01]  /*26a0*/  CS2R R84, SRZ ;  /* 0x0000000000547805 */ /* 0x000fe2000001ff00 */
        /* <DEDUP_REMOVED lines=65> */
[----:B------:R-:W2:Y:S01]  /*2ac0*/  LDL R9, [R1+0x90] ;  /* 0x0000900001097983 */ /* 0x000ea20000100800 */
[----:B------:R-:W-:-:S03]  /*2ad0*/  ISETP.NE.U32.AND P0, PT, RZ, c[0x0][0x340], PT ;  /* 0x0000d000ff007a0c */ /* 0x000fc60003f05070 */
[----:B------:R-:W3:Y:S01]  /*2ae0*/  LDL.64 R118, [R1+0x20] ;  /* 0x0000200001767983 */ /* 0x000ee20000100a00 */
[----:B------:R-:W-:-:S03]  /*2af0*/  ISETP.NE.AND.EX P0, PT, RZ, c[0x0][0x344], PT, P0 ;  /* 0x0000d100ff007a0c */ /* 0x000fc60003f05300 */
[----:B------:R-:W4:Y:S04]  /*2b00*/  LDL R110, [R1+0x3c] ;  /* 0x00003c00016e7983 */ /* 0x000f280000100800 */
[----:B------:R-:W5:Y:S04]  /*2b10*/  LDL R20, [R1+0x38] ;  /* 0x0000380001147983 */ /* 0x000f680000100800 */
[----:B------:R-:W4:Y:S02]  /*2b20*/  LDL R19, [R1+0x40] ;  /* 0x0000400001137983 */ /* 0x000f240000100800 */
[----:B------:R-:W-:-:S05]  /*2b30*/  @P0 IMAD.WIDE R2, R122, R14, c[0x0][0x340] ;  /* 0x0000d0007a020625 */ /* 0x000fca00078e020e */
[----:B-1----:R1:W5:Y:S01]  /*2b40*/  @P0 LDG.E R15, [R2.64] ;  /* 0x00000006020f0981 */ /* 0x002362000c1e1900 */
[----:B------:R-:W-:Y:S01]  /*2b50*/  SHF.R.S32.HI R0, RZ, 0x1f, R12 ;  /* 0x0000001fff007819 */ /* 0x000fe2000001140c */
[----:B------:R-:W-:Y:S01]  /*2b60*/  IMAD.MOV.U32 R18, RZ, RZ, R16 ;  /* 0x000000ffff127224 */ /* 0x000fe200078e0010 */
[----:B------:R-:W-:Y:S01]  /*2b70*/  SHF.R.S32.HI R14, RZ, 0x1f, R122 ;  /* 0x0000001fff0e7819 */ /* 0x000fe2000001147a */
[----:B------:R-:W1:Y:S02]  /*2b80*/  S2R R8, SR_TID.X ;  /* 0x0000000000087919 */ /* 0x000e640000002100 */
[----:B------:R-:W-:-:S04]  /*2b90*/  IMAD R0, R0, c[0x0][0x178], RZ ;  /* 0x00005e0000007a24 */ /* 0x000fc800078e02ff */
[----:B------:R-:W-:Y:S01]  /*2ba0*/  IMAD R0, R12, c[0x0][0x17c], R0 ;  /* 0x00005f000c007a24 */ /* 0x000fe200078e0200 */
[----:B------:R-:W-:Y:S02]  /*2bb0*/  SEL R7, R14, RZ, !P3 ;  /* 0x000000ff0e077207 */ /* 0x000fe40005800000 */
[----:B------:R-:W-:Y:S01]  /*2bc0*/  SHF.R.S32.HI R10, RZ, 0x1f, R13 ;  /* 0x0000001fff0a7819 */ /* 0x000fe2000001140d */
[----:B-1----:R-:W-:Y:S01]  /*2bd0*/  IMAD.WIDE.U32 R2, R12, c[0x0][0x178], RZ ;  /* 0x00005e000c027a25 */ /* 0x002fe200078e00ff */
[----:B------:R-:W-:-:S03]  /*2be0*/  SHF.R.S32.HI R111, RZ, 0x1f, R8 ;  /* 0x0000001fff6f7819 */ /* 0x000fc60000011408 */
[----:B------:R-:W-:Y:S02]  /*2bf0*/  IMAD.IADD R5, R3, 0x1, R0 ;  /* 0x0000000103057824 */ /* 0x000fe400078e0200 */
[----:B------:R-:W-:Y:S01]  /*2c00*/  IMAD.MOV.U32 R4, RZ, RZ, R2 ;  /* 0x000000ffff047224 */ /* 0x000fe200078e0002 */
[----:B------:R-:W-:-:S04]  /*2c10*/  LEA.HI R111, R111, R8, RZ, 0x3 ;  /* 0x000000086f6f7211 */ /* 0x000fc800078f18ff */
[----:B------:R-:W-:Y:S01]  /*2c20*/  SHF.R.S32.HI R111, RZ, 0x3, R111 ;  /* 0x00000003ff6f7819 */ /* 0x000fe2000001146f */
[----:B------:R-:W-:-:S03]  /*2c30*/  IMAD.WIDE.U32 R4, R115, c[0x0][0x1b8], R4 ;  /* 0x00006e0073047a25 */ /* 0x000fc600078e0004 */
[----:B------:R-:W-:Y:S01]  /*2c40*/  IADD3 R2, P1, R111, R13, RZ ;  /* 0x0000000d6f027210 */ /* 0x000fe20007f3e0ff */
[----:B------:R-:W-:Y:S01]  /*2c50*/  IMAD R5, R115, c[0x0][0x1bc], R5 ;  /* 0x00006f0073057a24 */ /* 0x000fe200078e0205 */
[----:B------:R-:W-:Y:S01]  /*2c60*/  SEL R3, R122, RZ, !P3 ;  /* 0x000000ff7a037207 */ /* 0x000fe20005800000 */
[----:B------:R-:W-:Y:S01]  /*2c70*/  IMAD R7, R7, c[0x0][0x1c0], RZ ;  /* 0x0000700007077a24 */ /* 0x000fe200078e02ff */
[----:B------:R-:W-:-:S03]  /*2c80*/  LEA.HI.X.SX32 R10, R111, R10, 0x1, P1 ;  /* 0x0000000a6f0a7211 */ /* 0x000fc600008f0eff */
[C---:B------:R-:W-:Y:S02]  /*2c90*/  IMAD R11, R3.reuse, c[0x0][0x1c4], R7 ;  /* 0x00007100030b7a24 */ /* 0x040fe400078e0207 */
[----:B------:R-:W-:-:S04]  /*2ca0*/  IMAD.WIDE.U32 R4, R3, c[0x0][0x1c0], R4 ;  /* 0x0000700003047a25 */ /* 0x000fc800078e0004 */
[C---:B------:R-:W-:Y:S02]  /*2cb0*/  IMAD R7, R10.reuse, c[0x0][0x1e0], RZ ;  /* 0x000078000a077a24 */ /* 0x040fe400078e02ff */
[----:B------:R-:W-:Y:S02]  /*2cc0*/  IMAD R3, R10, c[0x0][0x208], RZ ;  /* 0x000082000a037a24 */ /* 0x000fe400078e02ff */
[C---:B------:R-:W-:Y:S02]  /*2cd0*/  IMAD R16, R2.reuse, c[0x0][0x1e4], R7 ;  /* 0x0000790002107a24 */ /* 0x040fe400078e0207 */
[----:B------:R-:W-:Y:S02]  /*2ce0*/  IMAD R17, R2, c[0x0][0x20c], R3 ;  /* 0x0000830002117a24 */ /* 0x000fe400078e0203 */
[----:B------:R-:W-:Y:S01]  /*2cf0*/  IMAD.IADD R3, R5, 0x1, R11 ;  /* 0x0000000105037824 */ /* 0x000fe200078e020b */
[----:B------:R-:W-:Y:S02]  /*2d00*/  LOP3.LUT R18, R18, 0xfffffffb, RZ, 0xc0, !PT ;  /* 0xfffffffb12127812 */ /* 0x000fe400078ec0ff */
[----:B------:R-:W-:-:S02]  /*2d10*/  IADD3 R96, R238, -0x1, RZ ;  /* 0xffffffffee607810 */ /* 0x000fc40007ffe0ff */
[----:B--2---:R-:W-:-:S05]  /*2d20*/  IADD3 R6, R9, R114, RZ ;  /* 0x0000007209067210 */ /* 0x004fca0007ffe0ff */
[----:B------:R-:W-:-:S04]  /*2d30*/  @P5 IMAD.HI.U32 R8, R6, c[0x0][0x2c8], RZ ;  /* 0x0000b20006085a27 */ /* 0x000fc800078e00ff */
[----:B------:R-:W-:Y:S01]  /*2d40*/  IMAD.MOV.U32 R0, RZ, RZ, R6 ;  /* 0x000000ffff007224 */ /* 0x000fe200078e0006 */
[----:B------:R-:W-:Y:S01]  /*2d50*/  @P5 SHF.R.U32.HI R0, RZ, c[0x0][0x2cc], R8 ;  /* 0x0000b300ff005a19 */ /* 0x000fe20000011608 */
[----:B---3--:R-:W-:-:S04]  /*2d60*/  IMAD.WIDE.U32 R8, R2, c[0x0][0x1e0], R118 ;  /* 0x0000780002087a25 */ /* 0x008fc800078e0076 */
[----:B------:R-:W-:Y:S01]  /*2d70*/  IMAD.WIDE.U32 R12, R2, c[0x0][0x208], R118 ;  /* 0x00008200020c7a25 */ /* 0x000fe200078e0076 */
[----:B------:R-:W-:Y:S02]  /*2d80*/  SHF.R.S32.HI R2, RZ, 0x1f, R0 ;  /* 0x0000001fff027819 */ /* 0x000fe40000011400 */
[----:B------:R-:W-:Y:S02]  /*2d90*/  IADD3 R7, -R0, RZ, RZ ;  /* 0x000000ff00077210 */ /* 0x000fe40007ffe1ff */
[----:B----4-:R-:W-:Y:S01]  /*2da0*/  ISETP.GE.AND P5, PT, R110, c[0x0][0x1d4], PT ;  /* 0x000075006e007a0c */ /* 0x010fe20003fa6270 */
[----:B------:R-:W-:Y:S01]  /*2db0*/  IMAD R5, R2, c[0x0][0x1b0], RZ ;  /* 0x00006c0002057a24 */ /* 0x000fe200078e02ff */
[----:B------:R-:W-:Y:S01]  /*2dc0*/  ISETP.GE.AND P6, PT, R118, c[0x0][0x1d4], PT ;  /* 0x0000750076007a0c */ /* 0x000fe20003fc6270 */
[----:B------:R-:W-:Y:S01]  /*2dd0*/  IMAD R10, R7, c[0x0][0x2c4], R6 ;  /* 0x0000b100070a7a24 */ /* 0x000fe200078e0206 */
[----:B------:R-:W-:Y:S01]  /*2de0*/  SEL R6, RZ, 0xffffffff, P5 ;  /* 0xffffffffff067807 */ /* 0x000fe20002800000 */
[----:B------:R-:W-:Y:S01]  /*2df0*/  IMAD.MOV.U32 R2, RZ, RZ, R4 ;  /* 0x000000ffff027224 */ /* 0x000fe200078e0004 */
[----:B------:R-:W-:Y:S01]  /*2e00*/  SEL R4, RZ, 0x1, P6 ;  /* 0x00000001ff047807 */ /* 0x000fe20003000000 */
[----:B------:R-:W-:Y:S01]  /*2e10*/  IMAD R5, R0, c[0x0][0x1b4], R5 ;  /* 0x00006d0000057a24 */ /* 0x000fe200078e0205 */
[----:B------:R-:W-:Y:S01]  /*2e20*/  SHF.L.U32 R6, R6, 0x1, RZ ;  /* 0x0000000106067819 */ /* 0x000fe200000006ff */
[----:B------:R-:W-:Y:S01]  /*2e30*/  IMAD.WIDE.U32 R2, R0, c[0x0][0x1b0], R2 ;  /* 0x00006c0000027a25 */ /* 0x000fe200078e0002 */
[----:B------:R-:W-:-:S03]  /*2e40*/  SHF.R.S32.HI R0, RZ, 0x1f, R10 ;  /* 0x0000001fff007819 */ /* 0x000fc6000001140a */
[----:B------:R-:W-:Y:S01]  /*2e50*/  IMAD.IADD R9, R9, 0x1, R16 ;  /* 0x0000000109097824 */ /* 0x000fe200078e0210 */
[----:B------:R-:W-:Y:S01]  /*2e60*/  LOP3.LUT R16, R6, 0x2, R4, 0xe2, !PT ;  /* 0x0000000206107812 */ /* 0x000fe200078ee204 */
[----:B------:R-:W-:Y:S01]  /*2e70*/  IMAD R0, R0, c[0x0][0x1a8], RZ ;  /* 0x00006a0000007a24 */ /* 0x000fe200078e02ff */
[----:B------:R-:W-:Y:S01]  /*2e80*/  IADD3 R5, R3, R5, RZ ;  /* 0x0000000503057210 */ /* 0x000fe20007ffe0ff */
[----:B------:R-:W-:Y:S01]  /*2e90*/  IMAD.MOV.U32 R4, RZ, RZ, R2 ;  /* 0x000000ffff047224 */ /* 0x000fe200078e0002 */
[----:B-----5:R-:W-:Y:S01]  /*2ea0*/  @P0 MOV R2, R15 ;  /* 0x0000000f00020202 */ /* 0x020fe20000000f00 */
[----:B------:R-:W-:Y:S01]  /*2eb0*/  @!P0 IMAD.MOV.U32 R2, RZ, RZ, R122 ;  /* 0x000000ffff028224 */ /* 0x000fe200078e007a */
[----:B------:R-:W-:Y:S01]  /*2ec0*/  @P0 SHF.R.S32.HI R3, RZ, 0x1f, R15 ;  /* 0x0000001fff030819 */ /* 0x000fe2000001140f */
[----:B------:R-:W-:Y:S01]  /*2ed0*/  IMAD.IADD R7, R13, 0x1, R17 ;  /* 0x000000010d077824 */ /* 0x000fe200078e0211 */
[----:B------:R-:W-:Y:S01]  /*2ee0*/  @!P0 MOV R3, R14 ;  /* 0x0000000e00038202 */ /* 0x000fe20000000f00 */
[----:B------:R-:W-:-:S02]  /*2ef0*/  IMAD.MOV.U32 R6, RZ, RZ, R12 ;  /* 0x000000ffff067224 */ /* 0x000fc400078e000c */
[C---:B------:R-:W-:Y:S02]  /*2f00*/  IMAD R13, R10.reuse, c[0x0][0x1ac], R0 ;  /* 0x00006b000a0d7a24 */ /* 0x040fe400078e0200 */
[----:B------:R-:W-:Y:S01]  /*2f10*/  IMAD.WIDE.U32 R10, R10, c[0x0][0x1a8], R4 ;  /* 0x00006a000a0a7a25 */ /* 0x000fe200078e0004 */
[----:B------:R-:W-:Y:S02]  /*2f20*/  SEL R12, R2, RZ, !P4 ;  /* 0x000000ff020c7207 */ /* 0x000fe40006000000 */
[----:B------:R-:W-:Y:S01]  /*2f30*/  SEL R0, R3, RZ, !P4 ;  /* 0x000000ff03007207 */ /* 0x000fe20006000000 */
[----:B------:R-:W-:Y:S01]  /*2f40*/  IMAD.WIDE.U32 R2, R115, c[0x0][0x210], R6 ;  /* 0x0000840073027a25 */ /* 0x000fe200078e0006 */
[----:B------:R-:W-:-:S03]  /*2f50*/  LEA R15, P0, R10, c[0x0][0x160], 0x1 ;  /* 0x000058000a0f7a11 */ /* 0x000fc600078008ff */
[----:B------:R-:W-:-:S05]  /*2f60*/  IMAD.IADD R6, R11, 0x1, R13 ;  /* 0x000000010b067824 */ /* 0x000fca00078e020d */
[----:B------:R-:W-:Y:S02]  /*2f70*/  LEA.HI.X R14, R10, c[0x0][0x164], R6, 0x1, P0 ;  /* 0x000059000a0e7a11 */ /* 0x000fe400000f0c06 */
[----:B------:R-:W-:Y:S02]  /*2f80*/  ISETP.GE.AND P0, PT, R110, c[0x0][0x198], PT ;  /* 0x000066006e007a0c */ /* 0x000fe40003f06270 */
[----:B------:R-:W-:-:S11]  /*2f90*/  ISETP.GE.AND P1, PT, R20, c[0x0][0x198], PT ;  /* 0x0000660014007a0c */ /* 0x000fd60003f26270 */
[----:B------:R-:W-:Y:S02]  /*2fa0*/  @P0 LOP3.LUT R18, R18, 0x4, RZ, 0xfc, !PT ;  /* 0x0000000412120812 */ /* 0x000fe400078efcff */
[----:B------:R-:W-:Y:S02]  /*2fb0*/  ISETP.GE.AND P0, PT, R19, c[0x0][0x198], PT ;  /* 0x0000660013007a0c */ /* 0x000fe40003f06270 */
[----:B------:R-:W-:-:S04]  /*2fc0*/  LOP3.LUT R18, R18, 0xfffffffe, RZ, 0xc0, !PT ;  /* 0xfffffffe12127812 */ /* 0x000fc800078ec0ff */
[----:B------:R-:W-:-:S04]  /*2fd0*/  LOP3.LUT R18, R18, 0xfffffffd, RZ, 0xc0, !PT ;  /* 0xfffffffd12127812 */ /* 0x000fc800078ec0ff */
[----:B------:R-:W-:-:S04]  /*2fe0*/  @P1 LOP3.LUT R18, R18, 0x2, RZ, 0xfc, !PT ;  /* 0x0000000212121812 */ /* 0x000fc800078efcff */
[----:B------:R-:W-:-:S05]  /*2ff0*/  @P0 LOP3.LUT R18, R18, 0x1, RZ, 0xfc, !PT ;  /* 0x0000000112120812 */ /* 0x000fca00078efcff */
[----:B------:R1:W-:Y:S01]  /*3000*/  STL [R1+0x1c], R18 ;  /* 0x00001c1201007387 */ /* 0x0003e20000100800 */
[----:B------:R-:W-:Y:S01]  /*3010*/  IMAD.WIDE.U32 R4, R115, c[0x0][0x1e8], R8 ;  /* 0x00007a0073047a25 */ /* 0x000fe200078e0008 */
[----:B------:R-:W-:-:S03]  /*3020*/  ISETP.GE.AND P4, PT, R20, c[0x0][0x1d4], PT ;  /* 0x0000750014007a0c */ /* 0x000fc60003f86270 */
[C---:B------:R-:W-:Y:S01]  /*3030*/  IMAD R6, R0.reuse, c[0x0][0x1f0], RZ ;  /* 0x00007c0000067a24 */ /* 0x040fe200078e02ff */
[----:B------:R-:W-:Y:S01]  /*3040*/  ISETP.GE.AND P3, PT, R19, c[0x0][0x1d4], PT ;  /* 0x0000750013007a0c */ /* 0x000fe20003f66270 */
[C---:B------:R-:W-:Y:S02]  /*3050*/  IMAD R3, R115.reuse, c[0x0][0x214], R3 ;  /* 0x0000850073037a24 */ /* 0x040fe400078e0203 */
[----:B------:R-:W-:Y:S02]  /*3060*/  IMAD R0, R0, c[0x0][0x218], RZ ;  /* 0x0000860000007a24 */ /* 0x000fe400078e02ff */
[----:B------:R-:W-:Y:S01]  /*3070*/  IMAD R5, R115, c[0x0][0x1ec], R5 ;  /* 0x00007b0073057a24 */ /* 0x000fe200078e0205 */
[----:B------:R-:W-:Y:S01]  /*3080*/  SEL R8, RZ, 0x4, P4 ;  /* 0x00000004ff087807 */ /* 0x000fe20002000000 */
[----:B------:R-:W-:Y:S01]  /*3090*/  IMAD.WIDE.U32 R234, R12, c[0x0][0x218], R2 ;  /* 0x000086000cea7a25 */ /* 0x000fe200078e0002 */
[----:B------:R-:W-:-:S03]  /*30a0*/  SEL R7, RZ, 0x8, P3 ;  /* 0x00000008ff077807 */ /* 0x000fc60001800000 */
[C---:B------:R-:W-:Y:S02]  /*30b0*/  IMAD R0, R12.reuse, c[0x0][0x21c], R0 ;  /* 0x000087000c007a24 */ /* 0x040fe400078e0200 */
[----:B------:R-:W-:-:S04]  /*30c0*/  IMAD.WIDE.U32 R232, R12, c[0x0][0x1f0], R4 ;  /* 0x00007c000ce87a25 */ /* 0x000fc800078e0004 */
[----:B------:R-:W-:Y:S01]  /*30d0*/  IMAD R2, R12, c[0x0][0x1f4], R6 ;  /* 0x00007d000c027a24 */ /* 0x000fe200078e0206 */
[----:B------:R-:W-:Y:S02]  /*30e0*/  LOP3.LUT R24, R7, R16, R8, 0xfe, !PT ;  /* 0x0000001007187212 */ /* 0x000fe400078efe08 */
[----:B------:R-:W-:Y:S01]  /*30f0*/  ISETP.GE.AND P2, PT, R118, c[0x0][0x198], PT ;  /* 0x0000660076007a0c */ /* 0x000fe20003f46270 */
[----:B------:R-:W-:Y:S01]  /*3100*/  IMAD.IADD R231, R233, 0x1, R2 ;  /* 0x00000001e9e77824 */ /* 0x000fe200078e0202 */
[----:B------:R-:W-:Y:S02]  /*3110*/  IADD3 R12, R111, R114, RZ ;  /* 0x000000726f0c7210 */ /* 0x000fe40007ffe0ff */
[----:B------:R-:W-:Y:S01]  /*3120*/  IADD3 R236, R235, R0, RZ ;  /* 0x00000000ebec7210 */ /* 0x000fe20007ffe0ff */
[----:B------:R-:W-:Y:S06]  /*3130*/  BRA.DIV ~URZ, `(.L_x_1662) ;  /* 0x00016ad27f007947 */ /* 0x000fec000b800000 */
[----:B-1----:R1:W2:Y:S02]  /*3140*/  SHFL.IDX PT, R4, R14, RZ, 0x181f ;  /* 0x00181fff0e047589 */ /* 0x0022a400000e0000 */
.L_x_1781:
[----:B------:R-:W-:Y:S05]  /*3150*/  BRA.DIV ~URZ, `(.L_x_1663) ;  /* 0x00016b227f007947 */ /* 0x000fea000b800000 */
[----:B------:R3:W4:Y:S02]  /*3160*/  SHFL.IDX PT, R0, R15, RZ, 0x181f ;  /* 0x00181fff0f007589 */ /* 0x00072400000e0000 */
.L_x_1782:
[----:B------:R-:W5:Y:S01]  /*3170*/  LDL R2, [R1+0x10] ;  /* 0x0000100001027983 */ /* 0x000f620000100800 */
[----:B------:R-:W-:Y:S01]  /*3180*/  BSSY B0, `(.L_x_1664) ;  /* 0x0000020000007945 */ /* 0x000fe20003800000 */
[----:B-----5:R-:W-:-:S05]  /*3190*/  IMAD R13, R2, c[0x0][0x2c4], RZ ;  /* 0x0000b100020d7a24 */ /* 0x020fca00078e02ff */
        /* <DEDUP_REMOVED lines=8> */
[----:B------:R-:W2:Y:S04]  /*3220*/  LDL R18, [R1+0x4c] ;  /* 0x00004c0001127983 */ /* 0x000ea80000100800 */
[----:B------:R-:W2:Y:S01]  /*3230*/  LDL R16, [R1+0x1c] ;  /* 0x00001c0001107983 */ /* 0x000ea20000100800 */
[----:B------:R-:W-:-:S02]  /*3240*/  P2R R5, PR, RZ, 0x8 ;  /* 0x00000008ff057803 */ /* 0x000fc40000000000 */
        /* <DEDUP_REMOVED lines=8> */
[----:B--2---:R-:W-:-:S04]  /*32d0*/  LEA R6, P0, R2, R0, 0x1 ;  /* 0x0000000002067211 */ /* 0x004fc800078008ff */
[----:B------:R-:W-:Y:S02]  /*32e0*/  LEA.HI.X R7, R2, R4, R3, 0x1, P0 ;  /* 0x0000000402077211 */ /* 0x000fe400000f0c03 */
[----:B------:R-:W-:-:S04]  /*32f0*/  LEA R2, P0, R17, R0, 0x1 ;  /* 0x0000000011027211 */ /* 0x000fc800078008ff */
[----:B------:R-:W-:Y:S02]  /*3300*/  LEA.HI.X R3, R17, R4, R18, 0x1, P0 ;  /* 0x0000000411037211 */ /* 0x000fe400000f0c12 */
[C---:B------:R-:W-:Y:S02]  /*3310*/  LOP3.LUT P3, RZ, R16.reuse, 0x4, RZ, 0xc0, !PT ;  /* 0x0000000410ff7812 */ /* 0x040fe4000786c0ff */
[C---:B------:R-:W-:Y:S02]  /*3320*/  LOP3.LUT P0, RZ, R16.reuse, 0x2, RZ, 0xc0, !PT ;  /* 0x0000000210ff7812 */ /* 0x040fe4000780c0ff */
[----:B------:R-:W-:-:S09]  /*3330*/  LOP3.LUT P1, RZ, R16, 0x1, RZ, 0xc0, !PT ;  /* 0x0000000110ff7812 */ /* 0x000fd2000782c0ff */
[----:B------:R3:W-:Y:S04]  /*3340*/  LDGSTS.E.BYPASS.LTC128B.128 [R219+0x14100], [R8.64], !P3 ;  /* 0x1410000008db7fae */ /* 0x0007e8000d901d46 */
[----:B------:R3:W-:Y:S04]  /*3350*/  LDGSTS.E.BYPASS.LTC128B.128 [R219+0x18100], [R6.64], !P0 ;  /* 0x1810000006db7fae */ /* 0x0007e8000c101d46 */
[----:B------:R3:W-:Y:S01]  /*3360*/  LDGSTS.E.BYPASS.LTC128B.128 [R219+0x1c100], [R2.64], !P1 ;  /* 0x1c10000002db7fae */ /* 0x0007e2000c901d46 */
[----:B------:R-:W-:-:S08]  /*3370*/  ISETP.NE.AND P3, PT, R5, RZ, PT ;  /* 0x000000ff0500720c */ /* 0x000fd00003f65270 */
.L_x_1665:
[----:B------:R-:W-:Y:S05]  /*3380*/  BSYNC B0 ;  /* 0x0000000000007941 */ /* 0x000fea0003800000 */
.L_x_1664:
[----:B------:R-:W-:Y:S05]  /*3390*/  BRA.DIV ~URZ, `(.L_x_1666) ;  /* 0x000169427f007947 */ /* 0x000fea000b800000 */
[----:B--2---:R2:W1:Y:S04]  /*33a0*/  SHFL.IDX PT, R4, R14, 0x1, 0x181f ;  /* 0x00381f000e047f89 */ /* 0x00446800000e0000 */
[----:B----4-:R2:W4:Y:S02]  /*33b0*/  SHFL.IDX PT, R0, R15, 0x1, 0x181f ;  /* 0x00381f000f007f89 */ /* 0x01052400000e0000 */
.L_x_1783:
[----:B---3--:R-:W-:Y:S01]  /*33c0*/  IADD3 R2, R12, 0x20, RZ ;  /* 0x000000200c027810 */ /* 0x008fe20007ffe0ff */
[----:B------:R-:W-:Y:S03]  /*33d0*/  BSSY B0, `(.L_x_1667) ;  /* 0x000001f000007945 */ /* 0x000fe60003800000 */
[----:B------:R-:W-:-:S13]  /*33e0*/  ISETP.GE.AND P0, PT, R2, R13, PT ;  /* 0x0000000d0200720c */ /* 0x000fda0003f06270 */
[----:B------:R-:W-:Y:S05]  /*33f0*/  @P0 BRA `(.L_x_1668) ;  /* 0x000001c000000947 */ /* 0x000fea0003800000 */
[----:B------:R-:W3:Y:S04]  /*3400*/  LDL.64 R8, [R1+0x20] ;  /* 0x0000200001087983 */ /* 0x000ee80000100a00 */
[----:B------:R-:W5:Y:S04]  /*3410*/  LDL R6, [R1+0x3c] ;  /* 0x00003c0001067983 */ /* 0x000f680000100800 */
[----:B--2---:R-:W2:Y:S04]  /*3420*/  LDL R7, [R1+0x54] ;  /* 0x0000540001077983 */ /* 0x004ea80000100800 */
[----:B----4-:R-:W4:Y:S04]  /*3430*/  LDL R3, [R1+0x38] ;  /* 0x0000380001037983 */ /* 0x010f280000100800 */
[----:B------:R-:W4:Y:S04]  /*3440*/  LDL R19, [R1+0x50] ;  /* 0x0000500001137983 */ /* 0x000f280000100800 */
[----:B------:R-:W4:Y:S04]  /*3450*/  LDL R17, [R1+0x40] ;  /* 0x0000400001117983 */ /* 0x000f280000100800 */
[----:B------:R-:W4:Y:S04]  /*3460*/  LDL R18, [R1+0x4c] ;  /* 0x00004c0001127983 */ /* 0x000f280000100800 */
[----:B------:R-:W4:Y:S01]  /*3470*/  LDL R16, [R1+0x1c] ;  /* 0x00001c0001107983 */ /* 0x000f220000100800 */
[----:B------:R-:W-:-:S02]  /*3480*/  P2R R5, PR, RZ, 0x8 ;  /* 0x00000008ff057803 */ /* 0x000fc40000000000 */
        /* <DEDUP_REMOVED lines=8> */
[----:B----4-:R-:W-:-:S04]  /*3510*/  LEA R6, P0, R3, R0, 0x1 ;  /* 0x0000000003067211 */ /* 0x010fc800078008ff */
        /* <DEDUP_REMOVED lines=10> */
.L_x_1668:
[----:B------:R-:W-:Y:S05]  /*35c0*/  BSYNC B0 ;  /* 0x0000000000007941 */ /* 0x000fea0003800000 */
.L_x_1667:
[----:B------:R-:W-:Y:S05]  /*35d0*/  BRA.DIV ~URZ, `(.L_x_1669) ;  /* 0x000167c27f007947 */ /* 0x000fea000b800000 */
[----:B-1----:R1:W3:Y:S02]  /*35e0*/  SHFL.IDX PT, R4, R14, 0x2, 0x181f ;  /* 0x00581f000e047f89 */ /* 0x0022e400000e0000 */
.L_x_1784:
[----:B------:R-:W-:Y:S05]  /*35f0*/  BRA.DIV ~URZ, `(.L_x_1670) ;  /* 0x000168127f007947 */ /* 0x000fea000b800000 */
[----:B----4-:R4:W1:Y:S02]  /*3600*/  SHFL.IDX PT, R0, R15, 0x2, 0x181f ;  /* 0x00581f000f007f89 */ /* 0x01086400000e0000 */
.L_x_1785:
[----:B------:R-:W-:Y:S01]  /*3610*/  IADD3 R2, R12, 0x40, RZ ;  /* 0x000000400c027810 */ /* 0x000fe20007ffe0ff */
        /* <DEDUP_REMOVED lines=9> */
[----:B------:R-:W3:Y:S04]  /*36b0*/  LDL R18, [R1+0x4c] ;  /* 0x00004c0001127983 */ /* 0x000ee80000100800 */
[----:B------:R-:W3:Y:S01]  /*36c0*/  LDL R16, [R1+0x1c] ;  /* 0x00001c0001107983 */ /* 0x000ee20000100800 */
[----:B------:R-:W-:-:S02]  /*36d0*/  P2R R5, PR, RZ, 0x8 ;  /* 0x00000008ff057803 */ /* 0x000fc40000000000 */
        /* <DEDUP_REMOVED lines=8> */
[----:B---3--:R-:W-:-:S04]  /*3760*/  LEA R6, P0, R3, R0, 0x1 ;  /* 0x0000000003067211 */ /* 0x008fc800078008ff */
        /* <DEDUP_REMOVED lines=10> */
.L_x_1672:
[----:B------:R-:W-:Y:S05]  /*3810*/  BSYNC B0 ;  /* 0x0000000000007941 */ /* 0x000fea0003800000 */
.L_x_1671:
[----:B------:R-:W-:Y:S05]  /*3820*/  BRA.DIV ~URZ, `(.L_x_1673) ;  /* 0x000166427f007947 */ /* 0x000fea000b800000 */
[----:B---3--:R3:W2:Y:S04]  /*3830*/  SHFL.IDX PT, R4, R14, 0x3, 0x181f ;  /* 0x00781f000e047f89 */ /* 0x0086a800000e0000 */
[----:B-1----:R3:W1:Y:S02]  /*3840*/  SHFL.IDX PT, R0, R15, 0x3, 0x181f ;  /* 0x00781f000f007f89 */ /* 0x00266400000e0000 */
.L_x_1786:
[----:B------:R-:W5:Y:S04]  /*3850*/  LDL.64 R8, [R1+0x20] ;  /* 0x0000200001087983 */ /* 0x000f680000100a00 */
[----:B---3--:R-:W3:Y:S04]  /*3860*/  LDL R6, [R1+0x3c] ;  /* 0x00003c0001067983 */ /* 0x008ee80000100800 */
[----:B----4-:R-:W4:Y:S04]  /*3870*/  LDL R7, [R1+0x54] ;  /* 0x0000540001077983 */ /* 0x010f280000100800 */
[----:B--2---:R-:W2:Y:S04]  /*3880*/  LDL R15, [R1+0x38] ;  /* 0x00003800010f7983 */ /* 0x004ea80000100800 */
[----:B------:R-:W2:Y:S04]  /*3890*/  LDL R16, [R1+0x50] ;  /* 0x0000500001107983 */ /* 0x000ea80000100800 */
[----:B------:R-:W2:Y:S04]  /*38a0*/  LDL R11, [R1+0x40] ;  /* 0x00004000010b7983 */ /* 0x000ea80000100800 */
[----:B------:R-:W2:Y:S04]  /*38b0*/  LDL R14, [R1+0x4c] ;  /* 0x00004c00010e7983 */ /* 0x000ea80000100800 */
[----:B------:R-:W2:Y:S04]  /*38c0*/  LDL R10, [R1+0x1c] ;  /* 0x00001c00010a7983 */ /* 0x000ea80000100800 */
[----:B------:R-:W2:Y:S01]  /*38d0*/  LDL R242, [R1+0xc] ;  /* 0x00000c0001f27983 */ /* 0x000ea20000100800 */
[----:B------:R-:W-:-:S04]  /*38e0*/  IADD3 R2, R12, 0x60, RZ ;  /* 0x000000600c027810 */ /* 0x000fc80007ffe0ff */
[----:B------:R-:W-:Y:S02]  /*38f0*/  ISETP.GE.AND P0, PT, R2, R13, PT ;  /* 0x0000000d0200720c */ /* 0x000fe40003f06270 */
[----:B------:R-:W-:Y:S01]  /*3900*/  P2R R5, PR, RZ, 0x8 ;  /* 0x00000008ff057803 */ /* 0x000fe20000000000 */
[----:B------:R-:W-:-:S10]  /*3910*/  IMAD.SHL.U32 R97, R96, 0x40, RZ ;  /* 0x0000004060617824 */ /* 0x000fd400078e00ff */
[----:B-1---5:R-:W-:-:S04]  /*3920*/  @!P0 LEA R2, P1, R8, R0, 0x1 ;  /* 0x0000000008028211 */ /* 0x022fc800078208ff */
[----:B------:R-:W-:Y:S02]  /*3930*/  @!P0 LEA.HI.X R3, R8, R4, R9, 0x1, P1 ;  /* 0x0000000408038211 */ /* 0x000fe400008f0c09 */
[----:B---3--:R-:W-:-:S03]  /*3940*/  @!P0 LEA R8, P1, R6, R0, 0x1 ;  /* 0x0000000006088211 */ /* 0x008fc600078208ff */
[----:B------:R-:W-:Y:S01]  /*3950*/  @!PT LDS RZ, [RZ] ;  /* 0x00000000fffff984 */ /* 0x000fe20000000800 */
[----:B------:R-:W-:Y:S01]  /*3960*/  @!PT LDS RZ, [RZ] ;  /* 0x00000000fffff984 */ /* 0x000fe20000000800 */
[----:B------:R-:W-:Y:S01]  /*3970*/  @!PT LDS RZ, [RZ] ;  /* 0x00000000fffff984 */ /* 0x000fe20000000800 */
[----:B------:R1:W-:Y:S01]  /*3980*/  @!P0 LDGSTS.E.BYPASS.LTC128B.128 [R219+0x13100], [R2.64], !P2 ;  /* 0x1310000002db8fae */ /* 0x0003e2000d101d46 */
[----:B----4-:R-:W-:Y:S02]  /*3990*/  @!P0 LEA.HI.X R9, R6, R4, R7, 0x1, P1 ;  /* 0x0000000406098211 */ /* 0x010fe400008f0c07 */
[----:B--2---:R-:W-:-:S04]  /*39a0*/  @!P0 LEA R6, P1, R15, R0, 0x1 ;  /* 0x000000000f068211 */ /* 0x004fc800078208ff */
[----:B------:R-:W-:Y:S02]  /*39b0*/  @!P0 LEA.HI.X R7, R15, R4, R16, 0x1, P1 ;  /* 0x000000040f078211 */ /* 0x000fe400008f0c10 */
[----:B-1----:R-:W-:-:S04]  /*39c0*/  @!P0 LEA R2, P1, R11, R0, 0x1 ;  /* 0x000000000b028211 */ /* 0x002fc800078208ff */
[----:B------:R-:W-:Y:S02]  /*39d0*/  @!P0 LEA.HI.X R3, R11, R4, R14, 0x1, P1 ;  /* 0x000000040b038211 */ /* 0x000fe400008f0c0e */
[----:B------:R-:W1:Y:S01]  /*39e0*/  S2R R11, SR_TID.X ;  /* 0x00000000000b7919 */ /* 0x000e620000002100 */
[C---:B------:R-:W-:Y:S02]  /*39f0*/  LOP3.LUT P3, RZ, R10.reuse, 0x4, RZ, 0xc0, !PT ;  /* 0x000000040aff7812 */ /* 0x040fe4000786c0ff */
[C---:B------:R-:W-:Y:S02]  /*3a00*/  LOP3.LUT P1, RZ, R10.reuse, 0x2, RZ, 0xc0, !PT ;  /* 0x000000020aff7812 */ /* 0x040fe4000782c0ff */
[----:B------:R-:W-:-:S09]  /*3a10*/  LOP3.LUT P2, RZ, R10, 0x1, RZ, 0xc0, !PT ;  /* 0x000000010aff7812 */ /* 0x000fd2000784c0ff */
[----:B------:R2:W-:Y:S04]  /*3a20*/  @!P0 LDGSTS.E.BYPASS.LTC128B.128 [R219+0x17100], [R8.64], !P3 ;  /* 0x1710000008db8fae */ /* 0x0005e8000d901d46 */
[----:B------:R3:W-:Y:S01]  /*3a30*/  @!P0 LDGSTS.E.BYPASS.LTC128B.128 [R219+0x1b100], [R6.64], !P1 ;  /* 0x1b10000006db8fae */ /* 0x0007e2000c901d46 */
[----:B------:R-:W-:Y:S02]  /*3a40*/  ISETP.NE.AND P3, PT, R5, RZ, PT ;  /* 0x000000ff0500720c */ /* 0x000fe40003f65270 */
[----:B-1----:R-:W-:Y:S01]  /*3a50*/  SHF.R.S32.HI R10, RZ, 0x1f, R11 ;  /* 0x0000001fff0a7819 */ /* 0x002fe2000001140b */
[----:B------:R1:W-:Y:S01]  /*3a60*/  @!P0 LDGSTS.E.BYPASS.LTC128B.128 [R219+0x1f100], [R2.64], !P2 ;  /* 0x1f10000002db8fae */ /* 0x0003e2000d101d46 */
[----:B------:R-:W-:Y:S02]  /*3a70*/  IMAD.WIDE.U32 R4, R96, c[0x0][0x1e0], RZ ;  /* 0x0000780060047a25 */ /* 0x000fe400078e00ff */
[----:B------:R-:W-:Y:S01]  /*3a80*/  LEA.HI R10, R10, R11, RZ, 0x3 ;  /* 0x0000000b0a0a7211 */ /* 0x000fe200078f18ff */
[----:B------:R-:W0:Y:S03]  /*3a90*/  LDGDEPBAR ;  /* 0x00000000000079af */ /* 0x000e260000000000 */
[----:B------:R-:W-:-:S02]  /*3aa0*/  SHF.R.S32.HI R10, RZ, 0x3, R10 ;  /* 0x00000003ff0a7819 */ /* 0x000fc4000001140a */
[----:B---3--:R-:W-:-:S05]  /*3ab0*/  SHF.R.S32.HI R7, RZ, 0x1f, R96 ;  /* 0x0000001fff077819 */ /* 0x008fca0000011460 */
[----:B------:R-:W-:-:S04]  /*3ac0*/  IMAD R0, R7, c[0x0][0x1e0], RZ ;  /* 0x0000780007007a24 */ /* 0x000fc800078e02ff */
[----:B-1----:R-:W-:Y:S01]  /*3ad0*/  IMAD R2, R96, c[0x0][0x1e4], R0 ;  /* 0x0000790060027a24 */ /* 0x002fe200078e0200 */
[----:B------:R-:W-:-:S03]  /*3ae0*/  LEA R0, P0, R4, R232, 0x6 ;  /* 0x000000e804007211 */ /* 0x000fc600078030ff */
[----:B------:R-:W-:Y:S01]  /*3af0*/  IMAD.IADD R3, R5, 0x1, R2 ;  /* 0x0000000105037824 */ /* 0x000fe200078e0202 */
[----:B------:R-:W-:-:S04]  /*3b00*/  IADD3 R2, -R97, R242, -R10 ;  /* 0x000000f261027210 */ /* 0x000fc80007ffe90a */
[----:B------:R-:W-:Y:S02]  /*3b10*/  LEA.HI.X R3, R4, R231, R3, 0x6, P0 ;  /* 0x000000e704037211 */ /* 0x000fe400000f3403 */
[----:B------:R-:W-:Y:S01]  /*3b20*/  ISETP.GE.AND P0, PT, R2, 0x21, PT ;  /* 0x000000210200780c */ /* 0x000fe20003f06270 */
[----:B------:R-:W-:-:S04]  /*3b30*/  IMAD.MOV.U32 R4, RZ, RZ, 0x20 ;  /* 0x00000020ff047424 */ /* 0x000fc800078e00ff */
[----:B--2---:R-:W-:-:S04]  /*3b40*/  IMAD.WIDE.U32 R8, R4, c[0x0][0x1e0], RZ ;  /* 0x0000780004087a25 */ /* 0x004fc800078e00ff */
[----:B------:R-:W-:Y:S01]  /*3b50*/  IMAD R4, R4, c[0x0][0x1e4], RZ ;  /* 0x0000790004047a24 */ /* 0x000fe200078e02ff */
[----:B------:R-:W-:Y:S01]  /*3b60*/  WARPSYNC 0xffffffff ;  /* 0xffffffff00007948 */ /* 0x000fe20003800000 */
[----:B------:R-:W-:Y:S02]  /*3b70*/  BAR.SYNC.DEFER_BLOCKING 0x0 ;  /* 0x0000000000007b1d */ /* 0x000fe40000010000 */
[----:B------:R-:W-:-:S04]  /*3b80*/  @P0 IADD3 R6, P1, R0, R8, RZ ;  /* 0x0000000800060210 */ /* 0x000fc80007f3e0ff */
[----:B------:R-:W-:Y:S02]  /*3b90*/  @P0 IADD3.X R8, R3, R9, R4, P1, !PT ;  /* 0x0000000903080210 */ /* 0x000fe40000ffe404 */
[----:B------:R-:W-:-:S13]  /*3ba0*/  ISETP.GE.AND P1, PT, R2, 0x1, PT ;  /* 0x000000010200780c */ /* 0x000fda0003f26270 */
        /* <DEDUP_REMOVED lines=19> */
[----:B------:R-:W-:Y:S01]  /*3ce0*/  LEA R0, P0, R4, R234, 0x6 ;  /* 0x000000ea04007211 */ /* 0x000fe200078030ff */
[----:B--2---:R-:W-:Y:S01]  /*3cf0*/  IMAD.IADD R3, R5, 0x1, R6 ;  /* 0x0000000105037824 */ /* 0x004fe200078e0206 */
[----:B------:R-:W-:-:S04]  /*3d00*/  DEPBAR.LE SB0, 0x1 ;  /* 0x000080400000791a */ /* 0x000fc80000000000 */
[----:B------:R-:W-:Y:S01]  /*3d10*/  LEA.HI.X R3, R4, R236, R3, 0x6, P0 ;  /* 0x000000ec04037211 */ /* 0x000fe200000f3403 */
[----:B------:R-:W-:-:S04]  /*3d20*/  DEPBAR.LE SB0, 0x0 ;  /* 0x000080000000791a */ /* 0x000fc80000000000 */
[C---:B------:R-:W-:Y:S01]  /*3d30*/  LEA R2, P0, R0.reuse, c[0x0][0x1f8], 0x1 ;  /* 0x00007e0000027a11 */ /* 0x040fe200078008ff */
[----:B------:R-:W-:Y:S01]  /*3d40*/  BAR.SYNC.DEFER_BLOCKING 0x0 ;  /* 0x0000000000007b1d */ /* 0x000fe20000010000 */
[----:B------:R-:W-:Y:S02]  /*3d50*/  IMAD.MOV.U32 R4, RZ, RZ, c[0x0][0x208] ;  /* 0x00008200ff047624 */ /* 0x000fe400078e00ff */
[----:B------:R-:W-:Y:S01]  /*3d60*/  LEA.HI.X R3, R0, c[0x0][0x1fc], R3, 0x1, P0 ;  /* 0x00007f0000037a11 */ /* 0x000fe200000f0c03 */
[----:B------:R-:W-:Y:S01]  /*3d70*/  IMAD.IADD R98, R242, 0x1, -R97 ;  /* 0x00000001f2627824 */ /* 0x000fe200078e0a61 */
[----:B------:R-:W-:Y:S01]  /*3d80*/  LOP3.LUT R0, R24, 0x1, RZ, 0xc0, !PT ;  /* 0x0000000118007812 */ /* 0x000fe200078ec0ff */
[----:B------:R-:W-:Y:S01]  /*3d90*/  IMAD.MOV.U32 R5, RZ, RZ, c[0x0][0x20c] ;  /* 0x00008300ff057624 */ /* 0x000fe200078e00ff */
[----:B------:R-:W-:Y:S02]  /*3da0*/  P2R R14, PR, RZ, 0x40 ;  /* 0x00000040ff0e7803 */ /* 0x000fe40000000000 */
[----:B------:R-:W-:Y:S01]  /*3db0*/  ISETP.NE.U32.AND P6, PT, R0, 0x1, PT ;  /* 0x000000010000780c */ /* 0x000fe20003fc5070 */
[----:B------:R-:W-:Y:S01]  /*3dc0*/  IMAD.IADD R0, R98, 0x1, -R10 ;  /* 0x0000000162007824 */ /* 0x000fe200078e0a0a */
[----:B------:R-:W-:-:S04]  /*3dd0*/  LEA R12, P0, R4, R2, 0x6 ;  /* 0x00000002040c7211 */ /* 0x000fc800078030ff */
        /* <DEDUP_REMOVED lines=21> */
[----:B------:R-:W-:Y:S02]  /*3f30*/  P2R R15, PR, RZ, 0x20 ;  /* 0x00000020ff0f7803 */ /* 0x000fe40000000000 */
[C---:B------:R-:W-:Y:S02]  /*3f40*/  ISETP.LT.OR P6, PT, R0.reuse, 0x21, P6 ;  /* 0x000000210000780c */ /* 0x040fe400037c1670 */
[----:B------:R-:W-:-:S07]  /*3f50*/  ISETP.LT.OR P2, PT, R0, 0x21, !P2 ;  /* 0x000000210000780c */ /* 0x000fce0005741670 */
[----:B------:R2:W-:Y:S01]  /*3f60*/  LDGSTS.E.BYPASS.LTC128B.128 [R219+0x4100], [R2.64+0x100], !P0 ;  /* 0x0410010002db7fae */ /* 0x0005e2000c101d46 */
[----:B------:R-:W-:-:S04]  /*3f70*/  LOP3.LUT P0, RZ, R24, 0x8, RZ, 0xc0, !PT ;  /* 0x0000000818ff7812 */ /* 0x000fc8000780c0ff */
[C---:B------:R-:W-:Y:S02]  /*3f80*/  ISETP.LT.OR P5, PT, R0.reuse, 0x1, !P0 ;  /* 0x000000010000780c */ /* 0x040fe400047a1670 */
[C---:B------:R-:W-:Y:S02]  /*3f90*/  ISETP.LT.OR P1, PT, R0.reuse, 0x21, !P1 ;  /* 0x000000210000780c */ /* 0x040fe40004f21670 */
[----:B------:R-:W-:Y:S01]  /*3fa0*/  ISETP.LT.OR P0, PT, R0, 0x21, !P0 ;  /* 0x000000210000780c */ /* 0x000fe20004701670 */
[C---:B-1----:R-:W-:Y:S08]  /*3fb0*/  HMMA.16816.F32.BF16 R24, R4.reuse, R20, RZ ;  /* 0x000000140418723c */ /* 0x042ff000000418ff */
[----:B------:R1:W-:Y:S01]  /*3fc0*/  LDGSTS.E.BYPASS.LTC128B.128 [R219+0x6100], [R2.64+0x180], !P5 ;  /* 0x0610018002db7fae */ /* 0x0003e2000e901d46 */
[----:B------:R-:W-:Y:S03]  /*3fd0*/  HMMA.16816.F32.BF16 R28, R4, R22, RZ ;  /* 0x00000016041c723c */ /* 0x000fe600000418ff */
[----:B------:R1:W-:Y:S01]  /*3fe0*/  LDGSTS.E.BYPASS.LTC128B.128 [R219+0x1100], [R12.64], !P6 ;  /* 0x011000000cdb7fae */ /* 0x0003e2000f101d46 */
[----:B------:R-:W-:-:S03]  /*3ff0*/  ISETP.NE.AND P5, PT, R15, RZ, PT ;  /* 0x000000ff0f00720c */ /* 0x000fc60003fa5270 */
[----:B------:R1:W-:Y:S01]  /*4000*/  LDGSTS.E.BYPASS.LTC128B.128 [R219+0x3100], [R12.64+0x80], !P2 ;  /* 0x031000800cdb7fae */ /* 0x0003e2000d101d46 */
[C---:B--2---:R-:W-:Y:S01]  /*4010*/  HMMA.16816.F32.BF16 R20, R4.reuse, R16, RZ ;  /* 0x000000100414723c */ /* 0x044fe200000418ff */
[----:B------:R-:W-:Y:S02]  /*4020*/  ISETP.NE.AND P6, PT, R14, RZ, PT ;  /* 0x000000ff0e00720c */ /* 0x000fe40003fc5270 */
        /* <DEDUP_REMOVED lines=17> */
[----:B------:R-:W-:Y:S07]  /*4140*/  LDSM.16.M88.4 R48, [R195+0x1800] ;  /* 0x00180000c330783b */ /* 0x000fee0000000200 */
[C---:B------:R-:W-:Y:S01]  /*4150*/  HMMA.16816.F32.BF16 R32, R8.reuse, R60, R20 ;  /* 0x0000003c0820723c */ /* 0x040fe20000041814 */
[----:B------:R-:W2:Y:S07]  /*4160*/  LDSM.16.M88.4 R20, [R198+0x1800] ;  /* 0x00180000c614783b */ /* 0x000eae0000000200 */
        /* <DEDUP_REMOVED lines=162> */
[----:B------:R-:W2:Y:S07]  /*4b90*/  LDSM.16.M88.4 R60, [R204] ;  /* 0x00000000cc3c783b */ /* 0x000eae0000000200 */
[----:B------:R-:W-:Y:S01]  /*4ba0*/  HMMA.16816.F32.BF16 R64, R16, R72, R88 ;  /* 0x000000481040723c */ /* 0x000fe20000041858 */
[----:B------:R4:W1:Y:S07]  /*4bb0*/  MUFU.TANH R72, R0 ;  /* 0x0000000000487308 */ /* 0x00086e0000002400 */
[----:B---3--:R-:W-:Y:S01]  /*4bc0*/  HMMA.16816.F32.BF16 R36, R4, R52, R36 ;  /* 0x000000340424723c */ /* 0x008fe20000041824 */
[----:B----4-:R-:W-:-:S04]  /*4bd0*/  FMUL.FTZ R0, R50, c[0x0][0x320] ;  /* 0x0000c80032007a20 */ /* 0x010fc80000410000 */
[----:B------:R3:W4:Y:S03]  /*4be0*/  MUFU.TANH R77, R0 ;  /* 0x00000000004d7308 */ /* 0x0007260000002400 */
[----:B------:R-:W-:Y:S01]  /*4bf0*/  HMMA.16816.F32.BF16 R40, R12, R70, R44 ;  /* 0x000000460c28723c */ /* 0x000fe2000004182c */
[----:B------:R-:W-:Y:S01]  /*4c00*/  LDSM.16.M88.4 R44, [R198+0x7800] ;  /* 0x00780000c62c783b */ /* 0x000fe20000000200 */
[----:B---3--:R-:W-:-:S03]  /*4c10*/  FMUL.FTZ R0, R51, c[0x0][0x320] ;  /* 0x0000c80033007a20 */ /* 0x008fc60000410000 */
[----:B------:R-:W3:Y:S01]  /*4c20*/  LDSM.16.M88.4 R48, [R195+0x7000] ;  /* 0x00700000c330783b */ /* 0x000ee20000000200 */
        /* <DEDUP_REMOVED lines=19> */
[----:B-1----:R-:W-:-:S06]  /*4d60*/  FMUL.FTZ R0, R38, c[0x0][0x320] ;  /* 0x0000c80026007a20 */ /* 0x002fcc0000410000 */
[----:B------:R1:W1:Y:S01]  /*4d70*/  MUFU.TANH R53, R0 ;  /* 0x0000000000357308 */ /* 0x0002620000002400 */
        /* <DEDUP_REMOVED lines=55> */
[----:B------:R-:W-:Y:S02]  /*50f0*/  IMAD.MOV.U32 R5, RZ, RZ, c[0x0][0x1e0] ;  /* 0x00007800ff057624 */ /* 0x000fe400078e00ff */
[----:B------:R-:W-:Y:S01]  /*5100*/  IMAD.MOV.U32 R6, RZ, RZ, c[0x0][0x1e4] ;  /* 0x00007900ff067624 */ /* 0x000fe200078e00ff */
[----:B------:R-:W-:-:S05]  /*5110*/  SHF.R.S32.HI R2, RZ, 0x1f, R0 ;  /* 0x0000001fff027819 */ /* 0x000fca0000011400 */
[----:B------:R-:W-:Y:S02]  /*5120*/  IMAD R4, R2, c[0x0][0x1e0], RZ ;  /* 0x0000780002047a24 */ /* 0x000fe400078e02ff */
[----:B------:R-:W-:-:S04]  /*5130*/  IMAD.WIDE.U32 R2, R0, c[0x0][0x1e0], RZ ;  /* 0x0000780000027a25 */ /* 0x000fc800078e00ff */
[----:B------:R-:W-:Y:S01]  /*5140*/  IMAD R4, R0, c[0x0][0x1e4], R4 ;  /* 0x0000790000047a24 */ /* 0x000fe200078e0204 */
[----:B------:R-:W-:-:S03]  /*5150*/  LEA R0, P0, R2, R232, 0x6 ;  /* 0x000000e802007211 */ /* 0x000fc600078030ff */
[----:B------:R-:W-:-:S05]  /*5160*/  IMAD.IADD R3, R3, 0x1, R4 ;  /* 0x0000000103037824 */ /* 0x000fca00078e0204 */
[----:B------:R-:W-:Y:S02]  /*5170*/  LEA.HI.X R3, R2, R231, R3, 0x6, P0 ;  /* 0x000000e702037211 */ /* 0x000fe400000f3403 */
[----:B------:R-:W-:-:S04]  /*5180*/  LEA R2, P0, R0, c[0x0][0x1c8], 0x1 ;  /* 0x0000720000027a11 */ /* 0x000fc800078008ff */
[----:B------:R-:W-:Y:S02]  /*5190*/  LEA.HI.X R3, R0, c[0x0][0x1cc], R3, 0x1, P0 ;  /* 0x0000730000037a11 */ /* 0x000fe400000f0c03 */
[----:B------:R-:W-:-:S03]  /*51a0*/  LEA R4, P0, R5, R2, 0x6 ;  /* 0x0000000205047211 */ /* 0x000fc600078030ff */
[----:B------:R-:W-:Y:S01]  /*51b0*/  @!PT LDS RZ, [RZ] ;  /* 0x00000000fffff984 */ /* 0x000fe20000000800 */
[----:B------:R-:W-:Y:S01]  /*51c0*/  @!PT LDS RZ, [RZ] ;  /* 0x00000000fffff984 */ /* 0x000fe20000000800 */
[----:B------:R-:W-:Y:S01]  /*51d0*/  @!PT LDS RZ, [RZ] ;  /* 0x00000000fffff984 */ /* 0x000fe20000000800 */
[----:B------:R1:W-:Y:S01]  /*51e0*/  LDGSTS.E.BYPASS.LTC128B.128 [R219+0x8100], [R2.64], !P6 ;  /* 0x0810000002db7fae */ /* 0x0003e2000f101d46 */
[----:B------:R-:W-:-:S03]  /*51f0*/  LEA.HI.X R5, R5, R3, R6, 0x6, P0 ;  /* 0x0000000305057211 */ /* 0x000fc600000f3406 */
[----:B------:R1:W-:Y:S04]  /*5200*/  LDGSTS.E.BYPASS.LTC128B.128 [R219+0xa100], [R2.64+0x80], !P5 ;  /* 0x0a10008002db7fae */ /* 0x0003e8000e901d46 */
[----:B------:R1:W-:Y:S04]  /*5210*/  LDGSTS.E.BYPASS.LTC128B.128 [R219+0xc100], [R2.64+0x100], !P4 ;  /* 0x0c10010002db7fae */ /* 0x0003e8000e101d46 */
[----:B------:R1:W-:Y:S04]  /*5220*/  LDGSTS.E.BYPASS.LTC128B.128 [R219+0xe100], [R2.64+0x180], !P3 ;  /* 0x0e10018002db7fae */ /* 0x0003e8000d901d46 */
[----:B------:R1:W-:Y:S04]  /*5230*/  LDGSTS.E.BYPASS.LTC128B.128 [R219+0x9100], [R4.64], !P6 ;  /* 0x0910000004db7fae */ /* 0x0003e8000f101d46 */
[----:B------:R1:W-:Y:S04]  /*5240*/  LDGSTS.E.BYPASS.LTC128B.128 [R219+0xb100], [R4.64+0x80], !P5 ;  /* 0x0b10008004db7fae */ /* 0x0003e8000e901d46 */
[----:B------:R1:W-:Y:S04]  /*5250*/  LDGSTS.E.BYPASS.LTC128B.128 [R219+0xd100], [R4.64+0x100], !P4 ;  /* 0x0d10010004db7fae */ /* 0x0003e8000e101d46 */
[----:B------:R1:W-:Y:S02]  /*5260*/  LDGSTS.E.BYPASS.LTC128B.128 [R219+0xf100], [R4.64+0x180], !P3 ;  /* 0x0f10018004db7fae */ /* 0x0003e4000d901d46 */
.L_x_1675:
[----:B--234-:R-:W-:Y:S05]  /*5270*/  BSYNC B0 ;  /* 0x0000000000007941 */ /* 0x01cfea0003800000 */
.L_x_1674:
[----:B-1----:R-:W2:Y:S01]  /*5280*/  LDL R0, [R1+0x44] ;  /* 0x0000440001007983 */ /* 0x002ea20000100800 */
[----:B------:R-:W-:-:S03]  /*5290*/  IMAD.MOV.U32 R2, RZ, RZ, c[0x0][0x2c4] ;  /* 0x0000b100ff027624 */ /* 0x000fc600078e00ff */
[----:B------:R-:W2:Y:S04]  /*52a0*/  LDL R125, [R1+0x18] ;  /* 0x00001800017d7983 */ /* 0x000ea80000100800 */
[----:B------:R-:W3:Y:S04]  /*52b0*/  LDL R14, [R1+0x4] ;  /* 0x00000400010e7983 */ /* 0x000ee80000100800 */
[----:B------:R-:W3:Y:S01]  /*52c0*/  LDL R243, [R1+0x10] ;  /* 0x0000100001f37983 */ /* 0x000ee20000100800 */
[----:B------:R-:W-:Y:S01]  /*52d0*/  ISETP.NE.AND P0, PT, R2, 0x1, PT ;  /* 0x000000010200780c */ /* 0x000fe20003f05270 */
[----:B------:R-:W-:Y:S01]  /*52e0*/  IMAD.MOV.U32 R8, RZ, RZ, c[0x0][0x32c] ;  /* 0x0000cb00ff087624 */ /* 0x000fe200078e00ff */
[----:B------:R-:W-:Y:S01]  /*52f0*/  ULDC UR4, c[0x0][0x324] ;  /* 0x0000c90000047ab9 */ /* 0x000fe20000000800 */
[----:B------:R-:W0:Y:S03]  /*5300*/  LDGDEPBAR ;  /* 0x00000000000079af */ /* 0x000e260000000000 */
[----:B------:R-:W-:Y:S01]  /*5310*/  ISETP.GE.AND P2, PT, R8, 0x1, PT ;  /* 0x000000010800780c */ /* 0x000fe20003f46270 */
[----:B------:R-:W-:Y:S01]  /*5320*/  ULOP3.LUT UR4, URZ, UR4, URZ, 0x33, !UPT ;  /* 0x000000043f047292 */ /* 0x000fe2000f8e333f */
[----:B--2---:R-:W-:-:S05]  /*5330*/  IMAD.IADD R0, R0, 0x1, R125 ;  /* 0x0000000100007824 */ /* 0x004fca00078e027d */
[----:B------:R-:W-:-:S04]  /*5340*/  @P0 IMAD.HI.U32 R2, R0, c[0x0][0x2c8], RZ ;  /* 0x0000b20000020a27 */ /* 0x000fc800078e00ff */
[----:B------:R-:W-:Y:S01]  /*5350*/  IMAD.MOV.U32 R4, RZ, RZ, R0 ;  /* 0x000000ffff047224 */ /* 0x000fe200078e0000 */
[----:B------:R-:W-:-:S05]  /*5360*/  @P0 SHF.R.U32.HI R4, RZ, c[0x0][0x2cc], R2 ;  /* 0x0000b300ff040a19 */ /* 0x000fca0000011602 */
[----:B------:R-:W1:Y:S01]  /*5370*/  SHFL.IDX PT, R3, R4, RZ, 0x1c1f ;  /* 0x001c1fff04037589 */ /* 0x000e6200000e0000 */
[----:B------:R-:W-:-:S04]  /*5380*/  IADD3 R0, R242, 0x1, -R97 ;  /* 0x00000001f2007810 */ /* 0x000fc80007ffe861 */
[----:B---3--:R-:W-:-:S04]  /*5390*/  IADD3 R0, -R243, R0, -R14 ;  /* 0x00000000f3007210 */ /* 0x008fc80007ffe90e */
[----:B------:R-:W-:Y:S01]  /*53a0*/  IADD3 R5, R0, c[0x0][0x328], RZ ;  /* 0x0000ca0000057a10 */ /* 0x000fe20007ffe0ff */
[----:B------:R-:W-:Y:S01]  /*53b0*/  IMAD.IADD R7, R98, 0x1, -R14 ;  /* 0x0000000162077824 */ /* 0x000fe200078e0a0e */
[----:B------:R-:W-:-:S03]  /*53c0*/  IADD3 R6, R0, UR4, RZ ;  /* 0x0000000400067c10 */ /* 0x000fc6000fffe0ff */
[--C-:B-1----:R-:W-:Y:S02]  /*53d0*/  IMAD.IADD R2, R5, 0x1, R3.reuse ;  /* 0x0000000105027824 */ /* 0x102fe400078e0203 */
[----:B------:R-:W-:-:S03]  /*53e0*/  IMAD.IADD R0, R6, 0x1, R3 ;  /* 0x0000000106007824 */ /* 0x000fc600078e0203 */
        /* <DEDUP_REMOVED lines=13> */
.L_x_1678:
[----:B------:R-:W-:-:S04]  /*54c0*/  MOV R8, c[0x0][0x32c] ;  /* 0x0000cb0000087a02 */ /* 0x000fc80000000f00 */
[----:B------:R-:W-:-:S13]  /*54d0*/  ISETP.NE.AND P0, PT, R8, 0x1, PT ;  /* 0x000000010800780c */ /* 0x000fda0003f05270 */
[----:B------:R-:W-:-:S05]  /*54e0*/  @P0 IMAD.HI.U32 R8, R3, c[0x0][0x330], RZ ;  /* 0x0000cc0003080a27 */ /* 0x000fca00078e00ff */
[----:B------:R-:W-:Y:S02]  /*54f0*/  @P0 SHF.R.U32.HI R3, RZ, c[0x0][0x334], R8 ;  /* 0x0000cd00ff030a19 */ /* 0x000fe40000011608 */
.L_x_1679:
[----:B------:R-:W-:Y:S05]  /*5500*/  BSYNC B0 ;  /* 0x0000000000007941 */ /* 0x000fea0003800000 */
.L_x_1677:
[----:B------:R-:W-:-:S04]  /*5510*/  IMAD R3, R3, c[0x0][0x32c], -R97 ;  /* 0x0000cb0003037a24 */ /* 0x000fc800078e0a61 */
[----:B------:R-:W-:-:S05]  /*5520*/  IMAD.IADD R3, R3, 0x1, -R14 ;  /* 0x0000000103037824 */ /* 0x000fca00078e0a0e */
[----:B------:R-:W-:Y:S02]  /*5530*/  IADD3 R8, R3, c[0x0][0x32c], RZ ;  /* 0x0000cb0003087a10 */ /* 0x000fe40007ffe0ff */
[----:B------:R-:W-:Y:S02]  /*5540*/  IMNMX R0, R0, R3, !PT ;  /* 0x0000000300007217 */ /* 0x000fe40007800200 */
[----:B------:R-:W-:Y:S02]  /*5550*/  IMNMX R2, R2, R8, PT ;  /* 0x0000000802027217 */ /* 0x000fe40003800200 */
.L_x_1676:
[----:B------:R-:W-:Y:S01]  /*5560*/  ISETP.GT.AND P1, PT, R238, RZ, PT ;  /* 0x000000ffee00720c */ /* 0x000fe20003f24270 */
        /* <DEDUP_REMOVED lines=64> */
.L_x_1682:
[----:B------:R-:W-:-:S04]  /*5970*/  MOV R4, c[0x0][0x32c] ;  /* 0x0000cb0000047a02 */ /* 0x000fc80000000f00 */
[----:B------:R-:W-:-:S13]  /*5980*/  ISETP.NE.AND P0, PT, R4, 0x1, PT ;  /* 0x000000010400780c */ /* 0x000fda0003f05270 */
[----:B------:R-:W-:-:S05]  /*5990*/  @P0 IMAD.HI.U32 R4, R3, c[0x0][0x330], RZ ;  /* 0x0000cc0003040a27 */ /* 0x000fca00078e00ff */
[----:B------:R-:W-:Y:S02]  /*59a0*/  @P0 SHF.R.U32.HI R3, RZ, c[0x0][0x334], R4 ;  /* 0x0000cd00ff030a19 */ /* 0x000fe40000011604 */
.L_x_1683:
[----:B------:R-:W-:Y:S05]  /*59b0*/  BSYNC B0 ;  /* 0x0000000000007941 */ /* 0x000fea0003800000 */
.L_x_1681:
[----:B------:R-:W-:-:S04]  /*59c0*/  IMAD R3, R3, c[0x0][0x32c], -R97 ;  /* 0x0000cb0003037a24 */ /* 0x000fc800078e0a61 */
[----:B------:R-:W-:-:S05]  /*59d0*/  IMAD.IADD R3, R3, 0x1, -R14 ;  /* 0x0000000103037824 */ /* 0x000fca00078e0a0e */
[----:B------:R-:W-:Y:S02]  /*59e0*/  IADD3 R4, R3, c[0x0][0x32c], RZ ;  /* 0x0000cb0003047a10 */ /* 0x000fe40007ffe0ff */
[----:B------:R-:W-:Y:S02]  /*59f0*/  IMNMX R0, R0, R3, !PT ;  /* 0x0000000300007217 */ /* 0x000fe40007800200 */
[----:B------:R-:W-:Y:S02]  /*5a00*/  IMNMX R2, R2, R4, PT ;  /* 0x0000000402027217 */ /* 0x000fe40003800200 */
.L_x_1680:
[----:B------:R-:W-:Y:S01]  /*5a10*/  ISETP.GT.AND P0, PT, R0, RZ, P1 ;  /* 0x000000ff0000720c */ /* 0x000fe20000f04270 */
[----:B------:R-:W-:Y:S01]  /*5a20*/  LDSM.16.MT88.4 R36, [R193+0x800] ;  /* 0x00080000c124783b */ /* 0x000fe20000004200 */
[----:B------:R-:W-:Y:S02]  /*5a30*/  FMNMX.FTZ R3, R8, R9, !PT ;  /* 0x0000000908037209 */ /* 0x000fe40007810000 */
[----:B------:R-:W-:Y:S01]  /*5a40*/  ISETP.LT.OR P0, PT, R2, 0x1, P0 ;  /* 0x000000010200780c */ /* 0x000fe20000701670 */
[----:B------:R-:W-:Y:S01]  /*5a50*/  LDSM.16.MT88.4 R48, [R197] ;  /* 0x00000000c530783b */ /* 0x000fe20000004200 */
[----:B------:R-:W-:-:S02]  /*5a60*/  FMNMX.FTZ R3, R11, R3, !PT ;  /* 0x000000030b037209 */ /* 0x000fc40007810000 */
[----:B------:R-:W-:Y:S01]  /*5a70*/  FSEL R6, R77, -INF , !P0 ;  /* 0xff8000004d067808 */ /* 0x000fe20004000000 */
[----:B------:R-:W-:Y:S01]  /*5a80*/  LDSM.16.MT88.4 R60, [R193+0x2000] ;  /* 0x00200000c13c783b */ /* 0x000fe20000004200 */
[----:B------:R-:W-:Y:S02]  /*5a90*/  ISETP.GT.AND P0, PT, R0, 0x1, P1 ;  /* 0x000000010000780c */ /* 0x000fe40000f04270 */
[----:B------:R-:W-:Y:S01]  /*5aa0*/  FMNMX.FTZ R3, R13, R3, !PT ;  /* 0x000000030d037209 */ /* 0x000fe20007810000 */
[----:B------:R-:W-:Y:S01]  /*5ab0*/  LDSM.16.MT88.4 R76, [R197+0x2000] ;  /* 0x00200000c54c783b */ /* 0x000fe20000004200 */
[----:B------:R-:W-:Y:S02]  /*5ac0*/  ISETP.LT.OR P0, PT, R2, 0x2, P0 ;  /* 0x000000020200780c */ /* 0x000fe40000701670 */
[----:B------:R-:W-:Y:S02]  /*5ad0*/  FMNMX.FTZ R3, R15, R3, !PT ;  /* 0x000000030f037209 */ /* 0x000fe40007810000 */
[----:B------:R-:W-:-:S02]  /*5ae0*/  FSEL R7, R73, -INF , !P0 ;  /* 0xff80000049077808 */ /* 0x000fc40004000000 */
[----:B------:R-:W-:Y:S01]  /*5af0*/  ISETP.GT.AND P0, PT, R0, 0x8, P1 ;  /* 0x000000080000780c */ /* 0x000fe20000f04270 */
[----:B------:R-:W-:Y:S01]  /*5b00*/  LDSM.16.MT88.4 R72, [R197+0x800] ;  /* 0x00080000c548783b */ /* 0x000fe20000004200 */
[----:B------:R-:W-:Y:S02]  /*5b10*/  FMNMX.FTZ R3, R22, R3, !PT ;  /* 0x0000000316037209 */ /* 0x000fe40007810000 */
[----:B------:R-:W-:Y:S02]  /*5b20*/  ISETP.LT.OR P0, PT, R2, 0x9, P0 ;  /* 0x000000090200780c */ /* 0x000fe40000701670 */
[----:B------:R-:W-:Y:S02]  /*5b30*/  FMNMX.FTZ R3, R23, R3, !PT ;  /* 0x0000000317037209 */ /* 0x000fe40007810000 */
[----:B------:R-:W-:Y:S02]  /*5b40*/  FSEL R10, R70, -INF , !P0 ;  /* 0xff800000460a7808 */ /* 0x000fe40004000000 */
[----:B------:R-:W-:Y:S01]  /*5b50*/  ISETP.GT.AND P0, PT, R0, 0x9, P1 ;  /* 0x000000090000780c */ /* 0x000fe20000f04270 */
[----:B------:R-:W-:Y:S01]  /*5b60*/  LDSM.16.MT88.4 R68, [R194+0x2000] ;  /* 0x00200000c244783b */ /* 0x000fe20000004200 */
[----:B------:R-:W-:-:S02]  /*5b70*/  FMNMX.FTZ R3, R24, R3, !PT ;  /* 0x0000000318037209 */ /* 0x000fc40007810000 */
[----:B------:R-:W-:Y:S02]  /*5b80*/  ISETP.LT.OR P0, PT, R2, 0xa, P0 ;  /* 0x0000000a0200780c */ /* 0x000fe40000701670 */
[----:B------:R-:W-:Y:S02]  /*5b90*/  FMNMX.FTZ R3, R106, R3, !PT ;  /* 0x000000036a037209 */ /* 0x000fe40007810000 */
[----:B------:R-:W-:Y:S02]  /*5ba0*/  FSEL R14, R56, -INF , !P0 ;  /* 0xff800000380e7808 */ /* 0x000fe40004000000 */
[----:B------:R-:W-:Y:S01]  /*5bb0*/  ISETP.GT.AND P0, PT, R0, 0x10, P1 ;  /* 0x000000100000780c */ /* 0x000fe20000f04270 */
[----:B------:R-:W-:Y:S01]  /*5bc0*/  LDSM.16.MT88.4 R56, [R197+0x2800] ;  /* 0x00280000c538783b */ /* 0x000fe20000004200 */
[----:B------:R-:W-:Y:S02]  /*5bd0*/  FMNMX.FTZ R4, R6, R7, !PT ;  /* 0x0000000706047209 */ /* 0x000fe40007810000 */
[----:B------:R-:W-:-:S02]  /*5be0*/  ISETP.LT.OR P0, PT, R2, 0x11, P0 ;  /* 0x000000110200780c */ /* 0x000fc40000701670 */
[----:B------:R-:W-:Y:S02]  /*5bf0*/  FMNMX.FTZ R3, R105, R3, !PT ;  /* 0x0000000369037209 */ /* 0x000fe40007810000 */
[----:B------:R-:W-:Y:S02]  /*5c00*/  FSEL R20, R53, -INF , !P0 ;  /* 0xff80000035147808 */ /* 0x000fe40004000000 */
[----:B------:R-:W-:Y:S02]  /*5c10*/  ISETP.GT.AND P0, PT, R0, 0x11, P1 ;  /* 0x000000110000780c */ /* 0x000fe40000f04270 */
[----:B------:R-:W-:Y:S02]  /*5c20*/  FMNMX.FTZ R4, R10, R4, !PT ;  /* 0x000000040a047209 */ /* 0x000fe40007810000 */
[----:B------:R-:W-:Y:S02]  /*5c30*/  ISETP.LT.OR P0, PT, R2, 0x12, P0 ;  /* 0x000000120200780c */ /* 0x000fe40000701670 */
[----:B------:R-:W-:-:S02]  /*5c40*/  FMNMX.FTZ R3, R104, R3, !PT ;  /* 0x0000000368037209 */ /* 0x000fc40007810000 */
[----:B------:R-:W-:Y:S02]  /*5c50*/  FSEL R21, R43, -INF , !P0 ;  /* 0xff8000002b157808 */ /* 0x000fe40004000000 */
[----:B------:R-:W-:Y:S02]  /*5c60*/  ISETP.GT.AND P0, PT, R0, 0x18, P1 ;  /* 0x000000180000780c */ /* 0x000fe40000f04270 */
[----:B------:R-:W-:Y:S02]  /*5c70*/  FMNMX.FTZ R4, R14, R4, !PT ;  /* 0x000000040e047209 */ /* 0x000fe40007810000 */
[----:B------:R-:W-:Y:S02]  /*5c80*/  ISETP.LT.OR P0, PT, R2, 0x19, P0 ;  /* 0x000000190200780c */ /* 0x000fe40000701670 */
[----:B------:R-:W-:Y:S02]  /*5c90*/  FMNMX.FTZ R3, R103, R3, !PT ;  /* 0x0000000367037209 */ /* 0x000fe40007810000 */
[----:B------:R-:W-:-:S02]  /*5ca0*/  FSEL R52, R42, -INF , !P0 ;  /* 0xff8000002a347808 */ /* 0x000fc40004000000 */
[----:B------:R-:W-:Y:S02]  /*5cb0*/  ISETP.GT.AND P0, PT, R0, 0x19, P1 ;  /* 0x000000190000780c */ /* 0x000fe40000f04270 */
[----:B------:R-:W-:Y:S02]  /*5cc0*/  FMNMX.FTZ R4, R20, R4, !PT ;  /* 0x0000000414047209 */ /* 0x000fe40007810000 */
[----:B------:R-:W-:Y:S02]  /*5cd0*/  ISETP.LT.OR P0, PT, R2, 0x1a, P0 ;  /* 0x0000001a0200780c */ /* 0x000fe40000701670 */
[----:B------:R-:W-:Y:S02]  /*5ce0*/  FMNMX.FTZ R3, R107, R3, !PT ;  /* 0x000000036b037209 */ /* 0x000fe40007810000 */
[----:B------:R-:W-:Y:S02]  /*5cf0*/  FSEL R53, R40, -INF , !P0 ;  /* 0xff80000028357808 */ /* 0x000fe40004000000 */
[----:B------:R-:W-:-:S02]  /*5d00*/  ISETP.GT.AND P0, PT, R0, 0x20, P1 ;  /* 0x000000200000780c */ /* 0x000fc40000f04270 */
[----:B------:R-:W-:Y:S02]  /*5d10*/  FMNMX.FTZ R4, R21, R4, !PT ;  /* 0x0000000415047209 */ /* 0x000fe40007810000 */
[----:B------:R-:W-:Y:S02]  /*5d20*/  ISETP.LT.OR P0, PT, R2, 0x21, P0 ;  /* 0x000000210200780c */ /* 0x000fe40000701670 */
[----:B------:R-:W-:Y:S02]  /*5d30*/  FMNMX.FTZ R3, R109, R3, !PT ;  /* 0x000000036d037209 */ /* 0x000fe40007810000 */
[----:B------:R-:W-:Y:S02]  /*5d40*/  FSEL R83, R33, -INF , !P0 ;  /* 0xff80000021537808 */ /* 0x000fe40004000000 */
[----:B------:R-:W-:Y:S02]  /*5d50*/  ISETP.GT.AND P0, PT, R0, 0x21, P1 ;  /* 0x000000210000780c */ /* 0x000fe40000f04270 */
        /* <DEDUP_REMOVED lines=10> */
[----:B------:R-:W-:Y:S01]  /*5e00*/  ISETP.GT.AND P0, PT, R0, 0x29, P1 ;  /* 0x000000290000780c */ /* 0x000fe20000f04270 */
[----:B------:R-:W1:Y:S01]  /*5e10*/  SHFL.BFLY PT, R5, R3, 0x2, 0x1f ;  /* 0x0c401f0003057f89 */ /* 0x000e6200000e0000 */
        /* <DEDUP_REMOVED lines=9> */
[----:B------:R-:W-:-:S04]  /*5eb0*/  ISETP.GT.AND P0, PT, R0, 0x31, P1 ;  /* 0x000000310000780c */ /* 0x000fc80000f04270 */
[----:B------:R-:W-:-:S04]  /*5ec0*/  ISETP.LT.OR P0, PT, R2, 0x32, P0 ;  /* 0x000000320200780c */ /* 0x000fc80000701670 */
[----:B------:R-:W-:Y:S02]  /*5ed0*/  FSEL R100, R19, -INF , !P0 ;  /* 0xff80000013647808 */ /* 0x000fe40004000000 */
[----:B------:R-:W-:-:S04]  /*5ee0*/  ISETP.GT.AND P0, PT, R0, 0x38, P1 ;  /* 0x000000380000780c */ /* 0x000fc80000f04270 */
[----:B------:R-:W-:-:S04]  /*5ef0*/  ISETP.LT.OR P0, PT, R2, 0x39, P0 ;  /* 0x000000390200780c */ /* 0x000fc80000701670 */
[----:B------:R-:W-:Y:S02]  /*5f00*/  FSEL R87, R18, -INF , !P0 ;  /* 0xff80000012577808 */ /* 0x000fe40004000000 */
[----:B------:R-:W-:Y:S01]  /*5f10*/  ISETP.GT.AND P0, PT, R0, 0x39, P1 ;  /* 0x000000390000780c */ /* 0x000fe20000f04270 */
[----:B------:R-:W-:Y:S01]  /*5f20*/  LDSM.16.MT88.4 R16, [R193] ;  /* 0x00000000c110783b */ /* 0x000fe20000004200 */
[----:B------:R-:W-:Y:S02]  /*5f30*/  FMNMX.FTZ R0, R101, R4, !PT ;  /* 0x0000000465007209 */ /* 0x000fe40007810000 */
[----:B------:R-:W-:Y:S02]  /*5f40*/  ISETP.LT.OR P0, PT, R2, 0x3a, P0 ;  /* 0x0000003a0200780c */ /* 0x000fe40000701670 */
[----:B------:R-:W-:Y:S02]  /*5f50*/  FMNMX.FTZ R0, R100, R0, !PT ;  /* 0x0000000064007209 */ /* 0x000fe40007810000 */
[----:B------:R-:W-:-:S02]  /*5f60*/  FSEL R82, R29, -INF , !P0 ;  /* 0xff8000001d527808 */ /* 0x000fc40004000000 */
[----:B------:R-:W-:Y:S01]  /*5f70*/  FMNMX.FTZ R2, R87, R0, !PT ;  /* 0x0000000057027209 */ /* 0x000fe20007810000 */
[----:B------:R-:W-:Y:S01]  /*5f80*/  LDSM.16.MT88.4 R28, [R196] ;  /* 0x00000000c41c783b */ /* 0x000fe20000004200 */
[----:B-1----:R-:W-:Y:S02]  /*5f90*/  FMNMX.FTZ R0, R3, R5, !PT ;  /* 0x0000000503007209 */ /* 0x002fe40007810000 */
        /* <DEDUP_REMOVED lines=19> */
[----:B--2---:R-:W-:Y:S01]  /*60d0*/  FFMA.FTZ R3, R11, c[0x0][0x2d0], -R2 ;  /* 0x0000b4000b037a23 */ /* 0x004fe20000010802 */
[----:B---3--:R-:W-:-:S03]  /*60e0*/  F2FP.BF16.PACK_AB R8, R110, R111 ;  /* 0x0000006f6e08723e */ /* 0x008fc600000010ff */
[----:B------:R1:W2:Y:S02]  /*60f0*/  MUFU.EX2 R229, R3 ;  /* 0x0000000300e57308 */ /* 0x0002a40000000800 */
[--C-:B-1----:R-:W-:Y:S02]  /*6100*/  FFMA.FTZ R3, R15, c[0x0][0x2d0], -R2.reuse ;  /* 0x0000b4000f037a23 */ /* 0x102fe40000010802 */
[----:B------:R-:W-:-:S04]  /*6110*/  FFMA.FTZ R15, R102, c[0x0][0x2d0], -R2 ;  /* 0x0000b400660f7a23 */ /* 0x000fc80000010802 */
[----:B------:R1:W-:Y:S08]  /*6120*/  MUFU.EX2 R241, R3 ;  /* 0x0000000300f17308 */ /* 0x0003f00000000800 */
[----:B------:R-:W-:Y:S01]  /*6130*/  MUFU.EX2 R15, R15 ;  /* 0x0000000f000f7308 */ /* 0x000fe20000000800 */
[----:B-1----:R-:W-:-:S07]  /*6140*/  FFMA.FTZ R3, R6, c[0x0][0x2d0], -R0 ;  /* 0x0000b40006037a23 */ /* 0x002fce0000010800 */
[----:B------:R1:W-:Y:S02]  /*6150*/  MUFU.EX2 R80, R3 ;  /* 0x0000000300507308 */ /* 0x0003e40000000800 */
[--C-:B-1----:R-:W-:Y:S02]  /*6160*/  FFMA.FTZ R3, R7, c[0x0][0x2d0], -R0.reuse ;  /* 0x0000b40007037a23 */ /* 0x102fe40000010800 */
[----:B------:R-:W1:Y:S04]  /*6170*/  LDSM.16.MT88.4 R4, [R194] ;  /* 0x00000000c204783b */ /* 0x000e680000004200 */
[----:B------:R3:W4:Y:S02]  /*6180*/  MUFU.EX2 R13, R3 ;  /* 0x00000003000d7308 */ /* 0x0007240000000800 */
[----:B---3--:R-:W-:Y:S01]  /*6190*/  FFMA.FTZ R3, R10, c[0x0][0x2d0], -R0 ;  /* 0x0000b4000a037a23 */ /* 0x008fe20000010800 */
[----:B--2---:R-:W-:-:S02]  /*61a0*/  F2FP.BF16.PACK_AB R10, R240, R229 ;  /* 0x000000e5f00a723e */ /* 0x004fc400000010ff */
[----:B----4-:R-:W-:-:S03]  /*61b0*/  F2FP.BF16.PACK_AB R9, R13, R80 ;  /* 0x000000500d09723e */ /* 0x010fc600000010ff */
[----:B------:R2:W-:Y:S02]  /*61c0*/  MUFU.EX2 R81, R3 ;  /* 0x0000000300517308 */ /* 0x0005e40000000800 */
[--C-:B--2---:R-:W-:Y:S02]  /*61d0*/  FFMA.FTZ R3, R14, c[0x0][0x2d0], -R0.reuse ;  /* 0x0000b4000e037a23 */ /* 0x104fe40000010800 */
[----:B------:R-:W-:-:S04]  /*61e0*/  FFMA.FTZ R14, R87, c[0x0][0x2d0], -R0 ;  /* 0x0000b400570e7a23 */ /* 0x000fc80000010800 */
[----:B------:R2:W3:Y:S02]  /*61f0*/  MUFU.EX2 R228, R3 ;  /* 0x0000000300e47308 */ /* 0x0004e40000000800 */
[----:B--2---:R-:W-:Y:S01]  /*6200*/  FFMA.FTZ R3, R22, c[0x0][0x2d0], -R2 ;  /* 0x0000b40016037a23 */ /* 0x004fe20000010802 */
[----:B---3--:R-:W-:-:S05]  /*6210*/  F2FP.BF16.PACK_AB R11, R228, R81 ;  /* 0x00000051e40b723e */ /* 0x008fca00000010ff */
[----:B------:R2:W3:Y:S02]  /*6220*/  MUFU.EX2 R252, R3 ;  /* 0x0000000300fc7308 */ /* 0x0004e40000000800 */
[C---:B------:R-:W-:Y:S08]  /*6230*/  HMMA.16816.F32.BF16 R40, R8.reuse, R18, RZ ;  /* 0x000000120828723c */ /* 0x040ff000000418ff */
[----:B------:R-:W-:Y:S01]  /*6240*/  HMMA.16816.F32.BF16 R44, R8, R16, RZ ;  /* 0x00000010082c723c */ /* 0x000fe200000418ff */
[----:B--2---:R-:W-:-:S04]  /*6250*/  FFMA.FTZ R3, R23, c[0x0][0x2d0], -R2 ;  /* 0x0000b40017037a23 */ /* 0x004fc80000010802 */
[----:B------:R2:W-:Y:S03]  /*6260*/  MUFU.EX2 R251, R3 ;  /* 0x0000000300fb7308 */ /* 0x0005e60000000800 */
[C---:B------:R-:W-:Y:S08]  /*6270*/  HMMA.16816.F32.BF16 R16, R8.reuse, R48, RZ ;  /* 0x000000300810723c */ /* 0x040ff000000418ff */
[----:B------:R-:W-:Y:S01]  /*6280*/  HMMA.16816.F32.BF16 R64, R8, R50, RZ ;  /* 0x000000320840723c */ /* 0x000fe200000418ff */
[----:B------:R-:W-:Y:S01]  /*6290*/  LDSM.16.MT88.4 R48, [R196+0x800] ;  /* 0x00080000c430783b */ /* 0x000fe20000004200 */
[----:B--2---:R-:W-:-:S06]  /*62a0*/  FFMA.FTZ R3, R24, c[0x0][0x2d0], -R2 ;  /* 0x0000b40018037a23 */ /* 0x004fcc0000010802 */
[----:B-1----:R-:W-:Y:S01]  /*62b0*/  HMMA.16816.F32.BF16 R24, R8, R4, RZ ;  /* 0x000000040818723c */ /* 0x002fe200000418ff */
[----:B------:R1:W2:Y:S06]  /*62c0*/  MUFU.EX2 R124, R3 ;  /* 0x00000003007c7308 */ /* 0x0002ac0000000800 */
[----:B---3--:R-:W-:Y:S01]  /*62d0*/  F2FP.BF16.PACK_AB R4, R252, R241 ;  /* 0x000000f1fc04723e */ /* 0x008fe200000010ff */
[----:B-1----:R-:W-:-:S04]  /*62e0*/  FFMA.FTZ R3, R20, c[0x0][0x2d0], -R0 ;  /* 0x0000b40014037a23 */ /* 0x002fc80000010800 */
[----:B------:R1:W-:Y:S02]  /*62f0*/  MUFU.EX2 R135, R3 ;  /* 0x0000000300877308 */ /* 0x0003e40000000800 */
[--C-:B-1----:R-:W-:Y:S02]  /*6300*/  FFMA.FTZ R3, R21, c[0x0][0x2d0], -R0.reuse ;  /* 0x0000b40015037a23 */ /* 0x102fe40000010800 */
[----:B------:R-:W-:Y:S04]  /*6310*/  HMMA.16816.F32.BF16 R20, R8, R6, RZ ;  /* 0x000000060814723c */ /* 0x000fe800000418ff */
[----:B------:R1:W3:Y:S03]  /*6320*/  MUFU.EX2 R127, R3 ;  /* 0x00000003007f7308 */ /* 0x0002e60000000800 */
[----:B--2---:R-:W-:Y:S01]  /*6330*/  F2FP.BF16.PACK_AB R6, R124, R251 ;  /* 0x000000fb7c06723e */ /* 0x004fe200000010ff */
[----:B-1----:R-:W-:Y:S01]  /*6340*/  FFMA.FTZ R3, R52, c[0x0][0x2d0], -R0 ;  /* 0x0000b40034037a23 */ /* 0x002fe20000010800 */
[----:B---3--:R-:W-:-:S03]  /*6350*/  F2FP.BF16.PACK_AB R5, R127, R135 ;  /* 0x000000877f05723e */ /* 0x008fc600000010ff */
[----:B------:R1:W-:Y:S02]  /*6360*/  MUFU.EX2 R126, R3 ;  /* 0x00000003007e7308 */ /* 0x0003e40000000800 */
[----:B-1----:R-:W-:Y:S02]  /*6370*/  FFMA.FTZ R3, R53, c[0x0][0x2d0], -R0 ;  /* 0x0000b40035037a23 */ /* 0x002fe40000010800 */
[----:B------:R-:W-:Y:S04]  /*6380*/  HMMA.16816.F32.BF16 R52, R8, R28, RZ ;  /* 0x0000001c0834723c */ /* 0x000fe800000418ff */
[----:B------:R-:W1:Y:S02]  /*6390*/  MUFU.EX2 R237, R3 ;  /* 0x0000000300ed7308 */ /* 0x000e640000000800 */
[----:B-1----:R-:W-:Y:S01]  /*63a0*/  F2FP.BF16.PACK_AB R7, R237, R126 ;  /* 0x0000007eed07723e */ /* 0x002fe200000010ff */
[----:B------:R-:W-:-:S02]  /*63b0*/  FFMA.FTZ R3, R106, c[0x0][0x2d0], -R2 ;  /* 0x0000b4006a037a23 */ /* 0x000fc40000010802 */
[----:B------:R-:W-:-:S03]  /*63c0*/  IMAD.MOV.U32 R106, RZ, RZ, R125 ;  /* 0x000000ffff6a7224 */ /* 0x000fc600078e007d */
[----:B------:R1:W-:Y:S01]  /*63d0*/  MUFU.EX2 R248, R3 ;  /* 0x0000000300f87308 */ /* 0x0003e20000000800 */
[C---:B------:R-:W-:Y:S01]  /*63e0*/  HMMA.16816.F32.BF16 R144, R4.reuse, R38, R40 ;  /* 0x000000260490723c */ /* 0x040fe20000041828 */
[----:B------:R-:W2:Y:S07]  /*63f0*/  LDSM.16.MT88.4 R40, [R194+0x2800] ;  /* 0x00280000c228783b */ /* 0x000eae0000004200 */
[----:B------:R-:W-:Y:S01]  /*6400*/  HMMA.16816.F32.BF16 R136, R4, R36, R44 ;  /* 0x000000240488723c */ /* 0x000fe2000004182c */
[----:B------:R-:W3:Y:S01]  /*6410*/  LDSM.16.MT88.4 R44, [R193+0x2800] ;  /* 0x00280000c12c783b */ /* 0x000ee20000004200 */
[----:B-1----:R-:W-:-:S06]  /*6420*/  FFMA.FTZ R3, R105, c[0x0][0x2d0], -R2 ;  /* 0x0000b40069037a23 */ /* 0x002fcc0000010802 */
[C---:B------:R-:W-:Y:S01]  /*6430*/  HMMA.16816.F32.BF16 R224, R4.reuse, R32, R24 ;  /* 0x0000002004e0723c */ /* 0x040fe20000041818 */
[----:B------:R-:W-:Y:S01]  /*6440*/  IMAD.MOV.U32 R105, RZ, RZ, R124 ;  /* 0x000000ffff697224 */ /* 0x000fe200078e007c */
[----:B------:R1:W4:Y:S06]  /*6450*/  MUFU.EX2 R239, R3 ;  /* 0x0000000300ef7308 */ /* 0x00032c0000000800 */
[----:B------:R-:W-:Y:S08]  /*6460*/  HMMA.16816.F32.BF16 R152, R4, R34, R20 ;  /* 0x000000220498723c */ /* 0x000ff00000041814 */
[----:B------:R-:W-:Y:S01]  /*6470*/  HMMA.16816.F32.BF16 R36, R8, R30, RZ ;  /* 0x0000001e0824723c */ /* 0x000fe200000418ff */
[----:B-1----:R-:W-:-:S04]  /*6480*/  FFMA.FTZ R3, R104, c[0x0][0x2d0], -R2 ;  /* 0x0000b40068037a23 */ /* 0x002fc80000010802 */
[----:B------:R1:W-:Y:S03]  /*6490*/  MUFU.EX2 R250, R3 ;  /* 0x0000000300fa7308 */ /* 0x0003e60000000800 */
[C---:B------:R-:W-:Y:S08]  /*64a0*/  HMMA.16816.F32.BF16 R24, R8.reuse, R68, RZ ;  /* 0x000000440818723c */ /* 0x040ff000000418ff */
[----:B------:R-:W-:Y:S01]  /*64b0*/  HMMA.16816.F32.BF16 R20, R8, R70, RZ ;  /* 0x000000460814723c */ /* 0x000fe200000418ff */
[----:B------:R-:W5:Y:S01]  /*64c0*/  LDSM.16.MT88.4 R68, [R196+0x2000] ;  /* 0x00200000c444783b */ /* 0x000f620000004200 */
[----:B-1----:R-:W-:-:S06]  /*64d0*/  FFMA.FTZ R3, R103, c[0x0][0x2d0], -R2 ;  /* 0x0000b40067037a23 */ /* 0x002fcc0000010802 */
[----:B------:R-:W-:Y:S01]  /*64e0*/  HMMA.16816.F32.BF16 R28, R8, R62, RZ ;  /* 0x0000003e081c723c */ /* 0x000fe200000418ff */
[----:B------:R1:W1:Y:S07]  /*64f0*/  MUFU.EX2 R249, R3 ;  /* 0x0000000300f97308 */ /* 0x00026e0000000800 */
[----:B------:R-:W-:Y:S08]  /*6500*/  HMMA.16816.F32.BF16 R220, R4, R72, R16 ;  /* 0x0000004804dc723c */ /* 0x000ff00000041810 */
[----:B------:R-:W-:Y:S01]  /*6510*/  HMMA.16816.F32.BF16 R32, R8, R60, RZ ;  /* 0x0000003c0820723c */ /* 0x000fe200000418ff */
[----:B-1----:R-:W-:-:S04]  /*6520*/  FFMA.FTZ R3, R83, c[0x0][0x2d0], -R0 ;  /* 0x0000b40053037a23 */ /* 0x002fc80000010800 */
[----:B------:R1:W-:Y:S03]  /*6530*/  MUFU.EX2 R125, R3 ;  /* 0x00000003007d7308 */ /* 0x0003e60000000800 */
[C---:B------:R-:W-:Y:S08]  /*6540*/  HMMA.16816.F32.BF16 R16, R8.reuse, R76, RZ ;  /* 0x0000004c0810723c */ /* 0x040ff000000418ff */
[----:B------:R-:W-:Y:S01]  /*6550*/  HMMA.16816.F32.BF16 R60, R8, R78, RZ ;  /* 0x0000004e083c723c */ /* 0x000fe200000418ff */
[----:B-1----:R-:W-:-:S07]  /*6560*/  FADD.FTZ R3, R111, R110 ;  /* 0x0000006e6f037221 */ /* 0x002fce0000010000 */
[----:B------:R-:W-:Y:S01]  /*6570*/  HMMA.16816.F32.BF16 R160, R4, R74, R64 ;  /* 0x0000004a04a0723c */ /* 0x000fe20000041840 */
[----:B------:R-:W1:Y:S01]  /*6580*/  LDSM.16.MT88.4 R64, [R193+0x4000] ;  /* 0x00400000c140783b */ /* 0x000e620000004200 */
[----:B------:R-:W-:Y:S02]  /*6590*/  FADD.FTZ R229, R229, R3 ;  /* 0x00000003e5e57221 */ /* 0x000fe40000010000 */
[----:B------:R-:W-:-:S04]  /*65a0*/  FFMA.FTZ R3, R100, c[0x0][0x2d0], -R0 ;  /* 0x0000b40064037a23 */ /* 0x000fc80000010800 */
[C---:B--2---:R-:W-:Y:S01]  /*65b0*/  HMMA.16816.F32.BF16 R180, R4.reuse, R40, R24 ;  /* 0x0000002804b4723c */ /* 0x044fe20000041818 */
[----:B------:R-:W2:Y:S07]  /*65c0*/  LDSM.16.MT88.4 R24, [R196+0x2800] ;  /* 0x00280000c418783b */ /* 0x000eae0000004200 */
[C---:B---3--:R-:W-:Y:S01]  /*65d0*/  HMMA.16816.F32.BF16 R72, R4.reuse, R46, R28 ;  /* 0x0000002e0448723c */ /* 0x048fe2000004181c */
[----:B------:R-:W3:Y:S07]  /*65e0*/  LDSM.16.MT88.4 R28, [R194+0x4000] ;  /* 0x00400000c21c783b */ /* 0x000eee0000004200 */
[C---:B------:R-:W-:Y:S01]  /*65f0*/  HMMA.16816.F32.BF16 R184, R4.reuse, R44, R32 ;  /* 0x0000002c04b8723c */ /* 0x040fe20000041820 */
[----:B------:R-:W1:Y:S07]  /*6600*/  LDSM.16.MT88.4 R44, [R193+0x4800] ;  /* 0x00480000c12c783b */ /* 0x000e6e0000004200 */
[C---:B------:R-:W-:Y:S08]  /*6610*/  HMMA.16816.F32.BF16 R176, R4.reuse, R56, R16 ;  /* 0x0000003804b0723c */ /* 0x040ff00000041810 */
[C---:B------:R-:W-:Y:S01]  /*6620*/  HMMA.16816.F32.BF16 R168, R4.reuse, R58, R60 ;  /* 0x0000003a04a8723c */ /* 0x040fe2000004183c */
[----:B------:R-:W2:Y:S04]  /*6630*/  LDSM.16.MT88.4 R56, [R197+0x4000] ;  /* 0x00400000c538783b */ /* 0x000ea80000004200 */
[----:B------:R-:W-:Y:S03]  /*6640*/  LDSM.16.MT88.4 R60, [R196+0x4000] ;  /* 0x00400000c43c783b */ /* 0x000fe60000004200 */
[----:B------:R-:W-:Y:S01]  /*6650*/  HMMA.16816.F32.BF16 R76, R4, R42, R20 ;  /* 0x0000002a044c723c */ /* 0x000fe20000041814 */
[----:B------:R-:W2:Y:S07]  /*6660*/  LDSM.16.MT88.4 R40, [R194+0x4800] ;  /* 0x00480000c228783b */ /* 0x000eae0000004200 */
[C---:B-----5:R-:W-:Y:S08]  /*6670*/  HMMA.16816.F32.BF16 R20, R8.reuse, R68, RZ ;  /* 0x000000440814723c */ /* 0x060ff000000418ff */
[----:B------:R-:W-:Y:S08]  /*6680*/  HMMA.16816.F32.BF16 R16, R8, R70, RZ ;  /* 0x000000460810723c */ /* 0x000ff000000418ff */
[----:B------:R-:W-:Y:S08]  /*6690*/  HMMA.16816.F32.BF16 R172, R4, R50, R36 ;  /* 0x0000003204ac723c */ /* 0x000ff00000041824 */
[----:B-1----:R-:W-:Y:S08]  /*66a0*/  HMMA.16816.F32.BF16 R36, R8, R64, RZ ;  /* 0x000000400824723c */ /* 0x002ff000000418ff */
[C---:B------:R-:W-:Y:S01]  /*66b0*/  HMMA.16816.F32.BF16 R188, R4.reuse, R48, R52 ;  /* 0x0000003004bc723c */ /* 0x040fe20000041834 */
[----:B------:R-:W1:Y:S04]  /*66c0*/  LDSM.16.MT88.4 R52, [R197+0x4800] ;  /* 0x00480000c534783b */ /* 0x000e680000004200 */
[----:B------:R-:W-:Y:S03]  /*66d0*/  LDSM.16.MT88.4 R48, [R196+0x4800] ;  /* 0x00480000c430783b */ /* 0x000fe60000004200 */
[----:B--2---:R-:W-:Y:S08]  /*66e0*/  HMMA.16816.F32.BF16 R164, R4, R24, R20 ;  /* 0x0000001804a4723c */ /* 0x004ff00000041814 */
[C---:B------:R-:W-:Y:S01]  /*66f0*/  HMMA.16816.F32.BF16 R32, R8.reuse, R66, RZ ;  /* 0x000000420820723c */ /* 0x040fe200000418ff */
[----:B------:R-:W2:Y:S07]  /*6700*/  LDSM.16.MT88.4 R64, [R193+0x6000] ;  /* 0x00600000c140783b */ /* 0x000eae0000004200 */
[----:B---3--:R-:W-:Y:S08]  /*6710*/  HMMA.16816.F32.BF16 R20, R8, R28, RZ ;  /* 0x0000001c0814723c */ /* 0x008ff000000418ff */
[----:B------:R-:W-:Y:S08]  /*6720*/  HMMA.16816.F32.BF16 R156, R4, R26, R16 ;  /* 0x0000001a049c723c */ /* 0x000ff00000041810 */
[----:B------:R-:W-:Y:S08]  /*6730*/  HMMA.16816.F32.BF16 R16, R8, R30, RZ ;  /* 0x0000001e0810723c */ /* 0x000ff000000418ff */
[----:B------:R-:W-:Y:S01]  /*6740*/  HMMA.16816.F32.BF16 R148, R4, R44, R36 ;  /* 0x0000002c0494723c */ /* 0x000fe20000041824 */
[----:B------:R-:W3:Y:S07]  /*6750*/  LDSM.16.MT88.4 R36, [R194+0x6000] ;  /* 0x00600000c224783b */ /* 0x000eee0000004200 */
[----:B------:R-:W-:Y:S08]  /*6760*/  HMMA.16816.F32.BF16 R28, R8, R58, RZ ;  /* 0x0000003a081c723c */ /* 0x000ff000000418ff */
[C---:B------:R-:W-:Y:S01]  /*6770*/  HMMA.16816.F32.BF16 R128, R4.reuse, R46, R32 ;  /* 0x0000002e0480723c */ /* 0x040fe20000041820 */
[----:B------:R-:W5:Y:S07]  /*6780*/  LDSM.16.MT88.4 R44, [R193+0x6800] ;  /* 0x00680000c12c783b */ /* 0x000f6e0000004200 */
[----:B------:R-:W-:Y:S08]  /*6790*/  HMMA.16816.F32.BF16 R140, R4, R40, R20 ;  /* 0x00000028048c723c */ /* 0x000ff00000041814 */
[C---:B------:R-:W-:Y:S08]  /*67a0*/  HMMA.16816.F32.BF16 R20, R8.reuse, R62, RZ ;  /* 0x0000003e0814723c */ /* 0x040ff000000418ff */
[----:B------:R-:W-:Y:S08]  /*67b0*/  HMMA.16816.F32.BF16 R32, R8, R56, RZ ;  /* 0x000000380820723c */ /* 0x000ff000000418ff */
[C---:B-1----:R-:W-:Y:S01]  /*67c0*/  HMMA.16816.F32.BF16 R112, R4.reuse, R54, R28 ;  /* 0x000000360470723c */ /* 0x042fe2000004181c */
[----:B------:R-:W1:Y:S07]  /*67d0*/  LDSM.16.MT88.4 R28, [R194+0x6800] ;  /* 0x00680000c21c783b */ /* 0x000e6e0000004200 */
[----:B------:R-:W-:Y:S08]  /*67e0*/  HMMA.16816.F32.BF16 R120, R4, R42, R16 ;  /* 0x0000002a0478723c */ /* 0x000ff00000041810 */
[----:B--2---:R-:W-:Y:S08]  /*67f0*/  HMMA.16816.F32.BF16 R16, R8, R64, RZ ;  /* 0x000000400810723c */ /* 0x004ff000000418ff */
[C---:B------:R-:W-:Y:S08]  /*6800*/  HMMA.16816.F32.BF16 R92, R4.reuse, R50, R20 ;  /* 0x00000032045c723c */ /* 0x040ff00000041814 */
[----:B------:R-:W-:Y:S01]  /*6810*/  HMMA.16816.F32.BF16 R116, R4, R52, R32 ;  /* 0x000000340474723c */ /* 0x000fe20000041820 */
[----:B------:R-:W2:Y:S07]  /*6820*/  LDSM.16.MT88.4 R32, [R197+0x6000] ;  /* 0x00600000c520783b */ /* 0x000eae0000004200 */
[C---:B---3--:R-:W-:Y:S08]  /*6830*/  HMMA.16816.F32.BF16 R20, R8.reuse, R36, RZ ;  /* 0x000000240814723c */ /* 0x048ff000000418ff */
[----:B------:R-:W-:Y:S08]  /*6840*/  HMMA.16816.F32.BF16 R24, R8, R60, RZ ;  /* 0x0000003c0818723c */ /* 0x000ff000000418ff */
[----:B-----5:R-:W-:Y:S08]  /*6850*/  HMMA.16816.F32.BF16 R88, R4, R44, R16 ;  /* 0x0000002c0458723c */ /* 0x020ff00000041810 */
[----:B------:R-:W-:Y:S08]  /*6860*/  HMMA.16816.F32.BF16 R16, R8, R38, RZ ;  /* 0x000000260810723c */ /* 0x000ff000000418ff */
[C---:B-1----:R-:W-:Y:S01]  /*6870*/  HMMA.16816.F32.BF16 R56, R4.reuse, R28, R20 ;  /* 0x0000001c0438723c */ /* 0x042fe20000041814 */
[----:B------:R-:W1:Y:S07]  /*6880*/  LDSM.16.MT88.4 R20, [R197+0x6800] ;  /* 0x00680000c514783b */ /* 0x000e6e0000004200 */
[----:B------:R-:W-:Y:S08]  /*6890*/  HMMA.16816.F32.BF16 R96, R4, R48, R24 ;  /* 0x000000300460723c */ /* 0x000ff00000041818 */
[----:B------:R-:W-:Y:S08]  /*68a0*/  HMMA.16816.F32.BF16 R24, R8, R66, RZ ;  /* 0x000000420818723c */ /* 0x000ff000000418ff */
[----:B------:R-:W-:Y:S08]  /*68b0*/  HMMA.16816.F32.BF16 R52, R4, R30, R16 ;  /* 0x0000001e0434723c */ /* 0x000ff00000041810 */
[----:B--2---:R-:W-:Y:S08]  /*68c0*/  HMMA.16816.F32.BF16 R16, R8, R32, RZ ;  /* 0x000000200810723c */ /* 0x004ff000000418ff */
[C---:B------:R-:W-:Y:S11]  /*68d0*/  HMMA.16816.F32.BF16 R60, R4.reuse, R46, R24 ;  /* 0x0000002e043c723c */ /* 0x040ff60000041818 */
[----:B------:R-:W-:Y:S05]  /*68e0*/  @!UPT UIADD3 URZ, URZ, URZ, URZ ;  /* 0x0000003f3f3ff290 */ /* 0x000fea000fffe03f */
[----:B-1----:R-:W-:Y:S08]  /*68f0*/  HMMA.16816.F32.BF16 R44, R4, R20, R16 ;  /* 0x00000014042c723c */ /* 0x002ff00000041810 */
[----:B------:R-:W-:Y:S11]  /*6900*/  HMMA.16816.F32.BF16 R16, R8, R34, RZ ;  /* 0x000000220810723c */ /* 0x000ff600000418ff */
[----:B------:R-:W-:Y:S11]  /*6910*/  @!UPT UIADD3 URZ, URZ, URZ, URZ ;  /* 0x0000003f3f3ff290 */ /* 0x000ff6000fffe03f */
[----:B------:R-:W-:Y:S02]  /*6920*/  @!UPT UIADD3 URZ, URZ, URZ, URZ ;  /* 0x0000003f3f3ff290 */ /* 0x000fe4000fffe03f */
[----:B------:R-:W-:Y:S01]  /*6930*/  HMMA.16816.F32.BF16 R36, R4, R22, R16 ;  /* 0x000000160424723c */ /* 0x000fe20000041810 */
[----:B------:R-:W1:Y:S07]  /*6940*/  LDSM.16.MT88.4 R16, [R196+0x6000] ;  /* 0x00600000c410783b */ /* 0x000e6e0000004200 */
[C---:B-1----:R-:W-:Y:S08]  /*6950*/  HMMA.16816.F32.BF16 R20, R8.reuse, R16, RZ ;  /* 0x000000100814723c */ /* 0x042ff000000418ff */
[----:B------:R-:W-:Y:S01]  /*6960*/  HMMA.16816.F32.BF16 R8, R8, R18, RZ ;  /* 0x000000120808723c */ /* 0x000fe200000418ff */
[----:B------:R-:W1:Y:S11]  /*6970*/  LDSM.16.MT88.4 R16, [R196+0x6800] ;  /* 0x00680000c410783b */ /* 0x000e760000004200 */
[----:B------:R-:W-:Y:S04]  /*6980*/  @!UPT UIADD3 URZ, URZ, URZ, URZ ;  /* 0x0000003f3f3ff290 */ /* 0x000fe8000fffe03f */
[C---:B-1----:R-:W-:Y:S07]  /*6990*/  HMMA.16816.F32.BF16 R28, R4.reuse, R16, R20 ;  /* 0x00000010041c723c */ /* 0x042fee0000041814 */
[----:B------:R-:W-:Y:S01]  /*69a0*/  FFMA.FTZ R17, R108, c[0x0][0x2d0], -R2 ;  /* 0x0000b4006c117a23 */ /* 0x000fe20000010802 */
[----:B------:R-:W-:Y:S01]  /*69b0*/  HMMA.16816.F32.BF16 R20, R4, R18, R8 ;  /* 0x000000120414723c */ /* 0x000fe20000041808 */
[----:B------:R-:W1:Y:S01]  /*69c0*/  LDSM.16.MT88.4 R8, [R193+0x1000] ;  /* 0x00100000c108783b */ /* 0x000e620000004200 */
[----:B------:R-:W-:-:S03]  /*69d0*/  FFMA.FTZ R16, R82, c[0x0][0x2d0], -R0 ;  /* 0x0000b40052107a23 */ /* 0x000fc60000010800 */
[----:B------:R-:W-:Y:S02]  /*69e0*/  MUFU.EX2 R17, R17 ;  /* 0x0000001100117308 */ /* 0x000fe40000000800 */
[--C-:B------:R-:W-:Y:S01]  /*69f0*/  FFMA.FTZ R19, R107, c[0x0][0x2d0], -R2.reuse ;  /* 0x0000b4006b137a23 */ /* 0x100fe20000010802 */
[----:B----4-:R-:W-:Y:S01]  /*6a00*/  F2FP.BF16.PACK_AB R4, R239, R248 ;  /* 0x000000f8ef04723e */ /* 0x010fe200000010ff */
[----:B------:R-:W-:Y:S01]  /*6a10*/  FFMA.FTZ R18, R109, c[0x0][0x2d0], -R2 ;  /* 0x0000b4006d127a23 */ /* 0x000fe20000010802 */
[----:B------:R-:W-:Y:S01]  /*6a20*/  F2FP.BF16.PACK_AB R6, R249, R250 ;  /* 0x000000faf906723e */ /* 0x000fe200000010ff */
[--C-:B------:R-:W-:Y:S02]  /*6a30*/  FFMA.FTZ R2, R84, c[0x0][0x2d0], -R0.reuse ;  /* 0x0000b40054027a23 */ /* 0x100fe40000010800 */
[----:B------:R-:W-:Y:S08]  /*6a40*/  MUFU.EX2 R19, R19 ;  /* 0x0000001300137308 */ /* 0x000ff00000000800 */
[----:B------:R2:W3:Y:S08]  /*6a50*/  MUFU.EX2 R124, R2 ;  /* 0x00000002007c7308 */ /* 0x0004f00000000800 */
[----:B------:R-:W-:Y:S01]  /*6a60*/  MUFU.EX2 R18, R18 ;  /* 0x0000001200127308 */ /* 0x000fe20000000800 */
[----:B--2---:R-:W-:Y:S01]  /*6a70*/  FFMA.FTZ R2, R85, c[0x0][0x2d0], -R0 ;  /* 0x0000b40055027a23 */ /* 0x004fe20000010800 */
[----:B---3--:R-:W-:-:S06]  /*6a80*/  F2FP.BF16.PACK_AB R5, R124, R125 ;  /* 0x0000007d7c05723e */ /* 0x008fcc00000010ff */
[----:B------:R2:W-:Y:S02]  /*6a90*/  MUFU.EX2 R133, R2 ;  /* 0x0000000200857308 */ /* 0x0005e40000000800 */
[----:B--2---:R-:W-:-:S06]  /*6aa0*/  FFMA.FTZ R2, R86, c[0x0][0x2d0], -R0 ;  /* 0x0000b40056027a23 */ /* 0x004fcc0000010800 */
[----:B------:R-:W2:Y:S02]  /*6ab0*/  MUFU.EX2 R134, R2 ;  /* 0x0000000200867308 */ /* 0x000ea40000000800 */
[----:B--2---:R-:W-:Y:S01]  /*6ac0*/  F2FP.BF16.PACK_AB R7, R134, R133 ;  /* 0x000000858607723e */ /* 0x004fe200000010ff */
[----:B------:R-:W-:Y:S02]  /*6ad0*/  FADD.FTZ R2, R80, R13 ;  /* 0x0000000d50027221 */ /* 0x000fe40000010000 */
[----:B------:R-:W-:Y:S02]  /*6ae0*/  FFMA.FTZ R13, R101, c[0x0][0x2d0], -R0 ;  /* 0x0000b400650d7a23 */ /* 0x000fe40000010800 */
[----:B------:R-:W-:Y:S02]  /*6af0*/  FADD.FTZ R0, R81, R2 ;  /* 0x0000000251007221 */ /* 0x000fe40000010000 */
[----:B-1----:R-:W-:Y:S01]  /*6b00*/  HMMA.16816.F32.BF16 R136, R4, R8, R136 ;  /* 0x000000080488723c */ /* 0x002fe20000041888 */
[----:B------:R-:W-:-:S02]  /*6b10*/  IMAD.MOV.U32 R2, RZ, RZ, R240 ;  /* 0x000000ffff027224 */ /* 0x000fc400078e00f0 */
[----:B------:R-:W-:Y:S02]  /*6b20*/  FADD.FTZ R0, R228, R0 ;  /* 0x00000000e4007221 */ /* 0x000fe40000010000 */
[----:B------:R-:W-:Y:S02]  /*6b30*/  FADD.FTZ R2, R2, R229 ;  /* 0x000000e502027221 */ /* 0x000fe40000010000 */
[----:B------:R-:W-:Y:S01]  /*6b40*/  FADD.FTZ R0, R135, R0 ;  /* 0x0000000087007221 */ /* 0x000fe20000010000 */
[----:B------:R-:W-:Y:S01]  /*6b50*/  HMMA.16816.F32.BF16 R24, R4, R10, R144 ;  /* 0x0000000a0418723c */ /* 0x000fe20000041890 */
[----:B------:R-:W1:Y:S02]  /*6b60*/  LDSM.16.MT88.4 R8, [R194+0x1000] ;  /* 0x00100000c208783b */ /* 0x000e640000004200 */
[----:B------:R-:W-:-:S04]  /*6b70*/  FADD.FTZ R0, R127, R0 ;  /* 0x000000007f007221 */ /* 0x000fc80000010000 */
[----:B------:R-:W-:-:S04]  /*6b80*/  FADD.FTZ R0, R126, R0 ;  /* 0x000000007e007221 */ /* 0x000fc80000010000 */
[----:B------:R-:W-:-:S04]  /*6b90*/  FADD.FTZ R0, R237, R0 ;  /* 0x00000000ed007221 */ /* 0x000fc80000010000 */
[----:B------:R-:W-:-:S04]  /*6ba0*/  FADD.FTZ R0, R125, R0 ;  /* 0x000000007d007221 */ /* 0x000fc80000010000 */
[----:B------:R-:W-:-:S04]  /*6bb0*/  FADD.FTZ R0, R124, R0 ;  /* 0x000000007c007221 */ /* 0x000fc80000010000 */
[----:B------:R-:W-:-:S04]  /*6bc0*/  FADD.FTZ R0, R133, R0 ;  /* 0x0000000085007221 */ /* 0x000fc80000010000 */
        /* <DEDUP_REMOVED lines=20> */
[----:B------:R-:W-:Y:S01]  /*6d10*/  IMAD.MOV.U32 R167, RZ, RZ, R105 ;  /* 0x000000ffffa77224 */ /* 0x000fe200078e0069 */
[----:B------:R-:W-:Y:S01]  /*6d20*/  HMMA.16816.F32.BF16 R220, R4, R10, R156 ;  /* 0x0000000a04dc723c */ /* 0x000fe2000004189c */
[----:B------:R-:W1:Y:S01]  /*6d30*/  LDSM.16.MT88.4 R8, [R193+0x5000] ;  /* 0x00500000c108783b */ /* 0x000e620000004200 */
[----:B------:R-:W-:-:S02]  /*6d40*/  IMAD.MOV.U32 R166, RZ, RZ, R106 ;  /* 0x000000ffffa67224 */ /* 0x000fc400078e006a */
[----:B------:R-:W-:Y:S02]  /*6d50*/  IMAD.MOV.U32 R165, RZ, RZ, R243 ;  /* 0x000000ffffa57224 */ /* 0x000fe400078e00f3 */
[----:B------:R-:W-:Y:S02]  /*6d60*/  IMAD.MOV.U32 R164, RZ, RZ, R242 ;  /* 0x000000ffffa47224 */ /* 0x000fe400078e00f2 */
[----:B------:R-:W-:Y:S02]  /*6d70*/  IMAD.MOV.U32 R159, RZ, RZ, R241 ;  /* 0x000000ffff9f7224 */ /* 0x000fe400078e00f1 */
[----:B------:R-:W-:Y:S02]  /*6d80*/  IMAD.MOV.U32 R229, RZ, RZ, R166 ;  /* 0x000000ffffe57224 */ /* 0x000fe400078e00a6 */
[----:B------:R-:W-:Y:S02]  /*6d90*/  FADD.FTZ R2, R159, R2 ;  /* 0x000000029f027221 */ /* 0x000fe40000010000 */
[----:B------:R-:W-:Y:S02]  /*6da0*/  LDSM.16.MT88.4 R156, [R197+0x1800] ;  /* 0x00180000c59c783b */ /* 0x000fe40000004200 */
[----:B------:R-:W-:-:S04]  /*6db0*/  FADD.FTZ R2, R252, R2 ;  /* 0x00000002fc027221 */ /* 0x000fc80000010000 */
[----:B------:R-:W-:Y:S01]  /*6dc0*/  FADD.FTZ R2, R251, R2 ;  /* 0x00000002fb027221 */ /* 0x000fe20000010000 */
[C---:B-1----:R-:W-:Y:S01]  /*6dd0*/  HMMA.16816.F32.BF16 R180, R4.reuse, R8, R148 ;  /* 0x0000000804b4723c */ /* 0x042fe20000041894 */
[----:B------:R-:W-:Y:S07]  /*6de0*/  LDSM.16.MT88.4 R148, [R194+0x1800] ;  /* 0x00180000c294783b */ /* 0x000fee0000004200 */
[----:B------:R-:W-:Y:S01]  /*6df0*/  HMMA.16816.F32.BF16 R100, R4, R10, R128 ;  /* 0x0000000a0464723c */ /* 0x000fe20000041880 */
[----:B------:R-:W1:Y:S06]  /*6e00*/  LDSM.16.MT88.4 R8, [R194+0x5000] ;  /* 0x00500000c208783b */ /* 0x000e6c0000004200 */
[----:B------:R-:W-:-:S02]  /*6e10*/  F2FP.BF16.PACK_AB R128, R18, R19 ;  /* 0x000000131280723e */ /* 0x000fc400000010ff */
[----:B------:R-:W-:Y:S01]  /*6e20*/  F2FP.BF16.PACK_AB R130, R15, R17 ;  /* 0x000000110f82723e */ /* 0x000fe200000010ff */
[C---:B-1----:R-:W-:Y:S01]  /*6e30*/  HMMA.16816.F32.BF16 R104, R4.reuse, R8, R140 ;  /* 0x000000080468723c */ /* 0x042fe2000004188c */
[----:B------:R-:W-:Y:S07]  /*6e40*/  LDSM.16.MT88.4 R140, [R193+0x1800] ;  /* 0x00180000c18c783b */ /* 0x000fee0000004200 */
        /* <DEDUP_REMOVED lines=21> */
[----:B------:R1:W-:Y:S07]  /*6fa0*/  MUFU.EX2 R8, R13 ;  /* 0x0000000d00087308 */ /* 0x0003ee0000000800 */
[----:B------:R-:W-:Y:S01]  /*6fb0*/  HMMA.16816.F32.BF16 R20, R4, R10, R20 ;  /* 0x0000000a0414723c */ /* 0x000fe20000041814 */
[----:B------:R2:W3:Y:S01]  /*6fc0*/  MUFU.EX2 R9, R3 ;  /* 0x0000000300097308 */ /* 0x0004e20000000800 */
[----:B------:R-:W-:Y:S07]  /*6fd0*/  LDSM.16.MT88.4 R4, [R196+0x7800] ;  /* 0x00780000c404783b */ /* 0x000fee0000004200 */
[----:B------:R4:W-:Y:S01]  /*6fe0*/  MUFU.EX2 R10, R14 ;  /* 0x0000000e000a7308 */ /* 0x0009e20000000800 */
[----:B-1----:R-:W-:-:S02]  /*6ff0*/  IMAD.MOV.U32 R13, RZ, RZ, R164 ;  /* 0x000000ffff0d7224 */ /* 0x002fc400078e00a4 */
[----:B--2---:R-:W-:-:S05]  /*7000*/  IMAD.MOV.U32 R3, RZ, RZ, R167 ;  /* 0x000000ffff037224 */ /* 0x004fca00078e00a7 */
[----:B------:R-:W1:Y:S01]  /*7010*/  MUFU.EX2 R11, R16 ;  /* 0x00000010000b7308 */ /* 0x000e620000000800 */
[----:B---3--:R-:W-:Y:S01]  /*7020*/  F2FP.BF16.PACK_AB R129, R9, R8 ;  /* 0x000000080981723e */ /* 0x008fe200000010ff */
[----:B------:R-:W-:Y:S02]  /*7030*/  FADD.FTZ R2, R3, R2 ;  /* 0x0000000203027221 */ /* 0x000fe40000010000 */
[----:B------:R-:W-:Y:S02]  /*7040*/  IMAD.MOV.U32 R3, RZ, RZ, c[0x0][0x2c4] ;  /* 0x0000b100ff037624 */ /* 0x000fe400078e00ff */
[----:B----4-:R-:W-:Y:S02]  /*7050*/  IMAD.MOV.U32 R14, RZ, RZ, R165 ;  /* 0x000000ffff0e7224 */ /* 0x010fe400078e00a5 */
[----:B------:R-:W2:Y:S01]  /*7060*/  LDSM.16.MT88.4 R164, [R196+0x1800] ;  /* 0x00180000c4a4783b */ /* 0x000ea20000004200 */
[----:B------:R-:W-:Y:S01]  /*7070*/  FADD.FTZ R2, R248, R2 ;  /* 0x00000002f8027221 */ /* 0x000fe20000010000 */
[----:B------:R-:W-:-:S03]  /*7080*/  ISETP.NE.AND P1, PT, R3, 0x1, PT ;  /* 0x000000010300780c */ /* 0x000fc60003f25270 */
[----:B------:R-:W-:Y:S01]  /*7090*/  FADD.FTZ R2, R239, R2 ;  /* 0x00000002ef027221 */ /* 0x000fe20000010000 */
[----:B-1----:R-:W-:-:S03]  /*70a0*/  F2FP.BF16.PACK_AB R131, R11, R10 ;  /* 0x0000000a0b83723e */ /* 0x002fc600000010ff */
[----:B------:R-:W-:-:S04]  /*70b0*/  FADD.FTZ R2, R250, R2 ;  /* 0x00000002fa027221 */ /* 0x000fc80000010000 */
[----:B------:R-:W-:Y:S01]  /*70c0*/  FADD.FTZ R2, R249, R2 ;  /* 0x00000002f9027221 */ /* 0x000fe20000010000 */
[C---:B------:R-:W-:Y:S01]  /*70d0*/  HMMA.16816.F32.BF16 R52, R128.reuse, R56, R80 ;  /* 0x000000388034723c */ /* 0x040fe20000041850 */
[----:B------:R-:W-:Y:S02]  /*70e0*/  LDSM.16.MT88.4 R80, [R194+0x5800] ;  /* 0x00580000c250783b */ /* 0x000fe40000004200 */
[----:B------:R-:W-:Y:S02]  /*70f0*/  FADD.FTZ R3, R19, R2 ;  /* 0x0000000213037221 */ /* 0x000fe40000010000 */
[----:B------:R-:W-:Y:S02]  /*7100*/  FADD.FTZ R2, R8, R0 ;  /* 0x0000000008027221 */ /* 0x000fe40000010000 */
[----:B------:R-:W-:Y:S01]  /*7110*/  IMAD.MOV.U32 R0, RZ, RZ, R229 ;  /* 0x000000ffff007224 */ /* 0x000fe200078e00e5 */
[C---:B------:R-:W-:Y:S08]  /*7120*/  HMMA.16816.F32.BF16 R152, R128.reuse, R156, R152 ;  /* 0x0000009c8098723c */ /* 0x040ff00000041898 */
[C---:B------:R-:W-:Y:S01]  /*7130*/  HMMA.16816.F32.BF16 R156, R128.reuse, R158, R40 ;  /* 0x0000009e809c723c */ /* 0x040fe20000041828 */
[----:B------:R-:W1:Y:S07]  /*7140*/  LDSM.16.MT88.4 R40, [R193+0x3800] ;  /* 0x00380000c128783b */ /* 0x000e6e0000004200 */
[C---:B------:R-:W-:Y:S08]  /*7150*/  HMMA.16816.F32.BF16 R92, R128.reuse, R96, R176 ;  /* 0x00000060805c723c */ /* 0x040ff000000418b0 */
[C---:B--2---:R-:W-:Y:S08]  /*7160*/  HMMA.16816.F32.BF16 R160, R128.reuse, R164, R160 ;  /* 0x000000a480a0723c */ /* 0x044ff000000418a0 */
[C---:B------:R-:W-:Y:S01]  /*7170*/  HMMA.16816.F32.BF16 R164, R128.reuse, R166, R48 ;  /* 0x000000a680a4723c */ /* 0x040fe20000041830 */
[----:B------:R-:W2:Y:S07]  /*7180*/  LDSM.16.MT88.4 R48, [R194+0x3800] ;  /* 0x00380000c230783b */ /* 0x000eae0000004200 */
[C---:B------:R-:W-:Y:S01]  /*7190*/  HMMA.16816.F32.BF16 R96, R128.reuse, R98, R120 ;  /* 0x000000628060723c */ /* 0x040fe20000041878 */
[----:B------:R-:W-:Y:S07]  /*71a0*/  LDSM.16.MT88.4 R120, [R197+0x7800] ;  /* 0x00780000c578783b */ /* 0x000fee0000004200 */
[C---:B------:R-:W-:Y:S07]  /*71b0*/  HMMA.16816.F32.BF16 R124, R128.reuse, R4, R28 ;  /* 0x00000004807c723c */ /* 0x040fee000004181c */
[----:B------:R-:W-:Y:S01]  /*71c0*/  @P1 IMAD.HI.U32 R4, R229, c[0x0][0x2c8], RZ ;  /* 0x0000b200e5041a27 */ /* 0x000fe200078e00ff */
[----:B-1----:R-:W-:Y:S01]  /*71d0*/  HMMA.16816.F32.BF16 R36, R128, R40, R64 ;  /* 0x000000288024723c */ /* 0x002fe20000041840 */
[----:B------:R-:W-:Y:S02]  /*71e0*/  LDSM.16.MT88.4 R64, [R196+0x3800] ;  /* 0x00380000c440783b */ /* 0x000fe40000004200 */
[----:B------:R-:W-:Y:S01]  /*71f0*/  FADD.FTZ R5, R18, R3 ;  /* 0x0000000312057221 */ /* 0x000fe20000010000 */
[----:B------:R-:W-:Y:S01]  /*7200*/  @P1 SHF.R.U32.HI R0, RZ, c[0x0][0x2cc], R4 ;  /* 0x0000b300ff001a19 */ /* 0x000fe20000011604 */
[----:B------:R-:W-:-:S02]  /*7210*/  FADD.FTZ R3, R9, R2 ;  /* 0x0000000209037221 */ /* 0x000fc40000010000 */
[----:B------:R-:W-:Y:S01]  /*7220*/  IMAD.IADD R2, R13, 0x1, -R14 ;  /* 0x000000010d027824 */ /* 0x000fe200078e0a0e */
[C---:B------:R-:W-:Y:S01]  /*7230*/  HMMA.16816.F32.BF16 R40, R128.reuse, R42, R68 ;  /* 0x0000002a8028723c */ /* 0x040fe20000041844 */
[----:B------:R-:W-:Y:S02]  /*7240*/  FADD.FTZ R4, R17, R5 ;  /* 0x0000000511047221 */ /* 0x000fe40000010000 */
[----:B------:R-:W-:Y:S02]  /*7250*/  FADD.FTZ R3, R10, R3 ;  /* 0x000000030a037221 */ /* 0x000fe40000010000 */
[----:B------:R-:W-:Y:S02]  /*7260*/  IMAD.IADD R2, R2, 0x1, R0 ;  /* 0x0000000102027824 */ /* 0x000fe400078e0200 */
[----:B------:R-:W-:Y:S01]  /*7270*/  FADD.FTZ R0, R15, R4 ;  /* 0x000000040f007221 */ /* 0x000fe20000010000 */
[----:B------:R-:W-:Y:S01]  /*7280*/  HMMA.16816.F32.BF16 R56, R128, R58, R84 ;  /* 0x0000003a8038723c */ /* 0x000fe20000041854 */
[----:B------:R-:W-:-:S03]  /*7290*/  FADD.FTZ R3, R11, R3 ;  /* 0x000000030b037221 */ /* 0x000fc60000010000 */
[----:B------:R1:W-:Y:S04]  /*72a0*/  STL [R1], R0 ;  /* 0x0000000001007387 */ /* 0x0003e80000100800 */
[C---:B--2---:R-:W-:Y:S01]  /*72b0*/  HMMA.16816.F32.BF16 R44, R128.reuse, R48, R72 ;  /* 0x00000030802c723c */ /* 0x044fe20000041848 */
[----:B------:R-:W2:Y:S04]  /*72c0*/  LDSM.16.MT88.4 R72, [R193+0x5800] ;  /* 0x00580000c148783b */ /* 0x000ea80000004200 */
[----:B------:R-:W-:Y:S03]  /*72d0*/  STL [R1+0x8], R3 ;  /* 0x0000080301007387 */ /* 0x000fe60000100800 */
[C---:B------:R-:W-:Y:S08]  /*72e0*/  HMMA.16816.F32.BF16 R48, R128.reuse, R50, R76 ;  /* 0x000000328030723c */ /* 0x040ff0000004184c */
[----:B------:R-:W-:Y:S01]  /*72f0*/  HMMA.16816.F32.BF16 R76, R128, R80, R104 ;  /* 0x00000050804c723c */ /* 0x000fe20000041868 */
[----:B------:R-:W3:Y:S01]  /*7300*/  LDSM.16.MT88.4 R104, [R193+0x7800] ;  /* 0x00780000c168783b */ /* 0x000ee20000004200 */
[----:B-1----:R-:W-:-:S06]  /*7310*/  IADD3 R0, R2, c[0x0][0x328], RZ ;  /* 0x0000ca0002007a10 */ /* 0x002fcc0007ffe0ff */
[C---:B------:R-:W-:Y:S08]  /*7320*/  HMMA.16816.F32.BF16 R80, R128.reuse, R82, R108 ;  /* 0x000000528050723c */ /* 0x040ff0000004186c */
[C---:B------:R-:W-:Y:S08]  /*7330*/  HMMA.16816.F32.BF16 R136, R128.reuse, R140, R136 ;  /* 0x0000008c8088723c */ /* 0x040ff00000041888 */
[C---:B------:R-:W-:Y:S08]  /*7340*/  HMMA.16816.F32.BF16 R144, R128.reuse, R148, R144 ;  /* 0x000000948090723c */ /* 0x040ff00000041890 */
[C---:B--2---:R-:W-:Y:S08]  /*7350*/  HMMA.16816.F32.BF16 R68, R128.reuse, R72, R180 ;  /* 0x000000488044723c */ /* 0x044ff000000418b4 */
[C---:B------:R-:W-:Y:S08]  /*7360*/  HMMA.16816.F32.BF16 R72, R128.reuse, R74, R100 ;  /* 0x0000004a8048723c */ /* 0x040ff00000041864 */
[C---:B---3--:R-:W-:Y:S08]  /*7370*/  HMMA.16816.F32.BF16 R100, R128.reuse, R104, R116 ;  /* 0x000000688064723c */ /* 0x048ff00000041874 */
        /* <DEDUP_REMOVED lines=8> */
[C---:B------:R-:W-:Y:S07]  /*7400*/  HMMA.16816.F32.BF16 R64, R128.reuse, R66, R220 ;  /* 0x000000428040723c */ /* 0x040fee00000418dc */
[----:B------:R-:W-:Y:S01]  /*7410*/  IADD3 R220, R238, -0x2, RZ ;  /* 0xfffffffeeedc7810 */ /* 0x000fe20007ffe0ff */
        /* <DEDUP_REMOVED lines=16> */
.L_x_1686:
[----:B------:R-:W-:-:S13]  /*7520*/  ISETP.NE.AND P0, PT, R4, 0x1, PT ;  /* 0x000000010400780c */ /* 0x000fda0003f05270 */
[----:B------:R-:W-:-:S05]  /*7530*/  @P0 IMAD.HI.U32 R2, R3, c[0x0][0x330], RZ ;  /* 0x0000cc0003020a27 */ /* 0x000fca00078e00ff */
[----:B------:R-:W-:Y:S02]  /*7540*/  @P0 SHF.R.U32.HI R3, RZ, c[0x0][0x334], R2 ;  /* 0x0000cd00ff030a19 */ /* 0x000fe40000011602 */
.L_x_1687:
[----:B------:R-:W-:Y:S05]  /*7550*/  BSYNC B0 ;  /* 0x0000000000007941 */ /* 0x000fea0003800000 */
.L_x_1685:
[----:B------:R-:W-:-:S05]  /*7560*/  IMAD R3, R3, R4, c[0x0][0x32c] ;  /* 0x0000cb0003037624 */ /* 0x000fca00078e0204 */
[----:B------:R-:W-:-:S04]  /*7570*/  IMNMX R0, R0, R3, PT ;  /* 0x0000000300007217 */ /* 0x000fc80003800200 */
.L_x_1684:
        /* <DEDUP_REMOVED lines=9> */
.L_x_1697:
[----:B------:R-:W-:Y:S01]  /*7610*/  ISETP.GT.AND P0, PT, R230, R222, PT ;  /* 0x000000dee600720c */ /* 0x000fe20003f04270 */
[----:B------:R-:W-:Y:S04]  /*7620*/  DEPBAR.LE SB0, 0x0 ;  /* 0x000080000000791a */ /* 0x000fe80000000000 */
[----:B------:R-:W-:Y:S01]  /*7630*/  WARPSYNC 0xffffffff ;  /* 0xffffffff00007948 */ /* 0x000fe20003800000 */
[----:B------:R-:W-:Y:S01]  /*7640*/  BAR.SYNC.DEFER_BLOCKING 0x0 ;  /* 0x0000000000007b1d */ /* 0x000fe20000010000 */
[----:B------:R-:W-:Y:S05]  /*7650*/  IMAD.MOV.U32 R241, RZ, RZ, c[0x0][0x2c4] ;  /* 0x0000b100fff17624 */ /* 0x000fea00078e00ff */
[----:B------:R-:W-:Y:S01]  /*7660*/  ISETP.NE.AND P2, PT, R241, 0x1, PT ;  /* 0x00000001f100780c */ /* 0x000fe20003f45270 */
[----:B------:R-:W-:Y:S01]  /*7670*/  @!P0 IMAD.WIDE.U32 R4, R222, c[0x0][0x208], RZ ;  /* 0x00008200de048a25 */ /* 0x000fe200078e00ff */
[----:B--2---:R-:W-:Y:S02]  /*7680*/  @!P0 SHF.R.S32.HI R0, RZ, 0x1f, R222 ;  /* 0x0000001fff008819 */ /* 0x004fe400000114de */
[----:B------:R-:W-:Y:S01]  /*7690*/  @!P0 IADD3 R11, P1, R234, 0x40, RZ ;  /* 0x00000040ea0b8810 */ /* 0x000fe20007f3e0ff */
[----:B------:R-:W-:Y:S02]  /*76a0*/  @!P0 IMAD.MOV.U32 R6, RZ, RZ, c[0x0][0x208] ;  /* 0x00008200ff068624 */ /* 0x000fe400078e00ff */
[----:B------:R-:W-:Y:S02]  /*76b0*/  @!P0 IMAD R0, R0, c[0x0][0x208], RZ ;  /* 0x0000820000008a24 */ /* 0x000fe400078e02ff */
[----:B------:R-:W-:Y:S02]  /*76c0*/  @!P0 IMAD.SHL.U32 R3, R4, 0x40, RZ ;  /* 0x0000004004038824 */ /* 0x000fe400078e00ff */
[----:B------:R-:W-:Y:S02]  /*76d0*/  @!P0 IMAD R0, R222, c[0x0][0x20c], R0 ;  /* 0x00008300de008a24 */ /* 0x000fe400078e0200 */
[----:B------:R-:W-:Y:S02]  /*76e0*/  @!P0 IMAD.X R12, RZ, RZ, R236, P1 ;  /* 0x000000ffff0c8224 */ /* 0x000fe400008e06ec */
[----:B------:R-:W-:Y:S01]  /*76f0*/  @!P0 IMAD.IADD R0, R5, 0x1, R0 ;  /* 0x0000000105008824 */ /* 0x000fe200078e0200 */
[----:B------:R-:W-:Y:S01]  /*7700*/  @!P0 LEA R5, P1, R6, R3, 0x5 ;  /* 0x0000000306058211 */ /* 0x000fe200078228ff */
[----:B------:R-:W-:Y:S01]  /*7710*/  LDSM.16.M88.4 R32, [R199] ;  /* 0x00000000c720783b */ /* 0x000fe20000000200 */
[----:B------:R-:W-:Y:S02]  /*7720*/  ULDC UR4, c[0x0][0x324] ;  /* 0x0000c90000047ab9 */ /* 0x000fe40000000800 */
[----:B------:R-:W-:Y:S01]  /*7730*/  @!P0 SHF.L.U64.HI R0, R4, 0x6, R0 ;  /* 0x0000000604008819 */ /* 0x000fe20000010200 */
[----:B------:R-:W-:Y:S01]  /*7740*/  @!P0 IMAD.MOV.U32 R4, RZ, RZ, c[0x0][0x20c] ;  /* 0x00008300ff048624 */ /* 0x000fe200078e00ff */
[----:B------:R-:W-:Y:S01]  /*7750*/  ULOP3.LUT UR4, URZ, UR4, URZ, 0x33, !UPT ;  /* 0x000000043f047292 */ /* 0x000fe2000f8e333f */
[----:B------:R-:W-:Y:S03]  /*7760*/  LDSM.16.M88.4 R16, [R192+0x800] ;  /* 0x00080000c010783b */ /* 0x000fe60000000200 */
[----:B------:R-:W-:Y:S02]  /*7770*/  @!P0 LEA.HI.X R4, R6, R0, R4, 0x5, P1 ;  /* 0x0000000006048211 */ /* 0x000fe400008f2c04 */
[C---:B------:R-:W-:Y:S01]  /*7780*/  @!P0 IADD3 R6, P1, R3.reuse, R234, RZ ;  /* 0x000000ea03068210 */ /* 0x040fe20007f3e0ff */
[----:B------:R-:W-:Y:S04]  /*7790*/  LDSM.16.M88.4 R24, [R192+0x1000] ;  /* 0x00100000c018783b */ /* 0x000fe80000000200 */
[C---:B------:R-:W-:Y:S01]  /*77a0*/  @!P0 IMAD.X R8, R0.reuse, 0x1, R236, P1 ;  /* 0x0000000100088824 */ /* 0x040fe200008e06ec */
[----:B------:R-:W-:Y:S01]  /*77b0*/  @!P0 IADD3 R7, P1, R3, R11, RZ ;  /* 0x0000000b03078210 */ /* 0x000fe20007f3e0ff */
[----:B------:R-:W-:Y:S04]  /*77c0*/  LDSM.16.M88.4 R168, [R192+0x1800] ;  /* 0x00180000c0a8783b */ /* 0x000fe80000000200 */
[----:B------:R-:W-:Y:S01]  /*77d0*/  @!P0 IMAD.X R9, R0, 0x1, R12, P1 ;  /* 0x0000000100098824 */ /* 0x000fe200008e060c */
[C---:B------:R-:W-:Y:S01]  /*77e0*/  @!P0 LEA R134, P1, R6.reuse, c[0x0][0x1f8], 0x1 ;  /* 0x00007e0006868a11 */ /* 0x040fe200078208ff */
[----:B------:R-:W-:Y:S03]  /*77f0*/  LDSM.16.M88.4 R172, [R200] ;  /* 0x00000000c8ac783b */ /* 0x000fe60000000200 */
[----:B------:R-:W-:Y:S02]  /*7800*/  @!P0 LEA.HI.X R135, R6, c[0x0][0x1fc], R8, 0x1, P1 ;  /* 0x00007f0006878a11 */ /* 0x000fe400008f0c08 */
[C---:B------:R-:W-:Y:S01]  /*7810*/  @!P0 LEA R28, P1, R7.reuse, c[0x0][0x1f8], 0x1 ;  /* 0x00007e00071c8a11 */ /* 0x040fe200078208ff */
[----:B------:R-:W-:Y:S03]  /*7820*/  LDSM.16.M88.4 R176, [R203] ;  /* 0x00000000cbb0783b */ /* 0x000fe60000000200 */
[----:B------:R-:W-:Y:S02]  /*7830*/  @!P0 LEA.HI.X R29, R7, c[0x0][0x1fc], R9, 0x1, P1 ;  /* 0x00007f00071d8a11 */ /* 0x000fe400008f0c09 */
[----:B------:R-:W-:Y:S01]  /*7840*/  @!P0 IADD3 R8, P1, R234, 0x80, RZ ;  /* 0x00000080ea088810 */ /* 0x000fe20007f3e0ff */
[----:B------:R-:W-:Y:S04]  /*7850*/  LDSM.16.M88.4 R180, [R218] ;  /* 0x00000000dab4783b */ /* 0x000fe80000000200 */
[----:B------:R-:W-:Y:S01]  /*7860*/  @!P0 IMAD.X R10, RZ, RZ, R236, P1 ;  /* 0x000000ffff0a8224 */ /* 0x000fe200008e06ec */
[CC--:B------:R-:W-:Y:S01]  /*7870*/  @!P0 IADD3 R6, P1, R3.reuse, R8.reuse, RZ ;  /* 0x0000000803068210 */ /* 0x0c0fe20007f3e0ff */
[----:B------:R-:W-:Y:S04]  /*7880*/  LDSM.16.M88.4 R184, [R217] ;  /* 0x00000000d9b8783b */ /* 0x000fe80000000200 */
[----:B------:R-:W-:Y:S01]  /*7890*/  @!P0 IMAD.X R7, R0, 0x1, R10, P1 ;  /* 0x0000000100078824 */ /* 0x000fe200008e060a */
[C---:B------:R-:W-:Y:S01]  /*78a0*/  @!P0 LEA R14, P1, R6.reuse, c[0x0][0x1f8], 0x1 ;  /* 0x00007e00060e8a11 */ /* 0x040fe200078208ff */
[----:B------:R-:W-:Y:S03]  /*78b0*/  LDSM.16.M88.4 R188, [R216] ;  /* 0x00000000d8bc783b */ /* 0x000fe60000000200 */
[----:B------:R-:W-:Y:S02]  /*78c0*/  @!P0 LEA.HI.X R15, R6, c[0x0][0x1fc], R7, 0x1, P1 ;  /* 0x00007f00060f8a11 */ /* 0x000fe400008f0c07 */
[----:B------:R-:W-:Y:S01]  /*78d0*/  @!P0 IADD3 R7, P1, R234, 0xc0, RZ ;  /* 0x000000c0ea078810 */ /* 0x000fe20007f3e0ff */
[----:B------:R-:W2:Y:S04]  /*78e0*/  LDL R239, [R1+0x18] ;  /* 0x0000180001ef7983 */ /* 0x000ea80000100800 */
[----:B------:R-:W-:Y:S01]  /*78f0*/  @!P0 IMAD.X R9, RZ, RZ, R236, P1 ;  /* 0x000000ffff098224 */ /* 0x000fe200008e06ec */
[----:B------:R-:W-:Y:S01]  /*7900*/  @!P0 IADD3 R3, P1, R3, R7, RZ ;  /* 0x0000000703038210 */ /* 0x000fe20007f3e0ff */
[----:B------:R-:W2:Y:S04]  /*7910*/  LDL R238, [R1+0x44] ;  /* 0x0000440001ee7983 */ /* 0x000ea80000100800 */
[--C-:B------:R-:W-:Y:S01]  /*7920*/  @!P0 IMAD.X R0, R0, 0x1, R9.reuse, P1 ;  /* 0x0000000100008824 */ /* 0x100fe200008e0609 */
[C---:B------:R-:W-:Y:S01]  /*7930*/  @!P0 LEA R22, P1, R3.reuse, c[0x0][0x1f8], 0x1 ;  /* 0x00007e0003168a11 */ /* 0x040fe200078208ff */
[----:B------:R-:W3:Y:S03]  /*7940*/  LDL R237, [R1+0x4] ;  /* 0x0000040001ed7983 */ /* 0x000ee60000100800 */
[----:B------:R-:W-:Y:S02]  /*7950*/  @!P0 LEA.HI.X R23, R3, c[0x0][0x1fc], R0, 0x1, P1 ;  /* 0x00007f0003178a11 */ /* 0x000fe400008f0c00 */
[C---:B------:R-:W-:Y:S05]  /*7960*/  @!P0 IADD3 R3, P1, R5.reuse, R11, RZ ;  /* 0x0000000b05038210 */ /* 0x040fea0007f3e0ff */
[C---:B------:R-:W-:Y:S01]  /*7970*/  @!P0 IMAD.X R11, R4.reuse, 0x1, R12, P1 ;  /* 0x00000001040b8824 */ /* 0x040fe200008e060c */
[C---:B------:R-:W-:Y:S04]  /*7980*/  @!P0 IADD3 R6, P1, R5.reuse, R8, RZ ;  /* 0x0000000805068210 */ /* 0x040fe80007f3e0ff */
[C---:B------:R-:W-:Y:S02]  /*7990*/  @!P0 IADD3.X R10, R4.reuse, R10, RZ, P1, !PT ;  /* 0x0000000a040a8210 */ /* 0x040fe40000ffe4ff */
[C---:B------:R-:W-:Y:S05]  /*79a0*/  @!P0 IADD3 R7, P1, R5.reuse, R7, RZ ;  /* 0x0000000705078210 */ /* 0x040fea0007f3e0ff */
[C---:B------:R-:W-:Y:S01]  /*79b0*/  @!P0 IMAD.X R9, R4.reuse, 0x1, R9, P1 ;  /* 0x0000000104098824 */ /* 0x040fe200008e0609 */
[----:B------:R-:W-:Y:S05]  /*79c0*/  @!P0 IADD3 R0, P1, R5, R234, RZ ;  /* 0x000000ea05008210 */ /* 0x000fea0007f3e0ff */
[----:B------:R-:W-:Y:S01]  /*79d0*/  @!P0 IMAD.X R4, R4, 0x1, R236, P1 ;  /* 0x0000000104048824 */ /* 0x000fe200008e06ec */
[C---:B------:R-:W-:Y:S04]  /*79e0*/  @!P0 LEA R12, P1, R0.reuse, c[0x0][0x1f8], 0x1 ;  /* 0x00007e00000c8a11 */ /* 0x040fe800078208ff */
[----:B------:R-:W-:Y:S02]  /*79f0*/  @!P0 LEA.HI.X R13, R0, c[0x0][0x1fc], R4, 0x1, P1 ;  /* 0x00007f00000d8a11 */ /* 0x000fe400008f0c04 */
[C---:B------:R-:W-:Y:S04]  /*7a00*/  @!P0 LEA R20, P1, R3.reuse, c[0x0][0x1f8], 0x1 ;  /* 0x00007e0003148a11 */ /* 0x040fe800078208ff */
[----:B------:R-:W-:Y:S02]  /*7a10*/  @!P0 LEA.HI.X R21, R3, c[0x0][0x1fc], R11, 0x1, P1 ;  /* 0x00007f0003158a11 */ /* 0x000fe400008f0c0b */
[C---:B------:R-:W-:Y:S04]  /*7a20*/  @!P0 LEA R30, P1, R6.reuse, c[0x0][0x1f8], 0x1 ;  /* 0x00007e00061e8a11 */ /* 0x040fe800078208ff */
[----:B------:R-:W-:Y:S02]  /*7a30*/  @!P0 LEA.HI.X R31, R6, c[0x0][0x1fc], R10, 0x1, P1 ;  /* 0x00007f00061f8a11 */ /* 0x000fe400008f0c0a */
[C---:B------:R-:W-:Y:S04]  /*7a40*/  @!P0 LEA R220, P1, R7.reuse, c[0x0][0x1f8], 0x1 ;  /* 0x00007e0007dc8a11 */ /* 0x040fe800078208ff */
[----:B------:R-:W-:Y:S02]  /*7a50*/  @!P0 LEA.HI.X R221, R7, c[0x0][0x1fc], R9, 0x1, P1 ;  /* 0x00007f0007dd8a11 */ /* 0x000fe400008f0c09 */
[----:B------:R-:W1:Y:S06]  /*7a60*/  LDSM.16.M88.4 R8, [R192] ;  /* 0x00000000c008783b */ /* 0x000e6c0000000200 */
[----:B------:R-:W-:Y:S01]  /*7a70*/  @!PT LDS RZ, [RZ] ;  /* 0x00000000fffff984 */ /* 0x000fe20000000800 */
[----:B------:R-:W-:Y:S01]  /*7a80*/  @!PT LDS RZ, [RZ] ;  /* 0x00000000fffff984 */ /* 0x000fe20000000800 */
[----:B------:R-:W-:Y:S01]  /*7a90*/  @!PT LDS RZ, [RZ] ;  /* 0x00000000fffff984 */ /* 0x000fe20000000800 */
[----:B------:R4:W-:Y:S06]  /*7aa0*/  @!P0 LDGSTS.E.BYPASS.LTC128B.128 [R219+0x100], [R134.64], !P6 ;  /* 0x0010000086db8fae */ /* 0x0009ec000f101d46 */
[----:B------:R5:W-:Y:S06]  /*7ab0*/  @!P0 LDGSTS.E.BYPASS.LTC128B.128 [R219+0x2100], [R28.64], !P5 ;  /* 0x021000001cdb8fae */ /* 0x000bec000e901d46 */
[----:B------:R4:W-:Y:S06]  /*7ac0*/  @!P0 LDGSTS.E.BYPASS.LTC128B.128 [R219+0x4100], [R14.64], !P4 ;  /* 0x041000000edb8fae */ /* 0x0009ec000e101d46 */
[----:B------:R4:W-:Y:S06]  /*7ad0*/  @!P0 LDGSTS.E.BYPASS.LTC128B.128 [R219+0x6100], [R22.64], !P3 ;  /* 0x0610000016db8fae */ /* 0x0009ec000d901d46 */
[----:B------:R4:W-:Y:S06]  /*7ae0*/  @!P0 LDGSTS.E.BYPASS.LTC128B.128 [R219+0x1100], [R12.64], !P6 ;  /* 0x011000000cdb8fae */ /* 0x0009ec000f101d46 */
[----:B------:R5:W-:Y:S01]  /*7af0*/  @!P0 LDGSTS.E.BYPASS.LTC128B.128 [R219+0x3100], [R20.64], !P5 ;  /* 0x0310000014db8fae */ /* 0x000be2000e901d46 */
[C---:B-1----:R-:W-:Y:S05]  /*7b00*/  HMMA.16816.F32.BF16 R4, R32.reuse, R8, RZ ;  /* 0x000000082004723c */ /* 0x042fea00000418ff */
[----:B------:R1:W-:Y:S03]  /*7b10*/  @!P0 LDGSTS.E.BYPASS.LTC128B.128 [R219+0x5100], [R30.64], !P4 ;  /* 0x051000001edb8fae */ /* 0x0003e6000e101d46 */
[C---:B------:R-:W-:Y:S03]  /*7b20*/  HMMA.16816.F32.BF16 R8, R32.reuse, R10, RZ ;  /* 0x0000000a2008723c */ /* 0x040fe600000418ff */
[----:B------:R1:W-:Y:S01]  /*7b30*/  @!P0 LDGSTS.E.BYPASS.LTC128B.128 [R219+0x7100], [R220.64], !P3 ;  /* 0x07100000dcdb8fae */ /* 0x0003e2000d901d46 */
[C---:B------:R-:W-:Y:S05]  /*7b40*/  ISETP.GT.AND P0, PT, R222.reuse, R230, PT ;  /* 0x000000e6de00720c */ /* 0x040fea0003f04270 */
[----:B------:R-:W0:Y:S01]  /*7b50*/  LDGDEPBAR ;  /* 0x00000000000079af */ /* 0x000e220000000000 */
[C---:B----4-:R-:W-:Y:S07]  /*7b60*/  HMMA.16816.F32.BF16 R12, R32.reuse, R16, RZ ;  /* 0x00000010200c723c */ /* 0x050fee00000418ff */
[----:B------:R-:W-:Y:S01]  /*7b70*/  @P0 IADD3 R0, R222, -0x1, RZ ;  /* 0xffffffffde000810 */ /* 0x000fe20007ffe0ff */
[----:B------:R-:W-:Y:S01]  /*7b80*/  @P0 IMAD.MOV.U32 R132, RZ, RZ, c[0x0][0x1e4] ;  /* 0x00007900ff840624 */ /* 0x000fe200078e00ff */
[C---:B------:R-:W-:Y:S03]  /*7b90*/  HMMA.16816.F32.BF16 R16, R32.reuse, R18, RZ ;  /* 0x000000122010723c */ /* 0x040fe600000418ff */
[----:B------:R-:W-:Y:S01]  /*7ba0*/  @P0 SHF.R.S32.HI R3, RZ, 0x1f, R0 ;  /* 0x0000001fff030819 */ /* 0x000fe20000011400 */
[C---:B------:R-:W-:Y:S04]  /*7bb0*/  @P0 IMAD.WIDE.U32 R134, R0.reuse, c[0x0][0x1e0], RZ ;  /* 0x0000780000860a25 */ /* 0x040fe800078e00ff */
[C---:B-----5:R-:W-:Y:S01]  /*7bc0*/  HMMA.16816.F32.BF16 R20, R32.reuse, R24, RZ ;  /* 0x000000182014723c */ /* 0x060fe200000418ff */
[----:B------:R-:W-:Y:S04]  /*7bd0*/  @P0 IMAD R3, R3, c[0x0][0x1e0], RZ ;  /* 0x0000780003030a24 */ /* 0x000fe800078e02ff */
[----:B------:R-:W-:Y:S03]  /*7be0*/  @P0 IMAD R3, R0, c[0x0][0x1e4], R3 ;  /* 0x0000790000030a24 */ /* 0x000fe600078e0203 */
[C---:B------:R-:W-:Y:S01]  /*7bf0*/  HMMA.16816.F32.BF16 R24, R32.reuse, R26, RZ ;  /* 0x0000001a2018723c */ /* 0x040fe200000418ff */
[----:B------:R-:W-:Y:S03]  /*7c00*/  @P0 IMAD.IADD R3, R135, 0x1, R3 ;  /* 0x0000000187030824 */ /* 0x000fe600078e0203 */
[C---:B------:R-:W-:Y:S04]  /*7c10*/  @P0 IMAD.SHL.U32 R135, R134.reuse, 0x40, RZ ;  /* 0x0000004086870824 */ /* 0x040fe800078e00ff */
[C---:B-1----:R-:W-:Y:S01]  /*7c20*/  HMMA.16816.F32.BF16 R28, R32.reuse, R168, RZ ;  /* 0x000000a8201c723c */ /* 0x042fe200000418ff */
[C---:B------:R-:W-:Y:S07]  /*7c30*/  @P0 IADD3 R0, P1, R135.reuse, R232, RZ ;  /* 0x000000e887000210 */ /* 0x040fee0007f3e0ff */
[----:B------:R-:W-:Y:S01]  /*7c40*/  HMMA.16816.F32.BF16 R32, R32, R170, RZ ;  /* 0x000000aa2020723c */ /* 0x000fe200000418ff */
[----:B------:R-:W-:Y:S07]  /*7c50*/  LDSM.16.M88.4 R168, [R202] ;  /* 0x00000000caa8783b */ /* 0x000fee0000000200 */
[C---:B------:R-:W-:Y:S07]  /*7c60*/  HMMA.16816.F32.BF16 R4, R172.reuse, R176, R4 ;  /* 0x000000b0ac04723c */ /* 0x040fee0000041804 */
[----:B------:R-:W-:Y:S01]  /*7c70*/  @P0 SHF.L.U64.HI R176, R134, 0x6, R3 ;  /* 0x0000000686b00819 */ /* 0x000fe20000010203 */
[C---:B------:R-:W-:Y:S04]  /*7c80*/  HMMA.16816.F32.BF16 R8, R172.reuse, R178, R8 ;  /* 0x000000b2ac08723c */ /* 0x040fe80000041808 */
[----:B------:R-:W-:Y:S01]  /*7c90*/  @P0 IMAD.X R3, R176, 0x1, R231, P1 ;  /* 0x00000001b0030824 */ /* 0x000fe200008e06e7 */
[C---:B------:R-:W-:Y:S03]  /*7ca0*/  @P0 LEA R228, P1, R0.reuse, c[0x0][0x1c8], 0x1 ;  /* 0x0000720000e40a11 */ /* 0x040fe600078208ff */
[C---:B------:R-:W-:Y:S04]  /*7cb0*/  HMMA.16816.F32.BF16 R12, R172.reuse, R180, R12 ;  /* 0x000000b4ac0c723c */ /* 0x040fe8000004180c */
[----:B------:R-:W-:Y:S02]  /*7cc0*/  @P0 LEA.HI.X R229, R0, c[0x0][0x1cc], R3, 0x1, P1 ;  /* 0x0000730000e50a11 */ /* 0x000fe400008f0c03 */
[----:B------:R-:W-:Y:S02]  /*7cd0*/  @P0 IADD3 R179, P1, R232, 0x40, RZ ;  /* 0x00000040e8b30810 */ /* 0x000fe40007f3e0ff */
[C---:B------:R-:W-:Y:S04]  /*7ce0*/  HMMA.16816.F32.BF16 R16, R172.reuse, R182, R16 ;  /* 0x000000b6ac10723c */ /* 0x040fe80000041810 */
[----:B------:R-:W-:Y:S01]  /*7cf0*/  @P0 IMAD.X R180, RZ, RZ, R231, P1 ;  /* 0x000000ffffb40224 */ /* 0x000fe200008e06e7 */
[C---:B------:R-:W-:Y:S03]  /*7d00*/  @P0 IADD3 R0, P1, R135.reuse, R179, RZ ;  /* 0x000000b387000210 */ /* 0x040fe60007f3e0ff */
        /* <DEDUP_REMOVED lines=9> */
[----:B------:R-:W-:Y:S01]  /*7da0*/  HMMA.16816.F32.BF16 R32, R172, R190, R32 ;  /* 0x000000beac20723c */ /* 0x000fe20000041820 */
[----:B------:R-:W1:Y:S03]  /*7db0*/  LDSM.16.M88.4 R172, [R198] ;  /* 0x00000000c6ac783b */ /* 0x000e660000000200 */
[----:B------:R-:W-:Y:S02]  /*7dc0*/  @P0 IADD3.X R3, R176, R178, RZ, P1, !PT ;  /* 0x000000b2b0030210 */ /* 0x000fe40000ffe4ff */
[C---:B------:R-:W-:Y:S06]  /*7dd0*/  @P0 LEA R224, P1, R0.reuse, c[0x0][0x1c8], 0x1 ;  /* 0x0000720000e00a11 */ /* 0x040fec00078208ff */
[----:B------:R-:W-:Y:S01]  /*7de0*/  @P0 LEA.HI.X R225, R0, c[0x0][0x1cc], R3, 0x1, P1 ;  /* 0x0000730000e10a11 */ /* 0x000fe200008f0c03 */
[----:B------:R-:W-:Y:S05]  /*7df0*/  @P0 IMAD.MOV.U32 R0, RZ, RZ, c[0x0][0x1e0] ;  /* 0x00007800ff000624 */ /* 0x000fea00078e00ff */
[C---:B------:R-:W-:Y:S04]  /*7e00*/  @P0 LEA R3, P1, R0.reuse, R135, 0x5 ;  /* 0x0000008700030211 */ /* 0x040fe800078228ff */
[----:B------:R-:W-:Y:S02]  /*7e10*/  @P0 LEA.HI.X R0, R0, R176, R132, 0x5, P1 ;  /* 0x000000b000000211 */ /* 0x000fe400008f2c84 */
[----:B------:R-:W-:Y:S05]  /*7e20*/  @P0 IADD3 R134, P1, R232, 0xc0, RZ ;  /* 0x000000c0e8860810 */ /* 0x000fea0007f3e0ff */
[----:B------:R-:W-:Y:S01]  /*7e30*/  @P0 IMAD.X R132, RZ, RZ, R231, P1 ;  /* 0x000000ffff840224 */ /* 0x000fe200008e06e7 */
[-C--:B------:R-:W-:Y:S01]  /*7e40*/  @P0 IADD3 R135, P1, R135, R134.reuse, RZ ;  /* 0x0000008687870210 */ /* 0x080fe20007f3e0ff */
        /* <DEDUP_REMOVED lines=11> */
[----:B------:R-:W-:Y:S06]  /*7f00*/  LDSM.16.M88.4 R168, [R201] ;  /* 0x00000000c9a8783b */ /* 0x000fec0000000200 */
[----:B------:R-:W1:Y:S02]  /*7f10*/  LDSM.16.M88.4 R172, [R195] ;  /* 0x00000000c3ac783b */ /* 0x000e640000000200 */
        /* <DEDUP_REMOVED lines=11> */
[----:B------:R-:W-:Y:S06]  /*7fd0*/  LDSM.16.M88.4 R168, [R199+0x4000] ;  /* 0x00400000c7a8783b */ /* 0x000fec0000000200 */
[----:B------:R-:W1:Y:S02]  /*7fe0*/  LDSM.16.M88.4 R172, [R192+0x2000] ;  /* 0x00200000c0ac783b */ /* 0x000e640000000200 */
        /* <DEDUP_REMOVED lines=12> */
[----:B------:R-:W1:Y:S02]  /*80b0*/  LDSM.16.M88.4 R172, [R215] ;  /* 0x00000000d7ac783b */ /* 0x000e640000000200 */
        /* <DEDUP_REMOVED lines=138> */
[----:B------:R-:W1:Y:S01]  /*8960*/  LDSM.16.M88.4 R172, [R195+0x7800] ;  /* 0x00780000c3ac783b */ /* 0x000e620000000200 */
[----:B------:R-:W-:Y:S05]  /*8970*/  DEPBAR.LE SB0, 0x0 ;  /* 0x000080000000791a */ /* 0x000fea0000000000 */
[----:B------:R-:W-:Y:S01]  /*8980*/  BAR.SYNC.DEFER_BLOCKING 0x0 ;  /* 0x0000000000007b1d */ /* 0x000fe20000010000 */
[C---:B-1----:R-:W-:Y:S08]  /*8990*/  HMMA.16816.F32.BF16 R28, R168.reuse, R172, R28 ;  /* 0x000000aca81c723c */ /* 0x042ff0000004181c */
[----:B------:R-:W-:Y:S07]  /*89a0*/  HMMA.16816.F32.BF16 R32, R168, R174, R32 ;  /* 0x000000aea820723c */ /* 0x000fee0000041820 */
[----:B------:R-:W-:Y:S01]  /*89b0*/  @P0 IMAD.X R168, R176, 0x1, R132, P1 ;  /* 0x00000001b0a80824 */ /* 0x000fe200008e0684 */
[C---:B------:R-:W-:Y:S04]  /*89c0*/  @P0 LEA R174, P1, R135.reuse, c[0x0][0x1c8], 0x1 ;  /* 0x0000720087ae0a11 */ /* 0x040fe800078208ff */
[----:B------:R-:W-:Y:S02]  /*89d0*/  @P0 LEA.HI.X R175, R135, c[0x0][0x1cc], R168, 0x1, P1 ;  /* 0x0000730087af0a11 */ /* 0x000fe400008f0ca8 */
[C---:B------:R-:W-:Y:S05]  /*89e0*/  @P0 IADD3 R135, P1, R3.reuse, R179, RZ ;  /* 0x000000b303870210 */ /* 0x040fea0007f3e0ff */
[C---:B------:R-:W-:Y:S01]  /*89f0*/  @P0 IMAD.X R170, R0.reuse, 0x1, R180, P1 ;  /* 0x0000000100aa0824 */ /* 0x040fe200008e06b4 */
[C---:B------:R-:W-:Y:S05]  /*8a00*/  @P0 IADD3 R168, P1, R3.reuse, R177, RZ ;  /* 0x000000b103a80210 */ /* 0x040fea0007f3e0ff */
[C---:B------:R-:W-:Y:S01]  /*8a10*/  @P0 IMAD.X R171, R0.reuse, 0x1, R178, P1 ;  /* 0x0000000100ab0824 */ /* 0x040fe200008e06b2 */
[C---:B------:R-:W-:Y:S05]  /*8a20*/  @P0 IADD3 R169, P1, R3.reuse, R134, RZ ;  /* 0x0000008603a90210 */ /* 0x040fea0007f3e0ff */
[C---:B------:R-:W-:Y:S01]  /*8a30*/  @P0 IMAD.X R132, R0.reuse, 0x1, R132, P1 ;  /* 0x0000000100840824 */ /* 0x040fe200008e0684 */
[----:B------:R-:W-:Y:S04]  /*8a40*/  @P0 IADD3 R3, P1, R3, R232, RZ ;  /* 0x000000e803030210 */ /* 0x000fe80007f3e0ff */
[----:B------:R-:W-:Y:S02]  /*8a50*/  @P0 IADD3.X R0, R0, R231, RZ, P1, !PT ;  /* 0x000000e700000210 */ /* 0x000fe40000ffe4ff */
[C---:B------:R-:W-:Y:S04]  /*8a60*/  @P0 LEA R172, P1, R3.reuse, c[0x0][0x1c8], 0x1 ;  /* 0x0000720003ac0a11 */ /* 0x040fe800078208ff */
[----:B------:R-:W-:Y:S01]  /*8a70*/  @P0 LEA.HI.X R173, R3, c[0x0][0x1cc], R0, 0x1, P1 ;  /* 0x0000730003ad0a11 */ /* 0x000fe200008f0c00 */
[----:B------:R-:W-:Y:S01]  /*8a80*/  FMUL.FTZ R0, R5, c[0x0][0x320] ;  /* 0x0000c80005007a20 */ /* 0x000fe20000410000 */
[C---:B------:R-:W-:Y:S01]  /*8a90*/  @P0 LEA R134, P1, R135.reuse, c[0x0][0x1c8], 0x1 ;  /* 0x0000720087860a11 */ /* 0x040fe200078208ff */
[----:B------:R-:W-:Y:S02]  /*8aa0*/  FMUL.FTZ R3, R4, c[0x0][0x320] ;  /* 0x0000c80004037a20 */ /* 0x000fe40000410000 */
[----:B------:R1:W4:Y:S01]  /*8ab0*/  MUFU.TANH R181, R0 ;  /* 0x0000000000b57308 */ /* 0x0003220000002400 */
[----:B------:R-:W-:Y:S01]  /*8ac0*/  @P0 LEA.HI.X R135, R135, c[0x0][0x1cc], R170, 0x1, P1 ;  /* 0x0000730087870a11 */ /* 0x000fe200008f0caa */
[----:B------:R-:W-:Y:S01]  /*8ad0*/  @!PT LDS RZ, [RZ] ;  /* 0x00000000fffff984 */ /* 0x000fe20000000800 */
[----:B------:R-:W-:Y:S01]  /*8ae0*/  @!PT LDS RZ, [RZ] ;  /* 0x00000000fffff984 */ /* 0x000fe20000000800 */
[----:B------:R-:W-:Y:S01]  /*8af0*/  @!PT LDS RZ, [RZ] ;  /* 0x00000000fffff984 */ /* 0x000fe20000000800 */
[----:B------:R3:W-:Y:S01]  /*8b00*/  @P0 LDGSTS.E.BYPASS.LTC128B.128 [R219+0x8100], [R228.64], !P6 ;  /* 0x08100000e4db0fae */ /* 0x0007e2000f101d46 */
[----:B------:R-:W-:Y:S01]  /*8b10*/  @P0 LEA R170, P1, R168, c[0x0][0x1c8], 0x1 ;  /* 0x00007200a8aa0a11 */ /* 0x000fe200078208ff */
[----:B------:R-:W-:Y:S03]  /*8b20*/  IMAD.SHL.U32 R5, R222, 0x40, RZ ;  /* 0x00000040de057824 */ /* 0x000fe600078e00ff */
[----:B------:R-:W-:Y:S01]  /*8b30*/  @P0 LEA.HI.X R171, R168, c[0x0][0x1cc], R171, 0x1, P1 ;  /* 0x00007300a8ab0a11 */ /* 0x000fe200008f0cab */
[----:B------:R3:W-:Y:S01]  /*8b40*/  @P0 LDGSTS.E.BYPASS.LTC128B.128 [R219+0xa100], [R226.64], !P5 ;  /* 0x0a100000e2db0fae */ /* 0x0007e2000e901d46 */
[C---:B------:R-:W-:Y:S01]  /*8b50*/  @P0 LEA R168, P1, R169.reuse, c[0x0][0x1c8], 0x1 ;  /* 0x00007200a9a80a11 */ /* 0x040fe200078208ff */
[----:B------:R5:W3:Y:S03]  /*8b60*/  MUFU.TANH R182, R3 ;  /* 0x0000000300b67308 */ /* 0x000ae60000002400 */
[----:B------:R-:W-:Y:S01]  /*8b70*/  @P0 LEA.HI.X R169, R169, c[0x0][0x1cc], R132, 0x1, P1 ;  /* 0x00007300a9a90a11 */ /* 0x000fe200008f0c84 */
[----:B------:R3:W-:Y:S06]  /*8b80*/  @P0 LDGSTS.E.BYPASS.LTC128B.128 [R219+0xc100], [R224.64], !P4 ;  /* 0x0c100000e0db0fae */ /* 0x0007ec000e101d46 */
[----:B------:R3:W-:Y:S01]  /*8b90*/  @P0 LDGSTS.E.BYPASS.LTC128B.128 [R219+0xe100], [R174.64], !P3 ;  /* 0x0e100000aedb0fae */ /* 0x0007e2000d901d46 */
[----:B-1----:R-:W-:Y:S05]  /*8ba0*/  FMUL.FTZ R0, R6, c[0x0][0x320] ;  /* 0x0000c80006007a20 */ /* 0x002fea0000410000 */
[----:B------:R1:W-:Y:S01]  /*8bb0*/  @P0 LDGSTS.E.BYPASS.LTC128B.128 [R219+0x9100], [R172.64], !P6 ;  /* 0x09100000acdb0fae */ /* 0x0003e2000f101d46 */
[----:B--2---:R-:W-:Y:S01]  /*8bc0*/  IMAD.IADD R6, R238, 0x1, R239 ;  /* 0x00000001ee067824 */ /* 0x004fe200078e02ef */
[----:B------:R2:W1:Y:S04]  /*8bd0*/  MUFU.TANH R223, R0 ;  /* 0x0000000000df7308 */ /* 0x0004680000002400 */
[----:B------:R1:W-:Y:S01]  /*8be0*/  @P0 LDGSTS.E.BYPASS.LTC128B.128 [R219+0xb100], [R134.64], !P5 ;  /* 0x0b10000086db0fae */ /* 0x0003e2000e901d46 */
[----:B-----5:R-:W-:Y:S05]  /*8bf0*/  FMUL.FTZ R3, R31, c[0x0][0x320] ;  /* 0x0000c8001f037a20 */ /* 0x020fea0000410000 */
[----:B------:R1:W-:Y:S06]  /*8c00*/  @P0 LDGSTS.E.BYPASS.LTC128B.128 [R219+0xd100], [R170.64], !P4 ;  /* 0x0d100000aadb0fae */ /* 0x0003ec000e101d46 */
[----:B------:R1:W-:Y:S06]  /*8c10*/  @P0 LDGSTS.E.BYPASS.LTC128B.128 [R219+0xf100], [R168.64], !P3 ;  /* 0x0f100000a8db0fae */ /* 0x0003ec000d901d46 */
[----:B------:R-:W0:Y:S01]  /*8c20*/  LDGDEPBAR ;  /* 0x00000000000079af */ /* 0x000e220000000000 */
[----:B--2---:R-:W-:Y:S02]  /*8c30*/  FMUL.FTZ R0, R7, c[0x0][0x320] ;  /* 0x0000c80007007a20 */ /* 0x004fe40000410000 */
[----:B------:R-:W-:Y:S02]  /*8c40*/  IMAD.MOV.U32 R7, RZ, RZ, c[0x0][0x32c] ;  /* 0x0000cb00ff077624 */ /* 0x000fe400078e00ff */
        /* <DEDUP_REMOVED lines=38> */
[----:B------:R2:W1:Y:S10]  /*8eb0*/  MUFU.TANH R26, R3 ;  /* 0x00000003001a7308 */ /* 0x0004740000002400 */
[----:B------:R5:W1:Y:S01]  /*8ec0*/  MUFU.TANH R184, R0 ;  /* 0x0000000000b87308 */ /* 0x000a620000002400 */
[----:B--2---:R-:W-:Y:S09]  /*8ed0*/  FMUL.FTZ R3, R32, c[0x0][0x320] ;  /* 0x0000c80020037a20 */ /* 0x004ff20000410000 */
[----:B------:R-:W2:Y:S01]  /*8ee0*/  MUFU.TANH R11, R3 ;  /* 0x00000003000b7308 */ /* 0x000ea20000002400 */
[----:B-----5:R-:W-:Y:S09]  /*8ef0*/  FMUL.FTZ R0, R27, c[0x0][0x320] ;  /* 0x0000c8001b007a20 */ /* 0x020ff20000410000 */
[----:B------:R5:W1:Y:S02]  /*8f00*/  MUFU.TANH R183, R0 ;  /* 0x0000000000b77308 */ /* 0x000a640000002400 */
[----:B-----5:R-:W-:Y:S08]  /*8f10*/  FMUL.FTZ R0, R28, c[0x0][0x320] ;  /* 0x0000c8001c007a20 */ /* 0x020ff00000410000 */
[----:B------:R5:W1:Y:S02]  /*8f20*/  MUFU.TANH R13, R0 ;  /* 0x00000000000d7308 */ /* 0x000a640000002400 */
[----:B-----5:R-:W-:Y:S02]  /*8f30*/  FMUL.FTZ R0, R29, c[0x0][0x320] ;  /* 0x0000c8001d007a20 */ /* 0x020fe40000410000 */
[----:B------:R-:W5:Y:S06]  /*8f40*/  LDL R29, [R1+0x10] ;  /* 0x00001000011d7983 */ /* 0x000f6c0000100800 */
[----:B------:R1:W1:Y:S02]  /*8f50*/  MUFU.TANH R12, R0 ;  /* 0x00000000000c7308 */ /* 0x0002640000002400 */
[----:B-1----:R-:W-:Y:S02]  /*8f60*/  FMUL.FTZ R0, R30, c[0x0][0x320] ;  /* 0x0000c8001e007a20 */ /* 0x002fe40000410000 */
[----:B------:R-:W5:Y:S06]  /*8f70*/  LDL R30, [R1+0xc] ;  /* 0x00000c00011e7983 */ /* 0x000f6c0000100800 */
[----:B------:R1:W1:Y:S02]  /*8f80*/  MUFU.TANH R27, R0 ;  /* 0x00000000001b7308 */ /* 0x0002640000002400 */
[----:B-1----:R-:W-:Y:S05]  /*8f90*/  @P2 IMAD.HI.U32 R0, R6, c[0x0][0x2c8], RZ ;  /* 0x0000b20006002a27 */ /* 0x002fea00078e00ff */
[----:B------:R-:W-:Y:S01]  /*8fa0*/  @P2 SHF.R.U32.HI R6, RZ, c[0x0][0x2cc], R0 ;  /* 0x0000b300ff062a19 */ /* 0x000fe20000011600 */
[----:B------:R-:W-:Y:S01]  /*8fb0*/  FMUL.FTZ R0, R33, c[0x0][0x320] ;  /* 0x0000c80021007a20 */ /* 0x000fe20000410000 */
[----:B------:R-:W-:Y:S03]  /*8fc0*/  ISETP.GE.AND P2, PT, R7, 0x1, PT ;  /* 0x000000010700780c */ /* 0x000fe60003f46270 */
[----:B------:R1:W1:Y:S01]  /*8fd0*/  MUFU.TANH R10, R0 ;  /* 0x00000000000a7308 */ /* 0x0002620000002400 */
[----:B------:R-:W2:Y:S01]  /*8fe0*/  SHFL.IDX PT, R4, R6, RZ, 0x1c1f ;  /* 0x001c1fff06047589 */ /* 0x000ea200000e0000 */
[----:B-1----:R-:W-:Y:S08]  /*8ff0*/  FMUL.FTZ R0, R34, c[0x0][0x320] ;  /* 0x0000c80022007a20 */ /* 0x002ff00000410000 */
[----:B------:R1:W1:Y:S02]  /*9000*/  MUFU.TANH R25, R0 ;  /* 0x0000000000197308 */ /* 0x0002640000002400 */
[----:B-1----:R-:W-:Y:S08]  /*9010*/  FMUL.FTZ R0, R35, c[0x0][0x320] ;  /* 0x0000c80023007a20 */ /* 0x002ff00000410000 */
[----:B------:R3:W1:Y:S02]  /*9020*/  MUFU.TANH R28, R0 ;  /* 0x00000000001c7308 */ /* 0x0006640000002400 */
[----:B---3--:R-:W-:Y:S04]  /*9030*/  IADD3 R0, -R237, 0x1, -R5 ;  /* 0x00000001ed007810 */ /* 0x008fe80007ffe905 */
[----:B-----5:R-:W-:Y:S04]  /*9040*/  IADD3 R0, -R29, R0, R30 ;  /* 0x000000001d007210 */ /* 0x020fe80007ffe11e */
[C---:B------:R-:W-:Y:S02]  /*9050*/  IADD3 R8, R0.reuse, c[0x0][0x328], RZ ;  /* 0x0000ca0000087a10 */ /* 0x040fe40007ffe0ff */
[----:B------:R-:W-:Y:S03]  /*9060*/  IADD3 R7, R0, UR4, RZ ;  /* 0x0000000400077c10 */ /* 0x000fe6000fffe0ff */
[--C-:B--2---:R-:W-:Y:S02]  /*9070*/  IMAD.IADD R3, R8, 0x1, R4.reuse ;  /* 0x0000000108037824 */ /* 0x104fe400078e0204 */
[----:B------:R-:W-:Y:S01]  /*9080*/  IMAD.IADD R0, R7, 0x1, R4 ;  /* 0x0000000107007824 */ /* 0x000fe200078e0204 */
[----:B------:R-:W-:-:S05]  /*9090*/  @!P2 BRA `(.L_x_1689) ;  /* 0x000001800000a947 */ /* 0x000fca0003800000 */
[----:B-1--4-:R-:W-:Y:S01]  /*90a0*/  IADD3 R4, -R29, R30, R4 ;  /* 0x0000001e1d047210 */ /* 0x012fe20007ffe104 */
        /* <DEDUP_REMOVED lines=12> */
.L_x_1691:
[----:B------:R-:W-:Y:S04]  /*9170*/  MOV R9, c[0x0][0x32c] ;  /* 0x0000cb0000097a02 */ /* 0x000fe80000000f00 */
[----:B------:R-:W-:Y:S11]  /*9180*/  ISETP.NE.AND P0, PT, R9, 0x1, PT ;  /* 0x000000010900780c */ /* 0x000ff60003f05270 */
[----:B------:R-:W-:Y:S02]  /*9190*/  @!UPT UIADD3 URZ, URZ, URZ, URZ ;  /* 0x0000003f3f3ff290 */ /* 0x000fe4000fffe03f */
[----:B------:R-:W-:Y:S05]  /*91a0*/  @P0 IMAD.HI.U32 R9, R4, c[0x0][0x330], RZ ;  /* 0x0000cc0004090a27 */ /* 0x000fea00078e00ff */
[----:B------:R-:W-:Y:S02]  /*91b0*/  @P0 SHF.R.U32.HI R4, RZ, c[0x0][0x334], R9 ;  /* 0x0000cd00ff040a19 */ /* 0x000fe40000011609 */
.L_x_1692:
[----:B------:R-:W-:Y:S05]  /*91c0*/  BSYNC B0 ;  /* 0x0000000000007941 */ /* 0x000fea0003800000 */
.L_x_1690:
[----:B------:R-:W-:Y:S04]  /*91d0*/  IMAD R4, R4, c[0x0][0x32c], -R5 ;  /* 0x0000cb0004047a24 */ /* 0x000fe800078e0a05 */
[----:B------:R-:W-:Y:S05]  /*91e0*/  IMAD.IADD R4, R4, 0x1, -R237 ;  /* 0x0000000104047824 */ /* 0x000fea00078e0aed */
[----:B------:R-:W-:Y:S02]  /*91f0*/  IMNMX R0, R0, R4, !PT ;  /* 0x0000000400007217 */ /* 0x000fe40007800200 */
[----:B------:R-:W-:Y:S04]  /*9200*/  IADD3 R4, R4, c[0x0][0x32c], RZ ;  /* 0x0000cb0004047a10 */ /* 0x000fe80007ffe0ff */
[----:B------:R-:W-:Y:S02]  /*9210*/  IMNMX R3, R3, R4, PT ;  /* 0x0000000403037217 */ /* 0x000fe40003800200 */
.L_x_1689:
[----:B-1--4-:R-:W-:Y:S04]  /*9220*/  ISETP.GT.AND P1, PT, R222, -0x1, PT ;  /* 0xffffffffde00780c */ /* 0x012fe80003f24270 */
[----:B------:R-:W-:Y:S04]  /*9230*/  ISETP.GT.AND P0, PT, R0, RZ, P1 ;  /* 0x000000ff0000720c */ /* 0x000fe80000f04270 */
[C---:B------:R-:W-:Y:S04]  /*9240*/  ISETP.LT.OR P0, PT, R3.reuse, 0x1, P0 ;  /* 0x000000010300780c */ /* 0x040fe80000701670 */
[----:B------:R-:W-:Y:S02]  /*9250*/  FSEL R9, R182, -INF , !P0 ;  /* 0xff800000b6097808 */ /* 0x000fe40004000000 */
[C---:B------:R-:W-:Y:S04]  /*9260*/  ISETP.GT.AND P0, PT, R0.reuse, 0x1, P1 ;  /* 0x000000010000780c */ /* 0x040fe80000f04270 */
[----:B------:R-:W-:Y:S04]  /*9270*/  ISETP.LT.OR P0, PT, R3, 0x2, P0 ;  /* 0x000000020300780c */ /* 0x000fe80000701670 */
[----:B------:R-:W-:Y:S02]  /*9280*/  FSEL R24, R181, -INF , !P0 ;  /* 0xff800000b5187808 */ /* 0x000fe40004000000 */
[----:B------:R-:W-:Y:S04]  /*9290*/  ISETP.GT.AND P0, PT, R0, 0x8, P1 ;  /* 0x000000080000780c */ /* 0x000fe80000f04270 */
        /* <DEDUP_REMOVED lines=38> */
[----:B------:R-:W-:Y:S02]  /*9500*/  ISETP.GT.AND P0, PT, R0, 0x39, P1 ;  /* 0x000000390000780c */ /* 0x000fe40000f04270 */
[----:B------:R-:W1:Y:S02]  /*9510*/  SHFL.IDX PT, R0, R6, 0x1, 0x1c1f ;  /* 0x003c1f0006007f89 */ /* 0x000e6400000e0000 */
[----:B------:R-:W-:Y:S04]  /*9520*/  ISETP.LT.OR P0, PT, R3, 0x3a, P0 ;  /* 0x0000003a0300780c */ /* 0x000fe80000701670 */
[----:B------:R-:W-:Y:S01]  /*9530*/  FSEL R10, R10, -INF , !P0 ;  /* 0xff8000000a0a7808 */ /* 0x000fe20004000000 */
[--C-:B-1----:R-:W-:Y:S02]  /*9540*/  IMAD.IADD R4, R8, 0x1, R0.reuse ;  /* 0x0000000108047824 */ /* 0x102fe400078e0200 */
        /* <DEDUP_REMOVED lines=15> */
.L_x_1695:
[----:B------:R-:W-:Y:S04]  /*9640*/  MOV R6, c[0x0][0x32c] ;  /* 0x0000cb0000067a02 */ /* 0x000fe80000000f00 */
[----:B------:R-:W-:Y:S11]  /*9650*/  ISETP.NE.AND P0, PT, R6, 0x1, PT ;  /* 0x000000010600780c */ /* 0x000ff60003f05270 */
[----:B------:R-:W-:Y:S02]  /*9660*/  @!UPT UIADD3 URZ, URZ, URZ, URZ ;  /* 0x0000003f3f3ff290 */ /* 0x000fe4000fffe03f */
[----:B------:R-:W-:Y:S05]  /*9670*/  @P0 IMAD.HI.U32 R6, R0, c[0x0][0x330], RZ ;  /* 0x0000cc0000060a27 */ /* 0x000fea00078e00ff */
[----:B------:R-:W-:Y:S02]  /*9680*/  @P0 SHF.R.U32.HI R0, RZ, c[0x0][0x334], R6 ;  /* 0x0000cd00ff000a19 */ /* 0x000fe40000011606 */
.L_x_1696:
[----:B------:R-:W-:Y:S05]  /*9690*/  BSYNC B0 ;  /* 0x0000000000007941 */ /* 0x000fea0003800000 */
.L_x_1694:
[----:B------:R-:W-:Y:S04]  /*96a0*/  IMAD R5, R0, c[0x0][0x32c], -R5 ;  /* 0x0000cb0000057a24 */ /* 0x000fe800078e0a05 */
[----:B------:R-:W-:Y:S05]  /*96b0*/  IMAD.IADD R0, R5, 0x1, -R237 ;  /* 0x0000000105007824 */ /* 0x000fea00078e0aed */
[----:B------:R-:W-:Y:S02]  /*96c0*/  IMNMX R3, R3, R0, !PT ;  /* 0x0000000003037217 */ /* 0x000fe40007800200 */
[----:B------:R-:W-:Y:S04]  /*96d0*/  IADD3 R0, R0, c[0x0][0x32c], RZ ;  /* 0x0000cb0000007a10 */ /* 0x000fe80007ffe0ff */
[----:B------:R-:W-:Y:S02]  /*96e0*/  IMNMX R4, R4, R0, PT ;  /* 0x0000000004047217 */ /* 0x000fe40003800200 */
.L_x_1693:
[----:B------:R-:W2:Y:S01]  /*96f0*/  LDL.LU R29, [R1] ;  /* 0x00000000011d7983 */ /* 0x000ea20000300800 */
[----:B------:R-:W-:Y:S03]  /*9700*/  FMNMX.FTZ R0, R9, R2, !PT ;  /* 0x0000000209007209 */ /* 0x000fe60007810000 */
[----:B------:R-:W-:Y:S01]  /*9710*/  LDSM.16.MT88.4 R172, [R193] ;  /* 0x00000000c1ac783b */ /* 0x000fe20000004200 */
        /* <DEDUP_REMOVED lines=20> */
[----:B------:R-:W-:Y:S05]  /*9860*/  FSEL R0, R132, RZ, P0 ;  /* 0x000000ff84007208 */ /* 0x000fea0000000000 */
[----:B------:R-:W-:Y:S02]  /*9870*/  FADD.FTZ R0, -R0, R2 ;  /* 0x0000000200007221 */ /* 0x000fe40000010100 */
[----:B------:R-:W-:Y:S02]  /*9880*/  FMUL.FTZ R2, R132, c[0x0][0x2d0] ;  /* 0x0000b40084027a20 */ /* 0x000fe40000410000 */
[----:B------:R-:W-:Y:S03]  /*9890*/  FMUL.FTZ R0, R0, c[0x0][0x2d0] ;  /* 0x0000b40000007a20 */ /* 0x000fe60000410000 */
[----:B------:R-:W-:Y:S02]  /*98a0*/  FSEL R2, R2, RZ, P0 ;  /* 0x000000ff02027208 */ /* 0x000fe40000000000 */
[----:B------:R-:W-:Y:S03]  /*98b0*/  ISETP.GT.AND P0, PT, R3, RZ, P1 ;  /* 0x000000ff0300720c */ /* 0x000fe60000f04270 */
        /* <DEDUP_REMOVED lines=8> */
[----:B------:R-:W-:Y:S01]  /*9940*/  MUFU.EX2 R9, R9 ;  /* 0x0000000900097308 */ /* 0x000fe20000000800 */
        /* <DEDUP_REMOVED lines=8> */
[----:B------:R-:W1:Y:S01]  /*99d0*/  MUFU.EX2 R8, R8 ;  /* 0x0000000800087308 */ /* 0x000e620000000800 */
        /* <DEDUP_REMOVED lines=9> */
[----:B------:R-:W-:Y:S01]  /*9a70*/  FFMA.FTZ R237, R11, c[0x0][0x2d0], -R2 ;  /* 0x0000b4000bed7a23 */ /* 0x000fe20000010802 */
[----:B------:R-:W-:Y:S02]  /*9a80*/  ISETP.LT.OR P0, PT, R4, 0xa, P0 ;  /* 0x0000000a0400780c */ /* 0x000fe40000701670 */
[----:B------:R-:W-:Y:S02]  /*9a90*/  IADD3 R220, R222, -0x1, RZ ;  /* 0xffffffffdedc7810 */ /* 0x000fe40007ffe0ff */
[----:B------:R-:W-:Y:S02]  /*9aa0*/  FSEL R10, R191, -INF , !P0 ;  /* 0xff800000bf0a7808 */ /* 0x000fe40004000000 */
[C---:B------:R-:W-:Y:S02]  /*9ab0*/  ISETP.GT.AND P0, PT, R3.reuse, 0x10, P1 ;  /* 0x000000100300780c */ /* 0x040fe40000f04270 */
[----:B------:R-:W3:Y:S02]  /*9ac0*/  MUFU.EX2 R2, R0 ;  /* 0x0000000000027308 */ /* 0x000ee40000000800 */
[----:B------:R-:W-:Y:S02]  /*9ad0*/  ISETP.LT.OR P0, PT, R4, 0x11, P0 ;  /* 0x000000110400780c */ /* 0x000fe40000701670 */
[----:B-1----:R-:W-:Y:S02]  /*9ae0*/  F2FP.BF16.PACK_AB R168, R8, R9 ;  /* 0x0000000908a8723e */ /* 0x002fe400000010ff */
[----:B------:R-:W-:Y:S02]  /*9af0*/  FSEL R176, R190, -INF , !P0 ;  /* 0xff800000beb07808 */ /* 0x000fe40004000000 */
[----:B------:R-:W-:Y:S02]  /*9b00*/  ISETP.GT.AND P0, PT, R3, 0x11, P1 ;  /* 0x000000110300780c */ /* 0x000fe40000f04270 */
[----:B------:R1:W-:Y:S02]  /*9b10*/  MUFU.EX2 R15, R20 ;  /* 0x00000014000f7308 */ /* 0x0003e40000000800 */
[C---:B------:R-:W-:Y:S04]  /*9b20*/  ISETP.LT.OR P0, PT, R4.reuse, 0x12, P0 ;  /* 0x000000120400780c */ /* 0x040fe80000701670 */
[----:B------:R-:W-:Y:S02]  /*9b30*/  FSEL R135, R189, -INF , !P0 ;  /* 0xff800000bd877808 */ /* 0x000fe40004000000 */
[C---:B------:R-:W-:Y:S04]  /*9b40*/  ISETP.GT.AND P0, PT, R3.reuse, 0x18, P1 ;  /* 0x000000180300780c */ /* 0x040fe80000f04270 */
[----:B------:R-:W-:Y:S01]  /*9b50*/  ISETP.LT.OR P0, PT, R4, 0x19, P0 ;  /* 0x000000190400780c */ /* 0x000fe20000701670 */
[----:B---3--:R-:W-:Y:S03]  /*9b60*/  FMUL.FTZ R24, R2, R156 ;  /* 0x0000009c02187220 */ /* 0x008fe60000410000 */
[----:B------:R-:W-:Y:S01]  /*9b70*/  FSEL R177, R188, -INF , !P0 ;  /* 0xff800000bcb17808 */ /* 0x000fe20004000000 */
[C---:B------:R-:W-:Y:S01]  /*9b80*/  FMUL.FTZ R12, R2.reuse, R144 ;  /* 0x00000090020c7220 */ /* 0x040fe20000410000 */
[----:B------:R-:W-:Y:S01]  /*9b90*/  ISETP.GT.AND P0, PT, R3, 0x19, P1 ;  /* 0x000000190300780c */ /* 0x000fe20000f04270 */
[C---:B------:R-:W-:Y:S01]  /*9ba0*/  FMUL.FTZ R32, R2.reuse, R164 ;  /* 0x000000a402207220 */ /* 0x040fe20000410000 */
[----:B------:R-:W3:Y:S01]  /*9bb0*/  LDL.LU R188, [R1+0x8] ;  /* 0x0000080001bc7983 */ /* 0x000ee20000300800 */
[----:B------:R-:W-:Y:S01]  /*9bc0*/  FMUL.FTZ R33, R2, R165 ;  /* 0x000000a502217220 */ /* 0x000fe20000410000 */
[----:B------:R-:W-:Y:S01]  /*9bd0*/  ISETP.LT.OR P0, PT, R4, 0x1a, P0 ;  /* 0x0000001a0400780c */ /* 0x000fe20000701670 */
[C---:B------:R-:W-:Y:S02]  /*9be0*/  FMUL.FTZ R13, R2.reuse, R145 ;  /* 0x00000091020d7220 */ /* 0x040fe40000410000 */
[C---:B------:R-:W-:Y:S01]  /*9bf0*/  FMUL.FTZ R16, R2.reuse, R148 ;  /* 0x0000009402107220 */ /* 0x040fe20000410000 */
[----:B------:R-:W-:Y:S01]  /*9c00*/  FSEL R178, R187, -INF , !P0 ;  /* 0xff800000bbb27808 */ /* 0x000fe20004000000 */
[C---:B------:R-:W-:Y:S01]  /*9c10*/  FMUL.FTZ R17, R2.reuse, R149 ;  /* 0x0000009502117220 */ /* 0x040fe20000410000 */
[C---:B------:R-:W-:Y:S01]  /*9c20*/  ISETP.GT.AND P0, PT, R3.reuse, 0x20, P1 ;  /* 0x000000200300780c */ /* 0x040fe20000f04270 */
[C---:B-1----:R-:W-:Y:S01]  /*9c30*/  FMUL.FTZ R20, R2.reuse, R152 ;  /* 0x0000009802147220 */ /* 0x042fe20000410000 */
[----:B------:R-:W-:Y:S01]  /*9c40*/  MUFU.EX2 R187, R225 ;  /* 0x000000e100bb7308 */ /* 0x000fe20000000800 */
[----:B------:R-:W-:Y:S01]  /*9c50*/  FMUL.FTZ R21, R2, R153 ;  /* 0x0000009902157220 */ /* 0x000fe20000410000 */
[----:B------:R-:W-:Y:S01]  /*9c60*/  ISETP.LT.OR P0, PT, R4, 0x21, P0 ;  /* 0x000000210400780c */ /* 0x000fe20000701670 */
[C---:B------:R-:W-:Y:S02]  /*9c70*/  FMUL.FTZ R36, R2.reuse, R36 ;  /* 0x0000002402247220 */ /* 0x040fe40000410000 */
[----:B------:R-:W-:Y:S01]  /*9c80*/  FMUL.FTZ R37, R2, R37 ;  /* 0x0000002502257220 */ /* 0x000fe20000410000 */
[----:B------:R-:W-:Y:S01]  /*9c90*/  FSEL R179, R186, -INF , !P0 ;  /* 0xff800000bab37808 */ /* 0x000fe20004000000 */
[C---:B------:R-:W-:Y:S01]  /*9ca0*/  FMUL.FTZ R40, R2.reuse, R40 ;  /* 0x0000002802287220 */ /* 0x040fe20000410000 */
[----:B------:R-:W-:Y:S01]  /*9cb0*/  ISETP.GT.AND P0, PT, R3, 0x21, P1 ;  /* 0x000000210300780c */ /* 0x000fe20000f04270 */
[C---:B------:R-:W-:Y:S02]  /*9cc0*/  FMUL.FTZ R41, R2.reuse, R41 ;  /* 0x0000002902297220 */ /* 0x040fe40000410000 */
[----:B------:R-:W-:Y:S01]  /*9cd0*/  FMUL.FTZ R44, R2, R44 ;  /* 0x0000002c022c7220 */ /* 0x000fe20000410000 */
[----:B------:R-:W-:Y:S01]  /*9ce0*/  ISETP.LT.OR P0, PT, R4, 0x22, P0 ;  /* 0x000000220400780c */ /* 0x000fe20000701670 */
[C---:B------:R-:W-:Y:S02]  /*9cf0*/  FMUL.FTZ R45, R2.reuse, R45 ;  /* 0x0000002d022d7220 */ /* 0x040fe40000410000 */
[C---:B------:R-:W-:Y:S01]  /*9d00*/  FMUL.FTZ R48, R2.reuse, R48 ;  /* 0x0000003002307220 */ /* 0x040fe20000410000 */
[----:B------:R-:W-:Y:S01]  /*9d10*/  FSEL R180, R185, -INF , !P0 ;  /* 0xff800000b9b47808 */ /* 0x000fe20004000000 */
[C---:B------:R-:W-:Y:S01]  /*9d20*/  FMUL.FTZ R49, R2.reuse, R49 ;  /* 0x0000003102317220 */ /* 0x040fe20000410000 */
[C---:B------:R-:W-:Y:S01]  /*9d30*/  ISETP.GT.AND P0, PT, R3.reuse, 0x28, P1 ;  /* 0x000000280300780c */ /* 0x040fe20000f04270 */
[C---:B------:R-:W-:Y:S02]  /*9d40*/  FMUL.FTZ R52, R2.reuse, R52 ;  /* 0x0000003402347220 */ /* 0x040fe40000410000 */
        /* <DEDUP_REMOVED lines=43> */
[----:B------:R-:W-:Y:S01]  /*a000*/  FMUL.FTZ R105, R2, R105 ;  /* 0x0000006902697220 */ /* 0x000fe20000410000 */
[----:B------:R-:W-:Y:S01]  /*a010*/  FSEL R134, R28, -INF , !P0 ;  /* 0xff8000001c867808 */ /* 0x000fe20004000000 */
[C---:B--2---:R-:W-:Y:S02]  /*a020*/  FFMA.FTZ R0, R2.reuse, R29, R9 ;  /* 0x0000001d02007223 */ /* 0x044fe40000010009 */
[----:B------:R-:W-:Y:S01]  /*a030*/  MUFU.EX2 R9, R23 ;  /* 0x0000001700097308 */ /* 0x000fe20000000800 */
[----:B------:R-:W-:Y:S02]  /*a040*/  FMUL.FTZ R28, R2, R160 ;  /* 0x000000a0021c7220 */ /* 0x000fe40000410000 */
[----:B------:R-:W-:Y:S01]  /*a050*/  FADD.FTZ R4, R8, R0 ;  /* 0x0000000008047221 */ /* 0x000fe20000010000 */
[----:B------:R-:W-:Y:S01]  /*a060*/  FMNMX.FTZ R0, R5, R133, !PT ;  /* 0x0000008505007209 */ /* 0x000fe20007810000 */
[C---:B------:R-:W-:Y:S02]  /*a070*/  FMUL.FTZ R29, R2.reuse, R161 ;  /* 0x000000a1021d7220 */ /* 0x040fe40000410000 */
[C---:B------:R-:W-:Y:S01]  /*a080*/  FMUL.FTZ R108, R2.reuse, R108 ;  /* 0x0000006c026c7220 */ /* 0x040fe20000410000 */
[----:B------:R-:W-:Y:S01]  /*a090*/  FMNMX.FTZ R0, R7, R0, !PT ;  /* 0x0000000007007209 */ /* 0x000fe20007810000 */
[C---:B------:R-:W-:Y:S01]  /*a0a0*/  FMUL.FTZ R109, R2.reuse, R109 ;  /* 0x0000006d026d7220 */ /* 0x040fe20000410000 */
[----:B------:R-:W1:Y:S01]  /*a0b0*/  MUFU.EX2 R8, R22 ;  /* 0x0000001600087308 */ /* 0x000e620000000800 */
[----:B------:R-:W-:Y:S01]  /*a0c0*/  FMUL.FTZ R112, R2, R112 ;  /* 0x0000007002707220 */ /* 0x000fe20000410000 */
[----:B------:R-:W-:Y:S01]  /*a0d0*/  FMNMX.FTZ R0, R6, R0, !PT ;  /* 0x0000000006007209 */ /* 0x000fe20007810000 */
[C---:B------:R-:W-:Y:S02]  /*a0e0*/  FMUL.FTZ R113, R2.reuse, R113 ;  /* 0x0000007102717220 */ /* 0x040fe40000410000 */
[----:B------:R-:W-:Y:S01]  /*a0f0*/  FMUL.FTZ R116, R2, R116 ;  /* 0x0000007402747220 */ /* 0x000fe20000410000 */
[----:B------:R-:W-:Y:S01]  /*a100*/  FMNMX.FTZ R0, R10, R0, !PT ;  /* 0x000000000a007209 */ /* 0x000fe20007810000 */
[C---:B------:R-:W-:Y:S02]  /*a110*/  FMUL.FTZ R117, R2.reuse, R117 ;  /* 0x0000007502757220 */ /* 0x040fe40000410000 */
[----:B------:R-:W-:Y:S01]  /*a120*/  FMUL.FTZ R120, R2, R120 ;  /* 0x0000007802787220 */ /* 0x000fe20000410000 */
[----:B------:R-:W-:Y:S01]  /*a130*/  FMNMX.FTZ R0, R176, R0, !PT ;  /* 0x00000000b0007209 */ /* 0x000fe20007810000 */
[C---:B------:R-:W-:Y:S01]  /*a140*/  FMUL.FTZ R121, R2.reuse, R121 ;  /* 0x0000007902797220 */ /* 0x040fe20000410000 */
[----:B------:R-:W-:Y:S01]  /*a150*/  MUFU.EX2 R160, R228 ;  /* 0x000000e400a07308 */ /* 0x000fe20000000800 */
[C---:B------:R-:W-:Y:S01]  /*a160*/  FMUL.FTZ R124, R2.reuse, R124 ;  /* 0x0000007c027c7220 */ /* 0x040fe20000410000 */
[----:B------:R-:W-:Y:S01]  /*a170*/  FMNMX.FTZ R0, R135, R0, !PT ;  /* 0x0000000087007209 */ /* 0x000fe20007810000 */
[C---:B------:R-:W-:Y:S02]  /*a180*/  FMUL.FTZ R125, R2.reuse, R125 ;  /* 0x0000007d027d7220 */ /* 0x040fe40000410000 */
[C---:B------:R-:W-:Y:S01]  /*a190*/  FMUL.FTZ R128, R2.reuse, R128 ;  /* 0x0000008002807220 */ /* 0x040fe20000410000 */
[----:B------:R-:W-:Y:S01]  /*a1a0*/  FMNMX.FTZ R0, R177, R0, !PT ;  /* 0x00000000b1007209 */ /* 0x000fe20007810000 */
[----:B------:R-:W-:Y:S03]  /*a1b0*/  FMUL.FTZ R129, R2, R129 ;  /* 0x0000008102817220 */ /* 0x000fe60000410000 */
[----:B------:R-:W-:Y:S01]  /*a1c0*/  FMNMX.FTZ R0, R178, R0, !PT ;  /* 0x00000000b2007209 */ /* 0x000fe20007810000 */
[----:B------:R-:W-:Y:S01]  /*a1d0*/  MUFU.EX2 R161, R227 ;  /* 0x000000e300a17308 */ /* 0x000fe20000000800 */
[----:B-1----:R-:W-:Y:S02]  /*a1e0*/  F2FP.BF16.PACK_AB R170, R8, R9 ;  /* 0x0000000908aa723e */ /* 0x002fe400000010ff */
        /* <DEDUP_REMOVED lines=15> */
[----:B------:R-:W-:Y:S02]  /*a2e0*/  FADD.FTZ R14, R8, R0 ;  /* 0x00000000080e7221 */ /* 0x000fe40000010000 */
[C---:B------:R-:W-:Y:S01]  /*a2f0*/  FMUL.FTZ R4, R3.reuse, c[0x0][0x2d0] ;  /* 0x0000b40003047a20 */ /* 0x040fe20000410000 */
[----:B------:R-:W-:Y:S01]  /*a300*/  FSEL R0, R3, RZ, P0 ;  /* 0x000000ff03007208 */ /* 0x000fe20000000000 */
[----:B------:R-:W-:Y:S01]  /*a310*/  FMUL.FTZ R8, R2, R140 ;  /* 0x0000008c02087220 */ /* 0x000fe20000410000 */
[----:B------:R-:W-:Y:S03]  /*a320*/  F2FP.BF16.PACK_AB R140, R15, R18 ;  /* 0x000000120f8c723e */ /* 0x000fe600000010ff */
[----:B------:R-:W-:Y:S01]  /*a330*/  FADD.FTZ R0, -R0, R133 ;  /* 0x0000008500007221 */ /* 0x000fe20000010100 */
[----:B------:R-:W-:Y:S01]  /*a340*/  FSEL R133, R4, RZ, P0 ;  /* 0x000000ff04857208 */ /* 0x000fe20000000000 */
[----:B------:R-:W-:Y:S01]  /*a350*/  FMUL.FTZ R4, R2, R136 ;  /* 0x0000008802047220 */ /* 0x000fe20000410000 */
[----:B------:R-:W-:Y:S01]  /*a360*/  ISETP.GT.AND P0, PT, R222, R240, PT ;  /* 0x000000f0de00720c */ /* 0x000fe20003f04270 */
[----:B------:R-:W-:Y:S01]  /*a370*/  FMUL.FTZ R0, R0, c[0x0][0x2d0] ;  /* 0x0000b40000007a20 */ /* 0x000fe20000410000 */
[----:B------:R-:W-:Y:S01]  /*a380*/  MOV R222, R220 ;  /* 0x000000dc00de7202 */ /* 0x000fe20000000f00 */
[--C-:B------:R-:W-:Y:S02]  /*a390*/  FFMA.FTZ R6, R6, c[0x0][0x2d0], -R133.reuse ;  /* 0x0000b40006067a23 */ /* 0x100fe40000010885 */
[--C-:B------:R-:W-:Y:S02]  /*a3a0*/  FFMA.FTZ R7, R7, c[0x0][0x2d0], -R133.reuse ;  /* 0x0000b40007077a23 */ /* 0x100fe40000010885 */
[----:B------:R1:W-:Y:S01]  /*a3b0*/  MUFU.EX2 R156, R6 ;  /* 0x00000006009c7308 */ /* 0x0003e20000000800 */
[--C-:B------:R-:W-:Y:S02]  /*a3c0*/  FFMA.FTZ R11, R5, c[0x0][0x2d0], -R133.reuse ;  /* 0x0000b400050b7a23 */ /* 0x100fe40000010885 */
[----:B------:R-:W-:Y:S02]  /*a3d0*/  FMUL.FTZ R5, R2, R137 ;  /* 0x0000008902057220 */ /* 0x000fe40000410000 */
[--C-:B------:R-:W-:Y:S05]  /*a3e0*/  FFMA.FTZ R2, R10, c[0x0][0x2d0], -R133.reuse ;  /* 0x0000b4000a027a23 */ /* 0x100fea0000010885 */
[----:B------:R-:W-:Y:S10]  /*a3f0*/  MUFU.EX2 R144, R7 ;  /* 0x0000000700907308 */ /* 0x000ff40000000800 */
[----:B------:R-:W2:Y:S01]  /*a400*/  MUFU.EX2 R0, R0 ;  /* 0x0000000000007308 */ /* 0x000ea20000000800 */
[----:B-1----:R-:W-:Y:S04]  /*a410*/  FADD.FTZ R6, R18, R14 ;  /* 0x0000000e12067221 */ /* 0x002fe80000010000 */
[----:B------:R-:W-:Y:S05]  /*a420*/  FADD.FTZ R157, R15, R6 ;  /* 0x000000060f9d7221 */ /* 0x000fea0000010000 */
[----:B------:R-:W1:Y:S10]  /*a430*/  MUFU.EX2 R145, R11 ;  /* 0x0000000b00917308 */ /* 0x000e740000000800 */
[----:B------:R-:W4:Y:S01]  /*a440*/  MUFU.EX2 R153, R2 ;  /* 0x0000000200997308 */ /* 0x000f220000000800 */
[C---:B--2---:R-:W-:Y:S02]  /*a450*/  FMUL.FTZ R6, R0.reuse, R138 ;  /* 0x0000008a00067220 */ /* 0x044fe40000410000 */
[C---:B------:R-:W-:Y:S02]  /*a460*/  FMUL.FTZ R7, R0.reuse, R139 ;  /* 0x0000008b00077220 */ /* 0x040fe40000410000 */
[----:B------:R-:W2:Y:S01]  /*a470*/  LDSM.16.MT88.4 R136, [R194] ;  /* 0x00000000c288783b */ /* 0x000ea20000004200 */
[C---:B------:R-:W-:Y:S02]  /*a480*/  FMUL.FTZ R10, R0.reuse, R142 ;  /* 0x0000008e000a7220 */ /* 0x040fe40000410000 */
[C---:B------:R-:W-:Y:S02]  /*a490*/  FMUL.FTZ R14, R0.reuse, R146 ;  /* 0x00000092000e7220 */ /* 0x040fe40000410000 */
[----:B------:R-:W-:Y:S01]  /*a4a0*/  FMUL.FTZ R15, R0, R147 ;  /* 0x00000093000f7220 */ /* 0x000fe20000410000 */
[----:B-1----:R-:W-:Y:S01]  /*a4b0*/  F2FP.BF16.PACK_AB R169, R144, R145 ;  /* 0x0000009190a9723e */ /* 0x002fe200000010ff */
[C---:B------:R-:W-:Y:S02]  /*a4c0*/  FMUL.FTZ R11, R0.reuse, R143 ;  /* 0x0000008f000b7220 */ /* 0x040fe40000410000 */
[C---:B------:R-:W-:Y:S02]  /*a4d0*/  FMUL.FTZ R18, R0.reuse, R150 ;  /* 0x0000009600127220 */ /* 0x040fe40000410000 */
[C---:B------:R-:W-:Y:S01]  /*a4e0*/  FMUL.FTZ R19, R0.reuse, R151 ;  /* 0x0000009700137220 */ /* 0x040fe20000410000 */
[----:B------:R-:W-:Y:S01]  /*a4f0*/  MUFU.EX2 R150, R224 ;  /* 0x000000e000967308 */ /* 0x000fe20000000800 */
[C---:B------:R-:W-:Y:S02]  /*a500*/  FMUL.FTZ R22, R0.reuse, R154 ;  /* 0x0000009a00167220 */ /* 0x040fe40000410000 */
[C---:B------:R-:W-:Y:S01]  /*a510*/  FMUL.FTZ R23, R0.reuse, R155 ;  /* 0x0000009b00177220 */ /* 0x040fe20000410000 */
[----:B----4-:R-:W-:Y:S01]  /*a520*/  F2FP.BF16.PACK_AB R171, R153, R156 ;  /* 0x0000009c99ab723e */ /* 0x010fe200000010ff */
[C---:B------:R-:W-:Y:S02]  /*a530*/  FMUL.FTZ R26, R0.reuse, R158 ;  /* 0x0000009e001a7220 */ /* 0x040fe40000410000 */
[C---:B------:R-:W-:Y:S02]  /*a540*/  FMUL.FTZ R27, R0.reuse, R159 ;  /* 0x0000009f001b7220 */ /* 0x040fe40000410000 */
[C---:B------:R-:W-:Y:S01]  /*a550*/  FMUL.FTZ R34, R0.reuse, R166 ;  /* 0x000000a600227220 */ /* 0x040fe20000410000 */
[----:B------:R-:W1:Y:S01]  /*a560*/  MUFU.EX2 R151, R182 ;  /* 0x000000b600977308 */ /* 0x000e620000000800 */
[C---:B------:R-:W-:Y:S05]  /*a570*/  HMMA.16816.F32.BF16 R4, R168.reuse, R172, R4 ;  /* 0x000000aca804723c */ /* 0x040fea0000041804 */
[C---:B------:R-:W-:Y:S02]  /*a580*/  FMUL.FTZ R35, R0.reuse, R167 ;  /* 0x000000a700237220 */ /* 0x040fe40000410000 */
[----:B------:R-:W-:Y:S01]  /*a590*/  LDSM.16.MT88.4 R164, [R196+0x1800] ;  /* 0x00180000c4a4783b */ /* 0x000fe20000004200 */
[C---:B------:R-:W-:Y:S01]  /*a5a0*/  HMMA.16816.F32.BF16 R8, R168.reuse, R174, R8 ;  /* 0x000000aea808723c */ /* 0x040fe20000041808 */
[----:B------:R-:W-:Y:S03]  /*a5b0*/  MUFU.EX2 R182, R226 ;  /* 0x000000e200b67308 */ /* 0x000fe60000000800 */
[C---:B------:R-:W-:Y:S02]  /*a5c0*/  FMUL.FTZ R30, R0.reuse, R162 ;  /* 0x000000a2001e7220 */ /* 0x040fe40000410000 */
[C---:B------:R-:W-:Y:S02]  /*a5d0*/  FMUL.FTZ R31, R0.reuse, R163 ;  /* 0x000000a3001f7220 */ /* 0x040fe40000410000 */
[C---:B------:R-:W-:Y:S01]  /*a5e0*/  FMUL.FTZ R38, R0.reuse, R38 ;  /* 0x0000002600267220 */ /* 0x040fe20000410000 */
[C---:B--2---:R-:W-:Y:S03]  /*a5f0*/  HMMA.16816.F32.BF16 R12, R168.reuse, R136, R12 ;  /* 0x00000088a80c723c */ /* 0x044fe6000004180c */
[C---:B------:R-:W-:Y:S02]  /*a600*/  FMUL.FTZ R39, R0.reuse, R39 ;  /* 0x0000002700277220 */ /* 0x040fe40000410000 */
[C---:B------:R-:W-:Y:S01]  /*a610*/  FMUL.FTZ R42, R0.reuse, R42 ;  /* 0x0000002a002a7220 */ /* 0x040fe20000410000 */
[----:B-1----:R-:W-:Y:S01]  /*a620*/  F2FP.BF16.PACK_AB R142, R151, R150 ;  /* 0x00000096978e723e */ /* 0x002fe200000010ff */
[C---:B------:R-:W-:Y:S01]  /*a630*/  FMUL.FTZ R43, R0.reuse, R43 ;  /* 0x0000002b002b7220 */ /* 0x040fe20000410000 */
[C---:B------:R-:W-:Y:S01]  /*a640*/  HMMA.16816.F32.BF16 R16, R168.reuse, R138, R16 ;  /* 0x0000008aa810723c */ /* 0x040fe20000041810 */
[----:B------:R-:W1:Y:S03]  /*a650*/  LDSM.16.MT88.4 R136, [R197] ;  /* 0x00000000c588783b */ /* 0x000e660000004200 */
        /* <DEDUP_REMOVED lines=50> */
[C---:B------:R-:W-:Y:S04]  /*a980*/  FMUL.FTZ R130, R0.reuse, R130 ;  /* 0x0000008200827220 */ /* 0x040fe80000410000 */
[C---:B------:R-:W-:Y:S02]  /*a990*/  FMUL.FTZ R131, R0.reuse, R131 ;  /* 0x0000008300837220 */ /* 0x040fe40000410000 */
[----:B---3--:R-:W-:Y:S02]  /*a9a0*/  FFMA.FTZ R0, R0, R188, R145 ;  /* 0x000000bc00007223 */ /* 0x008fe40000010091 */
[--C-:B--2---:R-:W-:Y:S02]  /*a9b0*/  FFMA.FTZ R2, R135, c[0x0][0x2d0], -R133.reuse ;  /* 0x0000b40087027a23 */ /* 0x104fe40000010885 */
[----:B------:R-:W-:Y:S02]  /*a9c0*/  FADD.FTZ R0, R144, R0 ;  /* 0x0000000090007221 */ /* 0x000fe40000010000 */
[----:B------:R-:W-:Y:S01]  /*a9d0*/  LDSM.16.MT88.4 R144, [R194+0x1000] ;  /* 0x00100000c290783b */ /* 0x000fe20000004200 */
[----:B------:R-:W2:Y:S01]  /*a9e0*/  MUFU.EX2 R149, R2 ;  /* 0x0000000200957308 */ /* 0x000ea20000000800 */
[C---:B-1----:R-:W-:Y:S03]  /*a9f0*/  HMMA.16816.F32.BF16 R36, R168.reuse, R136, R36 ;  /* 0x00000088a824723c */ /* 0x042fe60000041824 */
[----:B--2---:R-:W-:Y:S01]  /*aa00*/  F2FP.BF16.PACK_AB R141, R149, R148 ;  /* 0x00000094958d723e */ /* 0x004fe200000010ff */
[--C-:B------:R-:W-:Y:S05]  /*aa10*/  FFMA.FTZ R2, R177, c[0x0][0x2d0], -R133.reuse ;  /* 0x0000b400b1027a23 */ /* 0x100fea0000010885 */
[----:B------:R-:W-:Y:S01]  /*aa20*/  MUFU.EX2 R177, R239 ;  /* 0x000000ef00b17308 */ /* 0x000fe20000000800 */
[C---:B------:R-:W-:Y:S01]  /*aa30*/  HMMA.16816.F32.BF16 R40, R168.reuse, R138, R40 ;  /* 0x0000008aa828723c */ /* 0x040fe20000041828 */
[----:B------:R-:W1:Y:S08]  /*aa40*/  LDSM.16.MT88.4 R136, [R194+0x2000] ;  /* 0x00200000c288783b */ /* 0x000e700000004200 */
[----:B------:R2:W-:Y:S03]  /*aa50*/  MUFU.EX2 R154, R2 ;  /* 0x00000002009a7308 */ /* 0x0005e60000000800 */
[--C-:B--2---:R-:W-:Y:S07]  /*aa60*/  FFMA.FTZ R2, R178, c[0x0][0x2d0], -R133.reuse ;  /* 0x0000b400b2027a23 */ /* 0x104fee0000010885 */
[----:B------:R-:W-:Y:S01]  /*aa70*/  MUFU.EX2 R178, R238 ;  /* 0x000000ee00b27308 */ /* 0x000fe20000000800 */
[C---:B-1----:R-:W-:Y:S09]  /*aa80*/  HMMA.16816.F32.BF16 R44, R168.reuse, R136, R44 ;  /* 0x00000088a82c723c */ /* 0x042ff2000004182c */
[----:B------:R-:W1:Y:S01]  /*aa90*/  MUFU.EX2 R155, R2 ;  /* 0x00000002009b7308 */ /* 0x000e620000000800 */
[C---:B------:R-:W-:Y:S01]  /*aaa0*/  HMMA.16816.F32.BF16 R48, R168.reuse, R138, R48 ;  /* 0x0000008aa830723c */ /* 0x040fe20000041830 */
[----:B------:R-:W2:Y:S02]  /*aab0*/  LDSM.16.MT88.4 R136, [R197+0x2000] ;  /* 0x00200000c588783b */ /* 0x000ea40000004200 */
[----:B-1----:R-:W-:Y:S01]  /*aac0*/  F2FP.BF16.PACK_AB R143, R155, R154 ;  /* 0x0000009a9b8f723e */ /* 0x002fe200000010ff */
[--C-:B------:R-:W-:Y:S05]  /*aad0*/  FFMA.FTZ R2, R179, c[0x0][0x2d0], -R133.reuse ;  /* 0x0000b400b3027a23 */ /* 0x100fea0000010885 */
[----:B------:R-:W-:Y:S10]  /*aae0*/  MUFU.EX2 R179, R237 ;  /* 0x000000ed00b37308 */ /* 0x000ff40000000800 */
[----:B------:R1:W3:Y:S01]  /*aaf0*/  MUFU.EX2 R152, R2 ;  /* 0x0000000200987308 */ /* 0x0002e20000000800 */
[C---:B--2---:R-:W-:Y:S08]  /*ab00*/  HMMA.16816.F32.BF16 R52, R168.reuse, R136, R52 ;  /* 0x00000088a834723c */ /* 0x044ff00000041834 */
[C---:B------:R-:W-:Y:S01]  /*ab10*/  HMMA.16816.F32.BF16 R56, R168.reuse, R138, R56 ;  /* 0x0000008aa838723c */ /* 0x040fe20000041838 */
[----:B------:R-:W2:Y:S03]  /*ab20*/  LDSM.16.MT88.4 R136, [R196+0x2000] ;  /* 0x00200000c488783b */ /* 0x000ea60000004200 */
[--C-:B-1----:R-:W-:Y:S02]  /*ab30*/  FFMA.FTZ R2, R180, c[0x0][0x2d0], -R133.reuse ;  /* 0x0000b400b4027a23 */ /* 0x102fe40000010885 */
[----:B------:R-:W-:Y:S10]  /*ab40*/  MUFU.EX2 R180, R229 ;  /* 0x000000e500b47308 */ /* 0x000ff40000000800 */
[----:B------:R1:W4:Y:S01]  /*ab50*/  MUFU.EX2 R176, R2 ;  /* 0x0000000200b07308 */ /* 0x0003220000000800 */
[C---:B--2---:R-:W-:Y:S03]  /*ab60*/  HMMA.16816.F32.BF16 R60, R168.reuse, R136, R60 ;  /* 0x00000088a83c723c */ /* 0x044fe6000004183c */
[--C-:B-1----:R-:W-:Y:S06]  /*ab70*/  FFMA.FTZ R2, R181, c[0x0][0x2d0], -R133.reuse ;  /* 0x0000b400b5027a23 */ /* 0x102fec0000010885 */
[----:B------:R1:W2:Y:S01]  /*ab80*/  MUFU.EX2 R175, R2 ;  /* 0x0000000200af7308 */ /* 0x0002a20000000800 */
[C---:B------:R-:W-:Y:S01]  /*ab90*/  HMMA.16816.F32.BF16 R64, R168.reuse, R138, R64 ;  /* 0x0000008aa840723c */ /* 0x040fe20000041840 */
[----:B------:R-:W5:Y:S02]  /*aba0*/  LDSM.16.MT88.4 R136, [R193+0x4000] ;  /* 0x00400000c188783b */ /* 0x000f640000004200 */
[----:B-1----:R-:W-:Y:S06]  /*abb0*/  FFMA.FTZ R2, R183, c[0x0][0x2d0], -R133 ;  /* 0x0000b400b7027a23 */ /* 0x002fec0000010885 */
[----:B------:R1:W-:Y:S01]  /*abc0*/  MUFU.EX2 R174, R2 ;  /* 0x0000000200ae7308 */ /* 0x0003e20000000800 */
[C---:B-----5:R-:W-:Y:S08]  /*abd0*/  HMMA.16816.F32.BF16 R68, R168.reuse, R136, R68 ;  /* 0x00000088a844723c */ /* 0x060ff00000041844 */
[C---:B------:R-:W-:Y:S01]  /*abe0*/  HMMA.16816.F32.BF16 R72, R168.reuse, R138, R72 ;  /* 0x0000008aa848723c */ /* 0x040fe20000041848 */
[----:B------:R-:W5:Y:S03]  /*abf0*/  LDSM.16.MT88.4 R136, [R194+0x4000] ;  /* 0x00400000c288783b */ /* 0x000f660000004200 */
[----:B-1----:R-:W-:Y:S02]  /*ac00*/  FADD.FTZ R2, R156, R0 ;  /* 0x000000009c027221 */ /* 0x002fe40000010000 */
[----:B------:R-:W-:Y:S02]  /*ac10*/  FADD.FTZ R0, R150, R157 ;  /* 0x0000009d96007221 */ /* 0x000fe40000010000 */
[----:B------:R-:W-:Y:S01]  /*ac20*/  FADD.FTZ R2, R153, R2 ;  /* 0x0000000299027221 */ /* 0x000fe20000010000 */
[----:B------:R-:W-:Y:S03]  /*ac30*/  LDSM.16.MT88.4 R156, [R197+0x1800] ;  /* 0x00180000c59c783b */ /* 0x000fe60000004200 */
[----:B------:R-:W-:Y:S02]  /*ac40*/  FADD.FTZ R153, R151, R0 ;  /* 0x0000000097997221 */ /* 0x000fe40000010000 */
[----:B------:R-:W-:Y:S02]  /*ac50*/  FADD.FTZ R2, R148, R2 ;  /* 0x0000000294027221 */ /* 0x000fe40000010000 */
[--C-:B------:R-:W-:Y:S04]  /*ac60*/  FFMA.FTZ R0, R184, c[0x0][0x2d0], -R133.reuse ;  /* 0x0000b400b8007a23 */ /* 0x100fe80000010885 */
[----:B------:R1:W-:Y:S01]  /*ac70*/  MUFU.EX2 R172, R0 ;  /* 0x0000000000ac7308 */ /* 0x0003e20000000800 */
[C---:B-----5:R-:W-:Y:S03]  /*ac80*/  HMMA.16816.F32.BF16 R76, R168.reuse, R136, R76 ;  /* 0x00000088a84c723c */ /* 0x060fe6000004184c */
[--C-:B-1----:R-:W-:Y:S06]  /*ac90*/  FFMA.FTZ R0, R185, c[0x0][0x2d0], -R133.reuse ;  /* 0x0000b400b9007a23 */ /* 0x102fec0000010885 */
[----:B------:R1:W5:Y:S01]  /*aca0*/  MUFU.EX2 R135, R0 ;  /* 0x0000000000877308 */ /* 0x0003620000000800 */
[C---:B------:R-:W-:Y:S01]  /*acb0*/  HMMA.16816.F32.BF16 R80, R168.reuse, R138, R80 ;  /* 0x0000008aa850723c */ /* 0x040fe20000041850 */
[----:B------:R-:W2:Y:S02]  /*acc0*/  LDSM.16.MT88.4 R136, [R197+0x4000] ;  /* 0x00400000c588783b */ /* 0x000ea40000004200 */
[--C-:B-1----:R-:W-:Y:S02]  /*acd0*/  FFMA.FTZ R0, R186, c[0x0][0x2d0], -R133.reuse ;  /* 0x0000b400ba007a23 */ /* 0x102fe40000010885 */
[----:B------:R-:W-:Y:S04]  /*ace0*/  FFMA.FTZ R133, R134, c[0x0][0x2d0], -R133 ;  /* 0x0000b40086857a23 */ /* 0x000fe80000010885 */
[----:B------:R1:W-:Y:S10]  /*acf0*/  MUFU.EX2 R134, R0 ;  /* 0x0000000000867308 */ /* 0x0003f40000000800 */
[----:B------:R-:W3:Y:S01]  /*ad00*/  MUFU.EX2 R133, R133 ;  /* 0x0000008500857308 */ /* 0x000ee20000000800 */
[C---:B--2---:R-:W-:Y:S08]  /*ad10*/  HMMA.16816.F32.BF16 R84, R168.reuse, R136, R84 ;  /* 0x00000088a854723c */ /* 0x044ff00000041854 */
[C---:B------:R-:W-:Y:S01]  /*ad20*/  HMMA.16816.F32.BF16 R88, R168.reuse, R138, R88 ;  /* 0x0000008aa858723c */ /* 0x040fe20000041858 */
[----:B------:R-:W2:Y:S03]  /*ad30*/  LDSM.16.MT88.4 R136, [R196+0x4000] ;  /* 0x00400000c488783b */ /* 0x000ea60000004200 */
[----:B-1----:R-:W-:Y:S02]  /*ad40*/  FADD.FTZ R0, R149, R2 ;  /* 0x0000000295007221 */ /* 0x002fe40000010000 */
[----:B------:R-:W-:Y:S02]  /*ad50*/  FADD.FTZ R2, R160, R153 ;  /* 0x00000099a0027221 */ /* 0x000fe40000010000 */
[----:B------:R-:W-:Y:S01]  /*ad60*/  FADD.FTZ R0, R154, R0 ;  /* 0x000000009a007221 */ /* 0x000fe20000010000 */
[----:B------:R-:W-:Y:S03]  /*ad70*/  LDSM.16.MT88.4 R148, [R194+0x1800] ;  /* 0x00180000c294783b */ /* 0x000fe60000004200 */
[----:B------:R-:W-:Y:S02]  /*ad80*/  FADD.FTZ R173, R161, R2 ;  /* 0x00000002a1ad7221 */ /* 0x000fe40000010000 */
[----:B------:R-:W-:Y:S04]  /*ad90*/  FADD.FTZ R0, R155, R0 ;  /* 0x000000009b007221 */ /* 0x000fe80000010000 */
[----:B---3--:R-:W-:Y:S04]  /*ada0*/  FADD.FTZ R0, R152, R0 ;  /* 0x0000000098007221 */ /* 0x008fe80000010000 */
[----:B----4-:R-:W-:Y:S02]  /*adb0*/  FADD.FTZ R2, R176, R0 ;  /* 0x00000000b0027221 */ /* 0x010fe40000010000 */
[----:B------:R-:W-:Y:S02]  /*adc0*/  FADD.FTZ R0, R182, R173 ;  /* 0x000000adb6007221 */ /* 0x000fe40000010000 */
[----:B------:R-:W-:Y:S02]  /*add0*/  FADD.FTZ R2, R175, R2 ;  /* 0x00000002af027221 */ /* 0x000fe40000010000 */
[----:B------:R-:W-:Y:S01]  /*ade0*/  FADD.FTZ R0, R187, R0 ;  /* 0x00000000bb007221 */ /* 0x000fe20000010000 */
        /* <DEDUP_REMOVED lines=17> */
[----:B-----5:R-:W-:Y:S02]  /*af00*/  F2FP.BF16.PACK_AB R169, R135, R172 ;  /* 0x000000ac87a9723e */ /* 0x020fe400000010ff */
[----:B------:R-:W-:Y:S01]  /*af10*/  F2FP.BF16.PACK_AB R171, R133, R134 ;  /* 0x0000008685ab723e */ /* 0x000fe200000010ff */
        /* <DEDUP_REMOVED lines=48> */
[----:B------:R-:W1:Y:S03]  /*b220*/  LDSM.16.MT88.4 R140, [R193+0x1000] ;  /* 0x00100000c18c783b */ /* 0x000e660000004200 */
[----:B------:R-:W-:Y:S03]  /*b230*/  F2FP.BF16.PACK_AB R137, R176, R152 ;  /* 0x00000098b089723e */ /* 0x000fe600000010ff */
[----:B------:R-:W-:Y:S02]  /*b240*/  F2FP.BF16.PACK_AB R138, R187, R182 ;  /* 0x000000b6bb8a723e */ /* 0x000fe400000010ff */
[C---:B------:R-:W-:Y:S07]  /*b250*/  F2FP.BF16.PACK_AB R139, R174.reuse, R175 ;  /* 0x000000afae8b723e */ /* 0x040fee00000010ff */
        /* <DEDUP_REMOVED lines=91> */
[C---:B------:R-:W-:Y:S04]  /*b810*/  HMMA.16816.F32.BF16 R112, R168.reuse, R10, R112 ;  /* 0x0000000aa870723c */ /* 0x040fe80000041870 */
[----:B------:R-:W-:Y:S02]  /*b820*/  FADD.FTZ R2, R179, R2 ;  /* 0x00000002b3027221 */ /* 0x000fe40000010000 */
[----:B------:R-:W-:Y:S02]  /*b830*/  FADD.FTZ R0, R134, R0 ;  /* 0x0000000086007221 */ /* 0x000fe40000010000 */
[C---:B---3--:R-:W-:Y:S04]  /*b840*/  HMMA.16816.F32.BF16 R116, R168.reuse, R12, R116 ;  /* 0x0000000ca874723c */ /* 0x048fe80000041874 */
[----:B------:R-:W-:Y:S02]  /*b850*/  FADD.FTZ R2, R180, R2 ;  /* 0x00000002b4027221 */ /* 0x000fe40000010000 */
[----:B------:R-:W-:Y:S01]  /*b860*/  FADD.FTZ R0, R133, R0 ;  /* 0x0000000085007221 */ /* 0x000fe20000010000 */
[-C--:B------:R-:W-:Y:S01]  /*b870*/  MOV R12, R3.reuse ;  /* 0x00000003000c7202 */ /* 0x080fe20000000f00 */
[C---:B------:R-:W-:Y:S01]  /*b880*/  HMMA.16816.F32.BF16 R120, R168.reuse, R14, R120 ;  /* 0x0000000ea878723c */ /* 0x040fe20000041878 */
[----:B------:R1:W-:Y:S03]  /*b890*/  STL [R1], R2 ;  /* 0x0000000201007387 */ /* 0x0003e60000100800 */
[----:B------:R-:W-:Y:S01]  /*b8a0*/  MOV R133, R3 ;  /* 0x0000000300857202 */ /* 0x000fe20000000f00 */
[----:B------:R2:W-:Y:S03]  /*b8b0*/  STL [R1+0x8], R0 ;  /* 0x0000080001007387 */ /* 0x0005e60000100800 */
[C---:B----4-:R-:W-:Y:S08]  /*b8c0*/  HMMA.16816.F32.BF16 R124, R168.reuse, R16, R124 ;  /* 0x00000010a87c723c */ /* 0x050ff0000004187c */
[----:B------:R-:W-:Y:S04]  /*b8d0*/  HMMA.16816.F32.BF16 R128, R168, R18, R128 ;  /* 0x00000012a880723c */ /* 0x000fe80000041880 */
[----:B-1----:R-:W-:Y:S04]  /*b8e0*/  MOV R2, R132 ;  /* 0x0000008400027202 */ /* 0x002fe80000000f00 */
[----:B------:R-:W-:-:S05]  /*b8f0*/  @P0 BRA `(.L_x_1697) ;  /* 0xffffbd1000000947 */ /* 0x000fca000383ffff */
.L_x_1688:
[----:B------:R-:W3:Y:S04]  /*b900*/  LDL R5, [R1+0x10] ;  /* 0x0000100001057983 */ /* 0x000ee80000100800 */
[----:B------:R-:W4:Y:S04]  /*b910*/  LDL R4, [R1+0xc] ;  /* 0x00000c0001047983 */ /* 0x000f280000100800 */
[----:B--2---:R-:W2:Y:S01]  /*b920*/  LDL R0, [R1+0x18] ;  /* 0x0000180001007983 */ /* 0x004ea20000100800 */
[----:B------:R-:W-:-:S05]  /*b930*/  IMAD.MOV.U32 R3, RZ, RZ, c[0x0][0x2c4] ;  /* 0x0000b100ff037624 */ /* 0x000fca00078e00ff */
[----:B------:R-:W-:Y:S01]  /*b940*/  ISETP.NE.AND P1, PT, R3, 0x1, PT ;  /* 0x000000010300780c */ /* 0x000fe20003f25270 */
[----:B---3--:R-:W-:Y:S02]  /*b950*/  IMAD.MOV.U32 R6, RZ, RZ, R5 ;  /* 0x000000ffff067224 */ /* 0x008fe400078e0005 */
[----:B----4-:R-:W-:Y:S02]  /*b960*/  IMAD.MOV.U32 R5, RZ, RZ, R4 ;  /* 0x000000ffff057224 */ /* 0x010fe400078e0004 */
[----:B------:R-:W-:Y:S01]  /*b970*/  IMAD.MOV.U32 R4, RZ, RZ, c[0x0][0x32c] ;  /* 0x0000cb00ff047624 */ /* 0x000fe200078e00ff */
[----:B--2---:R-:W-:-:S04]  /*b980*/  IADD3 R0, R0, 0x7f, RZ ;  /* 0x0000007f00007810 */ /* 0x004fc80007ffe0ff */
[----:B------:R-:W-:-:S03]  /*b990*/  ISETP.GE.AND P0, PT, R4, 0x1, PT ;  /* 0x000000010400780c */ /* 0x000fc60003f06270 */
[----:B------:R-:W-:Y:S01]  /*b9a0*/  @P1 IMAD.HI.U32 R3, R0, c[0x0][0x2c8], RZ ;  /* 0x0000b20000031a27 */ /* 0x000fe200078e00ff */
[----:B------:R-:W-:-:S04]  /*b9b0*/  IADD3 R2, R5, 0x1, -R6 ;  /* 0x0000000105027810 */ /* 0x000fc80007ffe806 */
        /* <DEDUP_REMOVED lines=14> */
.L_x_1700:
[----:B------:R-:W-:-:S04]  /*baa0*/  MOV R3, c[0x0][0x32c] ;  /* 0x0000cb0000037a02 */ /* 0x000fc80000000f00 */
[----:B------:R-:W-:-:S13]  /*bab0*/  ISETP.NE.AND P0, PT, R3, 0x1, PT ;  /* 0x000000010300780c */ /* 0x000fda0003f05270 */
[----:B------:R-:W-:-:S05]  /*bac0*/  @P0 IMAD.HI.U32 R3, R0, c[0x0][0x330], RZ ;  /* 0x0000cc0000030a27 */ /* 0x000fca00078e00ff */
[----:B------:R-:W-:Y:S02]  /*bad0*/  @P0 SHF.R.U32.HI R0, RZ, c[0x0][0x334], R3 ;  /* 0x0000cd00ff000a19 */ /* 0x000fe40000011603 */
.L_x_1701:
[----:B------:R-:W-:Y:S05]  /*bae0*/  BSYNC B0 ;  /* 0x0000000000007941 */ /* 0x000fea0003800000 */
.L_x_1699:
[----:B------:R-:W-:-:S05]  /*baf0*/  IMAD R0, R0, c[0x0][0x32c], RZ ;  /* 0x0000cb0000007a24 */ /* 0x000fca00078e02ff */
[----:B------:R-:W-:-:S04]  /*bb00*/  IMNMX R2, R2, R0, !PT ;  /* 0x0000000002027217 */ /* 0x000fc80007800200 */
.L_x_1698:
        /* <DEDUP_REMOVED lines=8> */
[----:B------:R-:W-:Y:S02]  /*bb90*/  MOV R134, R12 ;  /* 0x0000000c00867202 */ /* 0x000fe40000000f00 */
[----:B------:R-:W-:Y:S02]  /*bba0*/  MOV R133, R132 ;  /* 0x0000008400857202 */ /* 0x000fe40000000f00 */
[----:B------:R-:W-:-:S04]  /*bbb0*/  MOV R222, R220 ;  /* 0x000000dc00de7202 */ /* 0x000fc80000000f00 */
.L_x_1703:
[----:B------:R-:W-:Y:S01]  /*bbc0*/  ISETP.GT.AND P0, PT, R230, R222, PT ;  /* 0x000000dee600720c */ /* 0x000fe20003f04270 */
[----:B------:R-:W-:Y:S04]  /*bbd0*/  DEPBAR.LE SB0, 0x0 ;  /* 0x000080000000791a */ /* 0x000fe80000000000 */
[----:B------:R-:W-:Y:S01]  /*bbe0*/  WARPSYNC 0xffffffff ;  /* 0xffffffff00007948 */ /* 0x000fe20003800000 */
[----:B------:R-:W-:Y:S07]  /*bbf0*/  BAR.SYNC.DEFER_BLOCKING 0x0 ;  /* 0x0000000000007b1d */ /* 0x000fee0000010000 */
[----:B-1----:R-:W-:Y:S01]  /*bc00*/  @!P0 SHF.R.S32.HI R0, RZ, 0x1f, R222 ;  /* 0x0000001fff008819 */ /* 0x002fe200000114de */
[----:B------:R-:W-:Y:S01]  /*bc10*/  @!P0 IMAD.WIDE.U32 R4, R222, c[0x0][0x208], RZ ;  /* 0x00008200de048a25 */ /* 0x000fe200078e00ff */
[----:B------:R-:W-:Y:S02]  /*bc20*/  @!P0 IADD3 R10, P1, R234, 0x40, RZ ;  /* 0x00000040ea0a8810 */ /* 0x000fe40007f3e0ff */
[----:B-1----:R-:W-:Y:S01]  /*bc30*/  @!P0 MOV R3, c[0x0][0x208] ;  /* 0x0000820000038a02 */ /* 0x002fe20000000f00 */
[----:B------:R-:W-:Y:S01]  /*bc40*/  @!P0 IMAD R0, R0, c[0x0][0x208], RZ ;  /* 0x0000820000008a24 */ /* 0x000fe200078e02ff */
[----:B------:R-:W-:Y:S02]  /*bc50*/  @!P0 SHF.L.U32 R2, R4, 0x6, RZ ;  /* 0x0000000604028819 */ /* 0x000fe400000006ff */
[----:B------:R-:W-:Y:S01]  /*bc60*/  @!P0 IADD3.X R11, RZ, R236, RZ, P1, !PT ;  /* 0x000000ecff0b8210 */ /* 0x000fe20000ffe4ff */
[----:B------:R-:W-:Y:S05]  /*bc70*/  @!P0 IMAD R0, R222, c[0x0][0x20c], R0 ;  /* 0x00008300de008a24 */ /* 0x000fea00078e0200 */
[----:B------:R-:W-:Y:S02]  /*bc80*/  @!P0 IADD3 R0, R5, R0, RZ ;  /* 0x0000000005008210 */ /* 0x000fe40007ffe0ff */
[----:B------:R-:W-:Y:S01]  /*bc90*/  @!P0 MOV R5, c[0x0][0x20c] ;  /* 0x0000830000058a02 */ /* 0x000fe20000000f00 */
[----:B------:R-:W-:Y:S01]  /*bca0*/  LDSM.16.M88.4 R32, [R199] ;  /* 0x00000000c720783b */ /* 0x000fe20000000200 */
[----:B------:R-:W-:Y:S02]  /*bcb0*/  @!P0 SHF.L.U64.HI R0, R4, 0x6, R0 ;  /* 0x0000000604008819 */ /* 0x000fe40000010200 */
[C---:B------:R-:W-:Y:S04]  /*bcc0*/  @!P0 LEA R4, P1, R3.reuse, R2, 0x5 ;  /* 0x0000000203048211 */ /* 0x040fe800078228ff */
[----:B------:R-:W-:Y:S01]  /*bcd0*/  @!P0 LEA.HI.X R3, R3, R0, R5, 0x5, P1 ;  /* 0x0000000003038211 */ /* 0x000fe200008f2c05 */
[----:B------:R-:W-:Y:S01]  /*bce0*/  LDSM.16.M88.4 R16, [R192+0x800] ;  /* 0x00080000c010783b */ /* 0x000fe20000000200 */
[----:B------:R-:W-:Y:S04]  /*bcf0*/  @!P0 IADD3 R5, P1, R2, R234, RZ ;  /* 0x000000ea02058210 */ /* 0x000fe80007f3e0ff */
[----:B------:R-:W-:Y:S02]  /*bd00*/  @!P0 IADD3.X R7, R0, R236, RZ, P1, !PT ;  /* 0x000000ec00078210 */ /* 0x000fe40000ffe4ff */
[----:B------:R-:W-:Y:S01]  /*bd10*/  @!P0 IADD3 R6, P1, R2, R10, RZ ;  /* 0x0000000a02068210 */ /* 0x000fe20007f3e0ff */
[----:B------:R-:W-:Y:S03]  /*bd20*/  LDSM.16.M88.4 R24, [R192+0x1000] ;  /* 0x00100000c018783b */ /* 0x000fe60000000200 */
[----:B------:R-:W-:Y:S02]  /*bd30*/  @!P0 IADD3.X R8, R0, R11, RZ, P1, !PT ;  /* 0x0000000b00088210 */ /* 0x000fe40000ffe4ff */
[C---:B------:R-:W-:Y:S03]  /*bd40*/  @!P0 LEA R30, P1, R5.reuse, c[0x0][0x1f8], 0x1 ;  /* 0x00007e00051e8a11 */ /* 0x040fe600078208ff */
[----:B------:R-:W-:Y:S01]  /*bd50*/  LDSM.16.M88.4 R168, [R192+0x1800] ;  /* 0x00180000c0a8783b */ /* 0x000fe20000000200 */
[----:B------:R-:W-:Y:S02]  /*bd60*/  @!P0 LEA.HI.X R31, R5, c[0x0][0x1fc], R7, 0x1, P1 ;  /* 0x00007f00051f8a11 */ /* 0x000fe400008f0c07 */
[C---:B------:R-:W-:Y:S04]  /*bd70*/  @!P0 LEA R28, P1, R6.reuse, c[0x0][0x1f8], 0x1 ;  /* 0x00007e00061c8a11 */ /* 0x040fe800078208ff */
[----:B------:R-:W-:Y:S01]  /*bd80*/  @!P0 LEA.HI.X R29, R6, c[0x0][0x1fc], R8, 0x1, P1 ;  /* 0x00007f00061d8a11 */ /* 0x000fe200008f0c08 */
[----:B------:R-:W-:Y:S01]  /*bd90*/  LDSM.16.M88.4 R172, [R200] ;  /* 0x00000000c8ac783b */ /* 0x000fe20000000200 */
[----:B------:R-:W-:Y:S04]  /*bda0*/  @!P0 IADD3 R6, P1, R234, 0x80, RZ ;  /* 0x00000080ea068810 */ /* 0x000fe80007f3e0ff */
[----:B------:R-:W-:Y:S02]  /*bdb0*/  @!P0 IADD3.X R8, RZ, R236, RZ, P1, !PT ;  /* 0x000000ecff088210 */ /* 0x000fe40000ffe4ff */
[----:B------:R-:W-:Y:S01]  /*bdc0*/  @!P0 IADD3 R5, P1, R2, R6, RZ ;  /* 0x0000000602058210 */ /* 0x000fe20007f3e0ff */
[----:B------:R-:W-:Y:S03]  /*bdd0*/  LDSM.16.M88.4 R176, [R203] ;  /* 0x00000000cbb0783b */ /* 0x000fe60000000200 */
[----:B------:R-:W-:Y:S02]  /*bde0*/  @!P0 IADD3.X R7, R0, R8, RZ, P1, !PT ;  /* 0x0000000800078210 */ /* 0x000fe40000ffe4ff */
[C---:B------:R-:W-:Y:S03]  /*bdf0*/  @!P0 LEA R14, P1, R5.reuse, c[0x0][0x1f8], 0x1 ;  /* 0x00007e00050e8a11 */ /* 0x040fe600078208ff */
[----:B------:R-:W-:Y:S01]  /*be00*/  LDSM.16.M88.4 R180, [R218] ;  /* 0x00000000dab4783b */ /* 0x000fe20000000200 */
[----:B------:R-:W-:Y:S02]  /*be10*/  @!P0 LEA.HI.X R15, R5, c[0x0][0x1fc], R7, 0x1, P1 ;  /* 0x00007f00050f8a11 */ /* 0x000fe400008f0c07 */
[----:B------:R-:W-:Y:S04]  /*be20*/  @!P0 IADD3 R7, P1, R234, 0xc0, RZ ;  /* 0x000000c0ea078810 */ /* 0x000fe80007f3e0ff */
[----:B------:R-:W-:Y:S01]  /*be30*/  @!P0 IADD3.X R9, RZ, R236, RZ, P1, !PT ;  /* 0x000000ecff098210 */ /* 0x000fe20000ffe4ff */
[----:B------:R-:W-:Y:S01]  /*be40*/  LDSM.16.M88.4 R184, [R217] ;  /* 0x00000000d9b8783b */ /* 0x000fe20000000200 */
[----:B------:R-:W-:Y:S04]  /*be50*/  @!P0 IADD3 R2, P1, R2, R7, RZ ;  /* 0x0000000702028210 */ /* 0x000fe80007f3e0ff */
[----:B------:R-:W-:Y:S02]  /*be60*/  @!P0 IADD3.X R0, R0, R9, RZ, P1, !PT ;  /* 0x0000000900008210 */ /* 0x000fe40000ffe4ff */
[C---:B------:R-:W-:Y:S01]  /*be70*/  @!P0 LEA R22, P1, R2.reuse, c[0x0][0x1f8], 0x1 ;  /* 0x00007e0002168a11 */ /* 0x040fe200078208ff */
[----:B------:R-:W-:Y:S03]  /*be80*/  LDSM.16.M88.4 R188, [R216] ;  /* 0x00000000d8bc783b */ /* 0x000fe60000000200 */
[----:B------:R-:W-:Y:S02]  /*be90*/  @!P0 LEA.HI.X R23, R2, c[0x0][0x1fc], R0, 0x1, P1 ;  /* 0x00007f0002178a11 */ /* 0x000fe400008f0c00 */
[C---:B------:R-:W-:Y:S04]  /*bea0*/  @!P0 IADD3 R2, P1, R4.reuse, R10, RZ ;  /* 0x0000000a04028210 */ /* 0x040fe80007f3e0ff */
[C---:B------:R-:W-:Y:S02]  /*beb0*/  @!P0 IADD3.X R11, R3.reuse, R11, RZ, P1, !PT ;  /* 0x0000000b030b8210 */ /* 0x040fe40000ffe4ff */
[C---:B------:R-:W-:Y:S04]  /*bec0*/  @!P0 IADD3 R5, P1, R4.reuse, R6, RZ ;  /* 0x0000000604058210 */ /* 0x040fe80007f3e0ff */
[C---:B------:R-:W-:Y:S02]  /*bed0*/  @!P0 IADD3.X R8, R3.reuse, R8, RZ, P1, !PT ;  /* 0x0000000803088210 */ /* 0x040fe40000ffe4ff */
[C---:B------:R-:W-:Y:S04]  /*bee0*/  @!P0 IADD3 R6, P1, R4.reuse, R7, RZ ;  /* 0x0000000704068210 */ /* 0x040fe80007f3e0ff */
[C---:B------:R-:W-:Y:S02]  /*bef0*/  @!P0 IADD3.X R7, R3.reuse, R9, RZ, P1, !PT ;  /* 0x0000000903078210 */ /* 0x040fe40000ffe4ff */
[----:B------:R-:W-:Y:S04]  /*bf00*/  @!P0 IADD3 R0, P1, R4, R234, RZ ;  /* 0x000000ea04008210 */ /* 0x000fe80007f3e0ff */
[----:B------:R-:W-:Y:S02]  /*bf10*/  @!P0 IADD3.X R3, R3, R236, RZ, P1, !PT ;  /* 0x000000ec03038210 */ /* 0x000fe40000ffe4ff */
[C---:B------:R-:W-:Y:S04]  /*bf20*/  @!P0 LEA R12, P1, R0.reuse, c[0x0][0x1f8], 0x1 ;  /* 0x00007e00000c8a11 */ /* 0x040fe800078208ff */
[----:B------:R-:W-:Y:S02]  /*bf30*/  @!P0 LEA.HI.X R13, R0, c[0x0][0x1fc], R3, 0x1, P1 ;  /* 0x00007f00000d8a11 */ /* 0x000fe400008f0c03 */
[C---:B------:R-:W-:Y:S04]  /*bf40*/  @!P0 LEA R20, P1, R2.reuse, c[0x0][0x1f8], 0x1 ;  /* 0x00007e0002148a11 */ /* 0x040fe800078208ff */
[----:B------:R-:W-:Y:S02]  /*bf50*/  @!P0 LEA.HI.X R21, R2, c[0x0][0x1fc], R11, 0x1, P1 ;  /* 0x00007f0002158a11 */ /* 0x000fe400008f0c0b */
[C---:B------:R-:W-:Y:S04]  /*bf60*/  @!P0 LEA R2, P1, R5.reuse, c[0x0][0x1f8], 0x1 ;  /* 0x00007e0005028a11 */ /* 0x040fe800078208ff */
[----:B------:R-:W-:Y:S02]  /*bf70*/  @!P0 LEA.HI.X R3, R5, c[0x0][0x1fc], R8, 0x1, P1 ;  /* 0x00007f0005038a11 */ /* 0x000fe400008f0c08 */
[----:B------:R-:W1:Y:S01]  /*bf80*/  LDSM.16.M88.4 R8, [R192] ;  /* 0x00000000c008783b */ /* 0x000e620000000200 */
[C---:B------:R-:W-:Y:S04]  /*bf90*/  @!P0 LEA R220, P1, R6.reuse, c[0x0][0x1f8], 0x1 ;  /* 0x00007e0006dc8a11 */ /* 0x040fe800078208ff */
[----:B------:R-:W-:Y:S03]  /*bfa0*/  @!P0 LEA.HI.X R221, R6, c[0x0][0x1fc], R7, 0x1, P1 ;  /* 0x00007f0006dd8a11 */ /* 0x000fe600008f0c07 */
[----:B------:R-:W-:Y:S01]  /*bfb0*/  @!PT LDS RZ, [RZ] ;  /* 0x00000000fffff984 */ /* 0x000fe20000000800 */
[----:B------:R-:W-:Y:S01]  /*bfc0*/  @!PT LDS RZ, [RZ] ;  /* 0x00000000fffff984 */ /* 0x000fe20000000800 */
[----:B------:R-:W-:Y:S01]  /*bfd0*/  @!PT LDS RZ, [RZ] ;  /* 0x00000000fffff984 */ /* 0x000fe20000000800 */
[----:B------:R2:W-:Y:S08]  /*bfe0*/  @!P0 LDGSTS.E.BYPASS.LTC128B.128 [R219+0x100], [R30.64], !P6 ;  /* 0x001000001edb8fae */ /* 0x0005f0000f101d46 */
[----:B------:R2:W-:Y:S08]  /*bff0*/  @!P0 LDGSTS.E.BYPASS.LTC128B.128 [R219+0x2100], [R28.64], !P5 ;  /* 0x021000001cdb8fae */ /* 0x0005f0000e901d46 */
[----:B------:R3:W-:Y:S08]  /*c000*/  @!P0 LDGSTS.E.BYPASS.LTC128B.128 [R219+0x4100], [R14.64], !P4 ;  /* 0x041000000edb8fae */ /* 0x0007f0000e101d46 */
[----:B------:R4:W-:Y:S01]  /*c010*/  @!P0 LDGSTS.E.BYPASS.LTC128B.128 [R219+0x6100], [R22.64], !P3 ;  /* 0x0610000016db8fae */ /* 0x0009e2000d901d46 */
[C---:B-1----:R-:W-:Y:S07]  /*c020*/  HMMA.16816.F32.BF16 R4, R32.reuse, R8, RZ ;  /* 0x000000082004723c */ /* 0x042fee00000418ff */
[----:B------:R3:W-:Y:S01]  /*c030*/  @!P0 LDGSTS.E.BYPASS.LTC128B.128 [R219+0x1100], [R12.64], !P6 ;  /* 0x011000000cdb8fae */ /* 0x0007e2000f101d46 */
[C---:B------:R-:W-:Y:S07]  /*c040*/  HMMA.16816.F32.BF16 R8, R32.reuse, R10, RZ ;  /* 0x0000000a2008723c */ /* 0x040fee00000418ff */
[----:B------:R4:W-:Y:S08]  /*c050*/  @!P0 LDGSTS.E.BYPASS.LTC128B.128 [R219+0x3100], [R20.64], !P5 ;  /* 0x0310000014db8fae */ /* 0x0009f0000e901d46 */
[----:B------:R1:W-:Y:S08]  /*c060*/  @!P0 LDGSTS.E.BYPASS.LTC128B.128 [R219+0x5100], [R2.64], !P4 ;  /* 0x0510000002db8fae */ /* 0x0003f0000e101d46 */
[----:B------:R5:W-:Y:S01]  /*c070*/  @!P0 LDGSTS.E.BYPASS.LTC128B.128 [R219+0x7100], [R220.64], !P3 ;  /* 0x07100000dcdb8fae */ /* 0x000be2000d901d46 */
[C---:B------:R-:W-:Y:S01]  /*c080*/  ISETP.GT.AND P0, PT, R222.reuse, R230, PT ;  /* 0x000000e6de00720c */ /* 0x040fe20003f04270 */
[C---:B---3--:R-:W-:Y:S06]  /*c090*/  HMMA.16816.F32.BF16 R12, R32.reuse, R16, RZ ;  /* 0x00000010200c723c */ /* 0x048fec00000418ff */
[----:B------:R-:W0:Y:S02]  /*c0a0*/  LDGDEPBAR ;  /* 0x00000000000079af */ /* 0x000e240000000000 */
[C---:B------:R-:W-:Y:S08]  /*c0b0*/  HMMA.16816.F32.BF16 R16, R32.reuse, R18, RZ ;  /* 0x000000122010723c */ /* 0x040ff000000418ff */
[C---:B----4-:R-:W-:Y:S08]  /*c0c0*/  HMMA.16816.F32.BF16 R20, R32.reuse, R24, RZ ;  /* 0x000000182014723c */ /* 0x050ff000000418ff */
[C---:B------:R-:W-:Y:S01]  /*c0d0*/  HMMA.16816.F32.BF16 R24, R32.reuse, R26, RZ ;  /* 0x0000001a2018723c */ /* 0x040fe200000418ff */
[----:B-----5:R-:W-:Y:S04]  /*c0e0*/  IADD3 R220, R222, -0x1, RZ ;  /* 0xffffffffdedc7810 */ /* 0x020fe80007ffe0ff */
[----:B------:R-:W-:Y:S01]  /*c0f0*/  @P0 SHF.R.S32.HI R0, RZ, 0x1f, R220 ;  /* 0x0000001fff000819 */ /* 0x000fe200000114dc */
[----:B-1----:R-:W-:Y:S02]  /*c100*/  @P0 IMAD.WIDE.U32 R2, R220, c[0x0][0x1e0], RZ ;  /* 0x00007800dc020a25 */ /* 0x002fe400078e00ff */
[C---:B--2---:R-:W-:Y:S04]  /*c110*/  HMMA.16816.F32.BF16 R28, R32.reuse, R168, RZ ;  /* 0x000000a8201c723c */ /* 0x044fe800000418ff */
[----:B------:R-:W-:Y:S01]  /*c120*/  @P0 SHF.L.U32 R132, R2, 0x6, RZ ;  /* 0x0000000602840819 */ /* 0x000fe200000006ff */
[----:B------:R-:W-:Y:S03]  /*c130*/  @P0 IMAD R0, R0, c[0x0][0x1e0], RZ ;  /* 0x0000780000000a24 */ /* 0x000fe600078e02ff */
[----:B------:R-:W-:Y:S01]  /*c140*/  HMMA.16816.F32.BF16 R32, R32, R170, RZ ;  /* 0x000000aa2020723c */ /* 0x000fe200000418ff */
[----:B------:R-:W-:Y:S03]  /*c150*/  LDSM.16.M88.4 R168, [R202] ;  /* 0x00000000caa8783b */ /* 0x000fe60000000200 */
[----:B------:R-:W-:Y:S04]  /*c160*/  @P0 IMAD R0, R220, c[0x0][0x1e4], R0 ;  /* 0x00007900dc000a24 */ /* 0x000fe800078e0200 */
[C---:B------:R-:W-:Y:S05]  /*c170*/  HMMA.16816.F32.BF16 R4, R172.reuse, R176, R4 ;  /* 0x000000b0ac04723c */ /* 0x040fea0000041804 */
[----:B------:R-:W-:Y:S02]  /*c180*/  @P0 IADD3 R0, R3, R0, RZ ;  /* 0x0000000003000210 */ /* 0x000fe40007ffe0ff */
[----:B------:R-:W-:Y:S01]  /*c190*/  @P0 MOV R3, c[0x0][0x1e4] ;  /* 0x0000790000030a02 */ /* 0x000fe20000000f00 */
[C---:B------:R-:W-:Y:S04]  /*c1a0*/  HMMA.16816.F32.BF16 R8, R172.reuse, R178, R8 ;  /* 0x000000b2ac08723c */ /* 0x040fe80000041808 */
[----:B------:R-:W-:Y:S02]  /*c1b0*/  @P0 SHF.L.U64.HI R176, R2, 0x6, R0 ;  /* 0x0000000602b00819 */ /* 0x000fe40000010200 */
[----:B------:R-:W-:Y:S02]  /*c1c0*/  @P0 IADD3 R0, P1, R132, R232, RZ ;  /* 0x000000e884000210 */ /* 0x000fe40007f3e0ff */
[C---:B------:R-:W-:Y:S04]  /*c1d0*/  HMMA.16816.F32.BF16 R12, R172.reuse, R180, R12 ;  /* 0x000000b4ac0c723c */ /* 0x040fe8000004180c */
[-C--:B------:R-:W-:Y:S02]  /*c1e0*/  @P0 IADD3.X R2, R176, R231.reuse, RZ, P1, !PT ;  /* 0x000000e7b0020210 */ /* 0x080fe40000ffe4ff */
[C---:B------:R-:W-:Y:S02]  /*c1f0*/  @P0 LEA R226, P1, R0.reuse, c[0x0][0x1c8], 0x1 ;  /* 0x0000720000e20a11 */ /* 0x040fe400078208ff */
[C---:B------:R-:W-:Y:S04]  /*c200*/  HMMA.16816.F32.BF16 R16, R172.reuse, R182, R16 ;  /* 0x000000b6ac10723c */ /* 0x040fe80000041810 */
[----:B------:R-:W-:Y:S02]  /*c210*/  @P0 LEA.HI.X R227, R0, c[0x0][0x1cc], R2, 0x1, P1 ;  /* 0x0000730000e30a11 */ /* 0x000fe400008f0c02 */
[----:B------:R-:W-:Y:S02]  /*c220*/  @P0 IADD3 R181, P1, R232, 0x40, RZ ;  /* 0x00000040e8b50810 */ /* 0x000fe40007f3e0ff */
[C---:B------:R-:W-:Y:S04]  /*c230*/  HMMA.16816.F32.BF16 R20, R172.reuse, R184, R20 ;  /* 0x000000b8ac14723c */ /* 0x040fe80000041814 */
[----:B------:R-:W-:Y:S02]  /*c240*/  @P0 IADD3.X R221, RZ, R231, RZ, P1, !PT ;  /* 0x000000e7ffdd0210 */ /* 0x000fe40000ffe4ff */
[----:B------:R-:W-:Y:S02]  /*c250*/  @P0 IADD3 R0, P1, R132, R181, RZ ;  /* 0x000000b584000210 */ /* 0x000fe40007f3e0ff */
[C---:B------:R-:W-:Y:S04]  /*c260*/  HMMA.16816.F32.BF16 R24, R172.reuse, R186, R24 ;  /* 0x000000baac18723c */ /* 0x040fe80000041818 */
[----:B------:R-:W-:Y:S02]  /*c270*/  @P0 IADD3.X R2, R176, R221, RZ, P1, !PT ;  /* 0x000000ddb0020210 */ /* 0x000fe40000ffe4ff */
[C---:B------:R-:W-:Y:S02]  /*c280*/  @P0 LEA R224, P1, R0.reuse, c[0x0][0x1c8], 0x1 ;  /* 0x0000720000e00a11 */ /* 0x040fe400078208ff */
[C---:B------:R-:W-:Y:S04]  /*c290*/  HMMA.16816.F32.BF16 R28, R172.reuse, R188, R28 ;  /* 0x000000bcac1c723c */ /* 0x040fe8000004181c */
[----:B------:R-:W-:Y:S02]  /*c2a0*/  @P0 LEA.HI.X R225, R0, c[0x0][0x1cc], R2, 0x1, P1 ;  /* 0x0000730000e10a11 */ /* 0x000fe400008f0c02 */
[----:B------:R-:W-:Y:S02]  /*c2b0*/  @P0 IADD3 R177, P1, R232, 0x80, RZ ;  /* 0x00000080e8b10810 */ /* 0x000fe40007f3e0ff */
[----:B------:R-:W-:Y:S01]  /*c2c0*/  HMMA.16816.F32.BF16 R32, R172, R190, R32 ;  /* 0x000000beac20723c */ /* 0x000fe20000041820 */
[----:B------:R-:W1:Y:S03]  /*c2d0*/  LDSM.16.M88.4 R172, [R198] ;  /* 0x00000000c6ac783b */ /* 0x000e660000000200 */
[----:B------:R-:W-:Y:S02]  /*c2e0*/  @P0 IADD3.X R180, RZ, R231, RZ, P1, !PT ;  /* 0x000000e7ffb40210 */ /* 0x000fe40000ffe4ff */
[----:B------:R-:W-:Y:S06]  /*c2f0*/  @P0 IADD3 R0, P1, R132, R177, RZ ;  /* 0x000000b184000210 */ /* 0x000fec0007f3e0ff */
[----:B------:R-:W-:Y:S02]  /*c300*/  @P0 IADD3.X R2, R176, R180, RZ, P1, !PT ;  /* 0x000000b4b0020210 */ /* 0x000fe40000ffe4ff */
[C---:B------:R-:W-:Y:S04]  /*c310*/  @P0 LEA R184, P1, R0.reuse, c[0x0][0x1c8], 0x1 ;  /* 0x0000720000b80a11 */ /* 0x040fe800078208ff */
[----:B------:R-:W-:Y:S02]  /*c320*/  @P0 LEA.HI.X R185, R0, c[0x0][0x1cc], R2, 0x1, P1 ;  /* 0x0000730000b90a11 */ /* 0x000fe400008f0c02 */
[----:B------:R-:W-:Y:S04]  /*c330*/  @P0 MOV R0, c[0x0][0x1e0] ;  /* 0x0000780000000a02 */ /* 0x000fe80000000f00 */
[C---:B------:R-:W-:Y:S04]  /*c340*/  @P0 LEA R2, P1, R0.reuse, R132, 0x5 ;  /* 0x0000008400020211 */ /* 0x040fe800078228ff */
[----:B------:R-:W-:Y:S02]  /*c350*/  @P0 LEA.HI.X R0, R0, R176, R3, 0x5, P1 ;  /* 0x000000b000000211 */ /* 0x000fe400008f2c03 */
[----:B------:R-:W-:Y:S04]  /*c360*/  @P0 IADD3 R3, P1, R232, 0xc0, RZ ;  /* 0x000000c0e8030810 */ /* 0x000fe80007f3e0ff */
[----:B------:R-:W-:Y:S02]  /*c370*/  @P0 IADD3.X R135, RZ, R231, RZ, P1, !PT ;  /* 0x000000e7ff870210 */ /* 0x000fe40000ffe4ff */
[----:B------:R-:W-:Y:S01]  /*c380*/  @P0 IADD3 R132, P1, R132, R3, RZ ;  /* 0x0000000384840210 */ /* 0x000fe20007f3e0ff */
        /* <DEDUP_REMOVED lines=11> */
[----:B------:R-:W-:Y:S08]  /*c440*/  LDSM.16.M88.4 R168, [R201] ;  /* 0x00000000c9a8783b */ /* 0x000ff00000000200 */
        /* <DEDUP_REMOVED lines=12> */
[----:B------:R-:W-:Y:S08]  /*c510*/  LDSM.16.M88.4 R168, [R199+0x4000] ;  /* 0x00400000c7a8783b */ /* 0x000ff00000000200 */
        /* <DEDUP_REMOVED lines=153> */
[----:B------:R-:W-:Y:S07]  /*ceb0*/  DEPBAR.LE SB0, 0x0 ;  /* 0x000080000000791a */ /* 0x000fee0000000000 */
[----:B------:R-:W-:Y:S01]  /*cec0*/  BAR.SYNC.DEFER_BLOCKING 0x0 ;  /* 0x0000000000007b1d */ /* 0x000fe20000010000 */
[C---:B-1----:R-:W-:Y:S08]  /*ced0*/  HMMA.16816.F32.BF16 R28, R168.reuse, R172, R28 ;  /* 0x000000aca81c723c */ /* 0x042ff0000004181c */
[----:B------:R-:W-:Y:S01]  /*cee0*/  HMMA.16816.F32.BF16 R32, R168, R174, R32 ;  /* 0x000000aea820723c */ /* 0x000fe20000041820 */
[----:B------:R-:W-:Y:S01]  /*cef0*/  @!PT LDS RZ, [RZ] ;  /* 0x00000000fffff984 */ /* 0x000fe20000000800 */
[----:B------:R-:W-:Y:S01]  /*cf00*/  @!PT LDS RZ, [RZ] ;  /* 0x00000000fffff984 */ /* 0x000fe20000000800 */
[----:B------:R-:W-:Y:S01]  /*cf10*/  @!PT LDS RZ, [RZ] ;  /* 0x00000000fffff984 */ /* 0x000fe20000000800 */
[----:B------:R1:W-:Y:S06]  /*cf20*/  @P0 LDGSTS.E.BYPASS.LTC128B.128 [R219+0x8100], [R226.64], !P6 ;  /* 0x08100000e2db0fae */ /* 0x0003ec000f101d46 */
[----:B------:R-:W-:Y:S02]  /*cf30*/  @P0 IADD3.X R168, R176, R135, RZ, P1, !PT ;  /* 0x00000087b0a80210 */ /* 0x000fe40000ffe4ff */
[C---:B------:R-:W-:Y:S01]  /*cf40*/  @P0 LEA R178, P1, R132.reuse, c[0x0][0x1c8], 0x1 ;  /* 0x0000720084b20a11 */ /* 0x040fe200078208ff */
[----:B------:R2:W-:Y:S03]  /*cf50*/  @P0 LDGSTS.E.BYPASS.LTC128B.128 [R219+0xa100], [R224.64], !P5 ;  /* 0x0a100000e0db0fae */ /* 0x0005e6000e901d46 */
[----:B------:R-:W-:Y:S02]  /*cf60*/  @P0 LEA.HI.X R179, R132, c[0x0][0x1cc], R168, 0x1, P1 ;  /* 0x0000730084b30a11 */ /* 0x000fe400008f0ca8 */
[----:B------:R-:W-:Y:S03]  /*cf70*/  @P0 IADD3 R132, P1, R2, R181, RZ ;  /* 0x000000b502840210 */ /* 0x000fe60007f3e0ff */
[----:B------:R3:W-:Y:S01]  /*cf80*/  @P0 LDGSTS.E.BYPASS.LTC128B.128 [R219+0xc100], [R184.64], !P4 ;  /* 0x0c100000b8db0fae */ /* 0x0007e2000e101d46 */
[----:B------:R-:W-:Y:S02]  /*cf90*/  @P0 IADD3.X R169, R0, R221, RZ, P1, !PT ;  /* 0x000000dd00a90210 */ /* 0x000fe40000ffe4ff */
[----:B------:R-:W-:Y:S04]  /*cfa0*/  @P0 IADD3 R168, P1, R2, R177, RZ ;  /* 0x000000b102a80210 */ /* 0x000fe80007f3e0ff */
[----:B------:R-:W-:Y:S01]  /*cfb0*/  @P0 IADD3.X R170, R0, R180, RZ, P1, !PT ;  /* 0x000000b400aa0210 */ /* 0x000fe20000ffe4ff */
[----:B------:R4:W-:Y:S01]  /*cfc0*/  @P0 LDGSTS.E.BYPASS.LTC128B.128 [R219+0xe100], [R178.64], !P3 ;  /* 0x0e100000b2db0fae */ /* 0x0009e2000d901d46 */
[----:B------:R-:W-:Y:S04]  /*cfd0*/  @P0 IADD3 R3, P1, R2, R3, RZ ;  /* 0x0000000302030210 */ /* 0x000fe80007f3e0ff */
[----:B------:R-:W-:Y:S02]  /*cfe0*/  @P0 IADD3.X R135, R0, R135, RZ, P1, !PT ;  /* 0x0000008700870210 */ /* 0x000fe40000ffe4ff */
[----:B------:R-:W-:Y:S04]  /*cff0*/  @P0 IADD3 R2, P1, R2, R232, RZ ;  /* 0x000000e802020210 */ /* 0x000fe80007f3e0ff */
[----:B------:R-:W-:Y:S02]  /*d000*/  @P0 IADD3.X R0, R0, R231, RZ, P1, !PT ;  /* 0x000000e700000210 */ /* 0x000fe40000ffe4ff */
[C---:B------:R-:W-:Y:S04]  /*d010*/  @P0 LEA R176, P1, R2.reuse, c[0x0][0x1c8], 0x1 ;  /* 0x0000720002b00a11 */ /* 0x040fe800078208ff */
[----:B------:R-:W-:Y:S01]  /*d020*/  @P0 LEA.HI.X R177, R2, c[0x0][0x1cc], R0, 0x1, P1 ;  /* 0x0000730002b10a11 */ /* 0x000fe200008f0c00 */
[----:B------:R-:W-:Y:S01]  /*d030*/  FMUL.FTZ R0, R5, c[0x0][0x320] ;  /* 0x0000c80005007a20 */ /* 0x000fe20000410000 */
[----:B------:R-:W-:Y:S01]  /*d040*/  @P0 LEA R174, P1, R132, c[0x0][0x1c8], 0x1 ;  /* 0x0000720084ae0a11 */ /* 0x000fe200078208ff */
[----:B------:R-:W-:Y:S02]  /*d050*/  FMUL.FTZ R2, R4, c[0x0][0x320] ;  /* 0x0000c80004027a20 */ /* 0x000fe40000410000 */
[----:B------:R5:W-:Y:S01]  /*d060*/  @P0 LDGSTS.E.BYPASS.LTC128B.128 [R219+0x9100], [R176.64], !P6 ;  /* 0x09100000b0db0fae */ /* 0x000be2000f101d46 */
[----:B------:R-:W-:Y:S01]  /*d070*/  @P0 LEA.HI.X R175, R132, c[0x0][0x1cc], R169, 0x1, P1 ;  /* 0x0000730084af0a11 */ /* 0x000fe200008f0ca9 */
[----:B------:R1:W-:Y:S01]  /*d080*/  MUFU.TANH R181, R2 ;  /* 0x0000000200b57308 */ /* 0x0003e20000002400 */
[C---:B------:R-:W-:Y:S04]  /*d090*/  @P0 LEA R172, P1, R168.reuse, c[0x0][0x1c8], 0x1 ;  /* 0x00007200a8ac0a11 */ /* 0x040fe800078208ff */
[----:B------:R-:W-:Y:S01]  /*d0a0*/  @P0 LEA.HI.X R173, R168, c[0x0][0x1cc], R170, 0x1, P1 ;  /* 0x00007300a8ad0a11 */ /* 0x000fe200008f0caa */
[----:B------:R2:W-:Y:S01]  /*d0b0*/  @P0 LDGSTS.E.BYPASS.LTC128B.128 [R219+0xb100], [R174.64], !P5 ;  /* 0x0b100000aedb0fae */ /* 0x0005e2000e901d46 */
[C---:B------:R-:W-:Y:S03]  /*d0c0*/  @P0 LEA R170, P1, R3.reuse, c[0x0][0x1c8], 0x1 ;  /* 0x0000720003aa0a11 */ /* 0x040fe600078208ff */
[----:B------:R2:W-:Y:S01]  /*d0d0*/  MUFU.TANH R169, R0 ;  /* 0x0000000000a97308 */ /* 0x0005e20000002400 */
[----:B------:R-:W-:Y:S01]  /*d0e0*/  @P0 LEA.HI.X R171, R3, c[0x0][0x1cc], R135, 0x1, P1 ;  /* 0x0000730003ab0a11 */ /* 0x000fe200008f0c87 */
[----:B------:R-:W-:Y:S02]  /*d0f0*/  FMUL.FTZ R3, R32, c[0x0][0x320] ;  /* 0x0000c80020037a20 */ /* 0x000fe40000410000 */
[----:B------:R3:W-:Y:S06]  /*d100*/  @P0 LDGSTS.E.BYPASS.LTC128B.128 [R219+0xd100], [R172.64], !P4 ;  /* 0x0d100000acdb0fae */ /* 0x0007ec000e101d46 */
[----:B------:R3:W-:Y:S02]  /*d110*/  MUFU.TANH R250, R3 ;  /* 0x0000000300fa7308 */ /* 0x0007e40000002400 */
[----:B------:R5:W-:Y:S01]  /*d120*/  @P0 LDGSTS.E.BYPASS.LTC128B.128 [R219+0xf100], [R170.64], !P3 ;  /* 0x0f100000aadb0fae */ /* 0x000be2000d901d46 */
[----:B-1----:R-:W-:Y:S07]  /*d130*/  FMUL.FTZ R2, R31, c[0x0][0x320] ;  /* 0x0000c8001f027a20 */ /* 0x002fee0000410000 */
[----:B------:R-:W1:Y:S01]  /*d140*/  MUFU.TANH R188, R2 ;  /* 0x0000000200bc7308 */ /* 0x000e620000002400 */
[----:B----4-:R-:W4:Y:S01]  /*d150*/  LDL.LU R178, [R1] ;  /* 0x0000000001b27983 */ /* 0x010f220000300800 */
[----:B--2---:R-:W-:Y:S03]  /*d160*/  FMUL.FTZ R0, R6, c[0x0][0x320] ;  /* 0x0000c80006007a20 */ /* 0x004fe60000410000 */
[----:B------:R-:W0:Y:S05]  /*d170*/  LDGDEPBAR ;  /* 0x00000000000079af */ /* 0x000e2a0000000000 */
[----:B------:R2:W2:Y:S01]  /*d180*/  MUFU.TANH R182, R0 ;  /* 0x0000000000b67308 */ /* 0x0004a20000002400 */
[----:B---3--:R-:W-:Y:S09]  /*d190*/  FMUL.FTZ R3, R33, c[0x0][0x320] ;  /* 0x0000c80021037a20 */ /* 0x008ff20000410000 */
[----:B------:R3:W-:Y:S01]  /*d1a0*/  MUFU.TANH R248, R3 ;  /* 0x0000000300f87308 */ /* 0x0007e20000002400 */
[----:B-1----:R-:W-:Y:S01]  /*d1b0*/  MOV R179, R188 ;  /* 0x000000bc00b37202 */ /* 0x002fe20000000f00 */
[----:B--2---:R-:W-:Y:S01]  /*d1c0*/  FMUL.FTZ R0, R7, c[0x0][0x320] ;  /* 0x0000c80007007a20 */ /* 0x004fe20000410000 */
[----:B------:R-:W-:Y:S07]  /*d1d0*/  FMNMX.FTZ R2, R182, R134, !PT ;  /* 0x00000086b6027209 */ /* 0x000fee0007810000 */
[----:B------:R1:W2:Y:S01]  /*d1e0*/  MUFU.TANH R180, R0 ;  /* 0x0000000000b47308 */ /* 0x0002a20000002400 */
[----:B---3--:R-:W-:Y:S09]  /*d1f0*/  FMUL.FTZ R3, R34, c[0x0][0x320] ;  /* 0x0000c80022037a20 */ /* 0x008ff20000410000 */
[----:B------:R-:W-:Y:S01]  /*d200*/  MUFU.TANH R135, R3 ;  /* 0x0000000300877308 */ /* 0x000fe20000002400 */
[----:B-1----:R-:W-:Y:S01]  /*d210*/  FMUL.FTZ R0, R8, c[0x0][0x320] ;  /* 0x0000c80008007a20 */ /* 0x002fe20000410000 */
[----:B--2---:R-:W-:Y:S08]  /*d220*/  FMNMX.FTZ R2, R180, R2, !PT ;  /* 0x00000002b4027209 */ /* 0x004ff00007810000 */
[----:B------:R1:W-:Y:S02]  /*d230*/  MUFU.TANH R7, R0 ;  /* 0x0000000000077308 */ /* 0x0003e40000002400 */
[----:B-1----:R-:W-:Y:S08]  /*d240*/  FMUL.FTZ R0, R9, c[0x0][0x320] ;  /* 0x0000c80009007a20 */ /* 0x002ff00000410000 */
[----:B------:R1:W-:Y:S02]  /*d250*/  MUFU.TANH R6, R0 ;  /* 0x0000000000067308 */ /* 0x0003e40000002400 */
[----:B-1----:R-:W-:Y:S08]  /*d260*/  FMUL.FTZ R0, R10, c[0x0][0x320] ;  /* 0x0000c8000a007a20 */ /* 0x002ff00000410000 */
[----:B------:R1:W2:Y:S02]  /*d270*/  MUFU.TANH R8, R0 ;  /* 0x0000000000087308 */ /* 0x0002a40000002400 */
[----:B-1----:R-:W-:Y:S01]  /*d280*/  FMUL.FTZ R0, R11, c[0x0][0x320] ;  /* 0x0000c8000b007a20 */ /* 0x002fe20000410000 */
[----:B--2---:R-:W-:Y:S07]  /*d290*/  FMNMX.FTZ R2, R8, R2, !PT ;  /* 0x0000000208027209 */ /* 0x004fee0007810000 */
[----:B------:R1:W2:Y:S02]  /*d2a0*/  MUFU.TANH R9, R0 ;  /* 0x0000000000097308 */ /* 0x0002a40000002400 */
[----:B-1----:R-:W-:Y:S01]  /*d2b0*/  FMUL.FTZ R0, R12, c[0x0][0x320] ;  /* 0x0000c8000c007a20 */ /* 0x002fe20000410000 */
[----:B--2---:R-:W-:Y:S07]  /*d2c0*/  FMNMX.FTZ R2, R9, R2, !PT ;  /* 0x0000000209027209 */ /* 0x004fee0007810000 */
[----:B------:R1:W-:Y:S02]  /*d2d0*/  MUFU.TANH R186, R0 ;  /* 0x0000000000ba7308 */ /* 0x0003e40000002400 */
[----:B-1----:R-:W-:Y:S08]  /*d2e0*/  FMUL.FTZ R0, R13, c[0x0][0x320] ;  /* 0x0000c8000d007a20 */ /* 0x002ff00000410000 */
[----:B------:R1:W-:Y:S02]  /*d2f0*/  MUFU.TANH R189, R0 ;  /* 0x0000000000bd7308 */ /* 0x0003e40000002400 */
[----:B-1----:R-:W-:Y:S08]  /*d300*/  FMUL.FTZ R0, R14, c[0x0][0x320] ;  /* 0x0000c8000e007a20 */ /* 0x002ff00000410000 */
[----:B------:R1:W2:Y:S02]  /*d310*/  MUFU.TANH R190, R0 ;  /* 0x0000000000be7308 */ /* 0x0002a40000002400 */
[----:B-1----:R-:W-:Y:S01]  /*d320*/  FMUL.FTZ R0, R15, c[0x0][0x320] ;  /* 0x0000c8000f007a20 */ /* 0x002fe20000410000 */
[----:B--2---:R-:W-:Y:S01]  /*d330*/  FMNMX.FTZ R2, R190, R2, !PT ;  /* 0x00000002be027209 */ /* 0x004fe20007810000 */
[----:B------:R-:W-:Y:S06]  /*d340*/  LDSM.16.MT88.4 R12, [R193] ;  /* 0x00000000c10c783b */ /* 0x000fec0000004200 */
        /* <DEDUP_REMOVED lines=24> */
[----:B------:R1:W2:Y:S02]  /*d4d0*/  MUFU.TANH R245, R0 ;  /* 0x0000000000f57308 */ /* 0x0002a40000002400 */
[----:B-1----:R-:W-:Y:S08]  /*d4e0*/  FMUL.FTZ R0, R25, c[0x0][0x320] ;  /* 0x0000c80019007a20 */ /* 0x002ff00000410000 */
[----:B------:R1:W3:Y:S02]  /*d4f0*/  MUFU.TANH R246, R0 ;  /* 0x0000000000f67308 */ /* 0x0002e40000002400 */
        /* <DEDUP_REMOVED lines=8> */
[----:B-1----:R-:W-:Y:S02]  /*d580*/  FMUL.FTZ R0, R30, c[0x0][0x320] ;  /* 0x0000c8001e007a20 */ /* 0x002fe40000410000 */
[----:B------:R-:W-:Y:S06]  /*d590*/  LDSM.16.MT88.4 R28, [R197] ;  /* 0x00000000c51c783b */ /* 0x000fec0000004200 */
[----:B------:R1:W1:Y:S02]  /*d5a0*/  MUFU.TANH R191, R0 ;  /* 0x0000000000bf7308 */ /* 0x0002640000002400 */
[----:B-1----:R-:W-:Y:S04]  /*d5b0*/  FMNMX.FTZ R0, R181, R133, !PT ;  /* 0x00000085b5007209 */ /* 0x002fe80007810000 */
        /* <DEDUP_REMOVED lines=8> */
[----:B------:R-:W-:Y:S01]  /*d640*/  FMNMX.FTZ R2, R242, R0, !PT ;  /* 0x00000000f2027209 */ /* 0x000fe20007810000 */
[----:B------:R-:W-:Y:S03]  /*d650*/  FMUL.FTZ R0, R35, c[0x0][0x320] ;  /* 0x0000c80023007a20 */ /* 0x000fe60000410000 */
[----:B--2---:R-:W-:Y:S01]  /*d660*/  FMNMX.FTZ R2, R245, R2, !PT ;  /* 0x00000002f5027209 */ /* 0x004fe20007810000 */
[----:B------:R3:W1:Y:S03]  /*d670*/  MUFU.TANH R168, R0 ;  /* 0x0000000000a87308 */ /* 0x0006660000002400 */
[----:B---3--:R-:W-:Y:S02]  /*d680*/  FMNMX.FTZ R0, R246, R2, !PT ;  /* 0x00000002f6007209 */ /* 0x008fe40007810000 */
        /* <DEDUP_REMOVED lines=17> */
[C---:B------:R-:W-:Y:S02]  /*d7a0*/  FMUL.FTZ R183, R132.reuse, c[0x0][0x2d0] ;  /* 0x0000b40084b77a20 */ /* 0x040fe40000410000 */
[----:B------:R-:W-:Y:S01]  /*d7b0*/  FADD.FTZ R2, -R132, R133 ;  /* 0x0000008584027221 */ /* 0x000fe20000010100 */
[----:B-1----:R-:W-:Y:S01]  /*d7c0*/  FMNMX.FTZ R3, R0, R3, !PT ;  /* 0x0000000300037209 */ /* 0x002fe20007810000 */
[--C-:B------:R-:W-:Y:S02]  /*d7d0*/  FFMA.FTZ R4, R181, c[0x0][0x2d0], -R183.reuse ;  /* 0x0000b400b5047a23 */ /* 0x100fe400000108b7 */
[----:B------:R-:W-:Y:S02]  /*d7e0*/  FMUL.FTZ R0, R2, c[0x0][0x2d0] ;  /* 0x0000b40002007a20 */ /* 0x000fe40000410000 */
[----:B------:R1:W-:Y:S01]  /*d7f0*/  MUFU.EX2 R181, R4 ;  /* 0x0000000400b57308 */ /* 0x0003e20000000800 */
[----:B------:R-:W-:Y:S09]  /*d800*/  FMUL.FTZ R133, R3, c[0x0][0x2d0] ;  /* 0x0000b40003857a20 */ /* 0x000ff20000410000 */
[----:B------:R2:W3:Y:S01]  /*d810*/  MUFU.EX2 R2, R0 ;  /* 0x0000000000027308 */ /* 0x0004e20000000800 */
[--C-:B-1----:R-:W-:Y:S09]  /*d820*/  FFMA.FTZ R4, R169, c[0x0][0x2d0], -R183.reuse ;  /* 0x0000b400a9047a23 */ /* 0x102ff200000108b7 */
        /* <DEDUP_REMOVED lines=8> */
[----:B------:R-:W-:Y:S02]  /*d8b0*/  FMUL.FTZ R25, R2, R157 ;  /* 0x0000009d02197220 */ /* 0x000fe40000410000 */
[--C-:B------:R-:W-:Y:S02]  /*d8c0*/  FFMA.FTZ R134, R186, c[0x0][0x2d0], -R183.reuse ;  /* 0x0000b400ba867a23 */ /* 0x100fe400000108b7 */
[C---:B------:R-:W-:Y:S02]  /*d8d0*/  FMUL.FTZ R32, R2.reuse, R164 ;  /* 0x000000a402207220 */ /* 0x040fe40000410000 */
[--C-:B-1----:R-:W-:Y:S01]  /*d8e0*/  FFMA.FTZ R4, R7, c[0x0][0x2d0], -R183.reuse ;  /* 0x0000b40007047a23 */ /* 0x102fe200000108b7 */
[----:B------:R-:W-:Y:S01]  /*d8f0*/  MUFU.EX2 R227, R134 ;  /* 0x0000008600e37308 */ /* 0x000fe20000000800 */
[C---:B------:R-:W-:Y:S02]  /*d900*/  FMUL.FTZ R33, R2.reuse, R165 ;  /* 0x000000a502217220 */ /* 0x040fe40000410000 */
[C---:B------:R-:W-:Y:S02]  /*d910*/  FMUL.FTZ R36, R2.reuse, R36 ;  /* 0x0000002402247220 */ /* 0x040fe40000410000 */
[----:B------:R-:W-:Y:S02]  /*d920*/  FMUL.FTZ R37, R2, R37 ;  /* 0x0000002502257220 */ /* 0x000fe40000410000 */
[--C-:B------:R-:W-:Y:S02]  /*d930*/  FFMA.FTZ R156, R251, c[0x0][0x2d0], -R183.reuse ;  /* 0x0000b400fb9c7a23 */ /* 0x100fe400000108b7 */
[--C-:B------:R-:W-:Y:S01]  /*d940*/  FFMA.FTZ R157, R250, c[0x0][0x2d0], -R183.reuse ;  /* 0x0000b400fa9d7a23 */ /* 0x100fe200000108b7 */
[----:B------:R1:W-:Y:S01]  /*d950*/  MUFU.EX2 R240, R4 ;  /* 0x0000000400f07308 */ /* 0x0003e20000000800 */
[C---:B------:R-:W-:Y:S02]  /*d960*/  FMUL.FTZ R40, R2.reuse, R40 ;  /* 0x0000002802287220 */ /* 0x040fe40000410000 */
[----:B------:R-:W-:Y:S02]  /*d970*/  FMUL.FTZ R41, R2, R41 ;  /* 0x0000002902297220 */ /* 0x000fe40000410000 */
[C---:B--2---:R-:W-:Y:S02]  /*d980*/  FMUL.FTZ R7, R0.reuse, R139 ;  /* 0x0000008b00077220 */ /* 0x044fe40000410000 */
[C---:B------:R-:W-:Y:S02]  /*d990*/  FMUL.FTZ R10, R0.reuse, R142 ;  /* 0x0000008e000a7220 */ /* 0x040fe40000410000 */
[C---:B------:R-:W-:Y:S02]  /*d9a0*/  FMUL.FTZ R11, R0.reuse, R143 ;  /* 0x0000008f000b7220 */ /* 0x040fe40000410000 */
[C---:B------:R-:W-:Y:S02]  /*d9b0*/  FMUL.FTZ R18, R0.reuse, R150 ;  /* 0x0000009600127220 */ /* 0x040fe40000410000 */
[C---:B------:R-:W-:Y:S02]  /*d9c0*/  FMUL.FTZ R19, R0.reuse, R151 ;  /* 0x0000009700137220 */ /* 0x040fe40000410000 */
[C---:B------:R-:W-:Y:S01]  /*d9d0*/  FMUL.FTZ R26, R0.reuse, R158 ;  /* 0x0000009e001a7220 */ /* 0x040fe20000410000 */
[----:B------:R-:W-:Y:S01]  /*d9e0*/  LDSM.16.MT88.4 R148, [R194+0x2000] ;  /* 0x00200000c294783b */ /* 0x000fe20000004200 */
[C---:B------:R-:W-:Y:S02]  /*d9f0*/  FMUL.FTZ R27, R0.reuse, R159 ;  /* 0x0000009f001b7220 */ /* 0x040fe40000410000 */
[C---:B------:R-:W-:Y:S02]  /*da00*/  FMUL.FTZ R34, R0.reuse, R166 ;  /* 0x000000a600227220 */ /* 0x040fe40000410000 */
[C---:B------:R-:W-:Y:S02]  /*da10*/  FMUL.FTZ R35, R0.reuse, R167 ;  /* 0x000000a700237220 */ /* 0x040fe40000410000 */
[----:B------:R-:W-:Y:S01]  /*da20*/  FMUL.FTZ R38, R0, R38 ;  /* 0x0000002600267220 */ /* 0x000fe20000410000 */
[----:B------:R-:W2:Y:S01]  /*da30*/  LDL.LU R158, [R1+0x8] ;  /* 0x00000800019e7983 */ /* 0x000ea20000300800 */
[--C-:B-1----:R-:W-:Y:S02]  /*da40*/  FFMA.FTZ R4, R6, c[0x0][0x2d0], -R183.reuse ;  /* 0x0000b40006047a23 */ /* 0x102fe400000108b7 */
[C---:B------:R-:W-:Y:S01]  /*da50*/  FMUL.FTZ R6, R0.reuse, R138 ;  /* 0x0000008a00067220 */ /* 0x040fe20000410000 */
[----:B------:R-:W-:Y:S01]  /*da60*/  LDSM.16.MT88.4 R164, [R196+0x1800] ;  /* 0x00180000c4a4783b */ /* 0x000fe20000004200 */
[----:B------:R-:W1:Y:S01]  /*da70*/  MUFU.EX2 R239, R4 ;  /* 0x0000000400ef7308 */ /* 0x000e620000000800 */
[C---:B------:R-:W-:Y:S02]  /*da80*/  FMUL.FTZ R39, R0.reuse, R39 ;  /* 0x0000002700277220 */ /* 0x040fe40000410000 */
[----:B------:R-:W-:Y:S02]  /*da90*/  FFMA.FTZ R134, R189, c[0x0][0x2d0], -R183 ;  /* 0x0000b400bd867a23 */ /* 0x000fe400000108b7 */
        /* <DEDUP_REMOVED lines=8> */
[----:B------:R-:W-:Y:S02]  /*db20*/  FMUL.FTZ R49, R2, R49 ;  /* 0x0000003102317220 */ /* 0x000fe40000410000 */
[C---:B------:R-:W-:Y:S02]  /*db30*/  FMUL.FTZ R50, R0.reuse, R50 ;  /* 0x0000003200327220 */ /* 0x040fe40000410000 */
[----:B------:R-:W-:Y:S01]  /*db40*/  FMUL.FTZ R51, R0, R51 ;  /* 0x0000003300337220 */ /* 0x000fe20000410000 */
        /* <DEDUP_REMOVED lines=16> */
[--C-:B-1----:R-:W-:Y:S01]  /*dc50*/  FFMA.FTZ R4, R180, c[0x0][0x2d0], -R133.reuse ;  /* 0x0000b400b4047a23 */ /* 0x102fe20000010885 */
[----:B------:R-:W-:Y:S01]  /*dc60*/  MOV R180, R191 ;  /* 0x000000bf00b47202 */ /* 0x000fe20000000f00 */
[----:B------:R-:W-:Y:S02]  /*dc70*/  FMUL.FTZ R65, R2, R65 ;  /* 0x0000004102417220 */ /* 0x000fe40000410000 */
[----:B------:R-:W1:Y:S01]  /*dc80*/  MUFU.EX2 R188, R4 ;  /* 0x0000000400bc7308 */ /* 0x000e620000000800 */
        /* <DEDUP_REMOVED lines=28> */
[--C-:B-1----:R-:W-:Y:S02]  /*de50*/  FFMA.FTZ R4, R9, c[0x0][0x2d0], -R133.reuse ;  /* 0x0000b40009047a23 */ /* 0x102fe40000010885 */
[----:B------:R-:W-:Y:S02]  /*de60*/  FMUL.FTZ R9, R2, R141 ;  /* 0x0000008d02097220 */ /* 0x000fe40000410000 */
[----:B------:R-:W1:Y:S01]  /*de70*/  MUFU.EX2 R191, R4 ;  /* 0x0000000400bf7308 */ /* 0x000e620000000800 */
[----:B------:R-:W3:Y:S01]  /*de80*/  LDSM.16.MT88.4 R140, [R196] ;  /* 0x00000000c48c783b */ /* 0x000ee20000004200 */
        /* <DEDUP_REMOVED lines=12> */
[----:B------:R-:W-:Y:S01]  /*df50*/  FMUL.FTZ R4, R2, R136 ;  /* 0x0000008802047220 */ /* 0x000fe20000410000 */
[----:B------:R-:W-:Y:S01]  /*df60*/  F2FP.BF16.PACK_AB R136, R238, R181 ;  /* 0x000000b5ee88723e */ /* 0x000fe200000010ff */
[----:B------:R-:W-:Y:S02]  /*df70*/  FMUL.FTZ R101, R2, R101 ;  /* 0x0000006502657220 */ /* 0x000fe40000410000 */
[C---:B------:R-:W-:Y:S02]  /*df80*/  FMUL.FTZ R102, R0.reuse, R102 ;  /* 0x0000006600667220 */ /* 0x040fe40000410000 */
[----:B------:R-:W-:Y:S02]  /*df90*/  FMUL.FTZ R103, R0, R103 ;  /* 0x0000006700677220 */ /* 0x000fe40000410000 */
[C---:B------:R-:W-:Y:S05]  /*dfa0*/  HMMA.16816.F32.BF16 R4, R136.reuse, R12, R4 ;  /* 0x0000000c8804723c */ /* 0x040fea0000041804 */
        /* <DEDUP_REMOVED lines=10> */
[C---:B------:R-:W-:Y:S03]  /*e050*/  HMMA.16816.F32.BF16 R12, R136.reuse, R20, R12 ;  /* 0x00000014880c723c */ /* 0x040fe6000004180c */
[C---:B------:R-:W-:Y:S02]  /*e060*/  FMUL.FTZ R108, R2.reuse, R108 ;  /* 0x0000006c026c7220 */ /* 0x040fe40000410000 */
        /* <DEDUP_REMOVED lines=8> */
[----:B------:R-:W-:Y:S01]  /*e0f0*/  LDSM.16.MT88.4 R152, [R196+0x1000] ;  /* 0x00100000c498783b */ /* 0x000fe20000004200 */
        /* <DEDUP_REMOVED lines=11> */
[----:B------:R-:W-:Y:S02]  /*e1b0*/  FMUL.FTZ R115, R0, R115 ;  /* 0x0000007300737220 */ /* 0x000fe40000410000 */
[C---:B------:R-:W-:Y:S02]  /*e1c0*/  FMUL.FTZ R116, R2.reuse, R116 ;  /* 0x0000007402747220 */ /* 0x040fe40000410000 */
[----:B------:R-:W-:Y:S01]  /*e1d0*/  FMUL.FTZ R117, R2, R117 ;  /* 0x0000007502757220 */ /* 0x000fe20000410000 */
[C---:B---3--:R-:W-:Y:S03]  /*e1e0*/  HMMA.16816.F32.BF16 R28, R136.reuse, R140, R28 ;  /* 0x0000008c881c723c */ /* 0x048fe6000004181c */
[C---:B------:R-:W-:Y:S02]  /*e1f0*/  FMUL.FTZ R118, R0.reuse, R118 ;  /* 0x0000007600767220 */ /* 0x040fe40000410000 */
[----:B------:R-:W-:Y:S02]  /*e200*/  FMUL.FTZ R119, R0, R119 ;  /* 0x0000007700777220 */ /* 0x000fe40000410000 */
[C---:B------:R-:W-:Y:S01]  /*e210*/  FMUL.FTZ R120, R2.reuse, R120 ;  /* 0x0000007802787220 */ /* 0x040fe20000410000 */
[C---:B------:R-:W-:Y:S01]  /*e220*/  HMMA.16816.F32.BF16 R32, R136.reuse, R142, R32 ;  /* 0x0000008e8820723c */ /* 0x040fe20000041820 */
[----:B------:R-:W3:Y:S03]  /*e230*/  LDSM.16.MT88.4 R140, [R197+0x2000] ;  /* 0x00200000c58c783b */ /* 0x000ee60000004200 */
[----:B------:R-:W-:Y:S02]  /*e240*/  FMUL.FTZ R121, R2, R121 ;  /* 0x0000007902797220 */ /* 0x000fe40000410000 */
[C---:B------:R-:W-:Y:S02]  /*e250*/  FMUL.FTZ R122, R0.reuse, R122 ;  /* 0x0000007a007a7220 */ /* 0x040fe40000410000 */
[C---:B-1----:R-:W-:Y:S04]  /*e260*/  HMMA.16816.F32.BF16 R36, R136.reuse, R144, R36 ;  /* 0x000000908824723c */ /* 0x042fe80000041824 */
[----:B------:R-:W-:Y:S02]  /*e270*/  FMUL.FTZ R123, R0, R123 ;  /* 0x0000007b007b7220 */ /* 0x000fe40000410000 */
[C---:B------:R-:W-:Y:S02]  /*e280*/  FMUL.FTZ R124, R2.reuse, R124 ;  /* 0x0000007c027c7220 */ /* 0x040fe40000410000 */
[C---:B------:R-:W-:Y:S01]  /*e290*/  HMMA.16816.F32.BF16 R40, R136.reuse, R146, R40 ;  /* 0x000000928828723c */ /* 0x040fe20000041828 */
[----:B------:R-:W1:Y:S03]  /*e2a0*/  LDSM.16.MT88.4 R144, [R196+0x2000] ;  /* 0x00200000c490783b */ /* 0x000e660000004200 */
[----:B------:R-:W-:Y:S02]  /*e2b0*/  FMUL.FTZ R125, R2, R125 ;  /* 0x0000007d027d7220 */ /* 0x000fe40000410000 */
[C---:B------:R-:W-:Y:S02]  /*e2c0*/  FMUL.FTZ R126, R0.reuse, R126 ;  /* 0x0000007e007e7220 */ /* 0x040fe40000410000 */
[C---:B------:R-:W-:Y:S04]  /*e2d0*/  HMMA.16816.F32.BF16 R44, R136.reuse, R148, R44 ;  /* 0x00000094882c723c */ /* 0x040fe8000004182c */
[----:B------:R-:W-:Y:S02]  /*e2e0*/  FMUL.FTZ R127, R0, R127 ;  /* 0x0000007f007f7220 */ /* 0x000fe40000410000 */
[C---:B------:R-:W-:Y:S02]  /*e2f0*/  FMUL.FTZ R128, R2.reuse, R128 ;  /* 0x0000008002807220 */ /* 0x040fe40000410000 */
[C---:B------:R-:W-:Y:S01]  /*e300*/  HMMA.16816.F32.BF16 R48, R136.reuse, R150, R48 ;  /* 0x000000968830723c */ /* 0x040fe20000041830 */
[----:B------:R-:W2:Y:S03]  /*e310*/  LDSM.16.MT88.4 R148, [R193+0x4000] ;  /* 0x00400000c194783b */ /* 0x000ea60000004200 */
[----:B------:R-:W-:Y:S02]  /*e320*/  FMUL.FTZ R129, R2, R129 ;  /* 0x0000008102817220 */ /* 0x000fe40000410000 */
[C---:B------:R-:W-:Y:S02]  /*e330*/  FMUL.FTZ R130, R0.reuse, R130 ;  /* 0x0000008200827220 */ /* 0x040fe40000410000 */
[----:B------:R-:W-:Y:S01]  /*e340*/  FMUL.FTZ R131, R0, R131 ;  /* 0x0000008300837220 */ /* 0x000fe20000410000 */
[C---:B---3--:R-:W-:Y:S03]  /*e350*/  HMMA.16816.F32.BF16 R52, R136.reuse, R140, R52 ;  /* 0x0000008c8834723c */ /* 0x048fe60000041834 */
[----:B------:R-:W-:Y:S02]  /*e360*/  FFMA.FTZ R134, R221, c[0x0][0x2d0], -R133 ;  /* 0x0000b400dd867a23 */ /* 0x000fe40000010885 */
[----:B----4-:R-:W-:Y:S01]  /*e370*/  FFMA.FTZ R160, R2, R178, R181 ;  /* 0x000000b202a07223 */ /* 0x010fe200000100b5 */
[----:B------:R-:W-:Y:S01]  /*e380*/  MOV R178, R180 ;  /* 0x000000b400b27202 */ /* 0x000fe20000000f00 */
[----:B------:R3:W4:Y:S01]  /*e390*/  MUFU.EX2 R185, R134 ;  /* 0x0000008600b97308 */ /* 0x0007220000000800 */
[C---:B------:R-:W-:Y:S01]  /*e3a0*/  HMMA.16816.F32.BF16 R56, R136.reuse, R142, R56 ;  /* 0x0000008e8838723c */ /* 0x040fe20000041838 */
[----:B------:R-:W4:Y:S03]  /*e3b0*/  LDSM.16.MT88.4 R140, [R194+0x4000] ;  /* 0x00400000c28c783b */ /* 0x000f260000004200 */
[----:B------:R-:W-:Y:S04]  /*e3c0*/  FFMA.FTZ R2, R178, c[0x0][0x2d0], -R133 ;  /* 0x0000b400b2027a23 */ /* 0x000fe80000010885 */
[C---:B-1----:R-:W-:Y:S01]  /*e3d0*/  HMMA.16816.F32.BF16 R60, R136.reuse, R144, R60 ;  /* 0x00000090883c723c */ /* 0x042fe2000004183c */
[----:B------:R-:W-:Y:S07]  /*e3e0*/  MUFU.EX2 R180, R156 ;  /* 0x0000009c00b47308 */ /* 0x000fee0000000800 */
[C---:B------:R-:W-:Y:S01]  /*e3f0*/  HMMA.16816.F32.BF16 R64, R136.reuse, R146, R64 ;  /* 0x000000928840723c */ /* 0x040fe20000041840 */
[----:B------:R-:W1:Y:S02]  /*e400*/  LDSM.16.MT88.4 R144, [R197+0x4000] ;  /* 0x00400000c590783b */ /* 0x000e640000004200 */
[----:B------:R5:W-:Y:S01]  /*e410*/  MUFU.EX2 R172, R2 ;  /* 0x0000000200ac7308 */ /* 0x000be20000000800 */
[----:B---3--:R-:W-:Y:S04]  /*e420*/  FFMA.FTZ R134, R223, c[0x0][0x2d0], -R183 ;  /* 0x0000b400df867a23 */ /* 0x008fe800000108b7 */
[C---:B--2---:R-:W-:Y:S05]  /*e430*/  HMMA.16816.F32.BF16 R68, R136.reuse, R148, R68 ;  /* 0x000000948844723c */ /* 0x044fea0000041844 */
[----:B------:R2:W-:Y:S03]  /*e440*/  MUFU.EX2 R225, R134 ;  /* 0x0000008600e17308 */ /* 0x0005e60000000800 */
[C---:B------:R-:W-:Y:S01]  /*e450*/  HMMA.16816.F32.BF16 R72, R136.reuse, R150, R72 ;  /* 0x000000968848723c */ /* 0x040fe20000041848 */
[----:B------:R-:W3:Y:S07]  /*e460*/  LDSM.16.MT88.4 R148, [R196+0x4000] ;  /* 0x00400000c494783b */ /* 0x000eee0000004200 */
[C---:B----4-:R-:W-:Y:S04]  /*e470*/  HMMA.16816.F32.BF16 R76, R136.reuse, R140, R76 ;  /* 0x0000008c884c723c */ /* 0x050fe8000004184c */
[----:B-----5:R-:W-:Y:S02]  /*e480*/  FFMA.FTZ R2, R179, c[0x0][0x2d0], -R133 ;  /* 0x0000b400b3027a23 */ /* 0x020fe40000010885 */
[----:B------:R-:W-:Y:S02]  /*e490*/  MUFU.EX2 R179, R157 ;  /* 0x0000009d00b37308 */ /* 0x000fe40000000800 */
[C---:B------:R-:W-:Y:S01]  /*e4a0*/  HMMA.16816.F32.BF16 R80, R136.reuse, R142, R80 ;  /* 0x0000008e8850723c */ /* 0x040fe20000041850 */
[----:B------:R-:W4:Y:S03]  /*e4b0*/  LDSM.16.MT88.4 R140, [R193+0x6000] ;  /* 0x00600000c18c783b */ /* 0x000f260000004200 */
[----:B--2---:R-:W-:Y:S04]  /*e4c0*/  FFMA.FTZ R134, R228, c[0x0][0x2d0], -R183 ;  /* 0x0000b400e4867a23 */ /* 0x004fe800000108b7 */
[----:B------:R2:W-:Y:S01]  /*e4d0*/  MUFU.EX2 R173, R2 ;  /* 0x0000000200ad7308 */ /* 0x0005e20000000800 */
[C---:B-1----:R-:W-:Y:S08]  /*e4e0*/  HMMA.16816.F32.BF16 R84, R136.reuse, R144, R84 ;  /* 0x000000908854723c */ /* 0x042ff00000041854 */
[C---:B------:R-:W-:Y:S01]  /*e4f0*/  HMMA.16816.F32.BF16 R88, R136.reuse, R146, R88 ;  /* 0x000000928858723c */ /* 0x040fe20000041858 */
[----:B------:R-:W1:Y:S01]  /*e500*/  LDSM.16.MT88.4 R144, [R194+0x6000] ;  /* 0x00600000c290783b */ /* 0x000e620000004200 */
[----:B------:R5:W1:Y:S06]  /*e510*/  MUFU.EX2 R224, R134 ;  /* 0x0000008600e07308 */ /* 0x000a6c0000000800 */
[C---:B---3--:R-:W-:Y:S04]  /*e520*/  HMMA.16816.F32.BF16 R92, R136.reuse, R148, R92 ;  /* 0x00000094885c723c */ /* 0x048fe8000004185c */
[--C-:B--2---:R-:W-:Y:S04]  /*e530*/  FFMA.FTZ R2, R135, c[0x0][0x2d0], -R133.reuse ;  /* 0x0000b40087027a23 */ /* 0x104fe80000010885 */
[C---:B------:R-:W-:Y:S01]  /*e540*/  HMMA.16816.F32.BF16 R96, R136.reuse, R150, R96 ;  /* 0x000000968860723c */ /* 0x040fe20000041860 */
[----:B------:R-:W2:Y:S07]  /*e550*/  LDSM.16.MT88.4 R148, [R197+0x6000] ;  /* 0x00600000c594783b */ /* 0x000eae0000004200 */
[C---:B----4-:R-:W-:Y:S04]  /*e560*/  HMMA.16816.F32.BF16 R100, R136.reuse, R140, R100 ;  /* 0x0000008c8864723c */ /* 0x050fe80000041864 */
[--C-:B-----5:R-:W-:Y:S04]  /*e570*/  FFMA.FTZ R134, R229, c[0x0][0x2d0], -R133.reuse ;  /* 0x0000b400e5867a23 */ /* 0x120fe80000010885 */
[----:B------:R3:W-:Y:S01]  /*e580*/  MUFU.EX2 R184, R134 ;  /* 0x0000008600b87308 */ /* 0x0007e20000000800 */
[C---:B------:R-:W-:Y:S01]  /*e590*/  HMMA.16816.F32.BF16 R104, R136.reuse, R142, R104 ;  /* 0x0000008e8868723c */ /* 0x040fe20000041868 */
[----:B------:R-:W4:Y:S07]  /*e5a0*/  LDSM.16.MT88.4 R140, [R196+0x6000] ;  /* 0x00600000c48c783b */ /* 0x000f2e0000004200 */
[C---:B-1----:R-:W-:Y:S08]  /*e5b0*/  HMMA.16816.F32.BF16 R108, R136.reuse, R144, R108 ;  /* 0x00000090886c723c */ /* 0x042ff0000004186c */
[C---:B------:R-:W-:Y:S01]  /*e5c0*/  HMMA.16816.F32.BF16 R112, R136.reuse, R146, R112 ;  /* 0x000000928870723c */ /* 0x040fe20000041870 */
[----:B------:R-:W1:Y:S03]  /*e5d0*/  LDSM.16.MT88.4 R144, [R193+0x800] ;  /* 0x00080000c190783b */ /* 0x000e660000004200 */
[----:B---3--:R-:W-:Y:S04]  /*e5e0*/  FFMA.FTZ R134, R237, c[0x0][0x2d0], -R133 ;  /* 0x0000b400ed867a23 */ /* 0x008fe80000010885 */
[C---:B--2---:R-:W-:Y:S01]  /*e5f0*/  HMMA.16816.F32.BF16 R116, R136.reuse, R148, R116 ;  /* 0x000000948874723c */ /* 0x044fe20000041874 */
[----:B------:R2:W3:Y:S07]  /*e600*/  MUFU.EX2 R182, R134 ;  /* 0x0000008600b67308 */ /* 0x0004ee0000000800 */
[C---:B------:R-:W-:Y:S01]  /*e610*/  HMMA.16816.F32.BF16 R120, R136.reuse, R150, R120 ;  /* 0x000000968878723c */ /* 0x040fe20000041878 */
[----:B------:R-:W5:Y:S07]  /*e620*/  LDSM.16.MT88.4 R148, [R194+0x800] ;  /* 0x00080000c294783b */ /* 0x000f6e0000004200 */
[C---:B----4-:R-:W-:Y:S08]  /*e630*/  HMMA.16816.F32.BF16 R124, R136.reuse, R140, R124 ;  /* 0x0000008c887c723c */ /* 0x050ff0000004187c */
[----:B------:R-:W-:Y:S01]  /*e640*/  HMMA.16816.F32.BF16 R128, R136, R142, R128 ;  /* 0x0000008e8880723c */ /* 0x000fe20000041880 */
[----:B------:R-:W4:Y:S03]  /*e650*/  LDSM.16.MT88.4 R140, [R197+0x800] ;  /* 0x00080000c58c783b */ /* 0x000f260000004200 */
[--C-:B--2---:R-:W-:Y:S03]  /*e660*/  FFMA.FTZ R134, R241, c[0x0][0x2d0], -R183.reuse ;  /* 0x0000b400f1867a23 */ /* 0x104fe600000108b7 */
[----:B------:R-:W-:Y:S01]  /*e670*/  F2FP.BF16.PACK_AB R136, R226, R227 ;  /* 0x000000e3e288723e */ /* 0x000fe200000010ff */
[----:B------:R2:W-:Y:S01]  /*e680*/  MUFU.EX2 R223, R134 ;  /* 0x0000008600df7308 */ /* 0x0005e20000000800 */
[----:B------:R-:W-:Y:S03]  /*e690*/  F2FP.BF16.PACK_AB R137, R185, R186 ;  /* 0x000000bab989723e */ /* 0x000fe600000010ff */
[----:B------:R-:W-:Y:S02]  /*e6a0*/  F2FP.BF16.PACK_AB R138, R224, R225 ;  /* 0x000000e1e08a723e */ /* 0x000fe400000010ff */
[----:B---3--:R-:W-:Y:S07]  /*e6b0*/  F2FP.BF16.PACK_AB R139, R182, R184 ;  /* 0x000000b8b68b723e */ /* 0x008fee00000010ff */
[C---:B-1----:R-:W-:Y:S08]  /*e6c0*/  HMMA.16816.F32.BF16 R4, R136.reuse, R144, R4 ;  /* 0x000000908804723c */ /* 0x042ff00000041804 */
[C---:B------:R-:W-:Y:S01]  /*e6d0*/  HMMA.16816.F32.BF16 R8, R136.reuse, R146, R8 ;  /* 0x000000928808723c */ /* 0x040fe20000041808 */
[----:B------:R-:W1:Y:S03]  /*e6e0*/  LDSM.16.MT88.4 R144, [R196+0x800] ;  /* 0x00080000c490783b */ /* 0x000e660000004200 */
[----:B--2---:R-:W-:Y:S04]  /*e6f0*/  FFMA.FTZ R134, R242, c[0x0][0x2d0], -R183 ;  /* 0x0000b400f2867a23 */ /* 0x004fe800000108b7 */
[C---:B-----5:R-:W-:Y:S01]  /*e700*/  HMMA.16816.F32.BF16 R12, R136.reuse, R148, R12 ;  /* 0x00000094880c723c */ /* 0x060fe2000004180c */
[----:B------:R2:W-:Y:S07]  /*e710*/  MUFU.EX2 R221, R134 ;  /* 0x0000008600dd7308 */ /* 0x0005ee0000000800 */
[C---:B------:R-:W-:Y:S01]  /*e720*/  HMMA.16816.F32.BF16 R16, R136.reuse, R150, R16 ;  /* 0x000000968810723c */ /* 0x040fe20000041810 */
[----:B------:R-:W3:Y:S07]  /*e730*/  LDSM.16.MT88.4 R148, [R193+0x2800] ;  /* 0x00280000c194783b */ /* 0x000eee0000004200 */
[C---:B----4-:R-:W-:Y:S08]  /*e740*/  HMMA.16816.F32.BF16 R20, R136.reuse, R140, R20 ;  /* 0x0000008c8814723c */ /* 0x050ff00000041814 */
[C---:B------:R-:W-:Y:S01]  /*e750*/  HMMA.16816.F32.BF16 R24, R136.reuse, R142, R24 ;  /* 0x0000008e8818723c */ /* 0x040fe20000041818 */
[----:B------:R-:W4:Y:S03]  /*e760*/  LDSM.16.MT88.4 R140, [R194+0x2800] ;  /* 0x00280000c28c783b */ /* 0x000f260000004200 */
[--C-:B--2---:R-:W-:Y:S04]  /*e770*/  FFMA.FTZ R134, R244, c[0x0][0x2d0], -R133.reuse ;  /* 0x0000b400f4867a23 */ /* 0x104fe80000010885 */
[----:B------:R2:W-:Y:S01]  /*e780*/  MUFU.EX2 R176, R134 ;  /* 0x0000008600b07308 */ /* 0x0005e20000000800 */
[C---:B-1----:R-:W-:Y:S08]  /*e790*/  HMMA.16816.F32.BF16 R28, R136.reuse, R144, R28 ;  /* 0x00000090881c723c */ /* 0x042ff0000004181c */
[C---:B------:R-:W-:Y:S01]  /*e7a0*/  HMMA.16816.F32.BF16 R32, R136.reuse, R146, R32 ;  /* 0x000000928820723c */ /* 0x040fe20000041820 */
[----:B------:R-:W1:Y:S07]  /*e7b0*/  LDSM.16.MT88.4 R144, [R197+0x2800] ;  /* 0x00280000c590783b */ /* 0x000e6e0000004200 */
[C---:B---3--:R-:W-:Y:S04]  /*e7c0*/  HMMA.16816.F32.BF16 R36, R136.reuse, R148, R36 ;  /* 0x000000948824723c */ /* 0x048fe80000041824 */
[----:B--2---:R-:W-:Y:S04]  /*e7d0*/  FFMA.FTZ R134, R243, c[0x0][0x2d0], -R133 ;  /* 0x0000b400f3867a23 */ /* 0x004fe80000010885 */
[C---:B------:R-:W-:Y:S01]  /*e7e0*/  HMMA.16816.F32.BF16 R40, R136.reuse, R150, R40 ;  /* 0x000000968828723c */ /* 0x040fe20000041828 */
[----:B------:R-:W2:Y:S01]  /*e7f0*/  LDSM.16.MT88.4 R148, [R196+0x2800] ;  /* 0x00280000c494783b */ /* 0x000ea20000004200 */
[----:B------:R3:W-:Y:S06]  /*e800*/  MUFU.EX2 R177, R134 ;  /* 0x0000008600b17308 */ /* 0x0007ec0000000800 */
[C---:B----4-:R-:W-:Y:S08]  /*e810*/  HMMA.16816.F32.BF16 R44, R136.reuse, R140, R44 ;  /* 0x0000008c882c723c */ /* 0x050ff0000004182c */
[C---:B------:R-:W-:Y:S01]  /*e820*/  HMMA.16816.F32.BF16 R48, R136.reuse, R142, R48 ;  /* 0x0000008e8830723c */ /* 0x040fe20000041830 */
[----:B------:R-:W4:Y:S07]  /*e830*/  LDSM.16.MT88.4 R140, [R193+0x4800] ;  /* 0x00480000c18c783b */ /* 0x000f2e0000004200 */
[C---:B-1----:R-:W-:Y:S04]  /*e840*/  HMMA.16816.F32.BF16 R52, R136.reuse, R144, R52 ;  /* 0x000000908834723c */ /* 0x042fe80000041834 */
[--C-:B---3--:R-:W-:Y:S04]  /*e850*/  FFMA.FTZ R134, R245, c[0x0][0x2d0], -R183.reuse ;  /* 0x0000b400f5867a23 */ /* 0x108fe800000108b7 */
[----:B------:R1:W-:Y:S01]  /*e860*/  MUFU.EX2 R190, R134 ;  /* 0x0000008600be7308 */ /* 0x0003e20000000800 */
[C---:B------:R-:W-:Y:S01]  /*e870*/  HMMA.16816.F32.BF16 R56, R136.reuse, R146, R56 ;  /* 0x000000928838723c */ /* 0x040fe20000041838 */
[----:B------:R-:W3:Y:S07]  /*e880*/  LDSM.16.MT88.4 R144, [R194+0x4800] ;  /* 0x00480000c290783b */ /* 0x000eee0000004200 */
[C---:B--2---:R-:W-:Y:S08]  /*e890*/  HMMA.16816.F32.BF16 R60, R136.reuse, R148, R60 ;  /* 0x00000094883c723c */ /* 0x044ff0000004183c */
[C---:B------:R-:W-:Y:S01]  /*e8a0*/  HMMA.16816.F32.BF16 R64, R136.reuse, R150, R64 ;  /* 0x000000968840723c */ /* 0x040fe20000041840 */
[----:B------:R-:W2:Y:S03]  /*e8b0*/  LDSM.16.MT88.4 R148, [R197+0x4800] ;  /* 0x00480000c594783b */ /* 0x000ea60000004200 */
[----:B-1----:R-:W-:Y:S04]  /*e8c0*/  FFMA.FTZ R134, R246, c[0x0][0x2d0], -R183 ;  /* 0x0000b400f6867a23 */ /* 0x002fe800000108b7 */
[C---:B----4-:R-:W-:Y:S01]  /*e8d0*/  HMMA.16816.F32.BF16 R68, R136.reuse, R140, R68 ;  /* 0x0000008c8844723c */ /* 0x050fe20000041844 */
[----:B------:R1:W-:Y:S07]  /*e8e0*/  MUFU.EX2 R189, R134 ;  /* 0x0000008600bd7308 */ /* 0x0003ee0000000800 */
[C---:B------:R-:W-:Y:S01]  /*e8f0*/  HMMA.16816.F32.BF16 R72, R136.reuse, R142, R72 ;  /* 0x0000008e8848723c */ /* 0x040fe20000041848 */
[----:B------:R-:W4:Y:S07]  /*e900*/  LDSM.16.MT88.4 R140, [R196+0x4800] ;  /* 0x00480000c48c783b */ /* 0x000f2e0000004200 */
[C---:B---3--:R-:W-:Y:S08]  /*e910*/  HMMA.16816.F32.BF16 R76, R136.reuse, R144, R76 ;  /* 0x00000090884c723c */ /* 0x048ff0000004184c */
[C---:B------:R-:W-:Y:S01]  /*e920*/  HMMA.16816.F32.BF16 R80, R136.reuse, R146, R80 ;  /* 0x000000928850723c */ /* 0x040fe20000041850 */
[----:B------:R-:W3:Y:S03]  /*e930*/  LDSM.16.MT88.4 R144, [R193+0x6800] ;  /* 0x00680000c190783b */ /* 0x000ee60000004200 */
[--C-:B-1----:R-:W-:Y:S04]  /*e940*/  FFMA.FTZ R134, R247, c[0x0][0x2d0], -R133.reuse ;  /* 0x0000b400f7867a23 */ /* 0x102fe80000010885 */
[C---:B--2---:R-:W-:Y:S01]  /*e950*/  HMMA.16816.F32.BF16 R84, R136.reuse, R148, R84 ;  /* 0x000000948854723c */ /* 0x044fe20000041854 */
[----:B------:R1:W-:Y:S07]  /*e960*/  MUFU.EX2 R175, R134 ;  /* 0x0000008600af7308 */ /* 0x0003ee0000000800 */
[C---:B------:R-:W-:Y:S01]  /*e970*/  HMMA.16816.F32.BF16 R88, R136.reuse, R150, R88 ;  /* 0x000000968858723c */ /* 0x040fe20000041858 */
[----:B------:R-:W2:Y:S07]  /*e980*/  LDSM.16.MT88.4 R148, [R194+0x6800] ;  /* 0x00680000c294783b */ /* 0x000eae0000004200 */
[C---:B----4-:R-:W-:Y:S08]  /*e990*/  HMMA.16816.F32.BF16 R92, R136.reuse, R140, R92 ;  /* 0x0000008c885c723c */ /* 0x050ff0000004185c */
[C---:B------:R-:W-:Y:S01]  /*e9a0*/  HMMA.16816.F32.BF16 R96, R136.reuse, R142, R96 ;  /* 0x0000008e8860723c */ /* 0x040fe20000041860 */
[----:B------:R-:W4:Y:S03]  /*e9b0*/  LDSM.16.MT88.4 R140, [R197+0x6800] ;  /* 0x00680000c58c783b */ /* 0x000f260000004200 */
[--C-:B-1----:R-:W-:Y:S02]  /*e9c0*/  FFMA.FTZ R134, R249, c[0x0][0x2d0], -R133.reuse ;  /* 0x0000b400f9867a23 */ /* 0x102fe40000010885 */
[----:B------:R-:W-:Y:S02]  /*e9d0*/  FFMA.FTZ R133, R168, c[0x0][0x2d0], -R133 ;  /* 0x0000b400a8857a23 */ /* 0x000fe40000010885 */
[----:B------:R1:W-:Y:S01]  /*e9e0*/  MUFU.EX2 R174, R134 ;  /* 0x0000008600ae7308 */ /* 0x0003e20000000800 */
[C---:B---3--:R-:W-:Y:S08]  /*e9f0*/  HMMA.16816.F32.BF16 R100, R136.reuse, R144, R100 ;  /* 0x000000908864723c */ /* 0x048ff00000041864 */
[C---:B------:R-:W-:Y:S01]  /*ea00*/  HMMA.16816.F32.BF16 R104, R136.reuse, R146, R104 ;  /* 0x000000928868723c */ /* 0x040fe20000041868 */
[----:B------:R-:W3:Y:S01]  /*ea10*/  LDSM.16.MT88.4 R144, [R196+0x6800] ;  /* 0x00680000c490783b */ /* 0x000ee20000004200 */
[----:B------:R-:W-:Y:S06]  /*ea20*/  MUFU.EX2 R133, R133 ;  /* 0x0000008500857308 */ /* 0x000fec0000000800 */
[C---:B--2---:R-:W-:Y:S04]  /*ea30*/  HMMA.16816.F32.BF16 R108, R136.reuse, R148, R108 ;  /* 0x00000094886c723c */ /* 0x044fe8000004186c */
[--C-:B-1----:R-:W-:Y:S04]  /*ea40*/  FFMA.FTZ R134, R252, c[0x0][0x2d0], -R183.reuse ;  /* 0x0000b400fc867a23 */ /* 0x102fe800000108b7 */
[C---:B------:R-:W-:Y:S01]  /*ea50*/  HMMA.16816.F32.BF16 R112, R136.reuse, R150, R112 ;  /* 0x000000968870723c */ /* 0x040fe20000041870 */
[----:B------:R-:W-:Y:S01]  /*ea60*/  LDSM.16.MT88.4 R148, [R194+0x1000] ;  /* 0x00100000c294783b */ /* 0x000fe20000004200 */
[----:B------:R-:W1:Y:S02]  /*ea70*/  MUFU.EX2 R181, R134 ;  /* 0x0000008600b57308 */ /* 0x000e640000000800 */
[----:B------:R-:W-:Y:S04]  /*ea80*/  FFMA.FTZ R183, R248, c[0x0][0x2d0], -R183 ;  /* 0x0000b400f8b77a23 */ /* 0x000fe800000108b7 */
[C---:B----4-:R-:W-:Y:S04]  /*ea90*/  HMMA.16816.F32.BF16 R116, R136.reuse, R140, R116 ;  /* 0x0000008c8874723c */ /* 0x050fe80000041874 */
[----:B------:R-:W2:Y:S04]  /*eaa0*/  MUFU.EX2 R178, R183 ;  /* 0x000000b700b27308 */ /* 0x000ea80000000800 */
[C---:B------:R-:W-:Y:S01]  /*eab0*/  HMMA.16816.F32.BF16 R120, R136.reuse, R142, R120 ;  /* 0x0000008e8878723c */ /* 0x040fe20000041878 */
[----:B------:R-:W4:Y:S05]  /*eac0*/  LDSM.16.MT88.4 R140, [R193+0x1000] ;  /* 0x00100000c18c783b */ /* 0x000f2a0000004200 */
[----:B------:R5:W5:Y:S02]  /*ead0*/  MUFU.EX2 R134, R2 ;  /* 0x0000000200867308 */ /* 0x000b640000000800 */
[C---:B---3--:R-:W-:Y:S04]  /*eae0*/  HMMA.16816.F32.BF16 R124, R136.reuse, R144, R124 ;  /* 0x00000090887c723c */ /* 0x048fe8000004187c */
[----:B-1----:R-:W-:Y:S04]  /*eaf0*/  F2FP.BF16.PACK_AB R168, R180, R181 ;  /* 0x000000b5b4a8723e */ /* 0x002fe800000010ff */
[----:B------:R-:W-:Y:S01]  /*eb00*/  HMMA.16816.F32.BF16 R128, R136, R146, R128 ;  /* 0x000000928880723c */ /* 0x000fe20000041880 */
[----:B------:R-:W1:Y:S03]  /*eb10*/  LDSM.16.MT88.4 R144, [R197+0x1000] ;  /* 0x00100000c590783b */ /* 0x000e660000004200 */
[----:B--2---:R-:W-:Y:S03]  /*eb20*/  F2FP.BF16.PACK_AB R170, R178, R179 ;  /* 0x000000b3b2aa723e */ /* 0x004fe600000010ff */
[----:B------:R-:W-:Y:S02]  /*eb30*/  F2FP.BF16.PACK_AB R136, R221, R223 ;  /* 0x000000dfdd88723e */ /* 0x000fe400000010ff */
[----:B------:R-:W-:Y:S01]  /*eb40*/  F2FP.BF16.PACK_AB R137, R177, R176 ;  /* 0x000000b0b189723e */ /* 0x000fe200000010ff */
[----:B------:R-:W2:Y:S02]  /*eb50*/  LDL R183, [R1+0x14] ;  /* 0x0000140001b77983 */ /* 0x000ea40000100800 */
[----:B------:R-:W-:Y:S02]  /*eb60*/  F2FP.BF16.PACK_AB R138, R189, R190 ;  /* 0x000000bebd8a723e */ /* 0x000fe400000010ff */
[----:B------:R-:W-:Y:S01]  /*eb70*/  F2FP.BF16.PACK_AB R139, R174, R175 ;  /* 0x000000afae8b723e */ /* 0x000fe200000010ff */
[----:B-----5:R-:W-:Y:S01]  /*eb80*/  FFMA.FTZ R2, R0, R158, R187 ;  /* 0x0000009e00027223 */ /* 0x020fe200000100bb */
[----:B------:R-:W-:Y:S01]  /*eb90*/  F2FP.BF16.PACK_AB R171, R133, R134 ;  /* 0x0000008685ab723e */ /* 0x000fe200000010ff */
[----:B------:R-:W-:Y:S01]  /*eba0*/  LDSM.16.MT88.4 R156, [R197+0x1800] ;  /* 0x00180000c59c783b */ /* 0x000fe20000004200 */
[----:B------:R-:W-:Y:S02]  /*ebb0*/  FADD.FTZ R0, R238, R160 ;  /* 0x000000a0ee007221 */ /* 0x000fe40000010000 */
[----:B------:R-:W-:Y:S02]  /*ebc0*/  FADD.FTZ R2, R188, R2 ;  /* 0x00000002bc027221 */ /* 0x000fe40000010000 */
[----:B------:R-:W-:Y:S01]  /*ebd0*/  FADD.FTZ R0, R240, R0 ;  /* 0x00000000f0007221 */ /* 0x000fe20000010000 */
[C---:B----4-:R-:W-:Y:S03]  /*ebe0*/  HMMA.16816.F32.BF16 R4, R136.reuse, R140, R4 ;  /* 0x0000008c8804723c */ /* 0x050fe60000041804 */
[----:B------:R-:W-:Y:S01]  /*ebf0*/  FADD.FTZ R135, R169, R2 ;  /* 0x00000002a9877221 */ /* 0x000fe20000010000 */
[----:B------:R-:W-:Y:S01]  /*ec00*/  F2FP.BF16.PACK_AB R169, R173, R172 ;  /* 0x000000acada9723e */ /* 0x000fe200000010ff */
[----:B------:R-:W-:Y:S02]  /*ec10*/  FADD.FTZ R2, R239, R0 ;  /* 0x00000000ef027221 */ /* 0x000fe40000010000 */
[----:B------:R-:W-:Y:S01]  /*ec20*/  FADD.FTZ R0, R191, R135 ;  /* 0x00000087bf007221 */ /* 0x000fe20000010000 */
[C---:B------:R-:W-:Y:S01]  /*ec30*/  HMMA.16816.F32.BF16 R8, R136.reuse, R142, R8 ;  /* 0x0000008e8808723c */ /* 0x040fe20000041808 */
[----:B------:R-:W3:Y:S03]  /*ec40*/  LDSM.16.MT88.4 R140, [R193+0x3000] ;  /* 0x00300000c18c783b */ /* 0x000ee60000004200 */
[----:B------:R-:W-:Y:S02]  /*ec50*/  FADD.FTZ R2, R227, R2 ;  /* 0x00000002e3027221 */ /* 0x000fe40000010000 */
[----:B------:R-:W-:Y:S02]  /*ec60*/  FADD.FTZ R0, R186, R0 ;  /* 0x00000000ba007221 */ /* 0x000fe40000010000 */
[C---:B------:R-:W-:Y:S04]  /*ec70*/  HMMA.16816.F32.BF16 R12, R136.reuse, R148, R12 ;  /* 0x00000094880c723c */ /* 0x040fe8000004180c */
[----:B------:R-:W-:Y:S02]  /*ec80*/  FADD.FTZ R2, R226, R2 ;  /* 0x00000002e2027221 */ /* 0x000fe40000010000 */
[----:B------:R-:W-:Y:S02]  /*ec90*/  FADD.FTZ R0, R185, R0 ;  /* 0x00000000b9007221 */ /* 0x000fe40000010000 */
[C---:B------:R-:W-:Y:S01]  /*eca0*/  HMMA.16816.F32.BF16 R16, R136.reuse, R150, R16 ;  /* 0x000000968810723c */ /* 0x040fe20000041810 */
[----:B------:R-:W4:Y:S03]  /*ecb0*/  LDSM.16.MT88.4 R148, [R194+0x3000] ;  /* 0x00300000c294783b */ /* 0x000f260000004200 */
[----:B------:R-:W-:Y:S02]  /*ecc0*/  FADD.FTZ R2, R225, R2 ;  /* 0x00000002e1027221 */ /* 0x000fe40000010000 */
        /* <DEDUP_REMOVED lines=8> */
[C---:B------:R-:W-:Y:S04]  /*ed50*/  HMMA.16816.F32.BF16 R28, R136.reuse, R152, R28 ;  /* 0x00000098881c723c */ /* 0x040fe8000004181c */
[----:B------:R-:W-:Y:S02]  /*ed60*/  FADD.FTZ R2, R221, R2 ;  /* 0x00000002dd027221 */ /* 0x000fe40000010000 */
[----:B------:R-:W-:Y:S02]  /*ed70*/  FADD.FTZ R0, R177, R0 ;  /* 0x00000000b1007221 */ /* 0x000fe40000010000 */
[C---:B------:R-:W-:Y:S01]  /*ed80*/  HMMA.16816.F32.BF16 R32, R136.reuse, R154, R32 ;  /* 0x0000009a8820723c */ /* 0x040fe20000041820 */
[----:B------:R-:W5:Y:S03]  /*ed90*/  LDSM.16.MT88.4 R152, [R196+0x3000] ;  /* 0x00300000c498783b */ /* 0x000f660000004200 */
[----:B------:R-:W-:Y:S02]  /*eda0*/  FADD.FTZ R2, R190, R2 ;  /* 0x00000002be027221 */ /* 0x000fe40000010000 */
[----:B------:R-:W-:Y:S02]  /*edb0*/  FADD.FTZ R0, R175, R0 ;  /* 0x00000000af007221 */ /* 0x000fe40000010000 */
[C---:B---3--:R-:W-:Y:S04]  /*edc0*/  HMMA.16816.F32.BF16 R36, R136.reuse, R140, R36 ;  /* 0x0000008c8824723c */ /* 0x048fe80000041824 */
[----:B------:R-:W-:Y:S02]  /*edd0*/  FADD.FTZ R2, R189, R2 ;  /* 0x00000002bd027221 */ /* 0x000fe40000010000 */
[----:B------:R-:W-:Y:S02]  /*ede0*/  FADD.FTZ R0, R174, R0 ;  /* 0x00000000ae007221 */ /* 0x000fe40000010000 */
        /* <DEDUP_REMOVED lines=8> */
[C---:B-----5:R-:W-:Y:S08]  /*ee70*/  HMMA.16816.F32.BF16 R60, R136.reuse, R152, R60 ;  /* 0x00000098883c723c */ /* 0x060ff0000004183c */
[C---:B------:R-:W-:Y:S01]  /*ee80*/  HMMA.16816.F32.BF16 R64, R136.reuse, R154, R64 ;  /* 0x0000009a8840723c */ /* 0x040fe20000041840 */
[----:B------:R-:W5:Y:S07]  /*ee90*/  LDSM.16.MT88.4 R152, [R196+0x5000] ;  /* 0x00500000c498783b */ /* 0x000f6e0000004200 */
        /* <DEDUP_REMOVED lines=19> */
[C---:B------:R-:W-:Y:S08]  /*efd0*/  HMMA.16816.F32.BF16 R120, R136.reuse, R146, R120 ;  /* 0x000000928878723c */ /* 0x040ff00000041878 */
[C---:B-----5:R-:W-:Y:S08]  /*efe0*/  HMMA.16816.F32.BF16 R124, R136.reuse, R152, R124 ;  /* 0x00000098887c723c */ /* 0x060ff0000004187c */
[----:B------:R-:W-:Y:S08]  /*eff0*/  HMMA.16816.F32.BF16 R128, R136, R154, R128 ;  /* 0x0000009a8880723c */ /* 0x000ff00000041880 */
[C---:B---3--:R-:W-:Y:S01]  /*f000*/  HMMA.16816.F32.BF16 R136, R168.reuse, R140, R4 ;  /* 0x0000008ca888723c */ /* 0x048fe20000041804 */
[----:B------:R-:W1:Y:S07]  /*f010*/  LDSM.16.MT88.4 R4, [R193+0x3800] ;  /* 0x00380000c104783b */ /* 0x000e6e0000004200 */
[C---:B------:R-:W-:Y:S01]  /*f020*/  HMMA.16816.F32.BF16 R140, R168.reuse, R142, R8 ;  /* 0x0000008ea88c723c */ /* 0x040fe20000041808 */
[----:B------:R-:W3:Y:S07]  /*f030*/  LDSM.16.MT88.4 R8, [R194+0x3800] ;  /* 0x00380000c208783b */ /* 0x000eee0000004200 */
[C---:B----4-:R-:W-:Y:S01]  /*f040*/  HMMA.16816.F32.BF16 R144, R168.reuse, R148, R12 ;  /* 0x00000094a890723c */ /* 0x050fe2000004180c */
[----:B------:R-:W4:Y:S07]  /*f050*/  LDSM.16.MT88.4 R12, [R197+0x3800] ;  /* 0x00380000c50c783b */ /* 0x000f2e0000004200 */
[C---:B------:R-:W-:Y:S01]  /*f060*/  HMMA.16816.F32.BF16 R148, R168.reuse, R150, R16 ;  /* 0x00000096a894723c */ /* 0x040fe20000041810 */
[----:B------:R-:W5:Y:S02]  /*f070*/  LDSM.16.MT88.4 R16, [R196+0x3800] ;  /* 0x00380000c410783b */ /* 0x000f640000004200 */
[----:B--2---:R-:W-:Y:S05]  /*f080*/  ISETP.GT.AND P0, PT, R222, R183, PT ;  /* 0x000000b7de00720c */ /* 0x004fea0003f04270 */
[C---:B------:R-:W-:Y:S01]  /*f090*/  HMMA.16816.F32.BF16 R152, R168.reuse, R156, R20 ;  /* 0x0000009ca898723c */ /* 0x040fe20000041814 */
[----:B------:R-:W2:Y:S03]  /*f0a0*/  LDSM.16.MT88.4 R20, [R193+0x5800] ;  /* 0x00580000c114783b */ /* 0x000ea60000004200 */
[----:B------:R-:W-:Y:S04]  /*f0b0*/  MOV R222, R220 ;  /* 0x000000dc00de7202 */ /* 0x000fe80000000f00 */
[C---:B------:R-:W-:Y:S01]  /*f0c0*/  HMMA.16816.F32.BF16 R156, R168.reuse, R158, R24 ;  /* 0x0000009ea89c723c */ /* 0x040fe20000041818 */
[----:B------:R-:W-:Y:S07]  /*f0d0*/  LDSM.16.MT88.4 R24, [R193+0x7800] ;  /* 0x00780000c118783b */ /* 0x000fee0000004200 */
[C---:B------:R-:W-:Y:S08]  /*f0e0*/  HMMA.16816.F32.BF16 R160, R168.reuse, R164, R28 ;  /* 0x000000a4a8a0723c */ /* 0x040ff0000004181c */
[C---:B------:R-:W-:Y:S08]  /*f0f0*/  HMMA.16816.F32.BF16 R164, R168.reuse, R166, R32 ;  /* 0x000000a6a8a4723c */ /* 0x040ff00000041820 */
        /* <DEDUP_REMOVED lines=20> */
[C---:B----4-:R-:W-:Y:S07]  /*f240*/  HMMA.16816.F32.BF16 R92, R168.reuse, R12, R92 ;  /* 0x0000000ca85c723c */ /* 0x050fee000004185c */
[-C--:B------:R-:W-:Y:S01]  /*f250*/  MOV R12, R3.reuse ;  /* 0x00000003000c7202 */ /* 0x080fe20000000f00 */
[C---:B------:R-:W-:Y:S08]  /*f260*/  HMMA.16816.F32.BF16 R96, R168.reuse, R14, R96 ;  /* 0x0000000ea860723c */ /* 0x040ff00000041860 */
[C---:B------:R-:W-:Y:S08]  /*f270*/  HMMA.16816.F32.BF16 R100, R168.reuse, R24, R100 ;  /* 0x00000018a864723c */ /* 0x040ff00000041864 */
[C---:B------:R-:W-:Y:S08]  /*f280*/  HMMA.16816.F32.BF16 R104, R168.reuse, R26, R104 ;  /* 0x0000001aa868723c */ /* 0x040ff00000041868 */
[C---:B-----5:R-:W-:Y:S08]  /*f290*/  HMMA.16816.F32.BF16 R108, R168.reuse, R16, R108 ;  /* 0x00000010a86c723c */ /* 0x060ff0000004186c */
[C---:B------:R-:W-:Y:S08]  /*f2a0*/  HMMA.16816.F32.BF16 R112, R168.reuse, R18, R112 ;  /* 0x00000012a870723c */ /* 0x040ff00000041870 */
[C---:B--2---:R-:W-:Y:S08]  /*f2b0*/  HMMA.16816.F32.BF16 R116, R168.reuse, R20, R116 ;  /* 0x00000014a874723c */ /* 0x044ff00000041874 */
        /* <DEDUP_REMOVED lines=8> */
[----:B------:R-:W-:Y:S01]  /*f340*/  FADD.FTZ R0, R134, R4 ;  /* 0x0000000486007221 */ /* 0x000fe20000010000 */
[----:B------:R-:W-:Y:S01]  /*f350*/  MOV R134, R3 ;  /* 0x0000000300867202 */ /* 0x000fe20000000f00 */
[----:B------:R-:W-:Y:S02]  /*f360*/  FADD.FTZ R2, R178, R2 ;  /* 0x00000002b2027221 */ /* 0x000fe40000010000 */
[----:B------:R-:W-:Y:S01]  /*f370*/  FADD.FTZ R0, R133, R0 ;  /* 0x0000000085007221 */ /* 0x000fe20000010000 */
[----:B------:R-:W-:Y:S02]  /*f380*/  MOV R133, R132 ;  /* 0x0000008400857202 */ /* 0x000fe40000000f00 */
[----:B------:R1:W-:Y:S04]  /*f390*/  STL [R1], R2 ;  /* 0x0000000201007387 */ /* 0x0003e80000100800 */
[----:B------:R1:W-:Y:S01]  /*f3a0*/  STL [R1+0x8], R0 ;  /* 0x0000080001007387 */ /* 0x0003e20000100800 */
[----:B------:R-:W-:-:S05]  /*f3b0*/  @P0 BRA `(.L_x_1703) ;  /* 0xffffc80000000947 */ /* 0x000fca000383ffff */
.L_x_1702:
[----:B------:R-:W-:-:S13]  /*f3c0*/  ISETP.GE.AND P0, PT, R220, R230, PT ;  /* 0x000000e6dc00720c */ /* 0x000fda0003f06270 */
[----:B------:R-:W-:Y:S05]  /*f3d0*/  @!P0 BRA `(.L_x_1704) ;  /* 0x0000430000008947 */ /* 0x000fea0003800000 */
[----:B------:R-:W-:Y:S02]  /*f3e0*/  MOV R133, R12 ;  /* 0x0000000c00857202 */ /* 0x000fe40000000f00 */
[----:B-1----:R-:W-:Y:S02]  /*f3f0*/  MOV R2, R132 ;  /* 0x0000008400027202 */ /* 0x002fe40000000f00 */
.L_x_1713:
[----:B------:R-:W-:Y:S01]  /*f400*/  SHF.R.S32.HI R0, RZ, 0x1f, R220 ;  /* 0x0000001fff007819 */ /* 0x000fe200000114dc */
[----:B------:R-:W-:Y:S04]  /*f410*/  DEPBAR.LE SB0, 0x0 ;  /* 0x000080000000791a */ /* 0x000fe80000000000 */
[----:B------:R-:W-:Y:S01]  /*f420*/  WARPSYNC 0xffffffff ;  /* 0xffffffff00007948 */ /* 0x000fe20003800000 */
[----:B------:R-:W-:Y:S01]  /*f430*/  BAR.SYNC.DEFER_BLOCKING 0x0 ;  /* 0x0000000000007b1d */ /* 0x000fe20000010000 */
[----:B------:R-:W-:Y:S01]  /*f440*/  IMAD R0, R0, c[0x0][0x208], RZ ;  /* 0x0000820000007a24 */ /* 0x000fe200078e02ff */
[----:B------:R-:W-:Y:S01]  /*f450*/  IADD3 R14, P0, R234, 0x40, RZ ;  /* 0x00000040ea0e7810 */ /* 0x000fe20007f1e0ff */
[C---:B------:R-:W-:Y:S04]  /*f460*/  IMAD.WIDE.U32 R6, R220.reuse, c[0x0][0x208], RZ ;  /* 0x00008200dc067a25 */ /* 0x040fe800078e00ff */
[----:B------:R-:W-:Y:S02]  /*f470*/  IMAD R0, R220, c[0x0][0x20c], R0 ;  /* 0x00008300dc007a24 */ /* 0x000fe400078e0200 */
[----:B------:R-:W-:Y:S01]  /*f480*/  IMAD.X R15, RZ, RZ, R236, P0 ;  /* 0x000000ffff0f7224 */ /* 0x000fe200000e06ec */
[----:B------:R-:W-:Y:S01]  /*f490*/  IADD3 R23, P0, R234, 0x80, RZ ;  /* 0x00000080ea177810 */ /* 0x000fe20007f1e0ff */
[----:B------:R-:W-:Y:S02]  /*f4a0*/  IMAD.IADD R0, R7, 0x1, R0 ;  /* 0x0000000107007824 */ /* 0x000fe400078e0200 */
[C---:B------:R-:W-:Y:S02]  /*f4b0*/  IMAD.SHL.U32 R4, R6.reuse, 0x40, RZ ;  /* 0x0000004006047824 */ /* 0x040fe400078e00ff */
[----:B------:R-:W-:Y:S01]  /*f4c0*/  IMAD.X R22, RZ, RZ, R236, P0 ;  /* 0x000000ffff167224 */ /* 0x000fe200000e06ec */
[----:B------:R-:W-:Y:S01]  /*f4d0*/  SHF.L.U64.HI R0, R6, 0x6, R0 ;  /* 0x0000000606007819 */ /* 0x000fe20000010200 */
[----:B------:R-:W-:Y:S01]  /*f4e0*/  IMAD.MOV.U32 R20, RZ, RZ, c[0x0][0x208] ;  /* 0x00008200ff147624 */ /* 0x000fe200078e00ff */
[----:B------:R-:W-:Y:S01]  /*f4f0*/  IADD3 R3, P0, R4, R234, RZ ;  /* 0x000000ea04037210 */ /* 0x000fe20007f1e0ff */
[----:B------:R-:W-:Y:S04]  /*f500*/  IMAD.MOV.U32 R240, RZ, RZ, c[0x0][0x2c4] ;  /* 0x0000b100fff07624 */ /* 0x000fe800078e00ff */
[----:B------:R-:W-:Y:S01]  /*f510*/  IMAD.X R5, R0, 0x1, R236, P0 ;  /* 0x0000000100057824 */ /* 0x000fe200000e06ec */
[C---:B------:R-:W-:Y:S01]  /*f520*/  LEA R6, P0, R3.reuse, c[0x0][0x1f8], 0x1 ;  /* 0x00007e0003067a11 */ /* 0x040fe200078008ff */
[----:B------:R-:W-:Y:S01]  /*f530*/  LDSM.16.M88.4 R32, [R199] ;  /* 0x00000000c720783b */ /* 0x000fe20000000200 */
[----:B------:R-:W-:Y:S01]  /*f540*/  ISETP.NE.AND P2, PT, R240, 0x1, PT ;  /* 0x00000001f000780c */ /* 0x000fe20003f45270 */
[----:B------:R-:W-:Y:S01]  /*f550*/  ULDC UR4, c[0x0][0x324] ;  /* 0x0000c90000047ab9 */ /* 0x000fe20000000800 */
[----:B------:R-:W-:Y:S01]  /*f560*/  LEA.HI.X R7, R3, c[0x0][0x1fc], R5, 0x1, P0 ;  /* 0x00007f0003077a11 */ /* 0x000fe200000f0c05 */
[----:B------:R-:W-:Y:S01]  /*f570*/  ULOP3.LUT UR4, URZ, UR4, URZ, 0x33, !UPT ;  /* 0x000000043f047292 */ /* 0x000fe2000f8e333f */
[----:B------:R-:W-:Y:S01]  /*f580*/  IADD3 R3, P0, R4, R14, RZ ;  /* 0x0000000e04037210 */ /* 0x000fe20007f1e0ff */
[----:B------:R-:W1:Y:S04]  /*f590*/  LDSM.16.M88.4 R8, [R192] ;  /* 0x00000000c008783b */ /* 0x000e680000000200 */
[----:B------:R-:W-:Y:S01]  /*f5a0*/  IMAD.X R13, R0, 0x1, R15, P0 ;  /* 0x00000001000d7824 */ /* 0x000fe200000e060f */
[----:B------:R-:W-:Y:S01]  /*f5b0*/  IADD3 R5, P0, R4, R23, RZ ;  /* 0x0000001704057210 */ /* 0x000fe20007f1e0ff */
[----:B------:R-:W2:Y:S06]  /*f5c0*/  LDSM.16.M88.4 R16, [R192+0x800] ;  /* 0x00080000c010783b */ /* 0x000eac0000000200 */
[----:B------:R-:W3:Y:S06]  /*f5d0*/  LDSM.16.M88.4 R24, [R192+0x1000] ;  /* 0x00100000c018783b */ /* 0x000eec0000000200 */
[----:B------:R-:W4:Y:S06]  /*f5e0*/  LDSM.16.M88.4 R168, [R192+0x1800] ;  /* 0x00180000c0a8783b */ /* 0x000f2c0000000200 */
[----:B------:R-:W-:Y:S06]  /*f5f0*/  LDSM.16.M88.4 R172, [R200] ;  /* 0x00000000c8ac783b */ /* 0x000fec0000000200 */
[----:B------:R-:W2:Y:S06]  /*f600*/  LDSM.16.M88.4 R176, [R203] ;  /* 0x00000000cbb0783b */ /* 0x000eac0000000200 */
[----:B------:R-:W1:Y:S06]  /*f610*/  LDSM.16.M88.4 R180, [R218] ;  /* 0x00000000dab4783b */ /* 0x000e6c0000000200 */
[----:B------:R-:W1:Y:S06]  /*f620*/  LDSM.16.M88.4 R184, [R217] ;  /* 0x00000000d9b8783b */ /* 0x000e6c0000000200 */
[----:B------:R-:W1:Y:S06]  /*f630*/  LDSM.16.M88.4 R188, [R216] ;  /* 0x00000000d8bc783b */ /* 0x000e6c0000000200 */
[----:B------:R-:W-:Y:S01]  /*f640*/  @!PT LDS RZ, [RZ] ;  /* 0x00000000fffff984 */ /* 0x000fe20000000800 */
[----:B------:R-:W-:Y:S01]  /*f650*/  @!PT LDS RZ, [RZ] ;  /* 0x00000000fffff984 */ /* 0x000fe20000000800 */
[----:B------:R-:W-:Y:S01]  /*f660*/  @!PT LDS RZ, [RZ] ;  /* 0x00000000fffff984 */ /* 0x000fe20000000800 */
[----:B------:R2:W-:Y:S06]  /*f670*/  LDGSTS.E.BYPASS.LTC128B.128 [R219+0x100], [R6.64], !P6 ;  /* 0x0010000006db7fae */ /* 0x0005ec000f101d46 */
[----:B------:R-:W5:Y:S06]  /*f680*/  LDL R239, [R1+0x18] ;  /* 0x0000180001ef7983 */ /* 0x000f6c0000100800 */
[----:B------:R-:W5:Y:S06]  /*f690*/  LDL R238, [R1+0x44] ;  /* 0x0000440001ee7983 */ /* 0x000f6c0000100800 */
[----:B------:R-:W5:Y:S01]  /*f6a0*/  LDL R237, [R1+0x4] ;  /* 0x0000040001ed7983 */ /* 0x000f620000100800 */
[----:B--2---:R-:W-:Y:S01]  /*f6b0*/  IMAD.X R7, R0, 0x1, R22, P0 ;  /* 0x0000000100077824 */ /* 0x004fe200000e0616 */
[C---:B------:R-:W-:Y:S04]  /*f6c0*/  LEA R12, P0, R3.reuse, c[0x0][0x1f8], 0x1 ;  /* 0x00007e00030c7a11 */ /* 0x040fe800078008ff */
[----:B------:R-:W-:Y:S02]  /*f6d0*/  LEA.HI.X R13, R3, c[0x0][0x1fc], R13, 0x1, P0 ;  /* 0x00007f00030d7a11 */ /* 0x000fe400000f0c0d */
[C---:B------:R-:W-:Y:S03]  /*f6e0*/  LEA R6, P0, R5.reuse, c[0x0][0x1f8], 0x1 ;  /* 0x00007e0005067a11 */ /* 0x040fe600078008ff */
[----:B------:R2:W-:Y:S01]  /*f6f0*/  LDGSTS.E.BYPASS.LTC128B.128 [R219+0x2100], [R12.64], !P5 ;  /* 0x021000000cdb7fae */ /* 0x0005e2000e901d46 */
[----:B------:R-:W-:Y:S01]  /*f700*/  LEA.HI.X R7, R5, c[0x0][0x1fc], R7, 0x1, P0 ;  /* 0x00007f0005077a11 */ /* 0x000fe200000f0c07 */
[----:B------:R-:W-:Y:S01]  /*f710*/  IMAD.MOV.U32 R5, RZ, RZ, c[0x0][0x20c] ;  /* 0x00008300ff057624 */ /* 0x000fe200078e00ff */
[----:B------:R-:W-:Y:S03]  /*f720*/  IADD3 R21, P0, R234, 0xc0, RZ ;  /* 0x000000c0ea157810 */ /* 0x000fe60007f1e0ff */
[----:B------:R1:W-:Y:S02]  /*f730*/  LDGSTS.E.BYPASS.LTC128B.128 [R219+0x4100], [R6.64], !P4 ;  /* 0x0410000006db7fae */ /* 0x0003e4000e101d46 */
[----:B------:R-:W-:Y:S01]  /*f740*/  IMAD.X R28, RZ, RZ, R236, P0 ;  /* 0x000000ffff1c7224 */ /* 0x000fe200000e06ec */
[C---:B------:R-:W-:Y:S04]  /*f750*/  LEA R3, P0, R20.reuse, R4, 0x5 ;  /* 0x0000000414037211 */ /* 0x040fe800078028ff */
[----:B------:R-:W-:Y:S02]  /*f760*/  LEA.HI.X R20, R20, R0, R5, 0x5, P0 ;  /* 0x0000000014147211 */ /* 0x000fe400000f2c05 */
[----:B------:R-:W-:Y:S05]  /*f770*/  IADD3 R5, P0, R4, R21, RZ ;  /* 0x0000001504057210 */ /* 0x000fea0007f1e0ff */
[----:B------:R-:W-:Y:S01]  /*f780*/  IMAD.X R0, R0, 0x1, R28, P0 ;  /* 0x0000000100007824 */ /* 0x000fe200000e061c */
[C---:B------:R-:W-:Y:S04]  /*f790*/  LEA R4, P0, R5.reuse, c[0x0][0x1f8], 0x1 ;  /* 0x00007e0005047a11 */ /* 0x040fe800078008ff */
[----:B------:R-:W-:Y:S05]  /*f7a0*/  LEA.HI.X R5, R5, c[0x0][0x1fc], R0, 0x1, P0 ;  /* 0x00007f0005057a11 */ /* 0x000fea00000f0c00 */
[----:B------:R2:W-:Y:S01]  /*f7b0*/  LDGSTS.E.BYPASS.LTC128B.128 [R219+0x6100], [R4.64], !P3 ;  /* 0x0610000004db7fae */ /* 0x0005e2000d901d46 */
[C---:B-1----:R-:W-:Y:S05]  /*f7c0*/  IADD3 R6, P0, R3.reuse, R14, RZ ;  /* 0x0000000e03067210 */ /* 0x042fea0007f1e0ff */
[C---:B------:R-:W-:Y:S01]  /*f7d0*/  IMAD.X R7, R20.reuse, 0x1, R15, P0 ;  /* 0x0000000114077824 */ /* 0x040fe200000e060f */
[C---:B------:R-:W-:Y:S04]  /*f7e0*/  IADD3 R0, P0, R3.reuse, R234, RZ ;  /* 0x000000ea03007210 */ /* 0x040fe80007f1e0ff */
[----:B--2---:R-:W-:Y:S02]  /*f7f0*/  IADD3.X R4, R20, R236, RZ, P0, !PT ;  /* 0x000000ec14047210 */ /* 0x004fe400007fe4ff */
[C---:B------:R-:W-:Y:S04]  /*f800*/  LEA R12, P0, R0.reuse, c[0x0][0x1f8], 0x1 ;  /* 0x00007e00000c7a11 */ /* 0x040fe800078008ff */
[----:B------:R-:W-:Y:S02]  /*f810*/  LEA.HI.X R13, R0, c[0x0][0x1fc], R4, 0x1, P0 ;  /* 0x00007f00000d7a11 */ /* 0x000fe400000f0c04 */
[C---:B------:R-:W-:Y:S03]  /*f820*/  LEA R14, P0, R6.reuse, c[0x0][0x1f8], 0x1 ;  /* 0x00007e00060e7a11 */ /* 0x040fe600078008ff */
[----:B------:R1:W-:Y:S01]  /*f830*/  LDGSTS.E.BYPASS.LTC128B.128 [R219+0x1100], [R12.64], !P6 ;  /* 0x011000000cdb7fae */ /* 0x0003e2000f101d46 */
[----:B------:R-:W-:Y:S02]  /*f840*/  LEA.HI.X R15, R6, c[0x0][0x1fc], R7, 0x1, P0 ;  /* 0x00007f00060f7a11 */ /* 0x000fe400000f0c07 */
[C---:B------:R-:W-:Y:S03]  /*f850*/  IADD3 R0, P0, R3.reuse, R23, RZ ;  /* 0x0000001703007210 */ /* 0x040fe60007f1e0ff */
[----:B------:R1:W-:Y:S02]  /*f860*/  LDGSTS.E.BYPASS.LTC128B.128 [R219+0x3100], [R14.64], !P5 ;  /* 0x031000000edb7fae */ /* 0x0003e4000e901d46 */
[----:B------:R-:W-:Y:S01]  /*f870*/  IMAD.X R4, R20, 0x1, R22, P0 ;  /* 0x0000000114047824 */ /* 0x000fe200000e0616 */
[C---:B------:R-:W-:Y:S04]  /*f880*/  LEA R22, P0, R0.reuse, c[0x0][0x1f8], 0x1 ;  /* 0x00007e0000167a11 */ /* 0x040fe800078008ff */
[----:B------:R-:W-:Y:S02]  /*f890*/  LEA.HI.X R23, R0, c[0x0][0x1fc], R4, 0x1, P0 ;  /* 0x00007f0000177a11 */ /* 0x000fe400000f0c04 */
[C---:B------:R-:W-:Y:S03]  /*f8a0*/  HMMA.16816.F32.BF16 R4, R32.reuse, R8, RZ ;  /* 0x000000082004723c */ /* 0x040fe600000418ff */
[----:B------:R-:W-:Y:S01]  /*f8b0*/  IADD3 R3, P0, R3, R21, RZ ;  /* 0x0000001503037210 */ /* 0x000fe20007f1e0ff */
[----:B------:R3:W-:Y:S04]  /*f8c0*/  LDGSTS.E.BYPASS.LTC128B.128 [R219+0x5100], [R22.64], !P4 ;  /* 0x0510000016db7fae */ /* 0x0007e8000e101d46 */
[C---:B------:R-:W-:Y:S01]  /*f8d0*/  HMMA.16816.F32.BF16 R8, R32.reuse, R10, RZ ;  /* 0x0000000a2008723c */ /* 0x040fe200000418ff */
[----:B------:R-:W-:Y:S03]  /*f8e0*/  IMAD.X R0, R20, 0x1, R28, P0 ;  /* 0x0000000114007824 */ /* 0x000fe600000e061c */
[C---:B------:R-:W-:Y:S04]  /*f8f0*/  LEA R20, P0, R3.reuse, c[0x0][0x1f8], 0x1 ;  /* 0x00007e0003147a11 */ /* 0x040fe800078008ff */
[----:B------:R-:W-:Y:S01]  /*f900*/  LEA.HI.X R21, R3, c[0x0][0x1fc], R0, 0x1, P0 ;  /* 0x00007f0003157a11 */ /* 0x000fe200000f0c00 */
[C---:B-1----:R-:W-:Y:S01]  /*f910*/  HMMA.16816.F32.BF16 R12, R32.reuse, R16, RZ ;  /* 0x00000010200c723c */ /* 0x042fe200000418ff */
[C---:B------:R-:W-:Y:S03]  /*f920*/  ISETP.GT.AND P0, PT, R220.reuse, R230, PT ;  /* 0x000000e6dc00720c */ /* 0x040fe60003f04270 */
[----:B------:R3:W-:Y:S04]  /*f930*/  LDGSTS.E.BYPASS.LTC128B.128 [R219+0x7100], [R20.64], !P3 ;  /* 0x0710000014db7fae */ /* 0x0007e8000d901d46 */
[C---:B------:R-:W-:Y:S02]  /*f940*/  HMMA.16816.F32.BF16 R16, R32.reuse, R18, RZ ;  /* 0x000000122010723c */ /* 0x040fe400000418ff */
[----:B------:R-:W0:Y:S04]  /*f950*/  LDGDEPBAR ;  /* 0x00000000000079af */ /* 0x000e280000000000 */
[----:B------:R-:W-:Y:S06]  /*f960*/  @P0 IADD3 R0, R220, -0x1, RZ ;  /* 0xffffffffdc000810 */ /* 0x000fec0007ffe0ff */
[----:B------:R-:W-:Y:S01]  /*f970*/  @P0 SHF.R.S32.HI R3, RZ, 0x1f, R0 ;  /* 0x0000001fff030819 */ /* 0x000fe20000011400 */
[----:B------:R-:W-:Y:S04]  /*f980*/  @P0 IMAD.WIDE.U32 R134, R0, c[0x0][0x1e0], RZ ;  /* 0x0000780000860a25 */ /* 0x000fe800078e00ff */
[----:B------:R-:W-:Y:S02]  /*f990*/  @P0 IMAD.SHL.U32 R132, R134, 0x40, RZ ;  /* 0x0000004086840824 */ /* 0x000fe400078e00ff */
[----:B------:R-:W-:Y:S01]  /*f9a0*/  @P0 IMAD R3, R3, c[0x0][0x1e0], RZ ;  /* 0x0000780003030a24 */ /* 0x000fe200078e02ff */
[C---:B---3--:R-:W-:Y:S03]  /*f9b0*/  HMMA.16816.F32.BF16 R20, R32.reuse, R24, RZ ;  /* 0x000000182014723c */ /* 0x048fe600000418ff */
[----:B------:R-:W-:Y:S01]  /*f9c0*/  @P0 IMAD R3, R0, c[0x0][0x1e4], R3 ;  /* 0x0000790000030a24 */ /* 0x000fe200078e0203 */
[----:B------:R-:W-:Y:S03]  /*f9d0*/  @P0 IADD3 R0, P1, R132, R232, RZ ;  /* 0x000000e884000210 */ /* 0x000fe60007f3e0ff */
[----:B------:R-:W-:Y:S01]  /*f9e0*/  @P0 IMAD.IADD R3, R135, 0x1, R3 ;  /* 0x0000000187030824 */ /* 0x000fe200078e0203 */
[C---:B------:R-:W-:Y:S08]  /*f9f0*/  HMMA.16816.F32.BF16 R24, R32.reuse, R26, RZ ;  /* 0x0000001a2018723c */ /* 0x040ff000000418ff */
[C---:B----4-:R-:W-:Y:S08]  /*fa00*/  HMMA.16816.F32.BF16 R28, R32.reuse, R168, RZ ;  /* 0x000000a8201c723c */ /* 0x050ff000000418ff */
[----:B------:R-:W-:Y:S01]  /*fa10*/  HMMA.16816.F32.BF16 R32, R32, R170, RZ ;  /* 0x000000aa2020723c */ /* 0x000fe200000418ff */
[----:B------:R-:W-:Y:S07]  /*fa20*/  LDSM.16.M88.4 R168, [R202] ;  /* 0x00000000caa8783b */ /* 0x000fee0000000200 */
[C---:B------:R-:W-:Y:S08]  /*fa30*/  HMMA.16816.F32.BF16 R4, R172.reuse, R176, R4 ;  /* 0x000000b0ac04723c */ /* 0x040ff00000041804 */
        /* <DEDUP_REMOVED lines=10> */
[----:B------:R-:W-:Y:S03]  /*fae0*/  @P0 IADD3 R0, P1, R132, R181, RZ ;  /* 0x000000b584000210 */ /* 0x000fe60007f3e0ff */
[C---:B------:R-:W-:Y:S04]  /*faf0*/  HMMA.16816.F32.BF16 R24, R172.reuse, R186, R24 ;  /* 0x000000baac18723c */ /* 0x040fe80000041818 */
[----:B------:R-:W-:Y:S01]  /*fb00*/  @P0 IMAD.X R3, R178, 0x1, R182, P1 ;  /* 0x00000001b2030824 */ /* 0x000fe200008e06b6 */
[C---:B------:R-:W-:Y:S03]  /*fb10*/  @P0 LEA R226, P1, R0.reuse, c[0x0][0x1c8], 0x1 ;  /* 0x0000720000e20a11 */ /* 0x040fe600078208ff */
[C---:B------:R-:W-:Y:S04]  /*fb20*/  HMMA.16816.F32.BF16 R28, R172.reuse, R188, R28 ;  /* 0x000000bcac1c723c */ /* 0x040fe8000004181c */
[----:B------:R-:W-:Y:S01]  /*fb30*/  @P0 LEA.HI.X R227, R0, c[0x0][0x1cc], R3, 0x1, P1 ;  /* 0x0000730000e30a11 */ /* 0x000fe200008f0c03 */
[----:B------:R-:W-:Y:S01]  /*fb40*/  @P0 IMAD.MOV.U32 R0, RZ, RZ, c[0x0][0x1e0] ;  /* 0x00007800ff000624 */ /* 0x000fe200078e00ff */
[----:B------:R-:W-:Y:S02]  /*fb50*/  @P0 MOV R3, c[0x0][0x1e4] ;  /* 0x0000790000030a02 */ /* 0x000fe40000000f00 */
[----:B------:R-:W-:Y:S01]  /*fb60*/  HMMA.16816.F32.BF16 R32, R172, R190, R32 ;  /* 0x000000beac20723c */ /* 0x000fe20000041820 */
[----:B------:R-:W1:Y:S03]  /*fb70*/  LDSM.16.M88.4 R172, [R198] ;  /* 0x00000000c6ac783b */ /* 0x000e660000000200 */
[C---:B------:R-:W-:Y:S04]  /*fb80*/  @P0 LEA R180, P1, R0.reuse, R132, 0x5 ;  /* 0x0000008400b40211 */ /* 0x040fe800078228ff */
[----:B------:R-:W-:Y:S04]  /*fb90*/  @P0 LEA.HI.X R179, R0, R178, R3, 0x5, P1 ;  /* 0x000000b200b30211 */ /* 0x000fe800008f2c03 */
[----:B------:R-:W-:Y:S05]  /*fba0*/  @P0 IADD3 R134, P1, R232, 0x80, RZ ;  /* 0x00000080e8860810 */ /* 0x000fea0007f3e0ff */
[----:B------:R-:W-:Y:S01]  /*fbb0*/  @P0 IMAD.X R135, RZ, RZ, R231, P1 ;  /* 0x000000ffff870224 */ /* 0x000fe200008e06e7 */
[-C--:B------:R-:W-:Y:S05]  /*fbc0*/  @P0 IADD3 R0, P1, R132, R134.reuse, RZ ;  /* 0x0000008684000210 */ /* 0x080fea0007f3e0ff */
[----:B------:R-:W-:Y:S01]  /*fbd0*/  @P0 IMAD.X R3, R178, 0x1, R135, P1 ;  /* 0x00000001b2030824 */ /* 0x000fe200008e0687 */
[C---:B------:R-:W-:Y:S04]  /*fbe0*/  @P0 LEA R176, P1, R0.reuse, c[0x0][0x1c8], 0x1 ;  /* 0x0000720000b00a11 */ /* 0x040fe800078208ff */
[----:B------:R-:W-:Y:S02]  /*fbf0*/  @P0 LEA.HI.X R177, R0, c[0x0][0x1cc], R3, 0x1, P1 ;  /* 0x0000730000b10a11 */ /* 0x000fe400008f0c03 */
[----:B------:R-:W-:Y:S05]  /*fc00*/  @P0 IADD3 R3, P1, R232, 0xc0, RZ ;  /* 0x000000c0e8030810 */ /* 0x000fea0007f3e0ff */
[----:B------:R-:W-:Y:S01]  /*fc10*/  @P0 IMAD.X R0, RZ, RZ, R231, P1 ;  /* 0x000000ffff000224 */ /* 0x000fe200008e06e7 */
        /* <DEDUP_REMOVED lines=197> */
[C---:B------:R-:W-:Y:S03]  /*10870*/  @P0 LEA R134, P1, R132.reuse, c[0x0][0x1c8], 0x1 ;  /* 0x0000720084860a11 */ /* 0x040fe600078208ff */
[----:B------:R1:W2:Y:S01]  /*10880*/  MUFU.TANH R184, R0 ;  /* 0x0000000000b87308 */ /* 0x0002a20000002400 */
[----:B------:R-:W-:Y:S01]  /*10890*/  @P0 LEA.HI.X R135, R132, c[0x0][0x1cc], R169, 0x1, P1 ;  /* 0x0000730084870a11 */ /* 0x000fe200008f0ca9 */
[----:B------:R-:W-:Y:S01]  /*108a0*/  @!PT LDS RZ, [RZ] ;  /* 0x00000000fffff984 */ /* 0x000fe20000000800 */
[----:B------:R-:W-:Y:S01]  /*108b0*/  @!PT LDS RZ, [RZ] ;  /* 0x00000000fffff984 */ /* 0x000fe20000000800 */
[----:B------:R-:W-:Y:S01]  /*108c0*/  @!PT LDS RZ, [RZ] ;  /* 0x00000000fffff984 */ /* 0x000fe20000000800 */
[----:B------:R3:W-:Y:S01]  /*108d0*/  @P0 LDGSTS.E.BYPASS.LTC128B.128 [R219+0x8100], [R228.64], !P6 ;  /* 0x08100000e4db0fae */ /* 0x0007e2000f101d46 */
[C---:B------:R-:W-:Y:S04]  /*108e0*/  @P0 LEA R170, P1, R168.reuse, c[0x0][0x1c8], 0x1 ;  /* 0x00007200a8aa0a11 */ /* 0x040fe800078208ff */
[----:B------:R-:W-:Y:S01]  /*108f0*/  @P0 LEA.HI.X R171, R168, c[0x0][0x1cc], R171, 0x1, P1 ;  /* 0x00007300a8ab0a11 */ /* 0x000fe200008f0cab */
[----:B------:R3:W-:Y:S01]  /*10900*/  @P0 LDGSTS.E.BYPASS.LTC128B.128 [R219+0xa100], [R226.64], !P5 ;  /* 0x0a100000e2db0fae */ /* 0x0007e2000e901d46 */
[C---:B------:R-:W-:Y:S04]  /*10910*/  @P0 LEA R168, P1, R3.reuse, c[0x0][0x1c8], 0x1 ;  /* 0x0000720003a80a11 */ /* 0x040fe800078208ff */
[----:B------:R-:W-:Y:S01]  /*10920*/  @P0 LEA.HI.X R169, R3, c[0x0][0x1cc], R178, 0x1, P1 ;  /* 0x0000730003a90a11 */ /* 0x000fe200008f0cb2 */
[----:B------:R3:W-:Y:S01]  /*10930*/  @P0 LDGSTS.E.BYPASS.LTC128B.128 [R219+0xc100], [R176.64], !P4 ;  /* 0x0c100000b0db0fae */ /* 0x0007e2000e101d46 */
[----:B------:R-:W-:Y:S05]  /*10940*/  FMUL.FTZ R3, R31, c[0x0][0x320] ;  /* 0x0000c8001f037a20 */ /* 0x000fea0000410000 */
[----:B------:R3:W-:Y:S01]  /*10950*/  @P0 LDGSTS.E.BYPASS.LTC128B.128 [R219+0xe100], [R174.64], !P3 ;  /* 0x0e100000aedb0fae */ /* 0x0007e2000d901d46 */
[----:B-1----:R-:W-:Y:S05]  /*10960*/  FMUL.FTZ R0, R5, c[0x0][0x320] ;  /* 0x0000c80005007a20 */ /* 0x002fea0000410000 */
[----:B------:R3:W-:Y:S01]  /*10970*/  @P0 LDGSTS.E.BYPASS.LTC128B.128 [R219+0x9100], [R172.64], !P6 ;  /* 0x09100000acdb0fae */ /* 0x0007e2000f101d46 */
[----:B-----5:R-:W-:Y:S01]  /*10980*/  IMAD.IADD R5, R238, 0x1, R239 ;  /* 0x00000001ee057824 */ /* 0x020fe200078e02ef */
[----:B------:R1:W4:Y:S04]  /*10990*/  MUFU.TANH R183, R0 ;  /* 0x0000000000b77308 */ /* 0x0003280000002400 */
[----:B------:R3:W-:Y:S06]  /*109a0*/  @P0 LDGSTS.E.BYPASS.LTC128B.128 [R219+0xb100], [R134.64], !P5 ;  /* 0x0b10000086db0fae */ /* 0x0007ec000e901d46 */
[----:B------:R3:W-:Y:S06]  /*109b0*/  @P0 LDGSTS.E.BYPASS.LTC128B.128 [R219+0xd100], [R170.64], !P4 ;  /* 0x0d100000aadb0fae */ /* 0x0007ec000e101d46 */
[----:B------:R3:W-:Y:S06]  /*109c0*/  @P0 LDGSTS.E.BYPASS.LTC128B.128 [R219+0xf100], [R168.64], !P3 ;  /* 0x0f100000a8db0fae */ /* 0x0007ec000d901d46 */
[----:B------:R-:W0:Y:S01]  /*109d0*/  LDGDEPBAR ;  /* 0x00000000000079af */ /* 0x000e220000000000 */
[----:B-1----:R-:W-:Y:S02]  /*109e0*/  FMUL.FTZ R0, R6, c[0x0][0x320] ;  /* 0x0000c80006007a20 */ /* 0x002fe40000410000 */
[----:B------:R-:W-:Y:S02]  /*109f0*/  IMAD.SHL.U32 R6, R220, 0x40, RZ ;  /* 0x00000040dc067824 */ /* 0x000fe400078e00ff */
[----:B------:R1:W1:Y:S02]  /*10a00*/  MUFU.TANH R225, R0 ;  /* 0x0000000000e17308 */ /* 0x0002640000002400 */
[----:B-1----:R-:W-:Y:S02]  /*10a10*/  FMUL.FTZ R0, R7, c[0x0][0x320] ;  /* 0x0000c80007007a20 */ /* 0x002fe40000410000 */
[----:B------:R-:W-:Y:S06]  /*10a20*/  IMAD.MOV.U32 R7, RZ, RZ, c[0x0][0x32c] ;  /* 0x0000cb00ff077624 */ /* 0x000fec00078e00ff */
[----:B------:R1:W1:Y:S01]  /*10a30*/  MUFU.TANH R224, R0 ;  /* 0x0000000000e07308 */ /* 0x0002620000002400 */
[----:B------:R-:W-:Y:S01]  /*10a40*/  ISETP.GE.AND P1, PT, R7, 0x1, PT ;  /* 0x000000010700780c */ /* 0x000fe20003f26270 */
        /* <DEDUP_REMOVED lines=39> */
[----:B-1----:R-:W-:Y:S08]  /*10cc0*/  FMUL.FTZ R0, R27, c[0x0][0x320] ;  /* 0x0000c8001b007a20 */ /* 0x002ff00000410000 */
[----:B------:R1:W1:Y:S10]  /*10cd0*/  MUFU.TANH R27, R3 ;  /* 0x00000003001b7308 */ /* 0x0002740000002400 */
[----:B------:R2:W2:Y:S01]  /*10ce0*/  MUFU.TANH R185, R0 ;  /* 0x0000000000b97308 */ /* 0x0004a20000002400 */
[----:B-1----:R-:W-:Y:S09]  /*10cf0*/  FMUL.FTZ R3, R32, c[0x0][0x320] ;  /* 0x0000c80020037a20 */ /* 0x002ff20000410000 */
[----:B------:R-:W1:Y:S01]  /*10d00*/  MUFU.TANH R11, R3 ;  /* 0x00000003000b7308 */ /* 0x000e620000002400 */
[----:B--2---:R-:W-:Y:S09]  /*10d10*/  FMUL.FTZ R0, R28, c[0x0][0x320] ;  /* 0x0000c8001c007a20 */ /* 0x004ff20000410000 */
[----:B------:R2:W1:Y:S02]  /*10d20*/  MUFU.TANH R13, R0 ;  /* 0x00000000000d7308 */ /* 0x0004640000002400 */
[----:B--2---:R-:W-:Y:S08]  /*10d30*/  FMUL.FTZ R0, R29, c[0x0][0x320] ;  /* 0x0000c8001d007a20 */ /* 0x004ff00000410000 */
[----:B------:R2:W1:Y:S02]  /*10d40*/  MUFU.TANH R12, R0 ;  /* 0x00000000000c7308 */ /* 0x0004640000002400 */
[----:B--2---:R-:W-:Y:S02]  /*10d50*/  FMUL.FTZ R0, R30, c[0x0][0x320] ;  /* 0x0000c8001e007a20 */ /* 0x004fe40000410000 */
[----:B------:R-:W5:Y:S06]  /*10d60*/  LDL R30, [R1+0xc] ;  /* 0x00000c00011e7983 */ /* 0x000f6c0000100800 */
[----:B------:R2:W1:Y:S02]  /*10d70*/  MUFU.TANH R28, R0 ;  /* 0x00000000001c7308 */ /* 0x0004640000002400 */
[----:B--2---:R-:W-:Y:S05]  /*10d80*/  @P2 IMAD.HI.U32 R0, R5, c[0x0][0x2c8], RZ ;  /* 0x0000b20005002a27 */ /* 0x004fea00078e00ff */
[----:B------:R-:W-:Y:S01]  /*10d90*/  @P2 SHF.R.U32.HI R5, RZ, c[0x0][0x2cc], R0 ;  /* 0x0000b300ff052a19 */ /* 0x000fe20000011600 */
[----:B------:R-:W-:Y:S04]  /*10da0*/  FMUL.FTZ R0, R33, c[0x0][0x320] ;  /* 0x0000c80021007a20 */ /* 0x000fe80000410000 */
[----:B------:R2:W1:Y:S01]  /*10db0*/  MUFU.TANH R10, R0 ;  /* 0x00000000000a7308 */ /* 0x0004620000002400 */
[----:B------:R-:W1:Y:S01]  /*10dc0*/  SHFL.IDX PT, R4, R5, RZ, 0x1c1f ;  /* 0x001c1fff05047589 */ /* 0x000e6200000e0000 */
[----:B--2---:R-:W-:Y:S08]  /*10dd0*/  FMUL.FTZ R0, R34, c[0x0][0x320] ;  /* 0x0000c80022007a20 */ /* 0x004ff00000410000 */
[----:B------:R2:W1:Y:S02]  /*10de0*/  MUFU.TANH R25, R0 ;  /* 0x0000000000197308 */ /* 0x0004640000002400 */
[----:B--2---:R-:W-:Y:S08]  /*10df0*/  FMUL.FTZ R0, R35, c[0x0][0x320] ;  /* 0x0000c80023007a20 */ /* 0x004ff00000410000 */
[----:B------:R2:W1:Y:S02]  /*10e00*/  MUFU.TANH R29, R0 ;  /* 0x00000000001d7308 */ /* 0x0004640000002400 */
[----:B--2---:R-:W-:Y:S04]  /*10e10*/  IADD3 R0, -R237, 0x1, -R6 ;  /* 0x00000001ed007810 */ /* 0x004fe80007ffe906 */
[----:B-----5:R-:W-:Y:S04]  /*10e20*/  IADD3 R0, -R26, R0, R30 ;  /* 0x000000001a007210 */ /* 0x020fe80007ffe11e */
[C---:B------:R-:W-:Y:S02]  /*10e30*/  IADD3 R8, R0.reuse, c[0x0][0x328], RZ ;  /* 0x0000ca0000087a10 */ /* 0x040fe40007ffe0ff */
[----:B------:R-:W-:Y:S03]  /*10e40*/  IADD3 R7, R0, UR4, RZ ;  /* 0x0000000400077c10 */ /* 0x000fe6000fffe0ff */
[----:B-1----:R-:W-:Y:S02]  /*10e50*/  IMAD.IADD R3, R8, 0x1, R4 ;  /* 0x0000000108037824 */ /* 0x002fe400078e0204 */
[----:B------:R-:W-:Y:S01]  /*10e60*/  IMAD.IADD R0, R4, 0x1, R7 ;  /* 0x0000000104007824 */ /* 0x000fe200078e0207 */
[----:B------:R-:W-:-:S05]  /*10e70*/  @!P1 BRA `(.L_x_1705) ;  /* 0x0000018000009947 */ /* 0x000fca0003800000 */
[----:B---34-:R-:W-:Y:S01]  /*10e80*/  IADD3 R4, -R26, R30, R4 ;  /* 0x0000001e1a047210 */ /* 0x018fe20007ffe104 */
        /* <DEDUP_REMOVED lines=12> */
.L_x_1707:
[----:B------:R-:W-:Y:S04]  /*10f50*/  MOV R9, c[0x0][0x32c] ;  /* 0x0000cb0000097a02 */ /* 0x000fe80000000f00 */
[----:B------:R-:W-:Y:S11]  /*10f60*/  ISETP.NE.AND P0, PT, R9, 0x1, PT ;  /* 0x000000010900780c */ /* 0x000ff60003f05270 */
[----:B------:R-:W-:Y:S02]  /*10f70*/  @!UPT UIADD3 URZ, URZ, URZ, URZ ;  /* 0x0000003f3f3ff290 */ /* 0x000fe4000fffe03f */
[----:B------:R-:W-:Y:S05]  /*10f80*/  @P0 IMAD.HI.U32 R9, R4, c[0x0][0x330], RZ ;  /* 0x0000cc0004090a27 */ /* 0x000fea00078e00ff */
[----:B------:R-:W-:Y:S02]  /*10f90*/  @P0 SHF.R.U32.HI R4, RZ, c[0x0][0x334], R9 ;  /* 0x0000cd00ff040a19 */ /* 0x000fe40000011609 */
.L_x_1708:
[----:B------:R-:W-:Y:S05]  /*10fa0*/  BSYNC B0 ;  /* 0x0000000000007941 */ /* 0x000fea0003800000 */
.L_x_1706:
[----:B------:R-:W-:Y:S04]  /*10fb0*/  IMAD R4, R4, c[0x0][0x32c], -R6 ;  /* 0x0000cb0004047a24 */ /* 0x000fe800078e0a06 */
[----:B------:R-:W-:Y:S05]  /*10fc0*/  IMAD.IADD R4, R4, 0x1, -R237 ;  /* 0x0000000104047824 */ /* 0x000fea00078e0aed */
[----:B------:R-:W-:Y:S02]  /*10fd0*/  IMNMX R0, R0, R4, !PT ;  /* 0x0000000400007217 */ /* 0x000fe40007800200 */
[----:B------:R-:W-:Y:S04]  /*10fe0*/  IADD3 R4, R4, c[0x0][0x32c], RZ ;  /* 0x0000cb0004047a10 */ /* 0x000fe80007ffe0ff */
[----:B------:R-:W-:Y:S02]  /*10ff0*/  IMNMX R3, R3, R4, PT ;  /* 0x0000000403037217 */ /* 0x000fe40003800200 */
.L_x_1705:
[----:B---34-:R-:W-:Y:S04]  /*11000*/  ISETP.GT.AND P2, PT, R220, -0x1, PT ;  /* 0xffffffffdc00780c */ /* 0x018fe80003f44270 */
        /* <DEDUP_REMOVED lines=65> */
.L_x_1711:
[----:B------:R-:W-:Y:S04]  /*11420*/  MOV R3, c[0x0][0x32c] ;  /* 0x0000cb0000037a02 */ /* 0x000fe80000000f00 */
[----:B------:R-:W-:Y:S11]  /*11430*/  ISETP.NE.AND P0, PT, R3, 0x1, PT ;  /* 0x000000010300780c */ /* 0x000ff60003f05270 */
[----:B------:R-:W-:Y:S02]  /*11440*/  @!UPT UIADD3 URZ, URZ, URZ, URZ ;  /* 0x0000003f3f3ff290 */ /* 0x000fe4000fffe03f */
[----:B------:R-:W-:Y:S05]  /*11450*/  @P0 IMAD.HI.U32 R3, R0, c[0x0][0x330], RZ ;  /* 0x0000cc0000030a27 */ /* 0x000fea00078e00ff */
[----:B------:R-:W-:Y:S02]  /*11460*/  @P0 SHF.R.U32.HI R0, RZ, c[0x0][0x334], R3 ;  /* 0x0000cd00ff000a19 */ /* 0x000fe40000011603 */
.L_x_1712:
[----:B------:R-:W-:Y:S05]  /*11470*/  BSYNC B0 ;  /* 0x0000000000007941 */ /* 0x000fea0003800000 */
.L_x_1710:
[----:B------:R-:W-:Y:S04]  /*11480*/  IMAD R6, R0, c[0x0][0x32c], -R6 ;  /* 0x0000cb0000067a24 */ /* 0x000fe800078e0a06 */
[----:B------:R-:W-:Y:S05]  /*11490*/  IMAD.IADD R0, R6, 0x1, -R237 ;  /* 0x0000000106007824 */ /* 0x000fea00078e0aed */
[----:B------:R-:W-:Y:S02]  /*114a0*/  IMNMX R4, R4, R0, !PT ;  /* 0x0000000004047217 */ /* 0x000fe40007800200 */
[----:B------:R-:W-:Y:S04]  /*114b0*/  IADD3 R0, R0, c[0x0][0x32c], RZ ;  /* 0x0000cb0000007a10 */ /* 0x000fe80007ffe0ff */
[----:B------:R-:W-:Y:S02]  /*114c0*/  IMNMX R5, R5, R0, PT ;  /* 0x0000000005057217 */ /* 0x000fe40003800200 */
.L_x_1709:
[----:B------:R-:W2:Y:S01]  /*114d0*/  LDL.LU R30, [R1] ;  /* 0x00000000011e7983 */ /* 0x000ea20000300800 */
[----:B------:R-:W-:Y:S02]  /*114e0*/  FMNMX.FTZ R0, R9, R2, !PT ;  /* 0x0000000209007209 */ /* 0x000fe40007810000 */
[----:B------:R-:W-:Y:S01]  /*114f0*/  ISETP.GT.AND P1, PT, R4, RZ, P2 ;  /* 0x000000ff0400720c */ /* 0x000fe20001724270 */
[----:B------:R-:W-:Y:S01]  /*11500*/  LDSM.16.MT88.4 R172, [R193] ;  /* 0x00000000c1ac783b */ /* 0x000fe20000004200 */
[----:B------:R-:W-:Y:S02]  /*11510*/  FMNMX.FTZ R0, R24, R0, !PT ;  /* 0x0000000018007209 */ /* 0x000fe40007810000 */
[----:B------:R-:W-:Y:S02]  /*11520*/  ISETP.LT.OR P1, PT, R5, 0x1, P1 ;  /* 0x000000010500780c */ /* 0x000fe40000f21670 */
[----:B------:R-:W-:Y:S02]  /*11530*/  FMNMX.FTZ R0, R23, R0, !PT ;  /* 0x0000000017007209 */ /* 0x000fe40007810000 */
[----:B------:R-:W-:Y:S01]  /*11540*/  FSEL R6, R225, -INF , !P1 ;  /* 0xff800000e1067808 */ /* 0x000fe20004800000 */
[----:B------:R-:W3:Y:S01]  /*11550*/  LDL.LU R227, [R1+0x8] ;  /* 0x0000080001e37983 */ /* 0x000ee20000300800 */
[----:B------:R-:W-:Y:S02]  /*11560*/  FMNMX.FTZ R0, R22, R0, !PT ;  /* 0x0000000016007209 */ /* 0x000fe40007810000 */
[----:B------:R-:W-:Y:S02]  /*11570*/  ISETP.GT.AND P1, PT, R4, 0x1, P2 ;  /* 0x000000010400780c */ /* 0x000fe40001724270 */
[----:B------:R-:W-:Y:S02]  /*11580*/  FMNMX.FTZ R0, R21, R0, !PT ;  /* 0x0000000015007209 */ /* 0x000fe40007810000 */
        /* <DEDUP_REMOVED lines=22> */
[C---:B------:R-:W-:Y:S03]  /*116f0*/  ISETP.GT.AND P1, PT, R4.reuse, 0x11, P2 ;  /* 0x000000110400780c */ /* 0x040fe60001724270 */
[----:B------:R-:W1:Y:S01]  /*11700*/  SHFL.BFLY PT, R3, R0, 0x2, 0x1f ;  /* 0x0c401f0000037f89 */ /* 0x000e6200000e0000 */
        /* <DEDUP_REMOVED lines=27> */
[----:B------:R-:W-:Y:S04]  /*118c0*/  ISETP.LT.OR P1, PT, R5, 0x39, P1 ;  /* 0x000000390500780c */ /* 0x000fe80000f21670 */
[----:B------:R-:W-:Y:S02]  /*118d0*/  FSEL R189, R25, -INF , !P1 ;  /* 0xff80000019bd7808 */ /* 0x000fe40004800000 */
[----:B-1----:R-:W-:Y:S05]  /*118e0*/  FMNMX.FTZ R0, R0, R3, !PT ;  /* 0x0000000300007209 */ /* 0x002fea0007810000 */
[----:B------:R-:W1:Y:S02]  /*118f0*/  SHFL.BFLY PT, R3, R0, 0x1, 0x1f ;  /* 0x0c201f0000037f89 */ /* 0x000e6400000e0000 */
[----:B-1----:R-:W-:Y:S04]  /*11900*/  FMNMX.FTZ R132, R0, R3, !PT ;  /* 0x0000000300847209 */ /* 0x002fe80007810000 */
[C---:B------:R-:W-:Y:S04]  /*11910*/  FSETP.NEU.FTZ.AND P0, PT, R132.reuse, -INF , PT ;  /* 0xff8000008400780b */ /* 0x040fe80003f1d000 */
[----:B------:R-:W-:Y:S05]  /*11920*/  FSEL R0, R132, RZ, P0 ;  /* 0x000000ff84007208 */ /* 0x000fea0000000000 */
[----:B------:R-:W-:Y:S02]  /*11930*/  FADD.FTZ R3, -R0, R2 ;  /* 0x0000000200037221 */ /* 0x000fe40000010100 */
[----:B------:R-:W-:Y:S05]  /*11940*/  FMUL.FTZ R0, R132, c[0x0][0x2d0] ;  /* 0x0000b40084007a20 */ /* 0x000fea0000410000 */
[----:B------:R-:W-:Y:S02]  /*11950*/  FSEL R0, R0, RZ, P0 ;  /* 0x000000ff00007208 */ /* 0x000fe40000000000 */
[----:B------:R-:W-:Y:S03]  /*11960*/  ISETP.GT.AND P0, PT, R4, 0x39, P2 ;  /* 0x000000390400780c */ /* 0x000fe60001704270 */
[--C-:B------:R-:W-:Y:S01]  /*11970*/  FFMA.FTZ R186, R20, c[0x0][0x2d0], -R0.reuse ;  /* 0x0000b40014ba7a23 */ /* 0x100fe20000010800 */
[----:B------:R-:W-:Y:S01]  /*11980*/  ISETP.LT.OR P0, PT, R5, 0x3a, P0 ;  /* 0x0000003a0500780c */ /* 0x000fe20000701670 */
[--C-:B------:R-:W-:Y:S02]  /*11990*/  FFMA.FTZ R185, R19, c[0x0][0x2d0], -R0.reuse ;  /* 0x0000b40013b97a23 */ /* 0x100fe40000010800 */
[--C-:B------:R-:W-:Y:S01]  /*119a0*/  FFMA.FTZ R4, R9, c[0x0][0x2d0], -R0.reuse ;  /* 0x0000b40009047a23 */ /* 0x100fe20000010800 */
[----:B------:R-:W-:Y:S01]  /*119b0*/  FSEL R134, R29, -INF , !P0 ;  /* 0xff8000001d867808 */ /* 0x000fe20004000000 */
        /* <DEDUP_REMOVED lines=14> */
[----:B------:R-:W-:Y:S01]  /*11aa0*/  FFMA.FTZ R223, R10, c[0x0][0x2d0], -R0 ;  /* 0x0000b4000adf7a23 */ /* 0x000fe20000010800 */
[----:B------:R-:W-:Y:S01]  /*11ab0*/  FMNMX.FTZ R0, R6, R133, !PT ;  /* 0x0000008506007209 */ /* 0x000fe20007810000 */
[----:B------:R-:W-:Y:S03]  /*11ac0*/  MUFU.EX2 R15, R9 ;  /* 0x00000009000f7308 */ /* 0x000fe60000000800 */
[----:B------:R-:W-:Y:S04]  /*11ad0*/  FMNMX.FTZ R0, R8, R0, !PT ;  /* 0x0000000008007209 */ /* 0x000fe80007810000 */
[----:B------:R-:W-:Y:S03]  /*11ae0*/  FMNMX.FTZ R0, R7, R0, !PT ;  /* 0x0000000007007209 */ /* 0x000fe60007810000 */
[----:B------:R-:W4:Y:S01]  /*11af0*/  MUFU.EX2 R14, R22 ;  /* 0x00000016000e7308 */ /* 0x000f220000000800 */
[----:B------:R-:W-:Y:S02]  /*11b00*/  FMNMX.FTZ R0, R26, R0, !PT ;  /* 0x000000001a007209 */ /* 0x000fe40007810000 */
[----:B-1----:R-:W-:Y:S02]  /*11b10*/  F2FP.BF16.PACK_AB R168, R5, R4 ;  /* 0x0000000405a8723e */ /* 0x002fe400000010ff */
[----:B------:R-:W-:Y:S04]  /*11b20*/  FMNMX.FTZ R0, R177, R0, !PT ;  /* 0x00000000b1007209 */ /* 0x000fe80007810000 */
[----:B------:R-:W-:Y:S01]  /*11b30*/  FMNMX.FTZ R0, R176, R0, !PT ;  /* 0x00000000b0007209 */ /* 0x000fe20007810000 */
[----:B------:R-:W-:Y:S03]  /*11b40*/  MUFU.EX2 R135, R135 ;  /* 0x0000008700877308 */ /* 0x000fe60000000800 */
[----:B------:R-:W-:Y:S04]  /*11b50*/  FMNMX.FTZ R0, R178, R0, !PT ;  /* 0x00000000b2007209 */ /* 0x000fe80007810000 */
[----:B------:R-:W-:Y:S04]  /*11b60*/  FMNMX.FTZ R0, R179, R0, !PT ;  /* 0x00000000b3007209 */ /* 0x000fe80007810000 */
[----:B------:R-:W-:Y:S02]  /*11b70*/  FMNMX.FTZ R0, R180, R0, !PT ;  /* 0x00000000b4007209 */ /* 0x000fe40007810000 */
[----:B----4-:R-:W-:Y:S02]  /*11b80*/  F2FP.BF16.PACK_AB R170, R14, R15 ;  /* 0x0000000f0eaa723e */ /* 0x010fe400000010ff */
        /* <DEDUP_REMOVED lines=8> */
[----:B-1----:R-:W-:Y:S01]  /*11c10*/  FMNMX.FTZ R2, R0, R2, !PT ;  /* 0x0000000200027209 */ /* 0x002fe20007810000 */
[----:B------:R-:W-:Y:S05]  /*11c20*/  FMUL.FTZ R0, R3, c[0x0][0x2d0] ;  /* 0x0000b40003007a20 */ /* 0x000fea0000410000 */
[----:B------:R-:W1:Y:S01]  /*11c30*/  SHFL.BFLY PT, R3, R2, 0x1, 0x1f ;  /* 0x0c201f0002037f89 */ /* 0x000e6200000e0000 */
[----:B------:R-:W2:Y:S01]  /*11c40*/  MUFU.EX2 R0, R0 ;  /* 0x0000000000007308 */ /* 0x000ea20000000800 */
[----:B-1----:R-:W-:Y:S01]  /*11c50*/  FMNMX.FTZ R3, R2, R3, !PT ;  /* 0x0000000302037209 */ /* 0x002fe20007810000 */
[C---:B--2---:R-:W-:Y:S03]  /*11c60*/  FFMA.FTZ R2, R0.reuse, R30, R4 ;  /* 0x0000001e00027223 */ /* 0x044fe60000010004 */
[C---:B------:R-:W-:Y:S01]  /*11c70*/  FSETP.NEU.FTZ.AND P0, PT, R3.reuse, -INF , PT ;  /* 0xff8000000300780b */ /* 0x040fe20003f1d000 */
[----:B------:R-:W-:Y:S02]  /*11c80*/  FMUL.FTZ R4, R3, c[0x0][0x2d0] ;  /* 0x0000b40003047a20 */ /* 0x000fe40000410000 */
[----:B------:R-:W-:Y:S01]  /*11c90*/  FADD.FTZ R11, R5, R2 ;  /* 0x00000002050b7221 */ /* 0x000fe20000010000 */
[----:B------:R-:W-:Y:S01]  /*11ca0*/  FSEL R2, R3, RZ, P0 ;  /* 0x000000ff03027208 */ /* 0x000fe20000000000 */
[C---:B------:R-:W-:Y:S02]  /*11cb0*/  FMUL.FTZ R5, R0.reuse, R137 ;  /* 0x0000008900057220 */ /* 0x040fe40000410000 */
[----:B------:R-:W-:Y:S02]  /*11cc0*/  FMUL.FTZ R9, R0, R141 ;  /* 0x0000008d00097220 */ /* 0x000fe40000410000 */
[----:B------:R-:W-:Y:S01]  /*11cd0*/  FADD.FTZ R2, -R2, R133 ;  /* 0x0000008502027221 */ /* 0x000fe20000010100 */
[----:B------:R-:W-:Y:S01]  /*11ce0*/  FSEL R133, R4, RZ, P0 ;  /* 0x000000ff04857208 */ /* 0x000fe20000000000 */
[----:B------:R-:W-:Y:S01]  /*11cf0*/  FMUL.FTZ R4, R0, R136 ;  /* 0x0000008800047220 */ /* 0x000fe20000410000 */
[----:B------:R-:W-:Y:S01]  /*11d00*/  ISETP.GT.AND P0, PT, R220, R230, PT ;  /* 0x000000e6dc00720c */ /* 0x000fe20003f04270 */
[----:B------:R-:W-:Y:S02]  /*11d10*/  FMUL.FTZ R2, R2, c[0x0][0x2d0] ;  /* 0x0000b40002027a20 */ /* 0x000fe40000410000 */
[C---:B------:R-:W-:Y:S02]  /*11d20*/  FMUL.FTZ R32, R0.reuse, R164 ;  /* 0x000000a400207220 */ /* 0x040fe40000410000 */
[----:B------:R-:W-:Y:S02]  /*11d30*/  FMUL.FTZ R33, R0, R165 ;  /* 0x000000a500217220 */ /* 0x000fe40000410000 */
[--C-:B------:R-:W-:Y:S02]  /*11d40*/  FFMA.FTZ R10, R8, c[0x0][0x2d0], -R133.reuse ;  /* 0x0000b400080a7a23 */ /* 0x100fe40000010885 */
        /* <DEDUP_REMOVED lines=63> */
[----:B------:R1:W2:Y:S01]  /*12140*/  MUFU.EX2 R0, R2 ;  /* 0x0000000200007308 */ /* 0x0002a20000000800 */
[--C-:B------:R-:W-:Y:S02]  /*12150*/  FFMA.FTZ R6, R6, c[0x0][0x2d0], -R133.reuse ;  /* 0x0000b40006067a23 */ /* 0x100fe40000010885 */
[--C-:B------:R-:W-:Y:S07]  /*12160*/  FFMA.FTZ R7, R7, c[0x0][0x2d0], -R133.reuse ;  /* 0x0000b40007077a23 */ /* 0x100fee0000010885 */
[----:B------:R-:W4:Y:S10]  /*12170*/  MUFU.EX2 R157, R6 ;  /* 0x00000006009d7308 */ /* 0x000f340000000800 */
[----:B------:R5:W-:Y:S01]  /*12180*/  MUFU.EX2 R156, R7 ;  /* 0x00000007009c7308 */ /* 0x000be20000000800 */
[----:B-1----:R-:W-:Y:S02]  /*12190*/  FFMA.FTZ R2, R26, c[0x0][0x2d0], -R133 ;  /* 0x0000b4001a027a23 */ /* 0x002fe40000010885 */
[C---:B--2---:R-:W-:Y:S02]  /*121a0*/  FMUL.FTZ R10, R0.reuse, R142 ;  /* 0x0000008e000a7220 */ /* 0x044fe40000410000 */
[C---:B------:R-:W-:Y:S05]  /*121b0*/  FMUL.FTZ R18, R0.reuse, R150 ;  /* 0x0000009600127220 */ /* 0x040fea0000410000 */
[----:B------:R-:W1:Y:S01]  /*121c0*/  MUFU.EX2 R153, R2 ;  /* 0x0000000200997308 */ /* 0x000e620000000800 */
[C---:B------:R-:W-:Y:S02]  /*121d0*/  FMUL.FTZ R19, R0.reuse, R151 ;  /* 0x0000009700137220 */ /* 0x040fe40000410000 */
[C---:B------:R-:W-:Y:S01]  /*121e0*/  FMUL.FTZ R22, R0.reuse, R154 ;  /* 0x0000009a00167220 */ /* 0x040fe20000410000 */
[----:B----4-:R-:W-:Y:S01]  /*121f0*/  F2FP.BF16.PACK_AB R169, R145, R157 ;  /* 0x0000009d91a9723e */ /* 0x010fe200000010ff */
[----:B------:R-:W-:Y:S02]  /*12200*/  FADD.FTZ R6, R15, R11 ;  /* 0x0000000b0f067221 */ /* 0x000fe40000010000 */
[----:B------:R-:W-:Y:S02]  /*12210*/  FMUL.FTZ R11, R0, R143 ;  /* 0x0000008f000b7220 */ /* 0x000fe40000410000 */
[----:B------:R-:W-:Y:S01]  /*12220*/  FADD.FTZ R144, R14, R6 ;  /* 0x000000060e907221 */ /* 0x000fe20000010000 */
[----:B------:R-:W-:Y:S01]  /*12230*/  LDSM.16.MT88.4 R140, [R193+0x800] ;  /* 0x00080000c18c783b */ /* 0x000fe20000004200 */
[C---:B------:R-:W-:Y:S01]  /*12240*/  FMUL.FTZ R6, R0.reuse, R138 ;  /* 0x0000008a00067220 */ /* 0x040fe20000410000 */
[----:B------:R-:W2:Y:S01]  /*12250*/  MUFU.EX2 R151, R186 ;  /* 0x000000ba00977308 */ /* 0x000ea20000000800 */
[C---:B------:R-:W-:Y:S02]  /*12260*/  FMUL.FTZ R14, R0.reuse, R146 ;  /* 0x00000092000e7220 */ /* 0x040fe40000410000 */
[C---:B-----5:R-:W-:Y:S02]  /*12270*/  FMUL.FTZ R7, R0.reuse, R139 ;  /* 0x0000008b00077220 */ /* 0x060fe40000410000 */
[C---:B------:R-:W-:Y:S01]  /*12280*/  FMUL.FTZ R15, R0.reuse, R147 ;  /* 0x00000093000f7220 */ /* 0x040fe20000410000 */
[----:B------:R-:W4:Y:S01]  /*12290*/  LDSM.16.MT88.4 R136, [R194] ;  /* 0x00000000c288783b */ /* 0x000f220000004200 */
[C---:B------:R-:W-:Y:S02]  /*122a0*/  FMUL.FTZ R23, R0.reuse, R155 ;  /* 0x0000009b00177220 */ /* 0x040fe40000410000 */
[C---:B------:R-:W-:Y:S01]  /*122b0*/  FMUL.FTZ R27, R0.reuse, R159 ;  /* 0x0000009f001b7220 */ /* 0x040fe20000410000 */
[----:B------:R-:W-:Y:S01]  /*122c0*/  MUFU.EX2 R186, R190 ;  /* 0x000000be00ba7308 */ /* 0x000fe20000000800 */
[C---:B------:R-:W-:Y:S01]  /*122d0*/  FMUL.FTZ R26, R0.reuse, R158 ;  /* 0x0000009e001a7220 */ /* 0x040fe20000410000 */
[----:B-1----:R-:W-:Y:S01]  /*122e0*/  F2FP.BF16.PACK_AB R171, R153, R156 ;  /* 0x0000009c99ab723e */ /* 0x002fe200000010ff */
[C---:B------:R-:W-:Y:S02]  /*122f0*/  FMUL.FTZ R34, R0.reuse, R166 ;  /* 0x000000a600227220 */ /* 0x040fe40000410000 */
[C---:B------:R-:W-:Y:S02]  /*12300*/  FMUL.FTZ R35, R0.reuse, R167 ;  /* 0x000000a700237220 */ /* 0x040fe40000410000 */
[----:B------:R-:W-:Y:S01]  /*12310*/  LDSM.16.MT88.4 R164, [R196+0x1800] ;  /* 0x00180000c4a4783b */ /* 0x000fe20000004200 */
[----:B------:R-:W-:Y:S01]  /*12320*/  FADD.FTZ R148, R135, R144 ;  /* 0x0000009087947221 */ /* 0x000fe20000010000 */
[C---:B------:R-:W-:Y:S01]  /*12330*/  HMMA.16816.F32.BF16 R4, R168.reuse, R172, R4 ;  /* 0x000000aca804723c */ /* 0x040fe20000041804 */
[----:B------:R-:W1:Y:S04]  /*12340*/  MUFU.EX2 R158, R185 ;  /* 0x000000b9009e7308 */ /* 0x000e680000000800 */
[C---:B------:R-:W-:Y:S02]  /*12350*/  FMUL.FTZ R30, R0.reuse, R162 ;  /* 0x000000a2001e7220 */ /* 0x040fe40000410000 */
[C---:B------:R-:W-:Y:S01]  /*12360*/  FMUL.FTZ R31, R0.reuse, R163 ;  /* 0x000000a3001f7220 */ /* 0x040fe20000410000 */
[C---:B------:R-:W-:Y:S03]  /*12370*/  HMMA.16816.F32.BF16 R8, R168.reuse, R174, R8 ;  /* 0x000000aea808723c */ /* 0x040fe60000041808 */
[----:B------:R-:W-:Y:S01]  /*12380*/  MUFU.EX2 R185, R191 ;  /* 0x000000bf00b97308 */ /* 0x000fe20000000800 */
[C---:B------:R-:W-:Y:S02]  /*12390*/  FMUL.FTZ R38, R0.reuse, R38 ;  /* 0x0000002600267220 */ /* 0x040fe40000410000 */
[C---:B------:R-:W-:Y:S02]  /*123a0*/  FMUL.FTZ R39, R0.reuse, R39 ;  /* 0x0000002700277220 */ /* 0x040fe40000410000 */
[C---:B------:R-:W-:Y:S04]  /*123b0*/  FMUL.FTZ R42, R0.reuse, R42 ;  /* 0x0000002a002a7220 */ /* 0x040fe80000410000 */
[C---:B------:R-:W-:Y:S02]  /*123c0*/  FMUL.FTZ R43, R0.reuse, R43 ;  /* 0x0000002b002b7220 */ /* 0x040fe40000410000 */
[C---:B------:R-:W-:Y:S02]  /*123d0*/  FMUL.FTZ R46, R0.reuse, R46 ;  /* 0x0000002e002e7220 */ /* 0x040fe40000410000 */
[C---:B------:R-:W-:Y:S02]  /*123e0*/  FMUL.FTZ R47, R0.reuse, R47 ;  /* 0x0000002f002f7220 */ /* 0x040fe40000410000 */
[C---:B------:R-:W-:Y:S01]  /*123f0*/  FMUL.FTZ R50, R0.reuse, R50 ;  /* 0x0000003200327220 */ /* 0x040fe20000410000 */
[C---:B----4-:R-:W-:Y:S03]  /*12400*/  HMMA.16816.F32.BF16 R12, R168.reuse, R136, R12 ;  /* 0x00000088a80c723c */ /* 0x050fe6000004180c */
[C---:B------:R-:W-:Y:S02]  /*12410*/  FMUL.FTZ R51, R0.reuse, R51 ;  /* 0x0000003300337220 */ /* 0x040fe40000410000 */
[C---:B------:R-:W-:Y:S02]  /*12420*/  FMUL.FTZ R54, R0.reuse, R54 ;  /* 0x0000003600367220 */ /* 0x040fe40000410000 */
[C---:B------:R-:W-:Y:S01]  /*12430*/  FMUL.FTZ R55, R0.reuse, R55 ;  /* 0x0000003700377220 */ /* 0x040fe20000410000 */
[C---:B------:R-:W-:Y:S01]  /*12440*/  HMMA.16816.F32.BF16 R16, R168.reuse, R138, R16 ;  /* 0x0000008aa810723c */ /* 0x040fe20000041810 */
[----:B------:R-:W4:Y:S03]  /*12450*/  LDSM.16.MT88.4 R136, [R197] ;  /* 0x00000000c588783b */ /* 0x000f260000004200 */
        /* <DEDUP_REMOVED lines=31> */
[----:B------:R-:W-:Y:S02]  /*12650*/  FFMA.FTZ R2, R177, c[0x0][0x2d0], -R133 ;  /* 0x0000b400b1027a23 */ /* 0x000fe40000010885 */
[C---:B------:R-:W-:Y:S01]  /*12660*/  FMUL.FTZ R114, R0.reuse, R114 ;  /* 0x0000007200727220 */ /* 0x040fe20000410000 */
[----:B------:R-:W-:Y:S01]  /*12670*/  MUFU.EX2 R177, R226 ;  /* 0x000000e200b17308 */ /* 0x000fe20000000800 */
[C---:B------:R-:W-:Y:S02]  /*12680*/  FMUL.FTZ R115, R0.reuse, R115 ;  /* 0x0000007300737220 */ /* 0x040fe40000410000 */
[C---:B------:R-:W-:Y:S02]  /*12690*/  FMUL.FTZ R118, R0.reuse, R118 ;  /* 0x0000007600767220 */ /* 0x040fe40000410000 */
[C---:B------:R-:W-:Y:S02]  /*126a0*/  FMUL.FTZ R119, R0.reuse, R119 ;  /* 0x0000007700777220 */ /* 0x040fe40000410000 */
[C---:B------:R-:W-:Y:S02]  /*126b0*/  FMUL.FTZ R122, R0.reuse, R122 ;  /* 0x0000007a007a7220 */ /* 0x040fe40000410000 */
[C---:B------:R-:W-:Y:S01]  /*126c0*/  FMUL.FTZ R123, R0.reuse, R123 ;  /* 0x0000007b007b7220 */ /* 0x040fe20000410000 */
[----:B------:R5:W1:Y:S01]  /*126d0*/  MUFU.EX2 R149, R2 ;  /* 0x0000000200957308 */ /* 0x000a620000000800 */
[C---:B------:R-:W-:Y:S02]  /*126e0*/  FMUL.FTZ R126, R0.reuse, R126 ;  /* 0x0000007e007e7220 */ /* 0x040fe40000410000 */
[C---:B------:R-:W-:Y:S02]  /*126f0*/  FMUL.FTZ R127, R0.reuse, R127 ;  /* 0x0000007f007f7220 */ /* 0x040fe40000410000 */
[C---:B------:R-:W-:Y:S02]  /*12700*/  FMUL.FTZ R130, R0.reuse, R130 ;  /* 0x0000008200827220 */ /* 0x040fe40000410000 */
[C---:B------:R-:W-:Y:S01]  /*12710*/  FMUL.FTZ R131, R0.reuse, R131 ;  /* 0x0000008300837220 */ /* 0x040fe20000410000 */
[C---:B----4-:R-:W-:Y:S03]  /*12720*/  HMMA.16816.F32.BF16 R28, R168.reuse, R136, R28 ;  /* 0x00000088a81c723c */ /* 0x050fe6000004181c */
[----:B---3--:R-:W-:Y:S04]  /*12730*/  FFMA.FTZ R0, R0, R227, R157 ;  /* 0x000000e300007223 */ /* 0x008fe8000001009d */
[----:B------:R-:W-:Y:S01]  /*12740*/  FADD.FTZ R0, R145, R0 ;  /* 0x0000000091007221 */ /* 0x000fe20000010000 */
[C---:B------:R-:W-:Y:S01]  /*12750*/  HMMA.16816.F32.BF16 R32, R168.reuse, R138, R32 ;  /* 0x0000008aa820723c */ /* 0x040fe20000041820 */
[----:B------:R-:W3:Y:S03]  /*12760*/  LDSM.16.MT88.4 R136, [R193+0x2000] ;  /* 0x00200000c188783b */ /* 0x000ee60000004200 */
[--C-:B-----5:R-:W-:Y:S05]  /*12770*/  FFMA.FTZ R2, R176, c[0x0][0x2d0], -R133.reuse ;  /* 0x0000b400b0027a23 */ /* 0x120fea0000010885 */
[----:B------:R-:W-:Y:S01]  /*12780*/  LDSM.16.MT88.4 R144, [R194+0x1000] ;  /* 0x00100000c290783b */ /* 0x000fe20000004200 */
[----:B------:R4:W5:Y:S02]  /*12790*/  MUFU.EX2 R150, R2 ;  /* 0x0000000200967308 */ /* 0x0009640000000800 */
[--C-:B----4-:R-:W-:Y:S08]  /*127a0*/  FFMA.FTZ R2, R178, c[0x0][0x2d0], -R133.reuse ;  /* 0x0000b400b2027a23 */ /* 0x110ff00000010885 */
[----:B------:R-:W-:Y:S01]  /*127b0*/  MUFU.EX2 R178, R225 ;  /* 0x000000e100b27308 */ /* 0x000fe20000000800 */
[C---:B---3--:R-:W-:Y:S09]  /*127c0*/  HMMA.16816.F32.BF16 R36, R168.reuse, R136, R36 ;  /* 0x00000088a824723c */ /* 0x048ff20000041824 */
[----:B------:R3:W-:Y:S01]  /*127d0*/  MUFU.EX2 R154, R2 ;  /* 0x00000002009a7308 */ /* 0x0007e20000000800 */
[C---:B------:R-:W-:Y:S01]  /*127e0*/  HMMA.16816.F32.BF16 R40, R168.reuse, R138, R40 ;  /* 0x0000008aa828723c */ /* 0x040fe20000041828 */
[----:B------:R-:W4:Y:S02]  /*127f0*/  LDSM.16.MT88.4 R136, [R194+0x2000] ;  /* 0x00200000c288783b */ /* 0x000f240000004200 */
[--C-:B---3--:R-:W-:Y:S06]  /*12800*/  FFMA.FTZ R2, R179, c[0x0][0x2d0], -R133.reuse ;  /* 0x0000b400b3027a23 */ /* 0x108fec0000010885 */
[----:B------:R-:W-:Y:S10]  /*12810*/  MUFU.EX2 R179, R224 ;  /* 0x000000e000b37308 */ /* 0x000ff40000000800 */
[----:B------:R3:W1:Y:S01]  /*12820*/  MUFU.EX2 R155, R2 ;  /* 0x00000002009b7308 */ /* 0x0006620000000800 */
[C---:B----4-:R-:W-:Y:S08]  /*12830*/  HMMA.16816.F32.BF16 R44, R168.reuse, R136, R44 ;  /* 0x00000088a82c723c */ /* 0x050ff0000004182c */
[C---:B------:R-:W-:Y:S01]  /*12840*/  HMMA.16816.F32.BF16 R48, R168.reuse, R138, R48 ;  /* 0x0000008aa830723c */ /* 0x040fe20000041830 */
[----:B------:R-:W4:Y:S03]  /*12850*/  LDSM.16.MT88.4 R136, [R197+0x2000] ;  /* 0x00200000c588783b */ /* 0x000f260000004200 */
[--C-:B---3--:R-:W-:Y:S02]  /*12860*/  FFMA.FTZ R2, R180, c[0x0][0x2d0], -R133.reuse ;  /* 0x0000b400b4027a23 */ /* 0x108fe40000010885 */
[----:B------:R-:W3:Y:S10]  /*12870*/  MUFU.EX2 R180, R223 ;  /* 0x000000df00b47308 */ /* 0x000ef40000000800 */
[----:B------:R1:W-:Y:S01]  /*12880*/  MUFU.EX2 R152, R2 ;  /* 0x0000000200987308 */ /* 0x0003e20000000800 */
[C---:B----4-:R-:W-:Y:S03]  /*12890*/  HMMA.16816.F32.BF16 R52, R168.reuse, R136, R52 ;  /* 0x00000088a834723c */ /* 0x050fe60000041834 */
[--C-:B-1----:R-:W-:Y:S05]  /*128a0*/  FFMA.FTZ R2, R181, c[0x0][0x2d0], -R133.reuse ;  /* 0x0000b400b5027a23 */ /* 0x102fea0000010885 */
[C---:B------:R-:W-:Y:S01]  /*128b0*/  HMMA.16816.F32.BF16 R56, R168.reuse, R138, R56 ;  /* 0x0000008aa838723c */ /* 0x040fe20000041838 */
[----:B------:R-:W1:Y:S01]  /*128c0*/  LDSM.16.MT88.4 R136, [R196+0x2000] ;  /* 0x00200000c488783b */ /* 0x000e620000004200 */
[----:B------:R4:W-:Y:S02]  /*128d0*/  MUFU.EX2 R176, R2 ;  /* 0x0000000200b07308 */ /* 0x0009e40000000800 */
[--C-:B----4-:R-:W-:Y:S08]  /*128e0*/  FFMA.FTZ R2, R182, c[0x0][0x2d0], -R133.reuse ;  /* 0x0000b400b6027a23 */ /* 0x110ff00000010885 */
[----:B------:R4:W-:Y:S01]  /*128f0*/  MUFU.EX2 R175, R2 ;  /* 0x0000000200af7308 */ /* 0x0009e20000000800 */
[C---:B-1----:R-:W-:Y:S08]  /*12900*/  HMMA.16816.F32.BF16 R60, R168.reuse, R136, R60 ;  /* 0x00000088a83c723c */ /* 0x042ff0000004183c */
[C---:B------:R-:W-:Y:S01]  /*12910*/  HMMA.16816.F32.BF16 R64, R168.reuse, R138, R64 ;  /* 0x0000008aa840723c */ /* 0x040fe20000041840 */
[----:B------:R-:W1:Y:S03]  /*12920*/  LDSM.16.MT88.4 R136, [R193+0x4000] ;  /* 0x00400000c188783b */ /* 0x000e660000004200 */
[--C-:B----4-:R-:W-:Y:S04]  /*12930*/  FFMA.FTZ R2, R183, c[0x0][0x2d0], -R133.reuse ;  /* 0x0000b400b7027a23 */ /* 0x110fe80000010885 */
[----:B------:R4:W-:Y:S04]  /*12940*/  MUFU.EX2 R174, R2 ;  /* 0x0000000200ae7308 */ /* 0x0009e80000000800 */
[----:B----4-:R-:W-:Y:S02]  /*12950*/  FADD.FTZ R2, R156, R0 ;  /* 0x000000009c027221 */ /* 0x010fe40000010000 */
[----:B--2---:R-:W-:Y:S02]  /*12960*/  FADD.FTZ R0, R151, R148 ;  /* 0x0000009497007221 */ /* 0x004fe40000010000 */
[----:B------:R-:W-:Y:S02]  /*12970*/  FADD.FTZ R2, R153, R2 ;  /* 0x0000000299027221 */ /* 0x000fe40000010000 */
[----:B------:R-:W-:Y:S01]  /*12980*/  FADD.FTZ R153, R158, R0 ;  /* 0x000000009e997221 */ /* 0x000fe20000010000 */
[C---:B-1----:R-:W-:Y:S03]  /*12990*/  HMMA.16816.F32.BF16 R68, R168.reuse, R136, R68 ;  /* 0x00000088a844723c */ /* 0x042fe60000041844 */
[----:B------:R-:W-:Y:S02]  /*129a0*/  FADD.FTZ R2, R149, R2 ;  /* 0x0000000295027221 */ /* 0x000fe40000010000 */
[--C-:B------:R-:W-:Y:S03]  /*129b0*/  FFMA.FTZ R0, R187, c[0x0][0x2d0], -R133.reuse ;  /* 0x0000b400bb007a23 */ /* 0x100fe60000010885 */
[C---:B------:R-:W-:Y:S01]  /*129c0*/  HMMA.16816.F32.BF16 R72, R168.reuse, R138, R72 ;  /* 0x0000008aa848723c */ /* 0x040fe20000041848 */
[----:B------:R-:W1:Y:S01]  /*129d0*/  LDSM.16.MT88.4 R136, [R194+0x4000] ;  /* 0x00400000c288783b */ /* 0x000e620000004200 */
[----:B------:R2:W-:Y:S02]  /*129e0*/  MUFU.EX2 R172, R0 ;  /* 0x0000000000ac7308 */ /* 0x0005e40000000800 */
[--C-:B--2---:R-:W-:Y:S04]  /*129f0*/  FFMA.FTZ R0, R188, c[0x0][0x2d0], -R133.reuse ;  /* 0x0000b400bc007a23 */ /* 0x104fe80000010885 */
        /* <DEDUP_REMOVED lines=21> */
[----:B------:R1:W2:Y:S03]  /*12b50*/  MUFU.EX2 R135, R0 ;  /* 0x0000000000877308 */ /* 0x0002a60000000800 */
[----:B-----5:R-:W-:Y:S03]  /*12b60*/  F2FP.BF16.PACK_AB R137, R150, R149 ;  /* 0x000000959689723e */ /* 0x020fe600000010ff */
[----:B------:R-:W-:Y:S02]  /*12b70*/  F2FP.BF16.PACK_AB R138, R161, R158 ;  /* 0x0000009ea18a723e */ /* 0x000fe400000010ff */
[----:B------:R-:W-:Y:S01]  /*12b80*/  F2FP.BF16.PACK_AB R139, R155, R154 ;  /* 0x0000009a9b8b723e */ /* 0x000fe200000010ff */
[----:B------:R-:W-:Y:S02]  /*12b90*/  LDSM.16.MT88.4 R156, [R197+0x1800] ;  /* 0x00180000c59c783b */ /* 0x000fe40000004200 */
[----:B------:R-:W-:Y:S02]  /*12ba0*/  F2FP.BF16.PACK_AB R168, R178, R177 ;  /* 0x000000b1b2a8723e */ /* 0x000fe400000010ff */
[----:B---3--:R-:W-:Y:S02]  /*12bb0*/  F2FP.BF16.PACK_AB R170, R180, R179 ;  /* 0x000000b3b4aa723e */ /* 0x008fe400000010ff */
[C---:B------:R-:W-:Y:S08]  /*12bc0*/  HMMA.16816.F32.BF16 R4, R136.reuse, R140, R4 ;  /* 0x0000008c8804723c */ /* 0x040ff00000041804 */
[C---:B------:R-:W-:Y:S01]  /*12bd0*/  HMMA.16816.F32.BF16 R8, R136.reuse, R142, R8 ;  /* 0x0000008e8808723c */ /* 0x040fe20000041808 */
[----:B------:R-:W3:Y:S03]  /*12be0*/  LDSM.16.MT88.4 R140, [R194+0x800] ;  /* 0x00080000c28c783b */ /* 0x000ee60000004200 */
[--C-:B-1----:R-:W-:Y:S01]  /*12bf0*/  FFMA.FTZ R0, R189, c[0x0][0x2d0], -R133.reuse ;  /* 0x0000b400bd007a23 */ /* 0x102fe20000010885 */
[----:B--2---:R-:W-:Y:S01]  /*12c00*/  F2FP.BF16.PACK_AB R169, R135, R172 ;  /* 0x000000ac87a9723e */ /* 0x004fe200000010ff */
[----:B------:R-:W-:Y:S02]  /*12c10*/  FFMA.FTZ R133, R134, c[0x0][0x2d0], -R133 ;  /* 0x0000b40086857a23 */ /* 0x000fe40000010885 */
[----:B------:R1:W-:Y:S10]  /*12c20*/  MUFU.EX2 R134, R0 ;  /* 0x0000000000867308 */ /* 0x0003f40000000800 */
[----:B------:R-:W2:Y:S01]  /*12c30*/  MUFU.EX2 R133, R133 ;  /* 0x0000008500857308 */ /* 0x000ea20000000800 */
[----:B-1----:R-:W-:Y:S02]  /*12c40*/  FADD.FTZ R0, R150, R2 ;  /* 0x0000000296007221 */ /* 0x002fe40000010000 */
[----:B------:R-:W-:Y:S01]  /*12c50*/  LDSM.16.MT88.4 R148, [R194+0x1800] ;  /* 0x00180000c294783b */ /* 0x000fe20000004200 */
[----:B------:R-:W-:Y:S02]  /*12c60*/  FADD.FTZ R2, R161, R153 ;  /* 0x00000099a1027221 */ /* 0x000fe40000010000 */
[----:B------:R-:W-:Y:S02]  /*12c70*/  FADD.FTZ R0, R154, R0 ;  /* 0x000000009a007221 */ /* 0x000fe40000010000 */
[----:B------:R-:W-:Y:S01]  /*12c80*/  FADD.FTZ R173, R160, R2 ;  /* 0x00000002a0ad7221 */ /* 0x000fe20000010000 */
[C---:B---3--:R-:W-:Y:S03]  /*12c90*/  HMMA.16816.F32.BF16 R12, R136.reuse, R140, R12 ;  /* 0x0000008c880c723c */ /* 0x048fe6000004180c */
[----:B--2---:R-:W-:Y:S01]  /*12ca0*/  F2FP.BF16.PACK_AB R171, R133, R134 ;  /* 0x0000008685ab723e */ /* 0x004fe200000010ff */
[----:B------:R-:W-:Y:S04]  /*12cb0*/  FADD.FTZ R0, R155, R0 ;  /* 0x000000009b007221 */ /* 0x000fe80000010000 */
[C---:B------:R-:W-:Y:S01]  /*12cc0*/  HMMA.16816.F32.BF16 R16, R136.reuse, R142, R16 ;  /* 0x0000008e8810723c */ /* 0x040fe20000041810 */
[----:B------:R-:W1:Y:S03]  /*12cd0*/  LDSM.16.MT88.4 R140, [R197+0x800] ;  /* 0x00080000c58c783b */ /* 0x000e660000004200 */
[----:B------:R-:W-:Y:S02]  /*12ce0*/  FADD.FTZ R2, R152, R0 ;  /* 0x0000000098027221 */ /* 0x000fe40000010000 */
[----:B------:R-:W-:Y:S02]  /*12cf0*/  FADD.FTZ R0, R184, R173 ;  /* 0x000000adb8007221 */ /* 0x000fe40000010000 */
[----:B------:R-:W-:Y:S04]  /*12d00*/  FADD.FTZ R2, R176, R2 ;  /* 0x00000002b0027221 */ /* 0x000fe80000010000 */
[----:B------:R-:W-:Y:S02]  /*12d10*/  FADD.FTZ R2, R175, R2 ;  /* 0x00000002af027221 */ /* 0x000fe40000010000 */
[----:B------:R-:W-:Y:S04]  /*12d20*/  FADD.FTZ R0, R185, R0 ;  /* 0x00000000b9007221 */ /* 0x000fe80000010000 */
        /* <DEDUP_REMOVED lines=140> */
[----:B------:R-:W-:Y:S01]  /*135f0*/  FADD.FTZ R2, R134, R0 ;  /* 0x0000000086027221 */ /* 0x000fe20000010000 */
[----:B------:R-:W-:Y:S01]  /*13600*/  IADD3 R0, R220, -0x1, RZ ;  /* 0xffffffffdc007810 */ /* 0x000fe20007ffe0ff */
[C---:B---3--:R-:W-:Y:S04]  /*13610*/  HMMA.16816.F32.BF16 R116, R168.reuse, R12, R116 ;  /* 0x0000000ca874723c */ /* 0x048fe80000041874 */
[----:B------:R-:W-:Y:S01]  /*13620*/  FADD.FTZ R4, R180, R4 ;  /* 0x00000004b4047221 */ /* 0x000fe20000010000 */
[----:B------:R-:W-:Y:S01]  /*13630*/  MOV R220, R0 ;  /* 0x0000000000dc7202 */ /* 0x000fe20000000f00 */
[----:B------:R-:W-:Y:S01]  /*13640*/  FADD.FTZ R2, R133, R2 ;  /* 0x0000000285027221 */ /* 0x000fe20000010000 */
[-C--:B------:R-:W-:Y:S01]  /*13650*/  MOV R12, R3.reuse ;  /* 0x00000003000c7202 */ /* 0x080fe20000000f00 */
[C---:B------:R-:W-:Y:S01]  /*13660*/  HMMA.16816.F32.BF16 R120, R168.reuse, R14, R120 ;  /* 0x0000000ea878723c */ /* 0x040fe20000041878 */
[----:B------:R-:W-:Y:S03]  /*13670*/  STL [R1], R4 ;  /* 0x0000000401007387 */ /* 0x000fe60000100800 */
[----:B------:R-:W-:Y:S01]  /*13680*/  MOV R133, R3 ;  /* 0x0000000300857202 */ /* 0x000fe20000000f00 */
[----:B------:R1:W-:Y:S03]  /*13690*/  STL [R1+0x8], R2 ;  /* 0x0000080201007387 */ /* 0x0003e60000100800 */
[C---:B----4-:R-:W-:Y:S08]  /*136a0*/  HMMA.16816.F32.BF16 R124, R168.reuse, R16, R124 ;  /* 0x00000010a87c723c */ /* 0x050ff0000004187c */
[----:B------:R-:W-:Y:S04]  /*136b0*/  HMMA.16816.F32.BF16 R128, R168, R18, R128 ;  /* 0x00000012a880723c */ /* 0x000fe80000041880 */
[----:B-1----:R-:W-:Y:S04]  /*136c0*/  MOV R2, R132 ;  /* 0x0000008400027202 */ /* 0x002fe80000000f00 */
[----:B------:R-:W-:-:S05]  /*136d0*/  @P0 BRA `(.L_x_1713) ;  /* 0xffffbd2000000947 */ /* 0x000fca000383ffff */
.L_x_1704:
[----:B------:R-:W-:Y:S02]  /*136e0*/  @!UPT UIADD3 URZ, URZ, URZ, URZ ;  /* 0x0000003f3f3ff290 */ /* 0x000fe4000fffe03f */
[----:B------:R-:W-:Y:S02]  /*136f0*/  MOV R7, 0x1f ;  /* 0x0000001f00077802 */ /* 0x000fe40000000f00 */
[----:B------:R-:W-:Y:S01]  /*13700*/  MOV R6, 0xffffffff ;  /* 0xffffffff00067802 */ /* 0x000fe20000000f00 */
[----:B------:R-:W-:Y:S06]  /*13710*/  BRA.DIV ~URZ, `(.L_x_1714) ;  /* 0x000068127f007947 */ /* 0x000fec000b800000 */
[----:B-1----:R-:W2:Y:S04]  /*13720*/  LDL R2, [R1] ;  /* 0x0000000001027983 */ /* 0x002ea80000100800 */
[----:B--2---:R1:W2:Y:S02]  /*13730*/  SHFL.BFLY PT, R0, R2, 0x2, 0x1f ;  /* 0x0c401f0002007f89 */ /* 0x0042a400000e0000 */
.L_x_1787:
[----:B-1----:R-:W3:Y:S02]  /*13740*/  LDL.LU R2, [R1] ;  /* 0x0000000001027983 */ /* 0x002ee40000300800 */
        /* <DEDUP_REMOVED lines=8> */
.L_x_1788:
        /* <DEDUP_REMOVED lines=21> */
[----:B------:R-:W-:Y:S02]  /*13920*/  FMUL.FTZ R61, R2, R69 ;  /* 0x00000045023d7220 */ /* 0x000fe40000410000 */
[----:B---3--:R-:W-:-:S02]  /*13930*/  @P1 FMUL.FTZ R5, R5, 0.69314718246459960938 ;  /* 0x3f31721805051820 */ /* 0x008fc40000410000 */
        /* <DEDUP_REMOVED lines=16> */
[----:B------:R-:W-:Y:S01]  /*13a40*/  @P1 FFMA.FTZ R21, R4, R132, R5 ;  /* 0x0000008404151223 */ /* 0x000fe20000010005 */
[----:B------:R-:W-:Y:S01]  /*13a50*/  MOV R4, 0x1 ;  /* 0x0000000100047802 */ /* 0x000fe20000000f00 */
        /* <DEDUP_REMOVED lines=37> */
[----:B------:R-:W-:Y:S02]  /*13cb0*/  FMUL.FTZ R85, R2, R129 ;  /* 0x0000008102557220 */ /* 0x000fe40000410000 */
[----:B------:R2:W3:Y:S01]  /*13cc0*/  @P0 MUFU.LG2 R2, R3 ;  /* 0x0000000300020308 */ /* 0x0004e20000000c00 */
[C---:B-1----:R-:W-:Y:S02]  /*13cd0*/  FMUL.FTZ R128, R0.reuse, R150 ;  /* 0x0000009600807220 */ /* 0x042fe40000410000 */
[C---:B------:R-:W-:Y:S02]  /*13ce0*/  FMUL.FTZ R129, R0.reuse, R151 ;  /* 0x0000009700817220 */ /* 0x040fe40000410000 */
[C---:B------:R-:W-:Y:S02]  /*13cf0*/  FMUL.FTZ R150, R0.reuse, R42 ;  /* 0x0000002a00967220 */ /* 0x040fe40000410000 */
[C---:B------:R-:W-:Y:S02]  /*13d00*/  FMUL.FTZ R151, R0.reuse, R43 ;  /* 0x0000002b00977220 */ /* 0x040fe40000410000 */
[----:B------:R-:W-:-:S02]  /*13d10*/  FMUL.FTZ R42, R0, R46 ;  /* 0x0000002e002a7220 */ /* 0x000fc40000410000 */
[C---:B------:R-:W-:Y:S02]  /*13d20*/  FMUL.FTZ R43, R0.reuse, R47 ;  /* 0x0000002f002b7220 */ /* 0x040fe40000410000 */
[C---:B------:R-:W-:Y:S02]  /*13d30*/  FMUL.FTZ R112, R0.reuse, R138 ;  /* 0x0000008a00707220 */ /* 0x040fe40000410000 */
[C---:B------:R-:W-:Y:S01]  /*13d40*/  FMUL.FTZ R113, R0.reuse, R139 ;  /* 0x0000008b00717220 */ /* 0x040fe20000410000 */
[----:B--2---:R-:W-:Y:S01]  /*13d50*/  @P0 MOV R3, 0x3f317218 ;  /* 0x3f31721800030802 */ /* 0x004fe20000000f00 */
        /* <DEDUP_REMOVED lines=10> */
[----:B---3--:R-:W-:Y:S02]  /*13e00*/  @P0 FMUL.FTZ R2, R2, 0.69314718246459960938 ;  /* 0x3f31721802020820 */ /* 0x008fe40000410000 */
[----:B------:R-:W-:Y:S02]  /*13e10*/  @P0 FMUL.FTZ R3, R3, c[0x0][0x2d0] ;  /* 0x0000b40003030a20 */ /* 0x000fe40000410000 */
        /* <DEDUP_REMOVED lines=48> */
.L_x_1661:
[----:B------:R2:W5:Y:S04]  /*14120*/  LDL R6, [R1+0x28] ;  /* 0x0000280001067983 */ /* 0x0005680000100800 */
        /* <DEDUP_REMOVED lines=18> */
.L_x_1717:
[----:B--2---:R-:W-:Y:S05]  /*14250*/  BSYNC B0 ;  /* 0x0000000000007941 */ /* 0x004fea0003800000 */
.L_x_1716:
        /* <DEDUP_REMOVED lines=149> */
[----:B------:R-:W-:Y:S01]  /*14bb0*/  STS [R10+0xc000], R3 ;  /* 0x00c000030a007388 */ /* 0x000fe20000000800 */
        /* <DEDUP_REMOVED lines=10> */
[----:B--2---:R-:W-:Y:S05]  /*14c60*/  @!P2 BRA `(.L_x_1720) ;  /* 0x000000300000a947 */ /* 0x004fea0003800000 */
[----:B-----5:R1:W2:Y:S04]  /*14c70*/  LDG.E R12, [R4.64] ;  /* 0x00000006040c7981 */ /* 0x0202a8000c1e1900 */
[----:B-1----:R-:W2:Y:S02]  /*14c80*/  LDG.E R4, [R4.64+0x4] ;  /* 0x0000040604047981 */ /* 0x002ea4000c1e1900 */
[----:B--2---:R-:W-:Y:S02]  /*14c90*/  IADD3 R12, -R12, R4, RZ ;  /* 0x000000040c0c7210 */ /* 0x004fe40007ffe1ff */
.L_x_1720:
[----:B--2---:R-:W2:Y:S04]  /*14ca0*/  LDL R114, [R1+0x48] ;  /* 0x0000480001727983 */ /* 0x004ea80000100800 */
[----:B------:R-:W3:Y:S04]  /*14cb0*/  LDL R3, [R1+0x44] ;  /* 0x0000440001037983 */ /* 0x000ee80000100800 */
[----:B------:R-:W3:Y:S04]  /*14cc0*/  LDL R111, [R1+0x18] ;  /* 0x00001800016f7983 */ /* 0x000ee80000100800 */
[----:B------:R-:W4:Y:S01]  /*14cd0*/  LDL R13, [R1+0x30] ;  /* 0x00003000010d7983 */ /* 0x000f220000100800 */
[----:B------:R-:W-:Y:S01]  /*14ce0*/  IMAD.MOV.U32 R10, RZ, RZ, 0x368 ;  /* 0x00000368ff0a7424 */ /* 0x000fe200078e00ff */
[----:B------:R-:W-:-:S02]  /*14cf0*/  ISETP.GT.AND P2, PT, R0, 0x1, PT ;  /* 0x000000010000780c */ /* 0x000fc40003f44270 */
[----:B------:R-:W4:Y:S02]  /*14d00*/  LDL R118, [R1+0xac] ;  /* 0x0000ac0001767983 */ /* 0x000f240000100800 */
[----:B------:R-:W-:-:S04]  /*14d10*/  SEL R10, R10, 0x328, P2 ;  /* 0x000003280a0a7807 */ /* 0x000fc80001000000 */
[----:B------:R-:W2:Y:S08]  /*14d20*/  LDC.64 R14, c[0x0][R10+0x168] ;  /* 0x00005a000a0e7b82 */ /* 0x000eb00000000a00 */
[----:B------:R-:W1:Y:S08]  /*14d30*/  LDC.64 R6, c[0x0][R10+0x170] ;  /* 0x00005c000a067b82 */ /* 0x000e700000000a00 */
[----:B------:R1:W2:Y:S08]  /*14d40*/  LDC.64 R18, c[0x0][R10+0x178] ;  /* 0x00005e000a127b82 */ /* 0x0002b00000000a00 */
[----:B------:R1:W2:Y:S01]  /*14d50*/  LDC.64 R16, c[0x0][R10+0x160] ;  /* 0x000058000a107b82 */ /* 0x0002a20000000a00 */
[----:B------:R-:W-:Y:S01]  /*14d60*/  ISETP.NE.U32.AND P0, PT, RZ, c[0x0][0x500], PT ;  /* 0x00014000ff007a0c */ /* 0x000fe20003f05070 */
[----:B------:R-:W-:-:S03]  /*14d70*/  IMAD.MOV.U32 R0, RZ, RZ, c[0x0][0x4e8] ;  /* 0x00013a00ff007624 */ /* 0x000fc600078e00ff */
[----:B------:R-:W-:Y:S02]  /*14d80*/  ISETP.NE.AND.EX P0, PT, RZ, c[0x0][0x504], PT, P0 ;  /* 0x00014100ff007a0c */ /* 0x000fe40003f05300 */
[----:B------:R-:W-:Y:S02]  /*14d90*/  ISETP.NE.AND P3, PT, R0, 0x1, PT ;  /* 0x000000010000780c */ /* 0x000fe40003f65270 */
[----:B------:R-:W-:Y:S02]  /*14da0*/  SHF.R.S32.HI R4, RZ, 0x1f, R8 ;  /* 0x0000001fff047819 */ /* 0x000fe40000011408 */
[----:B------:R-:W-:Y:S02]  /*14db0*/  SEL R0, R8, RZ, !P0 ;  /* 0x000000ff08007207 */ /* 0x000fe40004000000 */
[----:B------:R-:W-:Y:S01]  /*14dc0*/  SEL R5, R4, RZ, !P0 ;  /* 0x000000ff04057207 */ /* 0x000fe20004000000 */
[----:B------:R-:W2:Y:S02]  /*14dd0*/  S2R R119, SR_TID.X ;  /* 0x0000000000777919 */ /* 0x000ea40000002100 */
[----:B-1----:R-:W-:-:S02]  /*14de0*/  IMAD R4, R7, R0, RZ ;  /* 0x0000000007047224 */ /* 0x002fc400078e02ff */
[----:B--2---:R-:W-:Y:S02]  /*14df0*/  IMAD R11, R15, R114, RZ ;  /* 0x000000720f0b7224 */ /* 0x004fe400078e02ff */
[----:B------:R-:W2:Y:S01]  /*14e00*/  LDL.LU R15, [R1+0x1c] ;  /* 0x00001c00010f7983 */ /* 0x000ea20000300800 */
[----:B------:R-:W-:Y:S02]  /*14e10*/  IMAD R10, R6, R5, R4 ;  /* 0x00000005060a7224 */ /* 0x000fe400078e0204 */
[----:B---3--:R-:W-:-:S04]  /*14e20*/  IMAD.IADD R3, R3, 0x1, R111 ;  /* 0x0000000103037824 */ /* 0x008fc800078e026f */
[----:B------:R-:W-:-:S04]  /*14e30*/  @P3 IMAD.HI.U32 R5, R3, c[0x0][0x4ec], RZ ;  /* 0x00013b0003053a27 */ /* 0x000fc800078e00ff */
[----:B------:R-:W-:Y:S01]  /*14e40*/  IMAD.MOV.U32 R4, RZ, RZ, R3 ;  /* 0x000000ffff047224 */ /* 0x000fe200078e0003 */
[----:B------:R-:W-:Y:S01]  /*14e50*/  @P3 SHF.R.U32.HI R4, RZ, c[0x0][0x4f0], R5 ;  /* 0x00013c00ff043a19 */ /* 0x000fe20000011605 */
[----:B------:R-:W-:Y:S01]  /*14e60*/  IMAD.WIDE.U32 R6, R6, R0, RZ ;  /* 0x0000000006067225 */ /* 0x000fe200078e00ff */
[----:B----4-:R-:W-:-:S03]  /*14e70*/  SEL R5, R13, RZ, P2 ;  /* 0x000000ff0d057207 */ /* 0x010fc60001000000 */
[----:B------:R-:W-:-:S04]  /*14e80*/  IMAD.WIDE.U32 R8, R14, R114, RZ ;  /* 0x000000720e087225 */ /* 0x000fc800078e00ff */
[----:B------:R-:W-:Y:S01]  /*14e90*/  IMAD.IADD R13, R7, 0x1, R10 ;  /* 0x00000001070d7824 */ /* 0x000fe200078e020a */
[--C-:B-----5:R-:W-:Y:S01]  /*14ea0*/  IADD3 R14, P1, P0, R6, R8, R2.reuse ;  /* 0x00000008060e7210 */ /* 0x120fe2000783e002 */
[----:B------:R-:W-:Y:S01]  /*14eb0*/  IMAD.IADD R7, R9, 0x1, R11 ;  /* 0x0000000109077824 */ /* 0x000fe200078e020b */
[----:B------:R-:W-:Y:S01]  /*14ec0*/  SHF.R.S32.HI R6, RZ, 0x1f, R2 ;  /* 0x0000001fff067819 */ /* 0x000fe20000011402 */
[----:B------:R-:W-:Y:S02]  /*14ed0*/  IMAD.MOV R10, RZ, RZ, -R4 ;  /* 0x000000ffff0a7224 */ /* 0x000fe400078e0a04 */
        /* <DEDUP_REMOVED lines=24> */
[----:B------:R-:W-:-:S02]  /*15060*/  IMAD.IADD R115, R119, 0x1, -R115 ;  /* 0x0000000177737824 */ /* 0x000fc400078e0a73 */
[----:B------:R-:W-:Y:S01]  /*15070*/  IMAD.IADD R5, R118, 0x1, R111 ;  /* 0x0000000176057824 */ /* 0x000fe200078e026f */
[----:B------:R3:W-:Y:S02]  /*15080*/  SHFL.IDX PT, R9, R4, 0x1, 0x1c1f ;  /* 0x003c1f0004097f89 */ /* 0x0007e400000e0000 */
[----:B------:R-:W-:Y:S02]  /*15090*/  LOP3.LUT P0, RZ, R115, 0x3, RZ, 0xc0, !PT ;  /* 0x0000000373ff7812 */ /* 0x000fe4000780c0ff */
[----:B------:R-:W-:Y:S01]  /*150a0*/  IADD3 R7, R5, 0x8, RZ ;  /* 0x0000000805077810 */ /* 0x000fe20007ffe0ff */
[----:B---3--:R-:W-:-:S05]  /*150b0*/  IMAD R4, R12, c[0x0][0x4e8], RZ ;  /* 0x00013a000c047a24 */ /* 0x008fca00078e02ff */
[----:B------:R-:W-:-:S13]  /*150c0*/  ISETP.GE.OR P1, PT, R5, R4, P0 ;  /* 0x000000040500720c */ /* 0x000fda0000726670 */
[----:B-1----:R-:W-:Y:S01]  /*150d0*/  @!P1 ST.E [R10.64], R21 ;  /* 0x000000150a009985 */ /* 0x002fe2000c101906 */
[----:B------:R-:W-:-:S03]  /*150e0*/  ISETP.GE.AND P1, PT, R7, R4, PT ;  /* 0x000000040700720c */ /* 0x000fc60003f26270 */
[----:B------:R-:W1:Y:S01]  /*150f0*/  SHFL.IDX PT, R8, R8, 0x1, 0x1c1f ;  /* 0x003c1f0008087f89 */ /* 0x000e6200000e0000 */
[----:B------:R-:W-:-:S13]  /*15100*/  ISETP.GE.OR P0, PT, R7, R4, P0 ;  /* 0x000000040700720c */ /* 0x000fda0000706670 */
[----:B-1----:R1:W-:Y:S01]  /*15110*/  @!P0 ST.E [R8.64], R20 ;  /* 0x0000001408008985 */ /* 0x0023e2000c101906 */
[----:B------:R-:W-:Y:S02]  /*15120*/  ISETP.GE.AND P0, PT, R5, R4, PT ;  /* 0x000000040500720c */ /* 0x000fe40003f06270 */
[----:B--2---:R-:W-:-:S04]  /*15130*/  LOP3.LUT R15, R15, 0xfffffffd, RZ, 0xc0, !PT ;  /* 0xfffffffd0f0f7812 */ /* 0x004fc800078ec0ff */
[----:B------:R-:W-:-:S05]  /*15140*/  @P1 LOP3.LUT R15, R15, 0x2, RZ, 0xfc, !PT ;  /* 0x000000020f0f1812 */ /* 0x000fca00078efcff */
[----:B------:R1:W-:Y:S01]  /*15150*/  STL [R1+0x1c], R15 ;  /* 0x00001c0f01007387 */ /* 0x0003e20000100800 */
[----:B------:R-:W-:Y:S05]  /*15160*/  @P2 BRA `(.L_x_1721) ;  /* 0x00000b1000002947 */ /* 0x000fea0003800000 */
[----:B-1----:R-:W2:Y:S01]  /*15170*/  LDL R15, [R1+0x90] ;  /* 0x00009000010f7983 */ /* 0x002ea20000100800 */
[----:B------:R-:W-:Y:S01]  /*15180*/  IMAD R3, R6, c[0x0][0x3a0], RZ ;  /* 0x0000e80006037a24 */ /* 0x000fe200078e02ff */
[----:B------:R-:W-:Y:S01]  /*15190*/  SHF.R.S32.HI R8, RZ, 0x1f, R0 ;  /* 0x0000001fff087819 */ /* 0x000fe20000011400 */
        /* <DEDUP_REMOVED lines=28> */
[----:B--2---:R-:W-:-:S04]  /*15360*/  IADD3 R5, R15, R111, RZ ;  /* 0x0000006f0f057210 */ /* 0x004fc80007ffe0ff */
        /* <DEDUP_REMOVED lines=12> */
[----:B------:R-:W-:Y:S02]  /*15430*/  IADD3 R7, R9, R111, RZ ;  /* 0x0000006f09077210 */ /* 0x000fe40007ffe0ff */
        /* <DEDUP_REMOVED lines=9> */
.L_x_1789:
[----:B------:R-:W-:Y:S05]  /*154d0*/  BRA.DIV ~URZ, `(.L_x_1723) ;  /* 0x00004c327f007947 */ /* 0x000fea000b800000 */
[----:B------:R3:W4:Y:S02]  /*154e0*/  SHFL.IDX PT, R0, R15, RZ, 0x181f ;  /* 0x00181fff0f007589 */ /* 0x00072400000e0000 */
.L_x_1790:
[----:B------:R-:W-:Y:S01]  /*154f0*/  ISETP.GE.AND P0, PT, R7, R4, PT ;  /* 0x000000040700720c */ /* 0x000fe20003f06270 */
[----:B------:R-:W-:-:S12]  /*15500*/  BSSY B0, `(.L_x_1724) ;  /* 0x0000019000007945 */ /* 0x000fd80003800000 */
        /* <DEDUP_REMOVED lines=24> */
.L_x_1725:
[----:B------:R-:W-:Y:S05]  /*15690*/  BSYNC B0 ;  /* 0x0000000000007941 */ /* 0x000fea0003800000 */
.L_x_1724:
[----:B------:R-:W-:Y:S05]  /*156a0*/  BRA.DIV ~URZ, `(.L_x_1726) ;  /* 0x00004ac27f007947 */ /* 0x000fea000b800000 */
[----:B--2---:R2:W1:Y:S04]  /*156b0*/  SHFL.IDX PT, R6, R14, 0x1, 0x181f ;  /* 0x00381f000e067f89 */ /* 0x00446800000e0000 */
[----:B----4-:R2:W4:Y:S02]  /*156c0*/  SHFL.IDX PT, R0, R15, 0x1, 0x181f ;  /* 0x00381f000f007f89 */ /* 0x01052400000e0000 */
.L_x_1791:
        /* <DEDUP_REMOVED lines=27> */
.L_x_1728:
[----:B------:R-:W-:Y:S05]  /*15880*/  BSYNC B0 ;  /* 0x0000000000007941 */ /* 0x000fea0003800000 */
.L_x_1727:
[----:B------:R-:W-:Y:S05]  /*15890*/  BRA.DIV ~URZ, `(.L_x_1729) ;  /* 0x000049927f007947 */ /* 0x000fea000b800000 */
[----:B-1----:R1:W2:Y:S02]  /*158a0*/  SHFL.IDX PT, R6, R14, 0x2, 0x181f ;  /* 0x00581f000e067f89 */ /* 0x0022a400000e0000 */
.L_x_1792:
[----:B------:R-:W-:Y:S05]  /*158b0*/  BRA.DIV ~URZ, `(.L_x_1730) ;  /* 0x000049e27f007947 */ /* 0x000fea000b800000 */
[----:B----4-:R4:W1:Y:S02]  /*158c0*/  SHFL.IDX PT, R0, R15, 0x2, 0x181f ;  /* 0x00581f000f007f89 */ /* 0x01086400000e0000 */
.L_x_1793:
        /* <DEDUP_REMOVED lines=27> */
.L_x_1732:
[----:B------:R-:W-:Y:S05]  /*15a80*/  BSYNC B0 ;  /* 0x0000000000007941 */ /* 0x000fea0003800000 */
.L_x_1731:
[----:B------:R-:W-:Y:S05]  /*15a90*/  BRA.DIV ~URZ, `(.L_x_1733) ;  /* 0x000048627f007947 */ /* 0x000fea000b800000 */
[----:B--2---:R2:W3:Y:S04]  /*15aa0*/  SHFL.IDX PT, R6, R14, 0x3, 0x181f ;  /* 0x00781f000e067f89 */ /* 0x0044e800000e0000 */
[----:B-1----:R2:W1:Y:S02]  /*15ab0*/  SHFL.IDX PT, R0, R15, 0x3, 0x181f ;  /* 0x00781f000f007f89 */ /* 0x00246400000e0000 */
.L_x_1794:
        /* <DEDUP_REMOVED lines=8> */
[----:B------:R-:W3:Y:S01]  /*15b40*/  LDL R10, [R1+0x40] ;  /* 0x00004000010a7983 */ /* 0x000ee20000100800 */
[----:B-----5:R-:W-:-:S02]  /*15b50*/  ISETP.GE.AND P2, PT, R16, c[0x0][0x3c8], PT ;  /* 0x0000f20010007a0c */ /* 0x020fc40003f46270 */
[----:B--2---:R-:W-:Y:S02]  /*15b60*/  ISETP.GE.AND P1, PT, R13, c[0x0][0x3c8], PT ;  /* 0x0000f2000d007a0c */ /* 0x004fe40003f26270 */
[----:B----4-:R-:W-:-:S09]  /*15b70*/  ISETP.GE.AND P0, PT, R11, c[0x0][0x3c8], PT ;  /* 0x0000f2000b007a0c */ /* 0x010fd20003f06270 */
[CC--:B-1----:R-:W-:Y:S02]  /*15b80*/  @!P2 LEA R8, P5, R16.reuse, R0.reuse, 0x1 ;  /* 0x000000001008a211 */ /* 0x0c2fe400078a08ff */
[----:B------:R-:W-:Y:S02]  /*15b90*/  @!P1 LEA R4, P4, R13, R0, 0x1 ;  /* 0x000000000d049211 */ /* 0x000fe400078808ff */
[----:B------:R-:W-:Y:S02]  /*15ba0*/  @!P2 LEA.HI.X R9, R16, R6, R17, 0x1, P5 ;  /* 0x000000061009a211 */ /* 0x000fe400028f0c11 */
[----:B------:R-:W-:Y:S02]  /*15bb0*/  @!P0 LEA R2, P3, R11, R0, 0x1 ;  /* 0x000000000b028211 */ /* 0x000fe400078608ff */
[-C--:B---3--:R-:W-:Y:S02]  /*15bc0*/  @!P1 LEA.HI.X R5, R13, R6.reuse, R14, 0x1, P4 ;  /* 0x000000060d059211 */ /* 0x088fe400020f0c0e */
        /* <DEDUP_REMOVED lines=11> */
.L_x_1721:
        /* <DEDUP_REMOVED lines=34> */
.L_x_1795:
[----:B------:R-:W-:Y:S05]  /*15ea0*/  BRA.DIV ~URZ, `(.L_x_1736) ;  /* 0x000045827f007947 */ /* 0x000fea000b800000 */
[----:B------:R3:W4:Y:S02]  /*15eb0*/  SHFL.IDX PT, R0, R19, RZ, 0x1c1f ;  /* 0x001c1fff13007589 */ /* 0x00072400000e0000 */
.L_x_1796:
        /* <DEDUP_REMOVED lines=11> */
[----:B-----5:R-:W-:-:S02]  /*15f70*/  ISETP.GE.AND P1, PT, R115, c[0x0][0x3c8], PT ;  /* 0x0000f20073007a0c */ /* 0x020fc40003f26270 */
[----:B---3--:R-:W-:-:S11]  /*15f80*/  ISETP.GE.AND P0, PT, R13, c[0x0][0x3c8], PT ;  /* 0x0000f2000d007a0c */ /* 0x008fd60003f06270 */
[-C--:B------:R-:W-:Y:S02]  /*15f90*/  @!P1 LEA R8, P2, R115, R0.reuse, 0x2 ;  /* 0x0000000073089211 */ /* 0x080fe400078410ff */
[----:B------:R-:W-:Y:S02]  /*15fa0*/  @!P0 LEA R6, P5, R13, R0, 0x2 ;  /* 0x000000000d068211 */ /* 0x000fe400078a10ff */
[-C--:B----4-:R-:W-:Y:S02]  /*15fb0*/  @!P1 LEA.HI.X R9, R115, R4.reuse, R10, 0x2, P2 ;  /* 0x0000000473099211 */ /* 0x090fe400010f140a */
[----:B--2---:R-:W-:-:S03]  /*15fc0*/  @!P0 LEA.HI.X R7, R13, R4, R14, 0x2, P5 ;  /* 0x000000040d078211 */ /* 0x004fc600028f140e */
[----:B------:R2:W-:Y:S04]  /*15fd0*/  @!P1 ST.E.64 [R8.64], R24 ;  /* 0x0000001808009985 */ /* 0x0005e8000c101b06 */
[----:B------:R3:W-:Y:S04]  /*15fe0*/  @!P0 ST.E.64 [R6.64], R22 ;  /* 0x0000001606008985 */ /* 0x0007e8000c101b06 */
[----:B--2---:R-:W2:Y:S04]  /*15ff0*/  LDL R24, [R1+0x84] ;  /* 0x0000840001187983 */ /* 0x004ea80000100800 */
[----:B---3--:R-:W3:Y:S04]  /*16000*/  LDL R22, [R1+0x80] ;  /* 0x0000800001167983 */ /* 0x008ee80000100800 */
[----:B------:R-:W4:Y:S04]  /*16010*/  LDL R25, [R1+0x9c] ;  /* 0x00009c0001197983 */ /* 0x000f280000100800 */
[----:B------:R-:W5:Y:S01]  /*16020*/  LDL R23, [R1+0x98] ;  /* 0x0000980001177983 */ /* 0x000f620000100800 */
[----:B------:R-:W-:-:S04]  /*16030*/  IADD3 R2, R115, 0x18, RZ ;  /* 0x0000001873027810 */ /* 0x000fc80007ffe0ff */
[----:B------:R-:W-:Y:S02]  /*16040*/  ISETP.GE.AND P3, PT, R2, c[0x0][0x3c8], PT ;  /* 0x0000f20002007a0c */ /* 0x000fe40003f66270 */
[----:B------:R-:W-:Y:S02]  /*16050*/  ISETP.GE.AND P4, PT, R12, c[0x0][0x3c8], PT ;  /* 0x0000f2000c007a0c */ /* 0x000fe40003f86270 */
[----:B------:R-:W-:Y:S02]  /*16060*/  SHF.R.S32.HI R3, RZ, 0x1f, R2 ;  /* 0x0000001fff037819 */ /* 0x000fe40000011402 */
[----:B------:R-:W-:-:S07]  /*16070*/  IADD3 R5, R115, 0x20, RZ ;  /* 0x0000002073057810 */ /* 0x000fce0007ffe0ff */
[C---:B------:R-:W-:Y:S02]  /*16080*/  @!P3 LEA R10, P2, R2.reuse, R0, 0x2 ;  /* 0x00000000020ab211 */ /* 0x040fe400078410ff */
[----:B------:R-:W-:Y:S02]  /*16090*/  ISETP.GE.AND P6, PT, R5, c[0x0][0x3c8], PT ;  /* 0x0000f20005007a0c */ /* 0x000fe40003fc6270 */
[----:B------:R-:W-:Y:S02]  /*160a0*/  @!P3 LEA.HI.X R11, R2, R4, R3, 0x2, P2 ;  /* 0x00000004020bb211 */ /* 0x000fe400010f1403 */
[----:B------:R-:W-:Y:S02]  /*160b0*/  IADD3 R3, R115, 0x28, RZ ;  /* 0x0000002873037810 */ /* 0x000fe40007ffe0ff */
[----:B------:R-:W-:Y:S02]  /*160c0*/  SHF.R.S32.HI R6, RZ, 0x1f, R12 ;  /* 0x0000001fff067819 */ /* 0x000fe4000001140c */
[----:B------:R-:W-:-:S02]  /*160d0*/  ISETP.GE.AND P5, PT, R3, c[0x0][0x3c8], PT ;  /* 0x0000f20003007a0c */ /* 0x000fc40003fa6270 */
[C---:B------:R-:W-:Y:S02]  /*160e0*/  @!P4 LEA R8, P0, R12.reuse, R0, 0x2 ;  /* 0x000000000c08c211 */ /* 0x040fe400078010ff */
[----:B------:R-:W-:Y:S02]  /*160f0*/  IADD3 R2, R115, 0x30, RZ ;  /* 0x0000003073027810 */ /* 0x000fe40007ffe0ff */
[----:B------:R-:W-:Y:S02]  /*16100*/  @!P4 LEA.HI.X R9, R12, R4, R6, 0x2, P0 ;  /* 0x000000040c09c211 */ /* 0x000fe400000f1406 */
[----:B------:R-:W-:Y:S02]  /*16110*/  ISETP.GE.AND P2, PT, R2, c[0x0][0x3c8], PT ;  /* 0x0000f20002007a0c */ /* 0x000fe40003f46270 */
[----:B------:R-:W-:Y:S02]  /*16120*/  SHF.R.S32.HI R7, RZ, 0x1f, R5 ;  /* 0x0000001fff077819 */ /* 0x000fe40000011405 */
[----:B------:R-:W-:-:S02]  /*16130*/  @!P6 LEA R16, P0, R5, R0, 0x2 ;  /* 0x000000000510e211 */ /* 0x000fc400078010ff */
[----:B------:R-:W-:Y:S01]  /*16140*/  IADD3 R6, R115, 0x38, RZ ;  /* 0x0000003873067810 */ /* 0x000fe20007ffe0ff */
[----:B------:R1:W-:Y:S01]  /*16150*/  @!P4 ST.E.64 [R8.64], R28 ;  /* 0x0000001c0800c985 */ /* 0x0003e2000c101b06 */
[----:B------:R-:W-:Y:S02]  /*16160*/  @!P6 LEA.HI.X R17, R5, R4, R7, 0x2, P0 ;  /* 0x000000040511e211 */ /* 0x000fe400000f1407 */
[----:B------:R-:W-:Y:S01]  /*16170*/  ISETP.GE.AND P4, PT, R6, c[0x0][0x3c8], PT ;  /* 0x0000f20006007a0c */ /* 0x000fe20003f86270 */
[----:B------:R1:W-:Y:S01]  /*16180*/  @!P3 ST.E.64 [R10.64], R26 ;  /* 0x0000001a0a00b985 */ /* 0x0003e2000c101b06 */
[----:B------:R-:W-:Y:S02]  /*16190*/  IADD3 R5, R115, 0x40, RZ ;  /* 0x0000004073057810 */ /* 0x000fe40007ffe0ff */
[----:B------:R-:W-:Y:S02]  /*161a0*/  SHF.R.S32.HI R7, RZ, 0x1f, R2 ;  /* 0x0000001fff077819 */ /* 0x000fe40000011402 */
[----:B------:R-:W-:-:S04]  /*161b0*/  @!P2 LEA R14, P0, R2, R0, 0x2 ;  /* 0x00000000020ea211 */ /* 0x000fc800078010ff */
[----:B------:R-:W-:-:S03]  /*161c0*/  @!P2 LEA.HI.X R15, R2, R4, R7, 0x2, P0 ;  /* 0x00000004020fa211 */ /* 0x000fc600000f1407 */
[-C--:B------:R-:W-:Y:S02]  /*161d0*/  @!P4 LEA R12, P0, R6, R0.reuse, 0x2 ;  /* 0x00000000060cc211 */ /* 0x080fe400078010ff */
[----:B-1----:R-:W-:Y:S02]  /*161e0*/  SHF.R.S32.HI R8, RZ, 0x1f, R3 ;  /* 0x0000001fff087819 */ /* 0x002fe40000011403 */
[----:B------:R-:W-:-:S04]  /*161f0*/  @!P5 LEA R10, P1, R3, R0, 0x2 ;  /* 0x00000000030ad211 */ /* 0x000fc800078210ff */
[-C--:B------:R-:W-:Y:S02]  /*16200*/  @!P5 LEA.HI.X R11, R3, R4.reuse, R8, 0x2, P1 ;  /* 0x00000004030bd211 */ /* 0x080fe400008f1408 */
[----:B------:R-:W-:Y:S02]  /*16210*/  ISETP.GE.AND P1, PT, R5, c[0x0][0x3c8], PT ;  /* 0x0000f20005007a0c */ /* 0x000fe40003f26270 */
[----:B------:R-:W-:Y:S02]  /*16220*/  SHF.R.S32.HI R3, RZ, 0x1f, R6 ;  /* 0x0000001fff037819 */ /* 0x000fe40000011406 */
[----:B------:R-:W-:Y:S02]  /*16230*/  IADD3 R2, R115, 0x48, RZ ;  /* 0x0000004873027810 */ /* 0x000fe40007ffe0ff */
[----:B------:R-:W-:Y:S02]  /*16240*/  @!P4 LEA.HI.X R13, R6, R4, R3, 0x2, P0 ;  /* 0x00000004060dc211 */ /* 0x000fe400000f1403 */
[----:B------:R-:W-:Y:S01]  /*16250*/  SHF.R.S32.HI R3, RZ, 0x1f, R5 ;  /* 0x0000001fff037819 */ /* 0x000fe20000011405 */
[----:B------:R-:W-:Y:S04]  /*16260*/  @!P6 ST.E.64 [R16.64], R30 ;  /* 0x0000001e1000e985 */ /* 0x000fe8000c101b06 */
[----:B------:R-:W-:-:S02]  /*16270*/  @!P1 LEA R8, P0, R5, R0, 0x2 ;  /* 0x0000000005089211 */ /* 0x000fc400078010ff */
[----:B------:R-:W-:Y:S02]  /*16280*/  ISETP.GE.AND P6, PT, R2, c[0x0][0x3c8], PT ;  /* 0x0000f20002007a0c */ /* 0x000fe40003fc6270 */
[----:B------:R-:W-:Y:S02]  /*16290*/  @!P1 LEA.HI.X R9, R5, R4, R3, 0x2, P0 ;  /* 0x0000000405099211 */ /* 0x000fe400000f1403 */
[C---:B------:R-:W-:Y:S02]  /*162a0*/  IADD3 R5, R115.reuse, 0x50, RZ ;  /* 0x0000005073057810 */ /* 0x040fe40007ffe0ff */
[----:B------:R-:W-:Y:S02]  /*162b0*/  IADD3 R3, R115, 0x58, RZ ;  /* 0x0000005873037810 */ /* 0x000fe40007ffe0ff */
[----:B------:R-:W-:Y:S01]  /*162c0*/  ISETP.GE.AND P3, PT, R5, c[0x0][0x3c8], PT ;  /* 0x0000f20005007a0c */ /* 0x000fe20003f66270 */
[----:B------:R1:W-:Y:S04]  /*162d0*/  @!P5 ST.E.64 [R10.64], R34 ;  /* 0x000000220a00d985 */ /* 0x0003e8000c101b06 */
[----:B------:R-:W-:Y:S01]  /*162e0*/  @!P2 ST.E.64 [R14.64], R32 ;  /* 0x000000200e00a985 */ /* 0x000fe2000c101b06 */
[----:B------:R-:W-:-:S02]  /*162f0*/  ISETP.GE.AND P2, PT, R3, c[0x0][0x3c8], PT ;  /* 0x0000f20003007a0c */ /* 0x000fc40003f46270 */
[----:B------:R-:W-:Y:S02]  /*16300*/  SHF.R.S32.HI R6, RZ, 0x1f, R2 ;  /* 0x0000001fff067819 */ /* 0x000fe40000011402 */
[----:B------:R-:W-:Y:S01]  /*16310*/  IADD3 R7, R115, 0x60, RZ ;  /* 0x0000006073077810 */ /* 0x000fe20007ffe0ff */
[----:B------:R-:W-:Y:S03]  /*16320*/  @!P4 ST.E.64 [R12.64], R132 ;  /* 0x000000840c00c985 */ /* 0x000fe6000c101b06 */
[----:B------:R-:W-:Y:S01]  /*16330*/  ISETP.GE.AND P4, PT, R7, c[0x0][0x3c8], PT ;  /* 0x0000f20007007a0c */ /* 0x000fe20003f86270 */
[----:B------:R1:W-:Y:S02]  /*16340*/  @!P1 ST.E.64 [R8.64], R36 ;  /* 0x0000002408009985 */ /* 0x0003e4000c101b06 */
[----:B-1----:R-:W-:-:S04]  /*16350*/  @!P6 LEA R10, P0, R2, R0, 0x2 ;  /* 0x00000000020ae211 */ /* 0x002fc800078010ff */
[----:B------:R-:W-:Y:S02]  /*16360*/  @!P6 LEA.HI.X R11, R2, R4, R6, 0x2, P0 ;  /* 0x00000004020be211 */ /* 0x000fe400000f1406 */
[----:B------:R-:W-:Y:S02]  /*16370*/  IADD3 R2, R115, 0x68, RZ ;  /* 0x0000006873027810 */ /* 0x000fe40007ffe0ff */
[----:B------:R-:W-:Y:S02]  /*16380*/  SHF.R.S32.HI R6, RZ, 0x1f, R3 ;  /* 0x0000001fff067819 */ /* 0x000fe40000011403 */
[----:B------:R-:W-:Y:S02]  /*16390*/  SHF.R.S32.HI R9, RZ, 0x1f, R5 ;  /* 0x0000001fff097819 */ /* 0x000fe40000011405 */
[-C--:B------:R-:W-:Y:S02]  /*163a0*/  @!P3 LEA R8, P1, R5, R0.reuse, 0x2 ;  /* 0x000000000508b211 */ /* 0x080fe400078210ff */
[----:B------:R-:W-:-:S02]  /*163b0*/  @!P2 LEA R14, P0, R3, R0, 0x2 ;  /* 0x00000000030ea211 */ /* 0x000fc400078010ff */
[-C--:B------:R-:W-:Y:S02]  /*163c0*/  @!P3 LEA.HI.X R9, R5, R4.reuse, R9, 0x2, P1 ;  /* 0x000000040509b211 */ /* 0x080fe400008f1409 */
[----:B------:R-:W-:Y:S02]  /*163d0*/  ISETP.GE.AND P1, PT, R2, c[0x0][0x3c8], PT ;  /* 0x0000f20002007a0c */ /* 0x000fe40003f26270 */
[----:B------:R-:W-:Y:S02]  /*163e0*/  @!P2 LEA.HI.X R15, R3, R4, R6, 0x2, P0 ;  /* 0x00000004030fa211 */ /* 0x000fe400000f1406 */
[----:B------:R-:W-:Y:S02]  /*163f0*/  IADD3 R6, R115, 0x70, RZ ;  /* 0x0000007073067810 */ /* 0x000fe40007ffe0ff */
[----:B------:R-:W-:Y:S02]  /*16400*/  SHF.R.S32.HI R3, RZ, 0x1f, R7 ;  /* 0x0000001fff037819 */ /* 0x000fe40000011407 */
[----:B------:R-:W-:-:S02]  /*16410*/  @!P4 LEA R12, P0, R7, R0, 0x2 ;  /* 0x00000000070cc211 */ /* 0x000fc400078010ff */
[----:B------:R-:W-:Y:S02]  /*16420*/  ISETP.GE.AND P5, PT, R6, c[0x0][0x3c8], PT ;  /* 0x0000f20006007a0c */ /* 0x000fe40003fa6270 */
[----:B------:R-:W-:Y:S01]  /*16430*/  IADD3 R5, R115, 0x78, RZ ;  /* 0x0000007873057810 */ /* 0x000fe20007ffe0ff */
[----:B------:R1:W-:Y:S01]  /*16440*/  @!P6 ST.E.64 [R10.64], R40 ;  /* 0x000000280a00e985 */ /* 0x0003e2000c101b06 */
[----:B------:R-:W-:Y:S02]  /*16450*/  @!P4 LEA.HI.X R13, R7, R4, R3, 0x2, P0 ;  /* 0x00000004070dc211 */ /* 0x000fe400000f1403 */
[----:B------:R-:W-:Y:S01]  /*16460*/  SHF.R.S32.HI R3, RZ, 0x1f, R2 ;  /* 0x0000001fff037819 */ /* 0x000fe20000011402 */
[----:B------:R1:W-:Y:S01]  /*16470*/  @!P3 ST.E.64 [R8.64], R134 ;  /* 0x000000860800b985 */ /* 0x0003e2000c101b06 */
[----:B------:R-:W-:-:S03]  /*16480*/  ISETP.GE.AND P3, PT, R5, c[0x0][0x3c8], PT ;  /* 0x0000f20005007a0c */ /* 0x000fc60003f66270 */
[----:B------:R1:W-:Y:S04]  /*16490*/  @!P2 ST.E.64 [R14.64], R44 ;  /* 0x0000002c0e00a985 */ /* 0x0003e8000c101b06 */
[----:B------:R-:W-:Y:S01]  /*164a0*/  @!P4 ST.E.64 [R12.64], R52 ;  /* 0x000000340c00c985 */ /* 0x000fe2000c101b06 */
[----:B-1----:R-:W-:-:S04]  /*164b0*/  @!P1 LEA R10, P0, R2, R0, 0x2 ;  /* 0x00000000020a9211 */ /* 0x002fc800078010ff */
[----:B------:R-:W-:Y:S02]  /*164c0*/  @!P1 LEA.HI.X R11, R2, R4, R3, 0x2, P0 ;  /* 0x00000004020b9211 */ /* 0x000fe400000f1403 */
[----:B------:R-:W-:Y:S02]  /*164d0*/  IADD3 R3, R115, 0x80, RZ ;  /* 0x0000008073037810 */ /* 0x000fe40007ffe0ff */
[----:B------:R-:W-:Y:S02]  /*164e0*/  SHF.R.S32.HI R2, RZ, 0x1f, R6 ;  /* 0x0000001fff027819 */ /* 0x000fe40000011406 */
[C---:B------:R-:W-:Y:S02]  /*164f0*/  @!P5 LEA R16, P0, R6.reuse, R0, 0x2 ;  /* 0x000000000610d211 */ /* 0x040fe400078010ff */
[----:B------:R-:W-:Y:S02]  /*16500*/  ISETP.GE.AND P2, PT, R3, c[0x0][0x3c8], PT ;  /* 0x0000f20003007a0c */ /* 0x000fe40003f46270 */
[----:B------:R-:W-:Y:S01]  /*16510*/  IADD3 R8, R115, 0x88, RZ ;  /* 0x0000008873087810 */ /* 0x000fe20007ffe0ff */
[----:B------:R1:W-:Y:S01]  /*16520*/  @!P1 ST.E.64 [R10.64], R48 ;  /* 0x000000300a009985 */ /* 0x0003e2000c101b06 */
[----:B------:R-:W-:-:S02]  /*16530*/  @!P5 LEA.HI.X R17, R6, R4, R2, 0x2, P0 ;  /* 0x000000040611d211 */ /* 0x000fc400000f1402 */
[----:B------:R-:W-:Y:S02]  /*16540*/  ISETP.GE.AND P6, PT, R8, c[0x0][0x3c8], PT ;  /* 0x0000f20008007a0c */ /* 0x000fe40003fc6270 */
[----:B------:R-:W-:Y:S02]  /*16550*/  SHF.R.S32.HI R6, RZ, 0x1f, R5 ;  /* 0x0000001fff067819 */ /* 0x000fe40000011405 */
[----:B------:R-:W-:Y:S02]  /*16560*/  IADD3 R2, R115, 0x90, RZ ;  /* 0x0000009073027810 */ /* 0x000fe40007ffe0ff */
[----:B------:R-:W-:Y:S02]  /*16570*/  SHF.R.S32.HI R7, RZ, 0x1f, R3 ;  /* 0x0000001fff077819 */ /* 0x000fe40000011403 */
[----:B------:R-:W-:-:S04]  /*16580*/  @!P2 LEA R14, P0, R3, R0, 0x2 ;  /* 0x00000000030ea211 */ /* 0x000fc800078010ff */
[----:B------:R-:W-:Y:S02]  /*16590*/  @!P2 LEA.HI.X R15, R3, R4, R7, 0x2, P0 ;  /* 0x00000004030fa211 */ /* 0x000fe400000f1407 */
[----:B-1----:R-:W-:-:S04]  /*165a0*/  @!P3 LEA R10, P1, R5, R0, 0x2 ;  /* 0x00000000050ab211 */ /* 0x002fc800078210ff */
[----:B------:R-:W-:Y:S02]  /*165b0*/  @!P3 LEA.HI.X R11, R5, R4, R6, 0x2, P1 ;  /* 0x00000004050bb211 */ /* 0x000fe400008f1406 */
[----:B------:R-:W-:Y:S02]  /*165c0*/  ISETP.GE.AND P1, PT, R2, c[0x0][0x3c8], PT ;  /* 0x0000f20002007a0c */ /* 0x000fe40003f26270 */
[----:B------:R-:W-:Y:S02]  /*165d0*/  SHF.R.S32.HI R3, RZ, 0x1f, R8 ;  /* 0x0000001fff037819 */ /* 0x000fe40000011408 */
[C---:B------:R-:W-:Y:S02]  /*165e0*/  @!P6 LEA R12, P0, R8.reuse, R0, 0x2 ;  /* 0x00000000080ce211 */ /* 0x040fe400078010ff */
[----:B------:R-:W-:Y:S01]  /*165f0*/  IADD3 R7, R115, 0x98, RZ ;  /* 0x0000009873077810 */ /* 0x000fe20007ffe0ff */
[----:B------:R-:W-:Y:S01]  /*16600*/  @!P5 ST.E.64 [R16.64], R56 ;  /* 0x000000381000d985 */ /* 0x000fe2000c101b06 */
[----:B------:R-:W-:-:S02]  /*16610*/  @!P6 LEA.HI.X R13, R8, R4, R3, 0x2, P0 ;  /* 0x00000004080de211 */ /* 0x000fc400000f1403 */
[----:B------:R-:W-:Y:S02]  /*16620*/  ISETP.GE.AND P5, PT, R7, c[0x0][0x3c8], PT ;  /* 0x0000f20007007a0c */ /* 0x000fe40003fa6270 */
[----:B------:R-:W-:Y:S02]  /*16630*/  SHF.R.S32.HI R3, RZ, 0x1f, R2 ;  /* 0x0000001fff037819 */ /* 0x000fe40000011402 */
[C---:B------:R-:W-:Y:S02]  /*16640*/  @!P1 LEA R8, P0, R2.reuse, R0, 0x2 ;  /* 0x0000000002089211 */ /* 0x040fe400078010ff */
[C---:B------:R-:W-:Y:S02]  /*16650*/  IADD3 R6, R115.reuse, 0xa0, RZ ;  /* 0x000000a073067810 */ /* 0x040fe40007ffe0ff */
[----:B------:R-:W-:Y:S01]  /*16660*/  IADD3 R5, R115, 0xa8, RZ ;  /* 0x000000a873057810 */ /* 0x000fe20007ffe0ff */
[----:B------:R1:W-:Y:S01]  /*16670*/  @!P3 ST.E.64 [R10.64], R64 ;  /* 0x000000400a00b985 */ /* 0x0003e2000c101b06 */
[----:B------:R-:W-:-:S02]  /*16680*/  @!P1 LEA.HI.X R9, R2, R4, R3, 0x2, P0 ;  /* 0x0000000402099211 */ /* 0x000fc400000f1403 */
[----:B------:R-:W-:Y:S02]  /*16690*/  ISETP.GE.AND P3, PT, R6, c[0x0][0x3c8], PT ;  /* 0x0000f20006007a0c */ /* 0x000fe40003f66270 */
[----:B------:R-:W-:Y:S02]  /*166a0*/  ISETP.GE.AND P4, PT, R5, c[0x0][0x3c8], PT ;  /* 0x0000f20005007a0c */ /* 0x000fe40003f86270 */
[----:B------:R-:W-:Y:S01]  /*166b0*/  IADD3 R3, R115, 0xb0, RZ ;  /* 0x000000b073037810 */ /* 0x000fe20007ffe0ff */
[----:B------:R2:W-:Y:S04]  /*166c0*/  @!P2 ST.E.64 [R14.64], R60 ;  /* 0x0000003c0e00a985 */ /* 0x0005e8000c101b06 */
[----:B------:R-:W-:Y:S01]  /*166d0*/  @!P6 ST.E.64 [R12.64], R72 ;  /* 0x000000480c00e985 */ /* 0x000fe2000c101b06 */
[----:B------:R-:W-:-:S02]  /*166e0*/  ISETP.GE.AND P6, PT, R3, c[0x0][0x3c8], PT ;  /* 0x0000f20003007a0c */ /* 0x000fc40003fc6270 */
[----:B------:R-:W-:Y:S01]  /*166f0*/  SHF.R.S32.HI R2, RZ, 0x1f, R7 ;  /* 0x0000001fff027819 */ /* 0x000fe20000011407 */
[----:B------:R3:W-:Y:S01]  /*16700*/  @!P1 ST.E.64 [R8.64], R68 ;  /* 0x0000004408009985 */ /* 0x0007e2000c101b06 */
[-C--:B-1----:R-:W-:Y:S02]  /*16710*/  @!P3 LEA R10, P1, R6, R0.reuse, 0x2 ;  /* 0x00000000060ab211 */ /* 0x082fe400078210ff */
[----:B--2---:R-:W-:-:S04]  /*16720*/  @!P5 LEA R14, P0, R7, R0, 0x2 ;  /* 0x00000000070ed211 */ /* 0x004fc800078010ff */
[----:B------:R-:W-:Y:S02]  /*16730*/  @!P5 LEA.HI.X R15, R7, R4, R2, 0x2, P0 ;  /* 0x00000004070fd211 */ /* 0x000fe400000f1402 */
[----:B------:R-:W-:Y:S02]  /*16740*/  SHF.R.S32.HI R7, RZ, 0x1f, R5 ;  /* 0x0000001fff077819 */ /* 0x000fe40000011405 */
[----:B---3--:R-:W-:Y:S02]  /*16750*/  SHF.R.S32.HI R8, RZ, 0x1f, R6 ;  /* 0x0000001fff087819 */ /* 0x008fe40000011406 */
[----:B------:R-:W-:Y:S02]  /*16760*/  @!P4 LEA R12, P0, R5, R0, 0x2 ;  /* 0x00000000050cc211 */ /* 0x000fe400078010ff */
[----:B------:R-:W-:Y:S02]  /*16770*/  IADD3 R2, R115, 0xb8, RZ ;  /* 0x000000b873027810 */ /* 0x000fe40007ffe0ff */
[----:B------:R-:W-:-:S02]  /*16780*/  @!P3 LEA.HI.X R11, R6, R4, R8, 0x2, P1 ;  /* 0x00000004060bb211 */ /* 0x000fc400008f1408 */
[----:B------:R-:W-:Y:S02]  /*16790*/  @!P4 LEA.HI.X R13, R5, R4, R7, 0x2, P0 ;  /* 0x00000004050dc211 */ /* 0x000fe400000f1407 */
[----:B------:R-:W-:Y:S02]  /*167a0*/  ISETP.GE.AND P1, PT, R2, c[0x0][0x3c8], PT ;  /* 0x0000f20002007a0c */ /* 0x000fe40003f26270 */
[----:B------:R-:W-:Y:S02]  /*167b0*/  SHF.R.S32.HI R5, RZ, 0x1f, R3 ;  /* 0x0000001fff057819 */ /* 0x000fe40000011403 */
[----:B------:R-:W-:-:S04]  /*167c0*/  @!P6 LEA R8, P0, R3, R0, 0x2 ;  /* 0x000000000308e211 */ /* 0x000fc800078010ff */
[----:B------:R-:W-:Y:S02]  /*167d0*/  @!P6 LEA.HI.X R9, R3, R4, R5, 0x2, P0 ;  /* 0x000000040309e211 */ /* 0x000fe400000f1405 */
[----:B------:R-:W-:Y:S01]  /*167e0*/  IADD3 R3, R115, 0xc0, RZ ;  /* 0x000000c073037810 */ /* 0x000fe20007ffe0ff */
[----:B------:R1:W-:Y:S03]  /*167f0*/  @!P5 ST.E.64 [R14.64], R76 ;  /* 0x0000004c0e00d985 */ /* 0x0003e6000c101b06 */
[----:B------:R-:W-:Y:S02]  /*16800*/  ISETP.GE.AND P2, PT, R3, c[0x0][0x3c8], PT ;  /* 0x0000f20003007a0c */ /* 0x000fe40003f46270 */
[----:B------:R-:W-:Y:S02]  /*16810*/  SHF.R.S32.HI R5, RZ, 0x1f, R2 ;  /* 0x0000001fff057819 */ /* 0x000fe40000011402 */
[----:B------:R-:W-:Y:S01]  /*16820*/  IADD3 R6, R115, 0xc8, RZ ;  /* 0x000000c873067810 */ /* 0x000fe20007ffe0ff */
[----:B------:R-:W-:Y:S01]  /*16830*/  @!P3 ST.E.64 [R10.64], R136 ;  /* 0x000000880a00b985 */ /* 0x000fe2000c101b06 */
[----:B------:R-:W-:-:S03]  /*16840*/  SHF.R.S32.HI R7, RZ, 0x1f, R3 ;  /* 0x0000001fff077819 */ /* 0x000fc60000011403 */
[----:B------:R2:W-:Y:S04]  /*16850*/  @!P4 ST.E.64 [R12.64], R80 ;  /* 0x000000500c00c985 */ /* 0x0005e8000c101b06 */
[----:B------:R3:W-:Y:S01]  /*16860*/  @!P6 ST.E.64 [R8.64], R88 ;  /* 0x000000580800e985 */ /* 0x0007e2000c101b06 */
[----:B-1----:R-:W-:-:S04]  /*16870*/  @!P1 LEA R14, P0, R2, R0, 0x2 ;  /* 0x00000000020e9211 */ /* 0x002fc800078010ff */
[----:B------:R-:W-:Y:S02]  /*16880*/  @!P1 LEA.HI.X R15, R2, R4, R5, 0x2, P0 ;  /* 0x00000004020f9211 */ /* 0x000fe400000f1405 */
[----:B------:R-:W-:Y:S02]  /*16890*/  IADD3 R5, R115, 0xd0, RZ ;  /* 0x000000d073057810 */ /* 0x000fe40007ffe0ff */
[----:B------:R-:W-:Y:S02]  /*168a0*/  ISETP.GE.AND P1, PT, R6, c[0x0][0x3c8], PT ;  /* 0x0000f20006007a0c */ /* 0x000fe40003f26270 */
[----:B------:R-:W-:Y:S02]  /*168b0*/  ISETP.GE.AND P5, PT, R5, c[0x0][0x3c8], PT ;  /* 0x0000f20005007a0c */ /* 0x000fe40003fa6270 */
[----:B--2---:R-:W-:Y:S02]  /*168c0*/  @!P2 LEA R12, P0, R3, R0, 0x2 ;  /* 0x00000000030ca211 */ /* 0x004fe400078010ff */
[----:B------:R-:W-:-:S02]  /*168d0*/  ISETP.GE.AND P6, PT, R2, c[0x0][0x3c8], PT ;  /* 0x0000f20002007a0c */ /* 0x000fc40003fc6270 */
[----:B------:R-:W-:Y:S02]  /*168e0*/  @!P2 LEA.HI.X R13, R3, R4, R7, 0x2, P0 ;  /* 0x00000004030da211 */ /* 0x000fe400000f1407 */
[----:B------:R-:W-:-:S04]  /*168f0*/  IADD3 R3, R115, 0xd8, RZ ;  /* 0x000000d873037810 */ /* 0x000fc80007ffe0ff */
[----:B------:R-:W-:Y:S02]  /*16900*/  ISETP.GE.AND P4, PT, R3, c[0x0][0x3c8], PT ;  /* 0x0000f20003007a0c */ /* 0x000fe40003f86270 */
[----:B---3--:R-:W-:Y:S02]  /*16910*/  SHF.R.S32.HI R9, RZ, 0x1f, R6 ;  /* 0x0000001fff097819 */ /* 0x008fe40000011406 */
[CC--:B------:R-:W-:Y:S02]  /*16920*/  @!P1 LEA R8, P0, R6.reuse, R0.reuse, 0x2 ;  /* 0x0000000006089211 */ /* 0x0c0fe400078010ff */
[----:B------:R-:W-:Y:S02]  /*16930*/  SHF.R.S32.HI R7, RZ, 0x1f, R5 ;  /* 0x0000001fff077819 */ /* 0x000fe40000011405 */
[----:B------:R-:W-:Y:S01]  /*16940*/  @!P5 LEA R10, P3, R5, R0, 0x2 ;  /* 0x00000000050ad211 */ /* 0x000fe200078610ff */
[----:B------:R-:W-:Y:S01]  /*16950*/  @!P6 ST.E.64 [R14.64], R144 ;  /* 0x000000900e00e985 */ /* 0x000fe2000c101b06 */
[----:B------:R-:W-:-:S02]  /*16960*/  @!P1 LEA.HI.X R9, R6, R4, R9, 0x2, P0 ;  /* 0x0000000406099211 */ /* 0x000fc400000f1409 */
[----:B------:R-:W-:Y:S01]  /*16970*/  @!P5 LEA.HI.X R11, R5, R4, R7, 0x2, P3 ;  /* 0x00000004050bd211 */ /* 0x000fe200018f1407 */
[----:B------:R-:W-:Y:S01]  /*16980*/  @!P2 ST.E.64 [R12.64], R140 ;  /* 0x0000008c0c00a985 */ /* 0x000fe2000c101b06 */
[----:B------:R-:W-:Y:S02]  /*16990*/  ISETP.GE.AND P3, PT, R111, c[0x0][0x3c8], PT ;  /* 0x0000f2006f007a0c */ /* 0x000fe40003f66270 */
[----:B------:R-:W-:Y:S01]  /*169a0*/  ISETP.GE.AND P2, PT, R24, c[0x0][0x3c8], PT ;  /* 0x0000f20018007a0c */ /* 0x000fe20003f46270 */
[----:B------:R1:W-:Y:S01]  /*169b0*/  @!P1 ST.E.64 [R8.64], R92 ;  /* 0x0000005c08009985 */ /* 0x0003e2000c101b06 */
[----:B------:R-:W-:Y:S02]  /*169c0*/  SHF.R.S32.HI R5, RZ, 0x1f, R3 ;  /* 0x0000001fff057819 */ /* 0x000fe40000011403 */
[----:B------:R-:W-:Y:S02]  /*169d0*/  @!P4 LEA R2, P6, R3, R0, 0x2 ;  /* 0x000000000302c211 */ /* 0x000fe400078c10ff */
[----:B------:R-:W-:-:S02]  /*169e0*/  ISETP.GE.AND P1, PT, R22, c[0x0][0x3c8], PT ;  /* 0x0000f20016007a0c */ /* 0x000fc40003f26270 */
[----:B------:R-:W-:Y:S02]  /*169f0*/  ISETP.GE.AND P0, PT, R20, c[0x0][0x3c8], PT ;  /* 0x0000f20014007a0c */ /* 0x000fe40003f06270 */
[----:B------:R-:W-:Y:S01]  /*16a00*/  @!P4 LEA.HI.X R3, R3, R4, R5, 0x2, P6 ;  /* 0x000000040303c211 */ /* 0x000fe200030f1405 */
[----:B------:R2:W-:Y:S04]  /*16a10*/  @!P5 ST.E.64 [R10.64], R96 ;  /* 0x000000600a00d985 */ /* 0x0005e8000c101b06 */
[----:B------:R3:W-:Y:S01]  /*16a20*/  @!P4 ST.E.64 [R2.64], R100 ;  /* 0x000000640200c985 */ /* 0x0007e2000c101b06 */
[----:B-1----:R-:W-:-:S04]  /*16a30*/  @!P2 LEA R8, P4, R24, R0, 0x2 ;  /* 0x000000001808a211 */ /* 0x002fc800078810ff */
[----:B----4-:R-:W-:Y:S02]  /*16a40*/  @!P2 LEA.HI.X R9, R24, R4, R25, 0x2, P4 ;  /* 0x000000041809a211 */ /* 0x010fe400020f1419 */
[----:B--2---:R-:W-:-:S04]  /*16a50*/  @!P3 LEA R10, P5, R111, R0, 0x2 ;  /* 0x000000006f0ab211 */ /* 0x004fc800078a10ff */
[----:B------:R-:W-:Y:S02]  /*16a60*/  @!P3 LEA.HI.X R11, R111, R4, R114, 0x2, P5 ;  /* 0x000000046f0bb211 */ /* 0x000fe400028f1472 */
[-C--:B------:R-:W-:Y:S02]  /*16a70*/  @!P1 LEA R6, P5, R22, R0.reuse, 0x2 ;  /* 0x0000000016069211 */ /* 0x080fe400078a10ff */
[----:B---3--:R-:W-:Y:S02]  /*16a80*/  @!P0 LEA R2, P4, R20, R0, 0x2 ;  /* 0x0000000014028211 */ /* 0x008fe400078810ff */
[-C--:B-----5:R-:W-:Y:S02]  /*16a90*/  @!P1 LEA.HI.X R7, R22, R4.reuse, R23, 0x2, P5 ;  /* 0x0000000416079211 */ /* 0x0a0fe400028f1417 */
[----:B------:R-:W-:Y:S01]  /*16aa0*/  @!P0 LEA.HI.X R3, R20, R4, R21, 0x2, P4 ;  /* 0x0000000414038211 */ /* 0x000fe200020f1415 */
[----:B------:R1:W-:Y:S04]  /*16ab0*/  @!P3 ST.E.64 [R10.64], R116 ;  /* 0x000000740a00b985 */ /* 0x0003e8000c101b06 */
[----:B------:R1:W-:Y:S04]  /*16ac0*/  @!P2 ST.E.64 [R8.64], R108 ;  /* 0x0000006c0800a985 */ /* 0x0003e8000c101b06 */
[----:B------:R1:W-:Y:S04]  /*16ad0*/  @!P1 ST.E.64 [R6.64], R104 ;  /* 0x0000006806009985 */ /* 0x0003e8000c101b06 */
[----:B------:R1:W-:Y:S02]  /*16ae0*/  @!P0 ST.E.64 [R2.64], R84 ;  /* 0x0000005402008985 */ /* 0x0003e4000c101b06 */
.L_x_1738:
[----:B------:R-:W-:Y:S05]  /*16af0*/  BSYNC B0 ;  /* 0x0000000000007941 */ /* 0x000fea0003800000 */
.L_x_1737:
[----:B------:R-:W-:Y:S05]  /*16b00*/  BRA.DIV ~URZ, `(.L_x_1739) ;  /* 0x000039827f007947 */ /* 0x000fea000b800000 */
[----:B--2---:R2:W1:Y:S04]  /*16b10*/  SHFL.IDX PT, R4, R18, 0x1, 0x1c1f ;  /* 0x003c1f0012047f89 */ /* 0x00446800000e0000 */
[----:B----4-:R2:W4:Y:S02]  /*16b20*/  SHFL.IDX PT, R0, R19, 0x1, 0x1c1f ;  /* 0x003c1f0013007f89 */ /* 0x01052400000e0000 */
.L_x_1797:
[----:B-1----:R-:W5:Y:S02]  /*16b30*/  LDL R2, [R1+0x1c] ;  /* 0x00001c0001027983 */ /* 0x002f640000100800 */
[----:B-----5:R-:W-:-:S13]  /*16b40*/  LOP3.LUT P0, RZ, R2, 0x2, RZ, 0xc0, !PT ;  /* 0x0000000202ff7812 */ /* 0x020fda000780c0ff */
[----:B------:R-:W-:Y:S05]  /*16b50*/  @P0 BRA `(.L_x_1734) ;  /* 0x00001bf000000947 */ /* 0x000fea0003800000 */
[----:B------:R-:W5:Y:S04]  /*16b60*/  LDL R27, [R1+0x4] ;  /* 0x00000400011b7983 */ /* 0x000f680000100800 */
[----:B--2---:R-:W2:Y:S04]  /*16b70*/  LDL R13, [R1+0x8c] ;  /* 0x00008c00010d7983 */ /* 0x004ea80000100800 */
[----:B---3--:R-:W3:Y:S04]  /*16b80*/  LDL R8, [R1+0xa8] ;  /* 0x0000a80001087983 */ /* 0x008ee80000100800 */
[----:B----4-:R-:W4:Y:S04]  /*16b90*/  LDL R12, [R1+0x78] ;  /* 0x00007800010c7983 */ /* 0x010f280000100800 */
[----:B------:R-:W3:Y:S04]  /*16ba0*/  LDL R14, [R1+0xa4] ;  /* 0x0000a400010e7983 */ /* 0x000ee80000100800 */
[----:B------:R-:W3:Y:S04]  /*16bb0*/  LDL R25, [R1+0x88] ;  /* 0x0000880001197983 */ /* 0x000ee80000100800 */
[----:B------:R-:W3:Y:S04]  /*16bc0*/  LDL R23, [R1+0x84] ;  /* 0x0000840001177983 */ /* 0x000ee80000100800 */
[----:B------:R-:W3:Y:S04]  /*16bd0*/  LDL R21, [R1+0x80] ;  /* 0x0000800001157983 */ /* 0x000ee80000100800 */
[----:B------:R-:W3:Y:S04]  /*16be0*/  LDL R26, [R1+0xa0] ;  /* 0x0000a000011a7983 */ /* 0x000ee80000100800 */
[----:B------:R-:W3:Y:S04]  /*16bf0*/  LDL R24, [R1+0x9c] ;  /* 0x00009c0001187983 */ /* 0x000ee80000100800 */
[----:B------:R-:W3:Y:S04]  /*16c00*/  LDL R22, [R1+0x98] ;  /* 0x0000980001167983 */ /* 0x000ee80000100800 */
[----:B------:R-:W3:Y:S01]  /*16c10*/  LDL R20, [R1+0x7c] ;  /* 0x00007c0001147983 */ /* 0x000ee20000100800 */
[----:B-----5:R-:W-:-:S02]  /*16c20*/  ISETP.GE.AND P0, PT, R27, c[0x0][0x3c8], PT ;  /* 0x0000f2001b007a0c */ /* 0x020fc40003f06270 */
[----:B------:R-:W-:-:S04]  /*16c30*/  IADD3 R2, R27, 0x18, RZ ;  /* 0x000000181b027810 */ /* 0x000fc80007ffe0ff */
[----:B------:R-:W-:Y:S02]  /*16c40*/  ISETP.GE.AND P5, PT, R2, c[0x0][0x3c8], PT ;  /* 0x0000f20002007a0c */ /* 0x000fe40003fa6270 */
[----:B--2---:R-:W-:-:S05]  /*16c50*/  ISETP.GE.AND P2, PT, R13, c[0x0][0x3c8], PT ;  /* 0x0000f2000d007a0c */ /* 0x004fca0003f46270 */
[C---:B------:R-:W-:Y:S02]  /*16c60*/  @!P0 LEA R6, P1, R27.reuse, R0, 0x2 ;  /* 0x000000001b068211 */ /* 0x040fe400078210ff */
[----:B----4-:R-:W-:Y:S02]  /*16c70*/  ISETP.GE.AND P4, PT, R12, c[0x0][0x3c8], PT ;  /* 0x0000f2000c007a0c */ /* 0x010fe40003f86270 */
[C---:B---3--:R-:W-:Y:S02]  /*16c80*/  @!P0 LEA.HI.X R7, R27.reuse, R4, R8, 0x2, P1 ;  /* 0x000000041b078211 */ /* 0x048fe400008f1408 */
[----:B------:R-:W-:Y:S02]  /*16c90*/  IADD3 R5, R27, 0x20, RZ ;  /* 0x000000201b057810 */ /* 0x000fe40007ffe0ff */
[----:B------:R-:W-:Y:S01]  /*16ca0*/  SHF.R.S32.HI R3, RZ, 0x1f, R2 ;  /* 0x0000001fff037819 */ /* 0x000fe20000011402 */
[----:B------:R1:W-:Y:S01]  /*16cb0*/  @!P0 ST.E.64 [R6.64], R112 ;  /* 0x0000007006008985 */ /* 0x0003e2000c101b06 */
[----:B------:R-:W-:-:S02]  /*16cc0*/  ISETP.GE.AND P3, PT, R5, c[0x0][0x3c8], PT ;  /* 0x0000f20005007a0c */ /* 0x000fc40003f66270 */
[----:B------:R-:W-:-:S04]  /*16cd0*/  @!P5 LEA R16, P1, R2, R0, 0x2 ;  /* 0x000000000210d211 */ /* 0x000fc800078210ff */
[----:B------:R-:W-:Y:S02]  /*16ce0*/  @!P5 LEA.HI.X R17, R2, R4, R3, 0x2, P1 ;  /* 0x000000040211d211 */ /* 0x000fe400008f1403 */
[----:B------:R-:W-:Y:S02]  /*16cf0*/  IADD3 R3, R27, 0x30, RZ ;  /* 0x000000301b037810 */ /* 0x000fe40007ffe0ff */
[-C--:B------:R-:W-:Y:S02]  /*16d00*/  @!P2 LEA R10, P1, R13, R0.reuse, 0x2 ;  /* 0x000000000d0aa211 */ /* 0x080fe400078210ff */
[----:B------:R-:W-:Y:S02]  /*16d10*/  @!P4 LEA R8, P0, R12, R0, 0x2 ;  /* 0x000000000c08c211 */ /* 0x000fe400078010ff */
[----:B------:R-:W-:Y:S02]  /*16d20*/  ISETP.GE.AND P5, PT, R3, c[0x0][0x3c8], PT ;  /* 0x0000f20003007a0c */ /* 0x000fe40003fa6270 */
[----:B------:R-:W-:-:S02]  /*16d30*/  @!P2 LEA.HI.X R11, R13, R4, R14, 0x2, P1 ;  /* 0x000000040d0ba211 */ /* 0x000fc400008f140e */
[----:B-1----:R-:W-:-:S04]  /*16d40*/  IADD3 R7, R27, 0x28, RZ ;  /* 0x000000281b077810 */ /* 0x002fc80007ffe0ff */
[----:B------:R-:W-:Y:S02]  /*16d50*/  ISETP.GE.AND P6, PT, R7, c[0x0][0x3c8], PT ;  /* 0x0000f20007007a0c */ /* 0x000fe40003fc6270 */
[----:B------:R-:W-:-:S04]  /*16d60*/  SHF.R.S32.HI R6, RZ, 0x1f, R12 ;  /* 0x0000001fff067819 */ /* 0x000fc8000001140c */
[----:B------:R-:W-:Y:S02]  /*16d70*/  @!P4 LEA.HI.X R9, R12, R4, R6, 0x2, P0 ;  /* 0x000000040c09c211 */ /* 0x000fe400000f1406 */
[----:B------:R-:W-:Y:S02]  /*16d80*/  SHF.R.S32.HI R12, RZ, 0x1f, R5 ;  /* 0x0000001fff0c7819 */ /* 0x000fe40000011405 */
[C---:B------:R-:W-:Y:S01]  /*16d90*/  @!P3 LEA R14, P0, R5.reuse, R0, 0x2 ;  /* 0x00000000050eb211 */ /* 0x040fe200078010ff */
[----:B------:R-:W-:Y:S01]  /*16da0*/  @!P2 ST.E.64 [R10.64], R124 ;  /* 0x0000007c0a00a985 */ /* 0x000fe2000c101b06 */
[----:B------:R-:W-:Y:S02]  /*16db0*/  ISETP.GE.AND P2, PT, R2, c[0x0][0x3c8], PT ;  /* 0x0000f20002007a0c */ /* 0x000fe40003f46270 */
[----:B------:R-:W-:Y:S01]  /*16dc0*/  @!P3 LEA.HI.X R15, R5, R4, R12, 0x2, P0 ;  /* 0x00000004050fb211 */ /* 0x000fe200000f140c */
[----:B------:R1:W-:Y:S01]  /*16dd0*/  @!P4 ST.E.64 [R8.64], R120 ;  /* 0x000000780800c985 */ /* 0x0003e2000c101b06 */
[----:B------:R-:W-:-:S02]  /*16de0*/  @!P6 LEA R12, P1, R7, R0, 0x2 ;  /* 0x00000000070ce211 */ /* 0x000fc400078210ff */
[----:B------:R-:W-:Y:S02]  /*16df0*/  IADD3 R6, R27, 0x38, RZ ;  /* 0x000000381b067810 */ /* 0x000fe40007ffe0ff */
[----:B------:R-:W-:Y:S02]  /*16e00*/  @!P5 LEA R18, P0, R3, R0, 0x2 ;  /* 0x000000000312d211 */ /* 0x000fe400078010ff */
[----:B------:R-:W-:Y:S02]  /*16e10*/  ISETP.GE.AND P3, PT, R6, c[0x0][0x3c8], PT ;  /* 0x0000f20006007a0c */ /* 0x000fe40003f66270 */
[----:B------:R-:W-:Y:S01]  /*16e20*/  IADD3 R2, R27, 0x48, RZ ;  /* 0x000000481b027810 */ /* 0x000fe20007ffe0ff */
[----:B------:R2:W-:Y:S01]  /*16e30*/  @!P2 ST.E.64 [R16.64], R128 ;  /* 0x000000801000a985 */ /* 0x0005e2000c101b06 */
[----:B------:R-:W-:Y:S02]  /*16e40*/  ISETP.GE.AND P2, PT, R5, c[0x0][0x3c8], PT ;  /* 0x0000f20005007a0c */ /* 0x000fe40003f46270 */
[----:B------:R-:W-:-:S02]  /*16e50*/  ISETP.GE.AND P4, PT, R2, c[0x0][0x3c8], PT ;  /* 0x0000f20002007a0c */ /* 0x000fc40003f86270 */
[----:B-1----:R-:W-:-:S04]  /*16e60*/  SHF.R.S32.HI R9, RZ, 0x1f, R7 ;  /* 0x0000001fff097819 */ /* 0x002fc80000011407 */
[----:B------:R-:W-:Y:S02]  /*16e70*/  @!P6 LEA.HI.X R13, R7, R4, R9, 0x2, P1 ;  /* 0x00000004070de211 */ /* 0x000fe400008f1409 */
[----:B------:R-:W-:Y:S02]  /*16e80*/  ISETP.GE.AND P1, PT, R3, c[0x0][0x3c8], PT ;  /* 0x0000f20003007a0c */ /* 0x000fe40003f26270 */
[----:B------:R-:W-:-:S04]  /*16e90*/  IADD3 R8, R27, 0x40, RZ ;  /* 0x000000401b087810 */ /* 0x000fc80007ffe0ff */
[----:B------:R-:W-:Y:S02]  /*16ea0*/  ISETP.GE.AND P5, PT, R8, c[0x0][0x3c8], PT ;  /* 0x0000f20008007a0c */ /* 0x000fe40003fa6270 */
[----:B------:R-:W-:-:S05]  /*16eb0*/  SHF.R.S32.HI R10, RZ, 0x1f, R3 ;  /* 0x0000001fff0a7819 */ /* 0x000fca0000011403 */
[----:B------:R-:W-:Y:S02]  /*16ec0*/  @!P1 LEA.HI.X R19, R3, R4, R10, 0x2, P0 ;  /* 0x0000000403139211 */ /* 0x000fe400000f140a */
[----:B------:R-:W-:Y:S02]  /*16ed0*/  SHF.R.S32.HI R3, RZ, 0x1f, R6 ;  /* 0x0000001fff037819 */ /* 0x000fe40000011406 */
[C---:B------:R-:W-:Y:S02]  /*16ee0*/  @!P3 LEA R10, P0, R6.reuse, R0, 0x2 ;  /* 0x00000000060ab211 */ /* 0x040fe400078010ff */
[----:B------:R-:W-:Y:S02]  /*16ef0*/  IADD3 R5, R27, 0x50, RZ ;  /* 0x000000501b057810 */ /* 0x000fe40007ffe0ff */
[----:B------:R-:W-:Y:S02]  /*16f00*/  @!P3 LEA.HI.X R11, R6, R4, R3, 0x2, P0 ;  /* 0x00000004060bb211 */ /* 0x000fe400000f1403 */
[----:B------:R-:W-:-:S02]  /*16f10*/  SHF.R.S32.HI R3, RZ, 0x1f, R8 ;  /* 0x0000001fff037819 */ /* 0x000fc40000011408 */
[C---:B--2---:R-:W-:Y:S01]  /*16f20*/  @!P5 LEA R16, P0, R8.reuse, R0, 0x2 ;  /* 0x000000000810d211 */ /* 0x044fe200078010ff */
[----:B------:R-:W-:Y:S01]  /*16f30*/  @!P2 ST.E.64 [R14.64], R142 ;  /* 0x0000008e0e00a985 */ /* 0x000fe2000c101b06 */
[----:B------:R-:W-:Y:S02]  /*16f40*/  ISETP.GE.AND P2, PT, R5, c[0x0][0x3c8], PT ;  /* 0x0000f20005007a0c */ /* 0x000fe40003f46270 */
[----:B------:R-:W-:Y:S01]  /*16f50*/  @!P5 LEA.HI.X R17, R8, R4, R3, 0x2, P0 ;  /* 0x000000040811d211 */ /* 0x000fe200000f1403 */
[----:B------:R1:W-:Y:S01]  /*16f60*/  @!P6 ST.E.64 [R12.64], R138 ;  /* 0x0000008a0c00e985 */ /* 0x0003e2000c101b06 */
[----:B------:R-:W-:Y:S02]  /*16f70*/  SHF.R.S32.HI R7, RZ, 0x1f, R2 ;  /* 0x0000001fff077819 */ /* 0x000fe40000011402 */
[----:B------:R-:W-:Y:S01]  /*16f80*/  IADD3 R3, R27, 0x58, RZ ;  /* 0x000000581b037810 */ /* 0x000fe20007ffe0ff */
[----:B------:R-:W-:Y:S01]  /*16f90*/  @!P1 ST.E.64 [R18.64], R148 ;  /* 0x0000009412009985 */ /* 0x000fe2000c101b06 */
[----:B------:R-:W-:-:S03]  /*16fa0*/  SHF.R.S32.HI R8, RZ, 0x1f, R5 ;  /* 0x0000001fff087819 */ /* 0x000fc60000011405 */
[----:B------:R2:W-:Y:S01]  /*16fb0*/  @!P3 ST.E.64 [R10.64], R146 ;  /* 0x000000920a00b985 */ /* 0x0005e2000c101b06 */
[----:B------:R-:W-:Y:S02]  /*16fc0*/  IADD3 R6, R27, 0x60, RZ ;  /* 0x000000601b067810 */ /* 0x000fe40007ffe0ff */
[----:B-1----:R-:W-:-:S04]  /*16fd0*/  @!P4 LEA R12, P0, R2, R0, 0x2 ;  /* 0x00000000020cc211 */ /* 0x002fc800078010ff */
[----:B------:R-:W-:Y:S02]  /*16fe0*/  @!P4 LEA.HI.X R13, R2, R4, R7, 0x2, P0 ;  /* 0x00000004020dc211 */ /* 0x000fe400000f1407 */
[----:B------:R-:W-:Y:S02]  /*16ff0*/  ISETP.GE.AND P0, PT, R3, c[0x0][0x3c8], PT ;  /* 0x0000f20003007a0c */ /* 0x000fe40003f06270 */
[C---:B--2---:R-:W-:Y:S02]  /*17000*/  @!P2 LEA R10, P1, R5.reuse, R0, 0x2 ;  /* 0x00000000050aa211 */ /* 0x044fe400078210ff */
[----:B------:R-:W-:Y:S02]  /*17010*/  ISETP.GE.AND P6, PT, R6, c[0x0][0x3c8], PT ;  /* 0x0000f20006007a0c */ /* 0x000fe40003fc6270 */
[----:B------:R-:W-:Y:S02]  /*17020*/  @!P2 LEA.HI.X R11, R5, R4, R8, 0x2, P1 ;  /* 0x00000004050ba211 */ /* 0x000fe400008f1408 */
[----:B------:R-:W-:-:S02]  /*17030*/  ISETP.GE.AND P1, PT, R3, c[0x0][0x3c8], PT ;  /* 0x0000f20003007a0c */ /* 0x000fc40003f26270 */
[----:B------:R-:W-:-:S03]  /*17040*/  IADD3 R2, R27, 0x68, RZ ;  /* 0x000000681b027810 */ /* 0x000fc60007ffe0ff */
[C---:B------:R-:W-:Y:S02]  /*17050*/  @!P0 LEA R14, P0, R3.reuse, R0, 0x2 ;  /* 0x00000000030e8211 */ /* 0x040fe400078010ff */
[----:B------:R-:W-:Y:S02]  /*17060*/  ISETP.GE.AND P3, PT, R2, c[0x0][0x3c8], PT ;  /* 0x0000f20002007a0c */ /* 0x000fe40003f66270 */
[----:B------:R-:W-:Y:S02]  /*17070*/  SHF.R.S32.HI R7, RZ, 0x1f, R3 ;  /* 0x0000001fff077819 */ /* 0x000fe40000011403 */
[----:B------:R-:W-:Y:S01]  /*17080*/  SHF.R.S32.HI R5, RZ, 0x1f, R6 ;  /* 0x0000001fff057819 */ /* 0x000fe20000011406 */
[----:B------:R1:W-:Y:S06]  /*17090*/  @!P5 ST.E.64 [R16.64], R38 ;  /* 0x000000261000d985 */ /* 0x0003ec000c101b06 */
[----:B------:R-:W-:-:S02]  /*170a0*/  @!P1 LEA.HI.X R15, R3, R4, R7, 0x2, P0 ;  /* 0x00000004030f9211 */ /* 0x000fc400000f1407 */
[C---:B------:R-:W-:Y:S02]  /*170b0*/  @!P6 LEA R8, P0, R6.reuse, R0, 0x2 ;  /* 0x000000000608e211 */ /* 0x040fe400078010ff */
[----:B------:R-:W-:Y:S02]  /*170c0*/  IADD3 R3, R27, 0x70, RZ ;  /* 0x000000701b037810 */ /* 0x000fe40007ffe0ff */
[----:B------:R-:W-:Y:S02]  /*170d0*/  @!P6 LEA.HI.X R9, R6, R4, R5, 0x2, P0 ;  /* 0x000000040609e211 */ /* 0x000fe400000f1405 */
[----:B------:R-:W-:Y:S02]  /*170e0*/  ISETP.GE.AND P5, PT, R3, c[0x0][0x3c8], PT ;  /* 0x0000f20003007a0c */ /* 0x000fe40003fa6270 */
[----:B------:R-:W-:Y:S02]  /*170f0*/  SHF.R.S32.HI R5, RZ, 0x1f, R2 ;  /* 0x0000001fff057819 */ /* 0x000fe40000011402 */
[----:B------:R-:W-:Y:S01]  /*17100*/  IADD3 R6, R27, 0x78, RZ ;  /* 0x000000781b067810 */ /* 0x000fe20007ffe0ff */
[----:B------:R2:W-:Y:S04]  /*17110*/  @!P4 ST.E.64 [R12.64], R150 ;  /* 0x000000960c00c985 */ /* 0x0005e8000c101b06 */
[----:B------:R3:W-:Y:S01]  /*17120*/  @!P2 ST.E.64 [R10.64], R42 ;  /* 0x0000002a0a00a985 */ /* 0x0007e2000c101b06 */
[----:B------:R-:W-:-:S02]  /*17130*/  ISETP.GE.AND P2, PT, R6, c[0x0][0x3c8], PT ;  /* 0x0000f20006007a0c */ /* 0x000fc40003f46270 */
[----:B-1----:R-:W-:-:S04]  /*17140*/  @!P3 LEA R16, P0, R2, R0, 0x2 ;  /* 0x000000000210b211 */ /* 0x002fc800078010ff */
[----:B------:R-:W-:Y:S02]  /*17150*/  @!P3 LEA.HI.X R17, R2, R4, R5, 0x2, P0 ;  /* 0x000000040211b211 */ /* 0x000fe400000f1405 */
[C---:B------:R-:W-:Y:S02]  /*17160*/  IADD3 R5, R27.reuse, 0x80, RZ ;  /* 0x000000801b057810 */ /* 0x040fe40007ffe0ff */
[----:B------:R-:W-:Y:S02]  /*17170*/  IADD3 R7, R27, 0x88, RZ ;  /* 0x000000881b077810 */ /* 0x000fe40007ffe0ff */
[----:B------:R-:W-:Y:S01]  /*17180*/  ISETP.GE.AND P3, PT, R5, c[0x0][0x3c8], PT ;  /* 0x0000f20005007a0c */ /* 0x000fe20003f66270 */
[----:B------:R-:W-:Y:S01]  /*17190*/  @!P1 ST.E.64 [R14.64], R50 ;  /* 0x000000320e009985 */ /* 0x000fe2000c101b06 */
[----:B------:R-:W-:-:S03]  /*171a0*/  ISETP.GE.AND P1, PT, R7, c[0x0][0x3c8], PT ;  /* 0x0000f20007007a0c */ /* 0x000fc60003f26270 */
[----:B------:R1:W-:Y:S01]  /*171b0*/  @!P6 ST.E.64 [R8.64], R46 ;  /* 0x0000002e0800e985 */ /* 0x0003e2000c101b06 */
[----:B--2---:R-:W-:Y:S02]  /*171c0*/  @!P5 LEA R12, P0, R3, R0, 0x2 ;  /* 0x00000000030cd211 */ /* 0x004fe400078010ff */
[----:B---3--:R-:W-:-:S04]  /*171d0*/  SHF.R.S32.HI R10, RZ, 0x1f, R3 ;  /* 0x0000001fff0a7819 */ /* 0x008fc80000011403 */
[----:B------:R-:W-:Y:S02]  /*171e0*/  @!P5 LEA.HI.X R13, R3, R4, R10, 0x2, P0 ;  /* 0x00000004030dd211 */ /* 0x000fe400000f140a */
[C---:B------:R-:W-:Y:S02]  /*171f0*/  @!P2 LEA R10, P4, R6.reuse, R0, 0x2 ;  /* 0x00000000060aa211 */ /* 0x040fe400078810ff */
[----:B------:R-:W-:Y:S02]  /*17200*/  IADD3 R3, R27, 0x90, RZ ;  /* 0x000000901b037810 */ /* 0x000fe40007ffe0ff */
[----:B-1----:R-:W-:Y:S02]  /*17210*/  SHF.R.S32.HI R9, RZ, 0x1f, R6 ;  /* 0x0000001fff097819 */ /* 0x002fe40000011406 */
[----:B------:R-:W-:Y:S02]  /*17220*/  SHF.R.S32.HI R8, RZ, 0x1f, R5 ;  /* 0x0000001fff087819 */ /* 0x000fe40000011405 */
[----:B------:R-:W-:-:S02]  /*17230*/  @!P2 LEA.HI.X R11, R6, R4, R9, 0x2, P4 ;  /* 0x00000004060ba211 */ /* 0x000fc400020f1409 */
[C---:B------:R-:W-:Y:S02]  /*17240*/  @!P3 LEA R14, P0, R5.reuse, R0, 0x2 ;  /* 0x00000000050eb211 */ /* 0x040fe400078010ff */
[----:B------:R-:W-:Y:S02]  /*17250*/  ISETP.GE.AND P4, PT, R2, c[0x0][0x3c8], PT ;  /* 0x0000f20002007a0c */ /* 0x000fe40003f86270 */
[----:B------:R-:W-:Y:S02]  /*17260*/  @!P3 LEA.HI.X R15, R5, R4, R8, 0x2, P0 ;  /* 0x00000004050fb211 */ /* 0x000fe400000f1408 */
[----:B------:R-:W-:Y:S02]  /*17270*/  SHF.R.S32.HI R6, RZ, 0x1f, R7 ;  /* 0x0000001fff067819 */ /* 0x000fe40000011407 */
[----:B------:R-:W-:Y:S02]  /*17280*/  @!P1 LEA R8, P0, R7, R0, 0x2 ;  /* 0x0000000007089211 */ /* 0x000fe400078010ff */
[----:B------:R-:W-:-:S02]  /*17290*/  ISETP.GE.AND P6, PT, R3, c[0x0][0x3c8], PT ;  /* 0x0000f20003007a0c */ /* 0x000fc40003fc6270 */
[----:B------:R-:W-:Y:S02]  /*172a0*/  @!P1 LEA.HI.X R9, R7, R4, R6, 0x2, P0 ;  /* 0x0000000407099211 */ /* 0x000fe400000f1406 */
[C---:B------:R-:W-:Y:S02]  /*172b0*/  IADD3 R7, R27.reuse, 0xa0, RZ ;  /* 0x000000a01b077810 */ /* 0x040fe40007ffe0ff */
[----:B------:R-:W-:Y:S01]  /*172c0*/  IADD3 R5, R27, 0x98, RZ ;  /* 0x000000981b057810 */ /* 0x000fe20007ffe0ff */
[----:B------:R-:W-:Y:S01]  /*172d0*/  @!P4 ST.E.64 [R16.64], R54 ;  /* 0x000000361000c985 */ /* 0x000fe2000c101b06 */
[----:B------:R-:W-:-:S03]  /*172e0*/  ISETP.GE.AND P4, PT, R7, c[0x0][0x3c8], PT ;  /* 0x0000f20007007a0c */ /* 0x000fc60003f86270 */
[----:B------:R-:W-:Y:S01]  /*172f0*/  @!P5 ST.E.64 [R12.64], R62 ;  /* 0x0000003e0c00d985 */ /* 0x000fe2000c101b06 */
[----:B------:R-:W-:Y:S02]  /*17300*/  ISETP.GE.AND P5, PT, R5, c[0x0][0x3c8], PT ;  /* 0x0000f20005007a0c */ /* 0x000fe40003fa6270 */
[----:B------:R-:W-:Y:S02]  /*17310*/  SHF.R.S32.HI R2, RZ, 0x1f, R3 ;  /* 0x0000001fff027819 */ /* 0x000fe40000011403 */
[----:B------:R-:W-:Y:S01]  /*17320*/  @!P6 LEA R18, P0, R3, R0, 0x2 ;  /* 0x000000000312e211 */ /* 0x000fe200078010ff */
[----:B------:R1:W-:Y:S01]  /*17330*/  @!P2 ST.E.64 [R10.64], R58 ;  /* 0x0000003a0a00a985 */ /* 0x0003e2000c101b06 */
[----:B------:R-:W-:Y:S02]  /*17340*/  IADD3 R6, R27, 0xa8, RZ ;  /* 0x000000a81b067810 */ /* 0x000fe40007ffe0ff */
[----:B------:R-:W-:Y:S01]  /*17350*/  @!P6 LEA.HI.X R19, R3, R4, R2, 0x2, P0 ;  /* 0x000000040313e211 */ /* 0x000fe200000f1402 */
[----:B------:R-:W-:Y:S01]  /*17360*/  @!P3 ST.E.64 [R14.64], R70 ;  /* 0x000000460e00b985 */ /* 0x000fe2000c101b06 */
[----:B------:R-:W-:-:S03]  /*17370*/  ISETP.GE.AND P6, PT, R6, c[0x0][0x3c8], PT ;  /* 0x0000f20006007a0c */ /* 0x000fc60003fc6270 */
[----:B------:R2:W-:Y:S01]  /*17380*/  @!P1 ST.E.64 [R8.64], R66 ;  /* 0x0000004208009985 */ /* 0x0005e2000c101b06 */
[----:B------:R-:W-:Y:S02]  /*17390*/  IADD3 R2, R27, 0xb0, RZ ;  /* 0x000000b01b027810 */ /* 0x000fe40007ffe0ff */
[----:B------:R-:W-:Y:S02]  /*173a0*/  ISETP.GE.AND P3, PT, R3, c[0x0][0x3c8], PT ;  /* 0x0000f20003007a0c */ /* 0x000fe40003f66270 */
[----:B-1----:R-:W-:Y:S02]  /*173b0*/  SHF.R.S32.HI R11, RZ, 0x1f, R5 ;  /* 0x0000001fff0b7819 */ /* 0x002fe40000011405 */
[-C--:B------:R-:W-:Y:S02]  /*173c0*/  @!P5 LEA R10, P0, R5, R0.reuse, 0x2 ;  /* 0x00000000050ad211 */ /* 0x080fe400078010ff */
[----:B--2---:R-:W-:Y:S02]  /*173d0*/  SHF.R.S32.HI R9, RZ, 0x1f, R7 ;  /* 0x0000001fff097819 */ /* 0x004fe40000011407 */
[----:B------:R-:W-:-:S02]  /*173e0*/  @!P4 LEA R8, P1, R7, R0, 0x2 ;  /* 0x000000000708c211 */ /* 0x000fc400078210ff */
[-C--:B------:R-:W-:Y:S02]  /*173f0*/  @!P5 LEA.HI.X R11, R5, R4.reuse, R11, 0x2, P0 ;  /* 0x00000004050bd211 */ /* 0x080fe400000f140b */
[----:B------:R-:W-:Y:S02]  /*17400*/  @!P4 LEA.HI.X R9, R7, R4, R9, 0x2, P1 ;  /* 0x000000040709c211 */ /* 0x000fe400008f1409 */
[----:B------:R-:W-:Y:S02]  /*17410*/  ISETP.GE.AND P1, PT, R2, c[0x0][0x3c8], PT ;  /* 0x0000f20002007a0c */ /* 0x000fe40003f26270 */
[----:B------:R-:W-:-:S04]  /*17420*/  IADD3 R5, R27, 0xb8, RZ ;  /* 0x000000b81b057810 */ /* 0x000fc80007ffe0ff */
[----:B------:R-:W-:Y:S02]  /*17430*/  ISETP.GE.AND P2, PT, R5, c[0x0][0x3c8], PT ;  /* 0x0000f20005007a0c */ /* 0x000fe40003f46270 */
[----:B------:R-:W-:Y:S02]  /*17440*/  SHF.R.S32.HI R13, RZ, 0x1f, R6 ;  /* 0x0000001fff0d7819 */ /* 0x000fe40000011406 */
[----:B------:R-:W-:-:S04]  /*17450*/  @!P6 LEA R12, P0, R6, R0, 0x2 ;  /* 0x00000000060ce211 */ /* 0x000fc800078010ff */
[----:B------:R-:W-:Y:S02]  /*17460*/  @!P6 LEA.HI.X R13, R6, R4, R13, 0x2, P0 ;  /* 0x00000004060de211 */ /* 0x000fe400000f140d */
[----:B------:R-:W-:Y:S02]  /*17470*/  SHF.R.S32.HI R6, RZ, 0x1f, R2 ;  /* 0x0000001fff067819 */ /* 0x000fe40000011402 */
[C---:B------:R-:W-:Y:S02]  /*17480*/  @!P1 LEA R16, P0, R2.reuse, R0, 0x2 ;  /* 0x0000000002109211 */ /* 0x040fe400078010ff */
[----:B------:R-:W-:Y:S02]  /*17490*/  IADD3 R3, R27, 0xc0, RZ ;  /* 0x000000c01b037810 */ /* 0x000fe40007ffe0ff */
[----:B------:R-:W-:Y:S02]  /*174a0*/  @!P1 LEA.HI.X R17, R2, R4, R6, 0x2, P0 ;  /* 0x0000000402119211 */ /* 0x000fe400000f1406 */
[----:B------:R-:W-:-:S02]  /*174b0*/  SHF.R.S32.HI R6, RZ, 0x1f, R5 ;  /* 0x0000001fff067819 */ /* 0x000fc40000011405 */
[----:B------:R-:W-:Y:S02]  /*174c0*/  @!P2 LEA R14, P0, R5, R0, 0x2 ;  /* 0x00000000050ea211 */ /* 0x000fe400078010ff */
[----:B------:R-:W-:Y:S02]  /*174d0*/  ISETP.GE.AND P1, PT, R3, c[0x0][0x3c8], PT ;  /* 0x0000f20003007a0c */ /* 0x000fe40003f26270 */
[----:B------:R-:W-:Y:S02]  /*174e0*/  @!P2 LEA.HI.X R15, R5, R4, R6, 0x2, P0 ;  /* 0x00000004050fa211 */ /* 0x000fe400000f1406 */
[----:B------:R-:W-:Y:S01]  /*174f0*/  IADD3 R6, R27, 0xc8, RZ ;  /* 0x000000c81b067810 */ /* 0x000fe20007ffe0ff */
[----:B------:R-:W-:Y:S04]  /*17500*/  @!P3 ST.E.64 [R18.64], R152 ;  /* 0x000000981200b985 */ /* 0x000fe8000c101b06 */
[----:B------:R1:W-:Y:S01]  /*17510*/  @!P5 ST.E.64 [R10.64], R154 ;  /* 0x0000009a0a00d985 */ /* 0x0003e2000c101b06 */
[----:B------:R-:W-:-:S02]  /*17520*/  ISETP.GE.AND P5, PT, R6, c[0x0][0x3c8], PT ;  /* 0x0000f20006007a0c */ /* 0x000fc40003fa6270 */
[----:B------:R-:W-:Y:S01]  /*17530*/  SHF.R.S32.HI R7, RZ, 0x1f, R3 ;  /* 0x0000001fff077819 */ /* 0x000fe20000011403 */
[----:B------:R2:W-:Y:S04]  /*17540*/  @!P4 ST.E.64 [R8.64], R82 ;  /* 0x000000520800c985 */ /* 0x0005e8000c101b06 */
[----:B------:R3:W-:Y:S01]  /*17550*/  @!P6 ST.E.64 [R12.64], R156 ;  /* 0x0000009c0c00e985 */ /* 0x0007e2000c101b06 */
[----:B------:R-:W-:-:S04]  /*17560*/  IADD3 R5, R27, 0xd0, RZ ;  /* 0x000000d01b057810 */ /* 0x000fc80007ffe0ff */
[----:B------:R-:W-:Y:S02]  /*17570*/  ISETP.GE.AND P4, PT, R5, c[0x0][0x3c8], PT ;  /* 0x0000f20005007a0c */ /* 0x000fe40003f86270 */
[----:B-1----:R-:W-:-:S04]  /*17580*/  @!P1 LEA R10, P0, R3, R0, 0x2 ;  /* 0x00000000030a9211 */ /* 0x002fc800078010ff */
[----:B------:R-:W-:Y:S02]  /*17590*/  @!P1 LEA.HI.X R11, R3, R4, R7, 0x2, P0 ;  /* 0x00000004030b9211 */ /* 0x000fe400000f1407 */
[----:B--2---:R-:W-:Y:S02]  /*175a0*/  SHF.R.S32.HI R9, RZ, 0x1f, R6 ;  /* 0x0000001fff097819 */ /* 0x004fe40000011406 */
[----:B---3--:R-:W-:-:S04]  /*175b0*/  @!P5 LEA R12, P0, R6, R0, 0x2 ;  /* 0x00000000060cd211 */ /* 0x008fc800078010ff */
[----:B------:R-:W-:Y:S02]  /*175c0*/  @!P5 LEA.HI.X R13, R6, R4, R9, 0x2, P0 ;  /* 0x00000004060dd211 */ /* 0x000fe400000f1409 */
[----:B------:R-:W-:Y:S02]  /*175d0*/  ISETP.GE.AND P0, PT, R2, c[0x0][0x3c8], PT ;  /* 0x0000f20002007a0c */ /* 0x000fe40003f06270 */
[----:B------:R-:W-:-:S04]  /*175e0*/  IADD3 R3, R27, 0xd8, RZ ;  /* 0x000000d81b037810 */ /* 0x000fc80007ffe0ff */
[----:B------:R-:W-:Y:S02]  /*175f0*/  ISETP.GE.AND P3, PT, R3, c[0x0][0x3c8], PT ;  /* 0x0000f20003007a0c */ /* 0x000fe40003f66270 */
[----:B------:R-:W-:-:S05]  /*17600*/  SHF.R.S32.HI R7, RZ, 0x1f, R5 ;  /* 0x0000001fff077819 */ /* 0x000fca0000011405 */
[----:B------:R-:W-:Y:S01]  /*17610*/  @!P0 ST.E.64 [R16.64], R160 ;  /* 0x000000a010008985 */ /* 0x000fe2000c101b06 */
[----:B------:R-:W-:-:S03]  /*17620*/  ISETP.GE.AND P0, PT, R21, c[0x0][0x3c8], PT ;  /* 0x0000f20015007a0c */ /* 0x000fc60003f06270 */
[----:B------:R-:W-:Y:S01]  /*17630*/  @!P2 ST.E.64 [R14.64], R158 ;  /* 0x0000009e0e00a985 */ /* 0x000fe2000c101b06 */
[----:B------:R-:W-:-:S03]  /*17640*/  ISETP.GE.AND P2, PT, R25, c[0x0][0x3c8], PT ;  /* 0x0000f20019007a0c */ /* 0x000fc60003f46270 */
[----:B------:R1:W-:Y:S01]  /*17650*/  @!P1 ST.E.64 [R10.64], R94 ;  /* 0x0000005e0a009985 */ /* 0x0003e2000c101b06 */
[----:B------:R-:W-:Y:S02]  /*17660*/  ISETP.GE.AND P1, PT, R23, c[0x0][0x3c8], PT ;  /* 0x0000f20017007a0c */ /* 0x000fe40003f26270 */
[C---:B------:R-:W-:Y:S02]  /*17670*/  @!P4 LEA R8, P6, R5.reuse, R0, 0x2 ;  /* 0x000000000508c211 */ /* 0x040fe400078c10ff */
[----:B------:R-:W-:Y:S02]  /*17680*/  SHF.R.S32.HI R2, RZ, 0x1f, R3 ;  /* 0x0000001fff027819 */ /* 0x000fe40000011403 */
[----:B------:R-:W-:Y:S01]  /*17690*/  @!P4 LEA.HI.X R9, R5, R4, R7, 0x2, P6 ;  /* 0x000000040509c211 */ /* 0x000fe200030f1407 */
[----:B------:R-:W-:Y:S04]  /*176a0*/  @!P5 ST.E.64 [R12.64], R98 ;  /* 0x000000620c00d985 */ /* 0x000fe8000c101b06 */
[----:B------:R2:W-:Y:S02]  /*176b0*/  @!P4 ST.E.64 [R8.64], R86 ;  /* 0x000000560800c985 */ /* 0x0005e4000c101b06 */
[----:B------:R-:W-:-:S04]  /*176c0*/  @!P1 LEA R6, P5, R23, R0, 0x2 ;  /* 0x0000000017069211 */ /* 0x000fc800078a10ff */
[----:B------:R-:W-:Y:S02]  /*176d0*/  @!P1 LEA.HI.X R7, R23, R4, R24, 0x2, P5 ;  /* 0x0000000417079211 */ /* 0x000fe400028f1418 */
[----:B-1----:R-:W-:-:S04]  /*176e0*/  @!P3 LEA R10, P6, R3, R0, 0x2 ;  /* 0x00000000030ab211 */ /* 0x002fc800078c10ff */
[----:B------:R-:W-:Y:S02]  /*176f0*/  @!P3 LEA.HI.X R11, R3, R4, R2, 0x2, P6 ;  /* 0x00000004030bb211 */ /* 0x000fe400030f1402 */
[-C--:B------:R-:W-:Y:S02]  /*17700*/  @!P0 LEA R2, P4, R21, R0.reuse, 0x2 ;  /* 0x0000000015028211 */ /* 0x080fe400078810ff */
[----:B--2---:R-:W-:Y:S02]  /*17710*/  @!P2 LEA R8, P6, R25, R0, 0x2 ;  /* 0x000000001908a211 */ /* 0x004fe400078c10ff */
[-C--:B------:R-:W-:Y:S02]  /*17720*/  @!P0 LEA.HI.X R3, R21, R4.reuse, R22, 0x2, P4 ;  /* 0x0000000415038211 */ /* 0x080fe400020f1416 */
[----:B------:R-:W-:Y:S01]  /*17730*/  @!P2 LEA.HI.X R9, R25, R4, R26, 0x2, P6 ;  /* 0x000000041909a211 */ /* 0x000fe200030f141a */
[----:B------:R1:W-:Y:S04]  /*17740*/  @!P3 ST.E.64 [R10.64], R106 ;  /* 0x0000006a0a00b985 */ /* 0x0003e8000c101b06 */
        /* <DEDUP_REMOVED lines=10> */
.L_x_1719:
[----:B------:R-:W2:Y:S04]  /*177f0*/  LDL.LU R7, [R1+0x2c] ;  /* 0x00002c0001077983 */ /* 0x000ea80000300800 */
[----:B-1----:R-:W3:Y:S01]  /*17800*/  LDL R6, [R1+0x34] ;  /* 0x0000340001067983 */ /* 0x002ee20000100800 */
[----:B------:R-:W-:Y:S01]  /*17810*/  ISETP.NE.U32.AND P0, PT, RZ, c[0x0][0x508], PT ;  /* 0x00014200ff007a0c */ /* 0x000fe20003f05070 */
[----:B------:R-:W-:Y:S01]  /*17820*/  IMAD.MOV.U32 R4, RZ, RZ, 0x4 ;  /* 0x00000004ff047424 */ /* 0x000fe200078e00ff */
[----:B------:R-:W-:Y:S01]  /*17830*/  ISETP.NE.U32.AND P2, PT, RZ, c[0x0][0x500], PT ;  /* 0x00014000ff007a0c */ /* 0x000fe20003f45070 */
[----:B------:R-:W-:Y:S01]  /*17840*/  IMAD.MOV.U32 R17, RZ, RZ, c[0x0][0x388] ;  /* 0x0000e200ff117624 */ /* 0x000fe200078e00ff */
[----:B------:R-:W-:Y:S01]  /*17850*/  ISETP.NE.AND.EX P0, PT, RZ, c[0x0][0x50c], PT, P0 ;  /* 0x00014300ff007a0c */ /* 0x000fe20003f05300 */
[----:B------:R-:W-:Y:S01]  /*17860*/  IMAD.MOV.U32 R0, RZ, RZ, RZ ;  /* 0x000000ffff007224 */ /* 0x000fe200078e00ff */
[----:B------:R-:W-:Y:S01]  /*17870*/  ISETP.NE.AND.EX P2, PT, RZ, c[0x0][0x504], PT, P2 ;  /* 0x00014100ff007a0c */ /* 0x000fe20003f45320 */
[----:B---3--:R-:W-:-:S10]  /*17880*/  IMAD.WIDE R2, R6, R4, c[0x0][0x500] ;  /* 0x0001400006027625 */ /* 0x008fd400078e0204 */
[----:B------:R-:W-:Y:S02]  /*17890*/  @P0 IMAD.WIDE R4, R6, R4, c[0x0][0x508] ;  /* 0x0001420006040625 */ /* 0x000fe400078e0204 */
        /* <DEDUP_REMOVED lines=9> */
.L_x_1740:
[----:B-1----:R-:W1:Y:S01]  /*17930*/  S2R R5, SR_TID.X ;  /* 0x0000000000057919 */ /* 0x002e620000002100 */
[----:B------:R-:W-:Y:S01]  /*17940*/  SHF.R.S32.HI R2, RZ, 0x1f, R6 ;  /* 0x0000001fff027819 */ /* 0x000fe20000011406 */
[----:B------:R-:W-:Y:S01]  /*17950*/  BSSY B0, `(.L_x_1741) ;  /* 0x0000038000007945 */ /* 0x000fe20003800000 */
[----:B-----5:R-:W-:-:S02]  /*17960*/  SHF.R.S32.HI R13, RZ, 0x1f, R0 ;  /* 0x0000001fff0d7819 */ /* 0x020fc40000011400 */
[----:B------:R-:W-:Y:S02]  /*17970*/  SEL R3, R6, RZ, !P2 ;  /* 0x000000ff06037207 */ /* 0x000fe40005000000 */
[----:B------:R-:W-:Y:S02]  /*17980*/  SEL R20, R2, RZ, !P2 ;  /* 0x000000ff02147207 */ /* 0x000fe40005000000 */
        /* <DEDUP_REMOVED lines=52> */
.L_x_1742:
[----:B------:R-:W-:Y:S05]  /*17cd0*/  BSYNC B0 ;  /* 0x0000000000007941 */ /* 0x000fea0003800000 */
.L_x_1741:
        /* <DEDUP_REMOVED lines=15> */
[----:B------:R-:W-:-:S03]  /*17dd0*/  IADD3 R14, R10, R11, RZ ;  /* 0x0000000b0a0e7210 */ /* 0x000fc60007ffe0ff */
[----:B------:R-:W-:Y:S01]  /*17de0*/  IMAD R0, R0, c[0x0][0x3a4], R2 ;  /* 0x0000e90000007a24 */ /* 0x000fe200078e0202 */
[----:B----4-:R-:W-:Y:S01]  /*17df0*/  IADD3 R2, R6, R11, RZ ;  /* 0x0000000b06027210 */ /* 0x010fe20007ffe0ff */
        /* <DEDUP_REMOVED lines=27> */
.L_x_1798:
[----:B------:R-:W-:Y:S05]  /*17fb0*/  BRA.DIV ~URZ, `(.L_x_1744) ;  /* 0x000026027f007947 */ /* 0x000fea000b800000 */
[----:B------:R3:W4:Y:S02]  /*17fc0*/  SHFL.IDX PT, R0, R15, RZ, 0x181f ;  /* 0x00181fff0f007589 */ /* 0x00072400000e0000 */
.L_x_1799:
        /* <DEDUP_REMOVED lines=27> */
.L_x_1746:
[----:B------:R-:W-:Y:S05]  /*18180*/  BSYNC B0 ;  /* 0x0000000000007941 */ /* 0x000fea0003800000 */
.L_x_1745:
[----:B------:R-:W-:Y:S05]  /*18190*/  BRA.DIV ~URZ, `(.L_x_1747) ;  /* 0x000024827f007947 */ /* 0x000fea000b800000 */
[----:B--2---:R2:W1:Y:S04]  /*181a0*/  SHFL.IDX PT, R4, R12, 0x1, 0x181f ;  /* 0x00381f000c047f89 */ /* 0x00446800000e0000 */
[----:B----4-:R2:W4:Y:S02]  /*181b0*/  SHFL.IDX PT, R0, R15, 0x1, 0x181f ;  /* 0x00381f000f007f89 */ /* 0x01052400000e0000 */
.L_x_1800:
        /* <DEDUP_REMOVED lines=27> */
.L_x_1749:
[----:B------:R-:W-:Y:S05]  /*18370*/  BSYNC B0 ;  /* 0x0000000000007941 */ /* 0x000fea0003800000 */
.L_x_1748:
[----:B------:R-:W-:Y:S05]  /*18380*/  BRA.DIV ~URZ, `(.L_x_1750) ;  /* 0x000023527f007947 */ /* 0x000fea000b800000 */
[----:B-1----:R1:W2:Y:S02]  /*18390*/  SHFL.IDX PT, R4, R12, 0x2, 0x181f ;  /* 0x00581f000c047f89 */ /* 0x0022a400000e0000 */
.L_x_1801:
[----:B------:R-:W-:Y:S05]  /*183a0*/  BRA.DIV ~URZ, `(.L_x_1751) ;  /* 0x000023a27f007947 */ /* 0x000fea000b800000 */
[----:B----4-:R4:W1:Y:S02]  /*183b0*/  SHFL.IDX PT, R0, R15, 0x2, 0x181f ;  /* 0x00581f000f007f89 */ /* 0x01086400000e0000 */
.L_x_1802:
        /* <DEDUP_REMOVED lines=27> */
.L_x_1753:
[----:B------:R-:W-:Y:S05]  /*18570*/  BSYNC B0 ;  /* 0x0000000000007941 */ /* 0x000fea0003800000 */
.L_x_1752:
[----:B------:R-:W-:Y:S05]  /*18580*/  BRA.DIV ~URZ, `(.L_x_1754) ;  /* 0x000022227f007947 */ /* 0x000fea000b800000 */
[----:B--2---:R2:W3:Y:S04]  /*18590*/  SHFL.IDX PT, R4, R12, 0x3, 0x181f ;  /* 0x00781f000c047f89 */ /* 0x0044e800000e0000 */
[----:B-1----:R2:W1:Y:S02]  /*185a0*/  SHFL.IDX PT, R0, R15, 0x3, 0x181f ;  /* 0x00781f000f007f89 */ /* 0x00246400000e0000 */
.L_x_1803:
[----:B------:R-:W-:-:S04]  /*185b0*/  IADD3 R14, R14, 0x60, RZ ;  /* 0x000000600e0e7810 */ /* 0x000fc80007ffe0ff */
[----:B------:R-:W-:-:S13]  /*185c0*/  ISETP.GE.AND P0, PT, R14, R13, PT ;  /* 0x0000000d0e00720c */ /* 0x000fda0003f06270 */
[----:B------:R-:W-:Y:S05]  /*185d0*/  @P0 BRA `(.L_x_1734) ;  /* 0x0000017000000947 */ /* 0x000fea0003800000 */
[----:B------:R-:W5:Y:S04]  /*185e0*/  LDL.64 R2, [R1+0x20] ;  /* 0x0000200001027983 */ /* 0x000f680000100a00 */
[----:B--2---:R-:W2:Y:S04]  /*185f0*/  LDL R17, [R1+0x3c] ;  /* 0x00003c0001117983 */ /* 0x004ea80000100800 */
[----:B---34-:R-:W3:Y:S04]  /*18600*/  LDL R15, [R1+0x38] ;  /* 0x00003800010f7983 */ /* 0x018ee80000100800 */
[----:B------:R-:W4:Y:S04]  /*18610*/  LDL R5, [R1+0x40] ;  /* 0x0000400001057983 */ /* 0x000f280000100800 */
[----:B------:R-:W4:Y:S04]  /*18620*/  LDL R18, [R1+0x54] ;  /* 0x0000540001127983 */ /* 0x000f280000100800 */
[----:B------:R-:W4:Y:S04]  /*18630*/  LDL R16, [R1+0x50] ;  /* 0x0000500001107983 */ /* 0x000f280000100800 */
[----:B------:R-:W4:Y:S01]  /*18640*/  LDL R12, [R1+0x4c] ;  /* 0x00004c00010c7983 */ /* 0x000f220000100800 */
[----:B-----5:R-:W-:-:S02]  /*18650*/  ISETP.GE.AND P3, PT, R2, c[0x0][0x3c8], PT ;  /* 0x0000f20002007a0c */ /* 0x020fc40003f66270 */
[----:B--2---:R-:W-:Y:S02]  /*18660*/  ISETP.GE.AND P2, PT, R17, c[0x0][0x3c8], PT ;  /* 0x0000f20011007a0c */ /* 0x004fe40003f46270 */
[----:B---3--:R-:W-:Y:S02]  /*18670*/  ISETP.GE.AND P1, PT, R15, c[0x0][0x3c8], PT ;  /* 0x0000f2000f007a0c */ /* 0x008fe40003f26270 */
[----:B----4-:R-:W-:-:S07]  /*18680*/  ISETP.GE.AND P0, PT, R5, c[0x0][0x3c8], PT ;  /* 0x0000f20005007a0c */ /* 0x010fce0003f06270 */
        /* <DEDUP_REMOVED lines=12> */
.L_x_1734:
[----:B------:R-:W-:Y:S05]  /*18750*/  BSYNC B1 ;  /* 0x0000000000017941 */ /* 0x000fea0003800000 */
.L_x_1718:
[----:B------:R-:W-:-:S13]  /*18760*/  ISETP.NE.AND P0, PT, RZ, UR5, PT ;  /* 0x00000005ff007c0c */ /* 0x000fda000bf05270 */
[----:B------:R-:W-:Y:S01]  /*18770*/  @P0 WARPSYNC 0xffffffff ;  /* 0xffffffff00000948 */ /* 0x000fe20003800000 */
[----:B------:R-:W-:Y:S06]  /*18780*/  @P0 BAR.SYNC.DEFER_BLOCKING 0x5, 0x100 ;  /* 0x0144000000000b1d */ /* 0x000fec0000010000 */
[----:B-1-3--:R-:W1:Y:S04]  /*18790*/  @P0 LDS.128 R4, [0x20100] ;  /* 0x02010000ff040984 */ /* 0x00ae680000000c00 */
[----:B-1----:R1:W-:Y:S04]  /*187a0*/  @P0 STL.64 [R1+0x28], R4 ;  /* 0x0000280401000387 */ /* 0x0023e80000100a00 */
[----:B------:R1:W-:Y:S04]  /*187b0*/  @P0 STL.64 [R1+0x30], R6 ;  /* 0x0000300601000387 */ /* 0x0003e80000100a00 */
[----:B------:R-:W-:Y:S06]  /*187c0*/  @P0 BAR.ARV 0x4, 0x100 ;  /* 0x0104000000000b1d */ /* 0x000fec0000002000 */
[----:B------:R-:W-:Y:S05]  /*187d0*/  @P0 BRA `(.L_x_1755) ;  /* 0x0000104000000947 */ /* 0x000fea0003800000 */
[----:B----4-:R-:W3:Y:S01]  /*187e0*/  S2R R0, SR_TID.X ;  /* 0x0000000000007919 */ /* 0x010ee20000002100 */
[----:B-1----:R-:W-:Y:S01]  /*187f0*/  IMAD.MOV.U32 R7, RZ, RZ, RZ ;  /* 0x000000ffff077224 */ /* 0x002fe200078e00ff */
[----:B--23--:R-:W-:-:S04]  /*18800*/  LOP3.LUT R14, R0, 0x1f, RZ, 0xc0, !PT ;  /* 0x0000001f000e7812 */ /* 0x00cfc800078ec0ff */
[----:B------:R-:W-:Y:S01]  /*18810*/  ISETP.NE.AND P6, PT, R14, 0x1f, PT ;  /* 0x0000001f0e00780c */ /* 0x000fe20003fc5270 */
[----:B------:R-:W-:Y:S10]  /*18820*/  BRA.DIV ~URZ, `(.L_x_1756) ;  /* 0x000020427f007947 */ /* 0x000ff4000b800000 */
[----:B------:R1:W2:Y:S02]  /*18830*/  SHFL.IDX PT, R9, R110, RZ, 0x1f ;  /* 0x00001fff6e097589 */ /* 0x0002a400000e0000 */
.L_x_1804:
[----:B------:R-:W-:Y:S05]  /*18840*/  BRA.DIV ~URZ, `(.L_x_1757) ;  /* 0x000020927f007947 */ /* 0x000fea000b800000 */
[----:B------:R3:W4:Y:S02]  /*18850*/  SHFL.IDX PT, R8, R110, 0x1, 0x1f ;  /* 0x00201f006e087f89 */ /* 0x00072400000e0000 */
.L_x_1805:
        /* <DEDUP_REMOVED lines=19> */
.L_x_1806:
        /* <DEDUP_REMOVED lines=16> */
.L_x_1807:
[----:B---3--:R-:W-:Y:S01]  /*18a90*/  IMAD R0, R0, c[0x0][0x538], RZ ;  /* 0x00014e0000007a24 */ /* 0x008fe200078e02ff */
[----:B------:R-:W-:Y:S04]  /*18aa0*/  BSSY B1, `(.L_x_1760) ;  /* 0x00000ce000017945 */ /* 0x000fe80003800000 */
[----:B----4-:R-:W-:-:S04]  /*18ab0*/  IADD3 R8, R0, R8, RZ ;  /* 0x0000000800087210 */ /* 0x010fc80007ffe0ff */
[----:B--2---:R-:W-:-:S13]  /*18ac0*/  ISETP.GT.AND P0, PT, R8, R9, PT ;  /* 0x000000090800720c */ /* 0x004fda0003f04270 */
[----:B------:R-:W-:Y:S05]  /*18ad0*/  @P0 BRA `(.L_x_1761) ;  /* 0x0000025000000947 */ /* 0x000fea0003800000 */
.L_x_1765:
        /* <DEDUP_REMOVED lines=17> */
.L_x_1808:
        /* <DEDUP_REMOVED lines=16> */
.L_x_1809:
[----:B--2---:R-:W-:-:S05]  /*18cf0*/  IMAD R0, R0, c[0x0][0x538], RZ ;  /* 0x00014e0000007a24 */ /* 0x004fca00078e02ff */
[----:B------:R-:W-:-:S04]  /*18d00*/  IADD3 R8, R0, R8, RZ ;  /* 0x0000000800087210 */ /* 0x000fc80007ffe0ff */
[----:B------:R-:W-:-:S13]  /*18d10*/  ISETP.GT.AND P0, PT, R8, R9, PT ;  /* 0x000000090800720c */ /* 0x000fda0003f04270 */
[----:B-1----:R-:W-:Y:S05]  /*18d20*/  @!P0 BRA `(.L_x_1765) ;  /* 0xfffffdb000008947 */ /* 0x002fea000383ffff */
.L_x_1761:
[----:B------:R-:W-:-:S05]  /*18d30*/  IADD3 R11, -R0, R8, RZ ;  /* 0x00000008000b7210 */ /* 0x000fca0007ffe1ff */
[----:B------:R-:W-:-:S05]  /*18d40*/  IMAD R0, R4, c[0x0][0x538], R11 ;  /* 0x00014e0004007a24 */ /* 0x000fca00078e020b */
[----:B------:R-:W-:Y:S01]  /*18d50*/  ISETP.GT.AND P0, PT, R0, R9, PT ;  /* 0x000000090000720c */ /* 0x000fe20003f04270 */
[----:B------:R-:W-:-:S12]  /*18d60*/  BRA.DIV ~URZ, `(.L_x_1766) ;  /* 0x00001fb27f007947 */ /* 0x000fd8000b800000 */
[----:B------:R-:W-:-:S03]  /*18d70*/  VOTE.ANY R12, PT, !P0 ;  /* 0x00000000000c7806 */ /* 0x000fc600040e0100 */
.L_x_1810:
[----:B------:R-:W2:Y:S01]  /*18d80*/  LDL.LU R0, [R1+0x34] ;  /* 0x0000340001007983 */ /* 0x000ea20000300800 */
[----:B------:R-:W2:Y:S02]  /*18d90*/  POPC R8, R12 ;  /* 0x0000000c00087309 */ /* 0x000ea40000000000 */
[----:B--2---:R-:W-:-:S05]  /*18da0*/  IADD3 R0, R8, R0, RZ ;  /* 0x0000000008007210 */ /* 0x004fca0007ffe0ff */
[----:B------:R2:W-:Y:S01]  /*18db0*/  STL [R1+0x34], R0 ;  /* 0x0000340001007387 */ /* 0x0005e20000100800 */
[----:B------:R-:W-:Y:S05]  /*18dc0*/  BRA.DIV ~URZ, `(.L_x_1767) ;  /* 0x00001fa27f007947 */ /* 0x000fea000b800000 */
[----:B------:R3:W4:Y:S04]  /*18dd0*/  SHFL.IDX PT, R10, R6, R8, 0x1f ;  /* 0x00001f08060a7589 */ /* 0x00072800000e0000 */
[----:B------:R3:W1:Y:S02]  /*18de0*/  SHFL.IDX PT, R7, R7, R8, 0x1f ;  /* 0x00001f0807077589 */ /* 0x00066400000e0000 */
.L_x_1811:
[----:B------:R-:W-:Y:S01]  /*18df0*/  ISETP.NE.AND P0, PT, R12, RZ, PT ;  /* 0x000000ff0c00720c */ /* 0x000fe20003f05270 */
[----:B------:R-:W-:-:S12]  /*18e00*/  BSSY B0, `(.L_x_1768) ;  /* 0x0000005000007945 */ /* 0x000fd80003800000 */
[----:B------:R-:W-:Y:S05]  /*18e10*/  @!P0 BRA `(.L_x_1769) ;  /* 0x0000003000008947 */ /* 0x000fea0003800000 */
[----:B------:R-:W-:Y:S01]  /*18e20*/  IADD3 R3, R8, -0x1, RZ ;  /* 0xffffffff08037810 */ /* 0x000fe20007ffe0ff */
[----:B------:R-:W-:Y:S05]  /*18e30*/  BRA.DIV ~URZ, `(.L_x_1770) ;  /* 0x000020027f007947 */ /* 0x000fea000b800000 */
[----:B------:R2:W3:Y:S02]  /*18e40*/  SHFL.IDX PT, R13, R4, R3, 0x1f ;  /* 0x00001f03040d7589 */ /* 0x0004e400000e0000 */
.L_x_1769:
[----:B------:R-:W-:Y:S05]  /*18e50*/  BSYNC B0 ;  /* 0x0000000000007941 */ /* 0x000fea0003800000 */
.L_x_1768:
        /* <DEDUP_REMOVED lines=68> */
.L_x_1772:
        /* <DEDUP_REMOVED lines=40> */
[----:B------:R-:W-:Y:S02]  /*19520*/  IABS R11, R0 ;  /* 0x00000000000b7213 */ /* 0x000fe40000000000 */
[----:B------:R-:W1:Y:S01]  /*19530*/  I2F.RP R4, R3 ;  /* 0x0000000300047306 */ /* 0x000e620000209400 */
[----:B------:R-:W-:Y:S02]  /*19540*/  MOV R7, R2 ;  /* 0x0000000200077202 */ /* 0x000fe40000000f00 */
[----:B------:R-:W-:-:S05]  /*19550*/  IMAD.MOV R2, RZ, RZ, -R11 ;  /* 0x000000ffff027224 */ /* 0x000fca00078e0a0b */
[----:B-1----:R-:W1:Y:S02]  /*19560*/  MUFU.RCP R4, R4 ;  /* 0x0000000400047308 */ /* 0x002e640000001000 */
[----:B-1----:R-:W-:-:S06]  /*19570*/  IADD3 R4, R4, 0xffffffe, RZ ;  /* 0x0ffffffe04047810 */ /* 0x002fcc0007ffe0ff */
[----:B------:R-:W1:Y:S02]  /*19580*/  F2I.FTZ.U32.TRUNC.NTZ R5, R4 ;  /* 0x0000000400057305 */ /* 0x000e64000021f000 */
[----:B-1----:R-:W-:-:S04]  /*19590*/  IMAD.MOV R4, RZ, RZ, -R5 ;  /* 0x000000ffff047224 */ /* 0x002fc800078e0a05 */
[----:B------:R-:W-:Y:S02]  /*195a0*/  IMAD R8, R4, R3, RZ ;  /* 0x0000000304087224 */ /* 0x000fe400078e02ff */
[----:B------:R-:W-:-:S04]  /*195b0*/  IMAD.MOV.U32 R4, RZ, RZ, RZ ;  /* 0x000000ffff047224 */ /* 0x000fc800078e00ff */
[----:B------:R-:W-:-:S04]  /*195c0*/  IMAD.HI.U32 R5, R5, R8, R4 ;  /* 0x0000000805057227 */ /* 0x000fc800078e0004 */
        /* <DEDUP_REMOVED lines=17> */
.L_x_1773:
[----:B------:R-:W-:Y:S05]  /*196e0*/  BSYNC B0 ;  /* 0x0000000000007941 */ /* 0x000fea0003800000 */
.L_x_1771:
[----:B------:R-:W-:-:S04]  /*196f0*/  LOP3.LUT R2, RZ, R2, RZ, 0x33, !PT ;  /* 0x00000002ff027212 */ /* 0x000fc800078e33ff */
[----:B-1----:R-:W-:-:S05]  /*19700*/  IADD3 R0, R2, R10, RZ ;  /* 0x0000000a02007210 */ /* 0x002fca0007ffe0ff */
[----:B------:R1:W-:Y:S01]  /*19710*/  STL [R1+0x2c], R0 ;  /* 0x00002c0001007387 */ /* 0x0003e20000100800 */
[----:B------:R-:W-:Y:S05]  /*19720*/  BRA `(.L_x_1774) ;  /* 0x0000005000007947 */ /* 0x000fea0003800000 */
.L_x_1762:
[----:B------:R-:W-:Y:S01]  /*19730*/  MOV R0, c[0x0][0x53c] ;  /* 0x00014f0000007a02 */ /* 0x000fe20000000f00 */
[----:B------:R2:W-:Y:S04]  /*19740*/  STL [R1+0x28], R9 ;  /* 0x0000280901007387 */ /* 0x0005e80000100800 */
[----:B------:R2:W-:Y:S04]  /*19750*/  STL [R1+0x2c], RZ ;  /* 0x00002cff01007387 */ /* 0x0005e80000100800 */
[----:B------:R2:W-:Y:S04]  /*19760*/  STL [R1+0x30], RZ ;  /* 0x000030ff01007387 */ /* 0x0005e80000100800 */
[----:B------:R2:W-:Y:S02]  /*19770*/  STL [R1+0x34], R0 ;  /* 0x0000340001007387 */ /* 0x0005e40000100800 */
.L_x_1774:
[----:B------:R-:W-:Y:S05]  /*19780*/  BSYNC B1 ;  /* 0x0000000000017941 */ /* 0x000fea0003800000 */
.L_x_1760:
        /* <DEDUP_REMOVED lines=9> */
.L_x_1755:
[----:B--2-4-:R-:W2:Y:S02]  /*19820*/  LDL R0, [R1+0x34] ;  /* 0x0000340001007983 */ /* 0x014ea40000100800 */
[----:B--2---:R-:W-:-:S13]  /*19830*/  ISETP.GE.AND P0, PT, R0, c[0x0][0x53c], PT ;  /* 0x00014f0000007a0c */ /* 0x004fda0003f06270 */
[----:B-1----:R-:W-:Y:S01]  /*19840*/  @P0 CALL.REL.NOINC `(.L_x_1775) ;  /* 0x0000001000000944 */ /* 0x002fe20003c00000 */
[----:B------:R-:W-:Y:S05]  /*19850*/  BRA `(.L_x_1776) ;  /* 0xfffe83a000007947 */ /* 0x000fea000383ffff */
.L_x_1775:
[----:B------:R-:W-:Y:S05]  /*19860*/  EXIT ;  /* 0x000000000000794d */ /* 0x000fea0003800000 */
.L_x_1636:
[----:B------:R-:W-:Y:S01]  /*19870*/  IMAD.MOV.U32 R0, RZ, RZ, R5 ;  /* 0x000000ffff007224 */ /* 0x000fe200078e0005 */
[----:B------:R-:W-:Y:S02]  /*19880*/  MOV R2, 0x1 ;  /* 0x0000000100027802 */ /* 0x000fe40000000f00 */
[----:B------:R-:W-:Y:S02]  /*19890*/  MOV R3, 0x198b0 ;  /* 0x000198b000037802 */ /* 0x000fe40000000f00 */
[----:B------:R-:W-:Y:S05]  /*198a0*/  CALL.REL.NOINC `($__internal_36_$__cuda_sm70_shflsync_up_p) ;  /* 0x0000169000007944 */ /* 0x000fea0003c00000 */
[----:B------:R-:W-:Y:S01]  /*198b0*/  MOV R0, R4 ;  /* 0x0000000400007202 */ /* 0x000fe20000000f00 */
[----:B------:R-:W-:Y:S05]  /*198c0*/  BRA `(.L_x_1777) ;  /* 0xfffe6b9000007947 */ /* 0x000fea000383ffff */
.L_x_1637:
[----:B------:R-:W-:Y:S01]  /*198d0*/  IMAD.MOV.U32 R0, RZ, RZ, R5 ;  /* 0x000000ffff007224 */ /* 0x000fe200078e0005 */
[----:B------:R-:W-:Y:S02]  /*198e0*/  MOV R2, 0x2 ;  /* 0x0000000200027802 */ /* 0x000fe40000000f00 */
[----:B------:R-:W-:Y:S02]  /*198f0*/  MOV R3, 0x19910 ;  /* 0x0001991000037802 */ /* 0x000fe40000000f00 */
[----:B------:R-:W-:Y:S05]  /*19900*/  CALL.REL.NOINC `($__internal_36_$__cuda_sm70_shflsync_up_p) ;  /* 0x0000163000007944 */ /* 0x000fea0003c00000 */
[----:B------:R-:W-:Y:S01]  /*19910*/  SEL R0, R4, RZ, P4 ;  /* 0x000000ff04007207 */ /* 0x000fe20002000000 */
[----:B------:R-:W-:Y:S01]  /*19920*/  IMAD.MOV.U32 R2, RZ, RZ, 0x4 ;  /* 0x00000004ff027424 */ /* 0x000fe200078e00ff */
[----:B------:R-:W-:-:S03]  /*19930*/  MOV R3, 0x19960 ;  /* 0x0001996000037802 */ /* 0x000fc60000000f00 */
[----:B------:R-:W-:Y:S02]  /*19940*/  IMAD.IADD R0, R5, 0x1, R0 ;  /* 0x0000000105007824 */ /* 0x000fe400078e0200 */
        /* <DEDUP_REMOVED lines=14> */
[----:B------:R-:W-:Y:S01]  /*19a30*/  IMAD.IADD R4, R0, 0x1, R4 ;  /* 0x0000000100047824 */ /* 0x000fe200078e0204 */
[----:B------:R-:W-:-:S03]  /*19a40*/  MOV R0, 0x1f ;  /* 0x0000001f00007802 */ /* 0x000fc60000000f00 */
[----:B------:R-:W-:Y:S02]  /*19a50*/  IMAD.MOV.U32 R5, RZ, RZ, R4 ;  /* 0x000000ffff057224 */ /* 0x000fe400078e0004 */
[----:B------:R-:W-:Y:S05]  /*19a60*/  CALL.REL.NOINC `($__internal_35_$__cuda_sm70_shflsync_idx_p) ;  /* 0x0000148000007944 */ /* 0x000fea0003c00000 */
[----:B------:R-:W-:Y:S05]  /*19a70*/  BRA `(.L_x_1778) ;  /* 0xfffe6ae000007947 */ /* 0x000fea000383ffff */
.L_x_1639:
[----:B------:R-:W-:Y:S02]  /*19a80*/  SEL R0, RZ, 0x1, P0 ;  /* 0x00000001ff007807 */ /* 0x000fe40000000000 */
[----:B------:R-:W-:Y:S02]  /*19a90*/  MOV R2, 0x19ab0 ;  /* 0x00019ab000027802 */ /* 0x000fe40000000f00 */
[----:B------:R-:W-:Y:S05]  /*19aa0*/  CALL.REL.NOINC `($__internal_37_$__cuda_sm70_votesync_ballot) ;  /* 0x0000150000007944 */ /* 0x000fea0003c00000 */
[----:B------:R-:W-:Y:S01]  /*19ab0*/  MOV R10, R0 ;  /* 0x00000000000a7202 */ /* 0x000fe20000000f00 */
[----:B------:R-:W-:Y:S05]  /*19ac0*/  BRA `(.L_x_1779) ;  /* 0xfffe6b2000007947 */ /* 0x000fea000383ffff */
.L_x_1640:
[----:B------:R-:W-:Y:S01]  /*19ad0*/  IMAD.MOV.U32 R5, RZ, RZ, R9 ;  /* 0x000000ffff057224 */ /* 0x000fe200078e0009 */
[----:B------:R-:W-:Y:S01]  /*19ae0*/  MOV R3, R7 ;  /* 0x0000000700037202 */ /* 0x000fe20000000f00 */
[----:B-1----:R-:W-:Y:S01]  /*19af0*/  IMAD.MOV.U32 R0, RZ, RZ, 0x1f ;  /* 0x0000001fff007424 */ /* 0x002fe200078e00ff */
[----:B------:R-:W-:Y:S02]  /*19b00*/  MOV R2, 0x19b20 ;  /* 0x00019b2000027802 */ /* 0x000fe40000000f00 */
[----:B------:R-:W-:Y:S05]  /*19b10*/  CALL.REL.NOINC `($__internal_35_$__cuda_sm70_shflsync_idx_p) ;  /* 0x000013d000007944 */ /* 0x000fea0003c00000 */
[----:B------:R-:W-:Y:S01]  /*19b20*/  IMAD.MOV.U32 R12, RZ, RZ, R0 ;  /* 0x000000ffff0c7224 */ /* 0x000fe200078e0000 */
[----:B------:R-:W-:Y:S01]  /*19b30*/  MOV R5, R8 ;  /* 0x0000000800057202 */ /* 0x000fe20000000f00 */
[----:B------:R-:W-:Y:S01]  /*19b40*/  IMAD.MOV.U32 R6, RZ, RZ, RZ ;  /* 0x000000ffff067224 */ /* 0x000fe200078e00ff */
[----:B------:R-:W-:Y:S01]  /*19b50*/  MOV R3, R7 ;  /* 0x0000000700037202 */ /* 0x000fe20000000f00 */
[----:B------:R-:W-:Y:S01]  /*19b60*/  IMAD.MOV.U32 R0, RZ, RZ, 0x1f ;  /* 0x0000001fff007424 */ /* 0x000fe200078e00ff */
[----:B------:R-:W-:-:S02]  /*19b70*/  MOV R2, 0x19b90 ;  /* 0x00019b9000027802 */ /* 0x000fc40000000f00 */
[----:B------:R-:W-:Y:S05]  /*19b80*/  CALL.REL.NOINC `($__internal_35_$__cuda_sm70_shflsync_idx_p) ;  /* 0x0000136000007944 */ /* 0x000fea0003c00000 */
[----:B------:R-:W-:Y:S01]  /*19b90*/  MOV R9, R0 ;  /* 0x0000000000097202 */ /* 0x000fe20000000f00 */
[----:B------:R-:W-:Y:S05]  /*19ba0*/  BRA `(.L_x_1780) ;  /* 0xfffe6ab000007947 */ /* 0x000fea000383ffff */
.L_x_1643:
[----:B------:R-:W-:Y:S01]  /*19bb0*/  IMAD.MOV.U32 R5, RZ, RZ, R4 ;  /* 0x000000ffff057224 */ /* 0x000fe200078e0004 */
[----:B-1----:R-:W-:-:S02]  /*19bc0*/  MOV R0, 0x1f ;  /* 0x0000001f00007802 */ /* 0x002fc40000000f00 */
[----:B------:R-:W-:Y:S02]  /*19bd0*/  MOV R2, 0x19bf0 ;  /* 0x00019bf000027802 */ /* 0x000fe40000000f00 */
[----:B--234-:R-:W-:Y:S05]  /*19be0*/  CALL.REL.NOINC `($__internal_35_$__cuda_sm70_shflsync_idx_p) ;  /* 0x0000130000007944 */ /* 0x01cfea0003c00000 */
[----:B------:R-:W-:Y:S01]  /*19bf0*/  MOV R6, R0 ;  /* 0x0000000000067202 */ /* 0x000fe20000000f00 */
[----:B------:R-:W-:Y:S05]  /*19c00*/  BRA `(.L_x_1642) ;  /* 0xfffe6ab000007947 */ /* 0x000fea000383ffff */
.L_x_1662:
[----:B-1----:R-:W-:Y:S01]  /*19c10*/  IMAD.MOV.U32 R5, RZ, RZ, R14 ;  /* 0x000000ffff057224 */ /* 0x002fe200078e000e */
[----:B------:R-:W-:Y:S01]  /*19c20*/  MOV R3, RZ ;  /* 0x000000ff00037202 */ /* 0x000fe20000000f00 */
[----:B------:R-:W-:Y:S01]  /*19c30*/  IMAD.MOV.U32 R0, RZ, RZ, 0x181f ;  /* 0x0000181fff007424 */ /* 0x000fe200078e00ff */
[----:B------:R-:W-:Y:S02]  /*19c40*/  MOV R2, 0x19c60 ;  /* 0x00019c6000027802 */ /* 0x000fe40000000f00 */
[----:B------:R-:W-:Y:S05]  /*19c50*/  CALL.REL.NOINC `($__internal_35_$__cuda_sm70_shflsync_idx_p) ;  /* 0x0000129000007944 */ /* 0x000fea0003c00000 */
[----:B------:R-:W-:Y:S01]  /*19c60*/  MOV R4, R0 ;  /* 0x0000000000047202 */ /* 0x000fe20000000f00 */
[----:B------:R-:W-:Y:S05]  /*19c70*/  BRA `(.L_x_1781) ;  /* 0xfffe94d000007947 */ /* 0x000fea000383ffff */
.L_x_1663:
[----:B------:R-:W-:Y:S01]  /*19c80*/  IMAD.MOV.U32 R5, RZ, RZ, R15 ;  /* 0x000000ffff057224 */ /* 0x000fe200078e000f */
[----:B------:R-:W-:Y:S01]  /*19c90*/  MOV R3, RZ ;  /* 0x000000ff00037202 */ /* 0x000fe20000000f00 */
[----:B------:R-:W-:Y:S01]  /*19ca0*/  IMAD.MOV.U32 R0, RZ, RZ, 0x181f ;  /* 0x0000181fff007424 */ /* 0x000fe200078e00ff */
[----:B------:R-:W-:Y:S02]  /*19cb0*/  MOV R2, 0x19cd0 ;  /* 0x00019cd000027802 */ /* 0x000fe40000000f00 */
[----:B-12---:R-:W-:Y:S05]  /*19cc0*/  CALL.REL.NOINC `($__internal_35_$__cuda_sm70_shflsync_idx_p) ;  /* 0x0000122000007944 */ /* 0x006fea0003c00000 */
[----:B------:R-:W-:Y:S05]  /*19cd0*/  BRA `(.L_x_1782) ;  /* 0xfffe949000007947 */ /* 0x000fea000383ffff */
.L_x_1666:
[----:B------:R-:W-:Y:S01]  /*19ce0*/  IMAD.MOV.U32 R5, RZ, RZ, R14 ;  /* 0x000000ffff057224 */ /* 0x000fe200078e000e */
[----:B---3--:R-:W-:Y:S01]  /*19cf0*/  MOV R3, 0x1 ;  /* 0x0000000100037802 */ /* 0x008fe20000000f00 */
[----:B----4-:R-:W-:Y:S01]  /*19d00*/  IMAD.MOV.U32 R0, RZ, RZ, 0x181f ;  /* 0x0000181fff007424 */ /* 0x010fe200078e00ff */
[----:B------:R-:W-:-:S02]  /*19d10*/  MOV R2, 0x19d30 ;  /* 0x00019d3000027802 */ /* 0x000fc40000000f00 */
[----:B-12---:R-:W-:Y:S05]  /*19d20*/  CALL.REL.NOINC `($__internal_35_$__cuda_sm70_shflsync_idx_p) ;  /* 0x000011c000007944 */ /* 0x006fea0003c00000 */
[----:B------:R-:W-:Y:S01]  /*19d30*/  IMAD.MOV.U32 R4, RZ, RZ, R0 ;  /* 0x000000ffff047224 */ /* 0x000fe200078e0000 */
[----:B------:R-:W-:Y:S01]  /*19d40*/  MOV R3, 0x1 ;  /* 0x0000000100037802 */ /* 0x000fe20000000f00 */
[----:B------:R-:W-:Y:S01]  /*19d50*/  IMAD.MOV.U32 R5, RZ, RZ, R15 ;  /* 0x000000ffff057224 */ /* 0x000fe200078e000f */
[----:B------:R-:W-:-:S02]  /*19d60*/  MOV R0, 0x181f ;  /* 0x0000181f00007802 */ /* 0x000fc40000000f00 */
[----:B------:R-:W-:Y:S02]  /*19d70*/  MOV R2, 0x19d90 ;  /* 0x00019d9000027802 */ /* 0x000fe40000000f00 */
[----:B------:R-:W-:Y:S05]  /*19d80*/  CALL.REL.NOINC `($__internal_35_$__cuda_sm70_shflsync_idx_p) ;  /* 0x0000116000007944 */ /* 0x000fea0003c00000 */
[----:B------:R-:W-:Y:S05]  /*19d90*/  BRA `(.L_x_1783) ;  /* 0xfffe962000007947 */ /* 0x000fea000383ffff */
.L_x_1669:
[----:B------:R-:W-:Y:S01]  /*19da0*/  IMAD.MOV.U32 R5, RZ, RZ, R14 ;  /* 0x000000ffff057224 */ /* 0x000fe200078e000e */
[----:B-1----:R-:W-:Y:S01]  /*19db0*/  MOV R3, 0x2 ;  /* 0x0000000200037802 */ /* 0x002fe20000000f00 */
[----:B----4-:R-:W-:Y:S01]  /*19dc0*/  IMAD.MOV.U32 R0, RZ, RZ, 0x181f ;  /* 0x0000181fff007424 */ /* 0x010fe200078e00ff */
[----:B------:R-:W-:Y:S02]  /*19dd0*/  MOV R2, 0x19df0 ;  /* 0x00019df000027802 */ /* 0x000fe40000000f00 */
[----:B--2---:R-:W-:Y:S05]  /*19de0*/  CALL.REL.NOINC `($__internal_35_$__cuda_sm70_shflsync_idx_p) ;  /* 0x0000110000007944 */ /* 0x004fea0003c00000 */
[----:B------:R-:W-:Y:S01]  /*19df0*/  MOV R4, R0 ;  /* 0x0000000000047202 */ /* 0x000fe20000000f00 */
[----:B------:R-:W-:Y:S05]  /*19e00*/  BRA `(.L_x_1784) ;  /* 0xfffe97e000007947 */ /* 0x000fea000383ffff */
.L_x_1670:
[----:B------:R-:W-:Y:S01]  /*19e10*/  IMAD.MOV.U32 R5, RZ, RZ, R15 ;  /* 0x000000ffff057224 */ /* 0x000fe200078e000f */
[----:B------:R-:W-:Y:S01]  /*19e20*/  MOV R3, 0x2 ;  /* 0x0000000200037802 */ /* 0x000fe20000000f00 */
[----:B----4-:R-:W-:Y:S01]  /*19e30*/  IMAD.MOV.U32 R0, RZ, RZ, 0x181f ;  /* 0x0000181fff007424 */ /* 0x010fe200078e00ff */
[----:B------:R-:W-:Y:S02]  /*19e40*/  MOV R2, 0x19e60 ;  /* 0x00019e6000027802 */ /* 0x000fe40000000f00 */
[----:B-123--:R-:W-:Y:S05]  /*19e50*/  CALL.REL.NOINC `($__internal_35_$__cuda_sm70_shflsync_idx_p) ;  /* 0x0000109000007944 */ /* 0x00efea0003c00000 */
[----:B------:R-:W-:Y:S05]  /*19e60*/  BRA `(.L_x_1785) ;  /* 0xfffe97a000007947 */ /* 0x000fea000383ffff */
.L_x_1673:
[----:B------:R-:W-:Y:S01]  /*19e70*/  IMAD.MOV.U32 R5, RZ, RZ, R14 ;  /* 0x000000ffff057224 */ /* 0x000fe200078e000e */
[----:B-1----:R-:W-:Y:S01]  /*19e80*/  MOV R3, 0x3 ;  /* 0x0000000300037802 */ /* 0x002fe20000000f00 */
[----:B------:R-:W-:Y:S01]  /*19e90*/  IMAD.MOV.U32 R0, RZ, RZ, 0x181f ;  /* 0x0000181fff007424 */ /* 0x000fe200078e00ff */
[----:B------:R-:W-:-:S02]  /*19ea0*/  MOV R2, 0x19ec0 ;  /* 0x00019ec000027802 */ /* 0x000fc40000000f00 */
[----:B--234-:R-:W-:Y:S05]  /*19eb0*/  CALL.REL.NOINC `($__internal_35_$__cuda_sm70_shflsync_idx_p) ;  /* 0x0000103000007944 */ /* 0x01cfea0003c00000 */
[----:B------:R-:W-:Y:S01]  /*19ec0*/  IMAD.MOV.U32 R4, RZ, RZ, R0 ;  /* 0x000000ffff047224 */ /* 0x000fe200078e0000 */
[----:B------:R-:W-:Y:S01]  /*19ed0*/  MOV R3, 0x3 ;  /* 0x0000000300037802 */ /* 0x000fe20000000f00 */
[----:B------:R-:W-:Y:S01]  /*19ee0*/  IMAD.MOV.U32 R5, RZ, RZ, R15 ;  /* 0x000000ffff057224 */ /* 0x000fe200078e000f */
[----:B------:R-:W-:-:S02]  /*19ef0*/  MOV R0, 0x181f ;  /* 0x0000181f00007802 */ /* 0x000fc40000000f00 */
[----:B------:R-:W-:Y:S02]  /*19f00*/  MOV R2, 0x19f20 ;  /* 0x00019f2000027802 */ /* 0x000fe40000000f00 */
[----:B------:R-:W-:Y:S05]  /*19f10*/  CALL.REL.NOINC `($__internal_35_$__cuda_sm70_shflsync_idx_p) ;  /* 0x00000fd000007944 */ /* 0x000fea0003c00000 */
[----:B------:R-:W-:Y:S05]  /*19f20*/  BRA `(.L_x_1786) ;  /* 0xfffe992000007947 */ /* 0x000fea000383ffff */
.L_x_1714:
[----:B-1----:R1:W5:Y:S01]  /*19f30*/  LDL R2, [R1] ;  /* 0x0000000001027983 */ /* 0x0023620000100800 */
[----:B------:R-:W-:Y:S02]  /*19f40*/  MOV R5, 0x2 ;  /* 0x0000000200057802 */ /* 0x000fe40000000f00 */
[----:B------:R-:W-:Y:S02]  /*19f50*/  MOV R3, 0x19f70 ;  /* 0x00019f7000037802 */ /* 0x000fe40000000f00 */
[----:B-1---5:R-:W-:Y:S05]  /*19f60*/  CALL.REL.NOINC `($__internal_34_$__cuda_sm70_shflsync_bfly_p) ;  /* 0x00000f3000007944 */ /* 0x022fea0003c00000 */
[----:B------:R-:W-:Y:S01]  /*19f70*/  MOV R0, R5 ;  /* 0x0000000500007202 */ /* 0x000fe20000000f00 */
[----:B------:R-:W-:Y:S05]  /*19f80*/  BRA `(.L_x_1787) ;  /* 0xffff97b000007947 */ /* 0x000fea000383ffff */
.L_x_1715:
[----:B------:R-:W-:Y:S01]  /*19f90*/  IMAD.MOV.U32 R2, RZ, RZ, R0 ;  /* 0x000000ffff027224 */ /* 0x000fe200078e0000 */
[----:B------:R-:W-:Y:S02]  /*19fa0*/  MOV R5, 0x1 ;  /* 0x0000000100057802 */ /* 0x000fe40000000f00 */
[----:B------:R-:W-:Y:S02]  /*19fb0*/  MOV R3, 0x19fd0 ;  /* 0x00019fd000037802 */ /* 0x000fe40000000f00 */
[----:B------:R-:W-:Y:S05]  /*19fc0*/  CALL.REL.NOINC `($__internal_34_$__cuda_sm70_shflsync_bfly_p) ;  /* 0x00000ed000007944 */ /* 0x000fea0003c00000 */
[----:B------:R1:W5:Y:S01]  /*19fd0*/  LDL R2, [R1+0x8] ;  /* 0x0000080001027983 */ /* 0x0003620000100800 */
[----:B------:R-:W-:Y:S01]  /*19fe0*/  FADD.FTZ R0, R0, R5 ;  /* 0x0000000500007221 */ /* 0x000fe20000010000 */
[----:B------:R-:W-:Y:S02]  /*19ff0*/  MOV R5, 0x2 ;  /* 0x0000000200057802 */ /* 0x000fe40000000f00 */
[----:B------:R-:W-:-:S02]  /*1a000*/  MOV R3, 0x1a020 ;  /* 0x0001a02000037802 */ /* 0x000fc40000000f00 */
[----:B-1---5:R-:W-:Y:S05]  /*1a010*/  CALL.REL.NOINC `($__internal_34_$__cuda_sm70_shflsync_bfly_p) ;  /* 0x00000e8000007944 */ /* 0x022fea0003c00000 */
[----:B------:R-:W2:Y:S01]  /*1a020*/  LDL.LU R2, [R1+0x8] ;  /* 0x0000080001027983 */ /* 0x000ea20000300800 */
[----:B------:R-:W-:Y:S01]  /*1a030*/  MOV R3, 0x1a080 ;  /* 0x0001a08000037802 */ /* 0x000fe20000000f00 */
[----:B--2---:R-:W-:Y:S01]  /*1a040*/  FADD.FTZ R4, R2, R5 ;  /* 0x0000000502047221 */ /* 0x004fe20000010000 */
[----:B------:R-:W-:-:S04]  /*1a050*/  MOV R5, 0x1 ;  /* 0x0000000100057802 */ /* 0x000fc80000000f00 */
[----:B------:R-:W-:Y:S02]  /*1a060*/  MOV R2, R4 ;  /* 0x0000000400027202 */ /* 0x000fe40000000f00 */
[----:B------:R-:W-:Y:S05]  /*1a070*/  CALL.REL.NOINC `($__internal_34_$__cuda_sm70_shflsync_bfly_p) ;  /* 0x00000e2000007944 */ /* 0x000fea0003c00000 */
[----:B------:R-:W-:Y:S01]  /*1a080*/  MOV R3, R5 ;  /* 0x0000000500037202 */ /* 0x000fe20000000f00 */
[----:B------:R-:W-:Y:S05]  /*1a090*/  BRA `(.L_x_1788) ;  /* 0xffff973000007947 */ /* 0x000fea000383ffff */
.L_x_1722:
[----:B-1-34-:R-:W-:Y:S01]  /*1a0a0*/  IMAD.MOV.U32 R5, RZ, RZ, R14 ;  /* 0x000000ffff057224 */ /* 0x01afe200078e000e */
[----:B------:R-:W-:Y:S01]  /*1a0b0*/  MOV R3, RZ ;  /* 0x000000ff00037202 */ /* 0x000fe20000000f00 */
[----:B------:R-:W-:Y:S01]  /*1a0c0*/  IMAD.MOV.U32 R0, RZ, RZ, 0x181f ;  /* 0x0000181fff007424 */ /* 0x000fe200078e00ff */
[----:B------:R-:W-:Y:S02]  /*1a0d0*/  MOV R2, 0x1a0f0 ;  /* 0x0001a0f000027802 */ /* 0x000fe40000000f00 */
[----:B------:R-:W-:Y:S05]  /*1a0e0*/  CALL.REL.NOINC `($__internal_35_$__cuda_sm70_shflsync_idx_p) ;  /* 0x00000e0000007944 */ /* 0x000fea0003c00000 */
[----:B------:R-:W-:Y:S01]  /*1a0f0*/  MOV R6, R0 ;  /* 0x0000000000067202 */ /* 0x000fe20000000f00 */
[----:B------:R-:W-:Y:S05]  /*1a100*/  BRA `(.L_x_1789) ;  /* 0xffffb3c000007947 */ /* 0x000fea000383ffff */
.L_x_1723:
[----:B------:R-:W-:Y:S01]  /*1a110*/  IMAD.MOV.U32 R5, RZ, RZ, R15 ;  /* 0x000000ffff057224 */ /* 0x000fe200078e000f */
[----:B------:R-:W-:Y:S01]  /*1a120*/  MOV R3, RZ ;  /* 0x000000ff00037202 */ /* 0x000fe20000000f00 */
[----:B------:R-:W-:Y:S01]  /*1a130*/  IMAD.MOV.U32 R0, RZ, RZ, 0x181f ;  /* 0x0000181fff007424 */ /* 0x000fe200078e00ff */
[----:B------:R-:W-:Y:S02]  /*1a140*/  MOV R2, 0x1a160 ;  /* 0x0001a16000027802 */ /* 0x000fe40000000f00 */
[----:B-12---:R-:W-:Y:S05]  /*1a150*/  CALL.REL.NOINC `($__internal_35_$__cuda_sm70_shflsync_idx_p) ;  /* 0x00000d9000007944 */ /* 0x006fea0003c00000 */
[----:B------:R-:W-:Y:S05]  /*1a160*/  BRA `(.L_x_1790) ;  /* 0xffffb38000007947 */ /* 0x000fea000383ffff */
.L_x_1726:
[----:B------:R-:W-:Y:S01]  /*1a170*/  IMAD.MOV.U32 R5, RZ, RZ, R14 ;  /* 0x000000ffff057224 */ /* 0x000fe200078e000e */
[----:B--2---:R-:W-:Y:S01]  /*1a180*/  MOV R3, 0x1 ;  /* 0x0000000100037802 */ /* 0x004fe20000000f00 */
[----:B----4-:R-:W-:Y:S01]  /*1a190*/  IMAD.MOV.U32 R0, RZ, RZ, 0x181f ;  /* 0x0000181fff007424 */ /* 0x010fe200078e00ff */
[----:B------:R-:W-:-:S02]  /*1a1a0*/  MOV R2, 0x1a1c0 ;  /* 0x0001a1c000027802 */ /* 0x000fc40000000f00 */
[----:B-1-3--:R-:W-:Y:S05]  /*1a1b0*/  CALL.REL.NOINC `($__internal_35_$__cuda_sm70_shflsync_idx_p) ;  /* 0x00000d3000007944 */ /* 0x00afea0003c00000 */
[----:B------:R-:W-:Y:S01]  /*1a1c0*/  IMAD.MOV.U32 R6, RZ, RZ, R0 ;  /* 0x000000ffff067224 */ /* 0x000fe200078e0000 */
[----:B------:R-:W-:Y:S01]  /*1a1d0*/  MOV R3, 0x1 ;  /* 0x0000000100037802 */ /* 0x000fe20000000f00 */
[----:B------:R-:W-:Y:S01]  /*1a1e0*/  IMAD.MOV.U32 R5, RZ, RZ, R15 ;  /* 0x000000ffff057224 */ /* 0x000fe200078e000f */
[----:B------:R-:W-:-:S02]  /*1a1f0*/  MOV R0, 0x181f ;  /* 0x0000181f00007802 */ /* 0x000fc40000000f00 */
[----:B------:R-:W-:Y:S02]  /*1a200*/  MOV R2, 0x1a220 ;  /* 0x0001a22000027802 */ /* 0x000fe40000000f00 */
[----:B------:R-:W-:Y:S05]  /*1a210*/  CALL.REL.NOINC `($__internal_35_$__cuda_sm70_shflsync_idx_p) ;  /* 0x00000cd000007944 */ /* 0x000fea0003c00000 */
[----:B------:R-:W-:Y:S05]  /*1a220*/  BRA `(.L_x_1791) ;  /* 0xffffb4a000007947 */ /* 0x000fea000383ffff */
.L_x_1729:
[----:B------:R-:W-:Y:S01]  /*1a230*/  IMAD.MOV.U32 R5, RZ, RZ, R14 ;  /* 0x000000ffff057224 */ /* 0x000fe200078e000e */
[----:B-1----:R-:W-:Y:S01]  /*1a240*/  MOV R3, 0x2 ;  /* 0x0000000200037802 */ /* 0x002fe20000000f00 */
[----:B----4-:R-:W-:Y:S01]  /*1a250*/  IMAD.MOV.U32 R0, RZ, RZ, 0x181f ;  /* 0x0000181fff007424 */ /* 0x010fe200078e00ff */
[----:B------:R-:W-:Y:S02]  /*1a260*/  MOV R2, 0x1a280 ;  /* 0x0001a28000027802 */ /* 0x000fe40000000f00 */
[----:B--23--:R-:W-:Y:S05]  /*1a270*/  CALL.REL.NOINC `($__internal_35_$__cuda_sm70_shflsync_idx_p) ;  /* 0x00000c7000007944 */ /* 0x00cfea0003c00000 */
[----:B------:R-:W-:Y:S01]  /*1a280*/  MOV R6, R0 ;  /* 0x0000000000067202 */ /* 0x000fe20000000f00 */
[----:B------:R-:W-:Y:S05]  /*1a290*/  BRA `(.L_x_1792) ;  /* 0xffffb61000007947 */ /* 0x000fea000383ffff */
.L_x_1730:
[----:B------:R-:W-:Y:S01]  /*1a2a0*/  IMAD.MOV.U32 R5, RZ, RZ, R15 ;  /* 0x000000ffff057224 */ /* 0x000fe200078e000f */
[----:B------:R-:W-:Y:S01]  /*1a2b0*/  MOV R3, 0x2 ;  /* 0x0000000200037802 */ /* 0x000fe20000000f00 */
[----:B----4-:R-:W-:Y:S01]  /*1a2c0*/  IMAD.MOV.U32 R0, RZ, RZ, 0x181f ;  /* 0x0000181fff007424 */ /* 0x010fe200078e00ff */
[----:B------:R-:W-:Y:S02]  /*1a2d0*/  MOV R2, 0x1a2f0 ;  /* 0x0001a2f000027802 */ /* 0x000fe40000000f00 */
[----:B-123--:R-:W-:Y:S05]  /*1a2e0*/  CALL.REL.NOINC `($__internal_35_$__cuda_sm70_shflsync_idx_p) ;  /* 0x00000c0000007944 */ /* 0x00efea0003c00000 */
[----:B------:R-:W-:Y:S05]  /*1a2f0*/  BRA `(.L_x_1793) ;  /* 0xffffb5d000007947 */ /* 0x000fea000383ffff */
.L_x_1733:
        /* <DEDUP_REMOVED lines=12> */
.L_x_1735:
[----:B------:R-:W-:Y:S01]  /*1a3c0*/  IMAD.MOV.U32 R5, RZ, RZ, R18 ;  /* 0x000000ffff057224 */ /* 0x000fe200078e0012 */
[----:B------:R-:W-:Y:S01]  /*1a3d0*/  MOV R3, RZ ;  /* 0x000000ff00037202 */ /* 0x000fe20000000f00 */
[----:B------:R-:W-:Y:S01]  /*1a3e0*/  IMAD.MOV.U32 R0, RZ, RZ, 0x1c1f ;  /* 0x00001c1fff007424 */ /* 0x000fe200078e00ff */
[----:B------:R-:W-:Y:S02]  /*1a3f0*/  MOV R2, 0x1a410 ;  /* 0x0001a41000027802 */ /* 0x000fe40000000f00 */
[----:B------:R-:W-:Y:S05]  /*1a400*/  CALL.REL.NOINC `($__internal_35_$__cuda_sm70_shflsync_idx_p) ;  /* 0x00000ae000007944 */ /* 0x000fea0003c00000 */
[----:B------:R-:W-:Y:S01]  /*1a410*/  MOV R4, R0 ;  /* 0x0000000000047202 */ /* 0x000fe20000000f00 */
[----:B------:R-:W-:Y:S05]  /*1a420*/  BRA `(.L_x_1795) ;  /* 0xffffba7000007947 */ /* 0x000fea000383ffff */
.L_x_1736:
[----:B------:R-:W-:Y:S01]  /*1a430*/  IMAD.MOV.U32 R5, RZ, RZ, R19 ;  /* 0x000000ffff057224 */ /* 0x000fe200078e0013 */
[----:B------:R-:W-:Y:S01]  /*1a440*/  MOV R3, RZ ;  /* 0x000000ff00037202 */ /* 0x000fe20000000f00 */
[----:B------:R-:W-:Y:S01]  /*1a450*/  IMAD.MOV.U32 R0, RZ, RZ, 0x1c1f ;  /* 0x00001c1fff007424 */ /* 0x000fe200078e00ff */
[----:B------:R-:W-:Y:S02]  /*1a460*/  MOV R2, 0x1a480 ;  /* 0x0001a48000027802 */ /* 0x000fe40000000f00 */
[----:B-12---:R-:W-:Y:S05]  /*1a470*/  CALL.REL.NOINC `($__internal_35_$__cuda_sm70_shflsync_idx_p) ;  /* 0x00000a7000007944 */ /* 0x006fea0003c00000 */
[----:B------:R-:W-:Y:S05]  /*1a480*/  BRA `(.L_x_1796) ;  /* 0xffffba3000007947 */ /* 0x000fea000383ffff */
.L_x_1739:
[----:B------:R-:W-:Y:S01]  /*1a490*/  IMAD.MOV.U32 R5, RZ, RZ, R18 ;  /* 0x000000ffff057224 */ /* 0x000fe200078e0012 */
[----:B-1----:R-:W-:Y:S01]  /*1a4a0*/  MOV R3, 0x1 ;  /* 0x0000000100037802 */ /* 0x002fe20000000f00 */
[----:B----4-:R-:W-:Y:S01]  /*1a4b0*/  IMAD.MOV.U32 R0, RZ, RZ, 0x1c1f ;  /* 0x00001c1fff007424 */ /* 0x010fe200078e00ff */
[----:B------:R-:W-:-:S02]  /*1a4c0*/  MOV R2, 0x1a4e0 ;  /* 0x0001a4e000027802 */ /* 0x000fc40000000f00 */
[----:B--23--:R-:W-:Y:S05]  /*1a4d0*/  CALL.REL.NOINC `($__internal_35_$__cuda_sm70_shflsync_idx_p) ;  /* 0x00000a1000007944 */ /* 0x00cfea0003c00000 */
[----:B------:R-:W-:Y:S01]  /*1a4e0*/  IMAD.MOV.U32 R4, RZ, RZ, R0 ;  /* 0x000000ffff047224 */ /* 0x000fe200078e0000 */
[----:B------:R-:W-:Y:S01]  /*1a4f0*/  MOV R3, 0x1 ;  /* 0x0000000100037802 */ /* 0x000fe20000000f00 */
[----:B------:R-:W-:Y:S01]  /*1a500*/  IMAD.MOV.U32 R5, RZ, RZ, R19 ;  /* 0x000000ffff057224 */ /* 0x000fe200078e0013 */
[----:B------:R-:W-:-:S02]  /*1a510*/  MOV R0, 0x1c1f ;  /* 0x00001c1f00007802 */ /* 0x000fc40000000f00 */
[----:B------:R-:W-:Y:S02]  /*1a520*/  MOV R2, 0x1a540 ;  /* 0x0001a54000027802 */ /* 0x000fe40000000f00 */
[----:B------:R-:W-:Y:S05]  /*1a530*/  CALL.REL.NOINC `($__internal_35_$__cuda_sm70_shflsync_idx_p) ;  /* 0x000009b000007944 */ /* 0x000fea0003c00000 */
[----:B------:R-:W-:Y:S05]  /*1a540*/  BRA `(.L_x_1797) ;  /* 0xffffc5e000007947 */ /* 0x000fea000383ffff */
.L_x_1743:
[----:B------:R-:W-:Y:S01]  /*1a550*/  IMAD.MOV.U32 R5, RZ, RZ, R12 ;  /* 0x000000ffff057224 */ /* 0x000fe200078e000c */
[----:B------:R-:W-:Y:S01]  /*1a560*/  MOV R3, RZ ;  /* 0x000000ff00037202 */ /* 0x000fe20000000f00 */
[----:B------:R-:W-:Y:S01]  /*1a570*/  IMAD.MOV.U32 R0, RZ, RZ, 0x181f ;  /* 0x0000181fff007424 */ /* 0x000fe200078e00ff */
[----:B------:R-:W-:Y:S02]  /*1a580*/  MOV R2, 0x1a5a0 ;  /* 0x0001a5a000027802 */ /* 0x000fe40000000f00 */
[----:B------:R-:W-:Y:S05]  /*1a590*/  CALL.REL.NOINC `($__internal_35_$__cuda_sm70_shflsync_idx_p) ;  /* 0x0000095000007944 */ /* 0x000fea0003c00000 */
[----:B------:R-:W-:Y:S01]  /*1a5a0*/  MOV R4, R0 ;  /* 0x0000000000047202 */ /* 0x000fe20000000f00 */
[----:B------:R-:W-:Y:S05]  /*1a5b0*/  BRA `(.L_x_1798) ;  /* 0xffffd9f000007947 */ /* 0x000fea000383ffff */
.L_x_1744:
[----:B------:R-:W-:Y:S01]  /*1a5c0*/  IMAD.MOV.U32 R5, RZ, RZ, R15 ;  /* 0x000000ffff057224 */ /* 0x000fe200078e000f */
[----:B------:R-:W-:Y:S01]  /*1a5d0*/  MOV R3, RZ ;  /* 0x000000ff00037202 */ /* 0x000fe20000000f00 */
[----:B------:R-:W-:Y:S01]  /*1a5e0*/  IMAD.MOV.U32 R0, RZ, RZ, 0x181f ;  /* 0x0000181fff007424 */ /* 0x000fe200078e00ff */
[----:B------:R-:W-:Y:S02]  /*1a5f0*/  MOV R2, 0x1a610 ;  /* 0x0001a61000027802 */ /* 0x000fe40000000f00 */
[----:B-12---:R-:W-:Y:S05]  /*1a600*/  CALL.REL.NOINC `($__internal_35_$__cuda_sm70_shflsync_idx_p) ;  /* 0x000008e000007944 */ /* 0x006fea0003c00000 */
[----:B------:R-:W-:Y:S05]  /*1a610*/  BRA `(.L_x_1799) ;  /* 0xffffd9b000007947 */ /* 0x000fea000383ffff */
.L_x_1747:
        /* <DEDUP_REMOVED lines=12> */
.L_x_1750:
[----:B------:R-:W-:Y:S01]  /*1a6e0*/  IMAD.MOV.U32 R5, RZ, RZ, R12 ;  /* 0x000000ffff057224 */ /* 0x000fe200078e000c */
[----:B-1----:R-:W-:Y:S01]  /*1a6f0*/  MOV R3, 0x2 ;  /* 0x0000000200037802 */ /* 0x002fe20000000f00 */
[----:B----4-:R-:W-:Y:S01]  /*1a700*/  IMAD.MOV.U32 R0, RZ, RZ, 0x181f ;  /* 0x0000181fff007424 */ /* 0x010fe200078e00ff */
[----:B------:R-:W-:Y:S02]  /*1a710*/  MOV R2, 0x1a730 ;  /* 0x0001a73000027802 */ /* 0x000fe40000000f00 */
[----:B--23--:R-:W-:Y:S05]  /*1a720*/  CALL.REL.NOINC `($__internal_35_$__cuda_sm70_shflsync_idx_p) ;  /* 0x000007c000007944 */ /* 0x00cfea0003c00000 */
[----:B------:R-:W-:Y:S01]  /*1a730*/  MOV R4, R0 ;  /* 0x0000000000047202 */ /* 0x000fe20000000f00 */
[----:B------:R-:W-:Y:S05]  /*1a740*/  BRA `(.L_x_1801) ;  /* 0xffffdc5000007947 */ /* 0x000fea000383ffff */
.L_x_1751:
[----:B------:R-:W-:Y:S01]  /*1a750*/  IMAD.MOV.U32 R5, RZ, RZ, R15 ;  /* 0x000000ffff057224 */ /* 0x000fe200078e000f */
[----:B------:R-:W-:Y:S01]  /*1a760*/  MOV R3, 0x2 ;  /* 0x0000000200037802 */ /* 0x000fe20000000f00 */
[----:B----4-:R-:W-:Y:S01]  /*1a770*/  IMAD.MOV.U32 R0, RZ, RZ, 0x181f ;  /* 0x0000181fff007424 */ /* 0x010fe200078e00ff */
[----:B------:R-:W-:Y:S02]  /*1a780*/  MOV R2, 0x1a7a0 ;  /* 0x0001a7a000027802 */ /* 0x000fe40000000f00 */
[----:B-123--:R-:W-:Y:S05]  /*1a790*/  CALL.REL.NOINC `($__internal_35_$__cuda_sm70_shflsync_idx_p) ;  /* 0x0000075000007944 */ /* 0x00efea0003c00000 */
[----:B------:R-:W-:Y:S05]  /*1a7a0*/  BRA `(.L_x_1802) ;  /* 0xffffdc1000007947 */ /* 0x000fea000383ffff */
.L_x_1754:
        /* <DEDUP_REMOVED lines=12> */
.L_x_1756:
[----:B------:R-:W-:Y:S01]  /*1a870*/  IMAD.MOV.U32 R5, RZ, RZ, R110 ;  /* 0x000000ffff057224 */ /* 0x000fe200078e006e */
[----:B------:R-:W-:Y:S01]  /*1a880*/  MOV R3, RZ ;  /* 0x000000ff00037202 */ /* 0x000fe20000000f00 */
[----:B------:R-:W-:Y:S01]  /*1a890*/  IMAD.MOV.U32 R0, RZ, RZ, 0x1f ;  /* 0x0000001fff007424 */ /* 0x000fe200078e00ff */
[----:B------:R-:W-:Y:S02]  /*1a8a0*/  MOV R2, 0x1a8c0 ;  /* 0x0001a8c000027802 */ /* 0x000fe40000000f00 */
[----:B------:R-:W-:Y:S05]  /*1a8b0*/  CALL.REL.NOINC `($__internal_35_$__cuda_sm70_shflsync_idx_p) ;  /* 0x0000063000007944 */ /* 0x000fea0003c00000 */
[----:B------:R-:W-:Y:S01]  /*1a8c0*/  MOV R9, R0 ;  /* 0x0000000000097202 */ /* 0x000fe20000000f00 */
[----:B------:R-:W-:Y:S05]  /*1a8d0*/  BRA `(.L_x_1804) ;  /* 0xffffdf6000007947 */ /* 0x000fea000383ffff */
.L_x_1757:
[----:B------:R-:W-:Y:S01]  /*1a8e0*/  IMAD.MOV.U32 R5, RZ, RZ, R110 ;  /* 0x000000ffff057224 */ /* 0x000fe200078e006e */
[----:B------:R-:W-:Y:S01]  /*1a8f0*/  MOV R3, 0x1 ;  /* 0x0000000100037802 */ /* 0x000fe20000000f00 */
[----:B------:R-:W-:Y:S01]  /*1a900*/  IMAD.MOV.U32 R0, RZ, RZ, 0x1f ;  /* 0x0000001fff007424 */ /* 0x000fe200078e00ff */
[----:B------:R-:W-:Y:S02]  /*1a910*/  MOV R2, 0x1a930 ;  /* 0x0001a93000027802 */ /* 0x000fe40000000f00 */
[----:B-12---:R-:W-:Y:S05]  /*1a920*/  CALL.REL.NOINC `($__internal_35_$__cuda_sm70_shflsync_idx_p) ;  /* 0x000005c000007944 */ /* 0x006fea0003c00000 */
[----:B------:R-:W-:Y:S01]  /*1a930*/  MOV R8, R0 ;  /* 0x0000000000087202 */ /* 0x000fe20000000f00 */
[----:B------:R-:W-:Y:S05]  /*1a940*/  BRA `(.L_x_1805) ;  /* 0xffffdf1000007947 */ /* 0x000fea000383ffff */
.L_x_1758:
[----:B------:R-:W-:Y:S02]  /*1a950*/  MOV R2, 0x1 ;  /* 0x0000000100027802 */ /* 0x000fe40000000f00 */
[----:B------:R-:W-:-:S02]  /*1a960*/  MOV R3, 0x1a980 ;  /* 0x0001a98000037802 */ /* 0x000fc40000000f00 */
[----:B-1234-:R-:W-:Y:S05]  /*1a970*/  CALL.REL.NOINC `($__internal_36_$__cuda_sm70_shflsync_up_p) ;  /* 0x000005c000007944 */ /* 0x01efea0003c00000 */
[----:B------:R-:W-:Y:S05]  /*1a980*/  BRA `(.L_x_1806) ;  /* 0xffffe00000007947 */ /* 0x000fea000383ffff */
.L_x_1759:
[----:B------:R-:W-:Y:S02]  /*1a990*/  MOV R2, 0x2 ;  /* 0x0000000200027802 */ /* 0x000fe40000000f00 */
[----:B------:R-:W-:-:S02]  /*1a9a0*/  MOV R3, 0x1a9c0 ;  /* 0x0001a9c000037802 */ /* 0x000fc40000000f00 */
[----:B--2-4-:R-:W-:Y:S05]  /*1a9b0*/  CALL.REL.NOINC `($__internal_36_$__cuda_sm70_shflsync_up_p) ;  /* 0x0000058000007944 */ /* 0x014fea0003c00000 */
[----:B------:R-:W-:Y:S01]  /*1a9c0*/  SEL R3, R4, RZ, P1 ;  /* 0x000000ff04037207 */ /* 0x000fe20000800000 */
[----:B------:R-:W-:-:S04]  /*1a9d0*/  IMAD.MOV.U32 R2, RZ, RZ, 0x4 ;  /* 0x00000004ff027424 */ /* 0x000fc800078e00ff */
[----:B------:R-:W-:Y:S01]  /*1a9e0*/  IMAD.IADD R0, R0, 0x1, R3 ;  /* 0x0000000100007824 */ /* 0x000fe200078e0203 */
        /* <DEDUP_REMOVED lines=20> */
.L_x_1763:
[----:B------:R-:W-:Y:S02]  /*1ab30*/  MOV R2, 0x1 ;  /* 0x0000000100027802 */ /* 0x000fe40000000f00 */
[----:B------:R-:W-:Y:S02]  /*1ab40*/  MOV R3, 0x1ab60 ;  /* 0x0001ab6000037802 */ /* 0x000fe40000000f00 */
[----:B------:R-:W-:Y:S05]  /*1ab50*/  CALL.REL.NOINC `($__internal_36_$__cuda_sm70_shflsync_up_p) ;  /* 0x000003e000007944 */ /* 0x000fea0003c00000 */
[----:B------:R-:W-:Y:S01]  /*1ab60*/  MOV R2, R4 ;  /* 0x0000000400027202 */ /* 0x000fe20000000f00 */
[----:B------:R-:W-:Y:S05]  /*1ab70*/  BRA `(.L_x_1808) ;  /* 0xffffe07000007947 */ /* 0x000fea000383ffff */
.L_x_1764:
        /* <DEDUP_REMOVED lines=26> */
.L_x_1766:
[----:B------:R-:W-:Y:S02]  /*1ad20*/  SEL R0, RZ, 0x1, P0 ;  /* 0x00000001ff007807 */ /* 0x000fe40000000000 */
[----:B------:R-:W-:Y:S02]  /*1ad30*/  MOV R2, 0x1ad50 ;  /* 0x0001ad5000027802 */ /* 0x000fe40000000f00 */
[----:B-1----:R-:W-:Y:S05]  /*1ad40*/  CALL.REL.NOINC `($__internal_37_$__cuda_sm70_votesync_ballot) ;  /* 0x0000026000007944 */ /* 0x002fea0003c00000 */
[----:B------:R-:W-:Y:S01]  /*1ad50*/  MOV R12, R0 ;  /* 0x00000000000c7202 */ /* 0x000fe20000000f00 */
[----:B------:R-:W-:Y:S05]  /*1ad60*/  BRA `(.L_x_1810) ;  /* 0xffffe01000007947 */ /* 0x000fea000383ffff */
.L_x_1767:
[----:B------:R-:W-:Y:S01]  /*1ad70*/  IMAD.MOV.U32 R5, RZ, RZ, R6 ;  /* 0x000000ffff057224 */ /* 0x000fe200078e0006 */
[----:B------:R-:W-:Y:S01]  /*1ad80*/  MOV R3, R8 ;  /* 0x0000000800037202 */ /* 0x000fe20000000f00 */
[----:B--2---:R-:W-:Y:S01]  /*1ad90*/  IMAD.MOV.U32 R0, RZ, RZ, 0x1f ;  /* 0x0000001fff007424 */ /* 0x004fe200078e00ff */
[----:B------:R-:W-:Y:S02]  /*1ada0*/  MOV R2, 0x1adc0 ;  /* 0x0001adc000027802 */ /* 0x000fe40000000f00 */
[----:B-1----:R-:W-:Y:S05]  /*1adb0*/  CALL.REL.NOINC `($__internal_35_$__cuda_sm70_shflsync_idx_p) ;  /* 0x0000013000007944 */ /* 0x002fea0003c00000 */
[----:B------:R-:W-:Y:S01]  /*1adc0*/  IMAD.MOV.U32 R10, RZ, RZ, R0 ;  /* 0x000000ffff0a7224 */ /* 0x000fe200078e0000 */
[----:B------:R-:W-:Y:S01]  /*1add0*/  MOV R3, R8 ;  /* 0x0000000800037202 */ /* 0x000fe20000000f00 */
[----:B------:R-:W-:Y:S01]  /*1ade0*/  IMAD.MOV.U32 R5, RZ, RZ, R7 ;  /* 0x000000ffff057224 */ /* 0x000fe200078e0007 */
[----:B------:R-:W-:Y:S02]  /*1adf0*/  MOV R0, 0x1f ;  /* 0x0000001f00007802 */ /* 0x000fe40000000f00 */
[----:B------:R-:W-:-:S02]  /*1ae00*/  MOV R2, 0x1ae20 ;  /* 0x0001ae2000027802 */ /* 0x000fc40000000f00 */
[----:B------:R-:W-:Y:S05]  /*1ae10*/  CALL.REL.NOINC `($__internal_35_$__cuda_sm70_shflsync_idx_p) ;  /* 0x000000d000007944 */ /* 0x000fea0003c00000 */
[----:B------:R-:W-:Y:S01]  /*1ae20*/  MOV R7, R0 ;  /* 0x0000000000077202 */ /* 0x000fe20000000f00 */
[----:B------:R-:W-:Y:S05]  /*1ae30*/  BRA `(.L_x_1811) ;  /* 0xffffdfb000007947 */ /* 0x000fea000383ffff */
.L_x_1770:
[----:B------:R-:W-:Y:S01]  /*1ae40*/  IMAD.MOV.U32 R5, RZ, RZ, R4 ;  /* 0x000000ffff057224 */ /* 0x000fe200078e0004 */
[----:B--2---:R-:W-:-:S02]  /*1ae50*/  MOV R0, 0x1f ;  /* 0x0000001f00007802 */ /* 0x004fc40000000f00 */
[----:B------:R-:W-:Y:S02]  /*1ae60*/  MOV R2, 0x1ae80 ;  /* 0x0001ae8000027802 */ /* 0x000fe40000000f00 */
[----:B-1-34-:R-:W-:Y:S05]  /*1ae70*/  CALL.REL.NOINC `($__internal_35_$__cuda_sm70_shflsync_idx_p) ;  /* 0x0000007000007944 */ /* 0x01afea0003c00000 */
[----:B------:R-:W-:Y:S01]  /*1ae80*/  MOV R13, R0 ;  /* 0x00000000000d7202 */ /* 0x000fe20000000f00 */
[----:B------:R-:W-:Y:S05]  /*1ae90*/  BRA `(.L_x_1769) ;  /* 0xffffdfb000007947 */ /* 0x000fea000383ffff */
        .weak           $__internal_34_$__cuda_sm70_shflsync_bfly_p
        .type           $__internal_34_$__cuda_sm70_shflsync_bfly_p,@function
        .size           $__internal_34_$__cuda_sm70_shflsync_bfly_p,($__internal_35_$__cuda_sm70_shflsync_idx_p - $__internal_34_$__cuda_sm70_shflsync_bfly_p)
$__internal_34_$__cuda_sm70_shflsync_bfly_p:
[----:B------:R-:W-:Y:S04]  /*1aea0*/  WARPSYNC R6 ;  /* 0x0000000600007348 */ /* 0x000fe80003800000 */
[----:B------:R1:W2:Y:S02]  /*1aeb0*/  SHFL.BFLY PT, R5, R2, R5, R7 ;  /* 0x0c00000502057389 */ /* 0x0002a400000e0007 */
[----:B-1----:R-:W-:Y:S02]  /*1aec0*/  MOV R2, R3 ;  /* 0x0000000300027202 */ /* 0x002fe40000000f00 */
[----:B------:R-:W-:-:S04]  /*1aed0*/  MOV R3, 0x0 ;  /* 0x0000000000037802 */ /* 0x000fc80000000f00 */
[----:B--2---:R-:W-:Y:S05]  /*1aee0*/  RET.REL.NODEC R2 `(_ZN7cutlass13device_kernelIN5flash19enable_sm80_to_sm89INS1_16FlashAttnFwdSm80INS1_25CollectiveMainloopFwdSm80ILi8ELi1ELb0EN4cute5tupleIJNS5_1CILi128EEENS7_ILi64EEENS7_ILi256EEEEEELi256ENS_10bfloat16_tEfNS_4arch4Sm80ELb0ELb1ELb1ELb1ELb0ELb0ELb1ELb1EEENS1_21CollectiveEpilogueFwdINS6_IJS8_SA_S9_EEENS6_IJNS7_ILi1EEESI_SI_EEESC_SE_Li256ELb1ELb1ELb1ELb0EEENS1_36VarlenDynamicPersistentTileSchedulerILi128ELi64ELi256ELi256ELb1ELb1ELb0ELb1ELb0ELb1EEEEEEEEEvNT_6ParamsE) ;  /* 0xfffe511002007950 */ /* 0x004fea0003c3ffff */
        .weak           $__internal_35_$__cuda_sm70_shflsync_idx_p
        .type           $__internal_35_$__cuda_sm70_shflsync_idx_p,@function
        .size           $__internal_35_$__cuda_sm70_shflsync_idx_p,($__internal_36_$__cuda_sm70_shflsync_up_p - $__internal_35_$__cuda_sm70_shflsync_idx_p)
$__internal_35_$__cuda_sm70_shflsync_idx_p:
[----:B------:R-:W-:-:S04]  /*1aef0*/  MOV R111, 0xffffffff ;  /* 0xffffffff006f7802 */ /* 0x000fc80000000f00 */
[----:B------:R-:W-:Y:S04]  /*1af00*/  WARPSYNC R111 ;  /* 0x0000006f00007348 */ /* 0x000fe80003800000 */
[----:B------:R1:W2:Y:S02]  /*1af10*/  SHFL.IDX PT, R0, R5, R3, R0 ;  /* 0x0000000305007389 */ /* 0x0002a400000e0000 */
[----:B-1----:R-:W-:-:S04]  /*1af20*/  MOV R3, 0x0 ;  /* 0x0000000000037802 */ /* 0x002fc80000000f00 */
[----:B--2---:R-:W-:Y:S05]  /*1af30*/  RET.REL.NODEC R2 `(_ZN7cutlass13device_kernelIN5flash19enable_sm80_to_sm89INS1_16FlashAttnFwdSm80INS1_25CollectiveMainloopFwdSm80ILi8ELi1ELb0EN4cute5tupleIJNS5_1CILi128EEENS7_ILi64EEENS7_ILi256EEEEEELi256ENS_10bfloat16_tEfNS_4arch4Sm80ELb0ELb1ELb1ELb1ELb0ELb0ELb1ELb1EEENS1_21CollectiveEpilogueFwdINS6_IJS8_SA_S9_EEENS6_IJNS7_ILi1EEESI_SI_EEESC_SE_Li256ELb1ELb1ELb1ELb0EEENS1_36VarlenDynamicPersistentTileSchedulerILi128ELi64ELi256ELi256ELb1ELb1ELb0ELb1ELb0ELb1EEEEEEEEEvNT_6ParamsE) ;  /* 0xfffe50c002007950 */ /* 0x004fea0003c3ffff */
        .weak           $__internal_36_$__cuda_sm70_shflsync_up_p
        .type           $__internal_36_$__cuda_sm70_shflsync_up_p,@function
        .size           $__internal_36_$__cuda_sm70_shflsync_up_p,($__internal_37_$__cuda_sm70_votesync_ballot - $__internal_36_$__cuda_sm70_shflsync_up_p)
$__internal_36_$__cuda_sm70_shflsync_up_p:
[----:B------:R-:W-:Y:S02]  /*1af40*/  IMAD.MOV.U32 R4, RZ, RZ, RZ ;  /* 0x000000ffff047224 */ /* 0x000fe400078e00ff */
[----:B------:R-:W-:-:S04]  /*1af50*/  IMAD.MOV.U32 R10, RZ, RZ, -0x1 ;  /* 0xffffffffff0a7424 */ /* 0x000fc800078e00ff */
[----:B------:R-:W-:Y:S04]  /*1af60*/  WARPSYNC R10 ;  /* 0x0000000a00007348 */ /* 0x000fe80003800000 */
[----:B------:R1:W2:Y:S02]  /*1af70*/  SHFL.UP PT, R4, R0, R2, R4 ;  /* 0x0400000200047389 */ /* 0x0002a400000e0004 */
[----:B-1----:R-:W-:Y:S02]  /*1af80*/  MOV R2, R3 ;  /* 0x0000000300027202 */ /* 0x002fe40000000f00 */
[----:B------:R-:W-:-:S04]  /*1af90*/  MOV R3, 0x0 ;  /* 0x0000000000037802 */ /* 0x000fc80000000f00 */
[----:B--2---:R-:W-:Y:S05]  /*1afa0*/  RET.REL.NODEC R2 `(_ZN7cutlass13device_kernelIN5flash19enable_sm80_to_sm89INS1_16FlashAttnFwdSm80INS1_25CollectiveMainloopFwdSm80ILi8ELi1ELb0EN4cute5tupleIJNS5_1CILi128EEENS7_ILi64EEENS7_ILi256EEEEEELi256ENS_10bfloat16_tEfNS_4arch4Sm80ELb0ELb1ELb1ELb1ELb0ELb0ELb1ELb1EEENS1_21CollectiveEpilogueFwdINS6_IJS8_SA_S9_EEENS6_IJNS7_ILi1EEESI_SI_EEESC_SE_Li256ELb1ELb1ELb1ELb0EEENS1_36VarlenDynamicPersistentTileSchedulerILi128ELi64ELi256ELi256ELb1ELb1ELb0ELb1ELb0ELb1EEEEEEEEEvNT_6ParamsE) ;  /* 0xfffe505002007950 */ /* 0x004fea0003c3ffff */
        .weak           $__internal_37_$__cuda_sm70_votesync_ballot
        .type           $__internal_37_$__cuda_sm70_votesync_ballot,@function
        .size           $__internal_37_$__cuda_sm70_votesync_ballot,(.L_x_5215 - $__internal_37_$__cuda_sm70_votesync_ballot)
$__internal_37_$__cuda_sm70_votesync_ballot:
[----:B------:R-:W-:Y:S01]  /*1afb0*/  ISETP.NE.U32.AND P0, PT, R0, 0x1, PT ;  /* 0x000000010000780c */ /* 0x000fe20003f05070 */
[----:B------:R-:W-:-:S04]  /*1afc0*/  IMAD.MOV.U32 R3, RZ, RZ, -0x1 ;  /* 0xffffffffff037424 */ /* 0x000fc800078e00ff */
[----:B------:R-:W-:Y:S08]  /*1afd0*/  WARPSYNC R3 ;  /* 0x0000000300007348 */ /* 0x000ff00003800000 */
[----:B------:R-:W-:-:S04]  /*1afe0*/  VOTE.ANY R0, PT, !P0 ;  /* 0x0000000000007806 */ /* 0x000fc800040e0100 */
[----:B------:R-:W-:Y:S01]  /*1aff0*/  LOP3.LUT R0, R0, R3, RZ, 0xc0, !PT ;  /* 0x0000000300007212 */ /* 0x000fe200078ec0ff */
[----:B------:R-:W-:-:S04]  /*1b000*/  IMAD.MOV.U32 R3, RZ, RZ, 0x0 ;  /* 0x00000000ff037424 */ /* 0x000fc800078e00ff */
[----:B------:R-:W-:Y:S05]  /*1b010*/  RET.REL.NODEC R2 `(_ZN7cutlass13device_kernelIN5flash19enable_sm80_to_sm89INS1_16FlashAttnFwdSm80INS1_25CollectiveMainloopFwdSm80ILi8ELi1ELb0EN4cute5tupleIJNS5_1CILi128EEENS7_ILi64EEENS7_ILi256EEEEEELi256ENS_10bfloat16_tEfNS_4arch4Sm80ELb0ELb1ELb1ELb1ELb0ELb0ELb1ELb1EEENS1_21CollectiveEpilogueFwdINS6_IJS8_SA_S9_EEENS6_IJNS7_ILi1EEESI_SI_EEESC_SE_Li256ELb1ELb1ELb1ELb0EEENS1_36VarlenDynamicPersistentTileSchedulerILi128ELi64ELi256ELi256ELb1ELb1ELb0ELb1ELb0ELb1EEEEEEEEEvNT_6ParamsE) ;  /* 0xfffe4fe002007950 */ /* 0x000fea0003c3ffff */
.L_x_1812:
        /* <DEDUP_REMOVED lines=14> */
.L_x_5215:


//--------------------- .text._ZN7cutlass13device_kernelIN5flash19enable_sm80_to_sm89INS1_16FlashAttnFwdSm80INS1_25CollectiveMainloopFwdSm80ILi8ELi1ELb0EN4cute5tupleIJNS5_1CILi128EEENS7_ILi48EEENS7_ILi256EEEEEELi256ENS_10bfloat16_tEfNS_4arch4Sm80ELb0ELb1ELb1ELb1ELb0ELb1ELb1ELb1EEENS1_21CollectiveEpilogueFwdINS6_IJS8_SA_S9_EEENS6_IJNS7_ILi1EEESI_SI_EEESC_SE_Li256ELb1ELb1ELb1ELb0EEENS1_36VarlenDynamicPersistentTileSchedulerILi128ELi48ELi256ELi256ELb1ELb1ELb0ELb1ELb0ELb1EEEEEEEEEvNT_6ParamsE --------------------------
	.section	.text._ZN7cutlass13device_kernelIN5flash19enable_sm80_to_sm89INS1_16FlashAttnFwdSm80INS1_25CollectiveMainloopFwdSm80ILi8ELi1ELb0EN4cute5tupleIJNS5_1CILi128EEENS7_ILi48EEENS7_ILi256EEEEEELi256ENS_10bfloat16_tEfNS_4arch4Sm80ELb0ELb1ELb1ELb1ELb0ELb1ELb1ELb1EEENS1_21CollectiveEpilogueFwdINS6_IJS8_SA_S9_EEENS6_IJNS7_ILi1EEESI_SI_EEESC_SE_Li256ELb1ELb1ELb1ELb0EEENS1_36VarlenDynamicPersistentTileSchedulerILi128ELi48ELi256ELi256ELb1ELb1ELb0ELb1ELb0ELb1EEEEEEEEEvNT_6ParamsE,"ax",@progbits
	.sectioninfo	@"SHI_REGISTERS=255"
	.align	128
.text._ZN7cutlass13device_kernelIN5flash19enable_sm80_to_sm89INS1_16FlashAttnFwdSm80INS1_25CollectiveMainloopFwdSm80ILi8ELi1ELb0EN4cute5tupleIJNS5_1CILi128EEENS7_ILi48EEENS7_ILi256EEEEEELi256ENS_10bfloat16_tEfNS_4arch4Sm80ELb0ELb1ELb1ELb1ELb0ELb1ELb1ELb1EEENS1_21CollectiveEpilogueFwdINS6_IJS8_SA_S9_EEENS6_IJNS7_ILi1EEESI_SI_EEESC_SE_Li256ELb1ELb1ELb1ELb0EEENS1_36VarlenDynamicPersistentTileSchedulerILi128ELi48ELi256ELi256ELb1ELb1ELb0ELb1ELb0ELb1EEEEEEEEEvNT_6ParamsE:
        .type           _ZN7cutlass13device_kernelIN5flash19enable_sm80_to_sm89INS1_16FlashAttnFwdSm80INS1_25CollectiveMainloopFwdSm80ILi8ELi1ELb0EN4cute5tupleIJNS5_1CILi128EEENS7_ILi48EEENS7_ILi256EEEEEELi256ENS_10bfloat16_tEfNS_4arch4Sm80ELb0ELb1ELb1ELb1ELb0ELb1ELb1ELb1EEENS1_21CollectiveEpilogueFwdINS6_IJS8_SA_S9_EEENS6_IJNS7_ILi1EEESI_SI_EEESC_SE_Li256ELb1ELb1ELb1ELb0EEENS1_36VarlenDynamicPersistentTileSchedulerILi128ELi48ELi256ELi256ELb1ELb1ELb0ELb1ELb0ELb1EEEEEEEEEvNT_6ParamsE,@function
        .size           _ZN7cutlass13device_kernelIN5flash19enable_sm80_to_sm89INS1_16FlashAttnFwdSm80INS1_25CollectiveMainloopFwdSm80ILi8ELi1ELb0EN4cute5tupleIJNS5_1CILi128EEENS7_ILi48EEENS7_ILi256EEEEEELi256ENS_10bfloat16_tEfNS_4arch4Sm80ELb0ELb1ELb1ELb1ELb0ELb1ELb1ELb1EEENS1_21CollectiveEpilogueFwdINS6_IJS8_SA_S9_EEENS6_IJNS7_ILi1EEESI_SI_EEESC_SE_Li256ELb1ELb1ELb1ELb0EEENS1_36VarlenDynamicPersistentTileSchedulerILi128ELi48ELi256ELi256ELb1ELb1ELb0ELb1ELb0ELb1EEEEEEEEEvNT_6ParamsE,(.L_x_5220 - _ZN7cutlass13device_kernelIN5flash19enable_sm80_to_sm89INS1_16FlashAttnFwdSm80INS1_25CollectiveMainloopFwdSm80ILi8ELi1ELb0EN4cute5tupleIJNS5_1CILi128EEENS7_ILi48EEENS7_ILi256EEEEEELi256ENS_10bfloat16_tEfNS_4arch4Sm80ELb0ELb1ELb1ELb1ELb0ELb1ELb1ELb1EEENS1_21CollectiveEpilogueFwdINS6_IJS8_SA_S9_EEENS6_IJNS7_ILi1EEESI_SI_EEESC_SE_Li256ELb1ELb1ELb1ELb0EEENS1_36VarlenDynamicPersistentTileSchedulerILi128ELi48ELi256ELi256ELb1ELb1ELb0ELb1ELb0ELb1EEEEEEEEEvNT_6ParamsE)
        .other          _ZN7cutlass13device_kernelIN5flash19enable_sm80_to_sm89INS1_16FlashAttnFwdSm80INS1_25CollectiveMainloopFwdSm80ILi8ELi1ELb0EN4cute5tupleIJNS5_1CILi128EEENS7_ILi48EEENS7_ILi256EEEEEELi256ENS_10bfloat16_tEfNS_4arch4Sm80ELb0ELb1ELb1ELb1ELb0ELb1ELb1ELb1EEENS1_21CollectiveEpilogueFwdINS6_IJS8_SA_S9_EEENS6_IJNS7_ILi1EEESI_SI_EEESC_SE_Li256ELb1ELb1ELb1ELb0EEENS1_36VarlenDynamicPersistentTileSchedulerILi128ELi48ELi256ELi256ELb1ELb1ELb0ELb1ELb0ELb1EEEEEEEEEvNT_6ParamsE,@"STO_CUDA_ENTRY STV_DEFAULT"
_ZN7cutlass13device_kernelIN5flash19enable_sm80_to_sm89INS1_16FlashAttnFwdSm80INS1_25CollectiveMainloopFwdSm80ILi8ELi1ELb0EN4cute5tupleIJNS5_1CILi128EEENS7_ILi48EEENS7_ILi256EEEEEELi256ENS_10bfloat16_tEfNS_4arch4Sm80ELb0ELb1ELb1ELb1ELb0ELb1ELb1ELb1EEENS1_21CollectiveEpilogueFwdINS6_IJS8_SA_S9_EEENS6_IJNS7_ILi1EEESI_SI_EEESC_SE_Li256ELb1ELb1ELb1ELb0EEENS1_36VarlenDynamicPersistentTileSchedulerILi128ELi48ELi256ELi256ELb1ELb1ELb0ELb1ELb0ELb1EEEEEEEEEvNT_6ParamsE:
[----:B------:R-:W-:-:S03]  /*0000*/  MOV R1, c[0x0][0x28] ;  /* 0x00000a0000017a02 */ /* 0x000fc60000000f00 */
[----:B------:R-:W1:Y:S01]  /*0010*/  S2R R2, SR_TID.X ;  /* 0x0000000000027919 */ /* 0x000e620000002100 */
[----:B------:R-:W-:Y:S01]  /*0020*/  IADD3 R1, R1, -0x1c0, RZ ;  /* 0xfffffe4001017810 */ /* 0x000fe20007ffe0ff */
[----:B------:R-:W-:-:S03]  /*0030*/  ULDC.64 UR12, c[0x0][0x118] ;  /* 0x00004600000c7ab9 */ /* 0x000fc60000000a00 */
[----:B------:R2:W3:Y:S01]  /*0040*/  R2UR UR4, R1 ;  /* 0x00000000010473c2 */ /* 0x0004e200000e0000 */
[----:B-1----:R-:W-:-:S06]  /*0050*/  SHF.R.U32.HI R0, RZ, 0x5, R2 ;  /* 0x00000005ff007819 */ /* 0x002fcc0000011602 */
[----:B------:R-:W1:Y:S02]  /*0060*/  SHFL.IDX PT, R0, R0, RZ, 0x1f ;  /* 0x00001fff00007589 */ /* 0x000e6400000e0000 */
[----:B-1----:R-:W1:Y:S02]  /*0070*/  R2UR UR10, R0 ;  /* 0x00000000000a73c2 */ /* 0x002e6400000e0000 */
[----:B-1----:R-:W-:-:S13]  /*0080*/  ISETP.NE.AND P0, PT, RZ, UR10, PT ;  /* 0x0000000aff007c0c */ /* 0x002fda000bf05270 */
[----:B------:R-:W-:Y:S06]  /*0090*/  @P0 BAR.SYNC.DEFER_BLOCKING 0x5, 0x100 ;  /* 0x0144000000000b1d */ /* 0x000fec0000010000 */
[----:B------:R-:W1:Y:S02]  /*00a0*/  @P0 LDS.128 R4, [0x20080] ;  /* 0x02008000ff040984 */ /* 0x000e640000000c00 */
[----:B-1----:R-:W-:Y:S01]  /*00b0*/  @P0 IMAD.MOV.U32 R0, RZ, RZ, R5 ;  /* 0x000000ffff000224 */ /* 0x002fe200078e0005 */
[----:B------:R-:W-:Y:S01]  /*00c0*/  @P0 MOV R239, R7 ;  /* 0x0000000700ef0202 */ /* 0x000fe20000000f00 */
[----:B------:R-:W-:-:S02]  /*00d0*/  @P0 IMAD.MOV.U32 R236, RZ, RZ, R4 ;  /* 0x000000ffffec0224 */ /* 0x000fc400078e0004 */
[----:B------:R-:W-:Y:S01]  /*00e0*/  @P0 IMAD.MOV.U32 R238, RZ, RZ, R6 ;  /* 0x000000ffffee0224 */ /* 0x000fe200078e0006 */
[----:B------:R1:W-:Y:S02]  /*00f0*/  @P0 STL [R1+0xc0], R0 ;  /* 0x0000c00001000387 */ /* 0x0003e40000100800 */
[----:B-1----:R-:W-:-:S05]  /*0100*/  @P0 MOV R0, R236 ;  /* 0x000000ec00000202 */ /* 0x002fca0000000f00 */
[----:B------:R2:W-:Y:S04]  /*0110*/  @P0 STL [R1+0xa8], R0 ;  /* 0x0000a80001000387 */ /* 0x0005e80000100800 */
[----:B------:R-:W-:Y:S06]  /*0120*/  @P0 BAR.ARV 0x4, 0x100 ;  /* 0x0104000000000b1d */ /* 0x000fec0000002000 */
[----:B------:R-:W-:Y:S05]  /*0130*/  @P0 BRA `(.L_x_1813) ;  /* 0x00000fb000000947 */ /* 0x000fea0003800000 */
[----:B---3--:R-:W-:Y:S01]  /*0140*/  LOP3.LUT R15, R2, 0x1f, RZ, 0xc0, !PT ;  /* 0x0000001f020f7812 */ /* 0x008fe200078ec0ff */
        /* <DEDUP_REMOVED lines=17> */
[----:B--2---:R-:W2:Y:S02]  /*0260*/  SHFL.UP PT, R0, R4, 0x1, RZ ;  /* 0x0420000004007989 */ /* 0x004ea400000e00ff */
        /* <DEDUP_REMOVED lines=21> */
.L_x_1818:
[----:B------:R-:W-:Y:S01]  /*03c0*/  IADD3 R0, R7, 0x1f, RZ ;  /* 0x0000001f07007810 */ /* 0x000fe20007ffe0ff */
[----:B------:R-:W-:-:S03]  /*03d0*/  IMAD.MOV.U32 R239, RZ, RZ, c[0x0][0x53c] ;  /* 0x00014f00ffef7624 */ /* 0x000fc600078e00ff */
        /* <DEDUP_REMOVED lines=15> */
.L_x_2020:
        /* <DEDUP_REMOVED lines=16> */
.L_x_2021:
[----:B--2---:R-:W-:-:S05]  /*05d0*/  IMAD R0, R0, c[0x0][0x538], RZ ;  /* 0x00014e0000007a24 */ /* 0x004fca00078e02ff */
[----:B------:R-:W-:-:S04]  /*05e0*/  IADD3 R6, R0, R6, RZ ;  /* 0x0000000600067210 */ /* 0x000fc80007ffe0ff */
[----:B------:R-:W-:-:S13]  /*05f0*/  ISETP.GT.AND P0, PT, R6, UR5, PT ;  /* 0x0000000506007c0c */ /* 0x000fda000bf04270 */
[----:B-1----:R-:W-:Y:S05]  /*0600*/  @!P0 BRA `(.L_x_1818) ;  /* 0xfffffdb000008947 */ /* 0x002fea000383ffff */
.L_x_1814:
[----:B------:R-:W-:-:S05]  /*0610*/  IADD3 R6, -R0, R6, RZ ;  /* 0x0000000600067210 */ /* 0x000fca0007ffe1ff */
[----:B------:R-:W-:-:S05]  /*0620*/  IMAD R0, R4, c[0x0][0x538], R6 ;  /* 0x00014e0004007a24 */ /* 0x000fca00078e0206 */
[----:B------:R-:W-:Y:S01]  /*0630*/  ISETP.GT.AND P0, PT, R0, UR5, PT ;  /* 0x0000000500007c0c */ /* 0x000fe2000bf04270 */
[----:B------:R-:W-:-:S12]  /*0640*/  BRA.DIV ~URZ, `(.L_x_1819) ;  /* 0x0001ec427f007947 */ /* 0x000fd8000b800000 */
[----:B------:R-:W-:-:S04]  /*0650*/  VOTE.ANY R5, PT, !P0 ;  /* 0x0000000000057806 */ /* 0x000fc800040e0100 */
.L_x_2022:
[----:B------:R-:W1:Y:S02]  /*0660*/  POPC R10, R5 ;  /* 0x00000005000a7309 */ /* 0x000e640000000000 */
[----:B-1----:R-:W-:Y:S01]  /*0670*/  IADD3 R239, R10, R7, RZ ;  /* 0x000000070aef7210 */ /* 0x002fe20007ffe0ff */
[----:B------:R-:W-:Y:S05]  /*0680*/  BRA.DIV ~URZ, `(.L_x_1820) ;  /* 0x0001ec527f007947 */ /* 0x000fea000b800000 */
[----:B------:R1:W2:Y:S01]  /*0690*/  SHFL.IDX PT, R14, R9, R10, 0x1f ;  /* 0x00001f0a090e7589 */ /* 0x0002a200000e0000 */
[----:B------:R-:W-:-:S03]  /*06a0*/  MOV R0, RZ ;  /* 0x000000ff00007202 */ /* 0x000fc60000000f00 */
[----:B------:R1:W3:Y:S04]  /*06b0*/  SHFL.IDX PT, R9, R8, R10, 0x1f ;  /* 0x00001f0a08097589 */ /* 0x0002e800000e0000 */
.L_x_2023:
[----:B------:R-:W-:Y:S01]  /*06c0*/  ISETP.NE.AND P0, PT, R5, RZ, PT ;  /* 0x000000ff0500720c */ /* 0x000fe20003f05270 */
[----:B------:R-:W-:-:S12]  /*06d0*/  BSSY B0, `(.L_x_1821) ;  /* 0x0000005000007945 */ /* 0x000fd80003800000 */
[----:B------:R-:W-:Y:S05]  /*06e0*/  @!P0 BRA `(.L_x_1822) ;  /* 0x0000003000008947 */ /* 0x000fea0003800000 */
[----:B-1----:R-:W-:Y:S01]  /*06f0*/  IADD3 R10, R10, -0x1, RZ ;  /* 0xffffffff0a0a7810 */ /* 0x002fe20007ffe0ff */
[----:B------:R-:W-:Y:S05]  /*0700*/  BRA.DIV ~URZ, `(.L_x_1823) ;  /* 0x0001ecb27f007947 */ /* 0x000fea000b800000 */
[----:B------:R1:W4:Y:S02]  /*0710*/  SHFL.IDX PT, R0, R4, R10, 0x1f ;  /* 0x00001f0a04007589 */ /* 0x00032400000e0000 */
.L_x_1822:
[----:B------:R-:W-:Y:S05]  /*0720*/  BSYNC B0 ;  /* 0x0000000000007941 */ /* 0x000fea0003800000 */
.L_x_1821:
[----:B----4-:R-:W-:Y:S01]  /*0730*/  IMAD R0, R0, c[0x0][0x538], R6 ;  /* 0x00014e0000007a24 */ /* 0x010fe200078e0206 */
[----:B---3--:R-:W-:Y:S01]  /*0740*/  ISETP.NE.AND P0, PT, R9, 0x1, PT ;  /* 0x000000010900780c */ /* 0x008fe20003f05270 */
[----:B------:R-:W-:Y:S03]  /*0750*/  BSSY B0, `(.L_x_1824) ;  /* 0x0000086000007945 */ /* 0x000fe60003800000 */
[----:B------:R3:W-:Y:S01]  /*0760*/  STL [R1+0xa8], R0 ;  /* 0x0000a80001007387 */ /* 0x0007e20000100800 */
[----:B------:R-:W-:-:S08]  /*0770*/  IADD3 R11, -R0, UR5, RZ ;  /* 0x00000005000b7c10 */ /* 0x000fd0000fffe1ff */
[----:B------:R-:W-:Y:S05]  /*0780*/  @!P0 BRA `(.L_x_1825) ;  /* 0x000003e000008947 */ /* 0x000fea0003800000 */
[-C--:B--23--:R-:W-:Y:S02]  /*0790*/  IABS R0, R14.reuse ;  /* 0x0000000e00007213 */ /* 0x08cfe40000000000 */
[----:B------:R-:W-:-:S03]  /*07a0*/  IABS R6, R14 ;  /* 0x0000000e00067213 */ /* 0x000fc60000000000 */
[----:B------:R-:W-:Y:S01]  /*07b0*/  IMAD.MOV.U32 R5, RZ, RZ, R0 ;  /* 0x000000ffff057224 */ /* 0x000fe200078e0000 */
[----:B------:R-:W-:-:S03]  /*07c0*/  IABS R0, R9 ;  /* 0x0000000900007213 */ /* 0x000fc60000000000 */
[----:B------:R-:W2:Y:S02]  /*07d0*/  I2F.RP R2, R5 ;  /* 0x0000000500027306 */ /* 0x000ea40000209400 */
[----:B-1----:R-:W-:Y:S01]  /*07e0*/  IMAD.MOV.U32 R8, RZ, RZ, R0 ;  /* 0x000000ffff087224 */ /* 0x002fe200078e0000 */
[----:B------:R-:W-:-:S05]  /*07f0*/  IABS R0, R11 ;  /* 0x0000000b00007213 */ /* 0x000fca0000000000 */
[----:B------:R-:W-:Y:S08]  /*0800*/  I2F.RP R7, R8 ;  /* 0x0000000800077306 */ /* 0x000ff00000209400 */
[----:B--2---:R-:W1:Y:S02]  /*0810*/  MUFU.RCP R2, R2 ;  /* 0x0000000200027308 */ /* 0x004e640000001000 */
        /* <DEDUP_REMOVED lines=53> */
.L_x_1825:
[----:B------:R-:W-:-:S04]  /*0b70*/  IMAD.MOV.U32 R2, RZ, RZ, 0x4 ;  /* 0x00000004ff027424 */ /* 0x000fc800078e00ff */
[----:B------:R-:W-:-:S05]  /*0b80*/  IMAD.WIDE R2, R239, R2, c[0x0][0x590] ;  /* 0x00016400ef027625 */ /* 0x000fca00078e0202 */
[----:B------:R-:W4:Y:S02]  /*0b90*/  LDG.E R7, [R2.64] ;  /* 0x0000000c02077981 */ /* 0x000f24000c1e1900 */
[----:B-12-4-:R-:W-:-:S05]  /*0ba0*/  IMAD R9, R7, R14, RZ ;  /* 0x0000000e07097224 */ /* 0x016fca00078e02ff */
[-C--:B---3--:R-:W-:Y:S02]  /*0bb0*/  IABS R0, R9.reuse ;  /* 0x0000000900007213 */ /* 0x088fe40000000000 */
[----:B------:R-:W-:-:S03]  /*0bc0*/  IABS R8, R9 ;  /* 0x0000000900087213 */ /* 0x000fc60000000000 */
[----:B------:R-:W-:-:S04]  /*0bd0*/  IMAD.MOV.U32 R6, RZ, RZ, R0 ;  /* 0x000000ffff067224 */ /* 0x000fc800078e0000 */
[----:B------:R-:W1:Y:S08]  /*0be0*/  I2F.RP R2, R6 ;  /* 0x0000000600027306 */ /* 0x000e700000209400 */
[----:B-1----:R-:W1:Y:S02]  /*0bf0*/  MUFU.RCP R2, R2 ;  /* 0x0000000200027308 */ /* 0x002e640000001000 */
[----:B-1----:R-:W-:-:S06]  /*0c00*/  IADD3 R2, R2, 0xffffffe, RZ ;  /* 0x0ffffffe02027810 */ /* 0x002fcc0007ffe0ff */
[----:B------:R-:W1:Y:S02]  /*0c10*/  F2I.FTZ.U32.TRUNC.NTZ R3, R2 ;  /* 0x0000000200037305 */ /* 0x000e64000021f000 */
[----:B-1----:R-:W-:Y:S02]  /*0c20*/  IMAD.MOV R0, RZ, RZ, -R3 ;  /* 0x000000ffff007224 */ /* 0x002fe400078e0a03 */
[----:B------:R-:W-:Y:S02]  /*0c30*/  IMAD.MOV.U32 R2, RZ, RZ, RZ ;  /* 0x000000ffff027224 */ /* 0x000fe400078e00ff */
[----:B------:R-:W-:Y:S01]  /*0c40*/  IMAD.MOV.U32 R4, RZ, RZ, R0 ;  /* 0x000000ffff047224 */ /* 0x000fe200078e0000 */
[----:B------:R-:W-:-:S03]  /*0c50*/  IABS R0, R11 ;  /* 0x0000000b00007213 */ /* 0x000fc60000000000 */
[----:B------:R-:W-:Y:S01]  /*0c60*/  IMAD R4, R4, R6, RZ ;  /* 0x0000000604047224 */ /* 0x000fe200078e02ff */
[----:B------:R-:W-:-:S03]  /*0c70*/  MOV R5, R0 ;  /* 0x0000000000057202 */ /* 0x000fc60000000f00 */
        /* <DEDUP_REMOVED lines=19> */
[----:B------:R-:W-:-:S04]  /*0db0*/  IMNMX R6, R7, R0, PT ;  /* 0x0000000007067217 */ /* 0x000fc80003800200 */
[-C--:B------:R-:W-:Y:S02]  /*0dc0*/  IABS R0, R6.reuse ;  /* 0x0000000600007213 */ /* 0x080fe40000000000 */
[----:B------:R-:W-:-:S03]  /*0dd0*/  IABS R9, R6 ;  /* 0x0000000600097213 */ /* 0x000fc60000000000 */
[----:B------:R-:W-:-:S04]  /*0de0*/  IMAD.MOV.U32 R5, RZ, RZ, R0 ;  /* 0x000000ffff057224 */ /* 0x000fc800078e0000 */
[----:B------:R-:W1:Y:S08]  /*0df0*/  I2F.RP R2, R5 ;  /* 0x0000000500027306 */ /* 0x000e700000209400 */
[----:B-1----:R-:W1:Y:S02]  /*0e00*/  MUFU.RCP R2, R2 ;  /* 0x0000000200027308 */ /* 0x002e640000001000 */
[----:B-1----:R-:W-:-:S06]  /*0e10*/  IADD3 R2, R2, 0xffffffe, RZ ;  /* 0x0ffffffe02027810 */ /* 0x002fcc0007ffe0ff */
[----:B------:R-:W1:Y:S02]  /*0e20*/  F2I.FTZ.U32.TRUNC.NTZ R3, R2 ;  /* 0x0000000200037305 */ /* 0x000e64000021f000 */
[----:B-1----:R-:W-:Y:S01]  /*0e30*/  IADD3 R0, RZ, -R3, RZ ;  /* 0x80000003ff007210 */ /* 0x002fe20007ffe0ff */
[----:B------:R-:W-:-:S04]  /*0e40*/  IMAD.MOV.U32 R2, RZ, RZ, RZ ;  /* 0x000000ffff027224 */ /* 0x000fc800078e00ff */
[----:B------:R-:W-:Y:S01]  /*0e50*/  IMAD.MOV.U32 R7, RZ, RZ, R0 ;  /* 0x000000ffff077224 */ /* 0x000fe200078e0000 */
[----:B------:R-:W-:-:S03]  /*0e60*/  IABS R0, R8 ;  /* 0x0000000800007213 */ /* 0x000fc60000000000 */
[----:B------:R-:W-:Y:S02]  /*0e70*/  IMAD R7, R7, R5, RZ ;  /* 0x0000000507077224 */ /* 0x000fe400078e02ff */
        /* <DEDUP_REMOVED lines=19> */
.L_x_1826:
[----:B------:R-:W-:Y:S05]  /*0fb0*/  BSYNC B0 ;  /* 0x0000000000007941 */ /* 0x000fea0003800000 */
.L_x_1824:
[----:B------:R-:W-:-:S04]  /*0fc0*/  LOP3.LUT R0, RZ, R0, RZ, 0x33, !PT ;  /* 0x00000000ff007212 */ /* 0x000fc800078e33ff */
[----:B------:R-:W-:-:S05]  /*0fd0*/  IADD3 R0, R0, R14, RZ ;  /* 0x0000000e00007210 */ /* 0x000fca0007ffe0ff */
[----:B------:R1:W-:Y:S01]  /*0fe0*/  STL [R1+0xc0], R0 ;  /* 0x0000c00001007387 */ /* 0x0003e20000100800 */
[----:B------:R-:W-:Y:S05]  /*0ff0*/  BRA `(.L_x_1827) ;  /* 0x0000004000007947 */ /* 0x000fea0003800000 */
.L_x_1815:
[----:B------:R-:W-:Y:S01]  /*1000*/  MOV R0, UR5 ;  /* 0x0000000500007c02 */ /* 0x000fe20008000f00 */
[----:B------:R1:W-:Y:S01]  /*1010*/  STL [R1+0xc0], RZ ;  /* 0x0000c0ff01007387 */ /* 0x0003e20000100800 */
[----:B------:R-:W-:-:S03]  /*1020*/  MOV R238, RZ ;  /* 0x000000ff00ee7202 */ /* 0x000fc60000000f00 */
[----:B------:R1:W-:Y:S04]  /*1030*/  STL [R1+0xa8], R0 ;  /* 0x0000a80001007387 */ /* 0x0003e80000100800 */
.L_x_1827:
[----:B------:R-:W2:Y:S04]  /*1040*/  LDL R2, [R1+0xa8] ;  /* 0x0000a80001027983 */ /* 0x000ea80000100800 */
[----:B-1----:R-:W3:Y:S01]  /*1050*/  LDL R0, [R1+0xc0] ;  /* 0x0000c00001007983 */ /* 0x002ee20000100800 */
[----:B------:R-:W-:Y:S01]  /*1060*/  ISETP.NE.AND P0, PT, R15, RZ, PT ;  /* 0x000000ff0f00720c */ /* 0x000fe20003f05270 */
[----:B------:R-:W-:Y:S01]  /*1070*/  IMAD.MOV.U32 R6, RZ, RZ, R238 ;  /* 0x000000ffff067224 */ /* 0x000fe200078e00ee */
[----:B------:R-:W-:Y:S01]  /*1080*/  MOV R7, R239 ;  /* 0x000000ef00077202 */ /* 0x000fe20000000f00 */
[----:B------:R-:W-:Y:S10]  /*1090*/  WARPSYNC 0xffffffff ;  /* 0xffffffff00007948 */ /* 0x000ff40003800000 */
[----:B--2---:R-:W-:Y:S01]  /*10a0*/  @!P0 IMAD.MOV.U32 R236, RZ, RZ, R2 ;  /* 0x000000ffffec8224 */ /* 0x004fe200078e0002 */
[----:B---3--:R-:W-:-:S03]  /*10b0*/  MOV R5, R0 ;  /* 0x0000000000057202 */ /* 0x008fc60000000f00 */
[----:B------:R-:W-:-:S05]  /*10c0*/  IMAD.MOV.U32 R4, RZ, RZ, R236 ;  /* 0x000000ffff047224 */ /* 0x000fca00078e00ec */
[----:B------:R1:W-:Y:S04]  /*10d0*/  @!P0 STS.128 [0x20080], R4 ;  /* 0x02008004ff008388 */ /* 0x0003e80000000c00 */
[----:B------:R-:W-:Y:S06]  /*10e0*/  BAR.ARV 0x5, 0x100 ;  /* 0x0144000000007b1d */ /* 0x000fec0000002000 */
.L_x_1813:
[----:B---3--:R-:W-:-:S13]  /*10f0*/  ISETP.GE.AND P0, PT, R239, c[0x0][0x53c], PT ;  /* 0x00014f00ef007a0c */ /* 0x008fda0003f06270 */
[----:B------:R-:W-:Y:S05]  /*1100*/  @P0 EXIT ;  /* 0x000000000000094d */ /* 0x000fea0003800000 */
[----:B------:R-:W3:Y:S01]  /*1110*/  S2R R18, SR_TID.X ;  /* 0x0000000000127919 */ /* 0x000ee20000002100 */
[----:B------:R-:W-:Y:S01]  /*1120*/  IMAD.MOV.U32 R200, RZ, RZ, 0x20 ;  /* 0x00000020ffc87424 */ /* 0x000fe200078e00ff */
[----:B------:R-:W-:Y:S01]  /*1130*/  ULDC UR8, c[0x0][0x20] ;  /* 0x0000080000087ab9 */ /* 0x000fe20000000800 */
[----:B------:R-:W-:Y:S01]  /*1140*/  IMAD.MOV.U32 R201, RZ, RZ, 0x40 ;  /* 0x00000040ffc97424 */ /* 0x000fe200078e00ff */
[----:B------:R-:W-:Y:S02]  /*1150*/  UIADD3 UR8, UP0, UR4, UR8, URZ ;  /* 0x0000000804087290 */ /* 0x000fe4000ff1e03f */
[----:B------:R-:W-:Y:S02]  /*1160*/  ULDC UR7, c[0x0][0x24] ;  /* 0x0000090000077ab9 */ /* 0x000fe40000000800 */
[----:B------:R-:W-:Y:S01]  /*1170*/  UIADD3.X UR7, URZ, UR7, URZ, UP0, !UPT ;  /* 0x000000073f077290 */ /* 0x000fe200087fe43f */
[----:B---3--:R-:W-:-:S04]  /*1180*/  SHF.R.S32.HI R11, RZ, 0x1f, R18 ;  /* 0x0000001fff0b7819 */ /* 0x008fc80000011412 */
[CC--:B------:R-:W-:Y:S02]  /*1190*/  LEA.HI R3, R11.reuse, R18.reuse, RZ, 0x4 ;  /* 0x000000120b037211 */ /* 0x0c0fe400078f20ff */
[----:B-1----:R-:W-:Y:S02]  /*11a0*/  LEA.HI R6, R11, R18, RZ, 0x2 ;  /* 0x000000120b067211 */ /* 0x002fe400078f10ff */
[C---:B--2---:R-:W-:Y:S02]  /*11b0*/  LOP3.LUT R0, R3.reuse, 0xfffffff0, RZ, 0xc0, !PT ;  /* 0xfffffff003007812 */ /* 0x044fe400078ec0ff */
[----:B------:R-:W-:Y:S02]  /*11c0*/  SHF.R.S32.HI R2, RZ, 0x4, R3 ;  /* 0x00000004ff027819 */ /* 0x000fe40000011403 */
[----:B------:R-:W-:Y:S01]  /*11d0*/  SHF.R.S32.HI R7, RZ, 0x2, R6 ;  /* 0x00000002ff077819 */ /* 0x000fe20000011406 */
[----:B------:R-:W-:Y:S01]  /*11e0*/  IMAD.IADD R0, R18, 0x1, -R0 ;  /* 0x0000000112007824 */ /* 0x000fe200078e0a00 */
[----:B------:R-:W-:-:S02]  /*11f0*/  LEA.HI R3, R3, R2, RZ, 0x1 ;  /* 0x0000000203037211 */ /* 0x000fc400078f08ff */
[----:B------:R-:W-:Y:S02]  /*1200*/  SHF.R.S32.HI R4, RZ, 0x1f, R6 ;  /* 0x0000001fff047819 */ /* 0x000fe40000011406 */
[----:B------:R-:W-:Y:S02]  /*1210*/  SHF.R.S32.HI R5, RZ, 0x1f, R0 ;  /* 0x0000001fff057819 */ /* 0x000fe40000011400 */
[----:B------:R-:W-:Y:S02]  /*1220*/  LOP3.LUT R3, R3, 0xfffffffe, RZ, 0xc0, !PT ;  /* 0xfffffffe03037812 */ /* 0x000fe400078ec0ff */
[----:B------:R-:W-:Y:S02]  /*1230*/  LEA.HI R4, R4, R7, RZ, 0x3 ;  /* 0x0000000704047211 */ /* 0x000fe400078f18ff */
[----:B------:R-:W-:Y:S01]  /*1240*/  LEA.HI R147, R5, R0, RZ, 0x3 ;  /* 0x0000000005937211 */ /* 0x000fe200078f18ff */
[----:B------:R-:W-:Y:S01]  /*1250*/  IMAD.IADD R146, R2, 0x1, -R3 ;  /* 0x0000000102927824 */ /* 0x000fe200078e0a03 */
[----:B------:R-:W-:-:S02]  /*1260*/  LEA.HI R231, R11, R18, RZ, 0x3 ;  /* 0x000000120be77211 */ /* 0x000fc400078f18ff */
[----:B------:R-:W-:Y:S02]  /*1270*/  LOP3.LUT R3, R4, 0xfffffff8, RZ, 0xc0, !PT ;  /* 0xfffffff804037812 */ /* 0x000fe400078ec0ff */
[C---:B------:R-:W-:Y:S01]  /*1280*/  LOP3.LUT R2, R147.reuse, 0xfffffff8, RZ, 0xc0, !PT ;  /* 0xfffffff893027812 */ /* 0x040fe200078ec0ff */
[----:B------:R-:W-:Y:S01]  /*1290*/  IMAD.SHL.U32 R147, R147, 0x40, RZ ;  /* 0x0000004093937824 */ /* 0x000fe200078e00ff */
[----:B------:R-:W-:Y:S01]  /*12a0*/  LOP3.LUT R4, R231, 0xfffffff8, RZ, 0xc0, !PT ;  /* 0xfffffff8e7047812 */ /* 0x000fe200078ec0ff */
[----:B------:R-:W-:Y:S01]  /*12b0*/  IMAD.IADD R5, R7, 0x1, -R3 ;  /* 0x0000000107057824 */ /* 0x000fe200078e0a03 */
[----:B------:R-:W-:Y:S01]  /*12c0*/  LEA.HI R9, R11, R18, RZ, 0x5 ;  /* 0x000000120b097211 */ /* 0x000fe200078f28ff */
[----:B------:R-:W-:Y:S01]  /*12d0*/  IMAD.IADD R8, R0, 0x1, -R2 ;  /* 0x0000000100087824 */ /* 0x000fe200078e0a02 */
[----:B------:R-:W-:Y:S01]  /*12e0*/  LOP3.LUT R2, R6, 0xfffffffc, RZ, 0xc0, !PT ;  /* 0xfffffffc06027812 */ /* 0x000fe200078ec0ff */
[----:B------:R-:W-:Y:S01]  /*12f0*/  IMAD.IADD R17, R18, 0x1, -R4 ;  /* 0x0000000112117824 */ /* 0x000fe200078e0a04 */
[----:B------:R-:W-:-:S02]  /*1300*/  SHF.R.S32.HI R3, RZ, 0x5, R9 ;  /* 0x00000005ff037819 */ /* 0x000fc40000011409 */
[----:B------:R-:W-:Y:S01]  /*1310*/  SHF.R.S32.HI R0, RZ, 0x1f, R9 ;  /* 0x0000001fff007819 */ /* 0x000fe20000011409 */
[----:B------:R-:W-:Y:S01]  /*1320*/  IMAD.SHL.U32 R7, R17, 0x40, RZ ;  /* 0x0000004011077824 */ /* 0x000fe200078e00ff */
[----:B------:R-:W-:Y:S01]  /*1330*/  LOP3.LUT R6, R9, 0xffffffe0, RZ, 0xc0, !PT ;  /* 0xffffffe009067812 */ /* 0x000fe200078ec0ff */
[----:B------:R-:W-:Y:S01]  /*1340*/  IMAD.SHL.U32 R199, R3, 0x400, RZ ;  /* 0x0000040003c77824 */ /* 0x000fe200078e00ff */
[----:B------:R-:W-:Y:S01]  /*1350*/  LEA.HI R4, R0, R3, RZ, 0x3 ;  /* 0x0000000300047211 */ /* 0x000fe200078f18ff */
[C---:B------:R-:W-:Y:S01]  /*1360*/  IMAD.IADD R0, R18.reuse, 0x1, -R2 ;  /* 0x0000000112007824 */ /* 0x040fe200078e0a02 */
[----:B------:R-:W-:Y:S01]  /*1370*/  LOP3.LUT R2, R7, 0x1c0, RZ, 0xc0, !PT ;  /* 0x000001c007027812 */ /* 0x000fe200078ec0ff */
[----:B------:R-:W-:Y:S01]  /*1380*/  IMAD.IADD R16, R18, 0x1, -R6 ;  /* 0x0000000112107824 */ /* 0x000fe200078e0a06 */
[----:B------:R-:W-:Y:S01]  /*1390*/  LOP3.LUT R6, R4, 0xffffff8, RZ, 0xc0, !PT ;  /* 0x0ffffff804067812 */ /* 0x000fe200078ec0ff */
[C---:B------:R-:W-:Y:S01]  /*13a0*/  IMAD.SHL.U32 R140, R17.reuse, 0x8, RZ ;  /* 0x00000008118c7824 */ /* 0x040fe200078e00ff */
[----:B------:R-:W-:Y:S01]  /*13b0*/  LEA.HI R4, R0, R0, RZ, 0x1 ;  /* 0x0000000000047211 */ /* 0x000fe200078f08ff */
[----:B------:R-:W-:Y:S01]  /*13c0*/  IMAD.SHL.U32 R142, R17, 0x4, RZ ;  /* 0x00000004118e7824 */ /* 0x000fe200078e00ff */
[----:B------:R-:W-:Y:S01]  /*13d0*/  LOP3.LUT R7, R2, 0x8, R231, 0xf8, !PT ;  /* 0x0000000802077812 */ /* 0x000fe200078ef8e7 */
[----:B------:R-:W-:Y:S01]  /*13e0*/  IMAD.IADD R9, R3, 0x1, -R6 ;  /* 0x0000000103097824 */ /* 0x000fe200078e0a06 */
[----:B------:R-:W-:Y:S01]  /*13f0*/  LOP3.LUT R4, R4, 0x1ffffffe, RZ, 0xc0, !PT ;  /* 0x1ffffffe04047812 */ /* 0x000fe200078ec0ff */
[----:B------:R-:W-:Y:S01]  /*1400*/  IMAD R6, R0, 0x2, R199 ;  /* 0x0000000200067824 */ /* 0x000fe200078e02c7 */
[----:B------:R-:W-:-:S02]  /*1410*/  SHF.R.U32.HI R2, RZ, 0x3, R2 ;  /* 0x00000003ff027819 */ /* 0x000fc40000011602 */
[----:B------:R-:W-:Y:S01]  /*1420*/  LOP3.LUT R3, R5, 0x1, RZ, 0xc0, !PT ;  /* 0x0000000105037812 */ /* 0x000fe200078ec0ff */
[----:B------:R-:W-:Y:S01]  /*1430*/  IMAD.IADD R12, R0, 0x1, -R4 ;  /* 0x00000001000c7824 */ /* 0x000fe200078e0a04 */
[----:B------:R-:W-:Y:S01]  /*1440*/  LOP3.LUT R7, R7, R2, RZ, 0x3c, !PT ;  /* 0x0000000207077212 */ /* 0x000fe200078e3cff */
[C---:B------:R-:W-:Y:S01]  /*1450*/  IMAD.SHL.U32 R0, R5.reuse, 0x40, RZ ;  /* 0x0000004005007824 */ /* 0x040fe200078e00ff */
[----:B------:R-:W-:Y:S02]  /*1460*/  SHF.R.S32.HI R2, RZ, 0x1f, R16 ;  /* 0x0000001fff027819 */ /* 0x000fe40000011410 */
[C---:B------:R-:W-:Y:S02]  /*1470*/  LOP3.LUT P3, RZ, R5.reuse, 0x2, RZ, 0xc0, !PT ;  /* 0x0000000205ff7812 */ /* 0x040fe4000786c0ff */
[----:B------:R-:W-:Y:S02]  /*1480*/  LEA.HI R10, R2, R16, RZ, 0x2 ;  /* 0x00000010020a7211 */ /* 0x000fe400078f10ff */
[----:B------:R-:W-:Y:S01]  /*1490*/  LOP3.LUT R2, R0, 0x1c0, RZ, 0xc0, !PT ;  /* 0x000001c000027812 */ /* 0x000fe200078ec0ff */
[----:B------:R-:W-:Y:S01]  /*14a0*/  IMAD.SHL.U32 R0, R8, 0x40, RZ ;  /* 0x0000004008007824 */ /* 0x000fe200078e00ff */
[----:B------:R-:W-:Y:S01]  /*14b0*/  LOP3.LUT P0, RZ, R5, 0x4, RZ, 0xc0, !PT ;  /* 0x0000000405ff7812 */ /* 0x000fe2000780c0ff */
[----:B------:R-:W-:Y:S01]  /*14c0*/  IMAD.SHL.U32 R5, R146, 0x8, RZ ;  /* 0x0000000892057824 */ /* 0x000fe200078e00ff */
[----:B------:R-:W-:Y:S01]  /*14d0*/  LEA.HI R2, R2, R2, RZ, 0x1d ;  /* 0x0000000202027211 */ /* 0x000fe200078fe8ff */
[----:B------:R-:W-:Y:S01]  /*14e0*/  IMAD R146, R146, 0x200, R7 ;  /* 0x0000020092927824 */ /* 0x000fe200078e0207 */
[----:B------:R-:W-:-:S02]  /*14f0*/  LOP3.LUT R0, R0, 0x1c0, RZ, 0xc0, !PT ;  /* 0x000001c000007812 */ /* 0x000fc400078ec0ff */
[----:B------:R-:W-:Y:S01]  /*1500*/  ISETP.NE.U32.AND P4, PT, R3, 0x1, PT ;  /* 0x000000010300780c */ /* 0x000fe20003f85070 */
[----:B------:R-:W-:Y:S01]  /*1510*/  IMAD.IADD R3, R6, 0x1, R2 ;  /* 0x0000000106037824 */ /* 0x000fe200078e0202 */
[----:B------:R-:W-:Y:S02]  /*1520*/  LOP3.LUT R2, R0, 0x8, R5, 0xf8, !PT ;  /* 0x0000000800027812 */ /* 0x000fe400078ef805 */
[----:B------:R-:W-:Y:S01]  /*1530*/  SHF.R.U32.HI R0, RZ, 0x3, R0 ;  /* 0x00000003ff007819 */ /* 0x000fe20000011600 */
[----:B------:R-:W-:Y:S01]  /*1540*/  IMAD.SHL.U32 R14, R3, 0x2, RZ ;  /* 0x00000002030e7824 */ /* 0x000fe200078e00ff */
[----:B------:R-:W-:Y:S02]  /*1550*/  SHF.R.S32.HI R231, RZ, 0x3, R231 ;  /* 0x00000003ffe77819 */ /* 0x000fe400000114e7 */
[----:B------:R-:W-:Y:S02]  /*1560*/  LOP3.LUT R0, R2, R0, RZ, 0x3c, !PT ;  /* 0x0000000002007212 */ /* 0x000fe400078e3cff */
[C---:B------:R-:W-:Y:S01]  /*1570*/  IADD3 R2, R14.reuse, 0x80, RZ ;  /* 0x000000800e027810 */ /* 0x040fe20007ffe0ff */
[----:B------:R-:W-:Y:S01]  /*1580*/  STL [R1+0x88], R14 ;  /* 0x0000880e01007387 */ /* 0x000fe20000100800 */
[----:B------:R-:W-:-:S02]  /*1590*/  IADD3 R13, R14, 0x70, RZ ;  /* 0x000000700e0d7810 */ /* 0x000fc40007ffe0ff */
[----:B------:R-:W-:Y:S02]  /*15a0*/  @P4 IADD3 R13, R2, 0x10, RZ ;  /* 0x00000010020d4810 */ /* 0x000fe40007ffe0ff */
[C---:B------:R-:W-:Y:S02]  /*15b0*/  IADD3 R2, R231.reuse, 0x20, RZ ;  /* 0x00000020e7027810 */ /* 0x040fe40007ffe0ff */
[----:B------:R-:W-:Y:S01]  /*15c0*/  LOP3.LUT R147, R0, 0xfffffe00, R147, 0xf8, !PT ;  /* 0xfffffe0000937812 */ /* 0x000fe200078ef893 */
[----:B------:R-:W-:Y:S01]  /*15d0*/  IMAD.SHL.U32 R0, R231, 0x40, RZ ;  /* 0x00000040e7007824 */ /* 0x000fe200078e00ff */
[----:B------:R-:W-:Y:S01]  /*15e0*/  SHF.R.S32.HI R4, RZ, 0x2, R10 ;  /* 0x00000002ff047819 */ /* 0x000fe2000001140a */
[----:B------:R-:W-:Y:S01]  /*15f0*/  STL [R1+0x8c], R13 ;  /* 0x00008c0d01007387 */ /* 0x000fe20000100800 */
[----:B------:R-:W-:Y:S01]  /*1600*/  LEA.HI R6, R11, R18, RZ, 0x6 ;  /* 0x000000120b067211 */ /* 0x000fe200078f30ff */
[----:B------:R-:W-:Y:S01]  /*1610*/  IMAD.IADD R199, R199, 0x1, R147 ;  /* 0x00000001c7c77824 */ /* 0x000fe200078e0293 */
[----:B------:R-:W-:Y:S01]  /*1620*/  SHF.R.S32.HI R11, RZ, 0x1f, R2 ;  /* 0x0000001fff0b7819 */ /* 0x000fe20000011402 */
[----:B------:R-:W-:Y:S01]  /*1630*/  IMAD R15, R9, 0x10, R4 ;  /* 0x00000010090f7824 */ /* 0x000fe200078e0204 */
[----:B------:R-:W-:Y:S01]  /*1640*/  IADD3 R233, R140, 0x80, RZ ;  /* 0x000000808ce97810 */ /* 0x000fe20007ffe0ff */
[----:B------:R-:W-:Y:S01]  /*1650*/  IMAD.SHL.U32 R6, R6, 0x8, RZ ;  /* 0x0000000806067824 */ /* 0x000fe200078e00ff */
[----:B------:R-:W-:Y:S01]  /*1660*/  LOP3.LUT R242, R0, 0x1c0, RZ, 0xc0, !PT ;  /* 0x000001c000f27812 */ /* 0x000fe200078ec0ff */
[----:B------:R-:W-:Y:S01]  /*1670*/  IMAD.SHL.U32 R0, R2, 0x40, RZ ;  /* 0x0000004002007824 */ /* 0x000fe200078e00ff */
[----:B------:R-:W-:Y:S01]  /*1680*/  LEA.HI R11, R11, R2, RZ, 0x3 ;  /* 0x000000020b0b7211 */ /* 0x000fe200078f18ff */
[----:B------:R-:W-:Y:S01]  /*1690*/  STL [R1+0x1b4], R15 ;  /* 0x0001b40f01007387 */ /* 0x000fe20000100800 */
[----:B------:R-:W-:-:S02]  /*16a0*/  SHF.R.S32.HI R4, RZ, 0x1f, R233 ;  /* 0x0000001fff047819 */ /* 0x000fc400000114e9 */
[----:B------:R-:W-:Y:S01]  /*16b0*/  LOP3.LUT R2, R10, 0x7ffffffc, RZ, 0xc0, !PT ;  /* 0x7ffffffc0a027812 */ /* 0x000fe200078ec0ff */
[----:B------:R-:W-:Y:S01]  /*16c0*/  IMAD.SHL.U32 R11, R11, 0x40, RZ ;  /* 0x000000400b0b7824 */ /* 0x000fe200078e00ff */
[----:B------:R-:W-:Y:S01]  /*16d0*/  SHF.R.S32.HI R3, RZ, 0x1f, R231 ;  /* 0x0000001fff037819 */ /* 0x000fe200000114e7 */
[----:B------:R1:W-:Y:S01]  /*16e0*/  STL [R1+0x80], R4 ;  /* 0x0000800401007387 */ /* 0x0003e20000100800 */
[----:B------:R-:W-:Y:S02]  /*16f0*/  LOP3.LUT R241, R0, 0x1c0, RZ, 0xc0, !PT ;  /* 0x000001c000f17812 */ /* 0x000fe400078ec0ff */
[----:B------:R-:W-:Y:S02]  /*1700*/  LOP3.LUT R0, R242, 0x38, R140, 0xf8, !PT ;  /* 0x00000038f2007812 */ /* 0x000fe400078ef88c */
[----:B------:R-:W-:Y:S02]  /*1710*/  SHF.R.U32.HI R3, RZ, 0x3, R242 ;  /* 0x00000003ff037819 */ /* 0x000fe400000116f2 */
[----:B------:R-:W-:-:S02]  /*1720*/  IADD3 R234, R140, 0xc0, RZ ;  /* 0x000000c08cea7810 */ /* 0x000fc40007ffe0ff */
[----:B------:R-:W-:Y:S02]  /*1730*/  IADD3 R144, R140, 0x40, RZ ;  /* 0x000000408c907810 */ /* 0x000fe40007ffe0ff */
[----:B------:R-:W-:Y:S02]  /*1740*/  LOP3.LUT R5, R0, R3, RZ, 0x3c, !PT ;  /* 0x0000000300057212 */ /* 0x000fe400078e3cff */
[----:B------:R-:W-:Y:S02]  /*1750*/  SHF.R.S32.HI R3, RZ, 0x1f, R234 ;  /* 0x0000001fff037819 */ /* 0x000fe400000114ea */
[----:B------:R-:W-:Y:S01]  /*1760*/  SHF.R.S32.HI R0, RZ, 0x1f, R144 ;  /* 0x0000001fff007819 */ /* 0x000fe20000011490 */
[----:B------:R2:W-:Y:S01]  /*1770*/  STL [R1+0x1b0], R5 ;  /* 0x0001b00501007387 */ /* 0x0005e20000100800 */
[----:B------:R-:W-:Y:S02]  /*1780*/  LOP3.LUT R6, R6, 0xfffffe00, RZ, 0xc0, !PT ;  /* 0xfffffe0006067812 */ /* 0x000fe400078ec0ff */
[----:B------:R-:W-:Y:S01]  /*1790*/  R2P PR, R8, 0x6 ;  /* 0x0000000608007804 */ /* 0x000fe20000000000 */
[----:B------:R-:W-:Y:S01]  /*17a0*/  STL [R1+0x7c], R3 ;  /* 0x00007c0301007387 */ /* 0x000fe20000100800 */
[----:B------:R-:W-:-:S02]  /*17b0*/  LOP3.LUT R223, R5, R6, RZ, 0xfc, !PT ;  /* 0x0000000605df7212 */ /* 0x000fc400078efcff */
[----:B------:R-:W-:Y:S01]  /*17c0*/  LEA R147, R147, 0x4080, 0x1 ;  /* 0x0000408093937811 */ /* 0x000fe200078e08ff */
[----:B-1----:R-:W-:Y:S01]  /*17d0*/  IMAD.IADD R4, R16, 0x1, -R2 ;  /* 0x0000000110047824 */ /* 0x002fe200078e0a02 */
[C---:B------:R-:W-:Y:S01]  /*17e0*/  SEL R2, R200.reuse, 0xffffffe0, !P3 ;  /* 0xffffffe0c8027807 */ /* 0x040fe20005800000 */
[----:B------:R-:W-:Y:S01]  /*17f0*/  IMAD.SHL.U32 R223, R223, 0x2, RZ ;  /* 0x00000002dfdf7824 */ /* 0x000fe200078e00ff */
[----:B------:R-:W-:Y:S01]  /*1800*/  SEL R200, R200, 0xffffffe0, !P1 ;  /* 0xffffffe0c8c87807 */ /* 0x000fe20004800000 */
[----:B------:R-:W-:Y:S01]  /*1810*/  IMAD.SHL.U32 R4, R4, 0x2, RZ ;  /* 0x0000000204047824 */ /* 0x000fe200078e00ff */
[----:B------:R-:W-:Y:S02]  /*1820*/  LEA R199, R199, 0x10080, 0x1 ;  /* 0x00010080c7c77811 */ /* 0x000fe400078e08ff */
[----:B------:R-:W-:Y:S01]  /*1830*/  SHF.R.S32.HI R141, RZ, 0x1f, R140 ;  /* 0x0000001fff8d7819 */ /* 0x000fe2000001148c */
[----:B------:R-:W-:Y:S01]  /*1840*/  IMAD.IADD R196, R200, 0x1, R147 ;  /* 0x00000001c8c47824 */ /* 0x000fe200078e0293 */
[C---:B------:R-:W-:Y:S01]  /*1850*/  IADD3 R37, R4.reuse, 0x8, RZ ;  /* 0x0000000804257810 */ /* 0x040fe20007ffe0ff */
[----:B------:R-:W-:Y:S01]  /*1860*/  STL [R1+0x130], R4 ;  /* 0x0001300401007387 */ /* 0x000fe20000100800 */
[C---:B------:R-:W-:Y:S01]  /*1870*/  IADD3 R36, R4.reuse, 0x10, RZ ;  /* 0x0000001004247810 */ /* 0x040fe20007ffe0ff */
[----:B------:R-:W-:Y:S01]  /*1880*/  IMAD.IADD R200, R199, 0x1, R200 ;  /* 0x00000001c7c87824 */ /* 0x000fe200078e02c8 */
[C---:B------:R-:W-:Y:S01]  /*1890*/  IADD3 R35, R4.reuse, 0x18, RZ ;  /* 0x0000001804237810 */ /* 0x040fe20007ffe0ff */
[----:B------:R1:W-:Y:S01]  /*18a0*/  STL [R1+0x12c], R37 ;  /* 0x00012c2501007387 */ /* 0x0003e20000100800 */
[----:B------:R-:W-:Y:S01]  /*18b0*/  IADD3 R34, R4, 0x20, RZ ;  /* 0x0000002004227810 */ /* 0x000fe20007ffe0ff */
[----:B--2---:R-:W-:Y:S01]  /*18c0*/  IMAD R5, R12, 0x8, R15 ;  /* 0x000000080c057824 */ /* 0x004fe200078e020f */
[C---:B------:R-:W-:Y:S01]  /*18d0*/  IADD3 R33, R4.reuse, 0x28, RZ ;  /* 0x0000002804217810 */ /* 0x040fe20007ffe0ff */
[----:B------:R2:W-:Y:S01]  /*18e0*/  STL [R1+0x128], R36 ;  /* 0x0001282401007387 */ /* 0x0005e20000100800 */
[----:B------:R-:W-:-:S02]  /*18f0*/  IADD3 R32, R4, 0x30, RZ ;  /* 0x0000003004207810 */ /* 0x000fc40007ffe0ff */
[----:B------:R-:W-:Y:S01]  /*1900*/  SHF.R.S32.HI R38, RZ, 0x1f, R37 ;  /* 0x0000001fff267819 */ /* 0x000fe20000011425 */
[----:B------:R3:W-:Y:S01]  /*1910*/  STL [R1+0x124], R35 ;  /* 0x0001242301007387 */ /* 0x0007e20000100800 */
        /* <DEDUP_REMOVED lines=8> */
[----:B------:R5:W-:Y:S01]  /*19a0*/  STL [R1+0x120], R32 ;  /* 0x0001202001007387 */ /* 0x000be20000100800 */
[C---:B------:R-:W-:Y:S02]  /*19b0*/  IADD3 R25, R4.reuse, 0x68, RZ ;  /* 0x0000006804197810 */ /* 0x040fe40007ffe0ff */
[----:B------:R-:W-:Y:S01]  /*19c0*/  IADD3 R24, R4, 0x70, RZ ;  /* 0x0000007004187810 */ /* 0x000fe20007ffe0ff */
[----:B------:R5:W-:Y:S01]  /*19d0*/  STL [R1+0x11c], R31 ;  /* 0x00011c1f01007387 */ /* 0x000be20000100800 */
[----:B-1----:R-:W-:Y:S02]  /*19e0*/  SHF.R.S32.HI R37, RZ, 0x1f, R36 ;  /* 0x0000001fff257819 */ /* 0x002fe40000011424 */
[----:B------:R-:W-:Y:S01]  /*19f0*/  LEA.HI R3, R0, R144, RZ, 0x3 ;  /* 0x0000009000037211 */ /* 0x000fe200078f18ff */
[----:B------:R1:W-:Y:S01]  /*1a00*/  STL [R1+0x118], R30 ;  /* 0x0001181e01007387 */ /* 0x0003e20000100800 */
[----:B--2---:R-:W-:-:S02]  /*1a10*/  SHF.R.S32.HI R36, RZ, 0x1f, R35 ;  /* 0x0000001fff247819 */ /* 0x004fc40000011423 */
[C---:B------:R-:W-:Y:S01]  /*1a20*/  IADD3 R23, R4.reuse, 0x78, RZ ;  /* 0x0000007804177810 */ /* 0x040fe20007ffe0ff */
[----:B------:R2:W-:Y:S01]  /*1a30*/  STL [R1+0x114], R29 ;  /* 0x0001141d01007387 */ /* 0x0005e20000100800 */
[----:B---3--:R-:W-:Y:S02]  /*1a40*/  SHF.R.S32.HI R35, RZ, 0x1f, R34 ;  /* 0x0000001fff237819 */ /* 0x008fe40000011422 */
[C---:B------:R-:W-:Y:S01]  /*1a50*/  IADD3 R22, R4.reuse, 0x80, RZ ;  /* 0x0000008004167810 */ /* 0x040fe20007ffe0ff */
[----:B------:R3:W-:Y:S01]  /*1a60*/  STL [R1+0x110], R28 ;  /* 0x0001101c01007387 */ /* 0x0007e20000100800 */
[----:B----4-:R-:W-:Y:S02]  /*1a70*/  SHF.R.S32.HI R34, RZ, 0x1f, R33 ;  /* 0x0000001fff227819 */ /* 0x010fe40000011421 */
[----:B------:R-:W-:Y:S01]  /*1a80*/  IADD3 R21, R4, 0x88, RZ ;  /* 0x0000008804157810 */ /* 0x000fe20007ffe0ff */
[----:B------:R4:W-:Y:S01]  /*1a90*/  STL [R1+0xb4], R27 ;  /* 0x0000b41b01007387 */ /* 0x0009e20000100800 */
[----:B-----5:R-:W-:-:S02]  /*1aa0*/  SHF.R.S32.HI R33, RZ, 0x1f, R32 ;  /* 0x0000001fff217819 */ /* 0x020fc40000011420 */
[C---:B------:R-:W-:Y:S01]  /*1ab0*/  IADD3 R20, R4.reuse, 0x90, RZ ;  /* 0x0000009004147810 */ /* 0x040fe20007ffe0ff */
[----:B------:R5:W-:Y:S01]  /*1ac0*/  STL [R1+0x10c], R26 ;  /* 0x00010c1a01007387 */ /* 0x000be20000100800 */
[----:B------:R-:W-:Y:S02]  /*1ad0*/  SHF.R.S32.HI R32, RZ, 0x1f, R31 ;  /* 0x0000001fff207819 */ /* 0x000fe4000001141f */
[----:B------:R-:W-:Y:S01]  /*1ae0*/  LOP3.LUT R252, R3, 0xfffffff8, RZ, 0xc0, !PT ;  /* 0xfffffff803fc7812 */ /* 0x000fe200078ec0ff */
[----:B------:R5:W-:Y:S01]  /*1af0*/  STL [R1+0x108], R25 ;  /* 0x0001081901007387 */ /* 0x000be20000100800 */
[----:B------:R-:W-:Y:S02]  /*1b00*/  SHF.R.S32.HI R31, RZ, 0x1f, R30 ;  /* 0x0000001fff1f7819 */ /* 0x000fe4000001141e */
[----:B------:R-:W-:Y:S01]  /*1b10*/  IADD3 R19, R4, 0x98, RZ ;  /* 0x0000009804137810 */ /* 0x000fe20007ffe0ff */
[----:B------:R5:W-:Y:S01]  /*1b20*/  STL [R1+0x104], R24 ;  /* 0x0001041801007387 */ /* 0x000be20000100800 */
[----:B-1----:R-:W-:-:S02]  /*1b30*/  SHF.R.S32.HI R30, RZ, 0x1f, R29 ;  /* 0x0000001fff1e7819 */ /* 0x002fc4000001141d */
[C---:B------:R-:W-:Y:S01]  /*1b40*/  IADD3 R18, R4.reuse, 0xa0, RZ ;  /* 0x000000a004127810 */ /* 0x040fe20007ffe0ff */
[----:B------:R1:W-:Y:S01]  /*1b50*/  STL [R1+0x100], R23 ;  /* 0x0001001701007387 */ /* 0x0003e20000100800 */
[----:B--2---:R-:W-:Y:S02]  /*1b60*/  SHF.R.S32.HI R29, RZ, 0x1f, R28 ;  /* 0x0000001fff1d7819 */ /* 0x004fe4000001141c */
[C---:B------:R-:W-:Y:S01]  /*1b70*/  IADD3 R17, R4.reuse, 0xa8, RZ ;  /* 0x000000a804117810 */ /* 0x040fe20007ffe0ff */
[----:B------:R2:W-:Y:S01]  /*1b80*/  STL [R1+0xfc], R22 ;  /* 0x0000fc1601007387 */ /* 0x0005e20000100800 */
[----:B---3--:R-:W-:Y:S02]  /*1b90*/  SHF.R.S32.HI R28, RZ, 0x1f, R27 ;  /* 0x0000001fff1c7819 */ /* 0x008fe4000001141b */
[----:B------:R-:W-:Y:S01]  /*1ba0*/  IADD3 R16, R4, 0xb0, RZ ;  /* 0x000000b004107810 */ /* 0x000fe20007ffe0ff */
[----:B------:R3:W-:Y:S01]  /*1bb0*/  STL [R1+0xf8], R21 ;  /* 0x0000f81501007387 */ /* 0x0007e20000100800 */
[----:B----4-:R-:W-:-:S02]  /*1bc0*/  SHF.R.S32.HI R27, RZ, 0x1f, R26 ;  /* 0x0000001fff1b7819 */ /* 0x010fc4000001141a */
[----:B------:R-:W-:Y:S01]  /*1bd0*/  SHF.R.S32.HI R3, RZ, 0x1f, R252 ;  /* 0x0000001fff037819 */ /* 0x000fe200000114fc */
[----:B------:R4:W-:Y:S01]  /*1be0*/  STL [R1+0xf4], R20 ;  /* 0x0000f41401007387 */ /* 0x0009e20000100800 */
[----:B-----5:R-:W-:Y:S02]  /*1bf0*/  SHF.R.S32.HI R26, RZ, 0x1f, R25 ;  /* 0x0000001fff1a7819 */ /* 0x020fe40000011419 */
[C---:B------:R-:W-:Y:S01]  /*1c00*/  IADD3 R15, R4.reuse, 0xb8, RZ ;  /* 0x000000b8040f7810 */ /* 0x040fe20007ffe0ff */
[----:B------:R5:W-:Y:S01]  /*1c10*/  STL [R1+0xf0], R19 ;  /* 0x0000f01301007387 */ /* 0x000be20000100800 */
[----:B------:R-:W-:Y:S02]  /*1c20*/  SHF.R.S32.HI R25, RZ, 0x1f, R24 ;  /* 0x0000001fff197819 */ /* 0x000fe40000011418 */
[----:B------:R-:W-:Y:S01]  /*1c30*/  IADD3 R12, R4, 0xc0, RZ ;  /* 0x000000c0040c7810 */ /* 0x000fe20007ffe0ff */
[----:B------:R5:W-:Y:S01]  /*1c40*/  STL [R1+0xb0], R18 ;  /* 0x0000b01201007387 */ /* 0x000be20000100800 */
[----:B------:R-:W-:-:S02]  /*1c50*/  SHF.R.S32.HI R24, RZ, 0x1f, R23 ;  /* 0x0000001fff187819 */ /* 0x000fc40000011417 */
[C---:B------:R-:W-:Y:S01]  /*1c60*/  IADD3 R10, R4.reuse, 0xc8, RZ ;  /* 0x000000c8040a7810 */ /* 0x040fe20007ffe0ff */
[----:B------:R5:W-:Y:S01]  /*1c70*/  STL [R1+0xec], R17 ;  /* 0x0000ec1101007387 */ /* 0x000be20000100800 */
[----:B-1----:R-:W-:Y:S02]  /*1c80*/  SHF.R.S32.HI R23, RZ, 0x1f, R22 ;  /* 0x0000001fff177819 */ /* 0x002fe40000011416 */
[C---:B------:R-:W-:Y:S01]  /*1c90*/  IADD3 R9, R4.reuse, 0xd0, RZ ;  /* 0x000000d004097810 */ /* 0x040fe20007ffe0ff */
[----:B------:R1:W-:Y:S01]  /*1ca0*/  STL [R1+0xe8], R16 ;  /* 0x0000e81001007387 */ /* 0x0003e20000100800 */
[----:B--2---:R-:W-:Y:S02]  /*1cb0*/  SHF.R.S32.HI R22, RZ, 0x1f, R21 ;  /* 0x0000001fff167819 */ /* 0x004fe40000011415 */
[----:B------:R-:W-:Y:S01]  /*1cc0*/  IADD3 R8, R4, 0xd8, RZ ;  /* 0x000000d804087810 */ /* 0x000fe20007ffe0ff */
[----:B------:R2:W-:Y:S01]  /*1cd0*/  STL [R1+0x78], R3 ;  /* 0x0000780301007387 */ /* 0x0005e20000100800 */
[----:B---3--:R-:W-:-:S02]  /*1ce0*/  SHF.R.S32.HI R21, RZ, 0x1f, R20 ;  /* 0x0000001fff157819 */ /* 0x008fc40000011414 */
[----:B------:R-:W-:Y:S01]  /*1cf0*/  IADD3 R7, R4, 0xe0, RZ ;  /* 0x000000e004077810 */ /* 0x000fe20007ffe0ff */
[----:B------:R3:W-:Y:S01]  /*1d00*/  STL [R1+0xe4], R15 ;  /* 0x0000e40f01007387 */ /* 0x0007e20000100800 */
[----:B----4-:R-:W-:Y:S02]  /*1d10*/  SHF.R.S32.HI R20, RZ, 0x1f, R19 ;  /* 0x0000001fff147819 */ /* 0x010fe40000011413 */
[C---:B------:R-:W-:Y:S01]  /*1d20*/  SEL R0, R201.reuse, 0xffffffc0, !P0 ;  /* 0xffffffc0c9007807 */ /* 0x040fe20004000000 */
[----:B------:R4:W-:Y:S01]  /*1d30*/  STL [R1+0xe0], R12 ;  /* 0x0000e00c01007387 */ /* 0x0009e20000100800 */
[----:B-----5:R-:W-:Y:S02]  /*1d40*/  SHF.R.S32.HI R19, RZ, 0x1f, R18 ;  /* 0x0000001fff137819 */ /* 0x020fe40000011412 */
[----:B------:R-:W-:Y:S01]  /*1d50*/  SEL R201, R201, 0xffffffc0, !P2 ;  /* 0xffffffc0c9c97807 */ /* 0x000fe20005000000 */
[----:B------:R5:W-:Y:S01]  /*1d60*/  STL [R1+0xdc], R10 ;  /* 0x0000dc0a01007387 */ /* 0x000be20000100800 */
[----:B------:R-:W-:-:S02]  /*1d70*/  SHF.R.S32.HI R18, RZ, 0x1f, R17 ;  /* 0x0000001fff127819 */ /* 0x000fc40000011411 */
[----:B------:R-:W-:Y:S01]  /*1d80*/  LOP3.LUT R11, R11, 0xfffffe00, RZ, 0xc0, !PT ;  /* 0xfffffe000b0b7812 */ /* 0x000fe200078ec0ff */
[----:B------:R5:W-:Y:S01]  /*1d90*/  STL [R1+0xd8], R9 ;  /* 0x0000d80901007387 */ /* 0x000be20000100800 */
[----:B------:R-:W-:Y:S01]  /*1da0*/  SHF.R.S32.HI R17, RZ, 0x1f, R16 ;  /* 0x0000001fff117819 */ /* 0x000fe20000011410 */
[----:B------:R-:W-:Y:S01]  /*1db0*/  IMAD.IADD R198, R201, 0x1, R147 ;  /* 0x00000001c9c67824 */ /* 0x000fe200078e0293 */
[----:B------:R-:W-:Y:S01]  /*1dc0*/  LEA R146, R146, 0xa080, 0x1 ;  /* 0x0000a08092927811 */ /* 0x000fe200078e08ff */
[----:B------:R5:W-:Y:S01]  /*1dd0*/  STL [R1+0xd4], R8 ;  /* 0x0000d40801007387 */ /* 0x000be20000100800 */
[----:B-1----:R-:W-:Y:S01]  /*1de0*/  SHF.R.S32.HI R16, RZ, 0x1f, R15 ;  /* 0x0000001fff107819 */ /* 0x002fe2000001140f */
[----:B------:R-:W-:Y:S02]  /*1df0*/  IMAD.IADD R202, R199, 0x1, R201 ;  /* 0x00000001c7ca7824 */ /* 0x000fe400078e02c9 */
[----:B------:R1:W-:Y:S01]  /*1e00*/  STL [R1+0x1b8], R5 ;  /* 0x0001b80501007387 */ /* 0x0003e20000100800 */
[----:B--2---:R-:W-:Y:S01]  /*1e10*/  IADD3 R3, R4, 0xf0, RZ ;  /* 0x000000f004037810 */ /* 0x004fe20007ffe0ff */
[----:B------:R-:W-:-:S02]  /*1e20*/  IMAD.IADD R197, R201, 0x1, R196 ;  /* 0x00000001c9c57824 */ /* 0x000fc400078e02c4 */
[----:B------:R2:W-:Y:S01]  /*1e30*/  STL [R1+0xd0], R7 ;  /* 0x0000d00701007387 */ /* 0x0005e20000100800 */
[----:B---3--:R-:W-:Y:S01]  /*1e40*/  SHF.R.S32.HI R15, RZ, 0x1f, R12 ;  /* 0x0000001fff0f7819 */ /* 0x008fe2000001140c */
[----:B------:R-:W-:Y:S02]  /*1e50*/  IMAD.IADD R201, R200, 0x1, R201 ;  /* 0x00000001c8c97824 */ /* 0x000fe400078e02c9 */
[----:B------:R3:W-:Y:S01]  /*1e60*/  STL [R1+0xc8], R3 ;  /* 0x0000c80301007387 */ /* 0x0007e20000100800 */
[----:B----4-:R-:W-:-:S03]  /*1e70*/  SHF.R.S32.HI R12, RZ, 0x1f, R10 ;  /* 0x0000001fff0c7819 */ /* 0x010fc6000001140a */
[----:B------:R-:W-:Y:S01]  /*1e80*/  STL [R1+0x1ac], R38 ;  /* 0x0001ac2601007387 */ /* 0x000fe20000100800 */
[----:B-----5:R-:W-:-:S03]  /*1e90*/  SHF.R.S32.HI R10, RZ, 0x1f, R9 ;  /* 0x0000001fff0a7819 */ /* 0x020fc60000011409 */
[----:B------:R-:W-:Y:S01]  /*1ea0*/  STL [R1+0x1a8], R37 ;  /* 0x0001a82501007387 */ /* 0x000fe20000100800 */
[----:B------:R-:W-:-:S03]  /*1eb0*/  SHF.R.S32.HI R9, RZ, 0x1f, R8 ;  /* 0x0000001fff097819 */ /* 0x000fc60000011408 */
[----:B------:R-:W-:Y:S01]  /*1ec0*/  STL [R1+0x1a4], R36 ;  /* 0x0001a42401007387 */ /* 0x000fe20000100800 */
[----:B------:R-:W-:-:S03]  /*1ed0*/  SHF.R.S32.HI R8, RZ, 0x1f, R7 ;  /* 0x0000001fff087819 */ /* 0x000fc60000011407 */
[----:B------:R-:W-:Y:S01]  /*1ee0*/  STL [R1+0x1a0], R35 ;  /* 0x0001a02301007387 */ /* 0x000fe20000100800 */
[C---:B-1----:R-:W-:Y:S02]  /*1ef0*/  IADD3 R5, R4.reuse, 0xe8, RZ ;  /* 0x000000e804057810 */ /* 0x042fe40007ffe0ff */
[----:B------:R-:W-:Y:S01]  /*1f00*/  IADD3 R4, R4, 0xf8, RZ ;  /* 0x000000f804047810 */ /* 0x000fe20007ffe0ff */
[----:B------:R-:W-:Y:S01]  /*1f10*/  STL [R1+0x19c], R34 ;  /* 0x00019c2201007387 */ /* 0x000fe20000100800 */
[----:B--2---:R-:W-:-:S03]  /*1f20*/  SHF.R.S32.HI R7, RZ, 0x1f, R3 ;  /* 0x0000001fff077819 */ /* 0x004fc60000011403 */
[----:B------:R1:W-:Y:S01]  /*1f30*/  STL [R1+0xcc], R5 ;  /* 0x0000cc0501007387 */ /* 0x0003e20000100800 */
[----:B---3--:R-:W-:Y:S02]  /*1f40*/  IMAD.IADD R3, R14, 0x1, R2 ;  /* 0x000000010e037824 */ /* 0x008fe400078e0202 */
[----:B------:R-:W-:Y:S01]  /*1f50*/  IMAD.IADD R2, R2, 0x1, R13 ;  /* 0x0000000102027824 */ /* 0x000fe200078e020d */
[----:B------:R-:W-:Y:S04]  /*1f60*/  STL [R1+0xc4], R4 ;  /* 0x0000c40401007387 */ /* 0x000fe80000100800 */
[----:B------:R2:W-:Y:S04]  /*1f70*/  STL [R1+0x94], R3 ;  /* 0x0000940301007387 */ /* 0x0005e80000100800 */
[----:B------:R-:W-:Y:S04]  /*1f80*/  STL [R1+0x198], R33 ;  /* 0x0001982101007387 */ /* 0x000fe80000100800 */
[----:B------:R-:W-:Y:S04]  /*1f90*/  STL [R1+0x194], R32 ;  /* 0x0001942001007387 */ /* 0x000fe80000100800 */
[----:B------:R-:W-:Y:S04]  /*1fa0*/  STL [R1+0x190], R31 ;  /* 0x0001901f01007387 */ /* 0x000fe80000100800 */
[----:B------:R-:W-:Y:S01]  /*1fb0*/  STL [R1+0x18c], R30 ;  /* 0x00018c1e01007387 */ /* 0x000fe20000100800 */
[----:B-1----:R-:W-:-:S03]  /*1fc0*/  SHF.R.S32.HI R5, RZ, 0x1f, R5 ;  /* 0x0000001fff057819 */ /* 0x002fc60000011405 */
[----:B------:R-:W-:Y:S04]  /*1fd0*/  STL [R1+0x188], R29 ;  /* 0x0001881d01007387 */ /* 0x000fe80000100800 */
[----:B------:R1:W-:Y:S01]  /*1fe0*/  STL [R1+0x13c], R5 ;  /* 0x00013c0501007387 */ /* 0x0003e20000100800 */
[----:B--2---:R-:W-:-:S03]  /*1ff0*/  IMAD.IADD R3, R0, 0x1, R3 ;  /* 0x0000000100037824 */ /* 0x004fc600078e0203 */
[----:B------:R-:W-:Y:S04]  /*2000*/  STL [R1+0x184], R28 ;  /* 0x0001841c01007387 */ /* 0x000fe80000100800 */
[----:B------:R2:W-:Y:S04]  /*2010*/  STL [R1+0xa0], R3 ;  /* 0x0000a00301007387 */ /* 0x0005e80000100800 */
[----:B------:R3:W-:Y:S04]  /*2020*/  STL [R1+0x180], R27 ;  /* 0x0001801b01007387 */ /* 0x0007e80000100800 */
[----:B------:R3:W-:Y:S04]  /*2030*/  STL [R1+0x17c], R26 ;  /* 0x00017c1a01007387 */ /* 0x0007e80000100800 */
[----:B------:R3:W-:Y:S04]  /*2040*/  STL [R1+0x178], R25 ;  /* 0x0001781901007387 */ /* 0x0007e80000100800 */
[----:B------:R3:W-:Y:S01]  /*2050*/  STL [R1+0x174], R24 ;  /* 0x0001741801007387 */ /* 0x0007e20000100800 */
[----:B-1----:R-:W-:Y:S01]  /*2060*/  SHF.R.S32.HI R5, RZ, 0x1f, R4 ;  /* 0x0000001fff057819 */ /* 0x002fe20000011404 */
[----:B------:R-:W-:-:S02]  /*2070*/  IMAD.IADD R4, R14, 0x1, R0 ;  /* 0x000000010e047824 */ /* 0x000fc400078e0200 */
[----:B------:R3:W-:Y:S04]  /*2080*/  STL [R1+0x170], R23 ;  /* 0x0001701701007387 */ /* 0x0007e80000100800 */
[----:B------:R3:W-:Y:S01]  /*2090*/  STL [R1+0x16c], R22 ;  /* 0x00016c1601007387 */ /* 0x0007e20000100800 */
[----:B--2---:R-:W-:Y:S02]  /*20a0*/  IMAD.IADD R3, R0, 0x1, R13 ;  /* 0x0000000100037824 */ /* 0x004fe400078e020d */
[----:B------:R-:W-:Y:S01]  /*20b0*/  IMAD.IADD R0, R2, 0x1, R0 ;  /* 0x0000000102007824 */ /* 0x000fe200078e0200 */
[----:B------:R3:W-:Y:S04]  /*20c0*/  STL [R1+0x168], R21 ;  /* 0x0001681501007387 */ /* 0x0007e80000100800 */
        /* <DEDUP_REMOVED lines=15> */
[----:B------:R3:W-:Y:S02]  /*21c0*/  STL [R1+0x98], R0 ;  /* 0x0000980001007387 */ /* 0x0007e40000100800 */
.L_x_2019:
[----:B------:R-:W-:Y:S01]  /*21d0*/  ISETP.NE.U32.AND P0, PT, RZ, c[0x0][0x370], PT ;  /* 0x0000dc00ff007a0c */ /* 0x000fe20003f05070 */
[----:B---3--:R-:W-:Y:S01]  /*21e0*/  IMAD.MOV.U32 R22, RZ, RZ, 0x4 ;  /* 0x00000004ff167424 */ /* 0x008fe200078e00ff */
[----:B------:R-:W-:Y:S01]  /*21f0*/  ISETP.NE.U32.AND P1, PT, RZ, c[0x0][0x350], PT ;  /* 0x0000d400ff007a0c */ /* 0x000fe20003f25070 */
[----:B------:R-:W-:Y:S01]  /*2200*/  IMAD.MOV.U32 R0, RZ, RZ, RZ ;  /* 0x000000ffff007224 */ /* 0x000fe200078e00ff */
[----:B------:R-:W-:Y:S01]  /*2210*/  ISETP.NE.AND.EX P0, PT, RZ, c[0x0][0x374], PT, P0 ;  /* 0x0000dd00ff007a0c */ /* 0x000fe20003f05300 */
[----:B------:R-:W-:Y:S01]  /*2220*/  IMAD.MOV.U32 R20, RZ, RZ, RZ ;  /* 0x000000ffff147224 */ /* 0x000fe200078e00ff */
[----:B------:R-:W-:Y:S01]  /*2230*/  ISETP.NE.AND.EX P5, PT, RZ, c[0x0][0x354], PT, P1 ;  /* 0x0000d500ff007a0c */ /* 0x000fe20003fa5310 */
[----:B------:R-:W-:Y:S01]  /*2240*/  IMAD.WIDE R8, R239, R22, c[0x0][0x350] ;  /* 0x0000d400ef087625 */ /* 0x000fe200078e0216 */
[----:B------:R-:W-:-:S02]  /*2250*/  ISETP.NE.U32.AND P4, PT, RZ, c[0x0][0x358], PT ;  /* 0x0000d600ff007a0c */ /* 0x000fc40003f85070 */
[----:B------:R-:W-:Y:S02]  /*2260*/  ISETP.NE.U32.AND P2, PT, RZ, c[0x0][0x348], PT ;  /* 0x0000d200ff007a0c */ /* 0x000fe40003f45070 */
[----:B------:R-:W-:Y:S01]  /*2270*/  ISETP.NE.AND.EX P4, PT, RZ, c[0x0][0x35c], PT, P4 ;  /* 0x0000d700ff007a0c */ /* 0x000fe20003f85340 */
[----:B------:R-:W-:Y:S01]  /*2280*/  IMAD.MOV.U32 R19, RZ, RZ, RZ ;  /* 0x000000ffff137224 */ /* 0x000fe200078e00ff */
[----:B------:R-:W-:-:S03]  /*2290*/  ISETP.NE.AND.EX P2, PT, RZ, c[0x0][0x34c], PT, P2 ;  /* 0x0000d300ff007a0c */ /* 0x000fc60003f45320 */
[CC--:B------:R-:W-:Y:S02]  /*22a0*/  @P0 IMAD.WIDE R2, R239.reuse, R22.reuse, c[0x0][0x370] ;  /* 0x0000dc00ef020625 */ /* 0x0c0fe400078e0216 */
[----:B------:R-:W2:Y:S04]  /*22b0*/  @P5 LDG.E R20, [R8.64] ;  /* 0x0000000c08145981 */ /* 0x000ea8000c1e1900 */
[----:B------:R1:W2:Y:S01]  /*22c0*/  @P0 LDG.E R0, [R2.64] ;  /* 0x0000000c02000981 */ /* 0x0002a2000c1e1900 */
[----:B------:R-:W-:Y:S01]  /*22d0*/  ISETP.NE.U32.AND P1, PT, RZ, c[0x0][0x360], PT ;  /* 0x0000d800ff007a0c */ /* 0x000fe20003f25070 */
[----:B------:R-:W-:Y:S01]  /*22e0*/  IMAD.WIDE R12, R239, R22, c[0x0][0x348] ;  /* 0x0000d200ef0c7625 */ /* 0x000fe200078e0216 */
[----:B------:R-:W-:Y:S02]  /*22f0*/  MOV R4, RZ ;  /* 0x000000ff00047202 */ /* 0x000fe40000000f00 */
[----:B------:R-:W-:-:S04]  /*2300*/  ISETP.NE.AND.EX P1, PT, RZ, c[0x0][0x364], PT, P1 ;  /* 0x0000d900ff007a0c */ /* 0x000fc80003f25310 */
[----:B------:R-:W3:Y:S01]  /*2310*/  @P2 LDG.E R4, [R12.64] ;  /* 0x0000000c0c042981 */ /* 0x000ee2000c1e1900 */
[----:B-1----:R-:W-:-:S05]  /*2320*/  IMAD.WIDE R2, R239, R22, c[0x0][0x358] ;  /* 0x0000d600ef027625 */ /* 0x002fca00078e0216 */
[----:B------:R-:W4:Y:S01]  /*2330*/  @P4 LDG.E R19, [R2.64] ;  /* 0x0000000c02134981 */ /* 0x000f22000c1e1900 */
[----:B------:R-:W-:Y:S02]  /*2340*/  IMAD.MOV.U32 R21, RZ, RZ, c[0x0][0x168] ;  /* 0x00005a00ff157624 */ /* 0x000fe400078e00ff */
[----:B------:R-:W-:-:S05]  /*2350*/  @P1 IMAD.WIDE R14, R239, R22, c[0x0][0x360] ;  /* 0x0000d800ef0e1625 */ /* 0x000fca00078e0216 */
[----:B------:R1:W5:Y:S01]  /*2360*/  @P1 LDG.E R21, [R14.64] ;  /* 0x0000000c0e151981 */ /* 0x000362000c1e1900 */
[----:B------:R-:W-:Y:S01]  /*2370*/  YIELD ;  /* 0x0000000000007946 */ /* 0x000fe20003800000 */
[----:B------:R-:W-:Y:S01]  /*2380*/  LOP3.LUT R243, R238, 0xffff, RZ, 0xc0, !PT ;  /* 0x0000ffffeef37812 */ /* 0x000fe200078ec0ff */
[----:B------:R-:W-:Y:S01]  /*2390*/  IMAD.MOV.U32 R17, RZ, RZ, c[0x0][0x1d0] ;  /* 0x00007400ff117624 */ /* 0x000fe200078e00ff */
[----:B--2---:R-:W-:Y:S01]  /*23a0*/  IADD3 R5, R20, R0, RZ ;  /* 0x0000000014057210 */ /* 0x004fe20007ffe0ff */
[----:B------:R-:W-:Y:S04]  /*23b0*/  STL [R1+0x48], R0 ;  /* 0x0000480001007387 */ /* 0x000fe80000100800 */
[----:B------:R-:W-:Y:S04]  /*23c0*/  STL [R1+0x50], R5 ;  /* 0x0000500501007387 */ /* 0x000fe80000100800 */
[----:B---3--:R2:W-:Y:S04]  /*23d0*/  STL [R1+0x4c], R4 ;  /* 0x00004c0401007387 */ /* 0x0085e80000100800 */
[----:B----4-:R1:W-:Y:S01]  /*23e0*/  STL [R1+0x54], R19 ;  /* 0x0000541301007387 */ /* 0x0103e20000100800 */
[----:B--2---:R-:W-:-:S05]  /*23f0*/  IMAD.U32 R4, RZ, RZ, UR8 ;  /* 0x00000008ff047e24 */ /* 0x004fca000f8e00ff */
[----:B------:R-:W-:Y:S02]  /*2400*/  IADD3 R174, P0, R4, 0x48, RZ ;  /* 0x0000004804ae7810 */ /* 0x000fe40007f1e0ff */
[----:B------:R-:W-:-:S03]  /*2410*/  MOV R4, c[0x0][0x228] ;  /* 0x00008a0000047a02 */ /* 0x000fc60000000f00 */
[----:B------:R-:W-:Y:S01]  /*2420*/  IMAD.X R175, RZ, RZ, UR7, P0 ;  /* 0x00000007ffaf7e24 */ /* 0x000fe200080e06ff */
[----:B------:R-:W-:Y:S05]  /*2430*/  @P1 BRA `(.L_x_1828) ;  /* 0x0000004000001947 */ /* 0x000fea0003800000 */
[----:B------:R-:W-:Y:S05]  /*2440*/  @!P2 BRA `(.L_x_1828) ;  /* 0x000000300000a947 */ /* 0x000fea0003800000 */
[----:B------:R2:W3:Y:S04]  /*2450*/  LDG.E R5, [R12.64] ;  /* 0x0000000c0c057981 */ /* 0x0004e8000c1e1900 */
[----:B--2---:R-:W3:Y:S02]  /*2460*/  LDG.E R12, [R12.64+0x4] ;  /* 0x0000040c0c0c7981 */ /* 0x004ee4000c1e1900 */
[----:B---3-5:R-:W-:-:S05]  /*2470*/  IADD3 R21, -R5, R12, RZ ;  /* 0x0000000c05157210 */ /* 0x028fca0007ffe1ff */
.L_x_1828:
[----:B-----5:R2:W-:Y:S01]  /*2480*/  STL [R1+0x58], R21 ;  /* 0x0000581501007387 */ /* 0x0205e20000100800 */
[----:B------:R-:W-:-:S04]  /*2490*/  ISETP.NE.U32.AND P0, PT, RZ, c[0x0][0x368], PT ;  /* 0x0000da00ff007a0c */ /* 0x000fc80003f05070 */
[----:B------:R-:W-:-:S13]  /*24a0*/  ISETP.NE.AND.EX P0, PT, RZ, c[0x0][0x36c], PT, P0 ;  /* 0x0000db00ff007a0c */ /* 0x000fda0003f05300 */
[----:B------:R-:W-:Y:S05]  /*24b0*/  @!P0 BRA `(.L_x_1829) ;  /* 0x0000003000008947 */ /* 0x000fea0003800000 */
[----:B------:R-:W-:-:S05]  /*24c0*/  IMAD.WIDE R8, R239, R22, c[0x0][0x368] ;  /* 0x0000da00ef087625 */ /* 0x000fca00078e0216 */
[----:B------:R3:W5:Y:S01]  /*24d0*/  LDG.E R17, [R8.64] ;  /* 0x0000000c08117981 */ /* 0x000762000c1e1900 */
[----:B------:R-:W-:Y:S05]  /*24e0*/  BRA `(.L_x_1830) ;  /* 0x0000004000007947 */ /* 0x000fea0003800000 */
.L_x_1829:
[----:B------:R-:W-:Y:S05]  /*24f0*/  @!P5 BRA `(.L_x_1830) ;  /* 0x000000300000d947 */ /* 0x000fea0003800000 */
[----:B------:R3:W4:Y:S04]  /*2500*/  LDG.E R5, [R8.64] ;  /* 0x0000000c08057981 */ /* 0x000728000c1e1900 */
[----:B---3--:R-:W4:Y:S02]  /*2510*/  LDG.E R8, [R8.64+0x4] ;  /* 0x0000040c08087981 */ /* 0x008f24000c1e1900 */
[----:B----4-:R-:W-:Y:S02]  /*2520*/  IADD3 R17, -R5, R8, RZ ;  /* 0x0000000805117210 */ /* 0x010fe40007ffe1ff */
.L_x_1830:
[----:B------:R-:W-:Y:S01]  /*2530*/  ISETP.NE.U32.AND P0, PT, RZ, c[0x0][0x378], PT ;  /* 0x0000de00ff007a0c */ /* 0x000fe20003f05070 */
[----:B---3--:R-:W3:Y:S03]  /*2540*/  LDL R8, [R1+0xc0] ;  /* 0x0000c00001087983 */ /* 0x008ee60000100800 */
[----:B------:R-:W-:Y:S01]  /*2550*/  ISETP.NE.AND.EX P0, PT, RZ, c[0x0][0x37c], PT, P0 ;  /* 0x0000df00ff007a0c */ /* 0x000fe20003f05300 */
[----:B--2---:R4:W2:Y:S01]  /*2560*/  @P4 LDG.E R7, [R2.64] ;  /* 0x0000000c02074981 */ /* 0x0048a2000c1e1900 */
[----:B-----5:R-:W-:-:S03]  /*2570*/  IMAD.MOV.U32 R10, RZ, RZ, R17 ;  /* 0x000000ffff0a7224 */ /* 0x020fc600078e0011 */
[----:B------:R4:W2:Y:S08]  /*2580*/  @P4 LDG.E R5, [R2.64+0x4] ;  /* 0x0000040c02054981 */ /* 0x0008b0000c1e1900 */
[----:B----4-:R-:W-:-:S05]  /*2590*/  @P0 IMAD.WIDE R2, R239, R22, c[0x0][0x378] ;  /* 0x0000de00ef020625 */ /* 0x010fca00078e0216 */
[----:B------:R4:W2:Y:S01]  /*25a0*/  @P0 LDG.E R10, [R2.64] ;  /* 0x0000000c020a0981 */ /* 0x0008a2000c1e1900 */
[----:B-1----:R-:W-:-:S05]  /*25b0*/  IMAD.IADD R14, R17, 0x1, -R0 ;  /* 0x00000001110e7824 */ /* 0x002fca00078e0a00 */
[----:B------:R1:W-:Y:S01]  /*25c0*/  STL [R1+0x5c], R14 ;  /* 0x00005c0e01007387 */ /* 0x0003e20000100800 */
[----:B----4-:R-:W-:-:S05]  /*25d0*/  IMAD.MOV.U32 R2, RZ, RZ, c[0x0][0x2c4] ;  /* 0x0000b100ff027624 */ /* 0x010fca00078e00ff */
[----:B------:R-:W-:Y:S01]  /*25e0*/  ISETP.NE.AND P1, PT, R2, 0x1, PT ;  /* 0x000000010200780c */ /* 0x000fe20003f25270 */
[----:B---3--:R-:W-:Y:S02]  /*25f0*/  IMAD.SHL.U32 R9, R8, 0x80, RZ ;  /* 0x0000008008097824 */ /* 0x008fe400078e00ff */
[----:B------:R-:W-:-:S03]  /*2600*/  IMAD.MOV.U32 R8, RZ, RZ, c[0x0][0x32c] ;  /* 0x0000cb00ff087624 */ /* 0x000fc600078e00ff */
[----:B------:R-:W-:Y:S01]  /*2610*/  IADD3 R0, R9, 0x7f, RZ ;  /* 0x0000007f09007810 */ /* 0x000fe20007ffe0ff */
[----:B------:R1:W-:Y:S01]  /*2620*/  STL [R1+0x70], R9 ;  /* 0x0000700901007387 */ /* 0x0003e20000100800 */
[----:B------:R-:W-:Y:S01]  /*2630*/  ISETP.GE.AND P2, PT, R8, 0x1, PT ;  /* 0x000000010800780c */ /* 0x000fe20003f46270 */
[----:B--2---:R-:W-:-:S04]  /*2640*/  @P4 IMAD.IADD R4, R5, 0x1, -R7 ;  /* 0x0000000105044824 */ /* 0x004fc800078e0a07 */
[----:B------:R-:W-:-:S04]  /*2650*/  @P1 IMAD.HI.U32 R3, R0, c[0x0][0x2c8], RZ ;  /* 0x0000b20000031a27 */ /* 0x000fc800078e00ff */
[----:B------:R-:W-:Y:S01]  /*2660*/  IMAD.IADD R5, R14, 0x1, R4 ;  /* 0x000000010e057824 */ /* 0x000fe200078e0204 */
[----:B------:R-:W-:-:S04]  /*2670*/  @P1 SHF.R.U32.HI R0, RZ, c[0x0][0x2cc], R3 ;  /* 0x0000b300ff001a19 */ /* 0x000fc80000011603 */
[----:B------:R1:W-:Y:S01]  /*2680*/  STL.64 [R1+0x60], R4 ;  /* 0x0000600401007387 */ /* 0x0003e20000100a00 */
[----:B------:R-:W-:Y:S02]  /*2690*/  IADD3 R2, R5, 0x2f, RZ ;  /* 0x0000002f05027810 */ /* 0x000fe40007ffe0ff */
[----:B------:R-:W-:-:S03]  /*26a0*/  IADD3 R0, R0, 0x1, R5 ;  /* 0x0000000100007810 */ /* 0x000fc60007ffe005 */
[----:B------:R-:W-:-:S04]  /*26b0*/  IMAD.HI R2, R2, 0x2aaaaaab, RZ ;  /* 0x2aaaaaab02027827 */ /* 0x000fc800078e02ff */
[----:B------:R-:W-:Y:S01]  /*26c0*/  IMAD.IADD R3, R0, 0x1, -R21 ;  /* 0x0000000100037824 */ /* 0x000fe200078e0a15 */
[----:B------:R-:W-:-:S04]  /*26d0*/  SHF.R.U32.HI R7, RZ, 0x1f, R2 ;  /* 0x0000001fff077819 */ /* 0x000fc80000011602 */
[----:B------:R-:W-:Y:S02]  /*26e0*/  LEA.HI.SX32 R18, R2, R7, 0x1d ;  /* 0x0000000702127211 */ /* 0x000fe400078feaff */
[----:B------:R-:W-:Y:S01]  /*26f0*/  IADD3 R2, R3, c[0x0][0x328], RZ ;  /* 0x0000ca0003027a10 */ /* 0x000fe20007ffe0ff */
[----:B------:R1:W-:Y:S01]  /*2700*/  STL [R1+0x68], R10 ;  /* 0x0000680a01007387 */ /* 0x0003e20000100800 */
        /* <DEDUP_REMOVED lines=11> */
.L_x_1833:
[----:B------:R-:W-:-:S13]  /*27c0*/  ISETP.NE.AND P0, PT, R8, 0x1, PT ;  /* 0x000000010800780c */ /* 0x000fda0003f05270 */
[----:B------:R-:W-:-:S05]  /*27d0*/  @P0 IMAD.HI.U32 R3, R0, c[0x0][0x330], RZ ;  /* 0x0000cc0000030a27 */ /* 0x000fca00078e00ff */
[----:B------:R-:W-:Y:S02]  /*27e0*/  @P0 SHF.R.U32.HI R0, RZ, c[0x0][0x334], R3 ;  /* 0x0000cd00ff000a19 */ /* 0x000fe40000011603 */
.L_x_1834:
[----:B------:R-:W-:Y:S05]  /*27f0*/  BSYNC B0 ;  /* 0x0000000000007941 */ /* 0x000fea0003800000 */
.L_x_1832:
[----:B------:R-:W-:-:S05]  /*2800*/  IMAD R0, R0, R8, c[0x0][0x32c] ;  /* 0x0000cb0000007624 */ /* 0x000fca00078e0208 */
[----:B------:R-:W-:-:S04]  /*2810*/  IMNMX R2, R2, R0, PT ;  /* 0x0000000002027217 */ /* 0x000fc80003800200 */
.L_x_1831:
[----:B------:R-:W-:Y:S01]  /*2820*/  IADD3 R3, R2, 0x2f, RZ ;  /* 0x0000002f02037810 */ /* 0x000fe20007ffe0ff */
[----:B------:R-:W-:-:S04]  /*2830*/  @P1 IMAD.HI.U32 R2, R9, c[0x0][0x2c8], RZ ;  /* 0x0000b20009021a27 */ /* 0x000fc800078e00ff */
[----:B------:R-:W-:-:S04]  /*2840*/  IMAD.HI R3, R3, 0x2aaaaaab, RZ ;  /* 0x2aaaaaab03037827 */ /* 0x000fc800078e02ff */
[----:B------:R-:W-:Y:S01]  /*2850*/  IMAD.MOV.U32 R0, RZ, RZ, R9 ;  /* 0x000000ffff007224 */ /* 0x000fe200078e0009 */
[----:B------:R-:W-:Y:S02]  /*2860*/  @P1 SHF.R.U32.HI R0, RZ, c[0x0][0x2cc], R2 ;  /* 0x0000b300ff001a19 */ /* 0x000fe40000011602 */
[----:B-1----:R-:W-:Y:S02]  /*2870*/  SHF.R.U32.HI R9, RZ, 0x1f, R3 ;  /* 0x0000001fff097819 */ /* 0x002fe40000011603 */
[----:B------:R-:W-:Y:S02]  /*2880*/  IADD3 R0, R0, R5, -R21 ;  /* 0x0000000500007210 */ /* 0x000fe40007ffe815 */
[----:B------:R-:W-:Y:S02]  /*2890*/  LEA.HI.SX32 R9, R3, R9, 0x1d ;  /* 0x0000000903097211 */ /* 0x000fe400078feaff */
        /* <DEDUP_REMOVED lines=12> */
.L_x_1837:
[----:B------:R-:W-:-:S13]  /*2960*/  ISETP.NE.AND P0, PT, R8, 0x1, PT ;  /* 0x000000010800780c */ /* 0x000fda0003f05270 */
[----:B------:R-:W-:-:S05]  /*2970*/  @P0 IMAD.HI.U32 R3, R0, c[0x0][0x330], RZ ;  /* 0x0000cc0000030a27 */ /* 0x000fca00078e00ff */
[----:B------:R-:W-:Y:S02]  /*2980*/  @P0 SHF.R.U32.HI R0, RZ, c[0x0][0x334], R3 ;  /* 0x0000cd00ff000a19 */ /* 0x000fe40000011603 */
.L_x_1838:
[----:B------:R-:W-:Y:S05]  /*2990*/  BSYNC B0 ;  /* 0x0000000000007941 */ /* 0x000fea0003800000 */
.L_x_1836:
[----:B------:R-:W-:-:S05]  /*29a0*/  IMAD R0, R0, c[0x0][0x32c], RZ ;  /* 0x0000cb0000007a24 */ /* 0x000fca00078e02ff */
[----:B------:R-:W-:-:S05]  /*29b0*/  IMNMX R2, R2, R0, !PT ;  /* 0x0000000002027217 */ /* 0x000fca0007800200 */
.L_x_1835:
[----:B------:R-:W-:Y:S01]  /*29c0*/  IMAD.HI R2, R2, 0x2aaaaaab, RZ ;  /* 0x2aaaaaab02027827 */ /* 0x000fe200078e02ff */
[----:B------:R-:W-:Y:S01]  /*29d0*/  LOP3.LUT R0, R238, 0xff000000, RZ, 0xc0, !PT ;  /* 0xff000000ee007812 */ /* 0x000fe200078ec0ff */
[----:B------:R-:W-:Y:S03]  /*29e0*/  BSSY B0, `(.L_x_1839) ;  /* 0x000002d000007945 */ /* 0x000fe60003800000 */
[----:B------:R-:W-:Y:S02]  /*29f0*/  SHF.R.U32.HI R8, RZ, 0x1f, R2 ;  /* 0x0000001fff087819 */ /* 0x000fe40000011602 */
[----:B------:R-:W-:Y:S02]  /*2a00*/  SHF.R.U32.HI R0, RZ, 0x8, R0 ;  /* 0x00000008ff007819 */ /* 0x000fe40000011600 */
[----:B------:R-:W-:Y:S02]  /*2a10*/  LEA.HI.SX32 R8, R2, R8, 0x1d ;  /* 0x0000000802087211 */ /* 0x000fe400078feaff */
[----:B------:R-:W-:-:S02]  /*2a20*/  LOP3.LUT R2, R238, 0xff0000, RZ, 0xc0, !PT ;  /* 0x00ff0000ee027812 */ /* 0x000fc400078ec0ff */
[----:B------:R-:W-:Y:S02]  /*2a30*/  IMNMX R8, RZ, R8, !PT ;  /* 0x00000008ff087217 */ /* 0x000fe40007800200 */
[----:B------:R-:W-:Y:S01]  /*2a40*/  LEA.HI R0, R2, R0, RZ, 0x10 ;  /* 0x0000000002007211 */ /* 0x000fe200078f80ff */
[----:B------:R-:W-:Y:S01]  /*2a50*/  IMAD.MOV.U32 R2, RZ, RZ, RZ ;  /* 0x000000ffff027224 */ /* 0x000fe200078e00ff */
        /* <DEDUP_REMOVED lines=10> */
[----:B------:R-:W2:Y:S03]  /*2b00*/  I2F.RP R2, R7 ;  /* 0x0000000700027306 */ /* 0x000ea60000209400 */
[----:B------:R-:W-:-:S05]  /*2b10*/  IMAD.IADD R12, R12, 0x1, -R8 ;  /* 0x000000010c0c7824 */ /* 0x000fca00078e0a08 */
[----:B------:R-:W-:Y:S02]  /*2b20*/  IABS R16, R12 ;  /* 0x0000000c00107213 */ /* 0x000fe40000000000 */
[----:B------:R-:W-:-:S04]  /*2b30*/  LOP3.LUT R12, R12, R0, RZ, 0x3c, !PT ;  /* 0x000000000c0c7212 */ /* 0x000fc800078e3cff */
[----:B------:R-:W-:Y:S01]  /*2b40*/  ISETP.GE.AND P1, PT, R12, RZ, PT ;  /* 0x000000ff0c00720c */ /* 0x000fe20003f26270 */
        /* <DEDUP_REMOVED lines=22> */
.L_x_1840:
[----:B------:R-:W-:Y:S05]  /*2cb0*/  BSYNC B0 ;  /* 0x0000000000007941 */ /* 0x000fea0003800000 */
.L_x_1839:
[----:B------:R-:W2:Y:S01]  /*2cc0*/  LDL R12, [R1+0x1b0] ;  /* 0x0001b000010c7983 */ /* 0x000ea20000100800 */
[----:B------:R-:W-:-:S04]  /*2cd0*/  IMAD R8, R23, R2, R8 ;  /* 0x0000000217087224 */ /* 0x000fc800078e0208 */
[C---:B------:R-:W-:Y:S02]  /*2ce0*/  IMAD.IADD R0, R8.reuse, 0x1, R2 ;  /* 0x0000000108007824 */ /* 0x040fe400078e0202 */
[----:B------:R-:W-:-:S03]  /*2cf0*/  IMAD R2, R8, 0x30, -R14 ;  /* 0x0000003008027824 */ /* 0x000fc600078e0a0e */
[----:B------:R-:W-:Y:S02]  /*2d00*/  IMNMX R0, R9, R0, PT ;  /* 0x0000000009007217 */ /* 0x000fe40003800200 */
[----:B------:R-:W-:-:S03]  /*2d10*/  IMNMX R2, RZ, R2, !PT ;  /* 0x00000002ff027217 */ /* 0x000fc60007800200 */
[----:B------:R-:W-:-:S05]  /*2d20*/  IMAD R0, R0, 0x30, -R14 ;  /* 0x0000003000007824 */ /* 0x000fca00078e0a0e */
[----:B------:R-:W-:-:S04]  /*2d30*/  IMNMX R0, R0, R4, PT ;  /* 0x0000000400007217 */ /* 0x000fc80003800200 */
[----:B------:R-:W-:Y:S01]  /*2d40*/  ISETP.GT.AND P0, PT, R0, R2, PT ;  /* 0x000000020000720c */ /* 0x000fe20003f04270 */
[----:B-1----:R-:W-:-:S05]  /*2d50*/  IMAD.WIDE.U32 R2, R2, -0x55555555, RZ ;  /* 0xaaaaaaab02027825 */ /* 0x002fca00078e00ff */
[----:B------:R-:W-:-:S05]  /*2d60*/  SHF.R.U32.HI R111, RZ, 0x5, R3 ;  /* 0x00000005ff6f7819 */ /* 0x000fca0000011603 */
[----:B------:R-:W-:Y:S02]  /*2d70*/  IMAD.MOV.U32 R7, RZ, RZ, R111 ;  /* 0x000000ffff077224 */ /* 0x000fe400078e006f */
[----:B------:R-:W-:-:S05]  /*2d80*/  @P0 IADD3 R0, R0, 0x2f, RZ ;  /* 0x0000002f00000810 */ /* 0x000fca0007ffe0ff */
[----:B------:R-:W-:-:S05]  /*2d90*/  @P0 IMAD.HI R0, R0, 0x2aaaaaab, RZ ;  /* 0x2aaaaaab00000827 */ /* 0x000fca00078e02ff */
[----:B------:R-:W-:-:S04]  /*2da0*/  @P0 SHF.R.U32.HI R2, RZ, 0x1f, R0 ;  /* 0x0000001fff020819 */ /* 0x000fc80000011600 */
[----:B------:R-:W-:-:S04]  /*2db0*/  @P0 LEA.HI.SX32 R7, R0, R2, 0x1d ;  /* 0x0000000200070211 */ /* 0x000fc800078feaff */
[----:B------:R-:W-:Y:S01]  /*2dc0*/  ISETP.GT.AND P0, PT, R7, R111, PT ;  /* 0x0000006f0700720c */ /* 0x000fe20003f04270 */
[----:B--2---:R-:W-:-:S04]  /*2dd0*/  IMAD.IADD R220, R6, 0x1, R12 ;  /* 0x0000000106dc7824 */ /* 0x004fc800078e020c */
[----:B------:R-:W-:-:S08]  /*2de0*/  IMAD.SHL.U32 R220, R220, 0x2, RZ ;  /* 0x00000002dcdc7824 */ /* 0x000fd000078e00ff */
[----:B------:R-:W-:Y:S05]  /*2df0*/  @!P0 BRA `(.L_x_1841) ;  /* 0x00006a5000008947 */ /* 0x000fea0003800000 */
[----:B------:R-:W-:Y:S02]  /*2e00*/  ISETP.NE.U32.AND P0, PT, RZ, c[0x0][0x340], PT ;  /* 0x0000d000ff007a0c */ /* 0x000fe40003f05070 */
[----:B------:R-:W-:Y:S02]  /*2e10*/  SHF.R.S32.HI R30, RZ, 0x1f, R231 ;  /* 0x0000001fff1e7819 */ /* 0x000fe400000114e7 */
[----:B------:R-:W-:-:S13]  /*2e20*/  ISETP.NE.AND.EX P3, PT, RZ, c[0x0][0x344], PT, P0 ;  /* 0x0000d100ff007a0c */ /* 0x000fda0003f65300 */
[----:B------:R-:W-:-:S05]  /*2e30*/  @P3 IMAD.WIDE R2, R239, R22, c[0x0][0x340] ;  /* 0x0000d000ef023625 */ /* 0x000fca00078e0216 */
[----:B------:R1:W2:Y:S01]  /*2e40*/  @P3 LDG.E R26, [R2.64] ;  /* 0x0000000c021a3981 */ /* 0x0002a2000c1e1900 */
[----:B------:R-:W-:Y:S01]  /*2e50*/  SHF.R.S32.HI R25, RZ, 0x1f, R239 ;  /* 0x0000001fff197819 */ /* 0x000fe200000114ef */
[----:B------:R-:W-:Y:S01]  /*2e60*/  IMAD.WIDE.U32 R8, R243, c[0x0][0x1e8], RZ ;  /* 0x00007a00f3087a25 */ /* 0x000fe200078e00ff */
[----:B------:R-:W-:Y:S02]  /*2e70*/  SEL R84, R239, RZ, !P4 ;  /* 0x000000ffef547207 */ /* 0x000fe40006000000 */
[----:B------:R-:W-:Y:S01]  /*2e80*/  SEL R29, R25, RZ, !P4 ;  /* 0x000000ff191d7207 */ /* 0x000fe20006000000 */
[----:B------:R-:W-:Y:S01]  /*2e90*/  IMAD.WIDE.U32 R12, R231, c[0x0][0x280], R140 ;  /* 0x0000a000e70c7a25 */ /* 0x000fe200078e008c */
[----:B------:R-:W-:Y:S02]  /*2ea0*/  IADD3 R37, R7, -0x1, RZ ;  /* 0xffffffff07257810 */ /* 0x000fe40007ffe0ff */
[----:B------:R-:W-:Y:S01]  /*2eb0*/  IADD3 R110, P0, R231, R19, RZ ;  /* 0x00000013e76e7210 */ /* 0x000fe20007f1e0ff */
[----:B------:R-:W-:Y:S01]  /*2ec0*/  IMAD R0, R29, c[0x0][0x248], RZ ;  /* 0x000092001d007a24 */ /* 0x000fe200078e02ff */
[----:B------:R-:W-:Y:S01]  /*2ed0*/  MOV R22, R8 ;  /* 0x0000000800167202 */ /* 0x000fe20000000f00 */
[----:B------:R-:W-:Y:S01]  /*2ee0*/  IMAD R8, R37, -0x30, R4 ;  /* 0xffffffd025087824 */ /* 0x000fe200078e0204 */
[----:B------:R-:W-:Y:S01]  /*2ef0*/  LEA.HI.X.SX32 R120, R19, R30, 0x1, P0 ;  /* 0x0000001e13787211 */ /* 0x000fe200000f0eff */
[----:B------:R-:W-:Y:S01]  /*2f00*/  IMAD R0, R84, c[0x0][0x24c], R0 ;  /* 0x0000930054007a24 */ /* 0x000fe200078e0200 */
[----:B------:R-:W-:Y:S01]  /*2f10*/  MOV R124, 0x30 ;  /* 0x00000030007c7802 */ /* 0x000fe20000000f00 */
[----:B------:R-:W-:Y:S01]  /*2f20*/  IMAD R24, R30, c[0x0][0x280], RZ ;  /* 0x0000a0001e187a24 */ /* 0x000fe200078e02ff */
[----:B------:R-:W-:Y:S01]  /*2f30*/  IMNMX R8, R8, 0x30, PT ;  /* 0x0000003008087817 */ /* 0x000fe20003800200 */
[----:B------:R-:W-:Y:S01]  /*2f40*/  IMAD.IADD R28, R20, 0x1, R17 ;  /* 0x00000001141c7824 */ /* 0x000fe200078e0211 */
[----:B------:R-:W-:Y:S01]  /*2f50*/  LOP3.LUT R215, R215, 0xfffffff7, RZ, 0xc0, !PT ;  /* 0xfffffff7d7d77812 */ /* 0x000fe200078ec0ff */
[----:B------:R-:W-:Y:S01]  /*2f60*/  IMAD R136, R124, c[0x0][0x23c], RZ ;  /* 0x00008f007c887a24 */ /* 0x000fe200078e02ff */
[----:B------:R-:W-:Y:S01]  /*2f70*/  ISETP.GE.AND P6, PT, R234, c[0x0][0x1d4], PT ;  /* 0x00007500ea007a0c */ /* 0x000fe20003fc6270 */
[----:B------:R-:W-:Y:S01]  /*2f80*/  IMAD.WIDE.U32 R122, R124, c[0x0][0x238], RZ ;  /* 0x00008e007c7a7a25 */ /* 0x000fe200078e00ff */
[----:B------:R-:W-:-:S02]  /*2f90*/  SHF.R.S32.HI R143, RZ, 0x1f, R142 ;  /* 0x0000001fff8f7819 */ /* 0x000fc4000001148e */
[----:B------:R-:W-:Y:S01]  /*2fa0*/  MOV R132, c[0x0][0x238] ;  /* 0x00008e0000847a02 */ /* 0x000fe20000000f00 */
[C---:B-1----:R-:W-:Y:S01]  /*2fb0*/  IMAD.WIDE.U32 R2, R243.reuse, c[0x0][0x240], R140 ;  /* 0x00009000f3027a25 */ /* 0x042fe200078e008c */
[----:B------:R-:W-:Y:S02]  /*2fc0*/  MOV R139, c[0x0][0x290] ;  /* 0x0000a400008b7a02 */ /* 0x000fe40000000f00 */
[----:B------:R-:W-:Y:S01]  /*2fd0*/  SHF.L.U32 R152, R132, 0x5, RZ ;  /* 0x0000000584987819 */ /* 0x000fe200000006ff */
[----:B------:R-:W-:Y:S01]  /*2fe0*/  IMAD R3, R243, c[0x0][0x244], R3 ;  /* 0x00009100f3037a24 */ /* 0x000fe200078e0203 */
[----:B------:R-:W-:Y:S01]  /*2ff0*/  MOV R69, c[0x0][0x27c] ;  /* 0x00009f0000457a02 */ /* 0x000fe20000000f00 */
[----:B------:R-:W-:Y:S02]  /*3000*/  IMAD.IADD R136, R123, 0x1, R136 ;  /* 0x000000017b887824 */ /* 0x000fe400078e0288 */
[----:B------:R-:W-:Y:S01]  /*3010*/  IMAD.WIDE.U32 R2, R84, c[0x0][0x248], R2 ;  /* 0x0000920054027a25 */ /* 0x000fe200078e0002 */
[----:B------:R-:W-:-:S03]  /*3020*/  SHF.L.U32 R68, R69, 0x1, RZ ;  /* 0x0000000145447819 */ /* 0x000fc600000006ff */
[----:B------:R-:W-:Y:S01]  /*3030*/  IMAD.MOV.U32 R20, RZ, RZ, R12 ;  /* 0x000000ffff147224 */ /* 0x000fe200078e000c */
[----:B------:R-:W-:Y:S01]  /*3040*/  IADD3 R3, R3, R0, RZ ;  /* 0x0000000003037210 */ /* 0x000fe20007ffe0ff */
[----:B------:R-:W-:Y:S01]  /*3050*/  IMAD R0, R120, c[0x0][0x238], RZ ;  /* 0x00008e0078007a24 */ /* 0x000fe200078e02ff */
[----:B------:R-:W-:Y:S01]  /*3060*/  SHF.R.S32.HI R12, RZ, 0x1f, R37 ;  /* 0x0000001fff0c7819 */ /* 0x000fe20000011425 */
[C---:B------:R-:W-:Y:S02]  /*3070*/  IMAD R24, R231.reuse, c[0x0][0x284], R24 ;  /* 0x0000a100e7187a24 */ /* 0x040fe400078e0218 */
[C---:B------:R-:W-:Y:S01]  /*3080*/  IMAD R7, R110.reuse, c[0x0][0x23c], R0 ;  /* 0x00008f006e077a24 */ /* 0x040fe200078e0200 */
[----:B------:R-:W-:Y:S01]  /*3090*/  IADD3 R0, -R231, R8, RZ ;  /* 0x00000008e7007210 */ /* 0x000fe20007ffe1ff */
[----:B------:R-:W-:Y:S01]  /*30a0*/  IMAD.WIDE.U32 R108, R110, c[0x0][0x238], R2 ;  /* 0x00008e006e6c7a25 */ /* 0x000fe200078e0002 */
[----:B------:R-:W-:Y:S02]  /*30b0*/  IADD3 R21, R24, R13, RZ ;  /* 0x0000000d18157210 */ /* 0x000fe40007ffe0ff */
[C---:B------:R-:W-:Y:S01]  /*30c0*/  ISETP.GE.AND P1, PT, R0.reuse, 0x1, PT ;  /* 0x000000010000780c */ /* 0x040fe20003f26270 */
[----:B------:R-:W-:Y:S01]  /*30d0*/  IMAD R23, R243, c[0x0][0x1ec], R9 ;  /* 0x00007b00f3177a24 */ /* 0x000fe200078e0209 */
[----:B------:R-:W-:Y:S01]  /*30e0*/  ISETP.GT.AND P0, PT, R0, 0x20, PT ;  /* 0x000000200000780c */ /* 0x000fe20003f04270 */
[----:B------:R-:W-:Y:S01]  /*30f0*/  IMAD R9, R136, R37, RZ ;  /* 0x0000002588097224 */ /* 0x000fe200078e02ff */
[----:B------:R-:W-:Y:S01]  /*3100*/  SHF.R.S32.HI R0, RZ, 0x1f, R10 ;  /* 0x0000001fff007819 */ /* 0x000fe2000001140a */
[----:B------:R-:W-:-:S02]  /*3110*/  IMAD.IADD R107, R109, 0x1, R7 ;  /* 0x000000016d6b7824 */ /* 0x000fc400078e0207 */
[----:B------:R-:W-:Y:S02]  /*3120*/  IMAD.MOV.U32 R106, RZ, RZ, R108 ;  /* 0x000000ffff6a7224 */ /* 0x000fe400078e006c */
[-C--:B------:R-:W-:Y:S02]  /*3130*/  IMAD R9, R12, R122.reuse, R9 ;  /* 0x0000007a0c097224 */ /* 0x080fe400078e0209 */
[----:B------:R-:W-:-:S04]  /*3140*/  IMAD.WIDE.U32 R12, R37, R122, R106 ;  /* 0x0000007a250c7225 */ /* 0x000fc800078e006a */
[----:B------:R-:W-:Y:S01]  /*3150*/  IMAD.IADD R7, R13, 0x1, R9 ;  /* 0x000000010d077824 */ /* 0x000fe200078e0209 */
[----:B------:R-:W-:Y:S01]  /*3160*/  @P1 LEA R8, P2, R12, c[0x0][0x220], 0x1 ;  /* 0x000088000c081a11 */ /* 0x000fe200078408ff */
[----:B------:R-:W-:Y:S02]  /*3170*/  IMAD R5, R30, c[0x0][0x290], RZ ;  /* 0x0000a4001e057a24 */ /* 0x000fe400078e02ff */
[C---:B------:R-:W-:Y:S01]  /*3180*/  IMAD.WIDE.U32 R16, R231.reuse, c[0x0][0x290], R142 ;  /* 0x0000a400e7107a25 */ /* 0x040fe200078e008e */
[----:B------:R-:W-:Y:S02]  /*3190*/  @P1 LEA.HI.X R9, R12, c[0x0][0x224], R7, 0x1, P2 ;  /* 0x000089000c091a11 */ /* 0x000fe400010f0c07 */
[----:B------:R-:W-:Y:S01]  /*31a0*/  ISETP.GE.AND P2, PT, R140, c[0x0][0x1d4], PT ;  /* 0x000075008c007a0c */ /* 0x000fe20003f46270 */
[C---:B------:R-:W-:Y:S02]  /*31b0*/  IMAD R5, R231.reuse, c[0x0][0x294], R5 ;  /* 0x0000a500e7057a24 */ /* 0x040fe400078e0205 */
[----:B------:R-:W-:-:S03]  /*31c0*/  IMAD.WIDE.U32 R14, R231, c[0x0][0x290], R140 ;  /* 0x0000a400e70e7a25 */ /* 0x000fc600078e008c */
[----:B------:R-:W-:Y:S01]  /*31d0*/  IADD3 R17, R17, R5, RZ ;  /* 0x0000000511117210 */ /* 0x000fe20007ffe0ff */
[----:B------:R-:W-:Y:S02]  /*31e0*/  IMAD.MOV.U32 R131, RZ, RZ, 0x5 ;  /* 0x00000005ff837424 */ /* 0x000fe400078e00ff */
[----:B------:R-:W-:Y:S01]  /*31f0*/  IMAD.IADD R15, R5, 0x1, R15 ;  /* 0x00000001050f7824 */ /* 0x000fe200078e020f */
[----:B------:R-:W-:Y:S01]  /*3200*/  @P0 IADD3 R5, P4, R152, R12, RZ ;  /* 0x0000000c98050210 */ /* 0x000fe20007f9e0ff */
[----:B------:R-:W-:Y:S01]  /*3210*/  IMAD.WIDE.U32 R18, R231, c[0x0][0x280], R142 ;  /* 0x0000a000e7127a25 */ /* 0x000fe200078e008e */
[----:B------:R-:W-:Y:S02]  /*3220*/  SHF.L.U64.HI R132, R132, R131, c[0x0][0x23c] ;  /* 0x00008f0084847619 */ /* 0x000fe40000010283 */
[----:B------:R-:W-:Y:S01]  /*3230*/  @P2 LOP3.LUT R215, R215, 0x8, RZ, 0xfc, !PT ;  /* 0x00000008d7d72812 */ /* 0x000fe200078efcff */
[----:B------:R-:W-:Y:S01]  /*3240*/  IMAD.IADD R19, R19, 0x1, R24 ;  /* 0x0000000113137824 */ /* 0x000fe200078e0218 */
[----:B------:R-:W-:Y:S01]  /*3250*/  @P0 IADD3.X R7, R7, R132, RZ, P4, !PT ;  /* 0x0000008407070210 */ /* 0x000fe200027fe4ff */
[----:B------:R-:W-:Y:S01]  /*3260*/  IMAD R24, R0, c[0x0][0x290], RZ ;  /* 0x0000a40000187a24 */ /* 0x000fe200078e02ff */
[----:B------:R-:W-:Y:S01]  /*3270*/  LOP3.LUT R215, R215, 0xfffffffb, RZ, 0xc0, !PT ;  /* 0xfffffffbd7d77812 */ /* 0x000fe200078ec0ff */
[----:B------:R-:W-:Y:S01]  /*3280*/  IMAD.WIDE.U32 R90, R10, c[0x0][0x290], R14 ;  /* 0x0000a4000a5a7a25 */ /* 0x000fe200078e000e */
[----:B------:R-:W-:-:S02]  /*3290*/  SHF.R.S32.HI R15, RZ, 0x1f, R28 ;  /* 0x0000001fff0f7819 */ /* 0x000fc4000001141c */
[----:B------:R-:W-:Y:S01]  /*32a0*/  SHF.L.U64.HI R130, R139, R131, c[0x0][0x294] ;  /* 0x0000a5008b827619 */ /* 0x000fe20000010283 */
[----:B------:R-:W-:Y:S01]  /*32b0*/  IMAD.WIDE.U32 R150, R231, c[0x0][0x1e0], RZ ;  /* 0x00007800e7967a25 */ /* 0x000fe200078e00ff */
[----:B------:R-:W-:-:S03]  /*32c0*/  SHF.L.U32 R139, R139, 0x5, RZ ;  /* 0x000000058b8b7819 */ /* 0x000fc600000006ff */
[----:B------:R-:W-:Y:S02]  /*32d0*/  IMAD R80, R15, c[0x0][0x1e0], RZ ;  /* 0x000078000f507a24 */ /* 0x000fe400078e02ff */
[----:B------:R-:W-:Y:S02]  /*32e0*/  IMAD.MOV.U32 R138, RZ, RZ, c[0x0][0x280] ;  /* 0x0000a000ff8a7624 */ /* 0x000fe400078e00ff */
[----:B------:R-:W-:Y:S02]  /*32f0*/  IMAD R80, R28, c[0x0][0x1e4], R80 ;  /* 0x000079001c507a24 */ /* 0x000fe400078e0250 */
[----:B------:R-:W-:Y:S01]  /*3300*/  IMAD R24, R10, c[0x0][0x294], R24 ;  /* 0x0000a5000a187a24 */ /* 0x000fe200078e0218 */
[----:B------:R-:W-:Y:S01]  /*3310*/  SHF.L.U64.HI R121, R138, R131, c[0x0][0x284] ;  /* 0x0000a1008a797619 */ /* 0x000fe20000010283 */
[----:B------:R-:W-:-:S04]  /*3320*/  IMAD.WIDE.U32 R92, R10, c[0x0][0x280], R20 ;  /* 0x0000a0000a5c7a25 */ /* 0x000fc800078e0014 */
[----:B------:R-:W-:-:S04]  /*3330*/  IMAD.WIDE.U32 R88, R10, c[0x0][0x280], R18 ;  /* 0x0000a0000a587a25 */ /* 0x000fc800078e0012 */
[----:B------:R-:W-:-:S04]  /*3340*/  IMAD.WIDE.U32 R86, R10, c[0x0][0x290], R16 ;  /* 0x0000a4000a567a25 */ /* 0x000fc800078e0010 */
[C---:B------:R-:W-:Y:S01]  /*3350*/  IMAD R135, R124.reuse, c[0x0][0x1e4], RZ ;  /* 0x000079007c877a24 */ /* 0x040fe200078e02ff */
[----:B------:R-:W-:Y:S01]  /*3360*/  IADD3 R101, R87, R24, RZ ;  /* 0x0000001857657210 */ /* 0x000fe20007ffe0ff */
[C---:B------:R-:W-:Y:S02]  /*3370*/  IMAD R133, R124.reuse, c[0x0][0x284], RZ ;  /* 0x0000a1007c857a24 */ /* 0x040fe400078e02ff */
[C---:B------:R-:W-:Y:S02]  /*3380*/  IMAD R134, R124.reuse, c[0x0][0x294], RZ ;  /* 0x0000a5007c867a24 */ /* 0x040fe400078e02ff */
[----:B------:R-:W-:-:S04]  /*3390*/  IMAD.WIDE.U32 R128, R124, c[0x0][0x1e0], RZ ;  /* 0x000078007c807a25 */ /* 0x000fc800078e00ff */
[----:B------:R-:W-:Y:S01]  /*33a0*/  IMAD.WIDE.U32 R126, R124, c[0x0][0x280], RZ ;  /* 0x0000a0007c7e7a25 */ /* 0x000fe200078e00ff */
[----:B------:R-:W-:-:S03]  /*33b0*/  IADD3 R135, R129, R135, RZ ;  /* 0x0000008781877210 */ /* 0x000fc60007ffe0ff */
[----:B------:R-:W-:Y:S01]  /*33c0*/  IMAD.WIDE.U32 R124, R124, c[0x0][0x290], RZ ;  /* 0x0000a4007c7c7a25 */ /* 0x000fe200078e00ff */
[----:B------:R-:W-:-:S03]  /*33d0*/  IADD3 R133, R127, R133, RZ ;  /* 0x000000857f857210 */ /* 0x000fc60007ffe0ff */
[----:B------:R-:W-:Y:S02]  /*33e0*/  IMAD.SHL.U32 R138, R138, 0x20, RZ ;  /* 0x000000208a8a7824 */ /* 0x000fe400078e00ff */
[----:B------:R-:W-:Y:S02]  /*33f0*/  IMAD.IADD R134, R125, 0x1, R134 ;  /* 0x000000017d867824 */ /* 0x000fe400078e0286 */
[----:B------:R-:W-:Y:S01]  /*3400*/  IMAD.IADD R103, R24, 0x1, R91 ;  /* 0x0000000118677824 */ /* 0x000fe200078e025b */
[----:B--2---:R-:W-:Y:S01]  /*3410*/  @P3 MOV R2, R26 ;  /* 0x0000001a00023202 */ /* 0x004fe20000000f00 */
[----:B------:R-:W-:Y:S01]  /*3420*/  @!P3 IMAD.MOV.U32 R2, RZ, RZ, R239 ;  /* 0x000000ffff02b224 */ /* 0x000fe200078e00ef */
[----:B------:R-:W-:Y:S02]  /*3430*/  @P3 SHF.R.S32.HI R3, RZ, 0x1f, R26 ;  /* 0x0000001fff033819 */ /* 0x000fe4000001141a */
[----:B------:R-:W-:Y:S01]  /*3440*/  @!P3 MOV R3, R25 ;  /* 0x000000190003b202 */ /* 0x000fe20000000f00 */
[----:B------:R-:W-:Y:S01]  /*3450*/  IMAD R25, R0, c[0x0][0x280], RZ ;  /* 0x0000a00000197a24 */ /* 0x000fe200078e02ff */
[----:B------:R-:W-:-:S02]  /*3460*/  SEL R27, R2, RZ, !P5 ;  /* 0x000000ff021b7207 */ /* 0x000fc40006800000 */
[----:B------:R-:W-:Y:S01]  /*3470*/  SEL R26, R3, RZ, !P5 ;  /* 0x000000ff031a7207 */ /* 0x000fe20006800000 */
[----:B------:R-:W-:Y:S01]  /*3480*/  IMAD R25, R10, c[0x0][0x284], R25 ;  /* 0x0000a1000a197a24 */ /* 0x000fe200078e0219 */
[----:B------:R-:W-:Y:S01]  /*3490*/  ISETP.GE.AND P5, PT, R144, c[0x0][0x1d4], PT ;  /* 0x0000750090007a0c */ /* 0x000fe20003fa6270 */
[----:B------:R-:W-:Y:S01]  /*34a0*/  IMAD.WIDE.U32 R12, R27, c[0x0][0x1f0], R22 ;  /* 0x00007c001b0c7a25 */ /* 0x000fe200078e0016 */
[----:B------:R-:W-:Y:S02]  /*34b0*/  ISETP.GE.AND P3, PT, R233, c[0x0][0x1d4], PT ;  /* 0x00007500e9007a0c */ /* 0x000fe40003f66270 */
[----:B------:R-:W-:Y:S01]  /*34c0*/  @P0 LEA R2, P2, R5, c[0x0][0x220], 0x1 ;  /* 0x0000880005020a11 */ /* 0x000fe200078408ff */
[----:B------:R-:W-:Y:S01]  /*34d0*/  IMAD R0, R26, c[0x0][0x1f0], RZ ;  /* 0x00007c001a007a24 */ /* 0x000fe200078e02ff */
[----:B------:R-:W-:Y:S02]  /*34e0*/  IADD3 R105, R25, R93, RZ ;  /* 0x0000005d19697210 */ /* 0x000fe40007ffe0ff */
[----:B------:R-:W-:Y:S01]  /*34f0*/  @P0 LEA.HI.X R3, R5, c[0x0][0x224], R7, 0x1, P2 ;  /* 0x0000890005030a11 */ /* 0x000fe200010f0c07 */
[----:B------:R-:W-:Y:S01]  /*3500*/  IMAD R0, R27, c[0x0][0x1f4], R0 ;  /* 0x00007d001b007a24 */ /* 0x000fe200078e0200 */
[----:B------:R-:W-:-:S03]  /*3510*/  IADD3 R102, R89, R25, RZ ;  /* 0x0000001959667210 */ /* 0x000fc60007ffe0ff */
[----:B------:R-:W-:-:S04]  /*3520*/  @P5 LOP3.LUT R215, R215, 0x4, RZ, 0xfc, !PT ;  /* 0x00000004d7d75812 */ /* 0x000fc800078efcff */
[----:B------:R-:W-:-:S04]  /*3530*/  LOP3.LUT R215, R215, 0xfffffffd, RZ, 0xc0, !PT ;  /* 0xfffffffdd7d77812 */ /* 0x000fc800078ec0ff */
[----:B------:R-:W-:-:S04]  /*3540*/  @P3 LOP3.LUT R215, R215, 0x2, RZ, 0xfc, !PT ;  /* 0x00000002d7d73812 */ /* 0x000fc800078efcff */
[----:B------:R-:W-:-:S04]  /*3550*/  LOP3.LUT R215, R215, 0xfffffffe, RZ, 0xc0, !PT ;  /* 0xfffffffed7d77812 */ /* 0x000fc800078ec0ff */
[----:B------:R-:W-:-:S04]  /*3560*/  @P6 LOP3.LUT R215, R215, 0x1, RZ, 0xfc, !PT ;  /* 0x00000001d7d76812 */ /* 0x000fc800078efcff */
[----:B------:R-:W-:-:S13]  /*3570*/  LOP3.LUT P4, RZ, R215, 0x8, RZ, 0xc0, !PT ;  /* 0x00000008d7ff7812 */ /* 0x000fda000788c0ff */
[----:B------:R-:W-:Y:S01]  /*3580*/  @!PT LDS RZ, [RZ] ;  /* 0x00000000fffff984 */ /* 0x000fe20000000800 */
[----:B------:R-:W-:Y:S01]  /*3590*/  @!PT LDS RZ, [RZ] ;  /* 0x00000000fffff984 */ /* 0x000fe20000000800 */
[----:B------:R-:W-:Y:S01]  /*35a0*/  @!PT LDS RZ, [RZ] ;  /* 0x00000000fffff984 */ /* 0x000fe20000000800 */
[----:B------:R1:W-:Y:S04]  /*35b0*/  @P1 LDGSTS.E.BYPASS.LTC128B.128 [R220+0xa080], [R8.64], !P4 ;  /* 0x0a08000008dc1fae */ /* 0x0003e8000e101d4c */
[----:B------:R1:W-:Y:S04]  /*35c0*/  @P1 LDGSTS.E.BYPASS.LTC128B.128 [R220+0xb880], [R8.64+0x80], !P5 ;  /* 0x0b88008008dc1fae */ /* 0x0003e8000e901d4c */
[----:B------:R1:W-:Y:S04]  /*35d0*/  @P1 LDGSTS.E.BYPASS.LTC128B.128 [R220+0xd080], [R8.64+0x100], !P3 ;  /* 0x0d08010008dc1fae */ /* 0x0003e8000d901d4c */
[----:B------:R1:W-:Y:S01]  /*35e0*/  @P1 LDGSTS.E.BYPASS.LTC128B.128 [R220+0xe880], [R8.64+0x180], !P6 ;  /* 0x0e88018008dc1fae */ /* 0x0003e2000f101d4c */
[----:B------:R-:W-:-:S03]  /*35f0*/  ISETP.GE.AND P1, PT, R140, c[0x0][0x27c], PT ;  /* 0x00009f008c007a0c */ /* 0x000fc60003f26270 */
[----:B------:R2:W-:Y:S04]  /*3600*/  @P0 LDGSTS.E.BYPASS.LTC128B.128 [R223+0xb080], [R2.64], !P4 ;  /* 0x0b08000002df0fae */ /* 0x0005e8000e101d4c */
[----:B------:R2:W-:Y:S04]  /*3610*/  @P0 LDGSTS.E.BYPASS.LTC128B.128 [R223+0xc880], [R2.64+0x80], !P5 ;  /* 0x0c88008002df0fae */ /* 0x0005e8000e901d4c */
[----:B------:R2:W-:Y:S04]  /*3620*/  @P0 LDGSTS.E.BYPASS.LTC128B.128 [R223+0xe080], [R2.64+0x100], !P3 ;  /* 0x0e08010002df0fae */ /* 0x0005e8000d901d4c */
[----:B------:R2:W-:Y:S04]  /*3630*/  @P0 LDGSTS.E.BYPASS.LTC128B.128 [R223+0xf880], [R2.64+0x180], !P6 ;  /* 0x0f88018002df0fae */ /* 0x0005e8000f101d4c */
[----:B------:R-:W0:Y:S01]  /*3640*/  LDGDEPBAR ;  /* 0x00000000000079af */ /* 0x000e220000000000 */
[----:B------:R-:W-:Y:S01]  /*3650*/  WARPSYNC 0xffffffff ;  /* 0xffffffff00007948 */ /* 0x000fe20003800000 */
[----:B-1----:R-:W-:Y:S01]  /*3660*/  IMAD.IADD R9, R13, 0x1, R0 ;  /* 0x000000010d097824 */ /* 0x002fe200078e0200 */
[----:B------:R-:W-:Y:S01]  /*3670*/  MOV R8, R12 ;  /* 0x0000000c00087202 */ /* 0x000fe20000000f00 */
[----:B------:R-:W-:-:S04]  /*3680*/  IMAD R0, R30, c[0x0][0x1e0], RZ ;  /* 0x000078001e007a24 */ /* 0x000fc800078e02ff */
[----:B------:R-:W-:Y:S02]  /*3690*/  IMAD R0, R231, c[0x0][0x1e4], R0 ;  /* 0x00007900e7007a24 */ /* 0x000fe400078e0200 */
[----:B------:R-:W-:-:S04]  /*36a0*/  IMAD.WIDE.U32 R78, R28, c[0x0][0x1e0], R8 ;  /* 0x000078001c4e7a25 */ /* 0x000fc800078e0008 */
[----:B------:R-:W-:Y:S01]  /*36b0*/  IMAD.IADD R112, R151, 0x1, R0 ;  /* 0x0000000197707824 */ /* 0x000fe200078e0200 */
[----:B------:R-:W-:Y:S02]  /*36c0*/  IADD3 R104, P2, P0, R78, R150, R140 ;  /* 0x000000964e687210 */ /* 0x000fe4000785e08c */
[----:B------:R-:W-:-:S04]  /*36d0*/  IADD3 R80, R79, R80, RZ ;  /* 0x000000504f507210 */ /* 0x000fc80007ffe0ff */
[----:B------:R-:W-:Y:S02]  /*36e0*/  IADD3.X R100, R80, R112, R141, P2, P0 ;  /* 0x0000007050647210 */ /* 0x000fe400017e048d */
[----:B--2---:R-:W-:Y:S01]  /*36f0*/  ISETP.GE.AND P2, PT, R144, c[0x0][0x27c], PT ;  /* 0x00009f0090007a0c */ /* 0x004fe20003f46270 */
[----:B------:R-:W-:Y:S01]  /*3700*/  IMAD R5, R29, c[0x0][0x268], RZ ;  /* 0x00009a001d057a24 */ /* 0x000fe200078e02ff */
[----:B------:R-:W-:Y:S01]  /*3710*/  SEL R0, RZ, c[0x0][0x27c], !P1 ;  /* 0x00009f00ff007a07 */ /* 0x000fe20004800000 */
[C---:B------:R-:W-:Y:S01]  /*3720*/  IMAD.WIDE.U32 R8, R243.reuse, c[0x0][0x260], R140 ;  /* 0x00009800f3087a25 */ /* 0x040fe200078e008c */
[----:B------:R-:W-:Y:S01]  /*3730*/  SEL R7, RZ, c[0x0][0x27c], !P2 ;  /* 0x00009f00ff077a07 */ /* 0x000fe20005000000 */
[----:B------:R-:W-:Y:S01]  /*3740*/  BAR.SYNC.DEFER_BLOCKING 0x0 ;  /* 0x0000000000007b1d */ /* 0x000fe20000010000 */
[----:B------:R-:W-:Y:S01]  /*3750*/  SHF.R.U32.HI R137, RZ, 0x3, R241 ;  /* 0x00000003ff897819 */ /* 0x000fe200000116f1 */
[----:B------:R-:W-:Y:S01]  /*3760*/  IMAD.IADD R0, R140, 0x1, R0 ;  /* 0x000000018c007824 */ /* 0x000fe200078e0200 */
[----:B------:R-:W-:Y:S01]  /*3770*/  SHF.R.U32.HI R32, RZ, 0x3, R242 ;  /* 0x00000003ff207819 */ /* 0x000fe200000116f2 */
[----:B------:R-:W-:Y:S01]  /*3780*/  IMAD.WIDE.U32 R2, R243, c[0x0][0x210], R140 ;  /* 0x00008400f3027a25 */ /* 0x000fe200078e008c */
[C---:B------:R-:W-:Y:S01]  /*3790*/  IADD3 R119, P0, R231.reuse, R28, RZ ;  /* 0x0000001ce7777210 */ /* 0x040fe20007f1e0ff */
[----:B------:R-:W-:Y:S01]  /*37a0*/  ULDC.U8 UR6, c[0x0][0x298] ;  /* 0x0000a60000067ab9 */ /* 0x000fe20000000000 */
[----:B------:R-:W-:Y:S01]  /*37b0*/  IADD3 R31, R231, 0x20, RZ ;  /* 0x00000020e71f7810 */ /* 0x000fe20007ffe0ff */
[----:B------:R-:W-:Y:S01]  /*37c0*/  IMAD R95, R84, c[0x0][0x26c], R5 ;  /* 0x00009b00545f7a24 */ /* 0x000fe200078e0205 */
[----:B------:R-:W-:Y:S01]  /*37d0*/  LOP3.LUT R215, R215, 0xffffffef, RZ, 0xc0, !PT ;  /* 0xffffffefd7d77812 */ /* 0x000fe200078ec0ff */
[----:B------:R-:W-:-:S02]  /*37e0*/  IMAD R9, R243, c[0x0][0x264], R9 ;  /* 0x00009900f3097a24 */ /* 0x000fc400078e0209 */
[----:B------:R-:W-:Y:S01]  /*37f0*/  IMAD.IADD R5, R144, 0x1, R7 ;  /* 0x0000000190057824 */ /* 0x000fe200078e0207 */
[----:B------:R-:W-:Y:S01]  /*3800*/  SHF.R.S32.HI R7, RZ, 0x1f, R0 ;  /* 0x0000001fff077819 */ /* 0x000fe20000011400 */
[----:B------:R-:W-:Y:S02]  /*3810*/  IMAD R3, R243, c[0x0][0x214], R3 ;  /* 0x00008500f3037a24 */ /* 0x000fe400078e0203 */
[----:B------:R-:W-:Y:S01]  /*3820*/  IMAD.WIDE.U32 R84, R84, c[0x0][0x268], R8 ;  /* 0x00009a0054547a25 */ /* 0x000fe200078e0008 */
[----:B------:R-:W-:Y:S02]  /*3830*/  SHF.R.S32.HI R8, RZ, 0x1f, R5 ;  /* 0x0000001fff087819 */ /* 0x000fe40000011405 */
[-C--:B------:R-:W-:Y:S01]  /*3840*/  LEA.HI R9, R7, R0.reuse, RZ, 0x6 ;  /* 0x0000000007097211 */ /* 0x080fe200078f30ff */
[----:B------:R-:W-:Y:S01]  /*3850*/  IMAD.WIDE.U32 R82, R27, c[0x0][0x218], R2 ;  /* 0x000086001b527a25 */ /* 0x000fe200078e0002 */
[----:B------:R-:W-:Y:S02]  /*3860*/  LEA.HI R2, R7, R0, RZ, 0x3 ;  /* 0x0000000007027211 */ /* 0x000fe400078f18ff */
[-C--:B------:R-:W-:Y:S01]  /*3870*/  LEA.HI R0, R8, R5.reuse, RZ, 0x3 ;  /* 0x0000000508007211 */ /* 0x080fe200078f18ff */
[----:B------:R-:W-:Y:S01]  /*3880*/  IMAD R10, R26, c[0x0][0x218], RZ ;  /* 0x000086001a0a7a24 */ /* 0x000fe200078e02ff */
[----:B------:R-:W-:Y:S01]  /*3890*/  LEA.HI R3, R8, R5, RZ, 0x6 ;  /* 0x0000000508037211 */ /* 0x000fe200078f30ff */
[----:B------:R-:W-:Y:S01]  /*38a0*/  IMAD.X R118, R30, 0x1, R15, P0 ;  /* 0x000000011e767824 */ /* 0x000fe200000e060f */
[----:B------:R-:W-:Y:S01]  /*38b0*/  SHF.R.S32.HI R5, RZ, 0x6, R9 ;  /* 0x00000006ff057819 */ /* 0x000fe20000011409 */
[----:B------:R-:W-:Y:S01]  /*38c0*/  IMAD R14, R27, c[0x0][0x21c], R10 ;  /* 0x000087001b0e7a24 */ /* 0x000fe200078e020a */
[--C-:B------:R-:W-:Y:S01]  /*38d0*/  LOP3.LUT R8, R242, 0x38, R2.reuse, 0xf8, !PT ;  /* 0x00000038f2087812 */ /* 0x100fe200078ef802 */
[----:B------:R-:W-:Y:S01]  /*38e0*/  IMAD.MOV.U32 R145, RZ, RZ, c[0x0][0x1e0] ;  /* 0x00007800ff917624 */ /* 0x000fe200078e00ff */
[----:B------:R-:W-:Y:S01]  /*38f0*/  LOP3.LUT R7, R241, 0x38, R2, 0xf8, !PT ;  /* 0x00000038f1077812 */ /* 0x000fe200078ef802 */
[C---:B------:R-:W-:Y:S01]  /*3900*/  IMAD R13, R5.reuse, 0xc00, R6 ;  /* 0x00000c00050d7824 */ /* 0x040fe200078e0206 */
[----:B------:R-:W-:Y:S01]  /*3910*/  LOP3.LUT R10, R8, R32, RZ, 0x3c, !PT ;  /* 0x00000020080a7212 */ /* 0x000fe200078e3cff */
[----:B------:R-:W-:Y:S01]  /*3920*/  IMAD R12, R5, 0xc00, R11 ;  /* 0x00000c00050c7824 */ /* 0x000fe200078e020b */
[----:B------:R-:W-:Y:S01]  /*3930*/  LOP3.LUT R5, R7, R137, RZ, 0x3c, !PT ;  /* 0x0000008907057212 */ /* 0x000fe200078e3cff */
[----:B------:R-:W-:Y:S01]  /*3940*/  IMAD.WIDE.U32 R148, R31, c[0x0][0x1e0], RZ ;  /* 0x000078001f947a25 */ /* 0x000fe200078e00ff */
[----:B------:R-:W-:-:S02]  /*3950*/  SHF.R.S32.HI R3, RZ, 0x6, R3 ;  /* 0x00000006ff037819 */ /* 0x000fc40000011403 */
[----:B------:R-:W-:Y:S01]  /*3960*/  LOP3.LUT R9, R242, 0x38, R0, 0xf8, !PT ;  /* 0x00000038f2097812 */ /* 0x000fe200078ef800 */
[----:B------:R-:W-:Y:S01]  /*3970*/  IMAD.IADD R10, R13, 0x1, R10 ;  /* 0x000000010d0a7824 */ /* 0x000fe200078e020a */
[----:B------:R-:W-:Y:S01]  /*3980*/  SHF.R.S32.HI R13, RZ, 0x1f, R31 ;  /* 0x0000001fff0d7819 */ /* 0x000fe2000001141f */
[----:B------:R-:W-:Y:S01]  /*3990*/  IMAD.IADD R12, R12, 0x1, R5 ;  /* 0x000000010c0c7824 */ /* 0x000fe200078e0205 */
[----:B------:R-:W-:Y:S01]  /*39a0*/  LOP3.LUT R7, R9, R32, RZ, 0x3c, !PT ;  /* 0x0000002009077212 */ /* 0x000fe200078e3cff */
[----:B------:R-:W-:Y:S01]  /*39b0*/  IMAD R8, R3, 0xc00, R6 ;  /* 0x00000c0003087824 */ /* 0x000fe200078e0206 */
[----:B------:R-:W-:Y:S01]  /*39c0*/  LOP3.LUT R5, R241, 0x38, R0, 0xf8, !PT ;  /* 0x00000038f1057812 */ /* 0x000fe200078ef800 */
[----:B------:R-:W-:Y:S01]  /*39d0*/  IMAD.IADD R95, R85, 0x1, R95 ;  /* 0x00000001555f7824 */ /* 0x000fe200078e025f */
[----:B------:R-:W-:Y:S01]  /*39e0*/  ISETP.GE.AND P0, PT, R69, 0x1, PT ;  /* 0x000000014500780c */ /* 0x000fe20003f06270 */
[----:B------:R-:W-:Y:S01]  /*39f0*/  IMAD.IADD R9, R8, 0x1, R7 ;  /* 0x0000000108097824 */ /* 0x000fe200078e0207 */
[----:B------:R-:W-:Y:S01]  /*3a00*/  LOP3.LUT R5, R5, R137, RZ, 0x3c, !PT ;  /* 0x0000008905057212 */ /* 0x000fe200078e3cff */
[----:B------:R-:W-:Y:S01]  /*3a10*/  IMAD R7, R13, c[0x0][0x1e0], RZ ;  /* 0x000078000d077a24 */ /* 0x000fe200078e02ff */
[----:B------:R-:W-:Y:S01]  /*3a20*/  LOP3.LUT R97, R2, 0xfffffff8, RZ, 0xc0, !PT ;  /* 0xfffffff802617812 */ /* 0x000fe200078ec0ff */
[----:B------:R-:W-:Y:S01]  /*3a30*/  IMAD R8, R3, 0xc00, R11 ;  /* 0x00000c0003087824 */ /* 0x000fe200078e020b */
[----:B------:R-:W-:Y:S01]  /*3a40*/  LOP3.LUT R96, R0, 0xfffffff8, RZ, 0xc0, !PT ;  /* 0xfffffff800607812 */ /* 0x000fe200078ec0ff */
[----:B------:R-:W-:Y:S01]  /*3a50*/  IMAD R3, R31, c[0x0][0x1e4], R7 ;  /* 0x000079001f037a24 */ /* 0x000fe200078e0207 */
[C---:B------:R-:W-:Y:S01]  /*3a60*/  SHF.L.U64.HI R131, R145.reuse, R131, c[0x0][0x1e4] ;  /* 0x0000790091837619 */ /* 0x040fe20000010283 */
[----:B------:R-:W-:Y:S01]  /*3a70*/  IMAD.IADD R5, R8, 0x1, R5 ;  /* 0x0000000108057824 */ /* 0x000fe200078e0205 */
[----:B------:R-:W-:Y:S01]  /*3a80*/  SHF.R.S32.HI R66, RZ, 0x3, R2 ;  /* 0x00000003ff427819 */ /* 0x000fe20000011402 */
[----:B------:R-:W-:Y:S01]  /*3a90*/  IMAD.SHL.U32 R145, R145, 0x20, RZ ;  /* 0x0000002091917824 */ /* 0x000fe200078e00ff */
[----:B------:R-:W-:Y:S01]  /*3aa0*/  SHF.R.S32.HI R65, RZ, 0x3, R0 ;  /* 0x00000003ff417819 */ /* 0x000fe20000011400 */
[----:B------:R-:W-:Y:S01]  /*3ab0*/  IMAD.IADD R117, R149, 0x1, R3 ;  /* 0x0000000195757824 */ /* 0x000fe200078e0203 */
[----:B------:R-:W-:Y:S01]  /*3ac0*/  SHF.R.S32.HI R99, RZ, 0x1f, R97 ;  /* 0x0000001fff637819 */ /* 0x000fe20000011461 */
[----:B------:R-:W-:Y:S01]  /*3ad0*/  IMAD.IADD R94, R83, 0x1, R14 ;  /* 0x00000001535e7824 */ /* 0x000fe200078e020e */
[----:B------:R-:W-:Y:S01]  /*3ae0*/  SHF.R.S32.HI R98, RZ, 0x1f, R96 ;  /* 0x0000001fff627819 */ /* 0x000fe20000011460 */
[----:B------:R-:W-:Y:S01]  /*3af0*/  IMAD.SHL.U32 R116, R10, 0x2, RZ ;  /* 0x000000020a747824 */ /* 0x000fe200078e00ff */
[----:B------:R-:W-:Y:S01]  /*3b00*/  @P0 LOP3.LUT R215, R215, 0x10, RZ, 0xfc, !PT ;  /* 0x00000010d7d70812 */ /* 0x000fe200078efcff */
[----:B------:R-:W-:-:S02]  /*3b10*/  IMAD.SHL.U32 R115, R12, 0x2, RZ ;  /* 0x000000020c737824 */ /* 0x000fc400078e00ff */
[----:B------:R-:W-:Y:S02]  /*3b20*/  IMAD.SHL.U32 R114, R9, 0x2, RZ ;  /* 0x0000000209727824 */ /* 0x000fe400078e00ff */
[----:B------:R-:W-:Y:S02]  /*3b30*/  IMAD.SHL.U32 R113, R5, 0x2, RZ ;  /* 0x0000000205717824 */ /* 0x000fe400078e00ff */
.L_x_1882:
[----:B------:R-:W-:Y:S01]  /*3b40*/  SHF.R.S32.HI R81, RZ, 0x1f, R37 ;  /* 0x0000001fff517819 */ /* 0x000fe20000011425 */
[-C--:B------:R-:W-:Y:S01]  /*3b50*/  IMAD R0, R135, R37.reuse, RZ ;  /* 0x0000002587007224 */ /* 0x080fe200078e02ff */
[----:B------:R-:W-:Y:S01]  /*3b60*/  ISETP.GE.AND P4, PT, R69, 0x1, PT ;  /* 0x000000014500780c */ /* 0x000fe20003f86270 */
[----:B------:R-:W-:Y:S01]  /*3b70*/  IMAD.WIDE.U32 R74, R128, R37, RZ ;  /* 0x00000025804a7225 */ /* 0x000fe200078e00ff */
[----:B------:R-:W-:Y:S01]  /*3b80*/  IADD3 R153, R231, 0x20, RZ ;  /* 0x00000020e7997810 */ /* 0x000fe20007ffe0ff */
[----:B------:R-:W-:Y:S04]  /*3b90*/  DEPBAR.LE SB0, 0x0 ;  /* 0x000080000000791a */ /* 0x000fe80000000000 */
[----:B-1----:R-:W-:Y:S01]  /*3ba0*/  IADD3 R2, P3, P0, R104, R74, R145 ;  /* 0x0000004a68027210 */ /* 0x002fe2000787e091 */
        /* <DEDUP_REMOVED lines=14> */
[----:B------:R-:W-:Y:S01]  /*3c90*/  ISETP.NE.AND P0, PT, RZ, UR6, PT ;  /* 0x00000006ff007c0c */ /* 0x000fe2000bf05270 */
        /* <DEDUP_REMOVED lines=35> */
[----:B------:R-:W-:Y:S02]  /*3ed0*/  LEA R12, P0, R2, c[0x0][0x288], 0x1 ;  /* 0x0000a200020c7a11 */ /* 0x000fe400078008ff */
[----:B------:R-:W-:Y:S02]  /*3ee0*/  IADD3 R0, R142, 0x20, RZ ;  /* 0x000000208e007810 */ /* 0x000fe40007ffe0ff */
[----:B------:R-:W-:Y:S02]  /*3ef0*/  LEA.HI.X R13, R2, c[0x0][0x28c], R5, 0x1, P0 ;  /* 0x0000a300020d7a11 */ /* 0x000fe400000f0c05 */
[----:B------:R-:W-:Y:S01]  /*3f00*/  ISETP.GE.AND P0, PT, R142, c[0x0][0x27c], PT ;  /* 0x00009f008e007a0c */ /* 0x000fe20003f06270 */
[----:B------:R-:W-:Y:S11]  /*3f10*/  CS2R R2, SRZ ;  /* 0x0000000000027805 */ /* 0x000ff6000001ff00 */
[----:B------:R-:W-:Y:S01]  /*3f20*/  @!UPT UIADD3 URZ, URZ, URZ, URZ ;  /* 0x0000003f3f3ff290 */ /* 0x000fe2000fffe03f */
[----:B------:R1:W5:Y:S04]  /*3f30*/  @!P0 LDG.E.64 R2, [R14.64] ;  /* 0x0000000c0e028981 */ /* 0x000368000c1e1b00 */
[----:B------:R1:W5:Y:S01]  /*3f40*/  @!P0 LDG.E.64 R38, [R12.64] ;  /* 0x0000000c0c268981 */ /* 0x000362000c1e1b00 */
[----:B------:R-:W-:Y:S02]  /*3f50*/  ISETP.GE.AND P0, PT, R0, c[0x0][0x27c], PT ;  /* 0x00009f0000007a0c */ /* 0x000fe40003f06270 */
[----:B------:R-:W-:Y:S11]  /*3f60*/  IADD3 R0, R142, 0x40, RZ ;  /* 0x000000408e007810 */ /* 0x000ff60007ffe0ff */
[----:B------:R1:W5:Y:S04]  /*3f70*/  @!P0 LDG.E.64 R8, [R14.64+0x40] ;  /* 0x0000400c0e088981 */ /* 0x000368000c1e1b00 */
[----:B------:R1:W5:Y:S01]  /*3f80*/  @!P0 LDG.E.64 R40, [R12.64+0x40] ;  /* 0x0000400c0c288981 */ /* 0x000362000c1e1b00 */
[----:B------:R-:W-:Y:S02]  /*3f90*/  ISETP.GE.AND P0, PT, R0, c[0x0][0x27c], PT ;  /* 0x00009f0000007a0c */ /* 0x000fe40003f06270 */
[----:B------:R-:W-:Y:S11]  /*3fa0*/  IADD3 R0, R142, 0x60, RZ ;  /* 0x000000608e007810 */ /* 0x000ff60007ffe0ff */
[----:B------:R1:W5:Y:S04]  /*3fb0*/  @!P0 LDG.E.64 R16, [R14.64+0x80] ;  /* 0x0000800c0e108981 */ /* 0x000368000c1e1b00 */
[----:B------:R1:W5:Y:S01]  /*3fc0*/  @!P0 LDG.E.64 R42, [R12.64+0x80] ;  /* 0x0000800c0c2a8981 */ /* 0x000362000c1e1b00 */
[----:B------:R-:W-:Y:S11]  /*3fd0*/  ISETP.GE.AND P0, PT, R0, c[0x0][0x27c], PT ;  /* 0x00009f0000007a0c */ /* 0x000ff60003f06270 */
[----:B------:R-:W-:Y:S02]  /*3fe0*/  @!UPT UIADD3 URZ, URZ, URZ, URZ ;  /* 0x0000003f3f3ff290 */ /* 0x000fe4000fffe03f */
[----:B------:R1:W5:Y:S04]  /*3ff0*/  @!P0 LDG.E.64 R18, [R14.64+0xc0] ;  /* 0x0000c00c0e128981 */ /* 0x000368000c1e1b00 */
[----:B------:R1:W5:Y:S02]  /*4000*/  @!P0 LDG.E.64 R44, [R12.64+0xc0] ;  /* 0x0000c00c0c2c8981 */ /* 0x000364000c1e1b00 */
.L_x_1846:
[----:B------:R-:W-:Y:S05]  /*4010*/  BSYNC B0 ;  /* 0x0000000000007941 */ /* 0x000fea0003800000 */
.L_x_1845:
[----:B-----5:R-:W-:Y:S01]  /*4020*/  MOV R0, R17 ;  /* 0x0000001100007202 */ /* 0x020fe20000000f00 */
        /* <DEDUP_REMOVED lines=45> */
[C---:B-1----:R-:W-:Y:S04]  /*4300*/  LEA R14, P0, R0.reuse, c[0x0][0x270], 0x1 ;  /* 0x00009c00000e7a11 */ /* 0x042fe800078008ff */
[----:B------:R-:W-:Y:S02]  /*4310*/  LEA.HI.X R15, R0, c[0x0][0x274], R7, 0x1, P0 ;  /* 0x00009d00000f7a11 */ /* 0x000fe400000f0c07 */
[C---:B------:R-:W-:Y:S02]  /*4320*/  LEA R12, P0, R5.reuse, c[0x0][0x288], 0x1 ;  /* 0x0000a200050c7a11 */ /* 0x040fe400078008ff */
[C---:B------:R-:W-:Y:S02]  /*4330*/  IADD3 R0, R142.reuse, 0x20, RZ ;  /* 0x000000208e007810 */ /* 0x040fe40007ffe0ff */
[----:B------:R-:W-:Y:S02]  /*4340*/  LEA.HI.X R13, R5, c[0x0][0x28c], R10, 0x1, P0 ;  /* 0x0000a300050d7a11 */ /* 0x000fe400000f0c0a */
[----:B------:R-:W-:Y:S11]  /*4350*/  ISETP.GE.AND P0, PT, R142, c[0x0][0x27c], PT ;  /* 0x00009f008e007a0c */ /* 0x000ff60003f06270 */
[----:B------:R-:W-:Y:S02]  /*4360*/  @!UPT UIADD3 URZ, URZ, URZ, URZ ;  /* 0x0000003f3f3ff290 */ /* 0x000fe4000fffe03f */
        /* <DEDUP_REMOVED lines=14> */
.L_x_1848:
[----:B------:R-:W-:Y:S05]  /*4450*/  BSYNC B0 ;  /* 0x0000000000007941 */ /* 0x000fea0003800000 */
.L_x_1847:
[----:B-----5:R-:W-:Y:S01]  /*4460*/  MOV R0, R27 ;  /* 0x0000001b00007202 */ /* 0x020fe20000000f00 */
[----:B------:R-:W-:Y:S01]  /*4470*/  IMAD.MOV.U32 R10, RZ, RZ, R28 ;  /* 0x000000ffff0a7224 */ /* 0x000fe200078e001c */
[----:B------:R-:W-:Y:S01]  /*4480*/  BSSY B1, `(.L_x_1849) ;  /* 0x00000fd000017945 */ /* 0x000fe20003800000 */
[----:B------:R-:W-:Y:S02]  /*4490*/  IMAD.MOV.U32 R7, RZ, RZ, R29 ;  /* 0x000000ffff077224 */ /* 0x000fe400078e001d */
[----:B------:R-:W-:Y:S02]  /*44a0*/  IMAD.MOV.U32 R5, RZ, RZ, R26 ;  /* 0x000000ffff057224 */ /* 0x000fe400078e001a */
[----:B-1----:R-:W-:Y:S01]  /*44b0*/  IMAD.MOV.U32 R12, RZ, RZ, R54 ;  /* 0x000000ffff0c7224 */ /* 0x002fe200078e0036 */
[----:B------:R-:W-:Y:S01]  /*44c0*/  PRMT R34, R7, 0x5410, R10 ;  /* 0x0000541007227816 */ /* 0x000fe2000000000a */
[----:B------:R-:W-:Y:S01]  /*44d0*/  IMAD.MOV.U32 R10, RZ, RZ, R24 ;  /* 0x000000ffff0a7224 */ /* 0x000fe200078e0018 */
[----:B------:R-:W-:Y:S01]  /*44e0*/  PRMT R33, R0, 0x5410, R5 ;  /* 0x0000541000217816 */ /* 0x000fe20000000005 */
[----:B------:R-:W-:Y:S01]  /*44f0*/  IMAD.MOV.U32 R7, RZ, RZ, R25 ;  /* 0x000000ffff077224 */ /* 0x000fe200078e0019 */
[----:B------:R-:W-:Y:S01]  /*4500*/  MOV R5, R20 ;  /* 0x0000001400057202 */ /* 0x000fe20000000f00 */
[----:B------:R-:W-:Y:S03]  /*4510*/  IMAD.MOV.U32 R0, RZ, RZ, R21 ;  /* 0x000000ffff007224 */ /* 0x000fe600078e0015 */
[----:B------:R-:W-:Y:S02]  /*4520*/  PRMT R32, R7, 0x5410, R10 ;  /* 0x0000541007207816 */ /* 0x000fe4000000000a */
        /* <DEDUP_REMOVED lines=24> */
[----:B------:R-:W-:Y:S02]  /*46b0*/  @!P0 PRMT R35, R52, 0x5410, R35 ;  /* 0x0000541034238816 */ /* 0x000fe40000000023 */
[----:B------:R-:W-:Y:S02]  /*46c0*/  @!P0 SHF.L.U32 R2, R3, 0x10, RZ ;  /* 0x0000001003028819 */ /* 0x000fe400000006ff */
[----:B------:R-:W-:Y:S01]  /*46d0*/  @!P0 PRMT R5, R22, 0x5432, R5 ;  /* 0x0000543216058816 */ /* 0x000fe20000000005 */
[----:B------:R-:W-:Y:S01]  /*46e0*/  @!P0 IMAD.U32 R7, R35, 0x10000, RZ ;  /* 0x0001000023078824 */ /* 0x000fe200078e00ff */
[----:B------:R-:W-:Y:S02]  /*46f0*/  @!P0 LOP3.LUT R3, R3, 0xffff0000, RZ, 0xc0, !PT ;  /* 0xffff000003038812 */ /* 0x000fe400078ec0ff */
[----:B------:R-:W-:Y:S04]  /*4700*/  @!P0 SHF.R.U32.HI R36, RZ, 0x10, R39 ;  /* 0x00000010ff248819 */ /* 0x000fe80000011627 */
[----:B------:R-:W-:Y:S01]  /*4710*/  @!P0 PRMT R36, R52, 0x5432, R36 ;  /* 0x0000543234248816 */ /* 0x000fe20000000024 */
[C---:B-1----:R-:W-:Y:S01]  /*4720*/  @!P0 IMAD.U32 R22, R12.reuse, 0x10000, RZ ;  /* 0x000100000c168824 */ /* 0x042fe200078e00ff */
[----:B------:R-:W-:Y:S05]  /*4730*/  @!P0 LOP3.LUT R0, R12, 0xffff0000, RZ, 0xc0, !PT ;  /* 0xffff00000c008812 */ /* 0x000fea00078ec0ff */
[C---:B------:R-:W-:Y:S02]  /*4740*/  @!P0 FMUL.FTZ R38, R0.reuse, R7 ;  /* 0x0000000700268220 */ /* 0x040fe40000410000 */
[-C--:B------:R-:W-:Y:S02]  /*4750*/  @!P0 FMUL.FTZ R0, R0, R2.reuse ;  /* 0x0000000200008220 */ /* 0x080fe40000410000 */
[----:B------:R-:W-:Y:S01]  /*4760*/  @!P0 FFMA.FTZ R38, R22, R2, -R38 ;  /* 0x0000000216268223 */ /* 0x000fe20000010826 */
[----:B------:R-:W-:Y:S01]  /*4770*/  @!P0 LOP3.LUT R2, R13, 0xffff0000, RZ, 0xc0, !PT ;  /* 0xffff00000d028812 */ /* 0x000fe200078ec0ff */
[----:B------:R-:W-:Y:S01]  /*4780*/  @!P0 FFMA.FTZ R0, R7, R22, R0 ;  /* 0x0000001607008223 */ /* 0x000fe20000010000 */
[----:B------:R-:W-:Y:S01]  /*4790*/  @!P0 LOP3.LUT R7, R35, 0xffff0000, RZ, 0xc0, !PT ;  /* 0xffff000023078812 */ /* 0x000fe200078ec0ff */
[----:B------:R-:W-:Y:S04]  /*47a0*/  @!P0 IMAD.U32 R22, R13, 0x10000, RZ ;  /* 0x000100000d168824 */ /* 0x000fe800078e00ff */
[C---:B------:R-:W-:Y:S02]  /*47b0*/  @!P0 FMUL.FTZ R35, R2.reuse, R7 ;  /* 0x0000000702238220 */ /* 0x040fe40000410000 */
[-C--:B------:R-:W-:Y:S02]  /*47c0*/  @!P0 FMUL.FTZ R2, R2, R3.reuse ;  /* 0x0000000302028220 */ /* 0x080fe40000410000 */
[----:B------:R-:W-:Y:S01]  /*47d0*/  @!P0 FFMA.FTZ R35, R22, R3, -R35 ;  /* 0x0000000316238223 */ /* 0x000fe20000010823 */
[----:B------:R-:W-:Y:S01]  /*47e0*/  @!P0 SHF.L.U32 R3, R5, 0x10, RZ ;  /* 0x0000001005038819 */ /* 0x000fe200000006ff */
[----:B------:R-:W-:Y:S01]  /*47f0*/  @!P0 FFMA.FTZ R2, R7, R22, R2 ;  /* 0x0000001607028223 */ /* 0x000fe20000010002 */
[----:B------:R-:W-:Y:S01]  /*4800*/  @!P0 F2FP.BF16.PACK_AB R22, R0, R38 ;  /* 0x000000260016823e */ /* 0x000fe200000010ff */
[----:B------:R-:W-:Y:S01]  /*4810*/  @!P0 IMAD.U32 R7, R36, 0x10000, RZ ;  /* 0x0001000024078824 */ /* 0x000fe200078e00ff */
[----:B------:R-:W-:Y:S02]  /*4820*/  @!P0 LOP3.LUT R0, R14, 0xffff0000, RZ, 0xc0, !PT ;  /* 0xffff00000e008812 */ /* 0x000fe400078ec0ff */
[----:B------:R-:W-:Y:S01]  /*4830*/  @!P0 F2FP.BF16.PACK_AB R2, R2, R35 ;  /* 0x000000230202823e */ /* 0x000fe200000010ff */
[----:B------:R-:W-:Y:S01]  /*4840*/  @!P0 IMAD.MOV.U32 R12, RZ, RZ, R22 ;  /* 0x000000ffff0c8224 */ /* 0x000fe200078e0016 */
[----:B------:R-:W-:Y:S01]  /*4850*/  @!P0 LOP3.LUT R35, R36, 0xffff0000, RZ, 0xc0, !PT ;  /* 0xffff000024238812 */ /* 0x000fe200078ec0ff */
[----:B------:R-:W-:Y:S01]  /*4860*/  @!P0 IMAD.U32 R22, R14, 0x10000, RZ ;  /* 0x000100000e168824 */ /* 0x000fe200078e00ff */
[----:B------:R-:W-:Y:S01]  /*4870*/  @!P0 MOV R13, R2 ;  /* 0x00000002000d8202 */ /* 0x000fe20000000f00 */
[C---:B------:R-:W-:Y:S01]  /*4880*/  @!P0 FMUL.FTZ R38, R0.reuse, R7 ;  /* 0x0000000700268220 */ /* 0x040fe20000410000 */
[----:B------:R-:W-:Y:S01]  /*4890*/  @!P0 LOP3.LUT R2, R15, 0xffff0000, RZ, 0xc0, !PT ;  /* 0xffff00000f028812 */ /* 0x000fe200078ec0ff */
[-C--:B------:R-:W-:Y:S01]  /*48a0*/  @!P0 FMUL.FTZ R0, R0, R3.reuse ;  /* 0x0000000300008220 */ /* 0x080fe20000410000 */
[----:B------:R-:W-:Y:S01]  /*48b0*/  @!P0 LOP3.LUT R5, R5, 0xffff0000, RZ, 0xc0, !PT ;  /* 0xffff000005058812 */ /* 0x000fe200078ec0ff */
[----:B------:R-:W-:Y:S01]  /*48c0*/  @!P0 FFMA.FTZ R38, R22, R3, -R38 ;  /* 0x0000000316268223 */ /* 0x000fe20000010826 */
[----:B------:R-:W-:Y:S01]  /*48d0*/  @!P0 SHF.L.U32 R3, R15, 0x10, RZ ;  /* 0x000000100f038819 */ /* 0x000fe200000006ff */
[----:B------:R-:W-:Y:S02]  /*48e0*/  @!P0 FFMA.FTZ R0, R7, R22, R0 ;  /* 0x0000001607008223 */ /* 0x000fe40000010000 */
[C---:B------:R-:W-:Y:S02]  /*48f0*/  @!P0 FMUL.FTZ R7, R2.reuse, R35 ;  /* 0x0000002302078220 */ /* 0x040fe40000410000 */
[-C--:B------:R-:W-:Y:S01]  /*4900*/  @!P0 FMUL.FTZ R2, R2, R5.reuse ;  /* 0x0000000502028220 */ /* 0x080fe20000410000 */
[----:B------:R-:W-:Y:S01]  /*4910*/  @!P0 F2FP.BF16.PACK_AB R0, R0, R38 ;  /* 0x000000260000823e */ /* 0x000fe200000010ff */
[----:B------:R-:W-:Y:S02]  /*4920*/  @!P0 FFMA.FTZ R5, R3, R5, -R7 ;  /* 0x0000000503058223 */ /* 0x000fe40000010807 */
[----:B------:R-:W-:Y:S02]  /*4930*/  @!P0 FFMA.FTZ R2, R35, R3, R2 ;  /* 0x0000000323028223 */ /* 0x000fe40000010002 */
[----:B------:R-:W-:Y:S03]  /*4940*/  @!P0 IMAD.MOV.U32 R14, RZ, RZ, R0 ;  /* 0x000000ffff0e8224 */ /* 0x000fe600078e0000 */
[----:B------:R-:W-:Y:S04]  /*4950*/  @!P0 F2FP.BF16.PACK_AB R2, R2, R5 ;  /* 0x000000050202823e */ /* 0x000fe800000010ff */
[----:B------:R-:W-:Y:S05]  /*4960*/  @!P0 MOV R15, R2 ;  /* 0x00000002000f8202 */ /* 0x000fea0000000f00 */
[----:B------:R1:W-:Y:S02]  /*4970*/  STG.E.128 [R70.64], R12 ;  /* 0x0000000c46007986 */ /* 0x0003e4000c101d0c */
.L_x_1852:
[----:B------:R-:W-:Y:S05]  /*4980*/  BSYNC B0 ;  /* 0x0000000000007941 */ /* 0x000fea0003800000 */
.L_x_1851:
[----:B------:R-:W-:Y:S01]  /*4990*/  ISETP.GE.AND P0, PT, R144, c[0x0][0x1d4], PT ;  /* 0x0000750090007a0c */ /* 0x000fe20003f06270 */
[----:B------:R-:W-:Y:S01]  /*49a0*/  @!UPT UIADD3 URZ, URZ, URZ, URZ ;  /* 0x0000003f3f3ff290 */ /* 0x000fe2000fffe03f */
[----:B------:R-:W-:Y:S11]  /*49b0*/  BSSY B0, `(.L_x_1853) ;  /* 0x0000037000007945 */ /* 0x000ff60003800000 */
[----:B------:R-:W-:-:S05]  /*49c0*/  @P0 BRA `(.L_x_1854) ;  /* 0x0000035000000947 */ /* 0x000fca0003800000 */
[----:B------:R-:W-:Y:S01]  /*49d0*/  IADD3 R0, R142, 0x20, RZ ;  /* 0x000000208e007810 */ /* 0x000fe20007ffe0ff */
[----:B-1----:R-:W1:Y:S03]  /*49e0*/  LDS.128 R12, [R220+0xb880] ;  /* 0x00b88000dc0c7984 */ /* 0x002e660000000c00 */
[----:B------:R-:W-:Y:S11]  /*49f0*/  ISETP.GE.AND P0, PT, R0, c[0x0][0x27c], PT ;  /* 0x00009f0000007a0c */ /* 0x000ff60003f06270 */
[----:B------:R-:W-:Y:S02]  /*4a00*/  @!UPT UIADD3 URZ, URZ, URZ, URZ ;  /* 0x0000003f3f3ff290 */ /* 0x000fe4000fffe03f */
[----:B------:R-:W-:Y:S02]  /*4a10*/  @!P0 SHF.R.U64 R22, R40, 0x10, R41 ;  /* 0x0000001028168819 */ /* 0x000fe40000001229 */
[----:B------:R-:W-:Y:S02]  /*4a20*/  @!P0 SHF.R.U64 R3, R8, 0x10, R9 ;  /* 0x0000001008038819 */ /* 0x000fe40000001209 */
[----:B------:R-:W-:Y:S02]  /*4a30*/  @!P0 PRMT R22, R53, 0x5410, R22 ;  /* 0x0000541035168816 */ /* 0x000fe40000000016 */
[----:B------:R-:W-:Y:S02]  /*4a40*/  @!P0 PRMT R3, R23, 0x5410, R3 ;  /* 0x0000541017038816 */ /* 0x000fe40000000003 */
[----:B------:R-:W-:Y:S01]  /*4a50*/  @!P0 SHF.R.U32.HI R8, RZ, 0x10, R9 ;  /* 0x00000010ff088819 */ /* 0x000fe20000011609 */
[C---:B------:R-:W-:Y:S01]  /*4a60*/  @!P0 IMAD.U32 R7, R22.reuse, 0x10000, RZ ;  /* 0x0001000016078824 */ /* 0x040fe200078e00ff */
[----:B------:R-:W-:Y:S01]  /*4a70*/  @!P0 SHF.R.U32.HI R38, RZ, 0x10, R41 ;  /* 0x00000010ff268819 */ /* 0x000fe20000011629 */
[----:B------:R-:W-:Y:S01]  /*4a80*/  @!P0 IMAD.U32 R2, R3, 0x10000, RZ ;  /* 0x0001000003028824 */ /* 0x000fe200078e00ff */
[----:B------:R-:W-:Y:S02]  /*4a90*/  @!P0 PRMT R9, R23, 0x5432, R8 ;  /* 0x0000543217098816 */ /* 0x000fe40000000008 */
[----:B------:R-:W-:Y:S02]  /*4aa0*/  @!P0 LOP3.LUT R22, R22, 0xffff0000, RZ, 0xc0, !PT ;  /* 0xffff000016168812 */ /* 0x000fe400078ec0ff */
[----:B------:R-:W-:Y:S02]  /*4ab0*/  @!P0 LOP3.LUT R3, R3, 0xffff0000, RZ, 0xc0, !PT ;  /* 0xffff000003038812 */ /* 0x000fe400078ec0ff */
[----:B------:R-:W-:Y:S05]  /*4ac0*/  @!P0 PRMT R38, R53, 0x5432, R38 ;  /* 0x0000543235268816 */ /* 0x000fea0000000026 */
[----:B------:R-:W-:Y:S01]  /*4ad0*/  @!P0 IMAD.U32 R35, R38, 0x10000, RZ ;  /* 0x0001000026238824 */ /* 0x000fe200078e00ff */
[C---:B-1----:R-:W-:Y:S01]  /*4ae0*/  @!P0 LOP3.LUT R0, R12.reuse, 0xffff0000, RZ, 0xc0, !PT ;  /* 0xffff00000c008812 */ /* 0x042fe200078ec0ff */
[----:B------:R-:W-:Y:S01]  /*4af0*/  @!P0 IMAD.U32 R8, R12, 0x10000, RZ ;  /* 0x000100000c088824 */ /* 0x000fe200078e00ff */
[C---:B------:R-:W-:Y:S02]  /*4b00*/  @!P0 LOP3.LUT R5, R13.reuse, 0xffff0000, RZ, 0xc0, !PT ;  /* 0xffff00000d058812 */ /* 0x040fe400078ec0ff */
[----:B------:R-:W-:Y:S01]  /*4b10*/  @!P0 SHF.L.U32 R36, R14, 0x10, RZ ;  /* 0x000000100e248819 */ /* 0x000fe200000006ff */
[----:B------:R-:W-:Y:S01]  /*4b20*/  @!P0 FMUL.FTZ R23, R0, R7 ;  /* 0x0000000700178220 */ /* 0x000fe20000410000 */
[----:B------:R-:W-:Y:S01]  /*4b30*/  @!P0 LOP3.LUT R38, R38, 0xffff0000, RZ, 0xc0, !PT ;  /* 0xffff000026268812 */ /* 0x000fe200078ec0ff */
[-C--:B------:R-:W-:Y:S02]  /*4b40*/  @!P0 FMUL.FTZ R0, R0, R2.reuse ;  /* 0x0000000200008220 */ /* 0x080fe40000410000 */
[----:B------:R-:W-:Y:S01]  /*4b50*/  @!P0 FFMA.FTZ R41, R8, R2, -R23 ;  /* 0x0000000208298223 */ /* 0x000fe20000010817 */
[----:B------:R-:W-:Y:S01]  /*4b60*/  @!P0 SHF.L.U32 R23, R13, 0x10, RZ ;  /* 0x000000100d178819 */ /* 0x000fe200000006ff */
[----:B------:R-:W-:Y:S01]  /*4b70*/  @!P0 FFMA.FTZ R0, R7, R8, R0 ;  /* 0x0000000807008223 */ /* 0x000fe20000010000 */
[----:B------:R-:W-:Y:S01]  /*4b80*/  @!P0 LOP3.LUT R7, R14, 0xffff0000, RZ, 0xc0, !PT ;  /* 0xffff00000e078812 */ /* 0x000fe200078ec0ff */
[C---:B------:R-:W-:Y:S02]  /*4b90*/  @!P0 FMUL.FTZ R8, R5.reuse, R22 ;  /* 0x0000001605088220 */ /* 0x040fe40000410000 */
[----:B------:R-:W-:Y:S01]  /*4ba0*/  @!P0 FMUL.FTZ R2, R5, R3 ;  /* 0x0000000305028220 */ /* 0x000fe20000410000 */
[----:B------:R-:W-:Y:S01]  /*4bb0*/  @!P0 F2FP.BF16.PACK_AB R0, R0, R41 ;  /* 0x000000290000823e */ /* 0x000fe200000010ff */
[----:B------:R-:W-:Y:S01]  /*4bc0*/  @!P0 FFMA.FTZ R40, R23, R3, -R8 ;  /* 0x0000000317288223 */ /* 0x000fe20000010808 */
[----:B------:R-:W-:Y:S01]  /*4bd0*/  @!P0 LOP3.LUT R8, R15, 0xffff0000, RZ, 0xc0, !PT ;  /* 0xffff00000f088812 */ /* 0x000fe200078ec0ff */
[----:B------:R-:W-:Y:S02]  /*4be0*/  @!P0 IMAD.U32 R5, R9, 0x10000, RZ ;  /* 0x0001000009058824 */ /* 0x000fe400078e00ff */
[C---:B------:R-:W-:Y:S02]  /*4bf0*/  @!P0 FMUL.FTZ R39, R7.reuse, R35 ;  /* 0x0000002307278220 */ /* 0x040fe40000410000 */
[-C--:B------:R-:W-:Y:S02]  /*4c00*/  @!P0 FMUL.FTZ R3, R7, R5.reuse ;  /* 0x0000000507038220 */ /* 0x080fe40000410000 */
[----:B------:R-:W-:Y:S01]  /*4c10*/  @!P0 FFMA.FTZ R39, R36, R5, -R39 ;  /* 0x0000000524278223 */ /* 0x000fe20000010827 */
[----:B------:R-:W-:Y:S01]  /*4c20*/  @!P0 LOP3.LUT R5, R9, 0xffff0000, RZ, 0xc0, !PT ;  /* 0xffff000009058812 */ /* 0x000fe200078ec0ff */
[----:B------:R-:W-:Y:S02]  /*4c30*/  @!P0 IMAD.U32 R7, R15, 0x10000, RZ ;  /* 0x000100000f078824 */ /* 0x000fe400078e00ff */
[----:B------:R-:W-:Y:S02]  /*4c40*/  @!P0 FMUL.FTZ R9, R8, R38 ;  /* 0x0000002608098220 */ /* 0x000fe40000410000 */
[----:B------:R-:W-:Y:S02]  /*4c50*/  @!P0 FFMA.FTZ R2, R22, R23, R2 ;  /* 0x0000001716028223 */ /* 0x000fe40000010002 */
[-C--:B------:R-:W-:Y:S02]  /*4c60*/  @!P0 FFMA.FTZ R9, R7, R5.reuse, -R9 ;  /* 0x0000000507098223 */ /* 0x080fe40000010809 */
[----:B------:R-:W-:Y:S01]  /*4c70*/  @!P0 FMUL.FTZ R5, R8, R5 ;  /* 0x0000000508058220 */ /* 0x000fe20000410000 */
[----:B------:R-:W-:Y:S01]  /*4c80*/  @!P0 F2FP.BF16.PACK_AB R2, R2, R40 ;  /* 0x000000280202823e */ /* 0x000fe200000010ff */
[----:B------:R-:W-:Y:S02]  /*4c90*/  @!P0 FFMA.FTZ R3, R35, R36, R3 ;  /* 0x0000002423038223 */ /* 0x000fe40000010003 */
[----:B------:R-:W-:Y:S01]  /*4ca0*/  @!P0 FFMA.FTZ R5, R38, R7, R5 ;  /* 0x0000000726058223 */ /* 0x000fe20000010005 */
[----:B------:R-:W-:Y:S01]  /*4cb0*/  @!P0 MOV R13, R2 ;  /* 0x00000002000d8202 */ /* 0x000fe20000000f00 */
[----:B------:R-:W-:Y:S01]  /*4cc0*/  @!P0 IMAD.MOV.U32 R12, RZ, RZ, R0 ;  /* 0x000000ffff0c8224 */ /* 0x000fe200078e0000 */
[----:B------:R-:W-:Y:S02]  /*4cd0*/  @!P0 F2FP.BF16.PACK_AB R3, R3, R39 ;  /* 0x000000270303823e */ /* 0x000fe400000010ff */
[----:B------:R-:W-:Y:S03]  /*4ce0*/  @!P0 F2FP.BF16.PACK_AB R5, R5, R9 ;  /* 0x000000090505823e */ /* 0x000fe600000010ff */
[----:B------:R-:W-:Y:S01]  /*4cf0*/  @!P0 IMAD.MOV.U32 R14, RZ, RZ, R3 ;  /* 0x000000ffff0e8224 */ /* 0x000fe200078e0003 */
[----:B------:R-:W-:Y:S05]  /*4d00*/  @!P0 MOV R15, R5 ;  /* 0x00000005000f8202 */ /* 0x000fea0000000f00 */
[----:B------:R1:W-:Y:S02]  /*4d10*/  STG.E.128 [R70.64+0x80], R12 ;  /* 0x0000800c46007986 */ /* 0x0003e4000c101d0c */
.L_x_1854:
[----:B------:R-:W-:Y:S05]  /*4d20*/  BSYNC B0 ;  /* 0x0000000000007941 */ /* 0x000fea0003800000 */
.L_x_1853:
        /* <DEDUP_REMOVED lines=9> */
[--C-:B------:R-:W-:Y:S02]  /*4dc0*/  @!P0 SHF.R.U64 R0, R16, 0x10, R17.reuse ;  /* 0x0000001010008819 */ /* 0x100fe40000001211 */
[----:B------:R-:W-:Y:S02]  /*4dd0*/  @!P0 SHF.R.U32.HI R2, RZ, 0x10, R17 ;  /* 0x00000010ff028819 */ /* 0x000fe40000011611 */
[----:B------:R-:W-:Y:S02]  /*4de0*/  @!P0 PRMT R17, R56, 0x5410, R3 ;  /* 0x0000541038118816 */ /* 0x000fe40000000003 */
[C---:B------:R-:W-:Y:S02]  /*4df0*/  @!P0 PRMT R0, R30.reuse, 0x5432, R0 ;  /* 0x000054321e008816 */ /* 0x040fe40000000000 */
[----:B------:R-:W-:Y:S01]  /*4e00*/  @!P0 PRMT R8, R30, 0x5410, R2 ;  /* 0x000054101e088816 */ /* 0x000fe20000000002 */
[C---:B------:R-:W-:Y:S01]  /*4e10*/  @!P0 IMAD.U32 R9, R17.reuse, 0x10000, RZ ;  /* 0x0001000011098824 */ /* 0x040fe200078e00ff */
[----:B------:R-:W-:Y:S01]  /*4e20*/  @!P0 LOP3.LUT R17, R17, 0xffff0000, RZ, 0xc0, !PT ;  /* 0xffff000011118812 */ /* 0x000fe200078ec0ff */
[C---:B------:R-:W-:Y:S01]  /*4e30*/  @!P0 IMAD.U32 R5, R0.reuse, 0x10000, RZ ;  /* 0x0001000000058824 */ /* 0x040fe200078e00ff */
[----:B------:R-:W-:Y:S02]  /*4e40*/  @!P0 SHF.R.U32.HI R23, RZ, 0x10, R43 ;  /* 0x00000010ff178819 */ /* 0x000fe4000001162b */
[----:B------:R-:W-:Y:S02]  /*4e50*/  @!P0 LOP3.LUT R3, R0, 0xffff0000, RZ, 0xc0, !PT ;  /* 0xffff000000038812 */ /* 0x000fe400078ec0ff */
[----:B------:R-:W-:Y:S01]  /*4e60*/  @!P0 PRMT R23, R56, 0x5432, R23 ;  /* 0x0000543238178816 */ /* 0x000fe20000000017 */
[C---:B-1----:R-:W-:Y:S01]  /*4e70*/  @!P0 IMAD.U32 R16, R12.reuse, 0x10000, RZ ;  /* 0x000100000c108824 */ /* 0x042fe200078e00ff */
[C---:B------:R-:W-:Y:S02]  /*4e80*/  @!P0 LOP3.LUT R7, R13.reuse, 0xffff0000, RZ, 0xc0, !PT ;  /* 0xffff00000d078812 */ /* 0x040fe400078ec0ff */
[----:B------:R-:W-:Y:S02]  /*4e90*/  @!P0 LOP3.LUT R2, R12, 0xffff0000, RZ, 0xc0, !PT ;  /* 0xffff00000c028812 */ /* 0x000fe400078ec0ff */
[----:B------:R-:W-:Y:S01]  /*4ea0*/  @!P0 SHF.L.U32 R22, R13, 0x10, RZ ;  /* 0x000000100d168819 */ /* 0x000fe200000006ff */
[C---:B------:R-:W-:Y:S02]  /*4eb0*/  @!P0 FMUL.FTZ R35, R7.reuse, R17 ;  /* 0x0000001107238220 */ /* 0x040fe40000410000 */
[C---:B------:R-:W-:Y:S02]  /*4ec0*/  @!P0 FMUL.FTZ R0, R2.reuse, R5 ;  /* 0x0000000502008220 */ /* 0x040fe40000410000 */
[----:B------:R-:W-:Y:S02]  /*4ed0*/  @!P0 FMUL.FTZ R30, R2, R9 ;  /* 0x00000009021e8220 */ /* 0x000fe40000410000 */
[-C--:B------:R-:W-:Y:S01]  /*4ee0*/  @!P0 FMUL.FTZ R2, R7, R3.reuse ;  /* 0x0000000307028220 */ /* 0x080fe20000410000 */
[----:B------:R-:W-:Y:S01]  /*4ef0*/  @!P0 LOP3.LUT R7, R15, 0xffff0000, RZ, 0xc0, !PT ;  /* 0xffff00000f078812 */ /* 0x000fe200078ec0ff */
[----:B------:R-:W-:Y:S01]  /*4f00*/  @!P0 FFMA.FTZ R38, R22, R3, -R35 ;  /* 0x0000000316268223 */ /* 0x000fe20000010823 */
[----:B------:R-:W-:Y:S01]  /*4f10*/  @!P0 LOP3.LUT R3, R14, 0xffff0000, RZ, 0xc0, !PT ;  /* 0xffff00000e038812 */ /* 0x000fe200078ec0ff */
[----:B------:R-:W-:Y:S02]  /*4f20*/  @!P0 FFMA.FTZ R0, R9, R16, R0 ;  /* 0x0000001009008223 */ /* 0x000fe40000010000 */
[C---:B------:R-:W-:Y:S01]  /*4f30*/  @!P0 IMAD.U32 R9, R23.reuse, 0x10000, RZ ;  /* 0x0001000017098824 */ /* 0x040fe200078e00ff */
[----:B------:R-:W-:Y:S01]  /*4f40*/  @!P0 LOP3.LUT R23, R23, 0xffff0000, RZ, 0xc0, !PT ;  /* 0xffff000017178812 */ /* 0x000fe200078ec0ff */
[----:B------:R-:W-:Y:S01]  /*4f50*/  @!P0 FFMA.FTZ R39, R16, R5, -R30 ;  /* 0x0000000510278223 */ /* 0x000fe2000001081e */
[----:B------:R-:W-:Y:S01]  /*4f60*/  @!P0 SHF.L.U32 R5, R8, 0x10, RZ ;  /* 0x0000001008058819 */ /* 0x000fe200000006ff */
[----:B------:R-:W-:Y:S01]  /*4f70*/  @!P0 IMAD.U32 R16, R14, 0x10000, RZ ;  /* 0x000100000e108824 */ /* 0x000fe200078e00ff */
[----:B------:R-:W-:Y:S01]  /*4f80*/  @!P0 LOP3.LUT R8, R8, 0xffff0000, RZ, 0xc0, !PT ;  /* 0xffff000008088812 */ /* 0x000fe200078ec0ff */
[C---:B------:R-:W-:Y:S01]  /*4f90*/  @!P0 FMUL.FTZ R35, R3.reuse, R9 ;  /* 0x0000000903238220 */ /* 0x040fe20000410000 */
[----:B------:R-:W-:Y:S01]  /*4fa0*/  @!P0 F2FP.BF16.PACK_AB R0, R0, R39 ;  /* 0x000000270000823e */ /* 0x000fe200000010ff */
[----:B------:R-:W-:Y:S02]  /*4fb0*/  @!P0 FMUL.FTZ R3, R3, R5 ;  /* 0x0000000503038220 */ /* 0x000fe40000410000 */
[----:B------:R-:W-:Y:S02]  /*4fc0*/  @!P0 IMAD.U32 R30, R15, 0x10000, RZ ;  /* 0x000100000f1e8824 */ /* 0x000fe400078e00ff */
[C---:B------:R-:W-:Y:S02]  /*4fd0*/  @!P0 FMUL.FTZ R36, R7.reuse, R23 ;  /* 0x0000001707248220 */ /* 0x040fe40000410000 */
[----:B------:R-:W-:Y:S02]  /*4fe0*/  @!P0 FFMA.FTZ R35, R16, R5, -R35 ;  /* 0x0000000510238223 */ /* 0x000fe40000010823 */
[----:B------:R-:W-:Y:S02]  /*4ff0*/  @!P0 FMUL.FTZ R5, R7, R8 ;  /* 0x0000000807058220 */ /* 0x000fe40000410000 */
[----:B------:R-:W-:Y:S02]  /*5000*/  @!P0 FFMA.FTZ R2, R17, R22, R2 ;  /* 0x0000001611028223 */ /* 0x000fe40000010002 */
[----:B------:R-:W-:Y:S02]  /*5010*/  @!P0 FFMA.FTZ R3, R9, R16, R3 ;  /* 0x0000001009038223 */ /* 0x000fe40000010003 */
        /* <DEDUP_REMOVED lines=10> */
.L_x_1856:
[----:B------:R-:W-:Y:S05]  /*50c0*/  BSYNC B0 ;  /* 0x0000000000007941 */ /* 0x000fea0003800000 */
.L_x_1855:
[----:B------:R-:W-:Y:S11]  /*50d0*/  ISETP.GE.AND P0, PT, R234, c[0x0][0x1d4], PT ;  /* 0x00007500ea007a0c */ /* 0x000ff60003f06270 */
[----:B------:R-:W-:Y:S02]  /*50e0*/  @!UPT UIADD3 URZ, URZ, URZ, URZ ;  /* 0x0000003f3f3ff290 */ /* 0x000fe4000fffe03f */
        /* <DEDUP_REMOVED lines=8> */
[----:B------:R-:W-:Y:S02]  /*5170*/  @!P0 SHF.R.U32.HI R2, RZ, 0x10, R19 ;  /* 0x00000010ff028819 */ /* 0x000fe40000011613 */
[----:B------:R-:W-:Y:S01]  /*5180*/  @!P0 PRMT R0, R31, 0x5432, R0 ;  /* 0x000054321f008816 */ /* 0x000fe20000000000 */
[C---:B------:R-:W-:Y:S01]  /*5190*/  @!P0 IMAD.U32 R9, R17.reuse, 0x10000, RZ ;  /* 0x0001000011098824 */ /* 0x040fe200078e00ff */
[----:B------:R-:W-:Y:S02]  /*51a0*/  @!P0 SHF.R.U32.HI R3, RZ, 0x10, R45 ;  /* 0x00000010ff038819 */ /* 0x000fe4000001162d */
[----:B------:R-:W-:Y:S01]  /*51b0*/  @!P0 LOP3.LUT R17, R17, 0xffff0000, RZ, 0xc0, !PT ;  /* 0xffff000011118812 */ /* 0x000fe200078ec0ff */
[C---:B------:R-:W-:Y:S01]  /*51c0*/  @!P0 IMAD.U32 R5, R0.reuse, 0x10000, RZ ;  /* 0x0001000000058824 */ /* 0x040fe200078e00ff */
[----:B------:R-:W-:Y:S02]  /*51d0*/  @!P0 PRMT R8, R31, 0x5410, R2 ;  /* 0x000054101f088816 */ /* 0x000fe40000000002 */
[----:B------:R-:W-:Y:S02]  /*51e0*/  @!P0 PRMT R19, R57, 0x5432, R3 ;  /* 0x0000543239138816 */ /* 0x000fe40000000003 */
[----:B------:R-:W-:Y:S01]  /*51f0*/  @!P0 LOP3.LUT R3, R0, 0xffff0000, RZ, 0xc0, !PT ;  /* 0xffff000000038812 */ /* 0x000fe200078ec0ff */
        /* <DEDUP_REMOVED lines=37> */
.L_x_1850:
[----:B------:R-:W-:Y:S05]  /*5450*/  BSYNC B1 ;  /* 0x0000000000017941 */ /* 0x000fea0003800000 */
.L_x_1849:
        /* <DEDUP_REMOVED lines=13> */
[----:B------:R-:W-:Y:S01]  /*5530*/  @!P0 PRMT R7, R10, 0x5410, R2 ;  /* 0x000054100a078816 */ /* 0x000fe20000000002 */
[----:B------:R-:W-:Y:S01]  /*5540*/  @!P0 IMAD.U32 R8, R0, 0x10000, RZ ;  /* 0x0001000000088824 */ /* 0x000fe200078e00ff */
[----:B------:R-:W-:Y:S01]  /*5550*/  @!P0 SHF.R.U32.HI R18, RZ, 0x10, R47 ;  /* 0x00000010ff128819 */ /* 0x000fe2000001162f */
[C---:B------:R-:W-:Y:S01]  /*5560*/  @!P0 IMAD.U32 R9, R16.reuse, 0x10000, RZ ;  /* 0x0001000010098824 */ /* 0x040fe200078e00ff */
[----:B------:R-:W-:Y:S02]  /*5570*/  @!P0 LOP3.LUT R16, R16, 0xffff0000, RZ, 0xc0, !PT ;  /* 0xffff000010108812 */ /* 0x000fe400078ec0ff */
[----:B------:R-:W-:Y:S02]  /*5580*/  @!P0 LOP3.LUT R5, R0, 0xffff0000, RZ, 0xc0, !PT ;  /* 0xffff000000058812 */ /* 0x000fe400078ec0ff */
[----:B------:R-:W-:Y:S01]  /*5590*/  @!P0 PRMT R18, R58, 0x5432, R18 ;  /* 0x000054323a128816 */ /* 0x000fe20000000012 */
        /* <DEDUP_REMOVED lines=15> */
[----:B------:R-:W-:Y:S01]  /*5690*/  @!P0 IMAD.U32 R8, R7, 0x10000, RZ ;  /* 0x0001000007088824 */ /* 0x000fe200078e00ff */
[----:B------:R-:W-:Y:S01]  /*56a0*/  @!P0 F2FP.BF16.PACK_AB R0, R0, R23 ;  /* 0x000000170000823e */ /* 0x000fe200000010ff */
[----:B------:R-:W-:Y:S01]  /*56b0*/  @!P0 FFMA.FTZ R22, R17, R5, -R20 ;  /* 0x0000000511168223 */ /* 0x000fe20000010814 */
[----:B------:R-:W-:Y:S01]  /*56c0*/  @!P0 LOP3.LUT R5, R15, 0xffff0000, RZ, 0xc0, !PT ;  /* 0xffff00000f058812 */ /* 0x000fe200078ec0ff */
[----:B------:R-:W-:Y:S01]  /*56d0*/  @!P0 FMUL.FTZ R20, R3, R9 ;  /* 0x0000000903148220 */ /* 0x000fe20000410000 */
[----:B------:R-:W-:Y:S01]  /*56e0*/  @!P0 LOP3.LUT R7, R7, 0xffff0000, RZ, 0xc0, !PT ;  /* 0xffff000007078812 */ /* 0x000fe200078ec0ff */
[----:B------:R-:W-:Y:S02]  /*56f0*/  @!P0 FMUL.FTZ R3, R3, R8 ;  /* 0x0000000803038220 */ /* 0x000fe40000410000 */
[C---:B------:R-:W-:Y:S02]  /*5700*/  @!P0 FMUL.FTZ R21, R5.reuse, R18 ;  /* 0x0000001205158220 */ /* 0x040fe40000410000 */
[----:B------:R-:W-:Y:S02]  /*5710*/  @!P0 FMUL.FTZ R5, R5, R7 ;  /* 0x0000000705058220 */ /* 0x000fe40000410000 */
[----:B------:R-:W-:Y:S02]  /*5720*/  @!P0 FFMA.FTZ R2, R16, R17, R2 ;  /* 0x0000001110028223 */ /* 0x000fe40000010002 */
[----:B------:R-:W-:Y:S02]  /*5730*/  @!P0 FFMA.FTZ R3, R9, R10, R3 ;  /* 0x0000000a09038223 */ /* 0x000fe40000010003 */
[----:B------:R-:W-:Y:S01]  /*5740*/  @!P0 FFMA.FTZ R20, R10, R8, -R20 ;  /* 0x000000080a148223 */ /* 0x000fe20000010814 */
[----:B------:R-:W-:Y:S01]  /*5750*/  @!P0 F2FP.BF16.PACK_AB R2, R2, R22 ;  /* 0x000000160202823e */ /* 0x000fe200000010ff */
[----:B------:R-:W-:Y:S02]  /*5760*/  @!P0 FFMA.FTZ R21, R19, R7, -R21 ;  /* 0x0000000713158223 */ /* 0x000fe40000010815 */
        /* <DEDUP_REMOVED lines=8> */
.L_x_1859:
[----:B------:R-:W-:Y:S05]  /*57f0*/  BSYNC B0 ;  /* 0x0000000000007941 */ /* 0x000fea0003800000 */
.L_x_1858:
        /* <DEDUP_REMOVED lines=10> */
[C---:B------:R-:W-:Y:S02]  /*58a0*/  @!P0 PRMT R16, R59.reuse, 0x5410, R16 ;  /* 0x000054103b108816 */ /* 0x040fe40000000010 */
[----:B------:R-:W-:Y:S02]  /*58b0*/  @!P0 SHF.R.U32.HI R2, RZ, 0x10, R25 ;  /* 0x00000010ff028819 */ /* 0x000fe40000011619 */
[----:B------:R-:W-:Y:S01]  /*58c0*/  @!P0 PRMT R0, R32, 0x5432, R0 ;  /* 0x0000543220008816 */ /* 0x000fe20000000000 */
[C---:B------:R-:W-:Y:S01]  /*58d0*/  @!P0 IMAD.U32 R9, R16.reuse, 0x10000, RZ ;  /* 0x0001000010098824 */ /* 0x040fe200078e00ff */
[----:B------:R-:W-:Y:S02]  /*58e0*/  @!P0 LOP3.LUT R16, R16, 0xffff0000, RZ, 0xc0, !PT ;  /* 0xffff000010108812 */ /* 0x000fe400078ec0ff */
[----:B------:R-:W-:Y:S01]  /*58f0*/  @!P0 PRMT R8, R32, 0x5410, R2 ;  /* 0x0000541020088816 */ /* 0x000fe20000000002 */
        /* <DEDUP_REMOVED lines=24> */
[-C--:B------:R-:W-:Y:S02]  /*5a80*/  @!P0 FMUL.FTZ R3, R3, R5.reuse ;  /* 0x0000000503038220 */ /* 0x080fe40000410000 */
        /* <DEDUP_REMOVED lines=16> */
.L_x_1861:
[----:B------:R-:W-:Y:S05]  /*5b90*/  BSYNC B0 ;  /* 0x0000000000007941 */ /* 0x000fea0003800000 */
.L_x_1860:
        /* <DEDUP_REMOVED lines=10> */
[----:B------:R-:W-:Y:S02]  /*5c40*/  @!P0 PRMT R16, R60, 0x5410, R16 ;  /* 0x000054103c108816 */ /* 0x000fe40000000010 */
[----:B------:R-:W-:Y:S02]  /*5c50*/  @!P0 SHF.R.U32.HI R2, RZ, 0x10, R27 ;  /* 0x00000010ff028819 */ /* 0x000fe4000001161b */
[C---:B------:R-:W-:Y:S01]  /*5c60*/  @!P0 PRMT R0, R33.reuse, 0x5432, R0 ;  /* 0x0000543221008816 */ /* 0x040fe20000000000 */
        /* <DEDUP_REMOVED lines=44> */
.L_x_1863:
[----:B------:R-:W-:Y:S05]  /*5f30*/  BSYNC B0 ;  /* 0x0000000000007941 */ /* 0x000fea0003800000 */
.L_x_1862:
        /* <DEDUP_REMOVED lines=57> */
.L_x_1844:
        /* <DEDUP_REMOVED lines=21> */
[----:B------:R-:W-:Y:S01]  /*6420*/  CS2R R50, SRZ ;  /* 0x0000000000327805 */ /* 0x000fe2000001ff00 */
[----:B------:R-:W-:Y:S01]  /*6430*/  CS2R R48, SRZ ;  /* 0x0000000000307805 */ /* 0x000fe2000001ff00 */
        /* <DEDUP_REMOVED lines=13> */
.L_x_1865:
[----:B------:R-:W-:Y:S05]  /*6510*/  BSYNC B0 ;  /* 0x0000000000007941 */ /* 0x000fea0003800000 */
.L_x_1864:
[----:B-----5:R-:W-:Y:S01]  /*6520*/  MOV R0, R21 ;  /* 0x0000001500007202 */ /* 0x020fe20000000f00 */
[----:B------:R-:W-:Y:S01]  /*6530*/  IMAD.MOV.U32 R5, RZ, RZ, R22 ;  /* 0x000000ffff057224 */ /* 0x000fe200078e0016 */
[----:B------:R-:W-:Y:S01]  /*6540*/  ISETP.GE.AND P6, PT, R153, R77, PT ;  /* 0x0000004d9900720c */ /* 0x000fe20003fc6270 */
[----:B-1----:R-:W-:Y:S01]  /*6550*/  IMAD.MOV.U32 R3, RZ, RZ, R23 ;  /* 0x000000ffff037224 */ /* 0x002fe200078e0017 */
        /* <DEDUP_REMOVED lines=54> */
.L_x_1867:
[----:B------:R-:W-:Y:S05]  /*68c0*/  BSYNC B0 ;  /* 0x0000000000007941 */ /* 0x000fea0003800000 */
.L_x_1866:
[----:B-----5:R-:W-:Y:S01]  /*68d0*/  MOV R0, R29 ;  /* 0x0000001d00007202 */ /* 0x020fe20000000f00 */
[----:B------:R-:W-:Y:S01]  /*68e0*/  IMAD.MOV.U32 R5, RZ, RZ, R30 ;  /* 0x000000ffff057224 */ /* 0x000fe200078e001e */
[----:B------:R-:W-:Y:S01]  /*68f0*/  IADD3 R67, -R68, c[0x0][0x1d4], RZ ;  /* 0x0000750044437a10 */ /* 0x000fe20007ffe1ff */
[----:B-1----:R-:W-:Y:S01]  /*6900*/  IMAD.MOV.U32 R3, RZ, RZ, R31 ;  /* 0x000000ffff037224 */ /* 0x002fe200078e001f */
        /* <DEDUP_REMOVED lines=24> */
[----:B------:R-:W-:Y:S01]  /*6a90*/  BSSY B0, `(.L_x_1870) ;  /* 0x0000082000007945 */ /* 0x000fe20003800000 */
[----:B------:R-:W-:Y:S03]  /*6aa0*/  SHF.R.U32.HI R154, RZ, 0x3, R242 ;  /* 0x00000003ff9a7819 */ /* 0x000fe600000116f2 */
[----:B------:R-:W-:Y:S01]  /*6ab0*/  IMAD.X R73, R76, 0x1, R112, P0 ;  /* 0x000000014c497824 */ /* 0x000fe200000e0670 */
[----:B------:R-:W-:Y:S11]  /*6ac0*/  ISETP.GE.AND P0, PT, R140, c[0x0][0x1d4], PT ;  /* 0x000075008c007a0c */ /* 0x000ff60003f06270 */
[----:B------:R-:W-:Y:S02]  /*6ad0*/  @!UPT UIADD3 URZ, URZ, URZ, URZ ;  /* 0x0000003f3f3ff290 */ /* 0x000fe4000fffe03f */
[----:B------:R-:W-:-:S05]  /*6ae0*/  @P0 BRA `(.L_x_1871) ;  /* 0x000007c000000947 */ /* 0x000fca0003800000 */
[----:B------:R-:W-:Y:S01]  /*6af0*/  SEL R0, R68, R67, !P1 ;  /* 0x0000004344007207 */ /* 0x000fe20004800000 */
[----:B------:R-:W1:Y:S01]  /*6b00*/  LDS.128 R44, [R116+0xa080] ;  /* 0x00a08000742c7984 */ /* 0x000e620000000c00 */
[----:B------:R-:W-:Y:S02]  /*6b10*/  ISETP.GE.AND P0, PT, R140, c[0x0][0x27c], PT ;  /* 0x00009f008c007a0c */ /* 0x000fe40003f06270 */
[----:B------:R-:W-:Y:S04]  /*6b20*/  SHF.R.S32.HI R2, RZ, 0x1f, R0 ;  /* 0x0000001fff027819 */ /* 0x000fe80000011400 */
[----:B------:R-:W-:Y:S04]  /*6b30*/  LEA.HI R0, R2, R0, RZ, 0x4 ;  /* 0x0000000002007211 */ /* 0x000fe800078f20ff */
[----:B------:R-:W-:Y:S03]  /*6b40*/  LEA.HI.SX32 R0, R0, R66, 0x1c ;  /* 0x0000004200007211 */ /* 0x000fe600078fe2ff */
[----:B------:R-:W-:Y:S02]  /*6b50*/  @!P0 SHF.R.U32.HI R5, RZ, 0x10, R41 ;  /* 0x00000010ff058819 */ /* 0x000fe40000011629 */
[----:B------:R-:W-:Y:S01]  /*6b60*/  IMAD.SHL.U32 R70, R0, 0x8, RZ ;  /* 0x0000000800467824 */ /* 0x000fe200078e00ff */
[----:B------:R-:W-:Y:S02]  /*6b70*/  SHF.R.S32.HI R2, RZ, 0x1f, R0 ;  /* 0x0000001fff027819 */ /* 0x000fe40000011400 */
[----:B------:R-:W-:Y:S02]  /*6b80*/  @!P0 SHF.R.U64 R3, R12, 0x10, R13 ;  /* 0x000000100c038819 */ /* 0x000fe4000000120d */
[----:B------:R-:W-:Y:S02]  /*6b90*/  LEA.HI R2, R2, R0, RZ, 0x3 ;  /* 0x0000000002027211 */ /* 0x000fe400078f18ff */
[----:B------:R-:W-:Y:S02]  /*6ba0*/  @!P0 PRMT R3, R7, 0x5432, R3 ;  /* 0x0000543207038816 */ /* 0x000fe40000000003 */
[----:B------:R-:W-:Y:S02]  /*6bb0*/  SHF.R.S32.HI R0, RZ, 0x3, R2 ;  /* 0x00000003ff007819 */ /* 0x000fe40000011402 */
[----:B------:R-:W-:Y:S03]  /*6bc0*/  LOP3.LUT R2, R242, 0x38, R70, 0xf8, !PT ;  /* 0x00000038f2027812 */ /* 0x000fe600078ef846 */
[----:B------:R-:W-:Y:S01]  /*6bd0*/  IMAD R0, R0, 0xc00, R6 ;  /* 0x00000c0000007824 */ /* 0x000fe200078e0206 */
[----:B------:R-:W-:Y:S05]  /*6be0*/  LOP3.LUT R2, R2, R154, RZ, 0x3c, !PT ;  /* 0x0000009a02027212 */ /* 0x000fea00078e3cff */
[----:B------:R-:W-:Y:S01]  /*6bf0*/  IMAD.IADD R0, R0, 0x1, R2 ;  /* 0x0000000100007824 */ /* 0x000fe200078e0202 */
[----:B------:R-:W-:Y:S03]  /*6c00*/  @!P0 SHF.R.U64 R2, R40, 0x10, R41 ;  /* 0x0000001028028819 */ /* 0x000fe60000001229 */
[----:B------:R-:W-:Y:S01]  /*6c10*/  IMAD.SHL.U32 R0, R0, 0x2, RZ ;  /* 0x0000000200007824 */ /* 0x000fe200078e00ff */
[----:B------:R-:W-:Y:S01]  /*6c20*/  @!P0 PRMT R12, R9, 0x5410, R2 ;  /* 0x00005410090c8816 */ /* 0x000fe20000000002 */
[C---:B------:R-:W-:Y:S01]  /*6c30*/  @!P0 IMAD.U32 R2, R3.reuse, 0x10000, RZ ;  /* 0x0001000003028824 */ /* 0x040fe200078e00ff */
[----:B------:R-:W-:Y:S02]  /*6c40*/  @!P0 LOP3.LUT R3, R3, 0xffff0000, RZ, 0xc0, !PT ;  /* 0xffff000003038812 */ /* 0x000fe400078ec0ff */
[----:B------:R2:W3:Y:S02]  /*6c50*/  LDS.128 R16, [R0+0xa080] ;  /* 0x00a0800000107984 */ /* 0x0004e40000000c00 */
[----:B--2---:R-:W-:Y:S02]  /*6c60*/  @!P0 SHF.R.U32.HI R0, RZ, 0x10, R13 ;  /* 0x00000010ff008819 */ /* 0x004fe4000001160d */
[----:B------:R-:W-:Y:S01]  /*6c70*/  @!P0 PRMT R13, R9, 0x5432, R5 ;  /* 0x00005432090d8816 */ /* 0x000fe20000000005 */
[----:B-1----:R-:W-:Y:S01]  /*6c80*/  @!P0 IMAD.U32 R9, R44, 0x10000, RZ ;  /* 0x000100002c098824 */ /* 0x002fe200078e00ff */
[----:B------:R-:W-:Y:S01]  /*6c90*/  @!P0 PRMT R5, R7, 0x5410, R0 ;  /* 0x0000541007058816 */ /* 0x000fe20000000000 */
[----:B------:R-:W-:Y:S02]  /*6ca0*/  @!P0 IMAD.U32 R7, R12, 0x10000, RZ ;  /* 0x000100000c078824 */ /* 0x000fe400078e00ff */
[----:B---3--:R-:W-:Y:S04]  /*6cb0*/  @!P0 IMAD.U32 R0, R16, 0x10000, RZ ;  /* 0x0001000010008824 */ /* 0x008fe800078e00ff */
[C---:B------:R-:W-:Y:S02]  /*6cc0*/  @!P0 FMUL.FTZ R40, R0.reuse, R7 ;  /* 0x0000000700288220 */ /* 0x040fe40000410000 */
[-C--:B------:R-:W-:Y:S02]  /*6cd0*/  @!P0 FMUL.FTZ R0, R0, R2.reuse ;  /* 0x0000000200008220 */ /* 0x080fe40000410000 */
[----:B------:R-:W-:Y:S01]  /*6ce0*/  @!P0 FFMA.FTZ R40, R9, R2, -R40 ;  /* 0x0000000209288223 */ /* 0x000fe20000010828 */
[----:B------:R-:W-:Y:S01]  /*6cf0*/  @!P0 LOP3.LUT R2, R16, 0xffff0000, RZ, 0xc0, !PT ;  /* 0xffff000010028812 */ /* 0x000fe200078ec0ff */
[----:B------:R-:W-:Y:S01]  /*6d00*/  @!P0 FFMA.FTZ R0, R7, R9, R0 ;  /* 0x0000000907008223 */ /* 0x000fe20000010000 */
[----:B------:R-:W-:Y:S02]  /*6d10*/  @!P0 LOP3.LUT R7, R12, 0xffff0000, RZ, 0xc0, !PT ;  /* 0xffff00000c078812 */ /* 0x000fe400078ec0ff */
[----:B------:R-:W-:Y:S03]  /*6d20*/  @!P0 LOP3.LUT R9, R44, 0xffff0000, RZ, 0xc0, !PT ;  /* 0xffff00002c098812 */ /* 0x000fe600078ec0ff */
[C---:B------:R-:W-:Y:S02]  /*6d30*/  @!P0 FMUL.FTZ R12, R2.reuse, R7 ;  /* 0x00000007020c8220 */ /* 0x040fe40000410000 */
[-C--:B------:R-:W-:Y:S02]  /*6d40*/  @!P0 FMUL.FTZ R2, R2, R3.reuse ;  /* 0x0000000302028220 */ /* 0x080fe40000410000 */
[----:B------:R-:W-:Y:S02]  /*6d50*/  @!P0 FFMA.FTZ R12, R9, R3, -R12 ;  /* 0x00000003090c8223 */ /* 0x000fe4000001080c */
[----:B------:R-:W-:Y:S02]  /*6d60*/  @!P0 FFMA.FTZ R2, R7, R9, R2 ;  /* 0x0000000907028223 */ /* 0x000fe40000010002 */
[----:B------:R-:W-:Y:S01]  /*6d70*/  @!P0 IMAD.U32 R3, R13, 0x10000, RZ ;  /* 0x000100000d038824 */ /* 0x000fe200078e00ff */
[----:B------:R-:W-:Y:S01]  /*6d80*/  @!P0 F2FP.BF16.PACK_AB R40, R12, R40 ;  /* 0x000000280c28823e */ /* 0x000fe200000010ff */
[----:B------:R-:W-:Y:S01]  /*6d90*/  @!P0 IMAD.U32 R7, R45, 0x10000, RZ ;  /* 0x000100002d078824 */ /* 0x000fe200078e00ff */
[----:B------:R-:W-:Y:S01]  /*6da0*/  @!P0 F2FP.BF16.PACK_AB R41, R2, R0 ;  /* 0x000000000229823e */ /* 0x000fe200000010ff */
[----:B------:R-:W-:Y:S02]  /*6db0*/  @!P0 IMAD.U32 R0, R17, 0x10000, RZ ;  /* 0x0001000011008824 */ /* 0x000fe400078e00ff */
[----:B------:R-:W-:Y:S02]  /*6dc0*/  @!P0 IMAD.U32 R2, R5, 0x10000, RZ ;  /* 0x0001000005028824 */ /* 0x000fe400078e00ff */
[C---:B------:R-:W-:Y:S02]  /*6dd0*/  @!P0 FMUL.FTZ R9, R0.reuse, R3 ;  /* 0x0000000300098220 */ /* 0x040fe40000410000 */
[-C--:B------:R-:W-:Y:S02]  /*6de0*/  @!P0 FMUL.FTZ R0, R0, R2.reuse ;  /* 0x0000000200008220 */ /* 0x080fe40000410000 */
[----:B------:R-:W-:Y:S01]  /*6df0*/  @!P0 FFMA.FTZ R71, R7, R2, -R9 ;  /* 0x0000000207478223 */ /* 0x000fe20000010809 */
[----:B------:R-:W-:Y:S01]  /*6e00*/  @!P0 LOP3.LUT R2, R17, 0xffff0000, RZ, 0xc0, !PT ;  /* 0xffff000011028812 */ /* 0x000fe200078ec0ff */
[----:B------:R-:W-:Y:S01]  /*6e10*/  @!P0 FFMA.FTZ R0, R3, R7, R0 ;  /* 0x0000000703008223 */ /* 0x000fe20000010000 */
[----:B------:R-:W-:Y:S01]  /*6e20*/  @!P0 LOP3.LUT R7, R13, 0xffff0000, RZ, 0xc0, !PT ;  /* 0xffff00000d078812 */ /* 0x000fe200078ec0ff */
[----:B------:R-:W-:Y:S01]  /*6e30*/  @!P0 IMAD.MOV.U32 R44, RZ, RZ, R40 ;  /* 0x000000ffff2c8224 */ /* 0x000fe200078e0028 */
[----:B------:R-:W-:Y:S01]  /*6e40*/  @!P0 LOP3.LUT R9, R45, 0xffff0000, RZ, 0xc0, !PT ;  /* 0xffff00002d098812 */ /* 0x000fe200078ec0ff */
[----:B------:R-:W-:Y:S01]  /*6e50*/  @!P0 IMAD.U32 R13, R46, 0x10000, RZ ;  /* 0x000100002e0d8824 */ /* 0x000fe200078e00ff */
[----:B------:R-:W-:Y:S01]  /*6e60*/  @!P0 LOP3.LUT R3, R5, 0xffff0000, RZ, 0xc0, !PT ;  /* 0xffff000005038812 */ /* 0x000fe200078ec0ff */
[----:B------:R-:W-:Y:S02]  /*6e70*/  @!P0 FMUL.FTZ R5, R2, R7 ;  /* 0x0000000702058220 */ /* 0x000fe40000410000 */
[----:B------:R-:W-:Y:S02]  /*6e80*/  @!P0 IMAD.MOV.U32 R16, RZ, RZ, R41 ;  /* 0x000000ffff108224 */ /* 0x000fe400078e0029 */
[-C--:B------:R-:W-:Y:S01]  /*6e90*/  @!P0 FFMA.FTZ R12, R9, R3.reuse, -R5 ;  /* 0x00000003090c8223 */ /* 0x080fe20000010805 */
[----:B------:R-:W-:Y:S01]  /*6ea0*/  @!P0 SHF.R.U64 R5, R42, 0x10, R43 ;  /* 0x000000102a058819 */ /* 0x000fe2000000122b */
[----:B------:R-:W-:Y:S01]  /*6eb0*/  @!P0 FMUL.FTZ R2, R2, R3 ;  /* 0x0000000302028220 */ /* 0x000fe20000410000 */
[----:B------:R-:W-:Y:S02]  /*6ec0*/  @!P0 SHF.R.U64 R3, R14, 0x10, R15 ;  /* 0x000000100e038819 */ /* 0x000fe4000000120f */
[----:B------:R-:W-:Y:S01]  /*6ed0*/  @!P0 PRMT R14, R38, 0x5410, R5 ;  /* 0x00005410260e8816 */ /* 0x000fe20000000005 */
[----:B------:R-:W-:Y:S01]  /*6ee0*/  @!P0 FFMA.FTZ R2, R7, R9, R2 ;  /* 0x0000000907028223 */ /* 0x000fe20000010002 */
[----:B------:R-:W-:Y:S02]  /*6ef0*/  @!P0 F2FP.BF16.PACK_AB R5, R12, R71 ;  /* 0x000000470c05823e */ /* 0x000fe400000010ff */
[----:B------:R-:W-:Y:S01]  /*6f00*/  @!P0 PRMT R7, R8, 0x5410, R3 ;  /* 0x0000541008078816 */ /* 0x000fe20000000003 */
[----:B------:R-:W-:Y:S01]  /*6f10*/  @!P0 IMAD.U32 R12, R14, 0x10000, RZ ;  /* 0x000100000e0c8824 */ /* 0x000fe200078e00ff */
[----:B------:R-:W-:Y:S01]  /*6f20*/  @!P0 F2FP.BF16.PACK_AB R0, R2, R0 ;  /* 0x000000000200823e */ /* 0x000fe200000010ff */
[----:B------:R-:W-:Y:S01]  /*6f30*/  @!P0 IMAD.U32 R3, R18, 0x10000, RZ ;  /* 0x0001000012038824 */ /* 0x000fe200078e00ff */
[----:B------:R-:W-:Y:S01]  /*6f40*/  @!P0 SHF.R.U32.HI R9, RZ, 0x10, R15 ;  /* 0x00000010ff098819 */ /* 0x000fe2000001160f */
[----:B------:R-:W-:Y:S01]  /*6f50*/  @!P0 IMAD.MOV.U32 R45, RZ, RZ, R5 ;  /* 0x000000ffff2d8224 */ /* 0x000fe200078e0005 */
[----:B------:R-:W-:Y:S01]  /*6f60*/  @!P0 SHF.R.U32.HI R15, RZ, 0x10, R43 ;  /* 0x00000010ff0f8819 */ /* 0x000fe2000001162b */
[C---:B------:R-:W-:Y:S01]  /*6f70*/  @!P0 IMAD.U32 R5, R7.reuse, 0x10000, RZ ;  /* 0x0001000007058824 */ /* 0x040fe200078e00ff */
[----:B------:R-:W-:Y:S01]  /*6f80*/  @!P0 LOP3.LUT R7, R7, 0xffff0000, RZ, 0xc0, !PT ;  /* 0xffff000007078812 */ /* 0x000fe200078ec0ff */
[C---:B------:R-:W-:Y:S01]  /*6f90*/  @!P0 FMUL.FTZ R40, R3.reuse, R12 ;  /* 0x0000000c03288220 */ /* 0x040fe20000410000 */
[----:B------:R-:W-:Y:S01]  /*6fa0*/  @!P0 PRMT R9, R8, 0x5432, R9 ;  /* 0x0000543208098816 */ /* 0x000fe20000000009 */
[-C--:B------:R-:W-:Y:S02]  /*6fb0*/  @!P0 FMUL.FTZ R3, R3, R5.reuse ;  /* 0x0000000503038220 */ /* 0x080fe40000410000 */
[----:B------:R-:W-:Y:S01]  /*6fc0*/  @!P0 FFMA.FTZ R40, R13, R5, -R40 ;  /* 0x000000050d288223 */ /* 0x000fe20000010828 */
[----:B------:R-:W-:Y:S01]  /*6fd0*/  @!P0 LOP3.LUT R5, R18, 0xffff0000, RZ, 0xc0, !PT ;  /* 0xffff000012058812 */ /* 0x000fe200078ec0ff */
[----:B------:R-:W-:Y:S01]  /*6fe0*/  @!P0 FFMA.FTZ R3, R12, R13, R3 ;  /* 0x0000000d0c038223 */ /* 0x000fe20000010003 */
[----:B------:R-:W-:Y:S01]  /*6ff0*/  @!P0 LOP3.LUT R12, R14, 0xffff0000, RZ, 0xc0, !PT ;  /* 0xffff00000e0c8812 */ /* 0x000fe200078ec0ff */
[C---:B------:R-:W-:Y:S01]  /*7000*/  @!P0 IMAD.U32 R8, R9.reuse, 0x10000, RZ ;  /* 0x0001000009088824 */ /* 0x040fe200078e00ff */
[----:B------:R-:W-:Y:S01]  /*7010*/  @!P0 LOP3.LUT R13, R46, 0xffff0000, RZ, 0xc0, !PT ;  /* 0xffff00002e0d8812 */ /* 0x000fe200078ec0ff */
[----:B------:R-:W-:Y:S01]  /*7020*/  @!P0 IMAD.MOV.U32 R17, RZ, RZ, R0 ;  /* 0x000000ffff118224 */ /* 0x000fe200078e0000 */
[----:B------:R-:W-:Y:S01]  /*7030*/  @!P0 LOP3.LUT R9, R9, 0xffff0000, RZ, 0xc0, !PT ;  /* 0xffff000009098812 */ /* 0x000fe200078ec0ff */
[C---:B------:R-:W-:Y:S02]  /*7040*/  @!P0 FMUL.FTZ R14, R5.reuse, R12 ;  /* 0x0000000c050e8220 */ /* 0x040fe40000410000 */
[-C--:B------:R-:W-:Y:S02]  /*7050*/  @!P0 FMUL.FTZ R5, R5, R7.reuse ;  /* 0x0000000705058220 */ /* 0x080fe40000410000 */
[----:B------:R-:W-:Y:S01]  /*7060*/  @!P0 FFMA.FTZ R43, R13, R7, -R14 ;  /* 0x000000070d2b8223 */ /* 0x000fe2000001080e */
[----:B------:R-:W-:Y:S01]  /*7070*/  @!P0 PRMT R14, R38, 0x5432, R15 ;  /* 0x00005432260e8816 */ /* 0x000fe2000000000f */
[----:B------:R-:W-:Y:S02]  /*7080*/  @!P0 IMAD.U32 R7, R19, 0x10000, RZ ;  /* 0x0001000013078824 */ /* 0x000fe400078e00ff */
[----:B------:R-:W-:Y:S01]  /*7090*/  @!P0 FFMA.FTZ R5, R12, R13, R5 ;  /* 0x0000000d0c058223 */ /* 0x000fe20000010005 */
[----:B------:R-:W-:Y:S01]  /*70a0*/  @!P0 F2FP.BF16.PACK_AB R40, R43, R40 ;  /* 0x000000282b28823e */ /* 0x000fe200000010ff */
[----:B------:R-:W-:Y:S02]  /*70b0*/  @!P0 IMAD.U32 R12, R14, 0x10000, RZ ;  /* 0x000100000e0c8824 */ /* 0x000fe400078e00ff */
[----:B------:R-:W-:Y:S01]  /*70c0*/  @!P0 IMAD.U32 R13, R47, 0x10000, RZ ;  /* 0x000100002f0d8824 */ /* 0x000fe200078e00ff */
[----:B------:R-:W-:Y:S01]  /*70d0*/  @!P0 F2FP.BF16.PACK_AB R3, R5, R3 ;  /* 0x000000030503823e */ /* 0x000fe200000010ff */
        /* <DEDUP_REMOVED lines=8> */
[----:B------:R-:W-:Y:S02]  /*7160*/  @!P0 IMAD.MOV.U32 R18, RZ, RZ, R3 ;  /* 0x000000ffff128224 */ /* 0x000fe400078e0003 */
[C---:B------:R-:W-:Y:S02]  /*7170*/  @!P0 FMUL.FTZ R14, R8.reuse, R12 ;  /* 0x0000000c080e8220 */ /* 0x040fe40000410000 */
[-C--:B------:R-:W-:Y:S02]  /*7180*/  @!P0 FMUL.FTZ R8, R8, R9.reuse ;  /* 0x0000000908088220 */ /* 0x080fe40000410000 */
[----:B------:R-:W-:Y:S01]  /*7190*/  @!P0 FFMA.FTZ R38, R13, R9, -R14 ;  /* 0x000000090d268223 */ /* 0x000fe2000001080e */
[----:B------:R-:W-:Y:S01]  /*71a0*/  IADD3 R9, P4, P3, R78, R72, R97 ;  /* 0x000000484e097210 */ /* 0x000fe20007b9e061 */
[----:B------:R-:W-:Y:S03]  /*71b0*/  @!P0 FFMA.FTZ R8, R12, R13, R8 ;  /* 0x0000000d0c088223 */ /* 0x000fe60000010008 */
[----:B------:R-:W-:Y:S02]  /*71c0*/  IADD3.X R12, R80, R73, R99, P4, P3 ;  /* 0x00000049500c7210 */ /* 0x000fe400027e6463 */
[C---:B------:R-:W-:Y:S02]  /*71d0*/  LEA R14, P3, R9.reuse, c[0x0][0x1c8], 0x1 ;  /* 0x00007200090e7a11 */ /* 0x040fe400078608ff */
[----:B------:R-:W-:Y:S02]  /*71e0*/  @!P0 F2FP.BF16.PACK_AB R38, R38, R42 ;  /* 0x0000002a2626823e */ /* 0x000fe400000010ff */
[----:B------:R-:W-:Y:S02]  /*71f0*/  LEA.HI.X R15, R9, c[0x0][0x1cc], R12, 0x1, P3 ;  /* 0x00007300090f7a11 */ /* 0x000fe400018f0c0c */
[----:B------:R-:W-:Y:S01]  /*7200*/  ISETP.GE.AND P3, PT, R70, c[0x0][0x1d4], PT ;  /* 0x0000750046007a0c */ /* 0x000fe20003f66270 */
[----:B------:R-:W-:Y:S01]  /*7210*/  @!P0 IMAD.MOV.U32 R47, RZ, RZ, R38 ;  /* 0x000000ffff2f8224 */ /* 0x000fe200078e0026 */
[----:B------:R-:W-:Y:S04]  /*7220*/  @!P0 F2FP.BF16.PACK_AB R7, R8, R7 ;  /* 0x000000070807823e */ /* 0x000fe800000010ff */
[----:B------:R1:W-:Y:S01]  /*7230*/  STG.E.128 [R14.64], R44 ;  /* 0x0000002c0e007986 */ /* 0x0003e2000c101d0c */
[----:B------:R-:W-:Y:S06]  /*7240*/  @!P0 IMAD.MOV.U32 R19, RZ, RZ, R7 ;  /* 0x000000ffff138224 */ /* 0x000fec00078e0007 */
[--C-:B------:R-:W-:Y:S02]  /*7250*/  @!P3 SHF.R.S32.HI R12, RZ, 0x1f, R70.reuse ;  /* 0x0000001fff0cb819 */ /* 0x100fe40000011446 */
[----:B------:R-:W-:Y:S04]  /*7260*/  @!P3 IADD3 R9, P5, P4, R78, R72, R70 ;  /* 0x000000484e09b210 */ /* 0x000fe80007cbe046 */
[----:B------:R-:W-:Y:S02]  /*7270*/  @!P3 IADD3.X R13, R80, R73, R12, P5, P4 ;  /* 0x00000049500db210 */ /* 0x000fe40002fe840c */
[C---:B------:R-:W-:Y:S04]  /*7280*/  @!P3 LEA R12, P4, R9.reuse, c[0x0][0x1c8], 0x1 ;  /* 0x00007200090cba11 */ /* 0x040fe800078808ff */
[----:B------:R-:W-:Y:S05]  /*7290*/  @!P3 LEA.HI.X R13, R9, c[0x0][0x1cc], R13, 0x1, P4 ;  /* 0x00007300090dba11 */ /* 0x000fea00020f0c0d */
[----:B------:R1:W-:Y:S04]  /*72a0*/  @!P3 STG.E.128 [R12.64], R16 ;  /* 0x000000100c00b986 */ /* 0x0003e8000c101d0c */
.L_x_1871:
[----:B------:R-:W-:Y:S05]  /*72b0*/  BSYNC B0 ;  /* 0x0000000000007941 */ /* 0x000fea0003800000 */
.L_x_1870:
[----:B------:R-:W-:Y:S11]  /*72c0*/  ISETP.GE.AND P0, PT, R144, c[0x0][0x1d4], PT ;  /* 0x0000750090007a0c */ /* 0x000ff60003f06270 */
[----:B------:R-:W-:Y:S02]  /*72d0*/  @!UPT UIADD3 URZ, URZ, URZ, URZ ;  /* 0x0000003f3f3ff290 */ /* 0x000fe4000fffe03f */
[----:B------:R-:W-:-:S05]  /*72e0*/  @P0 BRA `(.L_x_1869) ;  /* 0x000007c000000947 */ /* 0x000fca0003800000 */
[----:B------:R-:W-:Y:S01]  /*72f0*/  SEL R0, R68, R67, !P2 ;  /* 0x0000004344007207 */ /* 0x000fe20005000000 */
[----:B------:R-:W2:Y:S01]  /*7300*/  LDS.128 R40, [R114+0xa080] ;  /* 0x00a0800072287984 */ /* 0x000ea20000000c00 */
[----:B------:R-:W-:Y:S02]  /*7310*/  ISETP.GE.AND P0, PT, R144, c[0x0][0x27c], PT ;  /* 0x00009f0090007a0c */ /* 0x000fe40003f06270 */
[----:B------:R-:W-:Y:S04]  /*7320*/  SHF.R.S32.HI R2, RZ, 0x1f, R0 ;  /* 0x0000001fff027819 */ /* 0x000fe80000011400 */
[----:B------:R-:W-:Y:S04]  /*7330*/  LEA.HI R0, R2, R0, RZ, 0x4 ;  /* 0x0000000002007211 */ /* 0x000fe800078f20ff */
[----:B------:R-:W-:Y:S03]  /*7340*/  LEA.HI.SX32 R0, R0, R65, 0x1c ;  /* 0x0000004100007211 */ /* 0x000fe600078fe2ff */
[----:B------:R-:W-:Y:S02]  /*7350*/  @!P0 SHF.R.U64 R9, R50, 0x10, R51 ;  /* 0x0000001032098819 */ /* 0x000fe40000001233 */
[----:B-1----:R-:W-:Y:S01]  /*7360*/  IMAD.SHL.U32 R44, R0, 0x8, RZ ;  /* 0x00000008002c7824 */ /* 0x002fe200078e00ff */
[----:B------:R-:W-:Y:S02]  /*7370*/  SHF.R.S32.HI R2, RZ, 0x1f, R0 ;  /* 0x0000001fff027819 */ /* 0x000fe40000011400 */
[----:B------:R-:W-:Y:S02]  /*7380*/  @!P0 SHF.R.U64 R7, R48, 0x10, R49 ;  /* 0x0000001030078819 */ /* 0x000fe40000001231 */
[----:B------:R-:W-:Y:S02]  /*7390*/  LEA.HI R2, R2, R0, RZ, 0x3 ;  /* 0x0000000002027211 */ /* 0x000fe400078f18ff */
[C---:B------:R-:W-:Y:S02]  /*73a0*/  @!P0 PRMT R17, R39.reuse, 0x5410, R7 ;  /* 0x0000541027118816 */ /* 0x040fe40000000007 */
[----:B------:R-:W-:Y:S02]  /*73b0*/  SHF.R.S32.HI R0, RZ, 0x3, R2 ;  /* 0x00000003ff007819 */ /* 0x000fe40000011402 */
[----:B------:R-:W-:Y:S02]  /*73c0*/  LOP3.LUT R2, R242, 0x38, R44, 0xf8, !PT ;  /* 0x00000038f2027812 */ /* 0x000fe400078ef82c */
[----:B------:R-:W-:Y:S01]  /*73d0*/  @!P0 SHF.R.U64 R3, R22, 0x10, R23 ;  /* 0x0000001016038819 */ /* 0x000fe20000001217 */
[----:B------:R-:W-:Y:S01]  /*73e0*/  IMAD R0, R0, 0xc00, R6 ;  /* 0x00000c0000007824 */ /* 0x000fe200078e0206 */
[----:B------:R-:W-:Y:S02]  /*73f0*/  LOP3.LUT R2, R2, R154, RZ, 0x3c, !PT ;  /* 0x0000009a02027212 */ /* 0x000fe400078e3cff */
[----:B------:R-:W-:Y:S02]  /*7400*/  @!P0 PRMT R22, R60, 0x5410, R9 ;  /* 0x000054103c168816 */ /* 0x000fe40000000009 */
[----:B------:R-:W-:Y:S01]  /*7410*/  @!P0 SHF.R.U32.HI R16, RZ, 0x10, R51 ;  /* 0x00000010ff108819 */ /* 0x000fe20000011633 */
[----:B------:R-:W-:Y:S01]  /*7420*/  IMAD.IADD R0, R0, 0x1, R2 ;  /* 0x0000000100007824 */ /* 0x000fe200078e0202 */
[----:B------:R-:W-:Y:S02]  /*7430*/  @!P0 SHF.R.U32.HI R5, RZ, 0x10, R23 ;  /* 0x00000010ff058819 */ /* 0x000fe40000011617 */
[----:B------:R-:W-:Y:S01]  /*7440*/  @!P0 PRMT R23, R60, 0x5432, R16 ;  /* 0x000054323c178816 */ /* 0x000fe20000000010 */
[----:B------:R-:W-:Y:S01]  /*7450*/  IMAD.SHL.U32 R12, R0, 0x2, RZ ;  /* 0x00000002000c7824 */ /* 0x000fe200078e00ff */
[--C-:B------:R-:W-:Y:S02]  /*7460*/  @!P0 SHF.R.U64 R2, R20, 0x10, R21.reuse ;  /* 0x0000001014028819 */ /* 0x100fe40000001215 */
[----:B------:R-:W-:Y:S02]  /*7470*/  @!P0 SHF.R.U32.HI R0, RZ, 0x10, R21 ;  /* 0x00000010ff008819 */ /* 0x000fe40000011615 */
[C---:B------:R-:W-:Y:S01]  /*7480*/  @!P0 PRMT R2, R10.reuse, 0x5432, R2 ;  /* 0x000054320a028816 */ /* 0x040fe20000000002 */
[----:B------:R-:W1:Y:S01]  /*7490*/  LDS.128 R12, [R12+0xa080] ;  /* 0x00a080000c0c7984 */ /* 0x000e620000000c00 */
[----:B------:R-:W-:Y:S02]  /*74a0*/  @!P0 SHF.R.U32.HI R8, RZ, 0x10, R49 ;  /* 0x00000010ff088819 */ /* 0x000fe40000011631 */
[----:B------:R-:W-:Y:S01]  /*74b0*/  @!P0 PRMT R7, R10, 0x5410, R0 ;  /* 0x000054100a078816 */ /* 0x000fe20000000000 */
[----:B--2---:R-:W-:Y:S01]  /*74c0*/  @!P0 IMAD.U32 R10, R40, 0x10000, RZ ;  /* 0x00010000280a8824 */ /* 0x004fe200078e00ff */
[----:B------:R-:W-:Y:S01]  /*74d0*/  @!P0 PRMT R20, R39, 0x5432, R8 ;  /* 0x0000543227148816 */ /* 0x000fe20000000008 */
[C---:B------:R-:W-:Y:S01]  /*74e0*/  @!P0 IMAD.U32 R8, R17.reuse, 0x10000, RZ ;  /* 0x0001000011088824 */ /* 0x040fe200078e00ff */
[----:B------:R-:W-:Y:S01]  /*74f0*/  @!P0 PRMT R9, R32, 0x5410, R3 ;  /* 0x0000541020098816 */ /* 0x000fe20000000003 */
[----:B------:R-:W-:Y:S01]  /*7500*/  @!P0 IMAD.U32 R3, R2, 0x10000, RZ ;  /* 0x0001000002038824 */ /* 0x000fe200078e00ff */
[----:B------:R-:W-:Y:S02]  /*7510*/  @!P0 PRMT R16, R32, 0x5432, R5 ;  /* 0x0000543220108816 */ /* 0x000fe40000000005 */
[----:B------:R-:W-:Y:S01]  /*7520*/  @!P0 LOP3.LUT R17, R17, 0xffff0000, RZ, 0xc0, !PT ;  /* 0xffff000011118812 */ /* 0x000fe200078ec0ff */
[C---:B-1----:R-:W-:Y:S01]  /*7530*/  @!P0 IMAD.U32 R0, R12.reuse, 0x10000, RZ ;  /* 0x000100000c008824 */ /* 0x042fe200078e00ff */
[----:B------:R-:W-:Y:S03]  /*7540*/  @!P0 LOP3.LUT R5, R12, 0xffff0000, RZ, 0xc0, !PT ;  /* 0xffff00000c058812 */ /* 0x000fe600078ec0ff */
[C---:B------:R-:W-:Y:S02]  /*7550*/  @!P0 FMUL.FTZ R18, R0.reuse, R8 ;  /* 0x0000000800128220 */ /* 0x040fe40000410000 */
[-C--:B------:R-:W-:Y:S02]  /*7560*/  @!P0 FMUL.FTZ R0, R0, R3.reuse ;  /* 0x0000000300008220 */ /* 0x080fe40000410000 */
[----:B------:R-:W-:Y:S02]  /*7570*/  @!P0 FFMA.FTZ R39, R10, R3, -R18 ;  /* 0x000000030a278223 */ /* 0x000fe40000010812 */
[----:B------:R-:W-:Y:S01]  /*7580*/  @!P0 FFMA.FTZ R0, R8, R10, R0 ;  /* 0x0000000a08008223 */ /* 0x000fe20000010000 */
[----:B------:R-:W-:Y:S01]  /*7590*/  @!P0 LOP3.LUT R10, R40, 0xffff0000, RZ, 0xc0, !PT ;  /* 0xffff0000280a8812 */ /* 0x000fe200078ec0ff */
[----:B------:R-:W-:Y:S01]  /*75a0*/  @!P0 FMUL.FTZ R19, R5, R17 ;  /* 0x0000001105138220 */ /* 0x000fe20000410000 */
[----:B------:R-:W-:Y:S01]  /*75b0*/  @!P0 LOP3.LUT R8, R2, 0xffff0000, RZ, 0xc0, !PT ;  /* 0xffff000002088812 */ /* 0x000fe200078ec0ff */
[C---:B------:R-:W-:Y:S01]  /*75c0*/  @!P0 IMAD.U32 R18, R20.reuse, 0x10000, RZ ;  /* 0x0001000014128824 */ /* 0x040fe200078e00ff */
[----:B------:R-:W-:Y:S01]  /*75d0*/  @!P0 LOP3.LUT R20, R20, 0xffff0000, RZ, 0xc0, !PT ;  /* 0xffff000014148812 */ /* 0x000fe200078ec0ff */
[----:B------:R-:W-:Y:S02]  /*75e0*/  @!P0 IMAD.U32 R3, R13, 0x10000, RZ ;  /* 0x000100000d038824 */ /* 0x000fe400078e00ff */
[-C--:B------:R-:W-:Y:S01]  /*75f0*/  @!P0 FMUL.FTZ R2, R5, R8.reuse ;  /* 0x0000000805028220 */ /* 0x080fe20000410000 */
[----:B------:R-:W-:Y:S01]  /*7600*/  @!P0 LOP3.LUT R5, R13, 0xffff0000, RZ, 0xc0, !PT ;  /* 0xffff00000d058812 */ /* 0x000fe200078ec0ff */
[----:B------:R-:W-:Y:S02]  /*7610*/  @!P0 FFMA.FTZ R45, R10, R8, -R19 ;  /* 0x000000080a2d8223 */ /* 0x000fe40000010813 */
        /* <DEDUP_REMOVED lines=9> */
[C---:B------:R-:W-:Y:S02]  /*76b0*/  @!P0 FMUL.FTZ R10, R5.reuse, R20 ;  /* 0x00000014050a8220 */ /* 0x040fe40000410000 */
[----:B------:R-:W-:Y:S01]  /*76c0*/  @!P0 IMAD.U32 R21, R22, 0x10000, RZ ;  /* 0x0001000016158824 */ /* 0x000fe200078e00ff */
[----:B------:R-:W-:Y:S01]  /*76d0*/  @!P0 F2FP.BF16.PACK_AB R0, R2, R0 ;  /* 0x000000000200823e */ /* 0x000fe200000010ff */
[----:B------:R-:W-:Y:S02]  /*76e0*/  @!P0 IMAD.U32 R7, R14, 0x10000, RZ ;  /* 0x000100000e078824 */ /* 0x000fe400078e00ff */
[-C--:B------:R-:W-:Y:S02]  /*76f0*/  @!P0 FMUL.FTZ R5, R5, R8.reuse ;  /* 0x0000000805058220 */ /* 0x080fe40000410000 */
[----:B------:R-:W-:Y:S02]  /*7700*/  @!P0 FFMA.FTZ R32, R17, R8, -R10 ;  /* 0x0000000811208223 */ /* 0x000fe4000001080a */
[----:B------:R-:W-:Y:S01]  /*7710*/  @!P0 FFMA.FTZ R3, R18, R19, R3 ;  /* 0x0000001312038223 */ /* 0x000fe20000010003 */
[----:B------:R-:W-:Y:S01]  /*7720*/  @!P0 LOP3.LUT R19, R22, 0xffff0000, RZ, 0xc0, !PT ;  /* 0xffff000016138812 */ /* 0x000fe200078ec0ff */
[----:B------:R-:W-:Y:S01]  /*7730*/  @!P0 IMAD.U32 R8, R9, 0x10000, RZ ;  /* 0x0001000009088824 */ /* 0x000fe200078e00ff */
[----:B------:R-:W-:Y:S01]  /*7740*/  @!P0 F2FP.BF16.PACK_AB R32, R32, R38 ;  /* 0x000000262020823e */ /* 0x000fe200000010ff */
[----:B------:R-:W-:Y:S02]  /*7750*/  @!P0 IMAD.U32 R18, R42, 0x10000, RZ ;  /* 0x000100002a128824 */ /* 0x000fe400078e00ff */
[C---:B------:R-:W-:Y:S02]  /*7760*/  @!P0 FMUL.FTZ R10, R7.reuse, R21 ;  /* 0x00000015070a8220 */ /* 0x040fe40000410000 */
[-C--:B------:R-:W-:Y:S02]  /*7770*/  @!P0 FMUL.FTZ R7, R7, R8.reuse ;  /* 0x0000000807078220 */ /* 0x080fe40000410000 */
[----:B------:R-:W-:Y:S01]  /*7780*/  @!P0 FFMA.FTZ R49, R18, R8, -R10 ;  /* 0x0000000812318223 */ /* 0x000fe2000001080a */
[----:B------:R-:W-:Y:S01]  /*7790*/  @!P0 LOP3.LUT R8, R14, 0xffff0000, RZ, 0xc0, !PT ;  /* 0xffff00000e088812 */ /* 0x000fe200078ec0ff */
[----:B------:R-:W-:Y:S01]  /*77a0*/  @!P0 FFMA.FTZ R5, R20, R17, R5 ;  /* 0x0000001114058223 */ /* 0x000fe20000010005 */
[----:B------:R-:W-:Y:S01]  /*77b0*/  @!P0 LOP3.LUT R10, R9, 0xffff0000, RZ, 0xc0, !PT ;  /* 0xffff0000090a8812 */ /* 0x000fe200078ec0ff */
[----:B------:R-:W-:Y:S01]  /*77c0*/  @!P0 FFMA.FTZ R7, R21, R18, R7 ;  /* 0x0000001215078223 */ /* 0x000fe20000010007 */
[----:B------:R-:W-:Y:S01]  /*77d0*/  @!P0 LOP3.LUT R17, R42, 0xffff0000, RZ, 0xc0, !PT ;  /* 0xffff00002a118812 */ /* 0x000fe200078ec0ff */
[C---:B------:R-:W-:Y:S01]  /*77e0*/  @!P0 FMUL.FTZ R20, R8.reuse, R19 ;  /* 0x0000001308148220 */ /* 0x040fe20000410000 */
[----:B------:R-:W-:Y:S01]  /*77f0*/  @!P0 F2FP.BF16.PACK_AB R3, R5, R3 ;  /* 0x000000030503823e */ /* 0x000fe200000010ff */
[-C--:B------:R-:W-:Y:S02]  /*7800*/  @!P0 FMUL.FTZ R8, R8, R10.reuse ;  /* 0x0000000a08088220 */ /* 0x080fe40000410000 */
[----:B------:R-:W-:Y:S02]  /*7810*/  @!P0 IMAD.U32 R18, R23, 0x10000, RZ ;  /* 0x0001000017128824 */ /* 0x000fe400078e00ff */
[----:B------:R-:W-:Y:S02]  /*7820*/  @!P0 IMAD.U32 R9, R15, 0x10000, RZ ;  /* 0x000100000f098824 */ /* 0x000fe400078e00ff */
[----:B------:R-:W-:Y:S01]  /*7830*/  @!P0 FFMA.FTZ R48, R17, R10, -R20 ;  /* 0x0000000a11308223 */ /* 0x000fe20000010814 */
[----:B------:R-:W-:Y:S01]  /*7840*/  @!P0 LOP3.LUT R20, R43, 0xffff0000, RZ, 0xc0, !PT ;  /* 0xffff00002b148812 */ /* 0x000fe200078ec0ff */
[----:B------:R-:W-:Y:S02]  /*7850*/  @!P0 FFMA.FTZ R8, R19, R17, R8 ;  /* 0x0000001113088223 */ /* 0x000fe40000010008 */
[C---:B------:R-:W-:Y:S01]  /*7860*/  @!P0 IMAD.U32 R10, R16.reuse, 0x10000, RZ ;  /* 0x00010000100a8824 */ /* 0x040fe200078e00ff */
[----:B------:R-:W-:Y:S01]  /*7870*/  @!P0 LOP3.LUT R16, R16, 0xffff0000, RZ, 0xc0, !PT ;  /* 0xffff000010108812 */ /* 0x000fe200078ec0ff */
[----:B------:R-:W-:Y:S01]  /*7880*/  @!P0 IMAD.U32 R17, R43, 0x10000, RZ ;  /* 0x000100002b118824 */ /* 0x000fe200078e00ff */
[----:B------:R-:W-:Y:S01]  /*7890*/  @!P0 F2FP.BF16.PACK_AB R7, R8, R7 ;  /* 0x000000070807823e */ /* 0x000fe200000010ff */
[C---:B------:R-:W-:Y:S02]  /*78a0*/  @!P0 FMUL.FTZ R19, R9.reuse, R18 ;  /* 0x0000001209138220 */ /* 0x040fe40000410000 */
[-C--:B------:R-:W-:Y:S02]  /*78b0*/  @!P0 FMUL.FTZ R9, R9, R10.reuse ;  /* 0x0000000a09098220 */ /* 0x080fe40000410000 */
[----:B------:R-:W-:Y:S01]  /*78c0*/  @!P0 FFMA.FTZ R47, R17, R10, -R19 ;  /* 0x0000000a112f8223 */ /* 0x000fe20000010813 */
[----:B------:R-:W-:Y:S01]  /*78d0*/  @!P0 LOP3.LUT R19, R23, 0xffff0000, RZ, 0xc0, !PT ;  /* 0xffff000017138812 */ /* 0x000fe200078ec0ff */
[----:B------:R-:W-:Y:S01]  /*78e0*/  @!P0 IMAD.MOV.U32 R40, RZ, RZ, R45 ;  /* 0x000000ffff288224 */ /* 0x000fe200078e002d */
[----:B------:R-:W-:Y:S01]  /*78f0*/  @!P0 LOP3.LUT R10, R15, 0xffff0000, RZ, 0xc0, !PT ;  /* 0xffff00000f0a8812 */ /* 0x000fe200078ec0ff */
[----:B------:R-:W-:Y:S02]  /*7900*/  @!P0 FFMA.FTZ R9, R18, R17, R9 ;  /* 0x0000001112098223 */ /* 0x000fe40000010009 */
[----:B------:R-:W-:Y:S02]  /*7910*/  @!P0 IMAD.MOV.U32 R41, RZ, RZ, R32 ;  /* 0x000000ffff298224 */ /* 0x000fe400078e0020 */
[C---:B------:R-:W-:Y:S02]  /*7920*/  @!P0 FMUL.FTZ R21, R10.reuse, R19 ;  /* 0x000000130a158220 */ /* 0x040fe40000410000 */
[-C--:B------:R-:W-:Y:S02]  /*7930*/  @!P0 FMUL.FTZ R10, R10, R16.reuse ;  /* 0x000000100a0a8220 */ /* 0x080fe40000410000 */
[----:B------:R-:W-:Y:S01]  /*7940*/  @!P0 FFMA.FTZ R46, R20, R16, -R21 ;  /* 0x00000010142e8223 */ /* 0x000fe20000010815 */
[----:B------:R-:W-:Y:S01]  /*7950*/  IADD3 R16, P4, P3, R78, R72, R96 ;  /* 0x000000484e107210 */ /* 0x000fe20007b9e060 */
[----:B------:R-:W-:Y:S02]  /*7960*/  @!P0 IMAD.MOV.U32 R12, RZ, RZ, R0 ;  /* 0x000000ffff0c8224 */ /* 0x000fe400078e0000 */
[----:B------:R-:W-:Y:S01]  /*7970*/  @!P0 IMAD.MOV.U32 R13, RZ, RZ, R3 ;  /* 0x000000ffff0d8224 */ /* 0x000fe200078e0003 */
[----:B------:R-:W-:Y:S01]  /*7980*/  IADD3.X R21, R80, R73, R98, P4, P3 ;  /* 0x0000004950157210 */ /* 0x000fe200027e6462 */
[----:B------:R-:W-:Y:S01]  /*7990*/  @!P0 IMAD.MOV.U32 R14, RZ, RZ, R7 ;  /* 0x000000ffff0e8224 */ /* 0x000fe200078e0007 */
[C---:B------:R-:W-:Y:S01]  /*79a0*/  LEA R38, P3, R16.reuse, c[0x0][0x1c8], 0x1 ;  /* 0x0000720010267a11 */ /* 0x040fe200078608ff */
[----:B------:R-:W-:Y:S03]  /*79b0*/  @!P0 FFMA.FTZ R10, R19, R20, R10 ;  /* 0x00000014130a8223 */ /* 0x000fe6000001000a */
[----:B------:R-:W-:Y:S02]  /*79c0*/  LEA.HI.X R39, R16, c[0x0][0x1cc], R21, 0x1, P3 ;  /* 0x0000730010277a11 */ /* 0x000fe400018f0c15 */
[----:B------:R-:W-:Y:S02]  /*79d0*/  ISETP.GE.AND P3, PT, R44, c[0x0][0x1d4], PT ;  /* 0x000075002c007a0c */ /* 0x000fe40003f66270 */
[----:B------:R-:W-:Y:S05]  /*79e0*/  @!P0 F2FP.BF16.PACK_AB R9, R10, R9 ;  /* 0x000000090a09823e */ /* 0x000fea00000010ff */
[----:B------:R-:W-:Y:S06]  /*79f0*/  @!P0 IMAD.MOV.U32 R15, RZ, RZ, R9 ;  /* 0x000000ffff0f8224 */ /* 0x000fec00078e0009 */
[--C-:B------:R-:W-:Y:S02]  /*7a00*/  @!P3 IADD3 R16, P5, P4, R78, R72, R44.reuse ;  /* 0x000000484e10b210 */ /* 0x100fe40007cbe02c */
[----:B------:R-:W-:Y:S04]  /*7a10*/  @!P3 SHF.R.S32.HI R21, RZ, 0x1f, R44 ;  /* 0x0000001fff15b819 */ /* 0x000fe8000001142c */
[----:B------:R-:W-:Y:S02]  /*7a20*/  @!P3 IADD3.X R21, R80, R73, R21, P5, P4 ;  /* 0x000000495015b210 */ /* 0x000fe40002fe8415 */
[C---:B------:R-:W-:Y:S04]  /*7a30*/  @!P3 LEA R22, P4, R16.reuse, c[0x0][0x1c8], 0x1 ;  /* 0x000072001016ba11 */ /* 0x040fe800078808ff */
[----:B------:R-:W-:Y:S02]  /*7a40*/  @!P3 LEA.HI.X R23, R16, c[0x0][0x1cc], R21, 0x1, P4 ;  /* 0x000073001017ba11 */ /* 0x000fe400020f0c15 */
[----:B------:R-:W-:Y:S02]  /*7a50*/  @!P0 F2FP.BF16.PACK_AB R21, R48, R49 ;  /* 0x000000313015823e */ /* 0x000fe400000010ff */
[----:B------:R-:W-:Y:S03]  /*7a60*/  @!P0 F2FP.BF16.PACK_AB R16, R46, R47 ;  /* 0x0000002f2e10823e */ /* 0x000fe600000010ff */
[----:B------:R-:W-:Y:S02]  /*7a70*/  @!P0 IMAD.MOV.U32 R42, RZ, RZ, R21 ;  /* 0x000000ffff2a8224 */ /* 0x000fe400078e0015 */
[----:B------:R-:W-:Y:S05]  /*7a80*/  @!P0 IMAD.MOV.U32 R43, RZ, RZ, R16 ;  /* 0x000000ffff2b8224 */ /* 0x000fea00078e0010 */
[----:B------:R1:W-:Y:S08]  /*7a90*/  STG.E.128 [R38.64], R40 ;  /* 0x0000002826007986 */ /* 0x0003f0000c101d0c */
[----:B------:R1:W-:Y:S02]  /*7aa0*/  @!P3 STG.E.128 [R22.64], R12 ;  /* 0x0000000c1600b986 */ /* 0x0003e4000c101d0c */
.L_x_1869:
[----:B------:R-:W-:Y:S05]  /*7ab0*/  BSYNC B1 ;  /* 0x0000000000017941 */ /* 0x000fea0003800000 */
.L_x_1868:
[----:B------:R-:W-:Y:S04]  /*7ac0*/  IADD3 R60, P0, R148, R74, RZ ;  /* 0x0000004a943c7210 */ /* 0x000fe80007f1e0ff */
[----:B------:R-:W-:Y:S01]  /*7ad0*/  IADD3.X R70, R76, R117, RZ, P0, !PT ;  /* 0x000000754c467210 */ /* 0x000fe200007fe4ff */
[----:B------:R-:W-:-:S05]  /*7ae0*/  @P6 BRA `(.L_x_1857) ;  /* 0x000012e000006947 */ /* 0x000fca0003800000 */
[----:B------:R-:W-:Y:S01]  /*7af0*/  ISETP.GE.AND P0, PT, R140, c[0x0][0x1d4], PT ;  /* 0x000075008c007a0c */ /* 0x000fe20003f06270 */
[----:B------:R-:W-:Y:S01]  /*7b00*/  @!UPT UIADD3 URZ, URZ, URZ, URZ ;  /* 0x0000003f3f3ff290 */ /* 0x000fe2000fffe03f */
[----:B------:R-:W-:Y:S11]  /*7b10*/  BSSY B0, `(.L_x_1872) ;  /* 0x000007f000007945 */ /* 0x000ff60003800000 */
[----:B------:R-:W-:-:S05]  /*7b20*/  @P0 BRA `(.L_x_1873) ;  /* 0x000007d000000947 */ /* 0x000fca0003800000 */
[----:B------:R-:W-:Y:S01]  /*7b30*/  SEL R0, R68, R67, !P1 ;  /* 0x0000004344007207 */ /* 0x000fe20004800000 */
[----:B-1----:R-:W1:Y:S01]  /*7b40*/  LDS.128 R40, [R115+0xa080] ;  /* 0x00a0800073287984 */ /* 0x002e620000000c00 */
[----:B------:R-:W-:Y:S02]  /*7b50*/  IADD3 R5, P3, P0, R78, R60, R97 ;  /* 0x0000003c4e057210 */ /* 0x000fe4000787e061 */
[----:B------:R-:W-:Y:S02]  /*7b60*/  SHF.R.S32.HI R2, RZ, 0x1f, R0 ;  /* 0x0000001fff027819 */ /* 0x000fe40000011400 */
[----:B------:R-:W-:Y:S02]  /*7b70*/  IADD3.X R8, R80, R70, R99, P3, P0 ;  /* 0x0000004650087210 */ /* 0x000fe40001fe0463 */
[----:B------:R-:W-:Y:S04]  /*7b80*/  LEA.HI R0, R2, R0, RZ, 0x4 ;  /* 0x0000000002007211 */ /* 0x000fe800078f20ff */
[----:B------:R-:W-:Y:S05]  /*7b90*/  LEA.HI.SX32 R0, R0, R66, 0x1c ;  /* 0x0000004200007211 */ /* 0x000fea00078fe2ff */
[----:B------:R-:W-:Y:S05]  /*7ba0*/  IMAD.SHL.U32 R3, R0, 0x8, RZ ;  /* 0x0000000800037824 */ /* 0x000fea00078e00ff */
[----:B------:R-:W-:Y:S11]  /*7bb0*/  ISETP.GE.AND P3, PT, R3, c[0x0][0x1d4], PT ;  /* 0x0000750003007a0c */ /* 0x000ff60003f66270 */
[----:B------:R-:W-:Y:S02]  /*7bc0*/  @!UPT UIADD3 URZ, URZ, URZ, URZ ;  /* 0x0000003f3f3ff290 */ /* 0x000fe4000fffe03f */
[--C-:B------:R-:W-:Y:S02]  /*7bd0*/  @!P3 IADD3 R2, P4, P0, R78, R60, R3.reuse ;  /* 0x0000003c4e02b210 */ /* 0x100fe4000789e003 */
[----:B------:R-:W-:Y:S04]  /*7be0*/  @!P3 SHF.R.S32.HI R7, RZ, 0x1f, R3 ;  /* 0x0000001fff07b819 */ /* 0x000fe80000011403 */
[----:B------:R-:W-:Y:S02]  /*7bf0*/  @!P3 IADD3.X R7, R80, R70, R7, P4, P0 ;  /* 0x000000465007b210 */ /* 0x000fe400027e0407 */
[C---:B------:R-:W-:Y:S04]  /*7c00*/  LEA R50, P0, R5.reuse, c[0x0][0x1c8], 0x1 ;  /* 0x0000720005327a11 */ /* 0x040fe800078008ff */
[----:B------:R-:W-:Y:S02]  /*7c10*/  LEA.HI.X R51, R5, c[0x0][0x1cc], R8, 0x1, P0 ;  /* 0x0000730005337a11 */ /* 0x000fe400000f0c08 */
[C---:B------:R-:W-:Y:S04]  /*7c20*/  @!P3 LEA R48, P0, R2.reuse, c[0x0][0x1c8], 0x1 ;  /* 0x000072000230ba11 */ /* 0x040fe800078008ff */
[----:B------:R-:W-:Y:S02]  /*7c30*/  @!P3 LEA.HI.X R49, R2, c[0x0][0x1cc], R7, 0x1, P0 ;  /* 0x000073000231ba11 */ /* 0x000fe400000f0c07 */
[----:B------:R-:W-:Y:S02]  /*7c40*/  SHF.R.S32.HI R2, RZ, 0x1f, R0 ;  /* 0x0000001fff027819 */ /* 0x000fe40000011400 */
[----:B------:R-:W-:Y:S02]  /*7c50*/  ISETP.GE.AND P0, PT, R140, c[0x0][0x27c], PT ;  /* 0x00009f008c007a0c */ /* 0x000fe40003f06270 */
[----:B------:R-:W-:Y:S02]  /*7c60*/  LEA.HI R0, R2, R0, RZ, 0x3 ;  /* 0x0000000002007211 */ /* 0x000fe400078f18ff */
[----:B------:R-:W-:Y:S02]  /*7c70*/  LOP3.LUT R2, R241, 0x38, R3, 0xf8, !PT ;  /* 0x00000038f1027812 */ /* 0x000fe400078ef803 */
[----:B------:R-:W-:Y:S02]  /*7c80*/  SHF.R.S32.HI R0, RZ, 0x3, R0 ;  /* 0x00000003ff007819 */ /* 0x000fe40000011400 */
[----:B------:R-:W-:Y:S03]  /*7c90*/  LOP3.LUT R2, R2, R137, RZ, 0x3c, !PT ;  /* 0x0000008902027212 */ /* 0x000fe600078e3cff */
[----:B------:R-:W-:Y:S02]  /*7ca0*/  IMAD R0, R0, 0xc00, R11 ;  /* 0x00000c0000007824 */ /* 0x000fe400078e020b */
[----:B-1----:R-:W-:Y:S01]  /*7cb0*/  @!P0 IMAD.U32 R22, R41, 0x10000, RZ ;  /* 0x0001000029168824 */ /* 0x002fe200078e00ff */
[----:B------:R-:W-:Y:S01]  /*7cc0*/  @!P0 LOP3.LUT R38, R43, 0xffff0000, RZ, 0xc0, !PT ;  /* 0xffff00002b268812 */ /* 0x000fe200078ec0ff */
[----:B------:R-:W-:Y:S01]  /*7cd0*/  IMAD.IADD R0, R0, 0x1, R2 ;  /* 0x0000000100007824 */ /* 0x000fe200078e0202 */
[--C-:B------:R-:W-:Y:S02]  /*7ce0*/  @!P0 SHF.R.U64 R2, R24, 0x10, R25.reuse ;  /* 0x0000001018028819 */ /* 0x100fe40000001219 */
[----:B------:R-:W-:Y:S01]  /*7cf0*/  @!P0 LOP3.LUT R24, R41, 0xffff0000, RZ, 0xc0, !PT ;  /* 0xffff000029188812 */ /* 0x000fe200078ec0ff */
[----:B------:R-:W-:Y:S01]  /*7d00*/  IMAD.SHL.U32 R12, R0, 0x2, RZ ;  /* 0x00000002000c7824 */ /* 0x000fe200078e00ff */
[----:B------:R-:W-:Y:S02]  /*7d10*/  @!P0 PRMT R2, R33, 0x5432, R2 ;  /* 0x0000543221028816 */ /* 0x000fe40000000002 */
[----:B------:R-:W-:Y:S02]  /*7d20*/  @!P0 SHF.R.U32.HI R0, RZ, 0x10, R25 ;  /* 0x00000010ff008819 */ /* 0x000fe40000011619 */
[----:B------:R-:W-:Y:S01]  /*7d30*/  @!P0 SHF.R.U64 R10, R54, 0x10, R55 ;  /* 0x00000010360a8819 */ /* 0x000fe20000001237 */
[----:B------:R-:W1:Y:S01]  /*7d40*/  LDS.128 R12, [R12+0xa080] ;  /* 0x00a080000c0c7984 */ /* 0x000e620000000c00 */
[----:B------:R-:W-:Y:S01]  /*7d50*/  @!P0 SHF.R.U64 R5, R26, 0x10, R27 ;  /* 0x000000101a058819 */ /* 0x000fe2000000121b */
[----:B------:R-:W-:Y:S01]  /*7d60*/  @!P0 IMAD.U32 R26, R42, 0x10000, RZ ;  /* 0x000100002a1a8824 */ /* 0x000fe200078e00ff */
[----:B------:R-:W-:Y:S02]  /*7d70*/  @!P0 SHF.R.U64 R7, R52, 0x10, R53 ;  /* 0x0000001034078819 */ /* 0x000fe40000001235 */
[----:B------:R-:W-:Y:S02]  /*7d80*/  @!P0 PRMT R17, R34, 0x5432, R5 ;  /* 0x0000543222118816 */ /* 0x000fe40000000005 */
[----:B------:R-:W-:Y:S02]  /*7d90*/  @!P0 PRMT R19, R61, 0x5410, R7 ;  /* 0x000054103d138816 */ /* 0x000fe40000000007 */
[----:B------:R-:W-:Y:S01]  /*7da0*/  @!P0 PRMT R7, R33, 0x5410, R0 ;  /* 0x0000541021078816 */ /* 0x000fe20000000000 */
[----:B------:R-:W-:Y:S01]  /*7db0*/  @!P0 IMAD.U32 R33, R43, 0x10000, RZ ;  /* 0x000100002b218824 */ /* 0x000fe200078e00ff */
[----:B------:R-:W-:Y:S02]  /*7dc0*/  @!P0 SHF.R.U32.HI R8, RZ, 0x10, R53 ;  /* 0x00000010ff088819 */ /* 0x000fe40000011635 */
[----:B------:R-:W-:Y:S02]  /*7dd0*/  @!P0 SHF.R.U32.HI R3, RZ, 0x10, R27 ;  /* 0x00000010ff038819 */ /* 0x000fe4000001161b */
[----:B------:R-:W-:Y:S01]  /*7de0*/  @!P0 PRMT R27, R62, 0x5432, R10 ;  /* 0x000054323e1b8816 */ /* 0x000fe2000000000a */
[----:B------:R-:W-:Y:S01]  /*7df0*/  @!P0 IMAD.U32 R10, R40, 0x10000, RZ ;  /* 0x00010000280a8824 */ /* 0x000fe200078e00ff */
[----:B------:R-:W-:Y:S02]  /*7e00*/  @!P0 PRMT R16, R61, 0x5432, R8 ;  /* 0x000054323d108816 */ /* 0x000fe40000000008 */
[----:B------:R-:W-:Y:S01]  /*7e10*/  @!P0 PRMT R8, R34, 0x5410, R3 ;  /* 0x0000541022088816 */ /* 0x000fe20000000003 */
[----:B------:R-:W-:Y:S01]  /*7e20*/  @!P0 IMAD.U32 R3, R2, 0x10000, RZ ;  /* 0x0001000002038824 */ /* 0x000fe200078e00ff */
[C---:B------:R-:W-:Y:S01]  /*7e30*/  @!P0 LOP3.LUT R23, R16.reuse, 0xffff0000, RZ, 0xc0, !PT ;  /* 0xffff000010178812 */ /* 0x040fe200078ec0ff */
[----:B------:R-:W-:Y:S01]  /*7e40*/  @!P0 IMAD.U32 R21, R16, 0x10000, RZ ;  /* 0x0001000010158824 */ /* 0x000fe200078e00ff */
[----:B------:R-:W-:Y:S01]  /*7e50*/  @!P0 SHF.R.U32.HI R9, RZ, 0x10, R55 ;  /* 0x00000010ff098819 */ /* 0x000fe20000011637 */
[C---:B------:R-:W-:Y:S01]  /*7e60*/  @!P0 IMAD.U32 R25, R27.reuse, 0x10000, RZ ;  /* 0x000100001b198824 */ /* 0x040fe200078e00ff */
[----:B------:R-:W-:Y:S02]  /*7e70*/  @!P0 LOP3.LUT R27, R27, 0xffff0000, RZ, 0xc0, !PT ;  /* 0xffff00001b1b8812 */ /* 0x000fe400078ec0ff */
[----:B------:R-:W-:Y:S01]  /*7e80*/  @!P0 PRMT R18, R62, 0x5410, R9 ;  /* 0x000054103e128816 */ /* 0x000fe20000000009 */
[C---:B------:R-:W-:Y:S01]  /*7e90*/  @!P0 IMAD.U32 R9, R19.reuse, 0x10000, RZ ;  /* 0x0001000013098824 */ /* 0x040fe200078e00ff */
[----:B------:R-:W-:Y:S02]  /*7ea0*/  @!P0 LOP3.LUT R19, R19, 0xffff0000, RZ, 0xc0, !PT ;  /* 0xffff000013138812 */ /* 0x000fe400078ec0ff */
[C---:B------:R-:W-:Y:S01]  /*7eb0*/  @!P0 LOP3.LUT R34, R18.reuse, 0xffff0000, RZ, 0xc0, !PT ;  /* 0xffff000012228812 */ /* 0x040fe200078ec0ff */
[----:B------:R-:W-:Y:S02]  /*7ec0*/  @!P0 IMAD.U32 R32, R18, 0x10000, RZ ;  /* 0x0001000012208824 */ /* 0x000fe400078e00ff */
[C---:B-1----:R-:W-:Y:S01]  /*7ed0*/  @!P0 IMAD.U32 R0, R12.reuse, 0x10000, RZ ;  /* 0x000100000c008824 */ /* 0x042fe200078e00ff */
[----:B------:R-:W-:Y:S03]  /*7ee0*/  @!P0 LOP3.LUT R5, R12, 0xffff0000, RZ, 0xc0, !PT ;  /* 0xffff00000c058812 */ /* 0x000fe600078ec0ff */
[C---:B------:R-:W-:Y:S02]  /*7ef0*/  @!P0 FMUL.FTZ R20, R0.reuse, R9 ;  /* 0x0000000900148220 */ /* 0x040fe40000410000 */
[-C--:B------:R-:W-:Y:S02]  /*7f00*/  @!P0 FMUL.FTZ R0, R0, R3.reuse ;  /* 0x0000000300008220 */ /* 0x080fe40000410000 */
[----:B------:R-:W-:Y:S01]  /*7f10*/  @!P0 FFMA.FTZ R53, R10, R3, -R20 ;  /* 0x000000030a358223 */ /* 0x000fe20000010814 */
[----:B------:R-:W-:Y:S01]  /*7f20*/  @!P0 LOP3.LUT R20, R40, 0xffff0000, RZ, 0xc0, !PT ;  /* 0xffff000028148812 */ /* 0x000fe200078ec0ff */
[----:B------:R-:W-:Y:S01]  /*7f30*/  @!P0 FFMA.FTZ R0, R9, R10, R0 ;  /* 0x0000000a09008223 */ /* 0x000fe20000010000 */
[----:B------:R-:W-:Y:S01]  /*7f40*/  @!P0 LOP3.LUT R9, R2, 0xffff0000, RZ, 0xc0, !PT ;  /* 0xffff000002098812 */ /* 0x000fe200078ec0ff */
[----:B------:R-:W-:Y:S02]  /*7f50*/  @!P0 FMUL.FTZ R10, R5, R19 ;  /* 0x00000013050a8220 */ /* 0x000fe40000410000 */
[----:B------:R-:W-:Y:S02]  /*7f60*/  @!P0 IMAD.U32 R3, R13, 0x10000, RZ ;  /* 0x000100000d038824 */ /* 0x000fe400078e00ff */
[-C--:B------:R-:W-:Y:S01]  /*7f70*/  @!P0 FMUL.FTZ R2, R5, R9.reuse ;  /* 0x0000000905028220 */ /* 0x080fe20000410000 */
[----:B------:R-:W-:Y:S01]  /*7f80*/  @!P0 LOP3.LUT R5, R13, 0xffff0000, RZ, 0xc0, !PT ;  /* 0xffff00000d058812 */ /* 0x000fe200078ec0ff */
[----:B------:R-:W-:Y:S02]  /*7f90*/  @!P0 FFMA.FTZ R52, R20, R9, -R10 ;  /* 0x0000000914348223 */ /* 0x000fe4000001080a */
[C---:B------:R-:W-:Y:S01]  /*7fa0*/  @!P0 IMAD.U32 R9, R7.reuse, 0x10000, RZ ;  /* 0x0001000007098824 */ /* 0x040fe200078e00ff */
[----:B------:R-:W-:Y:S01]  /*7fb0*/  @!P0 LOP3.LUT R7, R7, 0xffff0000, RZ, 0xc0, !PT ;  /* 0xffff000007078812 */ /* 0x000fe200078ec0ff */
[C---:B------:R-:W-:Y:S02]  /*7fc0*/  @!P0 FMUL.FTZ R10, R3.reuse, R21 ;  /* 0x00000015030a8220 */ /* 0x040fe40000410000 */
[-C--:B------:R-:W-:Y:S02]  /*7fd0*/  @!P0 FMUL.FTZ R3, R3, R9.reuse ;  /* 0x0000000903038220 */ /* 0x080fe40000410000 */
[----:B------:R-:W-:Y:S02]  /*7fe0*/  @!P0 FFMA.FTZ R47, R22, R9, -R10 ;  /* 0x00000009162f8223 */ /* 0x000fe4000001080a */
[----:B------:R-:W-:Y:S02]  /*7ff0*/  @!P0 FMUL.FTZ R10, R5, R23 ;  /* 0x00000017050a8220 */ /* 0x000fe40000410000 */
[----:B------:R-:W-:Y:S02]  /*8000*/  @!P0 IMAD.U32 R9, R15, 0x10000, RZ ;  /* 0x000100000f098824 */ /* 0x000fe400078e00ff */
[-C--:B------:R-:W-:Y:S02]  /*8010*/  @!P0 FMUL.FTZ R5, R5, R7.reuse ;  /* 0x0000000705058220 */ /* 0x080fe40000410000 */
[----:B------:R-:W-:Y:S01]  /*8020*/  @!P0 FFMA.FTZ R46, R24, R7, -R10 ;  /* 0x00000007182e8223 */ /* 0x000fe2000001080a */
[----:B------:R-:W-:Y:S01]  /*8030*/  @!P0 LOP3.LUT R7, R15, 0xffff0000, RZ, 0xc0, !PT ;  /* 0xffff00000f078812 */ /* 0x000fe200078ec0ff */
[C---:B------:R-:W-:Y:S01]  /*8040*/  @!P0 IMAD.U32 R10, R8.reuse, 0x10000, RZ ;  /* 0x00010000080a8824 */ /* 0x040fe200078e00ff */
[----:B------:R-:W-:Y:S01]  /*8050*/  @!P0 LOP3.LUT R8, R8, 0xffff0000, RZ, 0xc0, !PT ;  /* 0xffff000008088812 */ /* 0x000fe200078ec0ff */
[----:B------:R-:W-:Y:S02]  /*8060*/  @!P0 FMUL.FTZ R16, R9, R32 ;  /* 0x0000002009108220 */ /* 0x000fe40000410000 */
[----:B------:R-:W-:Y:S02]  /*8070*/  @!P0 FMUL.FTZ R18, R7, R34 ;  /* 0x0000002207128220 */ /* 0x000fe40000410000 */
[-C--:B------:R-:W-:Y:S02]  /*8080*/  @!P0 FFMA.FTZ R45, R33, R10.reuse, -R16 ;  /* 0x0000000a212d8223 */ /* 0x080fe40000010810 */
[----:B------:R-:W-:Y:S02]  /*8090*/  @!P0 IMAD.U32 R16, R14, 0x10000, RZ ;  /* 0x000100000e108824 */ /* 0x000fe400078e00ff */
[----:B------:R-:W-:Y:S02]  /*80a0*/  @!P0 FMUL.FTZ R9, R9, R10 ;  /* 0x0000000a09098220 */ /* 0x000fe40000410000 */
[-C--:B------:R-:W-:Y:S02]  /*80b0*/  @!P0 FMUL.FTZ R10, R7, R8.reuse ;  /* 0x00000008070a8220 */ /* 0x080fe40000410000 */
[----:B------:R-:W-:Y:S01]  /*80c0*/  @!P0 FFMA.FTZ R44, R38, R8, -R18 ;  /* 0x00000008262c8223 */ /* 0x000fe20000010812 */
[----:B------:R-:W-:Y:S01]  /*80d0*/  @!P0 LOP3.LUT R8, R14, 0xffff0000, RZ, 0xc0, !PT ;  /* 0xffff00000e088812 */ /* 0x000fe200078ec0ff */
[C---:B------:R-:W-:Y:S02]  /*80e0*/  @!P0 IMAD.U32 R18, R17.reuse, 0x10000, RZ ;  /* 0x0001000011128824 */ /* 0x040fe400078e00ff */
[C---:B------:R-:W-:Y:S02]  /*80f0*/  @!P0 FMUL.FTZ R39, R16.reuse, R25 ;  /* 0x0000001910278220 */ /* 0x040fe40000410000 */
[-C--:B------:R-:W-:Y:S01]  /*8100*/  @!P0 FMUL.FTZ R7, R16, R18.reuse ;  /* 0x0000001210078220 */ /* 0x080fe20000410000 */
[----:B------:R-:W-:Y:S01]  /*8110*/  @!P0 LOP3.LUT R16, R17, 0xffff0000, RZ, 0xc0, !PT ;  /* 0xffff000011108812 */ /* 0x000fe200078ec0ff */
[----:B------:R-:W-:Y:S01]  /*8120*/  @!P0 FFMA.FTZ R39, R26, R18, -R39 ;  /* 0x000000121a278223 */ /* 0x000fe20000010827 */
[----:B------:R-:W-:Y:S01]  /*8130*/  @!P0 LOP3.LUT R17, R42, 0xffff0000, RZ, 0xc0, !PT ;  /* 0xffff00002a118812 */ /* 0x000fe200078ec0ff */
[----:B------:R-:W-:Y:S02]  /*8140*/  @!P0 FMUL.FTZ R18, R8, R27 ;  /* 0x0000001b08128220 */ /* 0x000fe40000410000 */
[----:B------:R-:W-:Y:S01]  /*8150*/  @!P0 FFMA.FTZ R2, R19, R20, R2 ;  /* 0x0000001413028223 */ /* 0x000fe20000010002 */
[----:B------:R-:W-:Y:S01]  /*8160*/  @!P0 F2FP.BF16.PACK_AB R19, R52, R53 ;  /* 0x000000353413823e */ /* 0x000fe200000010ff */
[----:B------:R-:W-:Y:S01]  /*8170*/  @!P0 FFMA.FTZ R3, R21, R22, R3 ;  /* 0x0000001615038223 */ /* 0x000fe20000010003 */
[----:B------:R-:W-:Y:S01]  /*8180*/  @!P0 F2FP.BF16.PACK_AB R20, R46, R47 ;  /* 0x0000002f2e14823e */ /* 0x000fe200000010ff */
[----:B------:R-:W-:Y:S01]  /*8190*/  @!P0 FMUL.FTZ R8, R8, R16 ;  /* 0x0000001008088220 */ /* 0x000fe20000410000 */
[----:B------:R-:W-:Y:S01]  /*81a0*/  @!P0 F2FP.BF16.PACK_AB R0, R2, R0 ;  /* 0x000000000200823e */ /* 0x000fe200000010ff */
        /* <DEDUP_REMOVED lines=10> */
[----:B------:R-:W-:Y:S02]  /*8250*/  @!P0 IMAD.MOV.U32 R40, RZ, RZ, R19 ;  /* 0x000000ffff288224 */ /* 0x000fe400078e0013 */
[----:B------:R-:W-:Y:S01]  /*8260*/  @!P0 IMAD.MOV.U32 R41, RZ, RZ, R20 ;  /* 0x000000ffff298224 */ /* 0x000fe200078e0014 */
[----:B------:R-:W-:Y:S01]  /*8270*/  @!P0 F2FP.BF16.PACK_AB R9, R10, R9 ;  /* 0x000000090a09823e */ /* 0x000fe200000010ff */
[----:B------:R-:W-:Y:S02]  /*8280*/  @!P0 IMAD.MOV.U32 R42, RZ, RZ, R16 ;  /* 0x000000ffff2a8224 */ /* 0x000fe400078e0010 */
[----:B------:R-:W-:Y:S02]  /*8290*/  @!P0 IMAD.MOV.U32 R43, RZ, RZ, R18 ;  /* 0x000000ffff2b8224 */ /* 0x000fe400078e0012 */
[----:B------:R-:W-:Y:S02]  /*82a0*/  @!P0 IMAD.MOV.U32 R12, RZ, RZ, R0 ;  /* 0x000000ffff0c8224 */ /* 0x000fe400078e0000 */
[----:B------:R-:W-:Y:S01]  /*82b0*/  @!P0 IMAD.MOV.U32 R13, RZ, RZ, R3 ;  /* 0x000000ffff0d8224 */ /* 0x000fe200078e0003 */
[----:B------:R1:W-:Y:S01]  /*82c0*/  STG.E.128 [R50.64], R40 ;  /* 0x0000002832007986 */ /* 0x0003e2000c101d0c */
[----:B------:R-:W-:Y:S02]  /*82d0*/  @!P0 IMAD.MOV.U32 R14, RZ, RZ, R7 ;  /* 0x000000ffff0e8224 */ /* 0x000fe400078e0007 */
[----:B------:R-:W-:Y:S05]  /*82e0*/  @!P0 IMAD.MOV.U32 R15, RZ, RZ, R9 ;  /* 0x000000ffff0f8224 */ /* 0x000fea00078e0009 */
[----:B------:R1:W-:Y:S02]  /*82f0*/  @!P3 STG.E.128 [R48.64], R12 ;  /* 0x0000000c3000b986 */ /* 0x0003e4000c101d0c */
.L_x_1873:
[----:B------:R-:W-:Y:S05]  /*8300*/  BSYNC B0 ;  /* 0x0000000000007941 */ /* 0x000fea0003800000 */
.L_x_1872:
[----:B------:R-:W-:Y:S11]  /*8310*/  ISETP.GE.AND P0, PT, R144, c[0x0][0x1d4], PT ;  /* 0x0000750090007a0c */ /* 0x000ff60003f06270 */
[----:B------:R-:W-:Y:S02]  /*8320*/  @!UPT UIADD3 URZ, URZ, URZ, URZ ;  /* 0x0000003f3f3ff290 */ /* 0x000fe4000fffe03f */
[----:B------:R-:W-:-:S05]  /*8330*/  @P0 BRA `(.L_x_1857) ;  /* 0x00000a9000000947 */ /* 0x000fca0003800000 */
[----:B------:R-:W-:Y:S01]  /*8340*/  IADD3 R0, P3, P0, R78, R60, R96 ;  /* 0x0000003c4e007210 */ /* 0x000fe2000787e060 */
[----:B-1----:R-:W1:Y:S03]  /*8350*/  LDS.128 R40, [R113+0xa080] ;  /* 0x00a0800071287984 */ /* 0x002e660000000c00 */
[----:B------:R-:W-:Y:S02]  /*8360*/  IADD3.X R2, R80, R70, R98, P3, P0 ;  /* 0x0000004650027210 */ /* 0x000fe40001fe0462 */
[C---:B------:R-:W-:Y:S04]  /*8370*/  LEA R46, P0, R0.reuse, c[0x0][0x1c8], 0x1 ;  /* 0x00007200002e7a11 */ /* 0x040fe800078008ff */
[----:B------:R-:W-:Y:S02]  /*8380*/  LEA.HI.X R47, R0, c[0x0][0x1cc], R2, 0x1, P0 ;  /* 0x00007300002f7a11 */ /* 0x000fe400000f0c02 */
[----:B------:R-:W-:Y:S02]  /*8390*/  SEL R0, R68, R67, !P2 ;  /* 0x0000004344007207 */ /* 0x000fe40005000000 */
[----:B------:R-:W-:Y:S02]  /*83a0*/  ISETP.GE.AND P0, PT, R144, c[0x0][0x27c], PT ;  /* 0x00009f0090007a0c */ /* 0x000fe40003f06270 */
[----:B------:R-:W-:Y:S04]  /*83b0*/  SHF.R.S32.HI R2, RZ, 0x1f, R0 ;  /* 0x0000001fff027819 */ /* 0x000fe80000011400 */
[----:B------:R-:W-:Y:S04]  /*83c0*/  LEA.HI R0, R2, R0, RZ, 0x4 ;  /* 0x0000000002007211 */ /* 0x000fe800078f20ff */
[----:B------:R-:W-:Y:S03]  /*83d0*/  LEA.HI.SX32 R0, R0, R65, 0x1c ;  /* 0x0000004100007211 */ /* 0x000fe600078fe2ff */
[--C-:B------:R-:W-:Y:S02]  /*83e0*/  @!P0 SHF.R.U64 R3, R30, 0x10, R31.reuse ;  /* 0x000000101e038819 */ /* 0x100fe4000000121f */
[----:B------:R-:W-:Y:S01]  /*83f0*/  IMAD.SHL.U32 R32, R0, 0x8, RZ ;  /* 0x0000000800207824 */ /* 0x000fe200078e00ff */
[----:B------:R-:W-:Y:S02]  /*8400*/  SHF.R.S32.HI R2, RZ, 0x1f, R0 ;  /* 0x0000001fff027819 */ /* 0x000fe40000011400 */
[----:B------:R-:W-:Y:S02]  /*8410*/  @!P0 SHF.R.U32.HI R7, RZ, 0x10, R31 ;  /* 0x00000010ff078819 */ /* 0x000fe4000001161f */
[----:B------:R-:W-:Y:S02]  /*8420*/  LEA.HI R2, R2, R0, RZ, 0x3 ;  /* 0x0000000002027211 */ /* 0x000fe400078f18ff */
[----:B------:R-:W-:Y:S02]  /*8430*/  @!P0 PRMT R16, R36, 0x5432, R3 ;  /* 0x0000543224108816 */ /* 0x000fe40000000003 */
[----:B------:R-:W-:Y:S02]  /*8440*/  SHF.R.S32.HI R0, RZ, 0x3, R2 ;  /* 0x00000003ff007819 */ /* 0x000fe40000011402 */
[----:B------:R-:W-:Y:S01]  /*8450*/  LOP3.LUT R2, R241, 0x38, R32, 0xf8, !PT ;  /* 0x00000038f1027812 */ /* 0x000fe200078ef820 */
[----:B-1----:R-:W-:Y:S01]  /*8460*/  @!P0 IMAD.U32 R17, R40, 0x10000, RZ ;  /* 0x0001000028118824 */ /* 0x002fe200078e00ff */
[----:B------:R-:W-:Y:S01]  /*8470*/  @!P0 LOP3.LUT R31, R43, 0xffff0000, RZ, 0xc0, !PT ;  /* 0xffff00002b1f8812 */ /* 0x000fe200078ec0ff */
[----:B------:R-:W-:Y:S01]  /*8480*/  IMAD R0, R0, 0xc00, R11 ;  /* 0x00000c0000007824 */ /* 0x000fe200078e020b */
[----:B------:R-:W-:Y:S01]  /*8490*/  LOP3.LUT R2, R2, R137, RZ, 0x3c, !PT ;  /* 0x0000008902027212 */ /* 0x000fe200078e3cff */
[----:B------:R-:W-:Y:S01]  /*84a0*/  @!P0 IMAD.U32 R21, R41, 0x10000, RZ ;  /* 0x0001000029158824 */ /* 0x000fe200078e00ff */
[----:B------:R-:W-:Y:S02]  /*84b0*/  @!P0 LOP3.LUT R27, R42, 0xffff0000, RZ, 0xc0, !PT ;  /* 0xffff00002a1b8812 */ /* 0x000fe400078ec0ff */
[----:B------:R-:W-:Y:S01]  /*84c0*/  @!P0 SHF.R.U64 R5, R56, 0x10, R57 ;  /* 0x0000001038058819 */ /* 0x000fe20000001239 */
[----:B------:R-:W-:Y:S01]  /*84d0*/  IMAD.IADD R0, R0, 0x1, R2 ;  /* 0x0000000100007824 */ /* 0x000fe200078e0202 */
[----:B------:R-:W-:Y:S02]  /*84e0*/  @!P0 SHF.R.U32.HI R2, RZ, 0x10, R29 ;  /* 0x00000010ff028819 */ /* 0x000fe4000001161d */
[----:B------:R-:W-:Y:S01]  /*84f0*/  @!P0 PRMT R18, R63, 0x5410, R5 ;  /* 0x000054103f128816 */ /* 0x000fe20000000005 */
[----:B------:R-:W-:Y:S01]  /*8500*/  IMAD.SHL.U32 R0, R0, 0x2, RZ ;  /* 0x0000000200007824 */ /* 0x000fe200078e00ff */
[----:B------:R-:W-:Y:S02]  /*8510*/  @!P0 PRMT R5, R35, 0x5410, R2 ;  /* 0x0000541023058816 */ /* 0x000fe40000000002 */
[--C-:B------:R-:W-:Y:S02]  /*8520*/  @!P0 SHF.R.U64 R10, R58, 0x10, R59.reuse ;  /* 0x000000103a0a8819 */ /* 0x100fe4000000123b */
[----:B------:R1:W2:Y:S01]  /*8530*/  LDS.128 R12, [R0+0xa080] ;  /* 0x00a08000000c7984 */ /* 0x0002a20000000c00 */
[----:B------:R-:W-:Y:S02]  /*8540*/  @!P0 SHF.R.U32.HI R9, RZ, 0x10, R59 ;  /* 0x00000010ff098819 */ /* 0x000fe4000001163b */
[----:B------:R-:W-:Y:S01]  /*8550*/  @!P0 PRMT R26, R64, 0x5432, R10 ;  /* 0x00005432401a8816 */ /* 0x000fe2000000000a */
[C---:B------:R-:W-:Y:S01]  /*8560*/  @!P0 IMAD.U32 R10, R18.reuse, 0x10000, RZ ;  /* 0x00010000120a8824 */ /* 0x040fe200078e00ff */
[----:B------:R-:W-:Y:S02]  /*8570*/  @!P0 LOP3.LUT R18, R18, 0xffff0000, RZ, 0xc0, !PT ;  /* 0xffff000012128812 */ /* 0x000fe400078ec0ff */
[----:B------:R-:W-:Y:S02]  /*8580*/  @!P0 PRMT R30, R64, 0x5410, R9 ;  /* 0x00005410401e8816 */ /* 0x000fe40000000009 */
[----:B------:R-:W-:Y:S01]  /*8590*/  @!P0 PRMT R9, R36, 0x5410, R7 ;  /* 0x0000541024098816 */ /* 0x000fe20000000007 */
[----:B------:R-:W-:Y:S01]  /*85a0*/  @!P0 IMAD.U32 R7, R5, 0x10000, RZ ;  /* 0x0001000005078824 */ /* 0x000fe200078e00ff */
[----:B------:R-:W-:Y:S04]  /*85b0*/  @!P0 SHF.R.U32.HI R22, RZ, 0x10, R57 ;  /* 0x00000010ff168819 */ /* 0x000fe80000011639 */
[----:B------:R-:W-:Y:S05]  /*85c0*/  @!P0 PRMT R22, R63, 0x5432, R22 ;  /* 0x000054323f168816 */ /* 0x000fea0000000016 */
[C---:B------:R-:W-:Y:S01]  /*85d0*/  @!P0 IMAD.U32 R20, R22.reuse, 0x10000, RZ ;  /* 0x0001000016148824 */ /* 0x040fe200078e00ff */
[----:B------:R-:W-:Y:S02]  /*85e0*/  @!P0 LOP3.LUT R22, R22, 0xffff0000, RZ, 0xc0, !PT ;  /* 0xffff000016168812 */ /* 0x000fe400078ec0ff */
[----:B-1----:R-:W-:Y:S01]  /*85f0*/  @!P0 SHF.R.U64 R0, R28, 0x10, R29 ;  /* 0x000000101c008819 */ /* 0x002fe2000000121d */
[----:B------:R-:W-:Y:S01]  /*8600*/  @!P0 IMAD.U32 R29, R43, 0x10000, RZ ;  /* 0x000100002b1d8824 */ /* 0x000fe200078e00ff */
[C---:B------:R-:W-:Y:S02]  /*8610*/  @!P0 SHF.L.U32 R28, R30.reuse, 0x10, RZ ;  /* 0x000000101e1c8819 */ /* 0x040fe400000006ff */
[----:B------:R-:W-:Y:S02]  /*8620*/  @!P0 PRMT R8, R35, 0x5432, R0 ;  /* 0x0000543223088816 */ /* 0x000fe40000000000 */
[----:B------:R-:W-:Y:S02]  /*8630*/  @!P0 LOP3.LUT R30, R30, 0xffff0000, RZ, 0xc0, !PT ;  /* 0xffff00001e1e8812 */ /* 0x000fe400078ec0ff */
[C---:B------:R-:W-:Y:S02]  /*8640*/  @!P0 SHF.L.U32 R2, R8.reuse, 0x10, RZ ;  /* 0x0000001008028819 */ /* 0x040fe400000006ff */
[----:B------:R-:W-:Y:S01]  /*8650*/  @!P0 LOP3.LUT R8, R8, 0xffff0000, RZ, 0xc0, !PT ;  /* 0xffff000008088812 */ /* 0x000fe200078ec0ff */
[----:B--2---:R-:W-:Y:S02]  /*8660*/  @!P0 IMAD.U32 R0, R12, 0x10000, RZ ;  /* 0x000100000c008824 */ /* 0x004fe400078e00ff */
[----:B------:R-:W-:Y:S02]  /*8670*/  @!P0 IMAD.U32 R3, R13, 0x10000, RZ ;  /* 0x000100000d038824 */ /* 0x000fe400078e00ff */
[C---:B------:R-:W-:Y:S02]  /*8680*/  @!P0 FMUL.FTZ R19, R0.reuse, R10 ;  /* 0x0000000a00138220 */ /* 0x040fe40000410000 */
        /* <DEDUP_REMOVED lines=10> */
[----:B------:R-:W-:Y:S01]  /*8730*/  @!P0 LOP3.LUT R7, R12, 0xffff0000, RZ, 0xc0, !PT ;  /* 0xffff00000c078812 */ /* 0x000fe200078ec0ff */
[C---:B------:R-:W-:Y:S02]  /*8740*/  @!P0 FMUL.FTZ R17, R2.reuse, R22 ;  /* 0x0000001602118220 */ /* 0x040fe40000410000 */
[----:B------:R-:W-:Y:S02]  /*8750*/  @!P0 FMUL.FTZ R5, R2, R10 ;  /* 0x0000000a02058220 */ /* 0x000fe40000410000 */
[----:B------:R-:W-:Y:S02]  /*8760*/  @!P0 FMUL.FTZ R24, R7, R18 ;  /* 0x0000001207188220 */ /* 0x000fe40000410000 */
[----:B------:R-:W-:Y:S01]  /*8770*/  @!P0 FFMA.FTZ R39, R23, R10, -R17 ;  /* 0x0000000a17278223 */ /* 0x000fe20000010811 */
[----:B------:R-:W-:Y:S01]  /*8780*/  @!P0 LOP3.LUT R10, R15, 0xffff0000, RZ, 0xc0, !PT ;  /* 0xffff00000f0a8812 */ /* 0x000fe200078ec0ff */
[-C--:B------:R-:W-:Y:S02]  /*8790*/  @!P0 FMUL.FTZ R2, R7, R8.reuse ;  /* 0x0000000807028220 */ /* 0x080fe40000410000 */
        /* <DEDUP_REMOVED lines=12> */
[----:B------:R-:W-:Y:S01]  /*8860*/  @!P0 FMUL.FTZ R9, R7, R17 ;  /* 0x0000001107098220 */ /* 0x000fe20000410000 */
[----:B------:R-:W-:Y:S01]  /*8870*/  @!P0 SHF.L.U32 R17, R16, 0x10, RZ ;  /* 0x0000001010118819 */ /* 0x000fe200000006ff */
[----:B------:R-:W-:Y:S01]  /*8880*/  @!P0 IMAD.U32 R7, R14, 0x10000, RZ ;  /* 0x000100000e078824 */ /* 0x000fe200078e00ff */
[----:B------:R-:W-:Y:S01]  /*8890*/  @!P0 LOP3.LUT R16, R16, 0xffff0000, RZ, 0xc0, !PT ;  /* 0xffff000010108812 */ /* 0x000fe200078ec0ff */
[----:B------:R-:W-:Y:S02]  /*88a0*/  @!P0 IMAD.U32 R25, R42, 0x10000, RZ ;  /* 0x000100002a198824 */ /* 0x000fe400078e00ff */
[----:B------:R-:W-:Y:S02]  /*88b0*/  @!P0 FMUL.FTZ R33, R7, R24 ;  /* 0x0000001807218220 */ /* 0x000fe40000410000 */
[----:B------:R-:W-:Y:S02]  /*88c0*/  @!P0 FMUL.FTZ R34, R8, R26 ;  /* 0x0000001a08228220 */ /* 0x000fe40000410000 */
[----:B------:R-:W-:Y:S01]  /*88d0*/  @!P0 FFMA.FTZ R2, R18, R19, R2 ;  /* 0x0000001312028223 */ /* 0x000fe20000010002 */
[----:B------:R-:W-:Y:S01]  /*88e0*/  @!P0 F2FP.BF16.PACK_AB R19, R39, R44 ;  /* 0x0000002c2713823e */ /* 0x000fe200000010ff */
[----:B------:R-:W-:Y:S01]  /*88f0*/  @!P0 FMUL.FTZ R7, R7, R17 ;  /* 0x0000001107078220 */ /* 0x000fe20000410000 */
[----:B------:R-:W-:Y:S01]  /*8900*/  @!P0 F2FP.BF16.PACK_AB R18, R38, R45 ;  /* 0x0000002d2612823e */ /* 0x000fe200000010ff */
        /* <DEDUP_REMOVED lines=8> */
[----:B------:R-:W-:Y:S01]  /*8990*/  @!P0 MOV R12, R0 ;  /* 0x00000000000c8202 */ /* 0x000fe20000000f00 */
[----:B------:R-:W-:Y:S02]  /*89a0*/  @!P0 FFMA.FTZ R7, R24, R25, R7 ;  /* 0x0000001918078223 */ /* 0x000fe40000010007 */
        /* <DEDUP_REMOVED lines=13> */
[----:B------:R-:W-:Y:S01]  /*8a80*/  @!P0 IMAD.MOV.U32 R15, RZ, RZ, R9 ;  /* 0x000000ffff0f8224 */ /* 0x000fe200078e0009 */
[----:B------:R-:W-:Y:S11]  /*8a90*/  ISETP.GE.AND P0, PT, R32, c[0x0][0x1d4], PT ;  /* 0x0000750020007a0c */ /* 0x000ff60003f06270 */
[----:B------:R-:W-:Y:S02]  /*8aa0*/  @!UPT UIADD3 URZ, URZ, URZ, URZ ;  /* 0x0000003f3f3ff290 */ /* 0x000fe4000fffe03f */
[----:B------:R-:W-:-:S05]  /*8ab0*/  @P0 BRA `(.L_x_1857) ;  /* 0x0000031000000947 */ /* 0x000fca0003800000 */
[--C-:B------:R-:W-:Y:S02]  /*8ac0*/  SHF.R.S32.HI R2, RZ, 0x1f, R32.reuse ;  /* 0x0000001fff027819 */ /* 0x100fe40000011420 */
[----:B------:R-:W-:Y:S04]  /*8ad0*/  IADD3 R0, P3, P0, R78, R60, R32 ;  /* 0x0000003c4e007210 */ /* 0x000fe8000787e020 */
[----:B------:R-:W-:Y:S02]  /*8ae0*/  IADD3.X R3, R80, R70, R2, P3, P0 ;  /* 0x0000004650037210 */ /* 0x000fe40001fe0402 */
[C---:B------:R-:W-:Y:S04]  /*8af0*/  LEA R2, P0, R0.reuse, c[0x0][0x1c8], 0x1 ;  /* 0x0000720000027a11 */ /* 0x040fe800078008ff */
[----:B------:R-:W-:Y:S05]  /*8b00*/  LEA.HI.X R3, R0, c[0x0][0x1cc], R3, 0x1, P0 ;  /* 0x0000730000037a11 */ /* 0x000fea00000f0c03 */
[----:B------:R2:W-:Y:S01]  /*8b10*/  STG.E.128 [R2.64], R12 ;  /* 0x0000000c02007986 */ /* 0x0005e2000c101d0c */
[----:B------:R-:W-:-:S05]  /*8b20*/  BRA `(.L_x_1857) ;  /* 0x000002a000007947 */ /* 0x000fca0003800000 */
.L_x_1843:
        /* <DEDUP_REMOVED lines=22> */
.L_x_1875:
[----:B------:R-:W-:Y:S05]  /*8c90*/  BSYNC B0 ;  /* 0x0000000000007941 */ /* 0x000fea0003800000 */
.L_x_1874:
        /* <DEDUP_REMOVED lines=19> */
.L_x_1857:
[----:B------:R-:W-:Y:S05]  /*8dd0*/  BSYNC B2 ;  /* 0x0000000000027941 */ /* 0x000fea0003800000 */
.L_x_1842:
[----:B--2---:R-:W-:Y:S01]  /*8de0*/  IMAD.WIDE.U32 R2, R37, 0x30, RZ ;  /* 0x0000003025027825 */ /* 0x004fe200078e00ff */
[----:B-1----:R-:W-:Y:S01]  /*8df0*/  P2R R14, PR, RZ, 0x2 ;  /* 0x00000002ff0e7803 */ /* 0x002fe20000000000 */
[----:B------:R-:W-:Y:S01]  /*8e00*/  BSSY B0, `(.L_x_1876) ;  /* 0x000004e000007945 */ /* 0x000fe20003800000 */
[----:B------:R-:W-:Y:S01]  /*8e10*/  LOP3.LUT P1, RZ, R215, 0x8, RZ, 0xc0, !PT ;  /* 0x00000008d7ff7812 */ /* 0x000fe2000782c0ff */
[----:B------:R-:W-:Y:S01]  /*8e20*/  IMAD R5, R81, 0x30, RZ ;  /* 0x0000003051057824 */ /* 0x000fe200078e02ff */
[-C--:B------:R-:W-:Y:S02]  /*8e30*/  IADD3 R0, P0, R110, R2.reuse, RZ ;  /* 0x000000026e007210 */ /* 0x080fe40007f1e0ff */
[----:B------:R-:W-:Y:S01]  /*8e40*/  LOP3.LUT P5, RZ, R215, 0x2, RZ, 0xc0, !PT ;  /* 0x00000002d7ff7812 */ /* 0x000fe200078ac0ff */
[----:B------:R-:W-:Y:S01]  /*8e50*/  IMAD.IADD R5, R3, 0x1, R5 ;  /* 0x0000000103057824 */ /* 0x000fe200078e0205 */
[----:B------:R-:W-:Y:S03]  /*8e60*/  LOP3.LUT P6, RZ, R215, 0x1, RZ, 0xc0, !PT ;  /* 0x00000001d7ff7812 */ /* 0x000fe600078cc0ff */
[----:B------:R-:W-:Y:S01]  /*8e70*/  IMAD.X R3, R5, 0x1, R120, P0 ;  /* 0x0000000105037824 */ /* 0x000fe200000e0678 */
[----:B------:R-:W-:Y:S01]  /*8e80*/  IADD3 R10, P0, R119, R2, RZ ;  /* 0x00000002770a7210 */ /* 0x000fe20007f1e0ff */
[----:B------:R-:W-:Y:S04]  /*8e90*/  IMAD.IADD R2, R77, 0x1, -R231 ;  /* 0x000000014d027824 */ /* 0x000fe800078e0ae7 */
[----:B------:R-:W-:Y:S01]  /*8ea0*/  IMAD.X R24, R5, 0x1, R118, P0 ;  /* 0x0000000105187824 */ /* 0x000fe200000e0676 */
[----:B------:R-:W-:Y:S11]  /*8eb0*/  ISETP.GE.AND P0, PT, R2, 0x21, PT ;  /* 0x000000210200780c */ /* 0x000ff60003f06270 */
[----:B------:R-:W-:Y:S02]  /*8ec0*/  @!UPT UIADD3 URZ, URZ, URZ, URZ ;  /* 0x0000003f3f3ff290 */ /* 0x000fe4000fffe03f */
[----:B------:R-:W-:Y:S02]  /*8ed0*/  @P0 IADD3 R5, P3, R0, 0x20, RZ ;  /* 0x0000002000050810 */ /* 0x000fe40007f7e0ff */
[----:B------:R-:W-:Y:S03]  /*8ee0*/  @P0 MOV R13, R95 ;  /* 0x0000005f000d0202 */ /* 0x000fe60000000f00 */
[----:B------:R-:W-:Y:S01]  /*8ef0*/  @P0 IMAD.X R12, RZ, RZ, R3, P3 ;  /* 0x000000ffff0c0224 */ /* 0x000fe200018e0603 */
[----:B------:R-:W-:Y:S11]  /*8f00*/  ISETP.GE.AND P3, PT, R2, 0x1, PT ;  /* 0x000000010200780c */ /* 0x000ff60003f66270 */
[----:B------:R-:W-:Y:S02]  /*8f10*/  @!UPT UIADD3 URZ, URZ, URZ, URZ ;  /* 0x0000003f3f3ff290 */ /* 0x000fe4000fffe03f */
[----:B------:R-:W-:Y:S01]  /*8f20*/  @P3 MOV R2, R84 ;  /* 0x0000005400023202 */ /* 0x000fe20000000f00 */
[----:B------:R-:W-:Y:S02]  /*8f30*/  @P3 IMAD R7, R3, c[0x0][0x258], RZ ;  /* 0x0000960003073a24 */ /* 0x000fe400078e02ff */
[----:B------:R-:W-:Y:S04]  /*8f40*/  @P3 IMAD.MOV.U32 R3, RZ, RZ, R95 ;  /* 0x000000ffff033224 */ /* 0x000fe800078e005f */
[C---:B------:R-:W-:Y:S04]  /*8f50*/  @P3 IMAD.WIDE.U32 R2, R0.reuse, c[0x0][0x258], R2 ;  /* 0x0000960000023a25 */ /* 0x040fe800078e0002 */
[----:B------:R-:W-:Y:S01]  /*8f60*/  @P3 IMAD R0, R0, c[0x0][0x25c], R7 ;  /* 0x0000970000003a24 */ /* 0x000fe200078e0207 */
[C---:B------:R-:W-:Y:S03]  /*8f70*/  @P3 LEA R8, P4, R2.reuse, c[0x0][0x250], 0x1 ;  /* 0x0000940002083a11 */ /* 0x040fe600078808ff */
[----:B------:R-:W-:Y:S05]  /*8f80*/  @P3 IMAD.IADD R0, R3, 0x1, R0 ;  /* 0x0000000103003824 */ /* 0x000fea00078e0200 */
[----:B------:R-:W-:Y:S01]  /*8f90*/  @P3 LEA.HI.X R9, R2, c[0x0][0x254], R0, 0x1, P4 ;  /* 0x0000950002093a11 */ /* 0x000fe200020f0c00 */
[----:B------:R-:W-:Y:S02]  /*8fa0*/  @P0 IMAD R0, R12, c[0x0][0x258], RZ ;  /* 0x000096000c000a24 */ /* 0x000fe400078e02ff */
[----:B------:R-:W-:Y:S02]  /*8fb0*/  @P0 IMAD.MOV.U32 R12, RZ, RZ, R84 ;  /* 0x000000ffff0c0224 */ /* 0x000fe400078e0054 */
[----:B------:R-:W-:Y:S01]  /*8fc0*/  @!PT LDS RZ, [RZ] ;  /* 0x00000000fffff984 */ /* 0x000fe20000000800 */
[----:B------:R-:W-:Y:S01]  /*8fd0*/  @!PT LDS RZ, [RZ] ;  /* 0x00000000fffff984 */ /* 0x000fe20000000800 */
[----:B------:R-:W-:Y:S01]  /*8fe0*/  @!PT LDS RZ, [RZ] ;  /* 0x00000000fffff984 */ /* 0x000fe20000000800 */
[----:B------:R1:W-:Y:S01]  /*8ff0*/  @P3 LDGSTS.E.BYPASS.LTC128B.128 [R220+0x4080], [R8.64], !P1 ;  /* 0x0408000008dc3fae */ /* 0x0003e2000c901d4c */
[----:B------:R-:W-:Y:S01]  /*9000*/  ISETP.NE.AND P1, PT, R14, RZ, PT ;  /* 0x000000ff0e00720c */ /* 0x000fe20003f25270 */
[C---:B------:R-:W-:Y:S04]  /*9010*/  @P0 IMAD.WIDE.U32 R12, R5.reuse, c[0x0][0x258], R12 ;  /* 0x00009600050c0a25 */ /* 0x040fe800078e000c */
[----:B------:R-:W-:Y:S01]  /*9020*/  @P0 IMAD R5, R5, c[0x0][0x25c], R0 ;  /* 0x0000970005050a24 */ /* 0x000fe200078e0200 */
[C---:B------:R-:W-:Y:S03]  /*9030*/  @P0 LEA R2, P4, R12.reuse, c[0x0][0x250], 0x1 ;  /* 0x000094000c020a11 */ /* 0x040fe600078808ff */
[----:B------:R-:W-:Y:S05]  /*9040*/  @P0 IMAD.IADD R5, R13, 0x1, R5 ;  /* 0x000000010d050824 */ /* 0x000fea00078e0205 */
[----:B------:R-:W-:Y:S02]  /*9050*/  @P0 LEA.HI.X R3, R12, c[0x0][0x254], R5, 0x1, P4 ;  /* 0x000095000c030a11 */ /* 0x000fe400020f0c05 */
[C---:B------:R-:W-:Y:S11]  /*9060*/  LOP3.LUT P4, RZ, R215.reuse, 0x4, RZ, 0xc0, !PT ;  /* 0x00000004d7ff7812 */ /* 0x040ff6000788c0ff */
[----:B------:R-:W-:Y:S02]  /*9070*/  @!UPT UIADD3 URZ, URZ, URZ, URZ ;  /* 0x0000003f3f3ff290 */ /* 0x000fe4000fffe03f */
[----:B------:R1:W-:Y:S04]  /*9080*/  @P3 LDGSTS.E.BYPASS.LTC128B.128 [R220+0x5880], [R8.64+0x80], !P4 ;  /* 0x0588008008dc3fae */ /* 0x0003e8000e101d4c */
[----:B------:R1:W-:Y:S04]  /*9090*/  @P3 LDGSTS.E.BYPASS.LTC128B.128 [R220+0x7080], [R8.64+0x100], !P5 ;  /* 0x0708010008dc3fae */ /* 0x0003e8000e901d4c */
[----:B------:R1:W-:Y:S01]  /*90a0*/  @P3 LDGSTS.E.BYPASS.LTC128B.128 [R220+0x8880], [R8.64+0x180], !P6 ;  /* 0x0888018008dc3fae */ /* 0x0003e2000f101d4c */
[----:B------:R-:W-:Y:S11]  /*90b0*/  LOP3.LUT P3, RZ, R215, 0x8, RZ, 0xc0, !PT ;  /* 0x00000008d7ff7812 */ /* 0x000ff6000786c0ff */
[----:B------:R-:W-:Y:S02]  /*90c0*/  @!UPT UIADD3 URZ, URZ, URZ, URZ ;  /* 0x0000003f3f3ff290 */ /* 0x000fe4000fffe03f */
[----:B------:R1:W-:Y:S04]  /*90d0*/  @P0 LDGSTS.E.BYPASS.LTC128B.128 [R223+0x5080], [R2.64], !P3 ;  /* 0x0508000002df0fae */ /* 0x0003e8000d901d4c */
[----:B------:R1:W-:Y:S04]  /*90e0*/  @P0 LDGSTS.E.BYPASS.LTC128B.128 [R223+0x6880], [R2.64+0x80], !P4 ;  /* 0x0688008002df0fae */ /* 0x0003e8000e101d4c */
[----:B------:R1:W-:Y:S04]  /*90f0*/  @P0 LDGSTS.E.BYPASS.LTC128B.128 [R223+0x8080], [R2.64+0x100], !P5 ;  /* 0x0808010002df0fae */ /* 0x0003e8000e901d4c */
[----:B------:R1:W-:Y:S01]  /*9100*/  @P0 LDGSTS.E.BYPASS.LTC128B.128 [R223+0x9880], [R2.64+0x180], !P6 ;  /* 0x0988018002df0fae */ /* 0x0003e2000f101d4c */
[----:B------:R-:W-:Y:S03]  /*9110*/  ISETP.GT.AND P0, PT, R77, R231, PT ;  /* 0x000000e74d00720c */ /* 0x000fe60003f04270 */
[----:B------:R-:W0:Y:S01]  /*9120*/  LDGDEPBAR ;  /* 0x00000000000079af */ /* 0x000e220000000000 */
[----:B------:R-:W-:Y:S04]  /*9130*/  DEPBAR.LE SB0, 0x0 ;  /* 0x000080000000791a */ /* 0x000fe80000000000 */
[----:B------:R-:W-:Y:S06]  /*9140*/  BAR.SYNC.DEFER_BLOCKING 0x0 ;  /* 0x0000000000007b1d */ /* 0x000fec0000010000 */
[----:B------:R-:W-:-:S05]  /*9150*/  @!P0 BRA `(.L_x_1877) ;  /* 0x0000018000008947 */ /* 0x000fca0003800000 */
[----:B-1----:R-:W-:Y:S02]  /*9160*/  IMAD.MOV.U32 R8, RZ, RZ, R82 ;  /* 0x000000ffff087224 */ /* 0x002fe400078e0052 */
[----:B------:R-:W-:Y:S02]  /*9170*/  IMAD.MOV.U32 R9, RZ, RZ, R94 ;  /* 0x000000ffff097224 */ /* 0x000fe400078e005e */
[----:B------:R-:W-:Y:S02]  /*9180*/  IMAD R0, R24, c[0x0][0x208], RZ ;  /* 0x0000820018007a24 */ /* 0x000fe400078e02ff */
[C---:B------:R-:W-:Y:S04]  /*9190*/  IMAD.WIDE.U32 R8, R10.reuse, c[0x0][0x208], R8 ;  /* 0x000082000a087a25 */ /* 0x040fe800078e0008 */
        /* <DEDUP_REMOVED lines=20> */
.L_x_1877:
[----:B-1----:R-:W-:Y:S05]  /*92e0*/  BSYNC B0 ;  /* 0x0000000000007941 */ /* 0x002fea0003800000 */
.L_x_1876:
        /* <DEDUP_REMOVED lines=30> */
.L_x_1879:
[----:B------:R-:W-:Y:S05]  /*94d0*/  BSYNC B0 ;  /* 0x0000000000007941 */ /* 0x000fea0003800000 */
.L_x_1878:
[----:B------:R-:W-:Y:S01]  /*94e0*/  ISETP.GT.AND P5, PT, R37, R111, PT ;  /* 0x0000006f2500720c */ /* 0x000fe20003fa4270 */
[----:B------:R-:W-:Y:S01]  /*94f0*/  @!UPT UIADD3 URZ, URZ, URZ, URZ ;  /* 0x0000003f3f3ff290 */ /* 0x000fe2000fffe03f */
[----:B------:R-:W-:Y:S11]  /*9500*/  BSSY B0, `(.L_x_1880) ;  /* 0x0000029000007945 */ /* 0x000ff60003800000 */
[----:B------:R-:W-:-:S05]  /*9510*/  @!P5 BRA `(.L_x_1881) ;  /* 0x000002700000d947 */ /* 0x000fca0003800000 */
[----:B------:R-:W-:Y:S01]  /*9520*/  IADD3 R0, R37, -0x1, RZ ;  /* 0xffffffff25007810 */ /* 0x000fe20007ffe0ff */
[----:B-1----:R-:W-:Y:S01]  /*9530*/  IMAD.MOV.U32 R2, RZ, RZ, R108 ;  /* 0x000000ffff027224 */ /* 0x002fe200078e006c */
[----:B------:R-:W-:Y:S01]  /*9540*/  P2R R12, PR, RZ, 0x4 ;  /* 0x00000004ff0c7803 */ /* 0x000fe20000000000 */
[----:B------:R-:W-:Y:S01]  /*9550*/  IMAD.MOV.U32 R3, RZ, RZ, R107 ;  /* 0x000000ffff037224 */ /* 0x000fe200078e006b */
[----:B------:R-:W-:Y:S01]  /*9560*/  SHF.R.S32.HI R7, RZ, 0x1f, R0 ;  /* 0x0000001fff077819 */ /* 0x000fe20000011400 */
[----:B------:R-:W-:Y:S01]  /*9570*/  IMAD R5, R136, R0, RZ ;  /* 0x0000000088057224 */ /* 0x000fe200078e02ff */
[C---:B------:R-:W-:Y:S01]  /*9580*/  LOP3.LUT P2, RZ, R215.reuse, 0x8, RZ, 0xc0, !PT ;  /* 0x00000008d7ff7812 */ /* 0x040fe2000784c0ff */
[-C--:B------:R-:W-:Y:S01]  /*9590*/  IMAD.WIDE.U32 R2, R0, R122.reuse, R2 ;  /* 0x0000007a00027225 */ /* 0x080fe200078e0002 */
[----:B------:R-:W-:Y:S02]  /*95a0*/  P2R R10, PR, RZ, 0x2 ;  /* 0x00000002ff0a7803 */ /* 0x000fe40000000000 */
[----:B------:R-:W-:Y:S01]  /*95b0*/  LOP3.LUT P1, RZ, R215, 0x4, RZ, 0xc0, !PT ;  /* 0x00000004d7ff7812 */ /* 0x000fe2000782c0ff */
[----:B------:R-:W-:Y:S01]  /*95c0*/  IMAD R0, R7, R122, R5 ;  /* 0x0000007a07007224 */ /* 0x000fe200078e0205 */
[----:B------:R-:W-:Y:S03]  /*95d0*/  IADD3 R5, -R231, 0x30, RZ ;  /* 0x00000030e7057810 */ /* 0x000fe60007ffe1ff */
[----:B------:R-:W-:Y:S01]  /*95e0*/  IMAD.IADD R0, R3, 0x1, R0 ;  /* 0x0000000103007824 */ /* 0x000fe200078e0200 */
[C---:B------:R-:W-:Y:S11]  /*95f0*/  ISETP.GE.AND P3, PT, R5.reuse, 0x1, PT ;  /* 0x000000010500780c */ /* 0x040ff60003f66270 */
[----:B------:R-:W-:Y:S02]  /*9600*/  @!UPT UIADD3 URZ, URZ, URZ, URZ ;  /* 0x0000003f3f3ff290 */ /* 0x000fe4000fffe03f */
[C---:B------:R-:W-:Y:S04]  /*9610*/  @P3 LEA R8, P0, R2.reuse, c[0x0][0x220], 0x1 ;  /* 0x0000880002083a11 */ /* 0x040fe800078008ff */
[----:B------:R-:W-:Y:S02]  /*9620*/  @P3 LEA.HI.X R9, R2, c[0x0][0x224], R0, 0x1, P0 ;  /* 0x0000890002093a11 */ /* 0x000fe400000f0c00 */
[----:B------:R-:W-:Y:S03]  /*9630*/  ISETP.GE.AND P0, PT, R5, 0x21, PT ;  /* 0x000000210500780c */ /* 0x000fe60003f06270 */
[----:B------:R-:W-:Y:S01]  /*9640*/  @!PT LDS RZ, [RZ] ;  /* 0x00000000fffff984 */ /* 0x000fe20000000800 */
[----:B------:R-:W-:Y:S01]  /*9650*/  @!PT LDS RZ, [RZ] ;  /* 0x00000000fffff984 */ /* 0x000fe20000000800 */
[----:B------:R-:W-:Y:S01]  /*9660*/  @!PT LDS RZ, [RZ] ;  /* 0x00000000fffff984 */ /* 0x000fe20000000800 */
[----:B------:R1:W-:Y:S01]  /*9670*/  @P3 LDGSTS.E.BYPASS.LTC128B.128 [R220+0xa080], [R8.64], !P2 ;  /* 0x0a08000008dc3fae */ /* 0x0003e2000d101d4c */
[----:B------:R-:W-:Y:S03]  /*9680*/  ISETP.NE.AND P2, PT, R12, RZ, PT ;  /* 0x000000ff0c00720c */ /* 0x000fe60003f45270 */
[----:B------:R1:W-:Y:S06]  /*9690*/  @P3 LDGSTS.E.BYPASS.LTC128B.128 [R220+0xb880], [R8.64+0x80], !P1 ;  /* 0x0b88008008dc3fae */ /* 0x0003ec000c901d4c */
[----:B------:R-:W-:Y:S05]  /*96a0*/  @P0 IADD3 R3, P4, R152, R2, RZ ;  /* 0x0000000298030210 */ /* 0x000fea0007f9e0ff */
[----:B------:R-:W-:Y:S01]  /*96b0*/  @P0 IMAD.X R0, R0, 0x1, R132, P4 ;  /* 0x0000000100000824 */ /* 0x000fe200020e0684 */
[C---:B------:R-:W-:Y:S04]  /*96c0*/  @P0 LEA R2, P4, R3.reuse, c[0x0][0x220], 0x1 ;  /* 0x0000880003020a11 */ /* 0x040fe800078808ff */
[----:B------:R-:W-:Y:S02]  /*96d0*/  @P0 LEA.HI.X R3, R3, c[0x0][0x224], R0, 0x1, P4 ;  /* 0x0000890003030a11 */ /* 0x000fe400020f0c00 */
[C---:B------:R-:W-:Y:S11]  /*96e0*/  LOP3.LUT P4, RZ, R215.reuse, 0x2, RZ, 0xc0, !PT ;  /* 0x00000002d7ff7812 */ /* 0x040ff6000788c0ff */
[----:B------:R-:W-:Y:S02]  /*96f0*/  @!UPT UIADD3 URZ, URZ, URZ, URZ ;  /* 0x0000003f3f3ff290 */ /* 0x000fe4000fffe03f */
[----:B------:R1:W-:Y:S04]  /*9700*/  @P3 LDGSTS.E.BYPASS.LTC128B.128 [R220+0xd080], [R8.64+0x100], !P4 ;  /* 0x0d08010008dc3fae */ /* 0x0003e8000e101d4c */
[----:B------:R1:W-:Y:S01]  /*9710*/  @P3 LDGSTS.E.BYPASS.LTC128B.128 [R220+0xe880], [R8.64+0x180], !P6 ;  /* 0x0e88018008dc3fae */ /* 0x0003e2000f101d4c */
[----:B------:R-:W-:Y:S11]  /*9720*/  LOP3.LUT P3, RZ, R215, 0x8, RZ, 0xc0, !PT ;  /* 0x00000008d7ff7812 */ /* 0x000ff6000786c0ff */
[----:B------:R-:W-:Y:S02]  /*9730*/  @!UPT UIADD3 URZ, URZ, URZ, URZ ;  /* 0x0000003f3f3ff290 */ /* 0x000fe4000fffe03f */
[----:B------:R1:W-:Y:S04]  /*9740*/  @P0 LDGSTS.E.BYPASS.LTC128B.128 [R223+0xb080], [R2.64], !P3 ;  /* 0x0b08000002df0fae */ /* 0x0003e8000d901d4c */
[----:B------:R1:W-:Y:S01]  /*9750*/  @P0 LDGSTS.E.BYPASS.LTC128B.128 [R223+0xc880], [R2.64+0x80], !P1 ;  /* 0x0c88008002df0fae */ /* 0x0003e2000c901d4c */
[----:B------:R-:W-:Y:S03]  /*9760*/  ISETP.NE.AND P1, PT, R10, RZ, PT ;  /* 0x000000ff0a00720c */ /* 0x000fe60003f25270 */
[----:B------:R1:W-:Y:S04]  /*9770*/  @P0 LDGSTS.E.BYPASS.LTC128B.128 [R223+0xe080], [R2.64+0x100], !P4 ;  /* 0x0e08010002df0fae */ /* 0x0003e8000e101d4c */
[----:B------:R1:W-:Y:S04]  /*9780*/  @P0 LDGSTS.E.BYPASS.LTC128B.128 [R223+0xf880], [R2.64+0x180], !P6 ;  /* 0x0f88018002df0fae */ /* 0x0003e8000f101d4c */
.L_x_1881:
[----:B------:R-:W-:Y:S05]  /*9790*/  BSYNC B0 ;  /* 0x0000000000007941 */ /* 0x000fea0003800000 */
.L_x_1880:
[----:B------:R-:W0:Y:S01]  /*97a0*/  LDGDEPBAR ;  /* 0x00000000000079af */ /* 0x000e220000000000 */
[----:B------:R-:W-:Y:S01]  /*97b0*/  IADD3 R37, R37, -0x1, RZ ;  /* 0xffffffff25257810 */ /* 0x000fe20007ffe0ff */
[----:B------:R-:W-:-:S05]  /*97c0*/  @P5 BRA `(.L_x_1882) ;  /* 0xffffa37000005947 */ /* 0x000fca000383ffff */
[----:B------:R-:W2:Y:S04]  /*97d0*/  LDL R5, [R1+0x64] ;  /* 0x0000640001057983 */ /* 0x000ea80000100800 */
[----:B------:R3:W5:Y:S01]  /*97e0*/  LDL R21, [R1+0x58] ;  /* 0x0000580001157983 */ /* 0x0007620000100800 */
[----:B------:R-:W-:Y:S03]  /*97f0*/  WARPSYNC 0xffffffff ;  /* 0xffffffff00007948 */ /* 0x000fe60003800000 */
[----:B------:R-:W-:Y:S01]  /*9800*/  BAR.SYNC.DEFER_BLOCKING 0x0 ;  /* 0x0000000000007b1d */ /* 0x000fe20000010000 */
[----:B--2---:R-:W-:-:S05]  /*9810*/  IADD3 R0, R5, 0x2f, RZ ;  /* 0x0000002f05007810 */ /* 0x004fca0007ffe0ff */
[----:B------:R-:W-:-:S05]  /*9820*/  IMAD.HI R0, R0, 0x2aaaaaab, RZ ;  /* 0x2aaaaaab00007827 */ /* 0x000fca00078e02ff */
[----:B-1----:R-:W-:-:S04]  /*9830*/  SHF.R.U32.HI R2, RZ, 0x1f, R0 ;  /* 0x0000001fff027819 */ /* 0x002fc80000011600 */
[----:B------:R-:W-:Y:S02]  /*9840*/  LEA.HI.SX32 R18, R0, R2, 0x1d ;  /* 0x0000000200127211 */ /* 0x000fe400078feaff */
.L_x_1841:
[----:B---3--:R-:W2:Y:S04]  /*9850*/  LDL R26, [R1+0x70] ;  /* 0x00007000011a7983 */ /* 0x008ea80000100800 */
[----:B------:R-:W3:Y:S04]  /*9860*/  LDL.LU R3, [R1+0xc0] ;  /* 0x0000c00001037983 */ /* 0x000ee80000300800 */
[----:B------:R-:W3:Y:S01]  /*9870*/  S2R R2, SR_TID.X ;  /* 0x0000000000027919 */ /* 0x000ee20000002100 */
[----:B------:R-:W-:-:S05]  /*9880*/  IMAD.MOV.U32 R0, RZ, RZ, c[0x0][0x2c4] ;  /* 0x0000b100ff007624 */ /* 0x000fca00078e00ff */
[----:B------:R-:W-:Y:S01]  /*9890*/  ISETP.NE.AND P3, PT, R0, 0x1, PT ;  /* 0x000000010000780c */ /* 0x000fe20003f65270 */
[----:B------:R-:W-:-:S05]  /*98a0*/  IMAD.MOV.U32 R4, RZ, RZ, c[0x0][0x32c] ;  /* 0x0000cb00ff047624 */ /* 0x000fca00078e00ff */
[----:B------:R-:W-:Y:S02]  /*98b0*/  ISETP.GE.AND P1, PT, R4, 0x1, PT ;  /* 0x000000010400780c */ /* 0x000fe40003f26270 */
[----:B--2---:R-:W-:Y:S01]  /*98c0*/  IADD3 R0, R26, 0x7f, RZ ;  /* 0x0000007f1a007810 */ /* 0x004fe20007ffe0ff */
[----:B---3--:R1:W-:Y:S04]  /*98d0*/  STL.64 [R1], R2 ;  /* 0x0000000201007387 */ /* 0x0083e80000100a00 */
[----:B-1----:R-:W-:-:S05]  /*98e0*/  @P3 IMAD.HI.U32 R2, R0, c[0x0][0x2c8], RZ ;  /* 0x0000b20000023a27 */ /* 0x002fca00078e00ff */
[----:B------:R-:W-:Y:S01]  /*98f0*/  @P3 SHF.R.U32.HI R0, RZ, c[0x0][0x2cc], R2 ;  /* 0x0000b300ff003a19 */ /* 0x000fe20000011602 */
[----:B------:R-:W-:-:S03]  /*9900*/  IMAD.U32 R2, RZ, RZ, UR8 ;  /* 0x00000008ff027e24 */ /* 0x000fc6000f8e00ff */
[----:B------:R-:W-:Y:S02]  /*9910*/  IADD3 R0, R0, 0x1, R5 ;  /* 0x0000000100007810 */ /* 0x000fe40007ffe005 */
[----:B------:R-:W-:-:S03]  /*9920*/  IADD3 R24, P0, R2, 0x4, RZ ;  /* 0x0000000402187810 */ /* 0x000fc60007f1e0ff */
[----:B-----5:R-:W-:Y:S02]  /*9930*/  IMAD.IADD R3, R0, 0x1, -R21 ;  /* 0x0000000100037824 */ /* 0x020fe400078e0a15 */
[----:B------:R-:W-:-:S03]  /*9940*/  IMAD.X R25, RZ, RZ, UR7, P0 ;  /* 0x00000007ff197e24 */ /* 0x000fc600080e06ff */
        /* <DEDUP_REMOVED lines=12> */
.L_x_1885:
[----:B------:R-:W-:-:S13]  /*9a10*/  ISETP.NE.AND P0, PT, R4, 0x1, PT ;  /* 0x000000010400780c */ /* 0x000fda0003f05270 */
[----:B------:R-:W-:-:S05]  /*9a20*/  @P0 IMAD.HI.U32 R3, R0, c[0x0][0x330], RZ ;  /* 0x0000cc0000030a27 */ /* 0x000fca00078e00ff */
[----:B------:R-:W-:Y:S02]  /*9a30*/  @P0 SHF.R.U32.HI R0, RZ, c[0x0][0x334], R3 ;  /* 0x0000cd00ff000a19 */ /* 0x000fe40000011603 */
.L_x_1886:
[----:B------:R-:W-:Y:S05]  /*9a40*/  BSYNC B0 ;  /* 0x0000000000007941 */ /* 0x000fea0003800000 */
.L_x_1884:
[----:B------:R-:W-:-:S05]  /*9a50*/  IMAD R0, R0, R4, c[0x0][0x32c] ;  /* 0x0000cb0000007624 */ /* 0x000fca00078e0204 */
[----:B------:R-:W-:-:S04]  /*9a60*/  IMNMX R2, R2, R0, PT ;  /* 0x0000000002027217 */ /* 0x000fc80003800200 */
.L_x_1883:
[----:B------:R-:W-:Y:S01]  /*9a70*/  IADD3 R3, R2, 0x2f, RZ ;  /* 0x0000002f02037810 */ /* 0x000fe20007ffe0ff */
[----:B------:R-:W-:-:S04]  /*9a80*/  @P3 IMAD.HI.U32 R2, R26, c[0x0][0x2c8], RZ ;  /* 0x0000b2001a023a27 */ /* 0x000fc800078e00ff */
[----:B------:R-:W-:-:S04]  /*9a90*/  IMAD.HI R3, R3, 0x2aaaaaab, RZ ;  /* 0x2aaaaaab03037827 */ /* 0x000fc800078e02ff */
[----:B------:R-:W-:Y:S01]  /*9aa0*/  IMAD.MOV.U32 R0, RZ, RZ, R26 ;  /* 0x000000ffff007224 */ /* 0x000fe200078e001a */
[----:B------:R-:W-:Y:S02]  /*9ab0*/  @P3 SHF.R.U32.HI R0, RZ, c[0x0][0x2cc], R2 ;  /* 0x0000b300ff003a19 */ /* 0x000fe40000011602 */
[----:B------:R-:W-:Y:S02]  /*9ac0*/  SHF.R.U32.HI R8, RZ, 0x1f, R3 ;  /* 0x0000001fff087819 */ /* 0x000fe40000011603 */
        /* <DEDUP_REMOVED lines=14> */
.L_x_1889:
[----:B------:R-:W-:-:S13]  /*9bb0*/  ISETP.NE.AND P0, PT, R4, 0x1, PT ;  /* 0x000000010400780c */ /* 0x000fda0003f05270 */
[----:B------:R-:W-:-:S05]  /*9bc0*/  @P0 IMAD.HI.U32 R3, R0, c[0x0][0x330], RZ ;  /* 0x0000cc0000030a27 */ /* 0x000fca00078e00ff */
[----:B------:R-:W-:Y:S02]  /*9bd0*/  @P0 SHF.R.U32.HI R0, RZ, c[0x0][0x334], R3 ;  /* 0x0000cd00ff000a19 */ /* 0x000fe40000011603 */
.L_x_1890:
[----:B------:R-:W-:Y:S05]  /*9be0*/  BSYNC B0 ;  /* 0x0000000000007941 */ /* 0x000fea0003800000 */
.L_x_1888:
[----:B------:R-:W-:-:S05]  /*9bf0*/  IMAD R0, R0, c[0x0][0x32c], RZ ;  /* 0x0000cb0000007a24 */ /* 0x000fca00078e02ff */
[----:B------:R-:W-:-:S05]  /*9c00*/  IMNMX R2, R2, R0, !PT ;  /* 0x0000000002027217 */ /* 0x000fca0007800200 */
.L_x_1887:
[----:B------:R-:W-:Y:S01]  /*9c10*/  IMAD.HI R2, R2, 0x2aaaaaab, RZ ;  /* 0x2aaaaaab02027827 */ /* 0x000fe200078e02ff */
[----:B------:R-:W-:Y:S04]  /*9c20*/  BSSY B0, `(.L_x_1891) ;  /* 0x0000027000007945 */ /* 0x000fe80003800000 */
[----:B------:R-:W-:-:S04]  /*9c30*/  SHF.R.U32.HI R7, RZ, 0x1f, R2 ;  /* 0x0000001fff077819 */ /* 0x000fc80000011602 */
[----:B------:R-:W-:Y:S01]  /*9c40*/  LEA.HI.SX32 R7, R2, R7, 0x1d ;  /* 0x0000000702077211 */ /* 0x000fe200078feaff */
[----:B------:R-:W-:-:S03]  /*9c50*/  IMAD.MOV.U32 R2, RZ, RZ, RZ ;  /* 0x000000ffff027224 */ /* 0x000fc600078e00ff */
[----:B------:R-:W-:-:S04]  /*9c60*/  IMNMX R7, RZ, R7, !PT ;  /* 0x00000007ff077217 */ /* 0x000fc80007800200 */
[----:B------:R-:W-:-:S13]  /*9c70*/  ISETP.GT.AND P0, PT, R8, R7, PT ;  /* 0x000000070800720c */ /* 0x000fda0003f04270 */
[----:B------:R-:W-:Y:S05]  /*9c80*/  @!P0 BRA `(.L_x_1892) ;  /* 0x0000020000008947 */ /* 0x000fea0003800000 */
[----:B------:R-:W2:Y:S02]  /*9c90*/  LDL R0, [R1+0x84] ;  /* 0x0000840001007983 */ /* 0x000ea40000100800 */
[----:B--2---:R-:W-:-:S04]  /*9ca0*/  ISETP.NE.AND P0, PT, R0, RZ, PT ;  /* 0x000000ff0000720c */ /* 0x004fc80003f05270 */
[----:B------:R-:W-:-:S04]  /*9cb0*/  SEL R0, R0, c[0x0][0x338], P0 ;  /* 0x0000ce0000007a07 */ /* 0x000fc80000000000 */
[----:B------:R-:W-:Y:S02]  /*9cc0*/  IABS R4, R0 ;  /* 0x0000000000047213 */ /* 0x000fe40000000000 */
[----:B------:R-:W-:Y:S02]  /*9cd0*/  IADD3 R9, R0, -0x1, R8 ;  /* 0xffffffff00097810 */ /* 0x000fe40007ffe008 */
[----:B------:R-:W1:Y:S03]  /*9ce0*/  I2F.RP R2, R4 ;  /* 0x0000000400027306 */ /* 0x000e660000209400 */
[----:B------:R-:W-:-:S05]  /*9cf0*/  IMAD.IADD R9, R9, 0x1, -R7 ;  /* 0x0000000109097824 */ /* 0x000fca00078e0a07 */
[----:B------:R-:W-:Y:S02]  /*9d00*/  IABS R13, R9 ;  /* 0x00000009000d7213 */ /* 0x000fe40000000000 */
[----:B------:R-:W-:-:S04]  /*9d10*/  LOP3.LUT R9, R9, R0, RZ, 0x3c, !PT ;  /* 0x0000000009097212 */ /* 0x000fc800078e3cff */
[----:B------:R-:W-:Y:S01]  /*9d20*/  ISETP.GE.AND P1, PT, R9, RZ, PT ;  /* 0x000000ff0900720c */ /* 0x000fe20003f26270 */
        /* <DEDUP_REMOVED lines=22> */
.L_x_1892:
[----:B------:R-:W-:Y:S05]  /*9e90*/  BSYNC B0 ;  /* 0x0000000000007941 */ /* 0x000fea0003800000 */
.L_x_1891:
[----:B------:R-:W2:Y:S01]  /*9ea0*/  LDL R3, [R1+0xac] ;  /* 0x0000ac0001037983 */ /* 0x000ea20000100800 */
[----:B------:R-:W-:Y:S01]  /*9eb0*/  PRMT R0, RZ, 0x7610, R0 ;  /* 0x00007610ff007816 */ /* 0x000fe20000000000 */
[----:B------:R-:W-:Y:S01]  /*9ec0*/  IMAD.MOV.U32 R17, RZ, RZ, RZ ;  /* 0x000000ffff117224 */ /* 0x000fe200078e00ff */
[----:B------:R-:W-:Y:S01]  /*9ed0*/  MOV R19, RZ ;  /* 0x000000ff00137202 */ /* 0x000fe20000000f00 */
        /* <DEDUP_REMOVED lines=64> */
[----:B--2---:R-:W-:-:S04]  /*a2e0*/  IMAD R236, R3, R2, R7 ;  /* 0x0000000203ec7224 */ /* 0x004fc800078e0207 */
[----:B------:R-:W-:-:S05]  /*a2f0*/  IMAD.IADD R2, R236, 0x1, R2 ;  /* 0x00000001ec027824 */ /* 0x000fca00078e0202 */
[----:B------:R-:W-:-:S04]  /*a300*/  IMNMX R27, R8, R2, PT ;  /* 0x00000002081b7217 */ /* 0x000fc80003800200 */
[----:B------:R-:W-:Y:S01]  /*a310*/  ISETP.GT.AND P0, PT, R27, R236, PT ;  /* 0x000000ec1b00720c */ /* 0x000fe20003f04270 */
[----:B------:R1:W-:-:S12]  /*a320*/  STL [R1+0x74], R27 ;  /* 0x0000741b01007387 */ /* 0x0003d80000100800 */
[----:B------:R-:W-:Y:S05]  /*a330*/  @!P0 BRA `(.L_x_1893) ;  /* 0x0000f7d000008947 */ /* 0x000fea0003800000 */
[----:B------:R-:W2:Y:S01]  /*a340*/  LDL R0, [R1+0x4c] ;  /* 0x00004c0001007983 */ /* 0x000ea20000100800 */
[----:B------:R-:W-:Y:S01]  /*a350*/  ISETP.NE.U32.AND P0, PT, RZ, c[0x0][0x340], PT ;  /* 0x0000d000ff007a0c */ /* 0x000fe20003f05070 */
[----:B------:R-:W-:Y:S02]  /*a360*/  ULDC.64 UR4, c[0x0][0x18] ;  /* 0x0000060000047ab9 */ /* 0x000fe40000000a00 */
[----:B------:R-:W3:Y:S01]  /*a370*/  LDL R18, [R1+0x50] ;  /* 0x0000500001127983 */ /* 0x000ee20000100800 */
[----:B------:R-:W-:-:S13]  /*a380*/  ISETP.NE.AND.EX P0, PT, RZ, c[0x0][0x344], PT, P0 ;  /* 0x0000d100ff007a0c */ /* 0x000fda0003f05300 */
[----:B------:R-:W-:-:S04]  /*a390*/  @P0 IMAD.MOV.U32 R2, RZ, RZ, 0x4 ;  /* 0x00000004ff020424 */ /* 0x000fc800078e00ff */
[----:B------:R-:W-:-:S05]  /*a3a0*/  @P0 IMAD.WIDE R2, R239, R2, c[0x0][0x340] ;  /* 0x0000d000ef020625 */ /* 0x000fca00078e0202 */
[----:B------:R2:W4:Y:S04]  /*a3b0*/  @P0 LDG.E R16, [R2.64] ;  /* 0x0000000c02100981 */ /* 0x000528000c1e1900 */
[----:B------:R-:W5:Y:S01]  /*a3c0*/  S2R R4, SR_TID.X ;  /* 0x0000000000047919 */ /* 0x000f620000002100 */
[----:B------:R-:W-:Y:S02]  /*a3d0*/  ISETP.NE.U32.AND P1, PT, RZ, c[0x0][0x348], PT ;  /* 0x0000d200ff007a0c */ /* 0x000fe40003f25070 */
[----:B------:R-:W-:Y:S02]  /*a3e0*/  SHF.R.S32.HI R15, RZ, 0x1f, R239 ;  /* 0x0000001fff0f7819 */ /* 0x000fe400000114ef */
[----:B-----5:R-:W-:-:S04]  /*a3f0*/  SHF.R.S32.HI R9, RZ, 0x1f, R4 ;  /* 0x0000001fff097819 */ /* 0x020fc80000011404 */
[----:B------:R-:W-:-:S04]  /*a400*/  LEA.HI R9, R9, R4, RZ, 0x3 ;  /* 0x0000000409097211 */ /* 0x000fc800078f18ff */
[----:B------:R-:W-:-:S05]  /*a410*/  LOP3.LUT R9, R9, 0xfffffff8, RZ, 0xc0, !PT ;  /* 0xfffffff809097812 */ /* 0x000fca00078ec0ff */
[----:B------:R-:W-:Y:S01]  /*a420*/  IMAD.IADD R9, R4, 0x1, -R9 ;  /* 0x0000000104097824 */ /* 0x000fe200078e0a09 */
[----:B------:R-:W-:Y:S02]  /*a430*/  ISETP.NE.AND.EX P1, PT, RZ, c[0x0][0x34c], PT, P1 ;  /* 0x0000d300ff007a0c */ /* 0x000fe40003f25310 */
[----:B------:R-:W-:Y:S02]  /*a440*/  ISETP.GE.AND P4, PT, R144, c[0x0][0x1d4], PT ;  /* 0x0000750090007a0c */ /* 0x000fe40003f86270 */
[----:B------:R-:W-:Y:S02]  /*a450*/  SEL R8, R15, RZ, !P1 ;  /* 0x000000ff0f087207 */ /* 0x000fe40004800000 */
[----:B------:R-:W-:Y:S02]  /*a460*/  SEL R7, R239, RZ, !P1 ;  /* 0x000000ffef077207 */ /* 0x000fe40004800000 */
[----:B------:R-:W-:Y:S01]  /*a470*/  ISETP.GE.AND P2, PT, R140, c[0x0][0x1d4], PT ;  /* 0x000075008c007a0c */ /* 0x000fe20003f46270 */
[----:B------:R-:W-:Y:S01]  /*a480*/  IMAD R8, R8, c[0x0][0x1c0], RZ ;  /* 0x0000700008087a24 */ /* 0x000fe200078e02ff */
[----:B------:R-:W-:-:S05]  /*a490*/  LOP3.LUT R215, R215, 0xfffffbff, RZ, 0xc0, !PT ;  /* 0xfffffbffd7d77812 */ /* 0x000fca00078ec0ff */
[----:B------:R-:W-:-:S04]  /*a4a0*/  @P4 LOP3.LUT R215, R215, 0x400, RZ, 0xfc, !PT ;  /* 0x00000400d7d74812 */ /* 0x000fc800078efcff */
[----:B------:R-:W-:-:S04]  /*a4b0*/  LOP3.LUT R215, R215, 0xfffff7ff, RZ, 0xc0, !PT ;  /* 0xfffff7ffd7d77812 */ /* 0x000fc800078ec0ff */
[----:B------:R-:W-:Y:S02]  /*a4c0*/  @P2 LOP3.LUT R215, R215, 0x800, RZ, 0xfc, !PT ;  /* 0x00000800d7d72812 */ /* 0x000fe400078efcff */
[----:B------:R-:W-:Y:S02]  /*a4d0*/  ISETP.GE.AND P1, PT, R234, c[0x0][0x1d4], PT ;  /* 0x00007500ea007a0c */ /* 0x000fe40003f26270 */
[----:B------:R-:W-:Y:S01]  /*a4e0*/  LOP3.LUT R215, R215, 0xfffffdff, RZ, 0xc0, !PT ;  /* 0xfffffdffd7d77812 */ /* 0x000fe200078ec0ff */
[----:B------:R-:W-:Y:S01]  /*a4f0*/  UIADD3 UR4, UP0, UR4, 0x10080, URZ ;  /* 0x0001008004047890 */ /* 0x000fe2000ff1e03f */
[----:B------:R-:W-:Y:S02]  /*a500*/  SEL R14, RZ, 0x1, P2 ;  /* 0x00000001ff0e7807 */ /* 0x000fe40001000000 */
[----:B------:R-:W-:Y:S01]  /*a510*/  ISETP.NE.U32.AND P2, PT, RZ, c[0x0][0x350], PT ;  /* 0x0000d400ff007a0c */ /* 0x000fe20003f45070 */
[----:B------:R-:W-:Y:S01]  /*a520*/  UIADD3.X UR5, URZ, UR5, URZ, UP0, !UPT ;  /* 0x000000053f057290 */ /* 0x000fe200087fe43f */
[C---:B------:R-:W-:Y:S01]  /*a530*/  IMAD.WIDE.U32 R12, R243.reuse, c[0x0][0x210], RZ ;  /* 0x00008400f30c7a25 */ /* 0x040fe200078e00ff */
[----:B------:R1:W-:Y:S03]  /*a540*/  STL [R1+0x10], R21 ;  /* 0x0000101501007387 */ /* 0x0003e60000100800 */
[----:B------:R-:W-:Y:S01]  /*a550*/  IMAD R13, R243, c[0x0][0x214], R13 ;  /* 0x00008500f30d7a24 */ /* 0x000fe200078e020d */
[----:B------:R-:W-:Y:S01]  /*a560*/  SHF.R.S32.HI R19, RZ, 0x1f, R231 ;  /* 0x0000001fff137819 */ /* 0x000fe200000114e7 */
[----:B------:R-:W-:Y:S01]  /*a570*/  IMAD.U32 R22, RZ, RZ, UR8 ;  /* 0x00000008ff167e24 */ /* 0x000fe2000f8e00ff */
[----:B------:R-:W-:-:S02]  /*a580*/  ISETP.GE.AND P5, PT, R140, c[0x0][0x198], PT ;  /* 0x000066008c007a0c */ /* 0x000fc40003fa6270 */
[----:B------:R-:W-:Y:S02]  /*a590*/  IADD3 R121, R27, -0x1, RZ ;  /* 0xffffffff1b797810 */ /* 0x000fe40007ffe0ff */
[----:B--2---:R-:W-:-:S05]  /*a5a0*/  SHF.R.S32.HI R2, RZ, 0x1f, R0 ;  /* 0x0000001fff027819 */ /* 0x004fca0000011400 */
[----:B------:R-:W-:-:S04]  /*a5b0*/  IMAD R2, R2, c[0x0][0x178], RZ ;  /* 0x00005e0002027a24 */ /* 0x000fc800078e02ff */
[C---:B------:R-:W-:Y:S02]  /*a5c0*/  IMAD R4, R0.reuse, c[0x0][0x17c], R2 ;  /* 0x00005f0000047a24 */ /* 0x040fe400078e0202 */
[----:B------:R-:W-:-:S04]  /*a5d0*/  IMAD.WIDE.U32 R2, R0, c[0x0][0x178], RZ ;  /* 0x00005e0000027a25 */ /* 0x000fc800078e00ff */
[----:B------:R-:W-:Y:S02]  /*a5e0*/  IMAD R0, R9, 0x20, R231 ;  /* 0x0000002009007824 */ /* 0x000fe400078e02e7 */
[----:B------:R-:W-:Y:S02]  /*a5f0*/  IMAD.IADD R3, R3, 0x1, R4 ;  /* 0x0000000103037824 */ /* 0x000fe400078e0204 */
[----:B------:R-:W-:Y:S02]  /*a600*/  IMAD.IADD R4, R26, 0x1, R0 ;  /* 0x000000011a047824 */ /* 0x000fe400078e0200 */
[----:B------:R-:W-:-:S04]  /*a610*/  IMAD.WIDE.U32 R2, R243, c[0x0][0x1b8], R2 ;  /* 0x00006e00f3027a25 */ /* 0x000fc800078e0002 */
[----:B------:R-:W-:-:S04]  /*a620*/  @P3 IMAD.HI.U32 R9, R4, c[0x0][0x2c8], RZ ;  /* 0x0000b20004093a27 */ /* 0x000fc800078e00ff */
[----:B------:R-:W-:Y:S01]  /*a630*/  IMAD.MOV.U32 R0, RZ, RZ, R4 ;  /* 0x000000ffff007224 */ /* 0x000fe200078e0004 */
[----:B------:R-:W-:Y:S01]  /*a640*/  @P3 SHF.R.U32.HI R0, RZ, c[0x0][0x2cc], R9 ;  /* 0x0000b300ff003a19 */ /* 0x000fe20000011609 */
[----:B------:R-:W-:Y:S02]  /*a650*/  IMAD R3, R243, c[0x0][0x1bc], R3 ;  /* 0x00006f00f3037a24 */ /* 0x000fe400078e0203 */
[C---:B------:R-:W-:Y:S01]  /*a660*/  IMAD R9, R7.reuse, c[0x0][0x1c4], R8 ;  /* 0x0000710007097a24 */ /* 0x040fe200078e0208 */
[----:B------:R-:W-:Y:S01]  /*a670*/  SHF.R.S32.HI R8, RZ, 0x1f, R0 ;  /* 0x0000001fff087819 */ /* 0x000fe20000011400 */
[----:B------:R-:W-:Y:S01]  /*a680*/  IMAD.WIDE.U32 R2, R7, c[0x0][0x1c0], R2 ;  /* 0x0000700007027a25 */ /* 0x000fe200078e0002 */
[----:B------:R-:W-:-:S03]  /*a690*/  ISETP.GE.AND P3, PT, R233, c[0x0][0x1d4], PT ;  /* 0x00007500e9007a0c */ /* 0x000fc60003f66270 */
[----:B------:R-:W-:Y:S01]  /*a6a0*/  IMAD.MOV R7, RZ, RZ, -R0 ;  /* 0x000000ffff077224 */ /* 0x000fe200078e0a00 */
[----:B------:R-:W-:Y:S01]  /*a6b0*/  IADD3 R3, R3, R9, RZ ;  /* 0x0000000903037210 */ /* 0x000fe20007ffe0ff */
[----:B------:R-:W-:Y:S02]  /*a6c0*/  IMAD R8, R8, c[0x0][0x1b0], RZ ;  /* 0x00006c0008087a24 */ /* 0x000fe400078e02ff */
[----:B------:R-:W-:Y:S02]  /*a6d0*/  IMAD R4, R7, c[0x0][0x2c4], R4 ;  /* 0x0000b10007047a24 */ /* 0x000fe400078e0204 */
[C---:B------:R-:W-:Y:S02]  /*a6e0*/  IMAD R10, R0.reuse, c[0x0][0x1b4], R8 ;  /* 0x00006d00000a7a24 */ /* 0x040fe400078e0208 */
[----:B------:R-:W-:Y:S01]  /*a6f0*/  IMAD.WIDE.U32 R2, R0, c[0x0][0x1b0], R2 ;  /* 0x00006c0000027a25 */ /* 0x000fe200078e0002 */
[----:B------:R-:W-:Y:S02]  /*a700*/  SEL R0, RZ, 0xffffffff, P4 ;  /* 0xffffffffff007807 */ /* 0x000fe40002000000 */
[----:B------:R-:W-:Y:S01]  /*a710*/  SHF.R.S32.HI R7, RZ, 0x1f, R4 ;  /* 0x0000001fff077819 */ /* 0x000fe20000011404 */
[----:B------:R-:W-:Y:S01]  /*a720*/  IMAD.IADD R3, R3, 0x1, R10 ;  /* 0x0000000103037824 */ /* 0x000fe200078e020a */
[----:B------:R-:W-:Y:S01]  /*a730*/  @P3 LOP3.LUT R215, R215, 0x200, RZ, 0xfc, !PT ;  /* 0x00000200d7d73812 */ /* 0x000fe200078efcff */
[----:B------:R-:W-:-:S02]  /*a740*/  IMAD.SHL.U32 R17, R0, 0x2, RZ ;  /* 0x0000000200117824 */ /* 0x000fc400078e00ff */
[----:B------:R-:W-:Y:S01]  /*a750*/  IMAD R0, R7, c[0x0][0x1a8], RZ ;  /* 0x00006a0007007a24 */ /* 0x000fe200078e02ff */
[----:B------:R-:W-:Y:S01]  /*a760*/  LOP3.LUT R215, R215, 0xfffffeff, RZ, 0xc0, !PT ;  /* 0xfffffeffd7d77812 */ /* 0x000fe200078ec0ff */
[----:B------:R-:W-:-:S04]  /*a770*/  IMAD.WIDE.U32 R2, R4, c[0x0][0x1a8], R2 ;  /* 0x00006a0004027a25 */ /* 0x000fc800078e0002 */
[----:B------:R-:W-:Y:S01]  /*a780*/  IMAD R0, R4, c[0x0][0x1ac], R0 ;  /* 0x00006b0004007a24 */ /* 0x000fe200078e0200 */
[----:B------:R-:W-:Y:S02]  /*a790*/  @P1 LOP3.LUT R215, R215, 0x100, RZ, 0xfc, !PT ;  /* 0x00000100d7d71812 */ /* 0x000fe400078efcff */
[----:B------:R-:W-:Y:S01]  /*a7a0*/  SEL R4, RZ, 0x8, P1 ;  /* 0x00000008ff047807 */ /* 0x000fe20000800000 */
[----:B------:R-:W-:Y:S01]  /*a7b0*/  IMAD.IADD R0, R3, 0x1, R0 ;  /* 0x0000000103007824 */ /* 0x000fe200078e0200 */
[C---:B------:R-:W-:Y:S02]  /*a7c0*/  LEA R20, P1, R2.reuse, c[0x0][0x160], 0x1 ;  /* 0x0000580002147a11 */ /* 0x040fe400078208ff */
[----:B------:R-:W-:Y:S02]  /*a7d0*/  LOP3.LUT R14, R17, 0x2, R14, 0xe2, !PT ;  /* 0x00000002110e7812 */ /* 0x000fe400078ee20e */
[----:B------:R-:W-:Y:S01]  /*a7e0*/  LEA.HI.X R17, R2, c[0x0][0x164], R0, 0x1, P1 ;  /* 0x0000590002117a11 */ /* 0x000fe200008f0c00 */
[--C-:B----4-:R-:W-:Y:S01]  /*a7f0*/  @P0 IMAD.MOV.U32 R2, RZ, RZ, R16.reuse ;  /* 0x000000ffff020224 */ /* 0x110fe200078e0010 */
[----:B------:R-:W-:Y:S01]  /*a800*/  SEL R7, RZ, 0x4, P3 ;  /* 0x00000004ff077807 */ /* 0x000fe20001800000 */
[----:B------:R-:W-:Y:S01]  /*a810*/  @!P0 IMAD.MOV.U32 R2, RZ, RZ, R239 ;  /* 0x000000ffff028224 */ /* 0x000fe200078e00ef */
[----:B------:R-:W-:Y:S01]  /*a820*/  @P0 SHF.R.S32.HI R3, RZ, 0x1f, R16 ;  /* 0x0000001fff030819 */ /* 0x000fe20000011410 */
[----:B------:R-:W-:Y:S01]  /*a830*/  IMAD.WIDE.U32 R8, R243, c[0x0][0x1e8], RZ ;  /* 0x00007a00f3087a25 */ /* 0x000fe200078e00ff */
[----:B------:R-:W-:-:S02]  /*a840*/  ISETP.NE.AND.EX P1, PT, RZ, c[0x0][0x354], PT, P2 ;  /* 0x0000d500ff007a0c */ /* 0x000fc40003f25320 */
[----:B------:R-:W-:Y:S01]  /*a850*/  @!P0 MOV R3, R15 ;  /* 0x0000000f00038202 */ /* 0x000fe20000000f00 */
[----:B------:R-:W-:Y:S01]  /*a860*/  IMAD.U32 R15, RZ, RZ, UR5 ;  /* 0x00000005ff0f7e24 */ /* 0x000fe2000f8e00ff */
[----:B------:R-:W-:Y:S01]  /*a870*/  LOP3.LUT R128, R4, R14, R7, 0xfe, !PT ;  /* 0x0000000e04807212 */ /* 0x000fe200078efe07 */
[----:B------:R-:W-:Y:S01]  /*a880*/  IMAD.U32 R14, RZ, RZ, UR4 ;  /* 0x00000004ff0e7e24 */ /* 0x000fe2000f8e00ff */
[----:B------:R-:W-:Y:S01]  /*a890*/  SEL R3, R3, RZ, !P1 ;  /* 0x000000ff03037207 */ /* 0x000fe20004800000 */
[----:B------:R-:W-:Y:S01]  /*a8a0*/  IMAD R9, R243, c[0x0][0x1ec], R9 ;  /* 0x00007b00f3097a24 */ /* 0x000fe200078e0209 */
[----:B------:R-:W-:Y:S02]  /*a8b0*/  SEL R2, R2, RZ, !P1 ;  /* 0x000000ff02027207 */ /* 0x000fe40004800000 */
[----:B------:R1:W-:Y:S01]  /*a8c0*/  STL.64 [R1+0x8], R14 ;  /* 0x0000080e01007387 */ /* 0x0003e20000100a00 */
[----:B------:R-:W-:Y:S01]  /*a8d0*/  IMAD R4, R3, c[0x0][0x1f0], RZ ;  /* 0x00007c0003047a24 */ /* 0x000fe200078e02ff */
[----:B---3--:R-:W-:Y:S01]  /*a8e0*/  IADD3 R0, P0, R231, R18, RZ ;  /* 0x00000012e7007210 */ /* 0x008fe20007f1e0ff */
[----:B------:R-:W-:-:S04]  /*a8f0*/  IMAD.WIDE.U32 R8, R2, c[0x0][0x1f0], R8 ;  /* 0x00007c0002087a25 */ /* 0x000fc800078e0008 */
[----:B------:R-:W-:Y:S02]  /*a900*/  IMAD R3, R3, c[0x0][0x218], RZ ;  /* 0x0000860003037a24 */ /* 0x000fe400078e02ff */
[----:B------:R-:W-:Y:S01]  /*a910*/  IMAD.WIDE.U32 R12, R2, c[0x0][0x218], R12 ;  /* 0x00008600020c7a25 */ /* 0x000fe200078e000c */
[----:B------:R-:W-:-:S03]  /*a920*/  IADD3 R8, P1, R140, R8, RZ ;  /* 0x000000088c087210 */ /* 0x000fc60007f3e0ff */
[----:B------:R-:W-:Y:S01]  /*a930*/  IMAD R7, R2, c[0x0][0x1f4], R4 ;  /* 0x00007d0002077a24 */ /* 0x000fe200078e0204 */
[----:B------:R-:W-:Y:S01]  /*a940*/  LEA.HI.X.SX32 R4, R18, R19, 0x1, P0 ;  /* 0x0000001312047211 */ /* 0x000fe200000f0eff */
[----:B------:R-:W-:Y:S01]  /*a950*/  IMAD R3, R2, c[0x0][0x21c], R3 ;  /* 0x0000870002037a24 */ /* 0x000fe200078e0203 */
[----:B------:R-:W-:Y:S01]  /*a960*/  IADD3 R2, P0, R140, R12, RZ ;  /* 0x0000000c8c027210 */ /* 0x000fe20007f1e0ff */
[----:B------:R-:W-:Y:S01]  /*a970*/  IMAD.U32 R18, RZ, RZ, UR8 ;  /* 0x00000008ff127e24 */ /* 0x000fe2000f8e00ff */
[C---:B------:R-:W-:Y:S01]  /*a980*/  IADD3.X R9, R141.reuse, R9, R7, P1, !PT ;  /* 0x000000098d097210 */ /* 0x040fe20000ffe407 */
[C---:B------:R-:W-:Y:S01]  /*a990*/  IMAD R7, R4.reuse, c[0x0][0x1e0], RZ ;  /* 0x0000780004077a24 */ /* 0x040fe200078e02ff */
[----:B------:R-:W-:Y:S01]  /*a9a0*/  IADD3.X R3, R141, R13, R3, P0, !PT ;  /* 0x0000000d8d037210 */ /* 0x000fe200007fe403 */
[----:B------:R-:W-:Y:S01]  /*a9b0*/  IMAD R4, R4, c[0x0][0x208], RZ ;  /* 0x0000820004047a24 */ /* 0x000fe200078e02ff */
[----:B------:R-:W-:Y:S01]  /*a9c0*/  IADD3 R22, P1, R22, 0x8, RZ ;  /* 0x0000000816167810 */ /* 0x000fe20007f3e0ff */
[----:B------:R-:W-:Y:S01]  /*a9d0*/  IMAD R222, R0, c[0x0][0x1e4], R7 ;  /* 0x0000790000de7a24 */ /* 0x000fe200078e0207 */
[----:B------:R-:W-:Y:S01]  /*a9e0*/  IADD3 R18, P0, R18, 0x10, RZ ;  /* 0x0000001012127810 */ /* 0x000fe20007f1e0ff */
[----:B------:R-:W-:-:S02]  /*a9f0*/  IMAD R4, R0, c[0x0][0x20c], R4 ;  /* 0x0000830000047a24 */ /* 0x000fc400078e0204 */
[----:B------:R-:W-:-:S04]  /*aa00*/  IMAD.WIDE.U32 R224, R0, c[0x0][0x1e0], R8 ;  /* 0x0000780000e07a25 */ /* 0x000fc800078e0008 */
[----:B------:R-:W-:Y:S01]  /*aa10*/  IMAD.WIDE.U32 R226, R0, c[0x0][0x208], R2 ;  /* 0x0000820000e27a25 */ /* 0x000fe200078e0002 */
[----:B------:R-:W-:Y:S02]  /*aa20*/  ISETP.GE.AND P3, PT, R144, c[0x0][0x198], PT ;  /* 0x0000660090007a0c */ /* 0x000fe40003f66270 */
[----:B------:R-:W-:Y:S01]  /*aa30*/  IADD3.X R19, RZ, UR7, RZ, P0, !PT ;  /* 0x00000007ff137c10 */ /* 0x000fe200087fe4ff */
[----:B------:R-:W-:Y:S01]  /*aa40*/  IMAD.X R23, RZ, RZ, UR7, P1 ;  /* 0x00000007ff177e24 */ /* 0x000fe200088e06ff */
[----:B------:R-:W-:Y:S01]  /*aa50*/  ISETP.GE.AND P2, PT, R233, c[0x0][0x198], PT ;  /* 0x00006600e9007a0c */ /* 0x000fe20003f46270 */
[----:B------:R-:W-:Y:S01]  /*aa60*/  IMAD.IADD R7, R231, 0x1, R26 ;  /* 0x00000001e7077824 */ /* 0x000fe200078e021a */
[----:B------:R-:W-:Y:S01]  /*aa70*/  ISETP.GE.AND P4, PT, R234, c[0x0][0x198], PT ;  /* 0x00006600ea007a0c */ /* 0x000fe20003f86270 */
[----:B------:R-:W-:Y:S02]  /*aa80*/  IMAD.IADD R222, R225, 0x1, R222 ;  /* 0x00000001e1de7824 */ /* 0x000fe400078e02de */
[----:B------:R-:W-:Y:S01]  /*aa90*/  IMAD.IADD R228, R227, 0x1, R4 ;  /* 0x00000001e3e47824 */ /* 0x000fe200078e0204 */
[----:B------:R-:W-:Y:S07]  /*aaa0*/  BRA.DIV ~URZ, `(.L_x_1894) ;  /* 0x000149827f007947 */ /* 0x000fee000b800000 */
[----:B-1----:R1:W2:Y:S02]  /*aab0*/  SHFL.IDX PT, R4, R17, RZ, 0x181f ;  /* 0x00181fff11047589 */ /* 0x0022a400000e0000 */
.L_x_2024:
[----:B------:R-:W-:Y:S05]  /*aac0*/  BRA.DIV ~URZ, `(.L_x_1895) ;  /* 0x000149e27f007947 */ /* 0x000fea000b800000 */
[----:B------:R3:W4:Y:S02]  /*aad0*/  SHFL.IDX PT, R0, R20, RZ, 0x181f ;  /* 0x00181fff14007589 */ /* 0x00072400000e0000 */
.L_x_2025:
[----:B------:R-:W-:Y:S01]  /*aae0*/  IMAD R16, R21, c[0x0][0x2c4], RZ ;  /* 0x0000b10015107a24 */ /* 0x000fe200078e02ff */
[----:B------:R-:W-:Y:S04]  /*aaf0*/  BSSY B0, `(.L_x_1896) ;  /* 0x0000015000007945 */ /* 0x000fe80003800000 */
[----:B------:R-:W-:-:S13]  /*ab00*/  ISETP.GE.AND P0, PT, R7, R16, PT ;  /* 0x000000100700720c */ /* 0x000fda0003f06270 */
[----:B------:R-:W-:Y:S05]  /*ab10*/  @P0 BRA `(.L_x_1897) ;  /* 0x0000012000000947 */ /* 0x000fea0003800000 */
[----:B------:R-:W5:Y:S04]  /*ab20*/  LDL R3, [R1+0x78] ;  /* 0x0000780001037983 */ /* 0x000f680000100800 */
[----:B---3--:R-:W3:Y:S04]  /*ab30*/  LDL R2, [R1+0x80] ;  /* 0x0000800001027983 */ /* 0x008ee80000100800 */
[----:B----4-:R-:W4:Y:S01]  /*ab40*/  LDL R10, [R1+0x7c] ;  /* 0x00007c00010a7983 */ /* 0x010f220000100800 */
[----:B------:R-:W-:-:S04]  /*ab50*/  LEA R14, P0, R140, R0, 0x1 ;  /* 0x000000008c0e7211 */ /* 0x000fc800078008ff */
[----:B--2---:R-:W-:Y:S02]  /*ab60*/  LEA.HI.X R15, R140, R4, R141, 0x1, P0 ;  /* 0x000000048c0f7211 */ /* 0x004fe400000f0c8d */
[----:B------:R-:W-:-:S03]  /*ab70*/  LEA R12, P0, R252, R0, 0x1 ;  /* 0x00000000fc0c7211 */ /* 0x000fc600078008ff */
[----:B------:R-:W-:Y:S01]  /*ab80*/  @!PT LDS RZ, [RZ] ;  /* 0x00000000fffff984 */ /* 0x000fe20000000800 */
[----:B------:R-:W-:Y:S01]  /*ab90*/  @!PT LDS RZ, [RZ] ;  /* 0x00000000fffff984 */ /* 0x000fe20000000800 */
[----:B------:R-:W-:Y:S01]  /*aba0*/  @!PT LDS RZ, [RZ] ;  /* 0x00000000fffff984 */ /* 0x000fe20000000800 */
[----:B------:R2:W-:Y:S01]  /*abb0*/  LDGSTS.E.BYPASS.LTC128B.128 [R220+0x10080], [R14.64], !P5 ;  /* 0x100800000edc7fae */ /* 0x0005e2000e901d4c */
[----:B-----5:R-:W-:Y:S02]  /*abc0*/  LEA.HI.X R13, R252, R4, R3, 0x1, P0 ;  /* 0x00000004fc0d7211 */ /* 0x020fe400000f0c03 */
[----:B------:R-:W-:-:S03]  /*abd0*/  LEA R8, P0, R233, R0, 0x1 ;  /* 0x00000000e9087211 */ /* 0x000fc600078008ff */
[----:B------:R2:W-:Y:S01]  /*abe0*/  LDGSTS.E.BYPASS.LTC128B.128 [R220+0x14080], [R12.64], !P3 ;  /* 0x140800000cdc7fae */ /* 0x0005e2000d901d4c */
[----:B---3--:R-:W-:Y:S02]  /*abf0*/  LEA.HI.X R9, R233, R4, R2, 0x1, P0 ;  /* 0x00000004e9097211 */ /* 0x008fe400000f0c02 */
[----:B------:R-:W-:-:S03]  /*ac00*/  LEA R2, P0, R234, R0, 0x1 ;  /* 0x00000000ea027211 */ /* 0x000fc600078008ff */
[----:B------:R2:W-:Y:S01]  /*ac10*/  LDGSTS.E.BYPASS.LTC128B.128 [R220+0x18080], [R8.64], !P2 ;  /* 0x1808000008dc7fae */ /* 0x0005e2000d101d4c */
[----:B----4-:R-:W-:-:S05]  /*ac20*/  LEA.HI.X R3, R234, R4, R10, 0x1, P0 ;  /* 0x00000004ea037211 */ /* 0x010fca00000f0c0a */
[----:B------:R2:W-:Y:S04]  /*ac30*/  LDGSTS.E.BYPASS.LTC128B.128 [R220+0x1c080], [R2.64], !P4 ;  /* 0x1c08000002dc7fae */ /* 0x0005e8000e101d4c */
.L_x_1897:
[----:B------:R-:W-:Y:S05]  /*ac40*/  BSYNC B0 ;  /* 0x0000000000007941 */ /* 0x000fea0003800000 */
.L_x_1896:
[----:B------:R-:W-:Y:S05]  /*ac50*/  BRA.DIV ~URZ, `(.L_x_1898) ;  /* 0x000148d27f007947 */ /* 0x000fea000b800000 */
[----:B--2---:R2:W1:Y:S04]  /*ac60*/  SHFL.IDX PT, R4, R17, 0x1, 0x181f ;  /* 0x00381f0011047f89 */ /* 0x00446800000e0000 */
[----:B----4-:R2:W4:Y:S02]  /*ac70*/  SHFL.IDX PT, R0, R20, 0x1, 0x181f ;  /* 0x00381f0014007f89 */ /* 0x01052400000e0000 */
.L_x_2026:
[----:B------:R-:W-:Y:S01]  /*ac80*/  IADD3 R2, R7, 0x20, RZ ;  /* 0x0000002007027810 */ /* 0x000fe20007ffe0ff */
[----:B------:R-:W-:Y:S03]  /*ac90*/  BSSY B0, `(.L_x_1899) ;  /* 0x0000015000007945 */ /* 0x000fe60003800000 */
[----:B------:R-:W-:-:S13]  /*aca0*/  ISETP.GE.AND P0, PT, R2, R16, PT ;  /* 0x000000100200720c */ /* 0x000fda0003f06270 */
[----:B------:R-:W-:Y:S05]  /*acb0*/  @P0 BRA `(.L_x_1900) ;  /* 0x0000012000000947 */ /* 0x000fea0003800000 */
[----:B------:R-:W5:Y:S04]  /*acc0*/  LDL R8, [R1+0x78] ;  /* 0x0000780001087983 */ /* 0x000f680000100800 */
[----:B--2---:R-:W2:Y:S04]  /*acd0*/  LDL R3, [R1+0x80] ;  /* 0x0000800001037983 */ /* 0x004ea80000100800 */
[----:B---3--:R-:W3:Y:S01]  /*ace0*/  LDL R10, [R1+0x7c] ;  /* 0x00007c00010a7983 */ /* 0x008ee20000100800 */
[----:B----4-:R-:W-:-:S04]  /*acf0*/  LEA R14, P0, R140, R0, 0x1 ;  /* 0x000000008c0e7211 */ /* 0x010fc800078008ff */
[----:B-1----:R-:W-:Y:S02]  /*ad00*/  LEA.HI.X R15, R140, R4, R141, 0x1, P0 ;  /* 0x000000048c0f7211 */ /* 0x002fe400000f0c8d */
        /* <DEDUP_REMOVED lines=8> */
[----:B--2---:R-:W-:Y:S02]  /*ad90*/  LEA.HI.X R9, R233, R4, R3, 0x1, P0 ;  /* 0x00000004e9097211 */ /* 0x004fe400000f0c03 */
[----:B------:R-:W-:-:S03]  /*ada0*/  LEA R2, P0, R234, R0, 0x1 ;  /* 0x00000000ea027211 */ /* 0x000fc600078008ff */
[----:B------:R1:W-:Y:S01]  /*adb0*/  LDGSTS.E.BYPASS.LTC128B.128 [R223+0x19080], [R8.64], !P2 ;  /* 0x1908000008df7fae */ /* 0x0003e2000d101d4c */
[----:B---3--:R-:W-:-:S05]  /*adc0*/  LEA.HI.X R3, R234, R4, R10, 0x1, P0 ;  /* 0x00000004ea037211 */ /* 0x008fca00000f0c0a */
[----:B------:R1:W-:Y:S04]  /*add0*/  LDGSTS.E.BYPASS.LTC128B.128 [R223+0x1d080], [R2.64], !P4 ;  /* 0x1d08000002df7fae */ /* 0x0003e8000e101d4c */
.L_x_1900:
[----:B------:R-:W-:Y:S05]  /*ade0*/  BSYNC B0 ;  /* 0x0000000000007941 */ /* 0x000fea0003800000 */
.L_x_1899:
[----:B------:R-:W-:Y:S05]  /*adf0*/  BRA.DIV ~URZ, `(.L_x_1901) ;  /* 0x000148227f007947 */ /* 0x000fea000b800000 */
[----:B-1----:R1:W2:Y:S02]  /*ae00*/  SHFL.IDX PT, R4, R17, 0x2, 0x181f ;  /* 0x00581f0011047f89 */ /* 0x0022a400000e0000 */
.L_x_2027:
[----:B------:R-:W-:Y:S05]  /*ae10*/  BRA.DIV ~URZ, `(.L_x_1902) ;  /* 0x000148827f007947 */ /* 0x000fea000b800000 */
[----:B----4-:R4:W1:Y:S02]  /*ae20*/  SHFL.IDX PT, R0, R20, 0x2, 0x181f ;  /* 0x00581f0014007f89 */ /* 0x01086400000e0000 */
.L_x_2028:
[----:B------:R-:W-:Y:S01]  /*ae30*/  IADD3 R2, R7, 0x40, RZ ;  /* 0x0000004007027810 */ /* 0x000fe20007ffe0ff */
[----:B------:R-:W-:Y:S03]  /*ae40*/  BSSY B0, `(.L_x_1903) ;  /* 0x0000015000007945 */ /* 0x000fe60003800000 */
[----:B------:R-:W-:-:S13]  /*ae50*/  ISETP.GE.AND P0, PT, R2, R16, PT ;  /* 0x000000100200720c */ /* 0x000fda0003f06270 */
[----:B------:R-:W-:Y:S05]  /*ae60*/  @P0 BRA `(.L_x_1904) ;  /* 0x0000012000000947 */ /* 0x000fea0003800000 */
[----:B------:R-:W5:Y:S04]  /*ae70*/  LDL R8, [R1+0x78] ;  /* 0x0000780001087983 */ /* 0x000f680000100800 */
[----:B---3--:R-:W3:Y:S04]  /*ae80*/  LDL R3, [R1+0x80] ;  /* 0x0000800001037983 */ /* 0x008ee80000100800 */
[----:B----4-:R-:W4:Y:S01]  /*ae90*/  LDL R10, [R1+0x7c] ;  /* 0x00007c00010a7983 */ /* 0x010f220000100800 */
[----:B-1----:R-:W-:-:S04]  /*aea0*/  LEA R14, P0, R140, R0, 0x1 ;  /* 0x000000008c0e7211 */ /* 0x002fc800078008ff */
        /* <DEDUP_REMOVED lines=14> */
.L_x_1904:
[----:B------:R-:W-:Y:S05]  /*af90*/  BSYNC B0 ;  /* 0x0000000000007941 */ /* 0x000fea0003800000 */
.L_x_1903:
[----:B------:R-:W-:Y:S05]  /*afa0*/  BRA.DIV ~URZ, `(.L_x_1905) ;  /* 0x000147727f007947 */ /* 0x000fea000b800000 */
[----:B--2---:R2:W3:Y:S04]  /*afb0*/  SHFL.IDX PT, R4, R17, 0x3, 0x181f ;  /* 0x00781f0011047f89 */ /* 0x0044e800000e0000 */
[----:B-1----:R2:W1:Y:S02]  /*afc0*/  SHFL.IDX PT, R0, R20, 0x3, 0x181f ;  /* 0x00781f0014007f89 */ /* 0x00246400000e0000 */
.L_x_2029:
[----:B------:R-:W-:Y:S01]  /*afd0*/  IADD3 R7, R7, 0x60, RZ ;  /* 0x0000006007077810 */ /* 0x000fe20007ffe0ff */
[----:B------:R-:W5:Y:S04]  /*afe0*/  LDL R14, [R1+0x74] ;  /* 0x00007400010e7983 */ /* 0x000f680000100800 */
[----:B--2---:R-:W2:Y:S01]  /*aff0*/  LDL R2, [R1+0x78] ;  /* 0x0000780001027983 */ /* 0x004ea20000100800 */
[----:B------:R-:W-:-:S03]  /*b000*/  ISETP.GE.AND P0, PT, R7, R16, PT ;  /* 0x000000100700720c */ /* 0x000fc60003f06270 */
[----:B----4-:R-:W4:Y:S04]  /*b010*/  LDL R15, [R1+0x80] ;  /* 0x00008000010f7983 */ /* 0x010f280000100800 */
[----:B---3--:R-:W3:Y:S01]  /*b020*/  LDL R10, [R1+0x7c] ;  /* 0x00007c00010a7983 */ /* 0x008ee20000100800 */
[----:B------:R-:W-:Y:S01]  /*b030*/  IMAD.MOV.U32 R104, RZ, RZ, 0x30 ;  /* 0x00000030ff687424 */ /* 0x000fe200078e00ff */
[----:B------:R-:W-:Y:S01]  /*b040*/  SHF.R.S32.HI R130, RZ, 0x1f, R121 ;  /* 0x0000001fff827819 */ /* 0x000fe20000011479 */
[----:B------:R-:W-:Y:S01]  /*b050*/  ULDC.64 UR4, c[0x0][0x40] ;  /* 0x0000100000047ab9 */ /* 0x000fe20000000a00 */
[----:B------:R-:W3:Y:S02]  /*b060*/  LDL R7, [R1+0x64] ;  /* 0x0000640001077983 */ /* 0x000ee40000100800 */
[----:B-1----:R-:W-:-:S04]  /*b070*/  @!P0 LEA R12, P1, R140, R0, 0x1 ;  /* 0x000000008c0c8211 */ /* 0x002fc800078208ff */
[----:B------:R-:W-:Y:S02]  /*b080*/  @!P0 LEA.HI.X R13, R140, R4, R141, 0x1, P1 ;  /* 0x000000048c0d8211 */ /* 0x000fe400008f0c8d */
[----:B------:R-:W-:Y:S01]  /*b090*/  @!P0 LEA R8, P1, R252, R0, 0x1 ;  /* 0x00000000fc088211 */ /* 0x000fe200078208ff */
[----:B------:R-:W-:Y:S02]  /*b0a0*/  UIADD3 UR4, UP0, UR4, 0x160, URZ ;  /* 0x0000016004047890 */ /* 0x000fe4000ff1e03f */
[----:B------:R-:W-:Y:S01]  /*b0b0*/  @!PT LDS RZ, [RZ] ;  /* 0x00000000fffff984 */ /* 0x000fe20000000800 */
[----:B------:R-:W-:Y:S01]  /*b0c0*/  @!PT LDS RZ, [RZ] ;  /* 0x00000000fffff984 */ /* 0x000fe20000000800 */
[----:B------:R-:W-:Y:S01]  /*b0d0*/  @!PT LDS RZ, [RZ] ;  /* 0x00000000fffff984 */ /* 0x000fe20000000800 */
[----:B------:R1:W-:Y:S02]  /*b0e0*/  @!P0 LDGSTS.E.BYPASS.LTC128B.128 [R223+0x13080], [R12.64], !P5 ;  /* 0x130800000cdf8fae */ /* 0x0003e4000e901d4c */
[----:B------:R-:W-:Y:S01]  /*b0f0*/  UIADD3.X UR5, URZ, UR5, URZ, UP0, !UPT ;  /* 0x000000053f057290 */ /* 0x000fe200087fe43f */
[C---:B------:R-:W-:Y:S02]  /*b100*/  LOP3.LUT P5, RZ, R215.reuse, 0x200, RZ, 0xc0, !PT ;  /* 0x00000200d7ff7812 */ /* 0x040fe400078ac0ff */
[----:B------:R-:W-:Y:S01]  /*b110*/  LOP3.LUT P6, RZ, R215, 0x100, RZ, 0xc0, !PT ;  /* 0x00000100d7ff7812 */ /* 0x000fe200078cc0ff */
[----:B------:R1:W-:Y:S04]  /*b120*/  STL.64 [R1+0x28], R18 ;  /* 0x0000281201007387 */ /* 0x0003e80000100a00 */
[----:B------:R1:W-:Y:S04]  /*b130*/  STL.64 [R1+0x30], R174 ;  /* 0x000030ae01007387 */ /* 0x0003e80000100a00 */
[----:B------:R1:W-:Y:S04]  /*b140*/  STL.64 [R1+0x38], R24 ;  /* 0x0000381801007387 */ /* 0x0003e80000100a00 */
[----:B------:R1:W-:Y:S01]  /*b150*/  STL.64 [R1+0x40], R22 ;  /* 0x0000401601007387 */ /* 0x0003e20000100a00 */
[----:B------:R-:W-:-:S02]  /*b160*/  IADD3 R203, R146, 0x20, RZ ;  /* 0x0000002092cb7810 */ /* 0x000fc40007ffe0ff */
[----:B------:R-:W-:Y:S01]  /*b170*/  MOV R131, 0xb5f0 ;  /* 0x0000b5f000837802 */ /* 0x000fe20000000f00 */
[----:B-----5:R-:W-:Y:S01]  /*b180*/  IMAD R104, R14, -0x30, R104 ;  /* 0xffffffd00e687824 */ /* 0x020fe200078e0268 */
[----:B--2---:R-:W-:Y:S02]  /*b190*/  @!P0 LEA.HI.X R9, R252, R4, R2, 0x1, P1 ;  /* 0x00000004fc098211 */ /* 0x004fe400008f0c02 */
[----:B------:R-:W-:-:S03]  /*b1a0*/  @!P0 LEA R2, P1, R233, R0, 0x1 ;  /* 0x00000000e9028211 */ /* 0x000fc600078208ff */
[----:B------:R2:W-:Y:S01]  /*b1b0*/  @!P0 LDGSTS.E.BYPASS.LTC128B.128 [R223+0x17080], [R8.64], !P3 ;  /* 0x1708000008df8fae */ /* 0x0005e2000d901d4c */
[----:B----4-:R-:W-:Y:S01]  /*b1c0*/  @!P0 LEA.HI.X R3, R233, R4, R15, 0x1, P1 ;  /* 0x00000004e9038211 */ /* 0x010fe200008f0c0f */
[----:B---3--:R-:W-:Y:S01]  /*b1d0*/  IMAD.IADD R7, R104, 0x1, R7 ;  /* 0x0000000168077824 */ /* 0x008fe200078e0207 */
[----:B-1----:R-:W-:-:S03]  /*b1e0*/  @!P0 LEA R12, P1, R234, R0, 0x1 ;  /* 0x00000000ea0c8211 */ /* 0x002fc600078208ff */
[----:B------:R1:W-:Y:S01]  /*b1f0*/  @!P0 LDGSTS.E.BYPASS.LTC128B.128 [R223+0x1b080], [R2.64], !P2 ;  /* 0x1b08000002df8fae */ /* 0x0003e2000d101d4c */
[----:B------:R-:W-:Y:S02]  /*b200*/  IMNMX R7, R7, 0x30, PT ;  /* 0x0000003007077817 */ /* 0x000fe40003800200 */
[----:B------:R-:W-:-:S03]  /*b210*/  @!P0 LEA.HI.X R13, R234, R4, R10, 0x1, P1 ;  /* 0x00000004ea0d8211 */ /* 0x000fc600008f0c0a */
[----:B------:R-:W-:Y:S01]  /*b220*/  IMAD.IADD R7, R7, 0x1, -R231 ;  /* 0x0000000107077824 */ /* 0x000fe200078e0ae7 */
[----:B------:R-:W3:Y:S04]  /*b230*/  S2R R10, SR_TID.X ;  /* 0x00000000000a7919 */ /* 0x000ee80000002100 */
[----:B------:R-:W-:Y:S01]  /*b240*/  ISETP.GE.AND P1, PT, R7, 0x1, PT ;  /* 0x000000010700780c */ /* 0x000fe20003f26270 */
[----:B------:R4:W-:Y:S01]  /*b250*/  @!P0 LDGSTS.E.BYPASS.LTC128B.128 [R223+0x1f080], [R12.64], !P4 ;  /* 0x1f0800000cdf8fae */ /* 0x0009e2000e101d4c */
[----:B--2---:R-:W-:-:S03]  /*b260*/  IMAD.WIDE.U32 R8, R121, c[0x0][0x1e0], RZ ;  /* 0x0000780079087a25 */ /* 0x004fc600078e00ff */
[----:B------:R-:W0:Y:S01]  /*b270*/  LDGDEPBAR ;  /* 0x00000000000079af */ /* 0x000e220000000000 */
[----:B-1----:R-:W-:-:S04]  /*b280*/  IMAD R2, R130, c[0x0][0x1e0], RZ ;  /* 0x0000780082027a24 */ /* 0x002fc800078e02ff */
[----:B------:R-:W-:Y:S01]  /*b290*/  IMAD R0, R121, c[0x0][0x1e4], R2 ;  /* 0x0000790079007a24 */ /* 0x000fe200078e0202 */
[----:B------:R-:W-:Y:S01]  /*b2a0*/  ISETP.GE.AND P0, PT, R7, 0x21, PT ;  /* 0x000000210700780c */ /* 0x000fe20003f06270 */
[----:B------:R-:W-:Y:S02]  /*b2b0*/  IMAD.MOV.U32 R2, RZ, RZ, R224 ;  /* 0x000000ffff027224 */ /* 0x000fe400078e00e0 */
[----:B------:R-:W-:Y:S02]  /*b2c0*/  IMAD.MOV.U32 R3, RZ, RZ, R222 ;  /* 0x000000ffff037224 */ /* 0x000fe400078e00de */
[----:B------:R-:W-:Y:S02]  /*b2d0*/  IMAD.IADD R0, R9, 0x1, R0 ;  /* 0x0000000109007824 */ /* 0x000fe400078e0200 */
[----:B------:R-:W-:Y:S02]  /*b2e0*/  IMAD.U32 R14, RZ, RZ, UR4 ;  /* 0x00000004ff0e7e24 */ /* 0x000fe4000f8e00ff */
[----:B------:R-:W-:Y:S01]  /*b2f0*/  IMAD.U32 R15, RZ, RZ, UR5 ;  /* 0x00000005ff0f7e24 */ /* 0x000fe2000f8e00ff */
[----:B------:R-:W-:Y:S01]  /*b300*/  WARPSYNC 0xffffffff ;  /* 0xffffffff00007948 */ /* 0x000fe20003800000 */
[----:B------:R-:W-:-:S04]  /*b310*/  IMAD.WIDE.U32 R2, R8, 0x30, R2 ;  /* 0x0000003008027825 */ /* 0x000fc800078e0002 */
[----:B------:R-:W-:Y:S02]  /*b320*/  IMAD R0, R0, 0x30, RZ ;  /* 0x0000003000007824 */ /* 0x000fe400078e02ff */
[----:B------:R-:W-:Y:S01]  /*b330*/  IMAD.MOV.U32 R4, RZ, RZ, 0x20 ;  /* 0x00000020ff047424 */ /* 0x000fe200078e00ff */
[----:B------:R-:W-:Y:S01]  /*b340*/  @P1 LEA R8, P2, R2, c[0x0][0x1c8], 0x1 ;  /* 0x0000720002081a11 */ /* 0x000fe200078408ff */
[----:B------:R-:W-:Y:S02]  /*b350*/  IMAD.IADD R0, R3, 0x1, R0 ;  /* 0x0000000103007824 */ /* 0x000fe400078e0200 */
[----:B------:R-:W-:Y:S01]  /*b360*/  IMAD.WIDE.U32 R16, R4, c[0x0][0x1e0], RZ ;  /* 0x0000780004107a25 */ /* 0x000fe200078e00ff */
[C---:B------:R-:W-:Y:S02]  /*b370*/  LOP3.LUT P4, RZ, R215.reuse, 0x800, RZ, 0xc0, !PT ;  /* 0x00000800d7ff7812 */ /* 0x040fe4000788c0ff */
[----:B------:R-:W-:Y:S01]  /*b380*/  @P1 LEA.HI.X R9, R2, c[0x0][0x1cc], R0, 0x1, P2 ;  /* 0x0000730002091a11 */ /* 0x000fe200010f0c00 */
[----:B------:R-:W-:Y:S01]  /*b390*/  BAR.SYNC.DEFER_BLOCKING 0x0 ;  /* 0x0000000000007b1d */ /* 0x000fe20000010000 */
[----:B------:R-:W-:-:S02]  /*b3a0*/  LOP3.LUT P3, RZ, R215, 0x400, RZ, 0xc0, !PT ;  /* 0x00000400d7ff7812 */ /* 0x000fc4000786c0ff */
[----:B------:R-:W-:Y:S01]  /*b3b0*/  @P0 IADD3 R3, P2, R2, R16, RZ ;  /* 0x0000001002030210 */ /* 0x000fe20007f5e0ff */
[----:B------:R-:W-:Y:S01]  /*b3c0*/  IMAD R2, R4, c[0x0][0x1e4], RZ ;  /* 0x0000790004027a24 */ /* 0x000fe200078e02ff */
[----:B---3--:R-:W-:-:S04]  /*b3d0*/  SHF.R.S32.HI R18, RZ, 0x1f, R10 ;  /* 0x0000001fff127819 */ /* 0x008fc8000001140a */
[----:B------:R-:W-:Y:S02]  /*b3e0*/  @P0 IADD3.X R0, R0, R17, R2, P2, !PT ;  /* 0x0000001100000210 */ /* 0x000fe400017fe402 */
[C---:B------:R-:W-:Y:S02]  /*b3f0*/  @P0 LEA R2, P2, R3.reuse, c[0x0][0x1c8], 0x1 ;  /* 0x0000720003020a11 */ /* 0x040fe400078408ff */
[----:B------:R-:W-:Y:S02]  /*b400*/  LEA.HI R18, R18, R10, RZ, 0x3 ;  /* 0x0000000a12127211 */ /* 0x000fe400078f18ff */
[----:B------:R-:W-:Y:S02]  /*b410*/  @P0 LEA.HI.X R3, R3, c[0x0][0x1cc], R0, 0x1, P2 ;  /* 0x0000730003030a11 */ /* 0x000fe400010f0c00 */
[----:B------:R-:W-:Y:S01]  /*b420*/  LOP3.LUT R18, R18, 0xfffffff8, RZ, 0xc0, !PT ;  /* 0xfffffff812127812 */ /* 0x000fe200078ec0ff */
[----:B----4-:R-:W-:Y:S02]  /*b430*/  IMAD.U32 R12, RZ, RZ, UR8 ;  /* 0x00000008ff0c7e24 */ /* 0x010fe4000f8e00ff */
[----:B------:R-:W-:Y:S01]  /*b440*/  IMAD.U32 R13, RZ, RZ, UR7 ;  /* 0x00000007ff0d7e24 */ /* 0x000fe2000f8e00ff */
[----:B------:R-:W-:Y:S01]  /*b450*/  @!PT LDS RZ, [RZ] ;  /* 0x00000000fffff984 */ /* 0x000fe20000000800 */
[----:B------:R-:W-:Y:S01]  /*b460*/  @!PT LDS RZ, [RZ] ;  /* 0x00000000fffff984 */ /* 0x000fe20000000800 */
[----:B------:R-:W-:Y:S01]  /*b470*/  @!PT LDS RZ, [RZ] ;  /* 0x00000000fffff984 */ /* 0x000fe20000000800 */
[----:B------:R1:W-:Y:S04]  /*b480*/  @P1 LDGSTS.E.BYPASS.LTC128B.128 [R220+0xa080], [R8.64], !P4 ;  /* 0x0a08000008dc1fae */ /* 0x0003e8000e101d4c */
[----:B------:R1:W-:Y:S04]  /*b490*/  @P1 LDGSTS.E.BYPASS.LTC128B.128 [R220+0xb880], [R8.64+0x80], !P3 ;  /* 0x0b88008008dc1fae */ /* 0x0003e8000d901d4c */
[----:B------:R1:W-:Y:S01]  /*b4a0*/  @P1 LDGSTS.E.BYPASS.LTC128B.128 [R220+0xd080], [R8.64+0x100], !P5 ;  /* 0x0d08010008dc1fae */ /* 0x0003e2000e901d4c */
[----:B------:R-:W-:-:S03]  /*b4b0*/  IMAD.IADD R18, R10, 0x1, -R18 ;  /* 0x000000010a127824 */ /* 0x000fc600078e0a12 */
[----:B------:R1:W-:Y:S04]  /*b4c0*/  @P1 LDGSTS.E.BYPASS.LTC128B.128 [R220+0xe880], [R8.64+0x180], !P6 ;  /* 0x0e88018008dc1fae */ /* 0x0003e8000f101d4c */
[----:B------:R1:W-:Y:S04]  /*b4d0*/  @P0 LDGSTS.E.BYPASS.LTC128B.128 [R223+0xb080], [R2.64], !P4 ;  /* 0x0b08000002df0fae */ /* 0x0003e8000e101d4c */
[----:B------:R1:W-:Y:S04]  /*b4e0*/  @P0 LDGSTS.E.BYPASS.LTC128B.128 [R223+0xc880], [R2.64+0x80], !P3 ;  /* 0x0c88008002df0fae */ /* 0x0003e8000d901d4c */
[----:B------:R1:W-:Y:S04]  /*b4f0*/  @P0 LDGSTS.E.BYPASS.LTC128B.128 [R223+0xe080], [R2.64+0x100], !P5 ;  /* 0x0e08010002df0fae */ /* 0x0003e8000e901d4c */
[----:B------:R1:W-:Y:S01]  /*b500*/  @P0 LDGSTS.E.BYPASS.LTC128B.128 [R223+0xf880], [R2.64+0x180], !P6 ;  /* 0x0f88018002df0fae */ /* 0x0003e2000f101d4c */
[----:B------:R-:W-:-:S03]  /*b510*/  LOP3.LUT P0, RZ, R18, 0x2, RZ, 0xc0, !PT ;  /* 0x0000000212ff7812 */ /* 0x000fc6000780c0ff */
[----:B------:R1:W-:Y:S04]  /*b520*/  STL.64 [R1+0x20], R12 ;  /* 0x0000200c01007387 */ /* 0x0003e80000100a00 */
[----:B------:R1:W-:Y:S04]  /*b530*/  STL.64 [R1+0x18], R14 ;  /* 0x0000180e01007387 */ /* 0x0003e80000100a00 */
[----:B------:R-:W0:Y:S01]  /*b540*/  LDGDEPBAR ;  /* 0x00000000000079af */ /* 0x000e220000000000 */
[----:B------:R-:W-:Y:S01]  /*b550*/  ISETP.GT.AND P1, PT, R10, 0x7f, PT ;  /* 0x0000007f0a00780c */ /* 0x000fe20003f24270 */
[----:B------:R-:W-:Y:S01]  /*b560*/  IMAD.U32 R0, RZ, RZ, UR8 ;  /* 0x00000008ff007e24 */ /* 0x000fe2000f8e00ff */
[----:B------:R-:W-:-:S02]  /*b570*/  @P0 IADD3 R203, R146, -0x20, RZ ;  /* 0xffffffe092cb0810 */ /* 0x000fc40007ffe0ff */
[----:B------:R-:W-:Y:S01]  /*b580*/  LOP3.LUT R215, R215, 0xffffff7f, RZ, 0xc0, !PT ;  /* 0xffffff7fd7d77812 */ /* 0x000fe200078ec0ff */
[----:B------:R-:W-:Y:S01]  /*b590*/  BSSY B2, `(.L_x_1906) ;  /* 0x0000006000027945 */ /* 0x000fe20003800000 */
[----:B------:R-:W-:Y:S02]  /*b5a0*/  IADD3 R81, R0, 0x18, RZ ;  /* 0x0000001800517810 */ /* 0x000fe40007ffe0ff */
[C---:B------:R-:W-:Y:S02]  /*b5b0*/  IADD3 R214, R203.reuse, 0x1000, RZ ;  /* 0x00001000cbd67810 */ /* 0x040fe40007ffe0ff */
[----:B------:R-:W-:-:S03]  /*b5c0*/  IADD3 R213, R203, 0x800, RZ ;  /* 0x00000800cbd57810 */ /* 0x000fc60007ffe0ff */
[----:B------:R-:W-:Y:S02]  /*b5d0*/  @P1 LOP3.LUT R215, R215, 0x80, RZ, 0xfc, !PT ;  /* 0x00000080d7d71812 */ /* 0x000fe400078efcff */
[----:B-1----:R-:W-:Y:S05]  /*b5e0*/  CALL.REL.NOINC `($_ZN7cutlass13device_kernelIN5flash19enable_sm80_to_sm89INS1_16FlashAttnFwdSm80INS1_25CollectiveMainloopFwdSm80ILi8ELi1ELb0EN4cute5tupleIJNS5_1CILi128EEENS7_ILi48EEENS7_ILi256EEEEEELi256ENS_10bfloat16_tEfNS_4arch4Sm80ELb0ELb1ELb1ELb1ELb0ELb1ELb1ELb1EEENS1_21CollectiveEpilogueFwdINS6_IJS8_SA_S9_EEENS6_IJNS7_ILi1EEESI_SI_EEESC_SE_Li256ELb1ELb1ELb1ELb0EEENS1_36VarlenDynamicPersistentTileSchedulerILi128ELi48ELi256ELi256ELb1ELb1ELb0ELb1ELb0ELb1EEEEEEEEEvNT_6ParamsE$_ZZN5flash25CollectiveMainloopFwdSm80ILi8ELi1ELb0EN4cute5tupleIJNS1_1CILi128EEENS3_ILi48EEENS3_ILi256EEEEEELi256EN7cutlass10bfloat16_tEfNS8_4arch4Sm80ELb0ELb1ELb1ELb1ELb0ELb1ELb1ELb1EE3mmaINS_16FlashAttnFwdSm80ISC_NS_21CollectiveEpilogueFwdINS2_IJS4_S6_S5_EEENS2_IJNS3_ILi1EEESH_SH_EEES9_SB_Li256ELb1ELb1ELb1ELb0EEENS_36VarlenDynamicPersistentTileSchedulerILi128ELi48ELi256ELi256ELb1ELb1ELb0ELb1ELb0ELb1EEEE13SharedStorageENS1_6TensorINS1_11ArrayEngineIfLm128EEENS1_6LayoutINS2_IJNS2_IJNS3_ILi2EEESS_EEESH_NS3_ILi32EEEEEENS2_IJNS2_IJSH_SS_EEENS3_ILi0EEENS3_ILi4EEEEEEEEEENS_7SoftmaxILi2ELi0EEEEEbRKNSC_6ParamsERT0_RT1_iRKNS_16SeqlenInfoQKNewKILb1ELb1EEENS2_IJiiiiEEERT_ENKUlvE_clEv) ;  /* 0x0001540000007944 */ /* 0x002fea0003c00000 */
[----:B------:R-:W-:Y:S05]  /*b5f0*/  BSYNC B2 ;  /* 0x0000000000027941 */ /* 0x000fea0003800000 */
.L_x_1906:
[----:B------:R-:W2:Y:S01]  /*b600*/  LDL R4, [R1+0x64] ;  /* 0x0000640001047983 */ /* 0x000ea20000100800 */
[----:B------:R-:W-:Y:S01]  /*b610*/  IMAD R0, R130, c[0x0][0x208], RZ ;  /* 0x0000820082007a24 */ /* 0x000fe200078e02ff */
[----:B------:R-:W-:Y:S01]  /*b620*/  MOV R3, R228 ;  /* 0x000000e400037202 */ /* 0x000fe20000000f00 */
[----:B-1----:R-:W-:Y:S01]  /*b630*/  IMAD.WIDE.U32 R8, R121, c[0x0][0x208], RZ ;  /* 0x0000820079087a25 */ /* 0x002fe200078e00ff */
[----:B------:R-:W1:Y:S01]  /*b640*/  S2R R12, SR_TID.X ;  /* 0x00000000000c7919 */ /* 0x000e620000002100 */
[----:B------:R-:W-:-:S04]  /*b650*/  DEPBAR.LE SB0, 0x0 ;  /* 0x000080000000791a */ /* 0x000fc80000000000 */
[----:B------:R-:W-:Y:S01]  /*b660*/  IMAD R0, R121, c[0x0][0x20c], R0 ;  /* 0x0000830079007a24 */ /* 0x000fe200078e0200 */
[----:B------:R-:W-:Y:S01]  /*b670*/  WARPSYNC 0xffffffff ;  /* 0xffffffff00007948 */ /* 0x000fe20003800000 */
[----:B------:R-:W-:Y:S01]  /*b680*/  IMAD.MOV.U32 R2, RZ, RZ, R226 ;  /* 0x000000ffff027224 */ /* 0x000fe200078e00e2 */
[----:B------:R-:W-:Y:S01]  /*b690*/  BAR.SYNC.DEFER_BLOCKING 0x0 ;  /* 0x0000000000007b1d */ /* 0x000fe20000010000 */
[----:B------:R-:W-:Y:S01]  /*b6a0*/  IMAD.IADD R0, R9, 0x1, R0 ;  /* 0x0000000109007824 */ /* 0x000fe200078e0200 */
[----:B------:R-:W-:Y:S01]  /*b6b0*/  LOP3.LUT P4, RZ, R128, 0x1, RZ, 0xc0, !PT ;  /* 0x0000000180ff7812 */ /* 0x000fe2000788c0ff */
[----:B------:R-:W-:Y:S01]  /*b6c0*/  IMAD.WIDE.U32 R8, R8, 0x30, R2 ;  /* 0x0000003008087825 */ /* 0x000fe200078e0002 */
[C---:B------:R-:W-:Y:S02]  /*b6d0*/  LOP3.LUT P2, RZ, R128.reuse, 0x2, RZ, 0xc0, !PT ;  /* 0x0000000280ff7812 */ /* 0x040fe4000784c0ff */
[----:B------:R-:W-:Y:S01]  /*b6e0*/  LOP3.LUT P1, RZ, R128, 0x4, RZ, 0xc0, !PT ;  /* 0x0000000480ff7812 */ /* 0x000fe2000782c0ff */
[----:B------:R-:W-:Y:S01]  /*b6f0*/  IMAD R0, R0, 0x30, RZ ;  /* 0x0000003000007824 */ /* 0x000fe200078e02ff */
[----:B------:R-:W-:Y:S01]  /*b700*/  LEA R2, P0, R8, c[0x0][0x1f8], 0x1 ;  /* 0x00007e0008027a11 */ /* 0x000fe200078008ff */
[----:B------:R3:W5:Y:S02]  /*b710*/  LDL R105, [R1+0x74] ;  /* 0x0000740001697983 */ /* 0x0007640000100800 */
[----:B------:R-:W-:-:S02]  /*b720*/  IMAD.IADD R0, R9, 0x1, R0 ;  /* 0x0000000109007824 */ /* 0x000fc400078e0200 */
[----:B------:R3:W5:Y:S01]  /*b730*/  LDL R232, [R1+0x10] ;  /* 0x0000100001e87983 */ /* 0x0007620000100800 */
[----:B-1----:R-:W-:Y:S02]  /*b740*/  ISETP.GT.AND P5, PT, R12, 0x7f, PT ;  /* 0x0000007f0c00780c */ /* 0x002fe40003fa4270 */
[----:B------:R-:W-:Y:S02]  /*b750*/  LEA.HI.X R3, R8, c[0x0][0x1fc], R0, 0x1, P0 ;  /* 0x00007f0008037a11 */ /* 0x000fe400000f0c00 */
[----:B------:R-:W-:-:S04]  /*b760*/  SHF.R.S32.HI R10, RZ, 0x1f, R12 ;  /* 0x0000001fff0a7819 */ /* 0x000fc8000001140c */
[----:B------:R-:W-:Y:S01]  /*b770*/  LEA.HI R10, R10, R12, RZ, 0x3 ;  /* 0x0000000c0a0a7211 */ /* 0x000fe200078f18ff */
[----:B----4-:R-:W-:Y:S03]  /*b780*/  LDSM.16.M88.4 R20, [R199] ;  /* 0x00000000c714783b */ /* 0x010fe60000000200 */
[----:B------:R-:W-:Y:S01]  /*b790*/  LOP3.LUT R10, R10, 0xfffffff8, RZ, 0xc0, !PT ;  /* 0xfffffff80a0a7812 */ /* 0x000fe200078ec0ff */
[----:B------:R-:W-:Y:S01]  /*b7a0*/  @!P5 IMAD.MOV.U32 R0, RZ, RZ, c[0x0][0x208] ;  /* 0x00008200ff00d624 */ /* 0x000fe200078e00ff */
[----:B------:R-:W1:Y:S01]  /*b7b0*/  LDSM.16.M88.4 R28, [R146] ;  /* 0x00000000921c783b */ /* 0x000e620000000200 */
[----:B------:R-:W-:Y:S02]  /*b7c0*/  @!P5 MOV R7, c[0x0][0x20c] ;  /* 0x000083000007da02 */ /* 0x000fe40000000f00 */
[----:B------:R-:W-:Y:S01]  /*b7d0*/  IMAD.IADD R10, R12, 0x1, -R10 ;  /* 0x000000010c0a7824 */ /* 0x000fe200078e0a0a */
[----:B------:R-:W-:Y:S04]  /*b7e0*/  LDSM.16.M88.4 R32, [R146+0x800] ;  /* 0x000800009220783b */ /* 0x000fe80000000200 */
[----:B------:R-:W4:Y:S04]  /*b7f0*/  LDSM.16.M88.4 R52, [R146+0x1000] ;  /* 0x001000009234783b */ /* 0x000f280000000200 */
[----:B------:R-:W-:Y:S04]  /*b800*/  LDSM.16.M88.4 R16, [R200] ;  /* 0x00000000c810783b */ /* 0x000fe80000000200 */
[----:B------:R-:W3:Y:S04]  /*b810*/  LDSM.16.M88.4 R44, [R203] ;  /* 0x00000000cb2c783b */ /* 0x000ee80000000200 */
[----:B------:R-:W-:Y:S04]  /*b820*/  LDSM.16.M88.4 R60, [R203+0x800] ;  /* 0x00080000cb3c783b */ /* 0x000fe80000000200 */
[----:B------:R-:W3:Y:S01]  /*b830*/  LDSM.16.M88.4 R76, [R203+0x1000] ;  /* 0x00100000cb4c783b */ /* 0x000ee20000000200 */
[C---:B-1---5:R-:W-:Y:S08]  /*b840*/  HMMA.16816.F32.BF16 R36, R20.reuse, R30, RZ ;  /* 0x0000001e1424723c */ /* 0x062ff000000418ff */
[C---:B----4-:R-:W-:Y:S08]  /*b850*/  HMMA.16816.F32.BF16 R56, R20.reuse, R52, RZ ;  /* 0x000000341438723c */ /* 0x050ff000000418ff */
[C---:B------:R-:W-:Y:S08]  /*b860*/  HMMA.16816.F32.BF16 R24, R20.reuse, R28, RZ ;  /* 0x0000001c1418723c */ /* 0x040ff000000418ff */
[C---:B------:R-:W-:Y:S08]  /*b870*/  HMMA.16816.F32.BF16 R40, R20.reuse, R32, RZ ;  /* 0x000000201428723c */ /* 0x040ff000000418ff */
[C---:B------:R-:W-:Y:S08]  /*b880*/  HMMA.16816.F32.BF16 R48, R20.reuse, R34, RZ ;  /* 0x000000221430723c */ /* 0x040ff000000418ff */
[----:B------:R-:W-:Y:S08]  /*b890*/  HMMA.16816.F32.BF16 R52, R20, R54, RZ ;  /* 0x000000361434723c */ /* 0x000ff000000418ff */
[C---:B---3--:R-:W-:Y:S08]  /*b8a0*/  HMMA.16816.F32.BF16 R36, R16.reuse, R46, R36 ;  /* 0x0000002e1024723c */ /* 0x048ff00000041824 */
[C---:B------:R-:W-:Y:S08]  /*b8b0*/  HMMA.16816.F32.BF16 R56, R16.reuse, R76, R56 ;  /* 0x0000004c1038723c */ /* 0x040ff00000041838 */
[C---:B------:R-:W-:Y:S08]  /*b8c0*/  HMMA.16816.F32.BF16 R24, R16.reuse, R44, R24 ;  /* 0x0000002c1018723c */ /* 0x040ff00000041818 */
[C---:B------:R-:W-:Y:S08]  /*b8d0*/  HMMA.16816.F32.BF16 R40, R16.reuse, R60, R40 ;  /* 0x0000003c1028723c */ /* 0x040ff00000041828 */
[C---:B------:R-:W-:Y:S08]  /*b8e0*/  HMMA.16816.F32.BF16 R48, R16.reuse, R62, R48 ;  /* 0x0000003e1030723c */ /* 0x040ff00000041830 */
[----:B------:R-:W-:Y:S01]  /*b8f0*/  HMMA.16816.F32.BF16 R52, R16, R78, R52 ;  /* 0x0000004e1034723c */ /* 0x000fe20000041834 */
[----:B--2---:R-:W-:-:S04]  /*b900*/  IADD3 R4, R4, R104, -R231 ;  /* 0x0000006804047210 */ /* 0x004fc80007ffe8e7 */
[----:B------:R-:W-:Y:S11]  /*b910*/  ISETP.LT.OR P0, PT, R4, 0x1, !P4 ;  /* 0x000000010400780c */ /* 0x000ff60006701670 */
[----:B------:R-:W-:Y:S02]  /*b920*/  @!UPT UIADD3 URZ, URZ, URZ, URZ ;  /* 0x0000003f3f3ff290 */ /* 0x000fe4000fffe03f */
[----:B------:R-:W-:Y:S01]  /*b930*/  @!PT LDS RZ, [RZ] ;  /* 0x00000000fffff984 */ /* 0x000fe20000000800 */
[----:B------:R-:W-:Y:S01]  /*b940*/  @!PT LDS RZ, [RZ] ;  /* 0x00000000fffff984 */ /* 0x000fe20000000800 */
[----:B------:R-:W-:Y:S01]  /*b950*/  @!PT LDS RZ, [RZ] ;  /* 0x00000000fffff984 */ /* 0x000fe20000000800 */
[----:B------:R1:W-:Y:S01]  /*b960*/  LDGSTS.E.BYPASS.LTC128B.128 [R220+0x4080], [R2.64], !P0 ;  /* 0x0408000002dc7fae */ /* 0x0003e2000c101d4c */
[----:B------:R-:W-:-:S04]  /*b970*/  @!P5 LEA R8, P0, R0, R2, 0x6 ;  /* 0x000000020008d211 */ /* 0x000fc800078030ff */
[----:B------:R-:W-:Y:S02]  /*b980*/  @!P5 LEA.HI.X R9, R0, R3, R7, 0x6, P0 ;  /* 0x000000030009d211 */ /* 0x000fe400000f3407 */
[----:B------:R-:W-:Y:S02]  /*b990*/  LOP3.LUT P0, RZ, R10, 0x4, RZ, 0xc0, !PT ;  /* 0x000000040aff7812 */ /* 0x000fe4000780c0ff */
[----:B------:R-:W-:-:S04]  /*b9a0*/  MOV R0, 0x40 ;  /* 0x0000004000007802 */ /* 0x000fc80000000f00 */
[----:B------:R-:W-:Y:S02]  /*b9b0*/  SEL R0, R0, 0xffffffc0, !P0 ;  /* 0xffffffc000007807 */ /* 0x000fe40004000000 */
[C---:B------:R-:W-:Y:S11]  /*b9c0*/  ISETP.LT.OR P0, PT, R4.reuse, 0x1, !P2 ;  /* 0x000000010400780c */ /* 0x040ff60005701670 */
[----:B------:R-:W-:Y:S02]  /*b9d0*/  @!UPT UIADD3 URZ, URZ, URZ, URZ ;  /* 0x0000003f3f3ff290 */ /* 0x000fe4000fffe03f */
[----:B------:R1:W-:Y:S01]  /*b9e0*/  LDGSTS.E.BYPASS.LTC128B.128 [R220+0x5880], [R2.64+0x80], !P0 ;  /* 0x0588008002dc7fae */ /* 0x0003e2000c101d4c */
[----:B------:R-:W-:Y:S11]  /*b9f0*/  ISETP.LT.OR P0, PT, R4, 0x1, !P1 ;  /* 0x000000010400780c */ /* 0x000ff60004f01670 */
[----:B------:R-:W-:Y:S02]  /*ba00*/  @!UPT UIADD3 URZ, URZ, URZ, URZ ;  /* 0x0000003f3f3ff290 */ /* 0x000fe4000fffe03f */
[----:B------:R1:W-:Y:S01]  /*ba10*/  LDGSTS.E.BYPASS.LTC128B.128 [R220+0x7080], [R2.64+0x100], !P0 ;  /* 0x0708010002dc7fae */ /* 0x0003e2000c101d4c */
[----:B------:R-:W-:-:S04]  /*ba20*/  LOP3.LUT P0, RZ, R128, 0x8, RZ, 0xc0, !PT ;  /* 0x0000000880ff7812 */ /* 0x000fc8000780c0ff */
[C---:B------:R-:W-:Y:S02]  /*ba30*/  ISETP.LT.OR P3, PT, R4.reuse, 0x1, !P0 ;  /* 0x000000010400780c */ /* 0x040fe40004761670 */
[C---:B------:R-:W-:Y:S02]  /*ba40*/  @!P5 ISETP.LT.OR P2, PT, R4.reuse, 0x21, !P2 ;  /* 0x000000210400d80c */ /* 0x040fe40005741670 */
[C---:B------:R-:W-:Y:S02]  /*ba50*/  @!P5 ISETP.LT.OR P1, PT, R4.reuse, 0x21, !P1 ;  /* 0x000000210400d80c */ /* 0x040fe40004f21670 */
[----:B------:R-:W-:-:S07]  /*ba60*/  @!P5 ISETP.LT.OR P0, PT, R4, 0x21, !P0 ;  /* 0x000000210400d80c */ /* 0x000fce0004701670 */
[----:B------:R1:W-:Y:S01]  /*ba70*/  LDGSTS.E.BYPASS.LTC128B.128 [R220+0x8880], [R2.64+0x180], !P3 ;  /* 0x0888018002dc7fae */ /* 0x0003e2000d901d4c */
[----:B------:R-:W-:Y:S01]  /*ba80*/  @!P5 ISETP.LT.OR P3, PT, R4, 0x21, !P4 ;  /* 0x000000210400d80c */ /* 0x000fe20006761670 */
[----:B------:R-:W-:Y:S11]  /*ba90*/  IMAD.IADD R145, R146, 0x1, R0 ;  /* 0x0000000192917824 */ /* 0x000ff600078e0200 */
[----:B------:R-:W-:Y:S01]  /*baa0*/  @!UPT UIADD3 URZ, URZ, URZ, URZ ;  /* 0x0000003f3f3ff290 */ /* 0x000fe2000fffe03f */
[----:B------:R1:W-:Y:S04]  /*bab0*/  @!P5 LDGSTS.E.BYPASS.LTC128B.128 [R223+0x5080], [R8.64], !P3 ;  /* 0x0508000008dfdfae */ /* 0x0003e8000d901d4c */
[----:B------:R1:W-:Y:S04]  /*bac0*/  @!P5 LDGSTS.E.BYPASS.LTC128B.128 [R223+0x6880], [R8.64+0x80], !P2 ;  /* 0x0688008008dfdfae */ /* 0x0003e8000d101d4c */
[----:B------:R1:W-:Y:S04]  /*bad0*/  @!P5 LDGSTS.E.BYPASS.LTC128B.128 [R223+0x8080], [R8.64+0x100], !P1 ;  /* 0x0808010008dfdfae */ /* 0x0003e8000c901d4c */
[----:B------:R1:W-:Y:S04]  /*bae0*/  @!P5 LDGSTS.E.BYPASS.LTC128B.128 [R223+0x9880], [R8.64+0x180], !P0 ;  /* 0x0988018008dfdfae */ /* 0x0003e8000c101d4c */
[----:B------:R-:W-:Y:S04]  /*baf0*/  LDSM.16.M88.4 R12, [R202] ;  /* 0x00000000ca0c783b */ /* 0x000fe80000000200 */
[----:B------:R-:W2:Y:S01]  /*bb00*/  LDSM.16.M88.4 R64, [R145] ;  /* 0x000000009140783b */ /* 0x000ea20000000200 */
[----:B------:R-:W-:-:S03]  /*bb10*/  IADD3 R10, R203, R0, RZ ;  /* 0x00000000cb0a7210 */ /* 0x000fc60007ffe0ff */
[----:B------:R-:W3:Y:S04]  /*bb20*/  LDSM.16.M88.4 R68, [R145+0x1000] ;  /* 0x001000009144783b */ /* 0x000ee80000000200 */
[----:B------:R-:W4:Y:S04]  /*bb30*/  LDSM.16.M88.4 R72, [R145+0x800] ;  /* 0x000800009148783b */ /* 0x000f280000000200 */
[----:B------:R-:W-:Y:S04]  /*bb40*/  LDSM.16.M88.4 R32, [R201] ;  /* 0x00000000c920783b */ /* 0x000fe80000000200 */
[----:B------:R-:W1:Y:S04]  /*bb50*/  LDSM.16.M88.4 R84, [R10] ;  /* 0x000000000a54783b */ /* 0x000e680000000200 */
[----:B------:R-:W1:Y:S04]  /*bb60*/  LDSM.16.M88.4 R44, [R10+0x1000] ;  /* 0x001000000a2c783b */ /* 0x000e680000000200 */
[----:B------:R-:W1:Y:S04]  /*bb70*/  LDSM.16.M88.4 R80, [R10+0x800] ;  /* 0x000800000a50783b */ /* 0x000e680000000200 */
[----:B------:R-:W-:Y:S04]  /*bb80*/  LDSM.16.M88.4 R28, [R199+0x4000] ;  /* 0x00400000c71c783b */ /* 0x000fe80000000200 */
[----:B------:R-:W1:Y:S04]  /*bb90*/  LDSM.16.M88.4 R88, [R146+0x1800] ;  /* 0x001800009258783b */ /* 0x000e680000000200 */
[----:B------:R-:W1:Y:S01]  /*bba0*/  LDSM.16.M88.4 R60, [R146+0x2800] ;  /* 0x00280000923c783b */ /* 0x000e620000000200 */
[C---:B--2---:R-:W-:Y:S03]  /*bbb0*/  HMMA.16816.F32.BF16 R36, R12.reuse, R66, R36 ;  /* 0x000000420c24723c */ /* 0x044fe60000041824 */
[----:B------:R-:W2:Y:S04]  /*bbc0*/  LDSM.16.M88.4 R76, [R146+0x2000] ;  /* 0x00200000924c783b */ /* 0x000ea80000000200 */
[----:B------:R-:W-:Y:S01]  /*bbd0*/  LDSM.16.M88.4 R96, [R145+0x4000] ;  /* 0x004000009160783b */ /* 0x000fe20000000200 */
[C---:B---3--:R-:W-:Y:S03]  /*bbe0*/  HMMA.16816.F32.BF16 R56, R12.reuse, R68, R56 ;  /* 0x000000440c38723c */ /* 0x048fe60000041838 */
[----:B------:R-:W-:Y:S04]  /*bbf0*/  LDSM.16.M88.4 R92, [R146+0x5000] ;  /* 0x00500000925c783b */ /* 0x000fe80000000200 */
[----:B------:R-:W-:Y:S01]  /*bc00*/  LDSM.16.M88.4 R100, [R10+0x4800] ;  /* 0x004800000a64783b */ /* 0x000fe20000000200 */
[C---:B------:R-:W-:Y:S03]  /*bc10*/  HMMA.16816.F32.BF16 R20, R12.reuse, R64, R24 ;  /* 0x000000400c14723c */ /* 0x040fe60000041818 */
[----:B------:R-:W-:Y:S04]  /*bc20*/  LDSM.16.M88.4 R24, [R200+0x4000] ;  /* 0x00400000c818783b */ /* 0x000fe80000000200 */
[----:B------:R-:W-:Y:S01]  /*bc30*/  LDSM.16.M88.4 R64, [R203+0x2000] ;  /* 0x00200000cb40783b */ /* 0x000fe20000000200 */
[C---:B----4-:R-:W-:Y:S03]  /*bc40*/  HMMA.16816.F32.BF16 R40, R12.reuse, R72, R40 ;  /* 0x000000480c28723c */ /* 0x050fe60000041828 */
[----:B------:R-:W0:Y:S05]  /*bc50*/  LDGDEPBAR ;  /* 0x00000000000079af */ /* 0x000e2a0000000000 */
[C---:B------:R-:W-:Y:S01]  /*bc60*/  HMMA.16816.F32.BF16 R48, R12.reuse, R74, R48 ;  /* 0x0000004a0c30723c */ /* 0x040fe20000041830 */
[----:B------:R-:W-:Y:S07]  /*bc70*/  LDSM.16.M88.4 R72, [R203+0x1800] ;  /* 0x00180000cb48783b */ /* 0x000fee0000000200 */
[----:B------:R-:W-:Y:S01]  /*bc80*/  HMMA.16816.F32.BF16 R52, R12, R70, R52 ;  /* 0x000000460c34723c */ /* 0x000fe20000041834 */
[----:B------:R-:W-:Y:S07]  /*bc90*/  LDSM.16.M88.4 R68, [R145+0x1800] ;  /* 0x001800009144783b */ /* 0x000fee0000000200 */
[C---:B-1----:R-:W-:Y:S08]  /*bca0*/  HMMA.16816.F32.BF16 R36, R32.reuse, R86, R36 ;  /* 0x000000562024723c */ /* 0x042ff00000041824 */
[C---:B------:R-:W-:Y:S08]  /*bcb0*/  HMMA.16816.F32.BF16 R56, R32.reuse, R44, R56 ;  /* 0x0000002c2038723c */ /* 0x040ff00000041838 */
[C---:B------:R-:W-:Y:S01]  /*bcc0*/  HMMA.16816.F32.BF16 R16, R32.reuse, R84, R20 ;  /* 0x000000542010723c */ /* 0x040fe20000041814 */
[----:B------:R-:W-:Y:S04]  /*bcd0*/  LDSM.16.M88.4 R20, [R202+0x4000] ;  /* 0x00400000ca14783b */ /* 0x000fe80000000200 */
[----:B------:R-:W-:Y:S03]  /*bce0*/  LDSM.16.M88.4 R84, [R203+0x3000] ;  /* 0x00300000cb54783b */ /* 0x000fe60000000200 */
[C---:B------:R-:W-:Y:S08]  /*bcf0*/  HMMA.16816.F32.BF16 R40, R32.reuse, R80, R40 ;  /* 0x000000502028723c */ /* 0x040ff00000041828 */
[C---:B------:R-:W-:Y:S01]  /*bd00*/  HMMA.16816.F32.BF16 R48, R32.reuse, R82, R48 ;  /* 0x000000522030723c */ /* 0x040fe20000041830 */
[----:B------:R-:W-:Y:S07]  /*bd10*/  LDSM.16.M88.4 R80, [R145+0x2000] ;  /* 0x002000009150783b */ /* 0x000fee0000000200 */
[----:B------:R-:W-:Y:S01]  /*bd20*/  HMMA.16816.F32.BF16 R52, R32, R46, R52 ;  /* 0x0000002e2034723c */ /* 0x000fe20000041834 */
[----:B------:R-:W-:Y:S07]  /*bd30*/  LDSM.16.M88.4 R44, [R145+0x2800] ;  /* 0x00280000912c783b */ /* 0x000fee0000000200 */
[C---:B------:R-:W-:Y:S01]  /*bd40*/  HMMA.16816.F32.BF16 R32, R28.reuse, R90, R36 ;  /* 0x0000005a1c20723c */ /* 0x040fe20000041824 */
[----:B------:R-:W1:Y:S07]  /*bd50*/  LDSM.16.M88.4 R36, [R203+0x2800] ;  /* 0x00280000cb24783b */ /* 0x000e6e0000000200 */
[C---:B------:R-:W-:Y:S08]  /*bd60*/  HMMA.16816.F32.BF16 R56, R28.reuse, R60, R56 ;  /* 0x0000003c1c38723c */ /* 0x040ff00000041838 */
[C---:B------:R-:W-:Y:S01]  /*bd70*/  HMMA.16816.F32.BF16 R12, R28.reuse, R88, R16 ;  /* 0x000000581c0c723c */ /* 0x040fe20000041810 */
[----:B------:R-:W-:Y:S04]  /*bd80*/  LDSM.16.M88.4 R16, [R201+0x4000] ;  /* 0x00400000c910783b */ /* 0x000fe80000000200 */
[----:B------:R-:W-:Y:S03]  /*bd90*/  LDSM.16.M88.4 R88, [R10+0x1800] ;  /* 0x001800000a58783b */ /* 0x000fe60000000200 */
[C---:B------:R-:W-:Y:S01]  /*bda0*/  HMMA.16816.F32.BF16 R52, R28.reuse, R62, R52 ;  /* 0x0000003e1c34723c */ /* 0x040fe20000041834 */
[----:B------:R-:W3:Y:S07]  /*bdb0*/  LDSM.16.M88.4 R60, [R10+0x2800] ;  /* 0x002800000a3c783b */ /* 0x000eee0000000200 */
[----:B--2---:R-:W-:Y:S08]  /*bdc0*/  HMMA.16816.F32.BF16 R40, R28, R76, R40 ;  /* 0x0000004c1c28723c */ /* 0x004ff00000041828 */
[C---:B-1----:R-:W-:Y:S08]  /*bdd0*/  HMMA.16816.F32.BF16 R56, R24.reuse, R36, R56 ;  /* 0x000000241838723c */ /* 0x042ff00000041838 */
[----:B------:R-:W-:Y:S08]  /*bde0*/  HMMA.16816.F32.BF16 R12, R24, R72, R12 ;  /* 0x00000048180c723c */ /* 0x000ff0000004180c */
[----:B------:R-:W-:Y:S01]  /*bdf0*/  HMMA.16816.F32.BF16 R48, R28, R78, R48 ;  /* 0x0000004e1c30723c */ /* 0x000fe20000041830 */
[----:B------:R-:W-:Y:S07]  /*be00*/  LDSM.16.M88.4 R76, [R146+0x3000] ;  /* 0x00300000924c783b */ /* 0x000fee0000000200 */
[C---:B------:R-:W-:Y:S01]  /*be10*/  HMMA.16816.F32.BF16 R28, R24.reuse, R74, R32 ;  /* 0x0000004a181c723c */ /* 0x040fe20000041820 */
[----:B------:R-:W-:Y:S07]  /*be20*/  LDSM.16.M88.4 R72, [R10+0x2000] ;  /* 0x002000000a48783b */ /* 0x000fee0000000200 */
[----:B------:R-:W-:Y:S08]  /*be30*/  HMMA.16816.F32.BF16 R52, R24, R38, R52 ;  /* 0x000000261834723c */ /* 0x000ff00000041834 */
[----:B------:R-:W-:Y:S08]  /*be40*/  HMMA.16816.F32.BF16 R56, R20, R44, R56 ;  /* 0x0000002c1438723c */ /* 0x000ff00000041838 */
[----:B------:R-:W-:Y:S08]  /*be50*/  HMMA.16816.F32.BF16 R40, R24, R64, R40 ;  /* 0x000000401828723c */ /* 0x000ff00000041828 */
[----:B------:R-:W-:Y:S01]  /*be60*/  HMMA.16816.F32.BF16 R32, R20, R68, R12 ;  /* 0x000000441420723c */ /* 0x000fe2000004180c */
[----:B------:R-:W-:Y:S07]  /*be70*/  LDSM.16.M88.4 R12, [R199+0x8000] ;  /* 0x00800000c70c783b */ /* 0x000fee0000000200 */
[----:B------:R-:W-:Y:S01]  /*be80*/  HMMA.16816.F32.BF16 R48, R24, R66, R48 ;  /* 0x000000421830723c */ /* 0x000fe20000041830 */
[----:B------:R-:W1:Y:S07]  /*be90*/  LDSM.16.M88.4 R64, [R146+0x4000] ;  /* 0x004000009240783b */ /* 0x000e6e0000000200 */
[C---:B------:R-:W-:Y:S01]  /*bea0*/  HMMA.16816.F32.BF16 R36, R20.reuse, R70, R28 ;  /* 0x000000461424723c */ /* 0x040fe2000004181c */
[----:B------:R-:W-:Y:S07]  /*beb0*/  LDSM.16.M88.4 R68, [R146+0x3800] ;  /* 0x003800009244783b */ /* 0x000fee0000000200 */
[----:B------:R-:W-:Y:S08]  /*bec0*/  HMMA.16816.F32.BF16 R52, R20, R46, R52 ;  /* 0x0000002e1434723c */ /* 0x000ff00000041834 */
[C---:B---3--:R-:W-:Y:S08]  /*bed0*/  HMMA.16816.F32.BF16 R56, R16.reuse, R60, R56 ;  /* 0x0000003c1038723c */ /* 0x048ff00000041838 */
[----:B------:R-:W-:Y:S01]  /*bee0*/  HMMA.16816.F32.BF16 R24, R16, R88, R32 ;  /* 0x000000581018723c */ /* 0x000fe20000041820 */
[----:B------:R-:W2:Y:S07]  /*bef0*/  LDSM.16.M88.4 R32, [R200+0x8000] ;  /* 0x00800000c820783b */ /* 0x000eae0000000200 */
[C---:B------:R-:W-:Y:S08]  /*bf00*/  HMMA.16816.F32.BF16 R28, R20.reuse, R80, R40 ;  /* 0x00000050141c723c */ /* 0x040ff00000041828 */
[----:B------:R-:W-:Y:S01]  /*bf10*/  HMMA.16816.F32.BF16 R48, R20, R82, R48 ;  /* 0x000000521430723c */ /* 0x000fe20000041830 */
[----:B------:R-:W-:Y:S07]  /*bf20*/  LDSM.16.M88.4 R80, [R145+0x3000] ;  /* 0x003000009150783b */ /* 0x000fee0000000200 */
[C---:B------:R-:W-:Y:S01]  /*bf30*/  HMMA.16816.F32.BF16 R44, R16.reuse, R90, R36 ;  /* 0x0000005a102c723c */ /* 0x040fe20000041824 */
[----:B------:R-:W3:Y:S04]  /*bf40*/  LDSM.16.M88.4 R36, [R202+0x8000] ;  /* 0x00800000ca24783b */ /* 0x000ee80000000200 */
[----:B------:R-:W-:Y:S03]  /*bf50*/  LDSM.16.M88.4 R88, [R145+0x3800] ;  /* 0x003800009158783b */ /* 0x000fe60000000200 */
[----:B------:R-:W-:Y:S08]  /*bf60*/  HMMA.16816.F32.BF16 R60, R16, R62, R52 ;  /* 0x0000003e103c723c */ /* 0x000ff00000041834 */
[C---:B-1----:R-:W-:Y:S01]  /*bf70*/  HMMA.16816.F32.BF16 R52, R12.reuse, R64, R56 ;  /* 0x000000400c34723c */ /* 0x042fe20000041838 */
[----:B------:R1:W5:Y:S07]  /*bf80*/  LDL R56, [R1] ;  /* 0x0000000001387983 */ /* 0x00036e0000100800 */
[----:B------:R-:W-:Y:S08]  /*bf90*/  HMMA.16816.F32.BF16 R20, R12, R76, R24 ;  /* 0x0000004c0c14723c */ /* 0x000ff00000041818 */
[C---:B------:R-:W-:Y:S08]  /*bfa0*/  HMMA.16816.F32.BF16 R40, R16.reuse, R72, R28 ;  /* 0x000000481028723c */ /* 0x040ff0000004181c */
[----:B------:R-:W-:Y:S01]  /*bfb0*/  HMMA.16816.F32.BF16 R28, R16, R74, R48 ;  /* 0x0000004a101c723c */ /* 0x000fe20000041830 */
[----:B------:R-:W4:Y:S04]  /*bfc0*/  LDSM.16.M88.4 R48, [R203+0x3800] ;  /* 0x00380000cb30783b */ /* 0x000f280000000200 */
[----:B------:R-:W-:Y:S03]  /*bfd0*/  LDSM.16.M88.4 R72, [R10+0x3000] ;  /* 0x003000000a48783b */ /* 0x000fe60000000200 */
[----:B------:R-:W-:Y:S01]  /*bfe0*/  HMMA.16816.F32.BF16 R24, R12, R78, R44 ;  /* 0x0000004e0c18723c */ /* 0x000fe2000004182c */
[----:B------:R-:W-:Y:S07]  /*bff0*/  LDSM.16.M88.4 R76, [R203+0x4000] ;  /* 0x00400000cb4c783b */ /* 0x000fee0000000200 */
[----:B--2---:R-:W-:Y:S08]  /*c000*/  HMMA.16816.F32.BF16 R16, R32, R84, R20 ;  /* 0x000000542010723c */ /* 0x004ff00000041814 */
[C---:B------:R-:W-:Y:S08]  /*c010*/  HMMA.16816.F32.BF16 R44, R12.reuse, R68, R40 ;  /* 0x000000440c2c723c */ /* 0x040ff00000041828 */
[----:B------:R-:W-:Y:S01]  /*c020*/  HMMA.16816.F32.BF16 R20, R12, R70, R28 ;  /* 0x000000460c14723c */ /* 0x000fe2000004181c */
[----:B------:R-:W2:Y:S04]  /*c030*/  LDSM.16.M88.4 R28, [R201+0x8000] ;  /* 0x00800000c91c783b */ /* 0x000ea80000000200 */
[----:B------:R-:W-:Y:S03]  /*c040*/  LDSM.16.M88.4 R68, [R146+0x4800] ;  /* 0x004800009244783b */ /* 0x000fe60000000200 */
[----:B------:R-:W-:Y:S01]  /*c050*/  HMMA.16816.F32.BF16 R40, R32, R86, R24 ;  /* 0x000000562028723c */ /* 0x000fe20000041818 */
[----:B------:R-:W1:Y:S04]  /*c060*/  LDSM.16.M88.4 R24, [R199+0xc000] ;  /* 0x00c00000c718783b */ /* 0x000e680000000200 */
[----:B------:R-:W-:Y:S03]  /*c070*/  LDSM.16.M88.4 R84, [R203+0x4800] ;  /* 0x00480000cb54783b */ /* 0x000fe60000000200 */
[----:B---3--:R-:W-:Y:S08]  /*c080*/  HMMA.16816.F32.BF16 R16, R36, R80, R16 ;  /* 0x000000502410723c */ /* 0x008ff00000041810 */
[----:B----4-:R-:W-:Y:S08]  /*c090*/  HMMA.16816.F32.BF16 R44, R32, R48, R44 ;  /* 0x00000030202c723c */ /* 0x010ff0000004182c */
[----:B------:R-:W-:Y:S01]  /*c0a0*/  HMMA.16816.F32.BF16 R40, R36, R82, R40 ;  /* 0x000000522428723c */ /* 0x000fe20000041828 */
[----:B------:R-:W-:Y:S07]  /*c0b0*/  LDSM.16.M88.4 R80, [R145+0x4800] ;  /* 0x004800009150783b */ /* 0x000fee0000000200 */
[----:B------:R-:W-:Y:S01]  /*c0c0*/  HMMA.16816.F32.BF16 R60, R12, R66, R60 ;  /* 0x000000420c3c723c */ /* 0x000fe2000004183c */
[----:B------:R-:W3:Y:S07]  /*c0d0*/  LDSM.16.M88.4 R64, [R10+0x3800] ;  /* 0x003800000a40783b */ /* 0x000eee0000000200 */
[----:B--2---:R-:W-:Y:S01]  /*c0e0*/  HMMA.16816.F32.BF16 R12, R28, R72, R16 ;  /* 0x000000481c0c723c */ /* 0x004fe20000041810 */
[----:B------:R-:W-:Y:S07]  /*c0f0*/  LDSM.16.M88.4 R16, [R202+0xc000] ;  /* 0x00c00000ca10783b */ /* 0x000fee0000000200 */
[----:B------:R-:W-:Y:S01]  /*c100*/  HMMA.16816.F32.BF16 R48, R32, R50, R20 ;  /* 0x000000322030723c */ /* 0x000fe20000041814 */
[----:B------:R-:W2:Y:S07]  /*c110*/  LDSM.16.M88.4 R20, [R200+0xc000] ;  /* 0x00c00000c814783b */ /* 0x000eae0000000200 */
[----:B------:R-:W-:Y:S08]  /*c120*/  HMMA.16816.F32.BF16 R44, R36, R88, R44 ;  /* 0x00000058242c723c */ /* 0x000ff0000004182c */
[----:B------:R-:W-:Y:S08]  /*c130*/  HMMA.16816.F32.BF16 R40, R28, R74, R40 ;  /* 0x0000004a1c28723c */ /* 0x000ff00000041828 */
[----:B-1----:R-:W-:Y:S08]  /*c140*/  HMMA.16816.F32.BF16 R12, R24, R68, R12 ;  /* 0x00000044180c723c */ /* 0x002ff0000004180c */
[C---:B------:R-:W-:Y:S08]  /*c150*/  HMMA.16816.F32.BF16 R52, R32.reuse, R76, R52 ;  /* 0x0000004c2034723c */ /* 0x040ff00000041834 */
[----:B------:R-:W-:Y:S01]  /*c160*/  HMMA.16816.F32.BF16 R72, R32, R78, R60 ;  /* 0x0000004e2048723c */ /* 0x000fe2000004183c */
[----:B------:R-:W-:Y:S07]  /*c170*/  LDSM.16.M88.4 R76, [R145+0x5000] ;  /* 0x00500000914c783b */ /* 0x000fee0000000200 */
[----:B------:R-:W-:Y:S01]  /*c180*/  HMMA.16816.F32.BF16 R48, R36, R90, R48 ;  /* 0x0000005a2430723c */ /* 0x000fe20000041830 */
[----:B------:R-:W-:Y:S07]  /*c190*/  LDSM.16.M88.4 R88, [R203+0x5000] ;  /* 0x00500000cb58783b */ /* 0x000fee0000000200 */
[----:B---3--:R-:W-:Y:S08]  /*c1a0*/  HMMA.16816.F32.BF16 R44, R28, R64, R44 ;  /* 0x000000401c2c723c */ /* 0x008ff0000004182c */
[----:B------:R-:W-:Y:S01]  /*c1b0*/  HMMA.16816.F32.BF16 R40, R24, R70, R40 ;  /* 0x000000461828723c */ /* 0x000fe20000041828 */
[----:B------:R-:W1:Y:S07]  /*c1c0*/  LDSM.16.M88.4 R68, [R10+0x4000] ;  /* 0x004000000a44783b */ /* 0x000e6e0000000200 */
[----:B--2---:R-:W-:Y:S01]  /*c1d0*/  HMMA.16816.F32.BF16 R32, R20, R84, R12 ;  /* 0x000000541420723c */ /* 0x004fe2000004180c */
[----:B------:R-:W2:Y:S07]  /*c1e0*/  LDSM.16.M88.4 R12, [R201+0xc000] ;  /* 0x00c00000c90c783b */ /* 0x000eae0000000200 */
[C---:B------:R-:W-:Y:S08]  /*c1f0*/  HMMA.16816.F32.BF16 R60, R36.reuse, R96, R52 ;  /* 0x00000060243c723c */ /* 0x040ff00000041834 */
[----:B------:R-:W-:Y:S01]  /*c200*/  HMMA.16816.F32.BF16 R36, R36, R98, R72 ;  /* 0x000000622424723c */ /* 0x000fe20000041848 */
[----:B------:R-:W-:Y:S07]  /*c210*/  LDSM.16.M88.4 R72, [R203+0x5800] ;  /* 0x00580000cb48783b */ /* 0x000fee0000000200 */
[----:B------:R-:W-:Y:S01]  /*c220*/  HMMA.16816.F32.BF16 R52, R28, R66, R48 ;  /* 0x000000421c34723c */ /* 0x000fe20000041830 */
[----:B------:R-:W-:Y:S07]  /*c230*/  LDSM.16.M88.4 R64, [R10+0x5000] ;  /* 0x005000000a40783b */ /* 0x000fee0000000200 */
[----:B------:R-:W-:Y:S08]  /*c240*/  HMMA.16816.F32.BF16 R48, R24, R92, R44 ;  /* 0x0000005c1830723c */ /* 0x000ff0000004182c */
[----:B------:R-:W-:Y:S01]  /*c250*/  HMMA.16816.F32.BF16 R44, R20, R86, R40 ;  /* 0x00000056142c723c */ /* 0x000fe20000041828 */
[----:B------:R-:W3:Y:S07]  /*c260*/  LDSM.16.M88.4 R84, [R146+0x5800] ;  /* 0x005800009254783b */ /* 0x000eee0000000200 */
[----:B------:R-:W-:Y:S08]  /*c270*/  HMMA.16816.F32.BF16 R32, R16, R80, R32 ;  /* 0x000000501020723c */ /* 0x000ff00000041820 */
[C---:B-1----:R-:W-:Y:S08]  /*c280*/  HMMA.16816.F32.BF16 R40, R28.reuse, R68, R60 ;  /* 0x000000441c28723c */ /* 0x042ff0000004183c */
[----:B------:R-:W-:Y:S08]  /*c290*/  HMMA.16816.F32.BF16 R28, R28, R70, R36 ;  /* 0x000000461c1c723c */ /* 0x000ff00000041824 */
[----:B------:R-:W-:Y:S08]  /*c2a0*/  HMMA.16816.F32.BF16 R52, R24, R94, R52 ;  /* 0x0000005e1834723c */ /* 0x000ff00000041834 */
[----:B------:R-:W-:Y:S08]  /*c2b0*/  HMMA.16816.F32.BF16 R48, R20, R88, R48 ;  /* 0x000000581430723c */ /* 0x000ff00000041830 */
[----:B--2---:R-:W-:Y:S08]  /*c2c0*/  HMMA.16816.F32.BF16 R60, R12, R100, R32 ;  /* 0x000000640c3c723c */ /* 0x004ff00000041820 */
[C---:B---3--:R-:W-:Y:S08]  /*c2d0*/  HMMA.16816.F32.BF16 R32, R24.reuse, R84, R40 ;  /* 0x000000541820723c */ /* 0x048ff00000041828 */
[----:B------:R-:W-:Y:S08]  /*c2e0*/  HMMA.16816.F32.BF16 R24, R24, R86, R28 ;  /* 0x000000561818723c */ /* 0x000ff0000004181c */
[----:B------:R-:W-:Y:S08]  /*c2f0*/  HMMA.16816.F32.BF16 R36, R20, R90, R52 ;  /* 0x0000005a1424723c */ /* 0x000ff00000041834 */
[----:B------:R-:W-:Y:S01]  /*c300*/  HMMA.16816.F32.BF16 R40, R16, R76, R48 ;  /* 0x0000004c1028723c */ /* 0x000fe20000041830 */
[----:B------:R-:W1:Y:S07]  /*c310*/  LDSM.16.M88.4 R48, [R145+0x5800] ;  /* 0x005800009130783b */ /* 0x000e6e0000000200 */
[C---:B------:R-:W-:Y:S08]  /*c320*/  HMMA.16816.F32.BF16 R28, R20.reuse, R72, R32 ;  /* 0x00000048141c723c */ /* 0x040ff00000041820 */
[----:B------:R-:W-:Y:S08]  /*c330*/  HMMA.16816.F32.BF16 R20, R20, R74, R24 ;  /* 0x0000004a1414723c */ /* 0x000ff00000041818 */
[----:B------:R-:W-:Y:S08]  /*c340*/  HMMA.16816.F32.BF16 R32, R16, R78, R36 ;  /* 0x0000004e1020723c */ /* 0x000ff00000041824 */
[----:B------:R-:W-:Y:S01]  /*c350*/  HMMA.16816.F32.BF16 R36, R12, R64, R40 ;  /* 0x000000400c24723c */ /* 0x000fe20000041828 */
[----:B------:R-:W2:Y:S07]  /*c360*/  LDSM.16.M88.4 R40, [R10+0x5800] ;  /* 0x005800000a28783b */ /* 0x000eae0000000200 */
[----:B------:R-:W-:Y:S01]  /*c370*/  HMMA.16816.F32.BF16 R44, R16, R82, R44 ;  /* 0x00000052102c723c */ /* 0x000fe2000004182c */
[----:B------:R-:W-:Y:S01]  /*c380*/  FMUL.FTZ R60, R60, c[0x0][0x320] ;  /* 0x0000c8003c3c7a20 */ /* 0x000fe20000410000 */
[----:B------:R-:W-:Y:S01]  /*c390*/  ISETP.GT.AND P0, PT, R121, R236, PT ;  /* 0x000000ec7900720c */ /* 0x000fe20003f04270 */
[----:B------:R-:W-:Y:S01]  /*c3a0*/  FMUL.FTZ R61, R61, c[0x0][0x320] ;  /* 0x0000c8003d3d7a20 */ /* 0x000fe20000410000 */
[----:B------:R-:W-:-:S04]  /*c3b0*/  DEPBAR.LE SB0, 0x0 ;  /* 0x000080000000791a */ /* 0x000fc80000000000 */
[C---:B-1----:R-:W-:Y:S08]  /*c3c0*/  HMMA.16816.F32.BF16 R24, R16.reuse, R48, R28 ;  /* 0x000000301018723c */ /* 0x042ff0000004181c */
[----:B------:R-:W-:Y:S08]  /*c3d0*/  HMMA.16816.F32.BF16 R16, R16, R50, R20 ;  /* 0x000000321010723c */ /* 0x000ff00000041814 */
[C---:B------:R-:W-:Y:S08]  /*c3e0*/  HMMA.16816.F32.BF16 R44, R12.reuse, R102, R44 ;  /* 0x000000660c2c723c */ /* 0x040ff0000004182c */
[C---:B------:R-:W-:Y:S08]  /*c3f0*/  HMMA.16816.F32.BF16 R28, R12.reuse, R66, R32 ;  /* 0x000000420c1c723c */ /* 0x040ff00000041820 */
[C---:B--2---:R-:W-:Y:S08]  /*c400*/  HMMA.16816.F32.BF16 R20, R12.reuse, R40, R24 ;  /* 0x000000280c14723c */ /* 0x044ff00000041818 */
[----:B------:R-:W-:Y:S01]  /*c410*/  HMMA.16816.F32.BF16 R12, R12, R42, R16 ;  /* 0x0000002a0c0c723c */ /* 0x000fe20000041810 */
[----:B------:R-:W-:-:S02]  /*c420*/  FMUL.FTZ R44, R44, c[0x0][0x320] ;  /* 0x0000c8002c2c7a20 */ /* 0x000fc40000410000 */
[----:B------:R-:W-:Y:S02]  /*c430*/  FMUL.FTZ R62, R62, c[0x0][0x320] ;  /* 0x0000c8003e3e7a20 */ /* 0x000fe40000410000 */
[----:B------:R-:W-:Y:S02]  /*c440*/  FMUL.FTZ R63, R63, c[0x0][0x320] ;  /* 0x0000c8003f3f7a20 */ /* 0x000fe40000410000 */
[----:B------:R-:W-:Y:S02]  /*c450*/  FMUL.FTZ R45, R45, c[0x0][0x320] ;  /* 0x0000c8002d2d7a20 */ /* 0x000fe40000410000 */
[----:B------:R-:W-:Y:S02]  /*c460*/  FMUL.FTZ R46, R46, c[0x0][0x320] ;  /* 0x0000c8002e2e7a20 */ /* 0x000fe40000410000 */
[----:B------:R-:W-:Y:S02]  /*c470*/  FMUL.FTZ R47, R47, c[0x0][0x320] ;  /* 0x0000c8002f2f7a20 */ /* 0x000fe40000410000 */
        /* <DEDUP_REMOVED lines=15> */
[----:B------:R-:W-:Y:S01]  /*c570*/  FMUL.FTZ R15, R15, c[0x0][0x320] ;  /* 0x0000c8000f0f7a20 */ /* 0x000fe20000410000 */
[----:B------:R1:W2:Y:S08]  /*c580*/  MUFU.TANH R52, R44 ;  /* 0x0000002c00347308 */ /* 0x0002b00000002400 */
[----:B------:R1:W3:Y:S08]  /*c590*/  MUFU.TANH R32, R30 ;  /* 0x0000001e00207308 */ /* 0x0002f00000002400 */
[----:B------:R1:W4:Y:S08]  /*c5a0*/  MUFU.TANH R44, R31 ;  /* 0x0000001f002c7308 */ /* 0x0003300000002400 */
[----:B------:R-:W1:Y:S08]  /*c5b0*/  MUFU.TANH R60, R60 ;  /* 0x0000003c003c7308 */ /* 0x000e700000002400 */
        /* <DEDUP_REMOVED lines=13> */
[----:B------:R1:W1:Y:S08]  /*c690*/  MUFU.TANH R19, R21 ;  /* 0x0000001500137308 */ /* 0x0002700000002400 */
[----:B------:R1:W1:Y:S08]  /*c6a0*/  MUFU.TANH R31, R22 ;  /* 0x00000016001f7308 */ /* 0x0002700000002400 */
[----:B------:R1:W1:Y:S08]  /*c6b0*/  MUFU.TANH R30, R23 ;  /* 0x00000017001e7308 */ /* 0x0002700000002400 */
[----:B------:R1:W1:Y:S08]  /*c6c0*/  MUFU.TANH R16, R12 ;  /* 0x0000000c00107308 */ /* 0x0002700000002400 */
[----:B------:R1:W1:Y:S08]  /*c6d0*/  MUFU.TANH R25, R13 ;  /* 0x0000000d00197308 */ /* 0x0002700000002400 */
[----:B------:R1:W1:Y:S08]  /*c6e0*/  MUFU.TANH R27, R14 ;  /* 0x0000000e001b7308 */ /* 0x0002700000002400 */
[----:B------:R1:W1:Y:S01]  /*c6f0*/  MUFU.TANH R26, R15 ;  /* 0x0000000f001a7308 */ /* 0x0002620000002400 */
[----:B------:R-:W-:Y:S01]  /*c700*/  BSSY B0, `(.L_x_1907) ;  /* 0x0000035000007945 */ /* 0x000fe20003800000 */
        /* <DEDUP_REMOVED lines=16> */
[C---:B------:R-:W-:Y:S01]  /*c810*/  LOP3.LUT P5, RZ, R215.reuse, 0x400, RZ, 0xc0, !PT ;  /* 0x00000400d7ff7812 */ /* 0x040fe200078ac0ff */
[----:B------:R-:W-:Y:S01]  /*c820*/  IMAD R4, R4, c[0x0][0x1e0], RZ ;  /* 0x0000780004047a24 */ /* 0x000fe200078e02ff */
[C---:B------:R-:W-:Y:S02]  /*c830*/  LOP3.LUT P4, RZ, R215.reuse, 0x200, RZ, 0xc0, !PT ;  /* 0x00000200d7ff7812 */ /* 0x040fe4000788c0ff */
[----:B------:R-:W-:Y:S01]  /*c840*/  LOP3.LUT P3, RZ, R215, 0x100, RZ, 0xc0, !PT ;  /* 0x00000100d7ff7812 */ /* 0x000fe2000786c0ff */
[----:B------:R-:W-:-:S02]  /*c850*/  IMAD R4, R8, c[0x0][0x1e4], R4 ;  /* 0x0000790008047a24 */ /* 0x000fc400078e0204 */
[----:B------:R-:W-:Y:S02]  /*c860*/  @P0 IMAD.MOV.U32 R7, RZ, RZ, c[0x0][0x1e0] ;  /* 0x00007800ff070624 */ /* 0x000fe400078e00ff */
[----:B------:R-:W-:Y:S02]  /*c870*/  @P0 IMAD.MOV.U32 R2, RZ, RZ, 0x5 ;  /* 0x00000005ff020424 */ /* 0x000fe400078e00ff */
[----:B------:R-:W-:-:S03]  /*c880*/  IMAD.WIDE.U32 R8, R8, c[0x0][0x1e0], RZ ;  /* 0x0000780008087a25 */ /* 0x000fc600078e00ff */
[C---:B------:R-:W-:Y:S01]  /*c890*/  @P0 SHF.L.U64.HI R3, R7.reuse, R2, c[0x0][0x1e4] ;  /* 0x0000790007030619 */ /* 0x040fe20000010202 */
[----:B------:R-:W-:Y:S02]  /*c8a0*/  @P0 IMAD.SHL.U32 R2, R7, 0x20, RZ ;  /* 0x0000002007020824 */ /* 0x000fe400078e00ff */
[----:B------:R-:W-:Y:S02]  /*c8b0*/  IMAD.IADD R4, R9, 0x1, R4 ;  /* 0x0000000109047824 */ /* 0x000fe400078e0204 */
[----:B------:R-:W-:-:S04]  /*c8c0*/  @P0 IMAD.WIDE.U32 R2, R8, 0x30, R2 ;  /* 0x0000003008020825 */ /* 0x000fc800078e0002 */
[----:B------:R-:W-:Y:S01]  /*c8d0*/  @P0 IMAD R9, R4, 0x30, RZ ;  /* 0x0000003004090824 */ /* 0x000fe200078e02ff */
[----:B------:R-:W-:-:S04]  /*c8e0*/  @P0 IADD3 R7, P1, R224, R2, RZ ;  /* 0x00000002e0070210 */ /* 0x000fc80007f3e0ff */
[----:B------:R-:W-:Y:S02]  /*c8f0*/  @P0 IADD3.X R12, R222, R9, R3, P1, !PT ;  /* 0x00000009de0c0210 */ /* 0x000fe40000ffe403 */
[----:B------:R-:W-:-:S13]  /*c900*/  ISETP.GE.AND P1, PT, R0, 0x1, PT ;  /* 0x000000010000780c */ /* 0x000fda0003f26270 */
[----:B------:R-:W-:Y:S02]  /*c910*/  @P1 IMAD.MOV.U32 R2, RZ, RZ, R224 ;  /* 0x000000ffff021224 */ /* 0x000fe400078e00e0 */
[----:B------:R-:W-:Y:S02]  /*c920*/  @P1 IMAD.MOV.U32 R3, RZ, RZ, R222 ;  /* 0x000000ffff031224 */ /* 0x000fe400078e00de */
[----:B------:R-:W-:Y:S02]  /*c930*/  @P1 IMAD R4, R4, 0x30, RZ ;  /* 0x0000003004041824 */ /* 0x000fe400078e02ff */
[----:B------:R-:W-:-:S04]  /*c940*/  @P1 IMAD.WIDE.U32 R2, R8, 0x30, R2 ;  /* 0x0000003008021825 */ /* 0x000fc800078e0002 */
        /* <DEDUP_REMOVED lines=16> */
.L_x_1908:
[----:B-1234-:R-:W-:Y:S05]  /*ca50*/  BSYNC B0 ;  /* 0x0000000000007941 */ /* 0x01efea0003800000 */
.L_x_1907:
[----:B------:R-:W2:Y:S01]  /*ca60*/  LDL R221, [R1+0x4] ;  /* 0x0000040001dd7983 */ /* 0x000ea20000100800 */
[----:B-----5:R-:W-:Y:S01]  /*ca70*/  SHF.R.S32.HI R0, RZ, 0x1f, R56 ;  /* 0x0000001fff007819 */ /* 0x020fe20000011438 */
[----:B------:R-:W-:Y:S01]  /*ca80*/  ULDC UR4, c[0x0][0x2c4] ;  /* 0x0000b10000047ab9 */ /* 0x000fe20000000800 */
[----:B------:R-:W-:Y:S01]  /*ca90*/  LOP3.LUT R215, R215, 0xffffffbf, RZ, 0xc0, !PT ;  /* 0xffffffbfd7d77812 */ /* 0x000fe200078ec0ff */
[----:B------:R-:W-:Y:S01]  /*caa0*/  UISETP.NE.AND UP0, UPT, UR4, 0x1, UPT ;  /* 0x000000010400788c */ /* 0x000fe2000bf05270 */
[CC--:B------:R-:W-:Y:S01]  /*cab0*/  LEA.HI R2, R0.reuse, R56.reuse, RZ, 0x2 ;  /* 0x0000003800027211 */ /* 0x0c0fe200078f10ff */
[----:B------:R-:W-:Y:S01]  /*cac0*/  IMAD.MOV.U32 R33, RZ, RZ, c[0x0][0x32c] ;  /* 0x0000cb00ff217624 */ /* 0x000fe200078e00ff */
[----:B------:R-:W-:Y:S01]  /*cad0*/  LEA.HI R0, R0, R56, RZ, 0x5 ;  /* 0x0000003800007211 */ /* 0x000fe200078f28ff */
[----:B------:R-:W-:Y:S01]  /*cae0*/  ULDC UR9, c[0x0][0x324] ;  /* 0x0000c90000097ab9 */ /* 0x000fe20000000800 */
[----:B------:R-:W-:Y:S01]  /*caf0*/  LOP3.LUT R2, R2, 0xfffffffc, RZ, 0xc0, !PT ;  /* 0xfffffffc02027812 */ /* 0x000fe200078ec0ff */
[----:B------:R-:W-:Y:S01]  /*cb00*/  ULOP3.LUT UR9, URZ, UR9, URZ, 0x33, !UPT ;  /* 0x000000093f097292 */ /* 0x000fe2000f8e333f */
[----:B------:R-:W-:Y:S01]  /*cb10*/  LOP3.LUT R3, R0, 0xffffffe0, RZ, 0xc0, !PT ;  /* 0xffffffe000037812 */ /* 0x000fe200078ec0ff */
[----:B------:R-:W0:Y:S01]  /*cb20*/  LDGDEPBAR ;  /* 0x00000000000079af */ /* 0x000e220000000000 */
[----:B------:R-:W-:Y:S01]  /*cb30*/  SHF.R.S32.HI R4, RZ, 0x5, R0 ;  /* 0x00000005ff047819 */ /* 0x000fe20000011400 */
[C---:B------:R-:W-:Y:S01]  /*cb40*/  IMAD.IADD R2, R56.reuse, 0x1, -R2 ;  /* 0x0000000138027824 */ /* 0x040fe200078e0a02 */
[----:B------:R-:W-:Y:S01]  /*cb50*/  SHF.R.S32.HI R7, RZ, 0x1f, R0 ;  /* 0x0000001fff077819 */ /* 0x000fe20000011400 */
[----:B------:R-:W-:Y:S01]  /*cb60*/  IMAD.IADD R0, R56, 0x1, -R3 ;  /* 0x0000000138007824 */ /* 0x000fe200078e0a03 */
[----:B------:R-:W-:-:S02]  /*cb70*/  PLOP3.LUT P0, PT, PT, PT, UP0, 0x80, 0x0 ;  /* 0x000000000000781c */ /* 0x000fc40003f0f008 */
[----:B------:R-:W-:Y:S02]  /*cb80*/  LEA.HI R7, R7, R4, RZ, 0x3 ;  /* 0x0000000407077211 */ /* 0x000fe400078f18ff */
[----:B------:R-:W-:Y:S02]  /*cb90*/  LEA.HI R3, R2, R2, RZ, 0x1 ;  /* 0x0000000202037211 */ /* 0x000fe400078f08ff */
[----:B------:R-:W-:Y:S02]  /*cba0*/  SHF.R.S32.HI R9, RZ, 0x1f, R0 ;  /* 0x0000001fff097819 */ /* 0x000fe40000011400 */
[----:B------:R-:W-:Y:S02]  /*cbb0*/  LOP3.LUT R8, R7, 0xffffff8, RZ, 0xc0, !PT ;  /* 0x0ffffff807087812 */ /* 0x000fe400078ec0ff */
[----:B------:R-:W-:Y:S02]  /*cbc0*/  LOP3.LUT R7, R3, 0x1ffffffe, RZ, 0xc0, !PT ;  /* 0x1ffffffe03077812 */ /* 0x000fe400078ec0ff */
[----:B------:R-:W-:Y:S01]  /*cbd0*/  LEA.HI R3, R9, R0, RZ, 0x2 ;  /* 0x0000000009037211 */ /* 0x000fe200078f10ff */
[----:B------:R-:W-:Y:S01]  /*cbe0*/  IMAD.IADD R4, R4, 0x1, -R8 ;  /* 0x0000000104047824 */ /* 0x000fe200078e0a08 */
[----:B------:R-:W-:Y:S01]  /*cbf0*/  @P0 LOP3.LUT R215, R215, 0x40, RZ, 0xfc, !PT ;  /* 0x00000040d7d70812 */ /* 0x000fe200078efcff */
[----:B------:R-:W-:Y:S01]  /*cc00*/  IMAD.IADD R2, R2, 0x1, -R7 ;  /* 0x0000000102027824 */ /* 0x000fe200078e0a07 */
[----:B------:R-:W-:Y:S01]  /*cc10*/  SHF.R.S32.HI R240, RZ, 0x2, R3 ;  /* 0x00000002fff07819 */ /* 0x000fe20000011403 */
[----:B------:R-:W-:Y:S01]  /*cc20*/  IMAD.SHL.U32 R238, R4, 0x10, RZ ;  /* 0x0000001004ee7824 */ /* 0x000fe200078e00ff */
[----:B------:R-:W-:Y:S01]  /*cc30*/  LOP3.LUT R215, R215, 0xffffefff, RZ, 0xc0, !PT ;  /* 0xffffefffd7d77812 */ /* 0x000fe200078ec0ff */
[----:B------:R-:W-:-:S02]  /*cc40*/  IMAD.SHL.U32 R237, R2, 0x8, RZ ;  /* 0x0000000802ed7824 */ /* 0x000fc400078e00ff */
[----:B--2---:R-:W-:-:S05]  /*cc50*/  IMAD R4, R221, 0x80, R240 ;  /* 0x00000080dd047824 */ /* 0x004fca00078e02f0 */
[----:B------:R-:W-:-:S05]  /*cc60*/  IADD3 R4, R237, R4, R238 ;  /* 0x00000004ed047210 */ /* 0x000fca0007ffe0ee */
[----:B------:R-:W-:-:S05]  /*cc70*/  @P0 IMAD.HI.U32 R2, R4, c[0x0][0x2c8], RZ ;  /* 0x0000b20004020a27 */ /* 0x000fca00078e00ff */
[----:B------:R-:W-:Y:S02]  /*cc80*/  @P0 SHF.R.U32.HI R4, RZ, c[0x0][0x2cc], R2 ;  /* 0x0000b300ff040a19 */ /* 0x000fe40000011602 */
[----:B------:R-:W-:Y:S02]  /*cc90*/  LOP3.LUT R2, R3, 0x7ffffffc, RZ, 0xc0, !PT ;  /* 0x7ffffffc03027812 */ /* 0x000fe400078ec0ff */
[----:B------:R-:W-:Y:S01]  /*cca0*/  ISETP.GE.AND P0, PT, R33, 0x1, PT ;  /* 0x000000012100780c */ /* 0x000fe20003f06270 */
[----:B------:R-:W1:Y:S02]  /*ccb0*/  SHFL.IDX PT, R3, R4, RZ, 0x1c1f ;  /* 0x001c1fff04037589 */ /* 0x000e6400000e0000 */
[----:B------:R-:W-:Y:S02]  /*ccc0*/  IMAD.IADD R2, R0, 0x1, -R2 ;  /* 0x0000000100027824 */ /* 0x000fe400078e0a02 */
[----:B------:R-:W-:Y:S02]  /*ccd0*/  IMAD.IADD R0, R104, 0x1, R5 ;  /* 0x0000000168007824 */ /* 0x000fe400078e0205 */
[----:B------:R-:W-:-:S04]  /*cce0*/  IMAD.SHL.U32 R235, R2, 0x2, RZ ;  /* 0x0000000202eb7824 */ /* 0x000fc800078e00ff */
[--C-:B------:R-:W-:Y:S01]  /*ccf0*/  IMAD.IADD R9, R0, 0x1, -R235.reuse ;  /* 0x0000000100097824 */ /* 0x100fe200078e0aeb */
[----:B------:R-:W-:Y:S01]  /*cd00*/  IADD3 R2, -R235, 0x1, R0 ;  /* 0x00000001eb027810 */ /* 0x000fe20007ffe100 */
[----:B------:R-:W-:Y:S01]  /*cd10*/  IMAD.IADD R12, R104, 0x1, -R235 ;  /* 0x00000001680c7824 */ /* 0x000fe200078e0aeb */
[----:B------:R-:W-:-:S03]  /*cd20*/  @P0 LOP3.LUT R215, R215, 0x1000, RZ, 0xfc, !PT ;  /* 0x00001000d7d70812 */ /* 0x000fc600078efcff */
[----:B------:R-:W-:-:S05]  /*cd30*/  IMAD.IADD R2, R2, 0x1, -R232 ;  /* 0x0000000102027824 */ /* 0x000fca00078e0ae8 */
[C---:B------:R-:W-:Y:S02]  /*cd40*/  IADD3 R7, R2.reuse, c[0x0][0x328], RZ ;  /* 0x0000ca0002077a10 */ /* 0x040fe40007ffe0ff */
        /* <DEDUP_REMOVED lines=15> */
.L_x_1911:
[----:B------:R-:W-:-:S13]  /*ce40*/  ISETP.NE.AND P0, PT, R33, 0x1, PT ;  /* 0x000000012100780c */ /* 0x000fda0003f05270 */
[----:B------:R-:W-:-:S05]  /*ce50*/  @P0 IMAD.HI.U32 R13, R3, c[0x0][0x330], RZ ;  /* 0x0000cc00030d0a27 */ /* 0x000fca00078e00ff */
[----:B------:R-:W-:Y:S02]  /*ce60*/  @P0 SHF.R.U32.HI R3, RZ, c[0x0][0x334], R13 ;  /* 0x0000cd00ff030a19 */ /* 0x000fe4000001160d */
.L_x_1912:
[----:B------:R-:W-:Y:S05]  /*ce70*/  BSYNC B0 ;  /* 0x0000000000007941 */ /* 0x000fea0003800000 */
.L_x_1910:
[----:B------:R-:W-:-:S05]  /*ce80*/  IMAD R3, R3, c[0x0][0x32c], R12 ;  /* 0x0000cb0003037a24 */ /* 0x000fca00078e020c */
[----:B------:R-:W-:Y:S02]  /*ce90*/  IADD3 R13, R3, c[0x0][0x32c], RZ ;  /* 0x0000cb00030d7a10 */ /* 0x000fe40007ffe0ff */
[----:B------:R-:W-:Y:S02]  /*cea0*/  IMNMX R0, R0, R3, !PT ;  /* 0x0000000300007217 */ /* 0x000fe40007800200 */
[----:B------:R-:W-:Y:S02]  /*ceb0*/  IMNMX R2, R2, R13, PT ;  /* 0x0000000d02027217 */ /* 0x000fe40003800200 */
.L_x_1909:
        /* <DEDUP_REMOVED lines=17> */
[----:B------:R-:W-:Y:S02]  /*cfd0*/  ISETP.GE.AND P5, PT, R104, 0x19, PT ;  /* 0x000000196800780c */ /* 0x000fe40003fa6270 */
        /* <DEDUP_REMOVED lines=9> */
[----:B------:R-:W-:Y:S02]  /*d070*/  P2R R18, PR, RZ, 0x2 ;  /* 0x00000002ff127803 */ /* 0x000fe40000000000 */
[----:B------:R-:W-:-:S02]  /*d080*/  FSEL R24, R37, -INF , !P0 ;  /* 0xff80000025187808 */ /* 0x000fc40004000000 */
[----:B------:R-:W-:Y:S02]  /*d090*/  ISETP.GT.AND P0, PT, R0, 0x18, !P5 ;  /* 0x000000180000780c */ /* 0x000fe40006f04270 */
        /* <DEDUP_REMOVED lines=15> */
[----:B------:R-:W-:-:S04]  /*d190*/  ISETP.GE.AND P0, PT, R104, 0x1, PT ;  /* 0x000000016800780c */ /* 0x000fc80003f06270 */
[----:B------:R-:W-:Y:S02]  /*d1a0*/  P2R R20, PR, RZ, 0x1 ;  /* 0x00000001ff147803 */ /* 0x000fe40000000000 */
        /* <DEDUP_REMOVED lines=23> */
.L_x_1915:
[----:B------:R-:W-:-:S13]  /*d320*/  ISETP.NE.AND P0, PT, R33, 0x1, PT ;  /* 0x000000012100780c */ /* 0x000fda0003f05270 */
[----:B------:R-:W-:-:S05]  /*d330*/  @P0 IMAD.HI.U32 R4, R3, c[0x0][0x330], RZ ;  /* 0x0000cc0003040a27 */ /* 0x000fca00078e00ff */
[----:B------:R-:W-:Y:S02]  /*d340*/  @P0 SHF.R.U32.HI R3, RZ, c[0x0][0x334], R4 ;  /* 0x0000cd00ff030a19 */ /* 0x000fe40000011604 */
.L_x_1916:
[----:B------:R-:W-:Y:S05]  /*d350*/  BSYNC B0 ;  /* 0x0000000000007941 */ /* 0x000fea0003800000 */
.L_x_1914:
[----:B------:R-:W-:-:S05]  /*d360*/  IMAD R3, R3, c[0x0][0x32c], R12 ;  /* 0x0000cb0003037a24 */ /* 0x000fca00078e020c */
[----:B------:R-:W-:Y:S02]  /*d370*/  IADD3 R4, R3, c[0x0][0x32c], RZ ;  /* 0x0000cb0003047a10 */ /* 0x000fe40007ffe0ff */
[----:B------:R-:W-:Y:S02]  /*d380*/  IMNMX R0, R0, R3, !PT ;  /* 0x0000000300007217 */ /* 0x000fe40007800200 */
[----:B------:R-:W-:Y:S02]  /*d390*/  IMNMX R2, R2, R4, PT ;  /* 0x0000000402027217 */ /* 0x000fe40003800200 */
.L_x_1913:
[----:B------:R-:W-:Y:S01]  /*d3a0*/  ISETP.NE.AND P0, PT, R13, RZ, PT ;  /* 0x000000ff0d00720c */ /* 0x000fe20003f05270 */
[----:B------:R-:W-:Y:S01]  /*d3b0*/  LDSM.16.MT88.4 R40, [R198] ;  /* 0x00000000c628783b */ /* 0x000fe20000004200 */
[----:B------:R-:W-:Y:S02]  /*d3c0*/  FMNMX.FTZ R9, R16, R17, !PT ;  /* 0x0000001110097209 */ /* 0x000fe40007810000 */
[----:B------:R-:W-:Y:S01]  /*d3d0*/  ISETP.GT.AND P0, PT, R0, 0x1, !P0 ;  /* 0x000000010000780c */ /* 0x000fe20004704270 */
[----:B------:R-:W-:Y:S01]  /*d3e0*/  LDSM.16.MT88.4 R56, [R196+0x800] ;  /* 0x00080000c438783b */ /* 0x000fe20000004200 */
[----:B------:R-:W-:-:S02]  /*d3f0*/  FMNMX.FTZ R9, R21, R9, !PT ;  /* 0x0000000915097209 */ /* 0x000fc40007810000 */
[----:B------:R-:W-:Y:S01]  /*d400*/  ISETP.LT.OR P0, PT, R2, 0x2, P0 ;  /* 0x000000020200780c */ /* 0x000fe20000701670 */
[----:B------:R-:W-:Y:S01]  /*d410*/  LDSM.16.MT88.4 R68, [R147+0x1800] ;  /* 0x001800009344783b */ /* 0x000fe20000004200 */
[----:B------:R-:W-:Y:S02]  /*d420*/  FMNMX.FTZ R9, R22, R9, !PT ;  /* 0x0000000916097209 */ /* 0x000fe40007810000 */
[----:B------:R-:W-:Y:S01]  /*d430*/  FSEL R7, R63, -INF , !P0 ;  /* 0xff8000003f077808 */ /* 0x000fe20004000000 */
[----:B------:R-:W-:Y:S01]  /*d440*/  LDSM.16.MT88.4 R64, [R198+0x800] ;  /* 0x00080000c640783b */ /* 0x000fe20000004200 */
[----:B------:R-:W-:Y:S02]  /*d450*/  ISETP.NE.AND P0, PT, R14, RZ, PT ;  /* 0x000000ff0e00720c */ /* 0x000fe40003f05270 */
[----:B------:R-:W-:Y:S01]  /*d460*/  FMNMX.FTZ R9, R23, R9, !PT ;  /* 0x0000000917097209 */ /* 0x000fe20007810000 */
[----:B------:R-:W-:Y:S01]  /*d470*/  LDSM.16.MT88.4 R52, [R147+0x2000] ;  /* 0x002000009334783b */ /* 0x000fe20000004200 */
[----:B------:R-:W-:-:S02]  /*d480*/  ISETP.GT.AND P0, PT, R0, 0x8, !P0 ;  /* 0x000000080000780c */ /* 0x000fc40004704270 */
[----:B------:R-:W-:Y:S01]  /*d490*/  FMNMX.FTZ R9, R24, R9, !PT ;  /* 0x0000000918097209 */ /* 0x000fe20007810000 */
[----:B------:R-:W-:Y:S01]  /*d4a0*/  LDSM.16.MT88.4 R156, [R196+0x1000] ;  /* 0x00100000c49c783b */ /* 0x000fe20000004200 */
[----:B------:R-:W-:Y:S02]  /*d4b0*/  ISETP.LT.OR P0, PT, R2, 0x9, P0 ;  /* 0x000000090200780c */ /* 0x000fe40000701670 */
[----:B------:R-:W-:Y:S01]  /*d4c0*/  FMNMX.FTZ R9, R28, R9, !PT ;  /* 0x000000091c097209 */ /* 0x000fe20007810000 */
[----:B------:R-:W-:Y:S01]  /*d4d0*/  LDSM.16.MT88.4 R164, [R147+0x1000] ;  /* 0x0010000093a4783b */ /* 0x000fe20000004200 */
[----:B------:R-:W-:Y:S02]  /*d4e0*/  FSEL R12, R46, -INF , !P0 ;  /* 0xff8000002e0c7808 */ /* 0x000fe40004000000 */
[----:B------:R-:W-:Y:S02]  /*d4f0*/  ISETP.NE.AND P0, PT, R15, RZ, PT ;  /* 0x000000ff0f00720c */ /* 0x000fe40003f05270 */
[----:B------:R-:W-:-:S02]  /*d500*/  FMNMX.FTZ R9, R29, R9, !PT ;  /* 0x000000091d097209 */ /* 0x000fc40007810000 */
[----:B------:R-:W-:Y:S02]  /*d510*/  ISETP.GT.AND P0, PT, R0, 0x9, !P0 ;  /* 0x000000090000780c */ /* 0x000fe40004704270 */
[----:B------:R-:W-:Y:S02]  /*d520*/  FMNMX.FTZ R9, R87, R9, !PT ;  /* 0x0000000957097209 */ /* 0x000fe40007810000 */
[----:B------:R-:W-:Y:S02]  /*d530*/  ISETP.LT.OR P0, PT, R2, 0xa, P0 ;  /* 0x0000000a0200780c */ /* 0x000fe40000701670 */
[----:B------:R-:W-:Y:S02]  /*d540*/  FMNMX.FTZ R9, R86, R9, !PT ;  /* 0x0000000956097209 */ /* 0x000fe40007810000 */
[----:B------:R-:W-:Y:S02]  /*d550*/  FSEL R13, R47, -INF , !P0 ;  /* 0xff8000002f0d7808 */ /* 0x000fe40004000000 */
[----:B------:R-:W-:-:S02]  /*d560*/  ISETP.NE.AND P0, PT, R18, RZ, PT ;  /* 0x000000ff1200720c */ /* 0x000fc40003f05270 */
[----:B------:R-:W-:Y:S02]  /*d570*/  FMNMX.FTZ R9, R85, R9, !PT ;  /* 0x0000000955097209 */ /* 0x000fe40007810000 */
[----:B------:R-:W-:Y:S02]  /*d580*/  ISETP.GT.AND P0, PT, R0, 0x10, !P0 ;  /* 0x000000100000780c */ /* 0x000fe40004704270 */
[----:B------:R-:W-:Y:S02]  /*d590*/  FMNMX.FTZ R9, R84, R9, !PT ;  /* 0x0000000954097209 */ /* 0x000fe40007810000 */
[----:B------:R-:W-:-:S04]  /*d5a0*/  ISETP.LT.OR P0, PT, R2, 0x11, P0 ;  /* 0x000000110200780c */ /* 0x000fc80000701670 */
[----:B------:R-:W-:Y:S02]  /*d5b0*/  FSEL R14, R38, -INF , !P0 ;  /* 0xff800000260e7808 */ /* 0x000fe40004000000 */
[----:B------:R-:W-:Y:S02]  /*d5c0*/  ISETP.GT.AND P0, PT, R0, 0x11, !P6 ;  /* 0x000000110000780c */ /* 0x000fe40007704270 */
[----:B------:R-:W-:Y:S02]  /*d5d0*/  ISETP.NE.AND P6, PT, R19, RZ, PT ;  /* 0x000000ff1300720c */ /* 0x000fe40003fc5270 */
[----:B------:R-:W-:-:S04]  /*d5e0*/  ISETP.LT.OR P0, PT, R2, 0x12, P0 ;  /* 0x000000120200780c */ /* 0x000fc80000701670 */
[----:B------:R-:W-:Y:S02]  /*d5f0*/  FSEL R15, R39, -INF , !P0 ;  /* 0xff800000270f7808 */ /* 0x000fe40004000000 */
[----:B------:R-:W-:Y:S01]  /*d600*/  ISETP.GT.AND P0, PT, R0, 0x18, !P5 ;  /* 0x000000180000780c */ /* 0x000fe20006f04270 */
[----:B------:R-:W-:Y:S01]  /*d610*/  LDSM.16.MT88.4 R36, [R196] ;  /* 0x00000000c424783b */ /* 0x000fe20000004200 */
[----:B------:R-:W-:Y:S02]  /*d620*/  ISETP.NE.AND P5, PT, R20, RZ, PT ;  /* 0x000000ff1400720c */ /* 0x000fe40003fa5270 */
[----:B------:R-:W-:-:S04]  /*d630*/  ISETP.LT.OR P0, PT, R2, 0x19, P0 ;  /* 0x000000190200780c */ /* 0x000fc80000701670 */
[----:B------:R-:W-:Y:S02]  /*d640*/  FSEL R20, R32, -INF , !P0 ;  /* 0xff80000020147808 */ /* 0x000fe40004000000 */
[----:B------:R-:W-:Y:S01]  /*d650*/  ISETP.GT.AND P0, PT, R0, 0x19, !P4 ;  /* 0x000000190000780c */ /* 0x000fe20006704270 */
[----:B------:R-:W-:Y:S03]  /*d660*/  LDSM.16.MT88.4 R32, [R147+0x800] ;  /* 0x000800009320783b */ /* 0x000fe60000004200 */
        /* <DEDUP_REMOVED lines=14> */
[----:B------:R-:W-:Y:S01]  /*d750*/  ISETP.GT.AND P0, PT, R0, 0x29, !P6 ;  /* 0x000000290000780c */ /* 0x000fe20007704270 */
[----:B------:R-:W-:Y:S01]  /*d760*/  LDSM.16.MT88.4 R60, [R197] ;  /* 0x00000000c53c783b */ /* 0x000fe20000004200 */
[----:B------:R-:W-:Y:S02]  /*d770*/  LOP3.LUT P6, RZ, R215, 0x40, RZ, 0xc0, !PT ;  /* 0x00000040d7ff7812 */ /* 0x000fe400078cc0ff */
[----:B------:R-:W-:Y:S01]  /*d780*/  ISETP.LT.OR P0, PT, R2, 0x2a, P0 ;  /* 0x0000002a0200780c */ /* 0x000fe20000701670 */
[----:B------:R-:W1:Y:S03]  /*d790*/  SHFL.BFLY PT, R0, R9, 0x2, 0x1f ;  /* 0x0c401f0009007f89 */ /* 0x000e6600000e0000 */
[----:B------:R-:W-:-:S02]  /*d7a0*/  FSEL R80, R26, -INF , !P0 ;  /* 0xff8000001a507808 */ /* 0x000fc40004000000 */
        /* <DEDUP_REMOVED lines=10> */
[----:B------:R-:W-:Y:S01]  /*d850*/  FFMA.FTZ R3, R16, c[0x0][0x2d0], -R2 ;  /* 0x0000b40010037a23 */ /* 0x000fe20000010802 */
[----:B------:R-:W-:-:S03]  /*d860*/  FMNMX.FTZ R8, R15, R0, !PT ;  /* 0x000000000f087209 */ /* 0x000fc60007810000 */
[----:B------:R1:W-:Y:S01]  /*d870*/  MUFU.EX2 R109, R3 ;  /* 0x00000003006d7308 */ /* 0x0003e20000000800 */
[----:B------:R-:W-:-:S04]  /*d880*/  FMNMX.FTZ R8, R20, R8, !PT ;  /* 0x0000000814087209 */ /* 0x000fc80007810000 */
[----:B------:R-:W-:-:S04]  /*d890*/  FMNMX.FTZ R8, R44, R8, !PT ;  /* 0x000000082c087209 */ /* 0x000fc80007810000 */
[----:B------:R-:W-:-:S04]  /*d8a0*/  FMNMX.FTZ R8, R83, R8, !PT ;  /* 0x0000000853087209 */ /* 0x000fc80007810000 */
[----:B------:R-:W-:Y:S01]  /*d8b0*/  FMNMX.FTZ R8, R82, R8, !PT ;  /* 0x0000000852087209 */ /* 0x000fe20007810000 */
[----:B-1----:R-:W-:-:S03]  /*d8c0*/  FFMA.FTZ R3, R17, c[0x0][0x2d0], -R2 ;  /* 0x0000b40011037a23 */ /* 0x002fc60000010802 */
[----:B------:R-:W-:Y:S01]  /*d8d0*/  FMNMX.FTZ R8, R81, R8, !PT ;  /* 0x0000000851087209 */ /* 0x000fe20007810000 */
[----:B------:R1:W2:Y:S03]  /*d8e0*/  MUFU.EX2 R108, R3 ;  /* 0x00000003006c7308 */ /* 0x0002a60000000800 */
[----:B------:R-:W-:-:S05]  /*d8f0*/  FMNMX.FTZ R8, R80, R8, !PT ;  /* 0x0000000850087209 */ /* 0x000fca0007810000 */
[----:B------:R-:W3:Y:S01]  /*d900*/  SHFL.BFLY PT, R0, R8, 0x2, 0x1f ;  /* 0x0c401f0008007f89 */ /* 0x000ee200000e0000 */
[----:B-1----:R-:W-:Y:S01]  /*d910*/  FFMA.FTZ R3, R21, c[0x0][0x2d0], -R2 ;  /* 0x0000b40015037a23 */ /* 0x002fe20000010802 */
[----:B--2---:R-:W-:-:S03]  /*d920*/  F2FP.BF16.PACK_AB R16, R108, R109 ;  /* 0x0000006d6c10723e */ /* 0x004fc600000010ff */
[----:B------:R1:W-:Y:S01]  /*d930*/  MUFU.EX2 R117, R3 ;  /* 0x0000000300757308 */ /* 0x0003e20000000800 */
[----:B---3--:R-:W-:-:S05]  /*d940*/  FMNMX.FTZ R8, R8, R0, !PT ;  /* 0x0000000008087209 */ /* 0x008fca0007810000 */
[----:B------:R-:W2:Y:S01]  /*d950*/  SHFL.BFLY PT, R0, R8, 0x1, 0x1f ;  /* 0x0c201f0008007f89 */ /* 0x000ea200000e0000 */
[----:B-1----:R-:W-:-:S04]  /*d960*/  FFMA.FTZ R3, R22, c[0x0][0x2d0], -R2 ;  /* 0x0000b40016037a23 */ /* 0x002fc80000010802 */
[----:B------:R1:W3:Y:S02]  /*d970*/  MUFU.EX2 R116, R3 ;  /* 0x0000000300747308 */ /* 0x0002e40000000800 */
[----:B-1----:R-:W-:Y:S01]  /*d980*/  FFMA.FTZ R3, R23, c[0x0][0x2d0], -R2 ;  /* 0x0000b40017037a23 */ /* 0x002fe20000010802 */
[----:B---3--:R-:W-:Y:S02]  /*d990*/  F2FP.BF16.PACK_AB R18, R116, R117 ;  /* 0x000000757412723e */ /* 0x008fe400000010ff */
[----:B--2---:R-:W-:-:S03]  /*d9a0*/  FMNMX.FTZ R8, R8, R0, !PT ;  /* 0x0000000008087209 */ /* 0x004fc60007810000 */
[----:B------:R1:W-:Y:S01]  /*d9b0*/  MUFU.EX2 R118, R3 ;  /* 0x0000000300767308 */ /* 0x0003e20000000800 */
[C---:B------:R-:W-:Y:S01]  /*d9c0*/  FSETP.NEU.FTZ.AND P0, PT, R8.reuse, -INF , PT ;  /* 0xff8000000800780b */ /* 0x040fe20003f1d000 */
[----:B------:R-:W-:-:S05]  /*d9d0*/  FMUL.FTZ R0, R8, c[0x0][0x2d0] ;  /* 0x0000b40008007a20 */ /* 0x000fca0000410000 */
[----:B------:R-:W-:Y:S01]  /*d9e0*/  FSEL R0, R0, RZ, P0 ;  /* 0x000000ff00007208 */ /* 0x000fe20000000000 */
[----:B-1----:R-:W-:Y:S02]  /*d9f0*/  FFMA.FTZ R3, R24, c[0x0][0x2d0], -R2 ;  /* 0x0000b40018037a23 */ /* 0x002fe40000010802 */
[----:B------:R-:W1:Y:S02]  /*da00*/  LDSM.16.MT88.4 R24, [R147] ;  /* 0x000000009318783b */ /* 0x000e640000004200 */
[----:B------:R2:W-:Y:S02]  /*da10*/  MUFU.EX2 R126, R3 ;  /* 0x00000003007e7308 */ /* 0x0005e40000000800 */
[----:B--2---:R-:W-:-:S06]  /*da20*/  FFMA.FTZ R3, R4, c[0x0][0x2d0], -R0 ;  /* 0x0000b40004037a23 */ /* 0x004fcc0000010800 */
[----:B------:R2:W-:Y:S02]  /*da30*/  MUFU.EX2 R4, R3 ;  /* 0x0000000300047308 */ /* 0x0005e40000000800 */
[----:B--2---:R-:W-:-:S06]  /*da40*/  FFMA.FTZ R3, R7, c[0x0][0x2d0], -R0 ;  /* 0x0000b40007037a23 */ /* 0x004fcc0000010800 */
[----:B------:R2:W3:Y:S02]  /*da50*/  MUFU.EX2 R7, R3 ;  /* 0x0000000300077308 */ /* 0x0004e40000000800 */
[----:B--2---:R-:W-:Y:S01]  /*da60*/  FFMA.FTZ R3, R12, c[0x0][0x2d0], -R0 ;  /* 0x0000b4000c037a23 */ /* 0x004fe20000010800 */
[----:B---3--:R-:W-:Y:S01]  /*da70*/  F2FP.BF16.PACK_AB R17, R7, R4 ;  /* 0x000000040711723e */ /* 0x008fe200000010ff */
[----:B------:R-:W-:Y:S01]  /*da80*/  FADD.FTZ R4, R4, R7 ;  /* 0x0000000704047221 */ /* 0x000fe20000010000 */
[----:B------:R-:W-:-:S03]  /*da90*/  F2FP.BF16.PACK_AB R12, R126, R118 ;  /* 0x000000767e0c723e */ /* 0x000fc600000010ff */
[----:B------:R2:W3:Y:S02]  /*daa0*/  MUFU.EX2 R124, R3 ;  /* 0x00000003007c7308 */ /* 0x0004e40000000800 */
[----:B--2---:R-:W-:Y:S02]  /*dab0*/  FFMA.FTZ R3, R13, c[0x0][0x2d0], -R0 ;  /* 0x0000b4000d037a23 */ /* 0x004fe40000010800 */
[----:B---3--:R-:W-:-:S04]  /*dac0*/  FADD.FTZ R7, R124, R4 ;  /* 0x000000047c077221 */ /* 0x008fc80000010000 */
[----:B------:R2:W3:Y:S02]  /*dad0*/  MUFU.EX2 R127, R3 ;  /* 0x00000003007f7308 */ /* 0x0004e40000000800 */
[----:B--2---:R-:W-:Y:S01]  /*dae0*/  FFMA.FTZ R3, R28, c[0x0][0x2d0], -R2 ;  /* 0x0000b4001c037a23 */ /* 0x004fe20000010802 */
[----:B---3--:R-:W-:-:S05]  /*daf0*/  F2FP.BF16.PACK_AB R19, R127, R124 ;  /* 0x0000007c7f13723e */ /* 0x008fca00000010ff */
[----:B------:R2:W-:Y:S02]  /*db00*/  MUFU.EX2 R125, R3 ;  /* 0x00000003007d7308 */ /* 0x0005e40000000800 */
[----:B------:R-:W-:Y:S01]  /*db10*/  HMMA.16816.F32.BF16 R48, R16, R38, RZ ;  /* 0x000000261030723c */ /* 0x000fe200000418ff */
[----:B--2---:R-:W-:-:S07]  /*db20*/  FFMA.FTZ R3, R29, c[0x0][0x2d0], -R2 ;  /* 0x0000b4001d037a23 */ /* 0x004fce0000010802 */
[C---:B-1----:R-:W-:Y:S01]  /*db30*/  HMMA.16816.F32.BF16 R28, R16.reuse, R24, RZ ;  /* 0x00000018101c723c */ /* 0x042fe200000418ff */
[----:B------:R1:W2:Y:S07]  /*db40*/  MUFU.EX2 R132, R3 ;  /* 0x0000000300847308 */ /* 0x0002ae0000000800 */
[----:B------:R-:W-:Y:S01]  /*db50*/  HMMA.16816.F32.BF16 R24, R16, R26, RZ ;  /* 0x0000001a1018723c */ /* 0x000fe200000418ff */
[----:B-1----:R-:W-:Y:S01]  /*db60*/  FFMA.FTZ R3, R14, c[0x0][0x2d0], -R0 ;  /* 0x0000b4000e037a23 */ /* 0x002fe20000010800 */
[----:B--2---:R-:W-:-:S03]  /*db70*/  F2FP.BF16.PACK_AB R14, R132, R125 ;  /* 0x0000007d840e723e */ /* 0x004fc600000010ff */
[----:B------:R1:W-:Y:S02]  /*db80*/  MUFU.EX2 R76, R3 ;  /* 0x00000003004c7308 */ /* 0x0003e40000000800 */
[----:B-1----:R-:W-:-:S06]  /*db90*/  FFMA.FTZ R3, R15, c[0x0][0x2d0], -R0 ;  /* 0x0000b4000f037a23 */ /* 0x002fcc0000010800 */
[----:B------:R1:W2:Y:S02]  /*dba0*/  MUFU.EX2 R77, R3 ;  /* 0x00000003004d7308 */ /* 0x0002a40000000800 */
[--C-:B-1----:R-:W-:Y:S01]  /*dbb0*/  FFMA.FTZ R3, R20, c[0x0][0x2d0], -R0.reuse ;  /* 0x0000b40014037a23 */ /* 0x102fe20000010800 */
[----:B--2---:R-:W-:Y:S01]  /*dbc0*/  F2FP.BF16.PACK_AB R13, R77, R76 ;  /* 0x0000004c4d0d723e */ /* 0x004fe200000010ff */
[C---:B------:R-:W-:Y:S04]  /*dbd0*/  HMMA.16816.F32.BF16 R20, R16.reuse, R36, RZ ;  /* 0x000000241014723c */ /* 0x040fe800000418ff */
[----:B------:R1:W-:Y:S04]  /*dbe0*/  MUFU.EX2 R79, R3 ;  /* 0x00000003004f7308 */ /* 0x0003e80000000800 */
[----:B------:R-:W-:Y:S01]  /*dbf0*/  HMMA.16816.F32.BF16 R36, R16, R40, RZ ;  /* 0x000000281024723c */ /* 0x000fe200000418ff */
[----:B-1----:R-:W-:-:S02]  /*dc00*/  FFMA.FTZ R3, R44, c[0x0][0x2d0], -R0 ;  /* 0x0000b4002c037a23 */ /* 0x002fc40000010800 */
[----:B------:R-:W-:Y:S02]  /*dc10*/  LDSM.16.MT88.4 R44, [R196+0x1800] ;  /* 0x00180000c42c783b */ /* 0x000fe40000004200 */
[----:B------:R-:W1:Y:S02]  /*dc20*/  MUFU.EX2 R78, R3 ;  /* 0x00000003004e7308 */ /* 0x000e640000000800 */
[----:B-1----:R-:W-:-:S07]  /*dc30*/  F2FP.BF16.PACK_AB R15, R78, R79 ;  /* 0x0000004f4e0f723e */ /* 0x002fce00000010ff */
[C---:B------:R-:W-:Y:S08]  /*dc40*/  HMMA.16816.F32.BF16 R168, R12.reuse, R32, R28 ;  /* 0x000000200ca8723c */ /* 0x040ff0000004181c */
[----:B------:R-:W-:Y:S08]  /*dc50*/  HMMA.16816.F32.BF16 R148, R12, R34, R24 ;  /* 0x000000220c94723c */ /* 0x000ff00000041818 */
[----:B------:R-:W-:Y:S01]  /*dc60*/  HMMA.16816.F32.BF16 R32, R16, R42, RZ ;  /* 0x0000002a1020723c */ /* 0x000fe200000418ff */
[----:B------:R-:W1:Y:S07]  /*dc70*/  LDSM.16.MT88.4 R40, [R197+0x800] ;  /* 0x00080000c528783b */ /* 0x000e6e0000004200 */
[----:B------:R-:W-:Y:S08]  /*dc80*/  HMMA.16816.F32.BF16 R160, R12, R56, R20 ;  /* 0x000000380ca0723c */ /* 0x000ff00000041814 */
[----:B------:R-:W-:Y:S08]  /*dc90*/  HMMA.16816.F32.BF16 R20, R16, R68, RZ ;  /* 0x000000441014723c */ /* 0x000ff000000418ff */
[----:B------:R-:W-:Y:S01]  /*dca0*/  HMMA.16816.F32.BF16 R72, R12, R58, R48 ;  /* 0x0000003a0c48723c */ /* 0x000fe20000041830 */
[----:B------:R-:W2:Y:S04]  /*dcb0*/  LDSM.16.MT88.4 R48, [R198+0x1800] ;  /* 0x00180000c630783b */ /* 0x000ea80000004200 */
[----:B------:R-:W-:Y:S03]  /*dcc0*/  LDSM.16.MT88.4 R56, [R196+0x3000] ;  /* 0x00300000c438783b */ /* 0x000fe60000004200 */
[C---:B------:R-:W-:Y:S08]  /*dcd0*/  HMMA.16816.F32.BF16 R28, R16.reuse, R60, RZ ;  /* 0x0000003c101c723c */ /* 0x040ff000000418ff */
[----:B------:R-:W-:Y:S01]  /*dce0*/  HMMA.16816.F32.BF16 R24, R16, R62, RZ ;  /* 0x0000003e1018723c */ /* 0x000fe200000418ff */
[----:B------:R-:W-:Y:S07]  /*dcf0*/  LDSM.16.MT88.4 R60, [R196+0x2000] ;  /* 0x00200000c43c783b */ /* 0x000fee0000004200 */
[----:B------:R-:W-:Y:S01]  /*dd00*/  HMMA.16816.F32.BF16 R32, R12, R66, R32 ;  /* 0x000000420c20723c */ /* 0x000fe20000041820 */
[----:B------:R-:W-:-:S02]  /*dd10*/  IMAD.MOV.U32 R102, RZ, RZ, R72 ;  /* 0x000000ffff667224 */ /* 0x000fc400078e0048 */
[----:B------:R-:W-:Y:S02]  /*dd20*/  IMAD.MOV.U32 R101, RZ, RZ, R73 ;  /* 0x000000ffff657224 */ /* 0x000fe400078e0049 */
[----:B------:R-:W-:Y:S02]  /*dd30*/  IMAD.MOV.U32 R100, RZ, RZ, R74 ;  /* 0x000000ffff647224 */ /* 0x000fe400078e004a */
[----:B------:R-:W-:Y:S01]  /*dd40*/  IMAD.MOV.U32 R3, RZ, RZ, R75 ;  /* 0x000000ffff037224 */ /* 0x000fe200078e004b */
[C---:B------:R-:W-:Y:S01]  /*dd50*/  HMMA.16816.F32.BF16 R20, R12.reuse, R52, R20 ;  /* 0x000000340c14723c */ /* 0x040fe20000041814 */
[----:B------:R-:W3:Y:S07]  /*dd60*/  LDSM.16.MT88.4 R72, [R197+0x1800] ;  /* 0x00180000c548783b */ /* 0x000eee0000004200 */
[C---:B------:R-:W-:Y:S01]  /*dd70*/  HMMA.16816.F32.BF16 R152, R12.reuse, R64, R36 ;  /* 0x000000400c98723c */ /* 0x040fe20000041824 */
[----:B------:R-:W4:Y:S07]  /*dd80*/  LDSM.16.MT88.4 R64, [R198+0x2000] ;  /* 0x00200000c640783b */ /* 0x000f2e0000004200 */
[----:B-1----:R-:W-:Y:S01]  /*dd90*/  HMMA.16816.F32.BF16 R28, R12, R40, R28 ;  /* 0x000000280c1c723c */ /* 0x002fe2000004181c */
[----:B------:R-:W-:-:S02]  /*dda0*/  IMAD.MOV.U32 R95, RZ, RZ, R32 ;  /* 0x000000ffff5f7224 */ /* 0x000fc400078e0020 */
[----:B------:R-:W-:Y:S02]  /*ddb0*/  IMAD.MOV.U32 R94, RZ, RZ, R33 ;  /* 0x000000ffff5e7224 */ /* 0x000fe400078e0021 */
[----:B------:R-:W-:Y:S02]  /*ddc0*/  IMAD.MOV.U32 R93, RZ, RZ, R34 ;  /* 0x000000ffff5d7224 */ /* 0x000fe400078e0022 */
[----:B------:R-:W-:Y:S01]  /*ddd0*/  IMAD.MOV.U32 R92, RZ, RZ, R35 ;  /* 0x000000ffff5c7224 */ /* 0x000fe200078e0023 */
[----:B------:R-:W-:Y:S01]  /*dde0*/  HMMA.16816.F32.BF16 R24, R12, R42, R24 ;  /* 0x0000002a0c18723c */ /* 0x000fe20000041818 */
[----:B------:R-:W-:Y:S01]  /*ddf0*/  IMAD.MOV.U32 R104, RZ, RZ, R20 ;  /* 0x000000ffff687224 */ /* 0x000fe200078e0014 */
[----:B------:R-:W1:Y:S01]  /*de00*/  LDSM.16.MT88.4 R40, [R197+0x2000] ;  /* 0x00200000c528783b */ /* 0x000e620000004200 */
[----:B------:R-:W-:Y:S02]  /*de10*/  IMAD.MOV.U32 R103, RZ, RZ, R21 ;  /* 0x000000ffff677224 */ /* 0x000fe400078e0015 */
[----:B------:R-:W-:-:S02]  /*de20*/  IMAD.MOV.U32 R53, RZ, RZ, R22 ;  /* 0x000000ffff357224 */ /* 0x000fc400078e0016 */
[----:B------:R-:W-:Y:S01]  /*de30*/  IMAD.MOV.U32 R52, RZ, RZ, R23 ;  /* 0x000000ffff347224 */ /* 0x000fe200078e0017 */
[C---:B------:R-:W-:Y:S01]  /*de40*/  HMMA.16816.F32.BF16 R32, R16.reuse, R70, RZ ;  /* 0x000000461020723c */ /* 0x040fe200000418ff */
[----:B------:R-:W-:Y:S07]  /*de50*/  LDSM.16.MT88.4 R68, [R198+0x3000] ;  /* 0x00300000c644783b */ /* 0x000fee0000004200 */
[----:B--2---:R-:W-:Y:S01]  /*de60*/  HMMA.16816.F32.BF16 R20, R16, R48, RZ ;  /* 0x000000301014723c */ /* 0x004fe200000418ff */
[----:B------:R-:W-:-:S02]  /*de70*/  IMAD.MOV.U32 R91, RZ, RZ, R28 ;  /* 0x000000ffff5b7224 */ /* 0x000fc400078e001c */
[----:B------:R-:W-:Y:S02]  /*de80*/  IMAD.MOV.U32 R90, RZ, RZ, R29 ;  /* 0x000000ffff5a7224 */ /* 0x000fe400078e001d */
[----:B------:R-:W-:Y:S02]  /*de90*/  IMAD.MOV.U32 R89, RZ, RZ, R30 ;  /* 0x000000ffff597224 */ /* 0x000fe400078e001e */
[----:B------:R-:W-:Y:S01]  /*dea0*/  IMAD.MOV.U32 R88, RZ, RZ, R31 ;  /* 0x000000ffff587224 */ /* 0x000fe200078e001f */
[----:B------:R-:W-:Y:S01]  /*deb0*/  MOV R96, R27 ;  /* 0x0000001b00607202 */ /* 0x000fe20000000f00 */
[----:B------:R-:W-:Y:S01]  /*dec0*/  IMAD.MOV.U32 R99, RZ, RZ, R24 ;  /* 0x000000ffff637224 */ /* 0x000fe200078e0018 */
[----:B------:R-:W-:Y:S01]  /*ded0*/  HMMA.16816.F32.BF16 R36, R16, R50, RZ ;  /* 0x000000321024723c */ /* 0x000fe200000418ff */
[----:B------:R-:W-:Y:S01]  /*dee0*/  IMAD.MOV.U32 R98, RZ, RZ, R25 ;  /* 0x000000ffff627224 */ /* 0x000fe200078e0019 */
[----:B------:R-:W-:Y:S01]  /*def0*/  LDSM.16.MT88.4 R48, [R196+0x3800] ;  /* 0x00380000c430783b */ /* 0x000fe20000004200 */
[----:B------:R-:W-:-:S05]  /*df00*/  IMAD.MOV.U32 R97, RZ, RZ, R26 ;  /* 0x000000ffff617224 */ /* 0x000fca00078e001a */
[C---:B------:R-:W-:Y:S08]  /*df10*/  HMMA.16816.F32.BF16 R28, R16.reuse, R44, RZ ;  /* 0x0000002c101c723c */ /* 0x040ff000000418ff */
[----:B------:R-:W-:Y:S01]  /*df20*/  HMMA.16816.F32.BF16 R24, R16, R46, RZ ;  /* 0x0000002e1018723c */ /* 0x000fe200000418ff */
[----:B------:R-:W2:Y:S07]  /*df30*/  LDSM.16.MT88.4 R44, [R147+0x3000] ;  /* 0x00300000932c783b */ /* 0x000eae0000004200 */
[----:B------:R-:W-:Y:S08]  /*df40*/  HMMA.16816.F32.BF16 R248, R12, R54, R32 ;  /* 0x000000360cf8723c */ /* 0x000ff00000041820 */
[----:B---3--:R-:W-:Y:S07]  /*df50*/  HMMA.16816.F32.BF16 R32, R16, R72, RZ ;  /* 0x000000481020723c */ /* 0x008fee00000418ff */
[----:B------:R-:W-:Y:S01]  /*df60*/  IMAD.MOV.U32 R73, RZ, RZ, R105 ;  /* 0x000000ffff497224 */ /* 0x000fe200078e0069 */
[----:B----4-:R-:W-:Y:S07]  /*df70*/  HMMA.16816.F32.BF16 R192, R12, R64, R20 ;  /* 0x000000400cc0723c */ /* 0x010fee0000041814 */
[----:B------:R-:W-:Y:S01]  /*df80*/  IMAD.MOV.U32 R64, RZ, RZ, R104 ;  /* 0x000000ffff407224 */ /* 0x000fe200078e0068 */
[----:B------:R-:W-:Y:S01]  /*df90*/  HMMA.16816.F32.BF16 R20, R16, R74, RZ ;  /* 0x0000004a1014723c */ /* 0x000fe200000418ff */
[----:B------:R-:W-:-:S07]  /*dfa0*/  IMAD.MOV.U32 R65, RZ, RZ, R103 ;  /* 0x000000ffff417224 */ /* 0x000fce00078e0067 */
[C---:B------:R-:W-:Y:S07]  /*dfb0*/  HMMA.16816.F32.BF16 R188, R12.reuse, R66, R36 ;  /* 0x000000420cbc723c */ /* 0x040fee0000041824 */
[----:B------:R-:W-:Y:S01]  /*dfc0*/  IMAD.MOV.U32 R66, RZ, RZ, R53 ;  /* 0x000000ffff427224 */ /* 0x000fe200078e0035 */
[C---:B-1----:R-:W-:Y:S01]  /*dfd0*/  HMMA.16816.F32.BF16 R180, R12.reuse, R40, R32 ;  /* 0x000000280cb4723c */ /* 0x042fe20000041820 */
[----:B------:R-:W-:Y:S02]  /*dfe0*/  IMAD.MOV.U32 R67, RZ, RZ, R52 ;  /* 0x000000ffff437224 */ /* 0x000fe400078e0034 */
[----:B------:R-:W1:Y:S05]  /*dff0*/  LDSM.16.MT88.4 R52, [R147+0x3800] ;  /* 0x003800009334783b */ /* 0x000e6a0000004200 */
[----:B------:R-:W-:Y:S01]  /*e000*/  HMMA.16816.F32.BF16 R184, R12, R42, R20 ;  /* 0x0000002a0cb8723c */ /* 0x000fe20000041814 */
[----:B------:R-:W-:Y:S07]  /*e010*/  LDSM.16.MT88.4 R40, [R197+0x3000] ;  /* 0x00300000c528783b */ /* 0x000fee0000004200 */
[C---:B--2---:R-:W-:Y:S07]  /*e020*/  HMMA.16816.F32.BF16 R32, R16.reuse, R46, RZ ;  /* 0x0000002e1020723c */ /* 0x044fee00000418ff */
[----:B------:R-:W-:Y:S01]  /*e030*/  IMAD.MOV.U32 R46, RZ, RZ, R97 ;  /* 0x000000ffff2e7224 */ /* 0x000fe200078e0061 */
[----:B------:R-:W-:Y:S01]  /*e040*/  HMMA.16816.F32.BF16 R36, R16, R44, RZ ;  /* 0x0000002c1024723c */ /* 0x000fe200000418ff */
[----:B------:R-:W-:-:S06]  /*e050*/  IMAD.MOV.U32 R47, RZ, RZ, R96 ;  /* 0x000000ffff2f7224 */ /* 0x000fcc00078e0060 */
[----:B------:R-:W-:Y:S01]  /*e060*/  IMAD.MOV.U32 R44, RZ, RZ, R99 ;  /* 0x000000ffff2c7224 */ /* 0x000fe200078e0063 */
[----:B------:R-:W-:Y:S01]  /*e070*/  HMMA.16816.F32.BF16 R216, R12, R60, R28 ;  /* 0x0000003c0cd8723c */ /* 0x000fe2000004181c */
[----:B------:R-:W-:-:S07]  /*e080*/  MOV R45, R98 ;  /* 0x00000062002d7202 */ /* 0x000fce0000000f00 */
[----:B------:R-:W-:Y:S01]  /*e090*/  HMMA.16816.F32.BF16 R244, R12, R62, R24 ;  /* 0x0000003e0cf4723c */ /* 0x000fe20000041818 */
[----:B------:R-:W2:Y:S07]  /*e0a0*/  LDSM.16.MT88.4 R60, [R198+0x3800] ;  /* 0x00380000c63c783b */ /* 0x000eae0000004200 */
[C---:B------:R-:W-:Y:S07]  /*e0b0*/  HMMA.16816.F32.BF16 R24, R16.reuse, R58, RZ ;  /* 0x0000003a1018723c */ /* 0x040fee00000418ff */
[----:B------:R-:W-:Y:S01]  /*e0c0*/  IMAD.MOV.U32 R58, RZ, RZ, R89 ;  /* 0x000000ffff3a7224 */ /* 0x000fe200078e0059 */
[----:B------:R-:W-:Y:S01]  /*e0d0*/  HMMA.16816.F32.BF16 R28, R16, R56, RZ ;  /* 0x00000038101c723c */ /* 0x000fe200000418ff */
[----:B------:R-:W-:-:S06]  /*e0e0*/  IMAD.MOV.U32 R59, RZ, RZ, R88 ;  /* 0x000000ffff3b7224 */ /* 0x000fcc00078e0058 */
[----:B------:R-:W-:Y:S01]  /*e0f0*/  IMAD.MOV.U32 R56, RZ, RZ, R91 ;  /* 0x000000ffff387224 */ /* 0x000fe200078e005b */
[----:B------:R-:W-:Y:S01]  /*e100*/  HMMA.16816.F32.BF16 R20, R16, R68, RZ ;  /* 0x000000441014723c */ /* 0x000fe200000418ff */
[----:B------:R-:W-:-:S07]  /*e110*/  IMAD.MOV.U32 R57, RZ, RZ, R90 ;  /* 0x000000ffff397224 */ /* 0x000fce00078e005a */
[C---:B-1----:R-:W-:Y:S01]  /*e120*/  HMMA.16816.F32.BF16 R88, R12.reuse, R54, R32 ;  /* 0x000000360c58723c */ /* 0x042fe20000041820 */
[----:B------:R-:W1:Y:S06]  /*e130*/  LDSM.16.MT88.4 R32, [R197+0x3800] ;  /* 0x00380000c520783b */ /* 0x000e6c0000004200 */
[----:B------:R-:W-:Y:S01]  /*e140*/  IMAD.MOV.U32 R54, RZ, RZ, R93 ;  /* 0x000000ffff367224 */ /* 0x000fe200078e005d */
[C---:B------:R-:W-:Y:S01]  /*e150*/  HMMA.16816.F32.BF16 R96, R12.reuse, R52, R36 ;  /* 0x000000340c60723c */ /* 0x040fe20000041824 */
[----:B------:R-:W-:Y:S01]  /*e160*/  MOV R55, R92 ;  /* 0x0000005c00377202 */ /* 0x000fe20000000f00 */
[----:B------:R-:W3:Y:S05]  /*e170*/  LDSM.16.MT88.4 R36, [R147+0x4800] ;  /* 0x004800009324783b */ /* 0x000eea0000004200 */
[----:B------:R-:W-:Y:S01]  /*e180*/  IMAD.MOV.U32 R52, RZ, RZ, R95 ;  /* 0x000000ffff347224 */ /* 0x000fe200078e005f */
[----:B--2---:R-:W-:Y:S01]  /*e190*/  HMMA.16816.F32.BF16 R104, R12, R60, R20 ;  /* 0x0000003c0c68723c */ /* 0x004fe20000041814 */
[----:B------:R-:W-:-:S07]  /*e1a0*/  IMAD.MOV.U32 R53, RZ, RZ, R94 ;  /* 0x000000ffff357224 */ /* 0x000fce00078e005e */
[----:B------:R-:W-:Y:S07]  /*e1b0*/  HMMA.16816.F32.BF16 R92, R12, R50, R24 ;  /* 0x000000320c5c723c */ /* 0x000fee0000041818 */
[----:B------:R-:W-:Y:S01]  /*e1c0*/  IMAD.MOV.U32 R51, RZ, RZ, R3 ;  /* 0x000000ffff337224 */ /* 0x000fe200078e0003 */
[----:B------:R-:W-:Y:S01]  /*e1d0*/  HMMA.16816.F32.BF16 R24, R16, R40, RZ ;  /* 0x000000281018723c */ /* 0x000fe200000418ff */
[----:B------:R-:W-:Y:S02]  /*e1e0*/  FADD.FTZ R3, R109, R108 ;  /* 0x0000006c6d037221 */ /* 0x000fe40000010000 */
[----:B------:R-:W-:-:S02]  /*e1f0*/  IMAD.MOV.U32 R50, RZ, RZ, R100 ;  /* 0x000000ffff327224 */ /* 0x000fc400078e0064 */
[----:B------:R-:W-:-:S03]  /*e200*/  FADD.FTZ R3, R117, R3 ;  /* 0x0000000375037221 */ /* 0x000fc60000010000 */
[----:B------:R-:W-:Y:S01]  /*e210*/  HMMA.16816.F32.BF16 R20, R16, R42, RZ ;  /* 0x0000002a1014723c */ /* 0x000fe200000418ff */
[----:B------:R-:W-:Y:S01]  /*e220*/  FADD.FTZ R3, R116, R3 ;  /* 0x0000000374037221 */ /* 0x000fe20000010000 */
[----:B------:R-:W-:Y:S03]  /*e230*/  LDSM.16.MT88.4 R40, [R197+0x1000] ;  /* 0x00100000c528783b */ /* 0x000fe60000004200 */
[----:B------:R-:W-:-:S03]  /*e240*/  FADD.FTZ R3, R118, R3 ;  /* 0x0000000376037221 */ /* 0x000fc60000010000 */
[----:B------:R-:W-:Y:S01]  /*e250*/  HMMA.16816.F32.BF16 R176, R12, R48, R28 ;  /* 0x000000300cb0723c */ /* 0x000fe2000004181c */
[----:B------:R-:W-:-:S04]  /*e260*/  FADD.FTZ R3, R126, R3 ;  /* 0x000000037e037221 */ /* 0x000fc80000010000 */
[----:B------:R-:W-:Y:S02]  /*e270*/  FADD.FTZ R4, R125, R3 ;  /* 0x000000037d047221 */ /* 0x000fe40000010000 */
[----:B------:R-:W-:Y:S01]  /*e280*/  IMAD.MOV.U32 R48, RZ, RZ, R102 ;  /* 0x000000ffff307224 */ /* 0x000fe200078e0066 */
[C---:B-1----:R-:W-:Y:S01]  /*e290*/  HMMA.16816.F32.BF16 R172, R12.reuse, R32, R24 ;  /* 0x000000200cac723c */ /* 0x042fe20000041818 */
[----:B------:R-:W1:Y:S01]  /*e2a0*/  LDSM.16.MT88.4 R24, [R147+0x5000] ;  /* 0x005000009318783b */ /* 0x000e620000004200 */
[----:B------:R-:W-:Y:S02]  /*e2b0*/  IMAD.MOV.U32 R49, RZ, RZ, R101 ;  /* 0x000000ffff317224 */ /* 0x000fe400078e0065 */
[----:B------:R-:W-:Y:S02]  /*e2c0*/  FADD.FTZ R3, R127, R7 ;  /* 0x000000077f037221 */ /* 0x000fe40000010000 */
[----:B------:R-:W-:Y:S02]  /*e2d0*/  FFMA.FTZ R7, R86, c[0x0][0x2d0], -R2 ;  /* 0x0000b40056077a23 */ /* 0x000fe40000010802 */
[----:B------:R-:W-:Y:S01]  /*e2e0*/  HMMA.16816.F32.BF16 R112, R12, R34, R20 ;  /* 0x000000220c70723c */ /* 0x000fe20000041814 */
[----:B------:R-:W-:-:S02]  /*e2f0*/  FADD.FTZ R33, R132, R4 ;  /* 0x0000000484217221 */ /* 0x000fc40000010000 */
[--C-:B------:R-:W-:Y:S02]  /*e300*/  FFMA.FTZ R32, R87, c[0x0][0x2d0], -R2.reuse ;  /* 0x0000b40057207a23 */ /* 0x100fe40000010802 */
[----:B------:R-:W-:Y:S02]  /*e310*/  FADD.FTZ R3, R76, R3 ;  /* 0x000000034c037221 */ /* 0x000fe40000010000 */
[--C-:B------:R-:W-:Y:S01]  /*e320*/  FFMA.FTZ R35, R85, c[0x0][0x2d0], -R2.reuse ;  /* 0x0000b40055237a23 */ /* 0x100fe20000010802 */
[C---:B---3--:R-:W-:Y:S01]  /*e330*/  HMMA.16816.F32.BF16 R20, R16.reuse, R36, RZ ;  /* 0x000000241014723c */ /* 0x048fe200000418ff */
[----:B------:R-:W-:Y:S02]  /*e340*/  FFMA.FTZ R34, R84, c[0x0][0x2d0], -R2 ;  /* 0x0000b40054227a23 */ /* 0x000fe40000010802 */
[----:B------:R-:W-:Y:S02]  /*e350*/  FADD.FTZ R2, R77, R3 ;  /* 0x000000034d027221 */ /* 0x000fe40000010000 */
[----:B------:R-:W-:Y:S01]  /*e360*/  FFMA.FTZ R3, R83, c[0x0][0x2d0], -R0 ;  /* 0x0000b40053037a23 */ /* 0x000fe20000010800 */
[----:B------:R-:W-:Y:S01]  /*e370*/  MUFU.EX2 R35, R35 ;  /* 0x0000002300237308 */ /* 0x000fe20000000800 */
[----:B------:R-:W-:Y:S01]  /*e380*/  FADD.FTZ R2, R79, R2 ;  /* 0x000000024f027221 */ /* 0x000fe20000010000 */
[----:B------:R-:W-:Y:S01]  /*e390*/  HMMA.16816.F32.BF16 R28, R16, R70, RZ ;  /* 0x00000046101c723c */ /* 0x000fe200000418ff */
[----:B------:R-:W-:-:S05]  /*e3a0*/  FFMA.FTZ R4, R82, c[0x0][0x2d0], -R0 ;  /* 0x0000b40052047a23 */ /* 0x000fca0000010800 */
[----:B------:R-:W-:Y:S10]  /*e3b0*/  MUFU.EX2 R3, R3 ;  /* 0x0000000300037308 */ /* 0x000ff40000000800 */
[C---:B-1----:R-:W-:Y:S08]  /*e3c0*/  HMMA.16816.F32.BF16 R108, R12.reuse, R24, R20 ;  /* 0x000000180c6c723c */ /* 0x042ff00000041814 */
[----:B------:R-:W-:Y:S01]  /*e3d0*/  HMMA.16816.F32.BF16 R100, R12, R62, R28 ;  /* 0x0000003e0c64723c */ /* 0x000fe2000004181c */
[----:B------:R-:W1:Y:S07]  /*e3e0*/  LDSM.16.MT88.4 R28, [R196+0x4800] ;  /* 0x00480000c41c783b */ /* 0x000e6e0000004200 */
[----:B------:R-:W-:Y:S11]  /*e3f0*/  HMMA.16816.F32.BF16 R20, R16, R38, RZ ;  /* 0x000000261014723c */ /* 0x000ff600000418ff */
[----:B------:R-:W-:Y:S11]  /*e400*/  @!UPT UIADD3 URZ, URZ, URZ, URZ ;  /* 0x0000003f3f3ff290 */ /* 0x000ff6000fffe03f */
[----:B------:R-:W-:Y:S02]  /*e410*/  @!UPT UIADD3 URZ, URZ, URZ, URZ ;  /* 0x0000003f3f3ff290 */ /* 0x000fe4000fffe03f */
[----:B------:R-:W-:Y:S01]  /*e420*/  HMMA.16816.F32.BF16 R120, R12, R26, R20 ;  /* 0x0000001a0c78723c */ /* 0x000fe20000041814 */
[----:B------:R-:W2:Y:S07]  /*e430*/  LDSM.16.MT88.4 R24, [R196+0x5000] ;  /* 0x00500000c418783b */ /* 0x000eae0000004200 */
[----:B-1----:R-:W-:Y:S11]  /*e440*/  HMMA.16816.F32.BF16 R20, R16, R28, RZ ;  /* 0x0000001c1014723c */ /* 0x002ff600000418ff */
[----:B------:R-:W-:Y:S11]  /*e450*/  @!UPT UIADD3 URZ, URZ, URZ, URZ ;  /* 0x0000003f3f3ff290 */ /* 0x000ff6000fffe03f */
[----:B------:R-:W-:Y:S02]  /*e460*/  @!UPT UIADD3 URZ, URZ, URZ, URZ ;  /* 0x0000003f3f3ff290 */ /* 0x000fe4000fffe03f */
[----:B--2---:R-:W-:Y:S08]  /*e470*/  HMMA.16816.F32.BF16 R116, R12, R24, R20 ;  /* 0x000000180c74723c */ /* 0x004ff00000041814 */
[----:B------:R-:W-:Y:S01]  /*e480*/  HMMA.16816.F32.BF16 R20, R16, R30, RZ ;  /* 0x0000001e1014723c */ /* 0x000fe200000418ff */
[----:B------:R-:W1:Y:S11]  /*e490*/  LDSM.16.MT88.4 R28, [R198+0x4800] ;  /* 0x00480000c61c783b */ /* 0x000e760000004200 */
[----:B------:R-:W-:Y:S11]  /*e4a0*/  @!UPT UIADD3 URZ, URZ, URZ, URZ ;  /* 0x0000003f3f3ff290 */ /* 0x000ff6000fffe03f */
[----:B------:R-:W-:Y:S01]  /*e4b0*/  @!UPT UIADD3 URZ, URZ, URZ, URZ ;  /* 0x0000003f3f3ff290 */ /* 0x000fe2000fffe03f */
[----:B------:R-:W-:Y:S01]  /*e4c0*/  HMMA.16816.F32.BF16 R128, R12, R26, R20 ;  /* 0x0000001a0c80723c */ /* 0x000fe20000041814 */
[----:B------:R-:W2:Y:S07]  /*e4d0*/  LDSM.16.MT88.4 R24, [R198+0x5000] ;  /* 0x00500000c618783b */ /* 0x000eae0000004200 */
[----:B-1----:R-:W-:Y:S01]  /*e4e0*/  HMMA.16816.F32.BF16 R20, R16, R28, RZ ;  /* 0x0000001c1014723c */ /* 0x002fe200000418ff */
[----:B------:R-:W-:Y:S08]  /*e4f0*/  MUFU.EX2 R29, R32 ;  /* 0x00000020001d7308 */ /* 0x000ff00000000800 */
[----:B------:R-:W1:Y:S11]  /*e500*/  MUFU.EX2 R28, R7 ;  /* 0x00000007001c7308 */ /* 0x000e760000000800 */
[----:B------:R-:W-:Y:S04]  /*e510*/  @!UPT UIADD3 URZ, URZ, URZ, URZ ;  /* 0x0000003f3f3ff290 */ /* 0x000fe8000fffe03f */
[----:B--2---:R-:W-:Y:S01]  /*e520*/  HMMA.16816.F32.BF16 R124, R12, R24, R20 ;  /* 0x000000180c7c723c */ /* 0x004fe20000041814 */
[----:B-1----:R-:W-:-:S06]  /*e530*/  F2FP.BF16.PACK_AB R136, R28, R29 ;  /* 0x0000001d1c88723e */ /* 0x002fcc00000010ff */
[----:B------:R-:W-:Y:S01]  /*e540*/  FFMA.FTZ R25, R80, c[0x0][0x2d0], -R0 ;  /* 0x0000b40050197a23 */ /* 0x000fe20000010800 */
[----:B------:R-:W-:Y:S01]  /*e550*/  HMMA.16816.F32.BF16 R20, R16, R30, RZ ;  /* 0x0000001e1014723c */ /* 0x000fe200000418ff */
[----:B------:R-:W-:Y:S02]  /*e560*/  FADD.FTZ R24, R78, R2 ;  /* 0x000000024e187221 */ /* 0x000fe40000010000 */
[----:B------:R-:W1:Y:S02]  /*e570*/  MUFU.EX2 R2, R4 ;  /* 0x0000000400027308 */ /* 0x000e640000000800 */
[----:B-1----:R-:W-:Y:S11]  /*e580*/  F2FP.BF16.PACK_AB R137, R2, R3 ;  /* 0x000000030289723e */ /* 0x002ff600000010ff */
[----:B------:R-:W-:Y:S08]  /*e590*/  @!UPT UIADD3 URZ, URZ, URZ, URZ ;  /* 0x0000003f3f3ff290 */ /* 0x000ff0000fffe03f */
[----:B------:R-:W-:Y:S01]  /*e5a0*/  HMMA.16816.F32.BF16 R132, R12, R26, R20 ;  /* 0x0000001a0c84723c */ /* 0x000fe20000041814 */
[----:B------:R-:W1:Y:S01]  /*e5b0*/  LDSM.16.MT88.4 R20, [R197+0x4800] ;  /* 0x00480000c514783b */ /* 0x000e620000004200 */
[----:B------:R-:W2:Y:S05]  /*e5c0*/  MUFU.EX2 R27, R34 ;  /* 0x00000022001b7308 */ /* 0x000eaa0000000800 */
[----:B------:R-:W-:Y:S02]  /*e5d0*/  FFMA.FTZ R26, R81, c[0x0][0x2d0], -R0 ;  /* 0x0000b400511a7a23 */ /* 0x000fe40000010800 */
[----:B------:R-:W-:Y:S01]  /*e5e0*/  FADD.FTZ R0, R29, R33 ;  /* 0x000000211d007221 */ /* 0x000fe20000010000 */
[----:B------:R-:W3:Y:S01]  /*e5f0*/  LDSM.16.MT88.4 R80, [R147+0x4000] ;  /* 0x004000009350783b */ /* 0x000ee20000004200 */
[----:B------:R-:W-:Y:S01]  /*e600*/  MUFU.EX2 R4, R26 ;  /* 0x0000001a00047308 */ /* 0x000fe20000000800 */
[----:B------:R-:W-:-:S02]  /*e610*/  IMAD.MOV.U32 R33, RZ, RZ, R73 ;  /* 0x000000ffff217224 */ /* 0x000fc400078e0049 */
[----:B------:R-:W-:Y:S01]  /*e620*/  FADD.FTZ R7, R28, R0 ;  /* 0x000000001c077221 */ /* 0x000fe20000010000 */
[----:B------:R-:W-:Y:S03]  /*e630*/  LDSM.16.MT88.4 R72, [R197+0x2800] ;  /* 0x00280000c548783b */ /* 0x000fe60000004200 */
[----:B------:R-:W-:Y:S01]  /*e640*/  FADD.FTZ R7, R35, R7 ;  /* 0x0000000723077221 */ /* 0x000fe20000010000 */
[----:B------:R-:W4:Y:S01]  /*e650*/  MUFU.EX2 R0, R25 ;  /* 0x0000001900007308 */ /* 0x000f220000000800 */
[C---:B--2---:R-:W-:Y:S02]  /*e660*/  F2FP.BF16.PACK_AB R138, R27.reuse, R35 ;  /* 0x000000231b8a723e */ /* 0x044fe400000010ff */
[----:B------:R-:W-:Y:S01]  /*e670*/  FADD.FTZ R229, R27, R7 ;  /* 0x000000071be57221 */ /* 0x000fe20000010000 */
[----:B----4-:R-:W-:Y:S01]  /*e680*/  F2FP.BF16.PACK_AB R139, R0, R4 ;  /* 0x00000004008b723e */ /* 0x010fe200000010ff */
[C---:B-1----:R-:W-:Y:S08]  /*e690*/  HMMA.16816.F32.BF16 R28, R16.reuse, R20, RZ ;  /* 0x00000014101c723c */ /* 0x042ff000000418ff */
[----:B------:R-:W-:Y:S07]  /*e6a0*/  HMMA.16816.F32.BF16 R20, R16, R22, RZ ;  /* 0x000000161014723c */ /* 0x000fee00000418ff */
[----:B------:R-:W-:Y:S01]  /*e6b0*/  FADD.FTZ R16, R3, R24 ;  /* 0x0000001803107221 */ /* 0x000fe20000010000 */
[----:B---3--:R-:W-:Y:S01]  /*e6c0*/  HMMA.16816.F32.BF16 R76, R136, R80, R96 ;  /* 0x00000050884c723c */ /* 0x008fe20000041860 */
[----:B------:R-:W2:Y:S02]  /*e6d0*/  LDL R3, [R1+0x58] ;  /* 0x0000580001037983 */ /* 0x000ea40000100800 */
[----:B------:R-:W-:-:S02]  /*e6e0*/  FADD.FTZ R16, R2, R16 ;  /* 0x0000001002107221 */ /* 0x000fc40000010000 */
[----:B------:R-:W-:Y:S02]  /*e6f0*/  LDSM.16.MT88.4 R96, [R198+0x4000] ;  /* 0x00400000c660783b */ /* 0x000fe40000004200 */
[----:B------:R-:W-:Y:S01]  /*e700*/  FADD.FTZ R7, R4, R16 ;  /* 0x0000001004077221 */ /* 0x000fe20000010000 */
[C---:B------:R-:W-:Y:S01]  /*e710*/  HMMA.16816.F32.BF16 R80, R136.reuse, R82, R88 ;  /* 0x000000528850723c */ /* 0x040fe20000041858 */
[----:B------:R-:W2:Y:S01]  /*e720*/  LDL R4, [R1+0x64] ;  /* 0x0000640001047983 */ /* 0x000ea20000100800 */
[----:B------:R-:W-:Y:S02]  /*e730*/  IMAD.MOV.U32 R32, RZ, RZ, c[0x0][0x32c] ;  /* 0x0000cb00ff207624 */ /* 0x000fe400078e00ff */
[----:B------:R-:W-:Y:S01]  /*e740*/  FADD.FTZ R230, R0, R7 ;  /* 0x0000000700e67221 */ /* 0x000fe20000010000 */
[----:B------:R-:W1:Y:S03]  /*e750*/  LDSM.16.MT88.4 R88, [R196+0x4000] ;  /* 0x00400000c458783b */ /* 0x000e660000004200 */
[C---:B------:R-:W-:Y:S01]  /*e760*/  HMMA.16816.F32.BF16 R160, R136.reuse, R156, R160 ;  /* 0x0000009c88a0723c */ /* 0x040fe200000418a0 */
[----:B------:R-:W-:Y:S07]  /*e770*/  LDSM.16.MT88.4 R16, [R197+0x5000] ;  /* 0x00500000c510783b */ /* 0x000fee0000004200 */
[C---:B------:R-:W-:Y:S01]  /*e780*/  HMMA.16816.F32.BF16 R156, R136.reuse, R158, R48 ;  /* 0x0000009e889c723c */ /* 0x040fe20000041830 */
[----:B------:R-:W3:Y:S07]  /*e790*/  LDSM.16.MT88.4 R48, [R147+0x2800] ;  /* 0x002800009330783b */ /* 0x000eee0000004200 */
[C---:B------:R-:W-:Y:S01]  /*e7a0*/  HMMA.16816.F32.BF16 R36, R136.reuse, R40, R56 ;  /* 0x000000288824723c */ /* 0x040fe20000041838 */
[----:B------:R-:W-:Y:S07]  /*e7b0*/  LDSM.16.MT88.4 R56, [R196+0x2800] ;  /* 0x00280000c438783b */ /* 0x000fee0000004200 */
[C---:B------:R-:W-:Y:S08]  /*e7c0*/  HMMA.16816.F32.BF16 R40, R136.reuse, R42, R44 ;  /* 0x0000002a8828723c */ /* 0x040ff0000004182c */
[C---:B------:R-:W-:Y:S08]  /*e7d0*/  HMMA.16816.F32.BF16 R168, R136.reuse, R164, R168 ;  /* 0x000000a488a8723c */ /* 0x040ff000000418a8 */
[C---:B-1----:R-:W-:Y:S08]  /*e7e0*/  HMMA.16816.F32.BF16 R84, R136.reuse, R88, R176 ;  /* 0x000000588854723c */ /* 0x042ff000000418b0 */
[C---:B------:R-:W-:Y:S08]  /*e7f0*/  HMMA.16816.F32.BF16 R88, R136.reuse, R90, R92 ;  /* 0x0000005a8858723c */ /* 0x040ff0000004185c */
[C---:B------:R-:W-:Y:S01]  /*e800*/  HMMA.16816.F32.BF16 R92, R136.reuse, R96, R104 ;  /* 0x00000060885c723c */ /* 0x040fe20000041868 */
[----:B------:R-:W1:Y:S07]  /*e810*/  LDSM.16.MT88.4 R104, [R197+0x4000] ;  /* 0x00400000c568783b */ /* 0x000e6e0000004200 */
[C---:B------:R-:W-:Y:S08]  /*e820*/  HMMA.16816.F32.BF16 R96, R136.reuse, R98, R100 ;  /* 0x000000628860723c */ /* 0x040ff00000041864 */
[C---:B---3--:R-:W-:Y:S01]  /*e830*/  HMMA.16816.F32.BF16 R44, R136.reuse, R48, R64 ;  /* 0x00000030882c723c */ /* 0x048fe20000041840 */
[----:B------:R-:W3:Y:S07]  /*e840*/  LDSM.16.MT88.4 R64, [R198+0x2800] ;  /* 0x00280000c640783b */ /* 0x000eee0000004200 */
[----:B------:R-:W-:Y:S01]  /*e850*/  HMMA.16816.F32.BF16 R164, R136, R166, R148 ;  /* 0x000000a688a4723c */ /* 0x000fe20000041894 */
[----:B------:R-:W4:Y:S07]  /*e860*/  LDSM.16.MT88.4 R148, [R198+0x1000] ;  /* 0x00100000c694783b */ /* 0x000f2e0000004200 */
[C---:B------:R-:W-:Y:S08]  /*e870*/  HMMA.16816.F32.BF16 R28, R12.reuse, R16, R28 ;  /* 0x000000100c1c723c */ /* 0x040ff0000004181c */
[----:B------:R-:W-:Y:S01]  /*e880*/  HMMA.16816.F32.BF16 R20, R12, R18, R20 ;  /* 0x000000120c14723c */ /* 0x000fe20000041814 */
[----:B------:R-:W-:Y:S07]  /*e890*/  LDSM.16.MT88.4 R12, [R197+0x5800] ;  /* 0x00580000c50c783b */ /* 0x000fee0000004200 */
[C---:B-1----:R-:W-:Y:S08]  /*e8a0*/  HMMA.16816.F32.BF16 R100, R136.reuse, R104, R172 ;  /* 0x000000688864723c */ /* 0x042ff000000418ac */
[C---:B------:R-:W-:Y:S01]  /*e8b0*/  HMMA.16816.F32.BF16 R104, R136.reuse, R106, R112 ;  /* 0x0000006a8868723c */ /* 0x040fe20000041870 */
[----:B------:R-:W1:Y:S07]  /*e8c0*/  LDSM.16.MT88.4 R112, [R147+0x5800] ;  /* 0x005800009370783b */ /* 0x000e6e0000004200 */
[C---:B---3--:R-:W-:Y:S08]  /*e8d0*/  HMMA.16816.F32.BF16 R60, R136.reuse, R64, R192 ;  /* 0x00000040883c723c */ /* 0x048ff000000418c0 */
[C---:B----4-:R-:W-:Y:S08]  /*e8e0*/  HMMA.16816.F32.BF16 R152, R136.reuse, R148, R152 ;  /* 0x000000948898723c */ /* 0x050ff00000041898 */
[C---:B------:R-:W-:Y:S08]  /*e8f0*/  HMMA.16816.F32.BF16 R68, R136.reuse, R72, R180 ;  /* 0x000000488844723c */ /* 0x040ff000000418b4 */
[C---:B------:R-:W-:Y:S08]  /*e900*/  HMMA.16816.F32.BF16 R48, R136.reuse, R50, R248 ;  /* 0x000000328830723c */ /* 0x040ff000000418f8 */
[C---:B-1----:R-:W-:Y:S08]  /*e910*/  HMMA.16816.F32.BF16 R108, R136.reuse, R112, R108 ;  /* 0x00000070886c723c */ /* 0x042ff0000004186c */
[----:B------:R-:W-:Y:S01]  /*e920*/  HMMA.16816.F32.BF16 R112, R136, R114, R120 ;  /* 0x000000728870723c */ /* 0x000fe20000041878 */
[----:B------:R-:W1:Y:S01]  /*e930*/  LDSM.16.MT88.4 R120, [R196+0x5800] ;  /* 0x00580000c478783b */ /* 0x000e620000004200 */
[----:B------:R-:W-:-:S04]  /*e940*/  IMAD.SHL.U32 R194, R221, 0x80, RZ ;  /* 0x00000080ddc27824 */ /* 0x000fc800078e00ff */
[----:B------:R-:W-:Y:S02]  /*e950*/  @P6 IMAD.HI.U32 R2, R194, c[0x0][0x2c8], RZ ;  /* 0x0000b200c2026a27 */ /* 0x000fe400078e00ff */
[----:B------:R-:W-:Y:S02]  /*e960*/  HMMA.16816.F32.BF16 R148, R136, R150, R52 ;  /* 0x000000968894723c */ /* 0x000fe40000041834 */
[----:B------:R-:W-:-:S06]  /*e970*/  IMAD.MOV.U32 R0, RZ, RZ, R194 ;  /* 0x000000ffff007224 */ /* 0x000fcc00078e00c2 */
[C---:B------:R-:W-:Y:S08]  /*e980*/  HMMA.16816.F32.BF16 R64, R136.reuse, R66, R188 ;  /* 0x000000428840723c */ /* 0x040ff000000418bc */
[C---:B------:R-:W-:Y:S08]  /*e990*/  HMMA.16816.F32.BF16 R72, R136.reuse, R74, R184 ;  /* 0x0000004a8848723c */ /* 0x040ff000000418b8 */
[C---:B-1----:R-:W-:Y:S08]  /*e9a0*/  HMMA.16816.F32.BF16 R116, R136.reuse, R120, R116 ;  /* 0x000000788874723c */ /* 0x042ff00000041874 */
[----:B------:R-:W-:Y:S01]  /*e9b0*/  HMMA.16816.F32.BF16 R120, R136, R122, R128 ;  /* 0x0000007a8878723c */ /* 0x000fe20000041880 */
[----:B------:R-:W1:Y:S01]  /*e9c0*/  LDSM.16.MT88.4 R128, [R198+0x5800] ;  /* 0x00580000c680783b */ /* 0x000e620000004200 */
[----:B------:R-:W-:-:S02]  /*e9d0*/  @P6 SHF.R.U32.HI R0, RZ, c[0x0][0x2cc], R2 ;  /* 0x0000b300ff006a19 */ /* 0x000fc40000011602 */
[----:B------:R-:W-:-:S04]  /*e9e0*/  ISETP.GE.AND P6, PT, R32, 0x1, PT ;  /* 0x000000012000780c */ /* 0x000fc80003fc6270 */
[----:B------:R-:W-:Y:S01]  /*e9f0*/  HMMA.16816.F32.BF16 R52, R136, R56, R216 ;  /* 0x000000388834723c */ /* 0x000fe200000418d8 */
[----:B------:R-:W-:-:S07]  /*ea00*/  IADD3 R221, R33, -0x2, RZ ;  /* 0xfffffffe21dd7810 */ /* 0x000fce0007ffe0ff */
[C---:B------:R-:W-:Y:S08]  /*ea10*/  HMMA.16816.F32.BF16 R56, R136.reuse, R58, R244 ;  /* 0x0000003a8838723c */ /* 0x040ff000000418f4 */
[C---:B-1----:R-:W-:Y:S08]  /*ea20*/  HMMA.16816.F32.BF16 R124, R136.reuse, R128, R124 ;  /* 0x00000080887c723c */ /* 0x042ff0000004187c */
[C---:B------:R-:W-:Y:S08]  /*ea30*/  HMMA.16816.F32.BF16 R128, R136.reuse, R130, R132 ;  /* 0x000000828880723c */ /* 0x040ff00000041884 */
[C---:B------:R-:W-:Y:S08]  /*ea40*/  HMMA.16816.F32.BF16 R132, R136.reuse, R12, R28 ;  /* 0x0000000c8884723c */ /* 0x040ff0000004181c */
[----:B------:R-:W-:Y:S01]  /*ea50*/  HMMA.16816.F32.BF16 R136, R136, R14, R20 ;  /* 0x0000000e8888723c */ /* 0x000fe20000041814 */
[----:B--2---:R-:W-:-:S04]  /*ea60*/  IADD3 R0, -R3, R4, R0 ;  /* 0x0000000403007210 */ /* 0x004fc80007ffe100 */
        /* <DEDUP_REMOVED lines=12> */
.L_x_1919:
[----:B------:R-:W-:-:S13]  /*eb30*/  ISETP.NE.AND P0, PT, R32, 0x1, PT ;  /* 0x000000012000780c */ /* 0x000fda0003f05270 */
[----:B------:R-:W-:-:S05]  /*eb40*/  @P0 IMAD.HI.U32 R0, R2, c[0x0][0x330], RZ ;  /* 0x0000cc0002000a27 */ /* 0x000fca00078e00ff */
[----:B------:R-:W-:Y:S02]  /*eb50*/  @P0 SHF.R.U32.HI R2, RZ, c[0x0][0x334], R0 ;  /* 0x0000cd00ff020a19 */ /* 0x000fe40000011600 */
.L_x_1920:
[----:B------:R-:W-:Y:S05]  /*eb60*/  BSYNC B0 ;  /* 0x0000000000007941 */ /* 0x000fea0003800000 */
.L_x_1918:
[----:B------:R-:W-:-:S05]  /*eb70*/  IMAD R2, R2, R32, c[0x0][0x32c] ;  /* 0x0000cb0002027624 */ /* 0x000fca00078e0220 */
[----:B------:R-:W-:-:S05]  /*eb80*/  IMNMX R3, R3, R2, PT ;  /* 0x0000000203037217 */ /* 0x000fca0003800200 */
.L_x_1917:
[----:B------:R-:W-:-:S05]  /*eb90*/  IMAD.HI R3, R3, 0x2aaaaaab, RZ ;  /* 0x2aaaaaab03037827 */ /* 0x000fca00078e02ff */
[----:B------:R-:W-:-:S04]  /*eba0*/  SHF.R.U32.HI R0, RZ, 0x1f, R3 ;  /* 0x0000001fff007819 */ /* 0x000fc80000011603 */
[----:B------:R-:W-:-:S04]  /*ebb0*/  LEA.HI.SX32 R3, R3, R0, 0x1d ;  /* 0x0000000003037211 */ /* 0x000fc800078feaff */
[----:B------:R-:W-:-:S04]  /*ebc0*/  IMNMX R195, R236, R3, !PT ;  /* 0x00000003ecc37217 */ /* 0x000fc80007800200 */
[----:B------:R-:W-:-:S13]  /*ebd0*/  ISETP.GE.AND P0, PT, R221, R195, PT ;  /* 0x000000c3dd00720c */ /* 0x000fda0003f06270 */
[----:B------:R-:W-:Y:S05]  /*ebe0*/  @!P0 BRA `(.L_x_1921) ;  /* 0x00003a5000008947 */ /* 0x000fea0003800000 */
.L_x_1934:
[----:B------:R-:W-:Y:S04]  /*ebf0*/  DEPBAR.LE SB0, 0x0 ;  /* 0x000080000000791a */ /* 0x000fe80000000000 */
[----:B------:R-:W-:Y:S01]  /*ec00*/  WARPSYNC 0xffffffff ;  /* 0xffffffff00007948 */ /* 0x000fe20003800000 */
[----:B------:R-:W-:Y:S01]  /*ec10*/  BAR.SYNC.DEFER_BLOCKING 0x0 ;  /* 0x0000000000007b1d */ /* 0x000fe20000010000 */
[----:B------:R-:W-:Y:S02]  /*ec20*/  ISETP.GT.AND P0, PT, R236, R221, PT ;  /* 0x000000ddec00720c */ /* 0x000fe40003f04270 */
[C---:B------:R-:W-:Y:S02]  /*ec30*/  LOP3.LUT P3, RZ, R215.reuse, 0x800, RZ, 0xc0, !PT ;  /* 0x00000800d7ff7812 */ /* 0x040fe4000786c0ff */
[C---:B------:R-:W-:Y:S02]  /*ec40*/  LOP3.LUT P6, RZ, R215.reuse, 0x400, RZ, 0xc0, !PT ;  /* 0x00000400d7ff7812 */ /* 0x040fe400078cc0ff */
[C---:B------:R-:W-:Y:S02]  /*ec50*/  LOP3.LUT P5, RZ, R215.reuse, 0x200, RZ, 0xc0, !PT ;  /* 0x00000200d7ff7812 */ /* 0x040fe400078ac0ff */
[----:B------:R-:W-:Y:S01]  /*ec60*/  LOP3.LUT P4, RZ, R215, 0x100, RZ, 0xc0, !PT ;  /* 0x00000100d7ff7812 */ /* 0x000fe2000788c0ff */
[----:B------:R1:W2:Y:S01]  /*ec70*/  LDSM.16.M88.4 R32, [R199] ;  /* 0x00000000c720783b */ /* 0x0002a20000000200 */
[----:B------:R-:W-:Y:S03]  /*ec80*/  BSSY B0, `(.L_x_1922) ;  /* 0x0000042000007945 */ /* 0x000fe60003800000 */
[----:B------:R1:W3:Y:S04]  /*ec90*/  LDSM.16.M88.4 R16, [R146] ;  /* 0x000000009210783b */ /* 0x0002e80000000200 */
[----:B------:R1:W4:Y:S04]  /*eca0*/  LDSM.16.M88.4 R24, [R146+0x800] ;  /* 0x000800009218783b */ /* 0x0003280000000200 */
[----:B------:R1:W1:Y:S04]  /*ecb0*/  LDSM.16.M88.4 R172, [R146+0x1000] ;  /* 0x0010000092ac783b */ /* 0x0002680000000200 */
[----:B------:R1:W1:Y:S04]  /*ecc0*/  LDSM.16.M88.4 R176, [R200] ;  /* 0x00000000c8b0783b */ /* 0x0002680000000200 */
[----:B------:R1:W1:Y:S04]  /*ecd0*/  LDSM.16.M88.4 R180, [R203] ;  /* 0x00000000cbb4783b */ /* 0x0002680000000200 */
[----:B------:R1:W1:Y:S04]  /*ece0*/  LDSM.16.M88.4 R184, [R213] ;  /* 0x00000000d5b8783b */ /* 0x0002680000000200 */
[----:B------:R1:W1:Y:S01]  /*ecf0*/  LDSM.16.M88.4 R188, [R214] ;  /* 0x00000000d6bc783b */ /* 0x0002620000000200 */
[----:B------:R-:W-:-:S05]  /*ed00*/  @P0 BRA `(.L_x_1923) ;  /* 0x0000039000000947 */ /* 0x000fca0003800000 */
[----:B------:R-:W-:Y:S01]  /*ed10*/  SHF.R.S32.HI R0, RZ, 0x1f, R221 ;  /* 0x0000001fff007819 */ /* 0x000fe200000114dd */
[C---:B------:R-:W-:Y:S01]  /*ed20*/  IMAD.WIDE.U32 R2, R221.reuse, c[0x0][0x208], RZ ;  /* 0x00008200dd027a25 */ /* 0x040fe200078e00ff */
[----:B------:R-:W5:Y:S03]  /*ed30*/  S2R R7, SR_TID.X ;  /* 0x0000000000077919 */ /* 0x000f660000002100 */
[----:B------:R-:W-:Y:S04]  /*ed40*/  IMAD R0, R0, c[0x0][0x208], RZ ;  /* 0x0000820000007a24 */ /* 0x000fe800078e02ff */
[----:B------:R-:W-:Y:S04]  /*ed50*/  IMAD R0, R221, c[0x0][0x20c], R0 ;  /* 0x00008300dd007a24 */ /* 0x000fe800078e0200 */
[----:B------:R-:W-:Y:S02]  /*ed60*/  IMAD.IADD R0, R3, 0x1, R0 ;  /* 0x0000000103007824 */ /* 0x000fe400078e0200 */
[----:B------:R-:W-:Y:S04]  /*ed70*/  IMAD.WIDE.U32 R2, R2, 0x30, RZ ;  /* 0x0000003002027825 */ /* 0x000fe800078e00ff */
[----:B------:R-:W-:Y:S01]  /*ed80*/  IMAD R0, R0, 0x30, RZ ;  /* 0x0000003000007824 */ /* 0x000fe200078e02ff */
[-C--:B------:R-:W-:Y:S03]  /*ed90*/  IADD3 R4, P0, R226, R2.reuse, RZ ;  /* 0x00000002e2047210 */ /* 0x080fe60007f1e0ff */
[----:B------:R-:W-:Y:S01]  /*eda0*/  IMAD.IADD R0, R3, 0x1, R0 ;  /* 0x0000000103007824 */ /* 0x000fe200078e0200 */
[----:B-----5:R-:W-:Y:S03]  /*edb0*/  ISETP.GT.AND P2, PT, R7, 0x7f, PT ;  /* 0x0000007f0700780c */ /* 0x020fe60003f44270 */
[----:B------:R-:W-:Y:S01]  /*edc0*/  IMAD.X R3, R0, 0x1, R228, P0 ;  /* 0x0000000100037824 */ /* 0x000fe200000e06e4 */
[C---:B------:R-:W-:Y:S04]  /*edd0*/  LEA R12, P0, R4.reuse, c[0x0][0x1f8], 0x1 ;  /* 0x00007e00040c7a11 */ /* 0x040fe800078008ff */
[----:B------:R-:W-:Y:S02]  /*ede0*/  LEA.HI.X R13, R4, c[0x0][0x1fc], R3, 0x1, P0 ;  /* 0x00007f00040d7a11 */ /* 0x000fe400000f0c03 */
[----:B------:R-:W-:Y:S03]  /*edf0*/  IADD3 R3, P1, P0, R2, 0x40, R226 ;  /* 0x0000004002037810 */ /* 0x000fe6000783e0e2 */
[----:B------:R-:W-:Y:S01]  /*ee00*/  @!PT LDS RZ, [RZ] ;  /* 0x00000000fffff984 */ /* 0x000fe20000000800 */
[----:B------:R-:W-:Y:S01]  /*ee10*/  @!PT LDS RZ, [RZ] ;  /* 0x00000000fffff984 */ /* 0x000fe20000000800 */
[----:B------:R-:W-:Y:S01]  /*ee20*/  @!PT LDS RZ, [RZ] ;  /* 0x00000000fffff984 */ /* 0x000fe20000000800 */
[----:B------:R5:W-:Y:S01]  /*ee30*/  LDGSTS.E.BYPASS.LTC128B.128 [R220+0x4080], [R12.64], !P3 ;  /* 0x040800000cdc7fae */ /* 0x000be2000d901d4c */
[----:B------:R-:W-:Y:S02]  /*ee40*/  IADD3.X R4, R0, RZ, R228, P1, P0 ;  /* 0x000000ff00047210 */ /* 0x000fe40000fe04e4 */
[C---:B-----5:R-:W-:Y:S04]  /*ee50*/  LEA R12, P0, R3.reuse, c[0x0][0x1f8], 0x1 ;  /* 0x00007e00030c7a11 */ /* 0x060fe800078008ff */
[----:B------:R-:W-:Y:S01]  /*ee60*/  LEA.HI.X R13, R3, c[0x0][0x1fc], R4, 0x1, P0 ;  /* 0x00007f00030d7a11 */ /* 0x000fe200000f0c04 */
[----:B------:R-:W-:Y:S01]  /*ee70*/  @!P2 IMAD.MOV.U32 R3, RZ, RZ, c[0x0][0x208] ;  /* 0x00008200ff03a624 */ /* 0x000fe200078e00ff */
[----:B------:R-:W-:Y:S03]  /*ee80*/  IADD3 R4, P1, P0, R2, 0x80, R226 ;  /* 0x0000008002047810 */ /* 0x000fe6000783e0e2 */
[----:B------:R5:W-:Y:S02]  /*ee90*/  LDGSTS.E.BYPASS.LTC128B.128 [R220+0x5880], [R12.64], !P6 ;  /* 0x058800000cdc7fae */ /* 0x000be4000f101d4c */
[----:B-----5:R-:W-:Y:S01]  /*eea0*/  IADD3.X R13, R0, RZ, R228, P1, P0 ;  /* 0x000000ff000d7210 */ /* 0x020fe20000fe04e4 */
[----:B------:R-:W-:Y:S01]  /*eeb0*/  @!P2 IMAD.MOV.U32 R12, RZ, RZ, c[0x0][0x20c] ;  /* 0x00008300ff0ca624 */ /* 0x000fe200078e00ff */
[----:B------:R-:W-:Y:S04]  /*eec0*/  IADD3 R7, P1, P0, R2, 0xc0, R226 ;  /* 0x000000c002077810 */ /* 0x000fe8000783e0e2 */
[----:B------:R-:W-:Y:S02]  /*eed0*/  IADD3.X R14, R0, RZ, R228, P1, P0 ;  /* 0x000000ff000e7210 */ /* 0x000fe40000fe04e4 */
[C---:B------:R-:W-:Y:S04]  /*eee0*/  @!P2 LEA R2, P0, R3.reuse, R2, 0x5 ;  /* 0x000000020302a211 */ /* 0x040fe800078028ff */
[----:B------:R-:W-:Y:S02]  /*eef0*/  @!P2 LEA.HI.X R0, R3, R0, R12, 0x5, P0 ;  /* 0x000000000300a211 */ /* 0x000fe400000f2c0c */
[C---:B------:R-:W-:Y:S04]  /*ef00*/  LEA R12, P0, R4.reuse, c[0x0][0x1f8], 0x1 ;  /* 0x00007e00040c7a11 */ /* 0x040fe800078008ff */
[----:B------:R-:W-:Y:S05]  /*ef10*/  LEA.HI.X R13, R4, c[0x0][0x1fc], R13, 0x1, P0 ;  /* 0x00007f00040d7a11 */ /* 0x000fea00000f0c0d */
[----:B------:R5:W-:Y:S02]  /*ef20*/  LDGSTS.E.BYPASS.LTC128B.128 [R220+0x7080], [R12.64], !P5 ;  /* 0x070800000cdc7fae */ /* 0x000be4000e901d4c */
[C---:B-----5:R-:W-:Y:S04]  /*ef30*/  LEA R12, P0, R7.reuse, c[0x0][0x1f8], 0x1 ;  /* 0x00007e00070c7a11 */ /* 0x060fe800078008ff */
[----:B------:R-:W-:Y:S02]  /*ef40*/  LEA.HI.X R13, R7, c[0x0][0x1fc], R14, 0x1, P0 ;  /* 0x00007f00070d7a11 */ /* 0x000fe400000f0c0e */
[----:B------:R-:W-:Y:S03]  /*ef50*/  @!P2 IADD3 R3, P0, R2, R226, RZ ;  /* 0x000000e20203a210 */ /* 0x000fe60007f1e0ff */
[----:B------:R5:W-:Y:S02]  /*ef60*/  LDGSTS.E.BYPASS.LTC128B.128 [R220+0x8880], [R12.64], !P4 ;  /* 0x088800000cdc7fae */ /* 0x000be4000e101d4c */
[----:B------:R-:W-:Y:S01]  /*ef70*/  @!P2 IMAD.X R4, R0, 0x1, R228, P0 ;  /* 0x000000010004a824 */ /* 0x000fe200000e06e4 */
[C---:B-----5:R-:W-:Y:S04]  /*ef80*/  @!P2 LEA R12, P0, R3.reuse, c[0x0][0x1f8], 0x1 ;  /* 0x00007e00030caa11 */ /* 0x060fe800078008ff */
[----:B------:R-:W-:Y:S02]  /*ef90*/  @!P2 LEA.HI.X R13, R3, c[0x0][0x1fc], R4, 0x1, P0 ;  /* 0x00007f00030daa11 */ /* 0x000fe400000f0c04 */
[----:B------:R-:W-:Y:S03]  /*efa0*/  @!P2 IADD3 R3, P1, P0, R2, 0x40, R226 ;  /* 0x000000400203a810 */ /* 0x000fe6000783e0e2 */
[----:B------:R5:W-:Y:S01]  /*efb0*/  @!P2 LDGSTS.E.BYPASS.LTC128B.128 [R223+0x5080], [R12.64], !P3 ;  /* 0x050800000cdfafae */ /* 0x000be2000d901d4c */
[----:B------:R-:W-:Y:S02]  /*efc0*/  @!P2 IADD3.X R4, R0, RZ, R228, P1, P0 ;  /* 0x000000ff0004a210 */ /* 0x000fe40000fe04e4 */
[C---:B-----5:R-:W-:Y:S04]  /*efd0*/  @!P2 LEA R12, P0, R3.reuse, c[0x0][0x1f8], 0x1 ;  /* 0x00007e00030caa11 */ /* 0x060fe800078008ff */
[----:B------:R-:W-:Y:S02]  /*efe0*/  @!P2 LEA.HI.X R13, R3, c[0x0][0x1fc], R4, 0x1, P0 ;  /* 0x00007f00030daa11 */ /* 0x000fe400000f0c04 */
[----:B------:R-:W-:Y:S03]  /*eff0*/  @!P2 IADD3 R3, P1, P0, R2, 0x80, R226 ;  /* 0x000000800203a810 */ /* 0x000fe6000783e0e2 */
[----:B------:R5:W-:Y:S01]  /*f000*/  @!P2 LDGSTS.E.BYPASS.LTC128B.128 [R223+0x6880], [R12.64], !P6 ;  /* 0x068800000cdfafae */ /* 0x000be2000f101d4c */
[----:B------:R-:W-:Y:S02]  /*f010*/  @!P2 IADD3.X R7, R0, RZ, R228, P1, P0 ;  /* 0x000000ff0007a210 */ /* 0x000fe40000fe04e4 */
[----:B------:R-:W-:Y:S04]  /*f020*/  @!P2 IADD3 R4, P1, P0, R2, 0xc0, R226 ;  /* 0x000000c00204a810 */ /* 0x000fe8000783e0e2 */
[----:B------:R-:W-:Y:S02]  /*f030*/  @!P2 IADD3.X R0, R0, RZ, R228, P1, P0 ;  /* 0x000000ff0000a210 */ /* 0x000fe40000fe04e4 */
[C---:B-----5:R-:W-:Y:S04]  /*f040*/  @!P2 LEA R12, P0, R3.reuse, c[0x0][0x1f8], 0x1 ;  /* 0x00007e00030caa11 */ /* 0x060fe800078008ff */
[----:B------:R-:W-:Y:S02]  /*f050*/  @!P2 LEA.HI.X R13, R3, c[0x0][0x1fc], R7, 0x1, P0 ;  /* 0x00007f00030daa11 */ /* 0x000fe400000f0c07 */
[C---:B------:R-:W-:Y:S03]  /*f060*/  @!P2 LEA R2, P0, R4.reuse, c[0x0][0x1f8], 0x1 ;  /* 0x00007e000402aa11 */ /* 0x040fe600078008ff */
[----:B------:R4:W-:Y:S01]  /*f070*/  @!P2 LDGSTS.E.BYPASS.LTC128B.128 [R223+0x8080], [R12.64], !P5 ;  /* 0x080800000cdfafae */ /* 0x0009e2000e901d4c */
[----:B------:R-:W-:Y:S05]  /*f080*/  @!P2 LEA.HI.X R3, R4, c[0x0][0x1fc], R0, 0x1, P0 ;  /* 0x00007f000403aa11 */ /* 0x000fea00000f0c00 */
[----:B------:R4:W-:Y:S04]  /*f090*/  @!P2 LDGSTS.E.BYPASS.LTC128B.128 [R223+0x9880], [R2.64], !P4 ;  /* 0x0988000002dfafae */ /* 0x0009e8000e101d4c */
.L_x_1923:
[----:B------:R-:W-:Y:S05]  /*f0a0*/  BSYNC B0 ;  /* 0x0000000000007941 */ /* 0x000fea0003800000 */
.L_x_1922:
[C---:B--234-:R-:W-:Y:S01]  /*f0b0*/  HMMA.16816.F32.BF16 R12, R32.reuse, R16, RZ ;  /* 0x00000010200c723c */ /* 0x05cfe200000418ff */
[----:B------:R-:W0:Y:S01]  /*f0c0*/  LDGDEPBAR ;  /* 0x00000000000079af */ /* 0x000e220000000000 */
[----:B------:R-:W-:Y:S01]  /*f0d0*/  BSSY B0, `(.L_x_1924) ;  /* 0x0000109000007945 */ /* 0x000fe20003800000 */
[----:B------:R-:W-:Y:S05]  /*f0e0*/  ISETP.GT.AND P0, PT, R221, R236, PT ;  /* 0x000000ecdd00720c */ /* 0x000fea0003f04270 */
[C---:B------:R-:W-:Y:S08]  /*f0f0*/  HMMA.16816.F32.BF16 R16, R32.reuse, R18, RZ ;  /* 0x000000122010723c */ /* 0x040ff000000418ff */
[C---:B------:R-:W-:Y:S08]  /*f100*/  HMMA.16816.F32.BF16 R20, R32.reuse, R24, RZ ;  /* 0x000000182014723c */ /* 0x040ff000000418ff */
[C---:B------:R-:W-:Y:S08]  /*f110*/  HMMA.16816.F32.BF16 R24, R32.reuse, R26, RZ ;  /* 0x0000001a2018723c */ /* 0x040ff000000418ff */
[C---:B-1----:R-:W-:Y:S08]  /*f120*/  HMMA.16816.F32.BF16 R28, R32.reuse, R172, RZ ;  /* 0x000000ac201c723c */ /* 0x042ff000000418ff */
[----:B------:R-:W-:Y:S01]  /*f130*/  HMMA.16816.F32.BF16 R32, R32, R174, RZ ;  /* 0x000000ae2020723c */ /* 0x000fe200000418ff */
[----:B------:R-:W-:Y:S07]  /*f140*/  LDSM.16.M88.4 R172, [R202] ;  /* 0x00000000caac783b */ /* 0x000fee0000000200 */
[C---:B------:R-:W-:Y:S08]  /*f150*/  HMMA.16816.F32.BF16 R12, R176.reuse, R180, R12 ;  /* 0x000000b4b00c723c */ /* 0x040ff0000004180c */
[C---:B------:R-:W-:Y:S01]  /*f160*/  HMMA.16816.F32.BF16 R16, R176.reuse, R182, R16 ;  /* 0x000000b6b010723c */ /* 0x040fe20000041810 */
[----:B------:R-:W1:Y:S07]  /*f170*/  LDSM.16.M88.4 R180, [R145] ;  /* 0x0000000091b4783b */ /* 0x000e6e0000000200 */
[C---:B------:R-:W-:Y:S08]  /*f180*/  HMMA.16816.F32.BF16 R20, R176.reuse, R184, R20 ;  /* 0x000000b8b014723c */ /* 0x040ff00000041814 */
[C---:B------:R-:W-:Y:S01]  /*f190*/  HMMA.16816.F32.BF16 R24, R176.reuse, R186, R24 ;  /* 0x000000bab018723c */ /* 0x040fe20000041818 */
[----:B------:R-:W-:Y:S07]  /*f1a0*/  LDSM.16.M88.4 R184, [R145+0x1000] ;  /* 0x0010000091b8783b */ /* 0x000fee0000000200 */
[C---:B------:R-:W-:Y:S08]  /*f1b0*/  HMMA.16816.F32.BF16 R28, R176.reuse, R188, R28 ;  /* 0x000000bcb01c723c */ /* 0x040ff0000004181c */
[----:B------:R-:W-:Y:S01]  /*f1c0*/  HMMA.16816.F32.BF16 R32, R176, R190, R32 ;  /* 0x000000beb020723c */ /* 0x000fe20000041820 */
[----:B------:R-:W2:Y:S07]  /*f1d0*/  LDSM.16.M88.4 R176, [R145+0x800] ;  /* 0x0008000091b0783b */ /* 0x000eae0000000200 */
[C---:B-1----:R-:W-:Y:S08]  /*f1e0*/  HMMA.16816.F32.BF16 R12, R172.reuse, R180, R12 ;  /* 0x000000b4ac0c723c */ /* 0x042ff0000004180c */
[C---:B------:R-:W-:Y:S01]  /*f1f0*/  HMMA.16816.F32.BF16 R16, R172.reuse, R182, R16 ;  /* 0x000000b6ac10723c */ /* 0x040fe20000041810 */
[----:B------:R-:W-:Y:S07]  /*f200*/  LDSM.16.M88.4 R180, [R10] ;  /* 0x000000000ab4783b */ /* 0x000fee0000000200 */
[C---:B--2---:R-:W-:Y:S08]  /*f210*/  HMMA.16816.F32.BF16 R20, R172.reuse, R176, R20 ;  /* 0x000000b0ac14723c */ /* 0x044ff00000041814 */
[C---:B------:R-:W-:Y:S01]  /*f220*/  HMMA.16816.F32.BF16 R24, R172.reuse, R178, R24 ;  /* 0x000000b2ac18723c */ /* 0x040fe20000041818 */
[----:B------:R-:W1:Y:S07]  /*f230*/  LDSM.16.M88.4 R176, [R201] ;  /* 0x00000000c9b0783b */ /* 0x000e6e0000000200 */
[C---:B------:R-:W-:Y:S08]  /*f240*/  HMMA.16816.F32.BF16 R28, R172.reuse, R184, R28 ;  /* 0x000000b8ac1c723c */ /* 0x040ff0000004181c */
[----:B------:R-:W-:Y:S01]  /*f250*/  HMMA.16816.F32.BF16 R32, R172, R186, R32 ;  /* 0x000000baac20723c */ /* 0x000fe20000041820 */
[----:B------:R-:W2:Y:S07]  /*f260*/  LDSM.16.M88.4 R172, [R10+0x800] ;  /* 0x000800000aac783b */ /* 0x000eae0000000200 */
[----:B------:R-:W3:Y:S01]  /*f270*/  LDSM.16.M88.4 R184, [R10+0x1000] ;  /* 0x001000000ab8783b */ /* 0x000ee20000000200 */
[C---:B-1----:R-:W-:Y:S08]  /*f280*/  HMMA.16816.F32.BF16 R12, R176.reuse, R180, R12 ;  /* 0x000000b4b00c723c */ /* 0x042ff0000004180c */
[C---:B------:R-:W-:Y:S01]  /*f290*/  HMMA.16816.F32.BF16 R16, R176.reuse, R182, R16 ;  /* 0x000000b6b010723c */ /* 0x040fe20000041810 */
[----:B------:R-:W-:Y:S07]  /*f2a0*/  LDSM.16.M88.4 R180, [R146+0x1800] ;  /* 0x0018000092b4783b */ /* 0x000fee0000000200 */
[C---:B--2---:R-:W-:Y:S08]  /*f2b0*/  HMMA.16816.F32.BF16 R20, R176.reuse, R172, R20 ;  /* 0x000000acb014723c */ /* 0x044ff00000041814 */
[C---:B------:R-:W-:Y:S01]  /*f2c0*/  HMMA.16816.F32.BF16 R24, R176.reuse, R174, R24 ;  /* 0x000000aeb018723c */ /* 0x040fe20000041818 */
[----:B------:R-:W1:Y:S07]  /*f2d0*/  LDSM.16.M88.4 R172, [R199+0x4000] ;  /* 0x00400000c7ac783b */ /* 0x000e6e0000000200 */
[C---:B---3--:R-:W-:Y:S08]  /*f2e0*/  HMMA.16816.F32.BF16 R28, R176.reuse, R184, R28 ;  /* 0x000000b8b01c723c */ /* 0x048ff0000004181c */
[----:B------:R-:W-:Y:S01]  /*f2f0*/  HMMA.16816.F32.BF16 R32, R176, R186, R32 ;  /* 0x000000bab020723c */ /* 0x000fe20000041820 */
[----:B------:R-:W2:Y:S07]  /*f300*/  LDSM.16.M88.4 R176, [R146+0x2000] ;  /* 0x0020000092b0783b */ /* 0x000eae0000000200 */
[----:B------:R-:W3:Y:S01]  /*f310*/  LDSM.16.M88.4 R184, [R146+0x2800] ;  /* 0x0028000092b8783b */ /* 0x000ee20000000200 */
[C---:B-1----:R-:W-:Y:S08]  /*f320*/  HMMA.16816.F32.BF16 R12, R172.reuse, R180, R12 ;  /* 0x000000b4ac0c723c */ /* 0x042ff0000004180c */
[C---:B------:R-:W-:Y:S01]  /*f330*/  HMMA.16816.F32.BF16 R16, R172.reuse, R182, R16 ;  /* 0x000000b6ac10723c */ /* 0x040fe20000041810 */
[----:B------:R-:W-:Y:S07]  /*f340*/  LDSM.16.M88.4 R180, [R206] ;  /* 0x00000000ceb4783b */ /* 0x000fee0000000200 */
[C---:B--2---:R-:W-:Y:S08]  /*f350*/  HMMA.16816.F32.BF16 R20, R172.reuse, R176, R20 ;  /* 0x000000b0ac14723c */ /* 0x044ff00000041814 */
[C---:B------:R-:W-:Y:S01]  /*f360*/  HMMA.16816.F32.BF16 R24, R172.reuse, R178, R24 ;  /* 0x000000b2ac18723c */ /* 0x040fe20000041818 */
[----:B------:R-:W1:Y:S07]  /*f370*/  LDSM.16.M88.4 R176, [R200+0x4000] ;  /* 0x00400000c8b0783b */ /* 0x000e6e0000000200 */
[C---:B---3--:R-:W-:Y:S08]  /*f380*/  HMMA.16816.F32.BF16 R28, R172.reuse, R184, R28 ;  /* 0x000000b8ac1c723c */ /* 0x048ff0000004181c */
[----:B------:R-:W-:Y:S01]  /*f390*/  HMMA.16816.F32.BF16 R32, R172, R186, R32 ;  /* 0x000000baac20723c */ /* 0x000fe20000041820 */
[----:B------:R-:W2:Y:S07]  /*f3a0*/  LDSM.16.M88.4 R172, [R204] ;  /* 0x00000000ccac783b */ /* 0x000eae0000000200 */
[----:B------:R-:W3:Y:S01]  /*f3b0*/  LDSM.16.M88.4 R184, [R205] ;  /* 0x00000000cdb8783b */ /* 0x000ee20000000200 */
        /* <DEDUP_REMOVED lines=89> */
[----:B------:R-:W-:Y:S01]  /*f950*/  LDSM.16.M88.4 R184, [R201+0xc000] ;  /* 0x00c00000c9b8783b */ /* 0x000fe20000000200 */
        /* <DEDUP_REMOVED lines=29> */
[----:B------:R-:W-:Y:S02]  /*fb30*/  FMUL.FTZ R23, R23, c[0x0][0x320] ;  /* 0x0000c80017177a20 */ /* 0x000fe40000410000 */
[----:B------:R-:W-:Y:S02]  /*fb40*/  FMUL.FTZ R26, R26, c[0x0][0x320] ;  /* 0x0000c8001a1a7a20 */ /* 0x000fe40000410000 */
[----:B------:R-:W-:Y:S01]  /*fb50*/  FMUL.FTZ R27, R27, c[0x0][0x320] ;  /* 0x0000c8001b1b7a20 */ /* 0x000fe20000410000 */
[----:B------:R-:W1:Y:S10]  /*fb60*/  MUFU.TANH R176, R16 ;  /* 0x0000001000b07308 */ /* 0x000e740000002400 */
[----:B------:R-:W1:Y:S01]  /*fb70*/  MUFU.TANH R173, R17 ;  /* 0x0000001100ad7308 */ /* 0x000e620000002400 */
[----:B----4-:R-:W4:Y:S01]  /*fb80*/  LDSM.16.M88.4 R12, [R10+0x5800] ;  /* 0x005800000a0c783b */ /* 0x010f220000000200 */
[----:B------:R-:W-:Y:S08]  /*fb90*/  DEPBAR.LE SB0, 0x0 ;  /* 0x000080000000791a */ /* 0x000ff00000000000 */
[----:B------:R-:W1:Y:S01]  /*fba0*/  MUFU.TANH R183, R18 ;  /* 0x0000001200b77308 */ /* 0x000e620000002400 */
[----:B------:R-:W-:Y:S09]  /*fbb0*/  BAR.SYNC.DEFER_BLOCKING 0x0 ;  /* 0x0000000000007b1d */ /* 0x000ff20000010000 */
[----:B------:R5:W1:Y:S10]  /*fbc0*/  MUFU.TANH R182, R19 ;  /* 0x0000001300b67308 */ /* 0x000a740000002400 */
[----:B------:R1:W1:Y:S10]  /*fbd0*/  MUFU.TANH R172, R20 ;  /* 0x0000001400ac7308 */ /* 0x0002740000002400 */
[----:B------:R2:W2:Y:S01]  /*fbe0*/  MUFU.TANH R179, R26 ;  /* 0x0000001a00b37308 */ /* 0x0004a20000002400 */
[C---:B----4-:R-:W-:Y:S05]  /*fbf0*/  HMMA.16816.F32.BF16 R28, R184.reuse, R12, R28 ;  /* 0x0000000cb81c723c */ /* 0x050fea000004181c */
[----:B-----5:R-:W-:Y:S04]  /*fc00*/  FMUL.FTZ R19, R25, c[0x0][0x320] ;  /* 0x0000c80019137a20 */ /* 0x020fe80000410000 */
[----:B------:R4:W2:Y:S01]  /*fc10*/  MUFU.TANH R174, R27 ;  /* 0x0000001b00ae7308 */ /* 0x0008a20000002400 */
[----:B------:R-:W-:Y:S03]  /*fc20*/  HMMA.16816.F32.BF16 R32, R184, R14, R32 ;  /* 0x0000000eb820723c */ /* 0x000fe60000041820 */
[----:B-1----:R-:W-:Y:S06]  /*fc30*/  FMUL.FTZ R20, R24, c[0x0][0x320] ;  /* 0x0000c80018147a20 */ /* 0x002fec0000410000 */
[----:B------:R-:W1:Y:S05]  /*fc40*/  MUFU.TANH R21, R21 ;  /* 0x0000001500157308 */ /* 0x000e6a0000002400 */
[----:B------:R-:W-:Y:S05]  /*fc50*/  FMUL.FTZ R18, R28, c[0x0][0x320] ;  /* 0x0000c8001c127a20 */ /* 0x000fea0000410000 */
[----:B------:R1:W1:Y:S01]  /*fc60*/  MUFU.TANH R181, R22 ;  /* 0x0000001600b57308 */ /* 0x0002620000002400 */
[----:B------:R-:W-:Y:S02]  /*fc70*/  FMUL.FTZ R17, R29, c[0x0][0x320] ;  /* 0x0000c8001d117a20 */ /* 0x000fe40000410000 */
[----:B------:R-:W-:Y:S02]  /*fc80*/  FMUL.FTZ R30, R30, c[0x0][0x320] ;  /* 0x0000c8001e1e7a20 */ /* 0x000fe40000410000 */
[----:B------:R-:W-:Y:S02]  /*fc90*/  FMUL.FTZ R29, R31, c[0x0][0x320] ;  /* 0x0000c8001f1d7a20 */ /* 0x000fe40000410000 */
[----:B------:R-:W-:Y:S02]  /*fca0*/  FMUL.FTZ R16, R32, c[0x0][0x320] ;  /* 0x0000c80020107a20 */ /* 0x000fe40000410000 */
[----:B--2---:R-:W-:Y:S01]  /*fcb0*/  FMUL.FTZ R26, R33, c[0x0][0x320] ;  /* 0x0000c800211a7a20 */ /* 0x004fe20000410000 */
[----:B------:R2:W1:Y:S01]  /*fcc0*/  MUFU.TANH R180, R23 ;  /* 0x0000001700b47308 */ /* 0x0004620000002400 */
[----:B------:R-:W-:Y:S02]  /*fcd0*/  FMUL.FTZ R28, R34, c[0x0][0x320] ;  /* 0x0000c800221c7a20 */ /* 0x000fe40000410000 */
[----:B----4-:R-:W-:Y:S07]  /*fce0*/  FMUL.FTZ R27, R35, c[0x0][0x320] ;  /* 0x0000c800231b7a20 */ /* 0x010fee0000410000 */
[----:B------:R-:W4:Y:S10]  /*fcf0*/  MUFU.TANH R20, R20 ;  /* 0x0000001400147308 */ /* 0x000f340000002400 */
        /* <DEDUP_REMOVED lines=9> */
[----:B------:R-:W-:-:S05]  /*fd90*/  @!P0 BRA `(.L_x_1925) ;  /* 0x000003c000008947 */ /* 0x000fca0003800000 */
[----:B--234-:R-:W-:Y:S02]  /*fda0*/  IADD3 R0, R221, -0x1, RZ ;  /* 0xffffffffdd007810 */ /* 0x01cfe40007ffe0ff */
[----:B------:R-:W-:Y:S02]  /*fdb0*/  IADD3 R7, -R231, 0x30, RZ ;  /* 0x00000030e7077810 */ /* 0x000fe40007ffe1ff */
[----:B------:R-:W-:Y:S01]  /*fdc0*/  SHF.R.S32.HI R4, RZ, 0x1f, R0 ;  /* 0x0000001fff047819 */ /* 0x000fe20000011400 */
[----:B------:R-:W-:Y:S01]  /*fdd0*/  IMAD.WIDE.U32 R2, R0, c[0x0][0x1e0], RZ ;  /* 0x0000780000027a25 */ /* 0x000fe200078e00ff */
[C---:B------:R-:W-:Y:S02]  /*fde0*/  ISETP.GE.AND P1, PT, R7.reuse, 0x1, PT ;  /* 0x000000010700780c */ /* 0x040fe40003f26270 */
[----:B------:R-:W-:Y:S01]  /*fdf0*/  ISETP.GE.AND P0, PT, R7, 0x21, PT ;  /* 0x000000210700780c */ /* 0x000fe20003f06270 */
[----:B------:R-:W-:Y:S04]  /*fe00*/  IMAD R4, R4, c[0x0][0x1e0], RZ ;  /* 0x0000780004047a24 */ /* 0x000fe800078e02ff */
[----:B------:R-:W-:Y:S04]  /*fe10*/  IMAD R4, R0, c[0x0][0x1e4], R4 ;  /* 0x0000790000047a24 */ /* 0x000fe800078e0204 */
[----:B------:R-:W-:Y:S02]  /*fe20*/  IMAD.IADD R0, R3, 0x1, R4 ;  /* 0x0000000103007824 */ /* 0x000fe400078e0204 */
[----:B------:R-:W-:Y:S04]  /*fe30*/  IMAD.WIDE.U32 R2, R2, 0x30, RZ ;  /* 0x0000003002027825 */ /* 0x000fe800078e00ff */
[----:B------:R-:W-:Y:S04]  /*fe40*/  IMAD R0, R0, 0x30, RZ ;  /* 0x0000003000007824 */ /* 0x000fe800078e02ff */
[----:B------:R-:W-:Y:S01]  /*fe50*/  IMAD.IADD R0, R3, 0x1, R0 ;  /* 0x0000000103007824 */ /* 0x000fe200078e0200 */
[-C--:B------:R-:W-:Y:S05]  /*fe60*/  @P1 IADD3 R3, P2, R224, R2.reuse, RZ ;  /* 0x00000002e0031210 */ /* 0x080fea0007f5e0ff */
[----:B------:R-:W-:Y:S01]  /*fe70*/  @P1 IMAD.X R4, R0, 0x1, R222, P2 ;  /* 0x0000000100041824 */ /* 0x000fe200010e06de */
[C---:B------:R-:W-:Y:S04]  /*fe80*/  @P1 LEA R12, P2, R3.reuse, c[0x0][0x1c8], 0x1 ;  /* 0x00007200030c1a11 */ /* 0x040fe800078408ff */
[----:B------:R-:W-:Y:S05]  /*fe90*/  @P1 LEA.HI.X R13, R3, c[0x0][0x1cc], R4, 0x1, P2 ;  /* 0x00007300030d1a11 */ /* 0x000fea00010f0c04 */
[----:B------:R-:W-:Y:S01]  /*fea0*/  @!PT LDS RZ, [RZ] ;  /* 0x00000000fffff984 */ /* 0x000fe20000000800 */
[----:B------:R-:W-:Y:S01]  /*feb0*/  @!PT LDS RZ, [RZ] ;  /* 0x00000000fffff984 */ /* 0x000fe20000000800 */
[----:B------:R-:W-:Y:S01]  /*fec0*/  @!PT LDS RZ, [RZ] ;  /* 0x00000000fffff984 */ /* 0x000fe20000000800 */
[----:B------:R2:W-:Y:S01]  /*fed0*/  @P1 LDGSTS.E.BYPASS.LTC128B.128 [R220+0xa080], [R12.64], !P3 ;  /* 0x0a0800000cdc1fae */ /* 0x0005e2000d901d4c */
[----:B------:R-:W-:Y:S04]  /*fee0*/  @P1 IADD3 R3, P3, P2, R2, 0x40, R224 ;  /* 0x0000004002031810 */ /* 0x000fe80007a7e0e0 */
[----:B------:R-:W-:Y:S02]  /*fef0*/  @P1 IADD3.X R4, R0, RZ, R222, P3, P2 ;  /* 0x000000ff00041210 */ /* 0x000fe40001fe44de */
[C---:B--2---:R-:W-:Y:S04]  /*ff00*/  @P1 LEA R12, P2, R3.reuse, c[0x0][0x1c8], 0x1 ;  /* 0x00007200030c1a11 */ /* 0x044fe800078408ff */
[----:B------:R-:W-:Y:S02]  /*ff10*/  @P1 LEA.HI.X R13, R3, c[0x0][0x1cc], R4, 0x1, P2 ;  /* 0x00007300030d1a11 */ /* 0x000fe400010f0c04 */
[----:B------:R-:W-:Y:S03]  /*ff20*/  @P1 IADD3 R3, P3, P2, R2, 0x80, R224 ;  /* 0x0000008002031810 */ /* 0x000fe60007a7e0e0 */
[----:B------:R2:W-:Y:S01]  /*ff30*/  @P1 LDGSTS.E.BYPASS.LTC128B.128 [R220+0xb880], [R12.64], !P6 ;  /* 0x0b8800000cdc1fae */ /* 0x0005e2000f101d4c */
[----:B------:R-:W-:Y:S02]  /*ff40*/  @P1 IADD3.X R4, R0, RZ, R222, P3, P2 ;  /* 0x000000ff00041210 */ /* 0x000fe40001fe44de */
[C---:B--2---:R-:W-:Y:S04]  /*ff50*/  @P1 LEA R12, P2, R3.reuse, c[0x0][0x1c8], 0x1 ;  /* 0x00007200030c1a11 */ /* 0x044fe800078408ff */
[----:B------:R-:W-:Y:S02]  /*ff60*/  @P1 LEA.HI.X R13, R3, c[0x0][0x1cc], R4, 0x1, P2 ;  /* 0x00007300030d1a11 */ /* 0x000fe400010f0c04 */
[----:B------:R-:W-:Y:S03]  /*ff70*/  @P1 IADD3 R3, P3, P2, R2, 0xc0, R224 ;  /* 0x000000c002031810 */ /* 0x000fe60007a7e0e0 */
[----:B------:R2:W-:Y:S01]  /*ff80*/  @P1 LDGSTS.E.BYPASS.LTC128B.128 [R220+0xd080], [R12.64], !P5 ;  /* 0x0d0800000cdc1fae */ /* 0x0005e2000e901d4c */
[----:B------:R-:W-:Y:S02]  /*ff90*/  @P1 IADD3.X R4, R0, RZ, R222, P3, P2 ;  /* 0x000000ff00041210 */ /* 0x000fe40001fe44de */
[----:B------:R-:W-:Y:S02]  /*ffa0*/  LOP3.LUT P3, RZ, R215, 0x800, RZ, 0xc0, !PT ;  /* 0x00000800d7ff7812 */ /* 0x000fe4000786c0ff */
[C---:B--2---:R-:W-:Y:S04]  /*ffb0*/  @P1 LEA R12, P2, R3.reuse, c[0x0][0x1c8], 0x1 ;  /* 0x00007200030c1a11 */ /* 0x044fe800078408ff */
[----:B------:R-:W-:Y:S01]  /*ffc0*/  @P1 LEA.HI.X R13, R3, c[0x0][0x1cc], R4, 0x1, P2 ;  /* 0x00007300030d1a11 */ /* 0x000fe200010f0c04 */
[----:B------:R-:W-:Y:S02]  /*ffd0*/  @P0 IMAD.MOV.U32 R3, RZ, RZ, c[0x0][0x1e0] ;  /* 0x00007800ff030624 */ /* 0x000fe400078e00ff */
[----:B------:R-:W-:Y:S02]  /*ffe0*/  @P0 IMAD.MOV.U32 R4, RZ, RZ, c[0x0][0x1e4] ;  /* 0x00007900ff040624 */ /* 0x000fe400078e00ff */
[----:B------:R2:W-:Y:S01]  /*fff0*/  @P1 LDGSTS.E.BYPASS.LTC128B.128 [R220+0xe880], [R12.64], !P4 ;  /* 0x0e8800000cdc1fae */ /* 0x0005e2000e101d4c */
[C---:B------:R-:W-:Y:S04]  /*10000*/  @P0 LEA R2, P1, R3.reuse, R2, 0x5 ;  /* 0x0000000203020211 */ /* 0x040fe800078228ff */
[----:B------:R-:W-:Y:S02]  /*10010*/  @P0 LEA.HI.X R0, R3, R0, R4, 0x5, P1 ;  /* 0x0000000003000211 */ /* 0x000fe400008f2c04 */
[----:B------:R-:W-:Y:S05]  /*10020*/  @P0 IADD3 R3, P1, R2, R224, RZ ;  /* 0x000000e002030210 */ /* 0x000fea0007f3e0ff */
[----:B------:R-:W-:Y:S01]  /*10030*/  @P0 IMAD.X R4, R0, 0x1, R222, P1 ;  /* 0x0000000100040824 */ /* 0x000fe200008e06de */
        /* <DEDUP_REMOVED lines=15> */
[C---:B------:R-:W-:Y:S04]  /*10130*/  @P0 LEA R2, P1, R3.reuse, c[0x0][0x1c8], 0x1 ;  /* 0x0000720003020a11 */ /* 0x040fe800078208ff */
[----:B------:R-:W-:Y:S05]  /*10140*/  @P0 LEA.HI.X R3, R3, c[0x0][0x1cc], R0, 0x1, P1 ;  /* 0x0000730003030a11 */ /* 0x000fea00008f0c00 */
[----:B------:R2:W-:Y:S04]  /*10150*/  @P0 LDGSTS.E.BYPASS.LTC128B.128 [R223+0xf880], [R2.64], !P4 ;  /* 0x0f88000002df0fae */ /* 0x0005e8000e101d4c */
.L_x_1925:
[----:B--234-:R-:W-:Y:S05]  /*10160*/  BSYNC B0 ;  /* 0x0000000000007941 */ /* 0x01cfea0003800000 */
.L_x_1924:
[----:B------:R-:W-:Y:S01]  /*10170*/  LOP3.LUT R215, R215, 0xffffffbf, RZ, 0xc0, !PT ;  /* 0xffffffbfd7d77812 */ /* 0x000fe200078ec0ff */
[----:B------:R-:W2:Y:S01]  /*10180*/  LDL R194, [R1+0x4] ;  /* 0x0000040001c27983 */ /* 0x000ea20000100800 */
[----:B------:R-:W-:Y:S02]  /*10190*/  IMAD.MOV.U32 R0, RZ, RZ, c[0x0][0x2c4] ;  /* 0x0000b100ff007624 */ /* 0x000fe400078e00ff */
[----:B------:R-:W-:Y:S02]  /*101a0*/  IMAD.MOV.U32 R31, RZ, RZ, c[0x0][0x32c] ;  /* 0x0000cb00ff1f7624 */ /* 0x000fe400078e00ff */
[----:B------:R-:W0:Y:S01]  /*101b0*/  LDGDEPBAR ;  /* 0x00000000000079af */ /* 0x000e220000000000 */
[----:B------:R-:W-:Y:S01]  /*101c0*/  ISETP.NE.AND P0, PT, R0, 0x1, PT ;  /* 0x000000010000780c */ /* 0x000fe20003f05270 */
[----:B------:R-:W-:Y:S04]  /*101d0*/  IMAD R2, R221, -0x30, RZ ;  /* 0xffffffd0dd027824 */ /* 0x000fe800078e02ff */
[----:B------:R-:W-:Y:S08]  /*101e0*/  IMAD.IADD R14, R2, 0x1, -R235 ;  /* 0x00000001020e7824 */ /* 0x000ff000078e0aeb */
[----:B------:R-:W-:Y:S01]  /*101f0*/  @P0 LOP3.LUT R215, R215, 0x40, RZ, 0xfc, !PT ;  /* 0x00000040d7d70812 */ /* 0x000fe200078efcff */
[----:B--2---:R-:W-:Y:S05]  /*10200*/  IMAD R7, R194, 0x80, R240 ;  /* 0x00000080c2077824 */ /* 0x004fea00078e02f0 */
[----:B------:R-:W-:Y:S05]  /*10210*/  IADD3 R7, R237, R7, R238 ;  /* 0x00000007ed077210 */ /* 0x000fea0007ffe0ee */
[----:B------:R-:W-:Y:S05]  /*10220*/  @P0 IMAD.HI.U32 R0, R7, c[0x0][0x2c8], RZ ;  /* 0x0000b20007000a27 */ /* 0x000fea00078e00ff */
[----:B------:R-:W-:Y:S02]  /*10230*/  @P0 SHF.R.U32.HI R7, RZ, c[0x0][0x2cc], R0 ;  /* 0x0000b300ff070a19 */ /* 0x000fe40000011600 */
[----:B------:R-:W-:Y:S02]  /*10240*/  ISETP.GE.AND P0, PT, R31, 0x1, PT ;  /* 0x000000011f00780c */ /* 0x000fe40003f06270 */
[----:B------:R-:W-:Y:S01]  /*10250*/  IADD3 R0, -R235, 0x1, R2 ;  /* 0x00000001eb007810 */ /* 0x000fe20007ffe102 */
[----:B------:R-:W2:Y:S03]  /*10260*/  SHFL.IDX PT, R4, R7, RZ, 0x1c1f ;  /* 0x001c1fff07047589 */ /* 0x000ea600000e0000 */
[----:B------:R-:W-:Y:S04]  /*10270*/  IADD3 R0, -R232, R0, R5 ;  /* 0x00000000e8007210 */ /* 0x000fe80007ffe105 */
[C---:B------:R-:W-:Y:S02]  /*10280*/  IADD3 R12, R0.reuse, c[0x0][0x328], RZ ;  /* 0x0000ca00000c7a10 */ /* 0x040fe40007ffe0ff */
[----:B------:R-:W-:Y:S03]  /*10290*/  IADD3 R13, R0, UR9, RZ ;  /* 0x00000009000d7c10 */ /* 0x000fe6000fffe0ff */
[--C-:B--2---:R-:W-:Y:S02]  /*102a0*/  IMAD.IADD R3, R12, 0x1, R4.reuse ;  /* 0x000000010c037824 */ /* 0x104fe400078e0204 */
        /* <DEDUP_REMOVED lines=15> */
.L_x_1928:
[----:B------:R-:W-:Y:S04]  /*103a0*/  MOV R15, c[0x0][0x32c] ;  /* 0x0000cb00000f7a02 */ /* 0x000fe80000000f00 */
[----:B------:R-:W-:Y:S11]  /*103b0*/  ISETP.NE.AND P0, PT, R15, 0x1, PT ;  /* 0x000000010f00780c */ /* 0x000ff60003f05270 */
[----:B------:R-:W-:Y:S02]  /*103c0*/  @!UPT UIADD3 URZ, URZ, URZ, URZ ;  /* 0x0000003f3f3ff290 */ /* 0x000fe4000fffe03f */
[----:B------:R-:W-:Y:S05]  /*103d0*/  @P0 IMAD.HI.U32 R15, R4, c[0x0][0x330], RZ ;  /* 0x0000cc00040f0a27 */ /* 0x000fea00078e00ff */
[----:B------:R-:W-:Y:S02]  /*103e0*/  @P0 SHF.R.U32.HI R4, RZ, c[0x0][0x334], R15 ;  /* 0x0000cd00ff040a19 */ /* 0x000fe4000001160f */
.L_x_1929:
[----:B------:R-:W-:Y:S05]  /*103f0*/  BSYNC B0 ;  /* 0x0000000000007941 */ /* 0x000fea0003800000 */
.L_x_1927:
[----:B------:R-:W-:Y:S05]  /*10400*/  IMAD R4, R4, c[0x0][0x32c], R14 ;  /* 0x0000cb0004047a24 */ /* 0x000fea00078e020e */
[----:B------:R-:W-:Y:S02]  /*10410*/  IMNMX R0, R0, R4, !PT ;  /* 0x0000000400007217 */ /* 0x000fe40007800200 */
[----:B------:R-:W-:Y:S04]  /*10420*/  IADD3 R4, R4, c[0x0][0x32c], RZ ;  /* 0x0000cb0004047a10 */ /* 0x000fe80007ffe0ff */
[----:B------:R-:W-:Y:S02]  /*10430*/  IMNMX R3, R3, R4, PT ;  /* 0x0000000403037217 */ /* 0x000fe40003800200 */
.L_x_1926:
[C---:B------:R-:W-:Y:S02]  /*10440*/  ISETP.GE.AND P0, PT, R2.reuse, 0x2, PT ;  /* 0x000000020200780c */ /* 0x040fe40003f06270 */
[C---:B------:R-:W-:Y:S02]  /*10450*/  ISETP.GE.AND P1, PT, R2.reuse, 0x9, PT ;  /* 0x000000090200780c */ /* 0x040fe40003f26270 */
[----:B------:R-:W-:Y:S02]  /*10460*/  LOP3.LUT R215, R215, 0xffffffef, RZ, 0xc0, !PT ;  /* 0xffffffefd7d77812 */ /* 0x000fe400078ec0ff */
[C---:B------:R-:W-:Y:S02]  /*10470*/  ISETP.GE.AND P6, PT, R2.reuse, 0x19, PT ;  /* 0x000000190200780c */ /* 0x040fe40003fc6270 */
[C---:B------:R-:W-:Y:S02]  /*10480*/  ISETP.GE.AND P5, PT, R2.reuse, 0x1a, PT ;  /* 0x0000001a0200780c */ /* 0x040fe40003fa6270 */
[C---:B------:R-:W-:Y:S02]  /*10490*/  ISETP.GE.AND P4, PT, R2.reuse, 0x21, PT ;  /* 0x000000210200780c */ /* 0x040fe40003f86270 */
[----:B------:R-:W-:Y:S02]  /*104a0*/  ISETP.GE.AND P3, PT, R2, 0x22, PT ;  /* 0x000000220200780c */ /* 0x000fe40003f66270 */
[----:B------:R-:W-:Y:S02]  /*104b0*/  @P0 LOP3.LUT R215, R215, 0x10, RZ, 0xfc, !PT ;  /* 0x00000010d7d70812 */ /* 0x000fe400078efcff */
[C---:B------:R-:W-:Y:S02]  /*104c0*/  ISETP.GT.AND P0, PT, R0.reuse, 0x1, !P0 ;  /* 0x000000010000780c */ /* 0x040fe40004704270 */
[----:B------:R-:W-:Y:S02]  /*104d0*/  LOP3.LUT R215, R215, 0xfffffff7, RZ, 0xc0, !PT ;  /* 0xfffffff7d7d77812 */ /* 0x000fe400078ec0ff */
[----:B------:R-:W-:Y:S02]  /*104e0*/  ISETP.LT.OR P0, PT, R3, 0x2, P0 ;  /* 0x000000020300780c */ /* 0x000fe40000701670 */
[----:B------:R-:W-:Y:S02]  /*104f0*/  @P1 LOP3.LUT R215, R215, 0x8, RZ, 0xfc, !PT ;  /* 0x00000008d7d71812 */ /* 0x000fe400078efcff */
[----:B------:R-:W-:Y:S02]  /*10500*/  FSEL R25, R177, -INF , !P0 ;  /* 0xff800000b1197808 */ /* 0x000fe40004000000 */
[----:B------:R-:W-:Y:S02]  /*10510*/  ISETP.GT.AND P0, PT, R0, 0x8, !P1 ;  /* 0x000000080000780c */ /* 0x000fe40004f04270 */
[----:B------:R-:W-:Y:S02]  /*10520*/  ISETP.GE.AND P1, PT, R2, 0xa, PT ;  /* 0x0000000a0200780c */ /* 0x000fe40003f26270 */
[----:B------:R-:W-:Y:S02]  /*10530*/  ISETP.LT.OR P0, PT, R3, 0x9, P0 ;  /* 0x000000090300780c */ /* 0x000fe40000701670 */
[----:B------:R-:W-:Y:S02]  /*10540*/  LOP3.LUT R215, R215, 0xfffffffb, RZ, 0xc0, !PT ;  /* 0xfffffffbd7d77812 */ /* 0x000fe400078ec0ff */
[----:B------:R-:W-:Y:S02]  /*10550*/  FSEL R24, R176, -INF , !P0 ;  /* 0xff800000b0187808 */ /* 0x000fe40004000000 */
[----:B------:R-:W-:Y:S02]  /*10560*/  ISETP.GT.AND P0, PT, R0, 0x9, !P1 ;  /* 0x000000090000780c */ /* 0x000fe40004f04270 */
[C---:B------:R-:W-:Y:S02]  /*10570*/  ISETP.GE.AND P2, PT, R2.reuse, 0x29, PT ;  /* 0x000000290200780c */ /* 0x040fe40003f46270 */
[----:B------:R-:W-:Y:S02]  /*10580*/  ISETP.LT.OR P0, PT, R3, 0xa, P0 ;  /* 0x0000000a0300780c */ /* 0x000fe40000701670 */
[----:B------:R-:W-:Y:S02]  /*10590*/  @P1 LOP3.LUT R215, R215, 0x4, RZ, 0xfc, !PT ;  /* 0x00000004d7d71812 */ /* 0x000fe400078efcff */
[----:B------:R-:W-:Y:S02]  /*105a0*/  ISETP.GE.AND P1, PT, R2, 0x11, PT ;  /* 0x000000110200780c */ /* 0x000fe40003f26270 */
[----:B------:R-:W-:Y:S02]  /*105b0*/  FSEL R23, R173, -INF , !P0 ;  /* 0xff800000ad177808 */ /* 0x000fe40004000000 */
[----:B------:R-:W-:Y:S02]  /*105c0*/  LOP3.LUT R215, R215, 0xfffffffd, RZ, 0xc0, !PT ;  /* 0xfffffffdd7d77812 */ /* 0x000fe400078ec0ff */
[----:B------:R-:W-:Y:S04]  /*105d0*/  ISETP.GT.AND P0, PT, R0, 0x10, !P1 ;  /* 0x000000100000780c */ /* 0x000fe80004f04270 */
[----:B------:R-:W-:Y:S03]  /*105e0*/  ISETP.LT.OR P0, PT, R3, 0x11, P0 ;  /* 0x000000110300780c */ /* 0x000fe60000701670 */
[----:B------:R-:W-:Y:S02]  /*105f0*/  @P1 LOP3.LUT R215, R215, 0x2, RZ, 0xfc, !PT ;  /* 0x00000002d7d71812 */ /* 0x000fe400078efcff */
[----:B------:R-:W-:Y:S02]  /*10600*/  ISETP.GE.AND P1, PT, R2, 0x12, PT ;  /* 0x000000120200780c */ /* 0x000fe40003f26270 */
[----:B-1----:R-:W-:Y:S02]  /*10610*/  FSEL R22, R172, -INF , !P0 ;  /* 0xff800000ac167808 */ /* 0x002fe40004000000 */
[C---:B------:R-:W-:Y:S02]  /*10620*/  ISETP.GT.AND P0, PT, R0.reuse, 0x11, !P1 ;  /* 0x000000110000780c */ /* 0x040fe40004f04270 */
[----:B------:R-:W-:Y:S02]  /*10630*/  LOP3.LUT R215, R215, 0xfffffffe, RZ, 0xc0, !PT ;  /* 0xfffffffed7d77812 */ /* 0x000fe400078ec0ff */
[----:B------:R-:W-:Y:S04]  /*10640*/  ISETP.LT.OR P0, PT, R3, 0x12, P0 ;  /* 0x000000120300780c */ /* 0x000fe80000701670 */
[----:B------:R-:W-:Y:S02]  /*10650*/  FSEL R21, R21, -INF , !P0 ;  /* 0xff80000015157808 */ /* 0x000fe40004000000 */
[----:B------:R-:W-:Y:S02]  /*10660*/  ISETP.GT.AND P0, PT, R0, 0x18, !P6 ;  /* 0x000000180000780c */ /* 0x000fe40007704270 */
[----:B------:R-:W-:Y:S02]  /*10670*/  @P1 LOP3.LUT R215, R215, 0x1, RZ, 0xfc, !PT ;  /* 0x00000001d7d71812 */ /* 0x000fe400078efcff */
[----:B------:R-:W-:Y:S02]  /*10680*/  ISETP.LT.OR P0, PT, R3, 0x19, P0 ;  /* 0x000000190300780c */ /* 0x000fe40000701670 */
[----:B------:R-:W-:Y:S02]  /*10690*/  ISETP.GE.AND P1, PT, R2, 0x1, PT ;  /* 0x000000010200780c */ /* 0x000fe40003f26270 */
[----:B------:R-:W-:Y:S02]  /*106a0*/  FSEL R20, R20, -INF , !P0 ;  /* 0xff80000014147808 */ /* 0x000fe40004000000 */
[C---:B------:R-:W-:Y:S02]  /*106b0*/  ISETP.GT.AND P0, PT, R0.reuse, 0x19, !P5 ;  /* 0x000000190000780c */ /* 0x040fe40006f04270 */
[----:B------:R-:W-:Y:S02]  /*106c0*/  LOP3.LUT R215, R215, 0xffffffdf, RZ, 0xc0, !PT ;  /* 0xffffffdfd7d77812 */ /* 0x000fe400078ec0ff */
        /* <DEDUP_REMOVED lines=11> */
[----:B------:R-:W-:Y:S04]  /*10780*/  ISETP.GT.AND P0, PT, R0, RZ, !P1 ;  /* 0x000000ff0000720c */ /* 0x000fe80004f04270 */
[----:B------:R-:W-:Y:S04]  /*10790*/  ISETP.LT.OR P0, PT, R3, 0x1, P0 ;  /* 0x000000010300780c */ /* 0x000fe80000701670 */
[----:B------:R-:W-:Y:S02]  /*107a0*/  FSEL R15, R178, -INF , !P0 ;  /* 0xff800000b20f7808 */ /* 0x000fe40004000000 */
[----:B------:R-:W-:Y:S11]  /*107b0*/  ISETP.GE.AND P0, PT, R2, 0x2a, PT ;  /* 0x0000002a0200780c */ /* 0x000ff60003f06270 */
[----:B------:R-:W-:Y:S02]  /*107c0*/  @!UPT UIADD3 URZ, URZ, URZ, URZ ;  /* 0x0000003f3f3ff290 */ /* 0x000fe4000fffe03f */
[----:B------:R-:W-:Y:S02]  /*107d0*/  @P0 LOP3.LUT R215, R215, 0x20, RZ, 0xfc, !PT ;  /* 0x00000020d7d70812 */ /* 0x000fe400078efcff */
[----:B------:R-:W-:Y:S02]  /*107e0*/  ISETP.GT.AND P0, PT, R0, 0x29, !P0 ;  /* 0x000000290000780c */ /* 0x000fe40004704270 */
[----:B------:R-:W1:Y:S02]  /*107f0*/  SHFL.IDX PT, R0, R7, 0x1, 0x1c1f ;  /* 0x003c1f0007007f89 */ /* 0x000e6400000e0000 */
[----:B------:R-:W-:Y:S04]  /*10800*/  ISETP.LT.OR P0, PT, R3, 0x2a, P0 ;  /* 0x0000002a0300780c */ /* 0x000fe80000701670 */
[----:B------:R-:W-:Y:S02]  /*10810*/  FSEL R3, R26, -INF , !P0 ;  /* 0xff8000001a037808 */ /* 0x000fe40004000000 */
[----:B------:R-:W-:Y:S01]  /*10820*/  ISETP.GE.AND P0, PT, R31, 0x1, PT ;  /* 0x000000011f00780c */ /* 0x000fe20003f06270 */
[--C-:B-1----:R-:W-:Y:S02]  /*10830*/  IMAD.IADD R12, R12, 0x1, R0.reuse ;  /* 0x000000010c0c7824 */ /* 0x102fe400078e0200 */
[----:B------:R-:W-:Y:S10]  /*10840*/  IMAD.IADD R7, R13, 0x1, R0 ;  /* 0x000000010d077824 */ /* 0x000ff400078e0200 */
        /* <DEDUP_REMOVED lines=14> */
.L_x_1932:
[----:B------:R-:W-:Y:S04]  /*10930*/  MOV R2, c[0x0][0x32c] ;  /* 0x0000cb0000027a02 */ /* 0x000fe80000000f00 */
[----:B------:R-:W-:Y:S11]  /*10940*/  ISETP.NE.AND P0, PT, R2, 0x1, PT ;  /* 0x000000010200780c */ /* 0x000ff60003f05270 */
[----:B------:R-:W-:Y:S02]  /*10950*/  @!UPT UIADD3 URZ, URZ, URZ, URZ ;  /* 0x0000003f3f3ff290 */ /* 0x000fe4000fffe03f */
[----:B------:R-:W-:Y:S05]  /*10960*/  @P0 IMAD.HI.U32 R2, R0, c[0x0][0x330], RZ ;  /* 0x0000cc0000020a27 */ /* 0x000fea00078e00ff */
[----:B------:R-:W-:Y:S02]  /*10970*/  @P0 SHF.R.U32.HI R0, RZ, c[0x0][0x334], R2 ;  /* 0x0000cd00ff000a19 */ /* 0x000fe40000011602 */
.L_x_1933:
[----:B------:R-:W-:Y:S05]  /*10980*/  BSYNC B0 ;  /* 0x0000000000007941 */ /* 0x000fea0003800000 */
.L_x_1931:
[----:B------:R-:W-:Y:S05]  /*10990*/  IMAD R0, R0, c[0x0][0x32c], R14 ;  /* 0x0000cb0000007a24 */ /* 0x000fea00078e020e */
[----:B------:R-:W-:Y:S02]  /*109a0*/  IMNMX R7, R7, R0, !PT ;  /* 0x0000000007077217 */ /* 0x000fe40007800200 */
[----:B------:R-:W-:Y:S04]  /*109b0*/  IADD3 R0, R0, c[0x0][0x32c], RZ ;  /* 0x0000cb0000007a10 */ /* 0x000fe80007ffe0ff */
[----:B------:R-:W-:Y:S02]  /*109c0*/  IMNMX R12, R12, R0, PT ;  /* 0x000000000c0c7217 */ /* 0x000fe40003800200 */
.L_x_1930:
        /* <DEDUP_REMOVED lines=19> */
[----:B------:R-:W-:Y:S02]  /*10b00*/  FSEL R2, R2, RZ, P0 ;  /* 0x000000ff02027208 */ /* 0x000fe40000000000 */
[----:B------:R-:W-:Y:S01]  /*10b10*/  ISETP.GT.AND P0, PT, R7, RZ, !P1 ;  /* 0x000000ff0700720c */ /* 0x000fe20004f04270 */
[----:B------:R-:W-:Y:S01]  /*10b20*/  FADD.FTZ R0, -R0, R9 ;  /* 0x0000000900007221 */ /* 0x000fe20000010100 */
[----:B------:R-:W-:Y:S01]  /*10b30*/  LOP3.LUT P1, RZ, R215, 0x20, RZ, 0xc0, !PT ;  /* 0x00000020d7ff7812 */ /* 0x000fe2000782c0ff */
[--C-:B------:R-:W-:Y:S01]  /*10b40*/  FFMA.FTZ R15, R15, c[0x0][0x2d0], -R2.reuse ;  /* 0x0000b4000f0f7a23 */ /* 0x100fe20000010802 */
[----:B------:R-:W-:Y:S01]  /*10b50*/  ISETP.LT.OR P0, PT, R12, 0x1, P0 ;  /* 0x000000010c00780c */ /* 0x000fe20000701670 */
[----:B------:R-:W-:Y:S02]  /*10b60*/  FMUL.FTZ R0, R0, c[0x0][0x2d0] ;  /* 0x0000b40000007a20 */ /* 0x000fe40000410000 */
[--C-:B------:R-:W-:Y:S01]  /*10b70*/  FFMA.FTZ R25, R25, c[0x0][0x2d0], -R2.reuse ;  /* 0x0000b40019197a23 */ /* 0x100fe20000010802 */
[----:B------:R-:W-:Y:S01]  /*10b80*/  FSEL R9, R189, -INF , !P0 ;  /* 0xff800000bd097808 */ /* 0x000fe20004000000 */
[----:B------:R-:W-:Y:S01]  /*10b90*/  MUFU.EX2 R15, R15 ;  /* 0x0000000f000f7308 */ /* 0x000fe20000000800 */
[----:B------:R-:W-:Y:S01]  /*10ba0*/  LOP3.LUT P0, RZ, R215, 0x10, RZ, 0xc0, !PT ;  /* 0x00000010d7ff7812 */ /* 0x000fe2000780c0ff */
[--C-:B------:R-:W-:Y:S02]  /*10bb0*/  FFMA.FTZ R186, R21, c[0x0][0x2d0], -R2.reuse ;  /* 0x0000b40015ba7a23 */ /* 0x100fe40000010802 */
[--C-:B------:R-:W-:Y:S01]  /*10bc0*/  FFMA.FTZ R184, R19, c[0x0][0x2d0], -R2.reuse ;  /* 0x0000b40013b87a23 */ /* 0x100fe20000010802 */
[----:B------:R-:W-:Y:S01]  /*10bd0*/  ISETP.GT.AND P0, PT, R7, 0x1, !P0 ;  /* 0x000000010700780c */ /* 0x000fe20004704270 */
[--C-:B------:R-:W-:Y:S02]  /*10be0*/  FFMA.FTZ R193, R18, c[0x0][0x2d0], -R2.reuse ;  /* 0x0000b40012c17a23 */ /* 0x100fe40000010802 */
[--C-:B------:R-:W-:Y:S01]  /*10bf0*/  FFMA.FTZ R192, R17, c[0x0][0x2d0], -R2.reuse ;  /* 0x0000b40011c07a23 */ /* 0x100fe20000010802 */
[----:B------:R-:W-:Y:S01]  /*10c00*/  ISETP.LT.OR P0, PT, R12, 0x2, P0 ;  /* 0x000000020c00780c */ /* 0x000fe20000701670 */
[----:B------:R-:W1:Y:S01]  /*10c10*/  MUFU.EX2 R0, R0 ;  /* 0x0000000000007308 */ /* 0x000e620000000800 */
[--C-:B------:R-:W-:Y:S02]  /*10c20*/  FFMA.FTZ R191, R16, c[0x0][0x2d0], -R2.reuse ;  /* 0x0000b40010bf7a23 */ /* 0x100fe40000010802 */
[----:B------:R-:W-:Y:S01]  /*10c30*/  FSEL R13, R188, -INF , !P0 ;  /* 0xff800000bc0d7808 */ /* 0x000fe20004000000 */
[--C-:B------:R-:W-:Y:S01]  /*10c40*/  FFMA.FTZ R187, R22, c[0x0][0x2d0], -R2.reuse ;  /* 0x0000b40016bb7a23 */ /* 0x100fe20000010802 */
[----:B------:R-:W-:Y:S01]  /*10c50*/  LOP3.LUT P0, RZ, R215, 0x8, RZ, 0xc0, !PT ;  /* 0x00000008d7ff7812 */ /* 0x000fe2000780c0ff */
[--C-:B------:R-:W-:Y:S02]  /*10c60*/  FFMA.FTZ R185, R20, c[0x0][0x2d0], -R2.reuse ;  /* 0x0000b40014b97a23 */ /* 0x100fe40000010802 */
[--C-:B------:R-:W-:Y:S01]  /*10c70*/  FFMA.FTZ R24, R24, c[0x0][0x2d0], -R2.reuse ;  /* 0x0000b40018187a23 */ /* 0x100fe20000010802 */
[----:B------:R-:W-:Y:S01]  /*10c80*/  ISETP.GT.AND P0, PT, R7, 0x8, !P0 ;  /* 0x000000080700780c */ /* 0x000fe20004704270 */
[----:B------:R-:W2:Y:S01]  /*10c90*/  MUFU.EX2 R25, R25 ;  /* 0x0000001900197308 */ /* 0x000ea20000000800 */
[--C-:B------:R-:W-:Y:S02]  /*10ca0*/  FFMA.FTZ R23, R23, c[0x0][0x2d0], -R2.reuse ;  /* 0x0000b40017177a23 */ /* 0x100fe40000010802 */
[----:B------:R-:W-:Y:S01]  /*10cb0*/  ISETP.LT.OR P0, PT, R12, 0x9, P0 ;  /* 0x000000090c00780c */ /* 0x000fe20000701670 */
[----:B------:R-:W-:Y:S03]  /*10cc0*/  FFMA.FTZ R190, R3, c[0x0][0x2d0], -R2 ;  /* 0x0000b40003be7a23 */ /* 0x000fe60000010802 */
[----:B------:R-:W-:Y:S02]  /*10cd0*/  FSEL R14, R183, -INF , !P0 ;  /* 0xff800000b70e7808 */ /* 0x000fe40004000000 */
[----:B------:R-:W-:Y:S01]  /*10ce0*/  LOP3.LUT P0, RZ, R215, 0x4, RZ, 0xc0, !PT ;  /* 0x00000004d7ff7812 */ /* 0x000fe2000780c0ff */
[----:B------:R-:W-:Y:S03]  /*10cf0*/  MUFU.EX2 R24, R24 ;  /* 0x0000001800187308 */ /* 0x000fe60000000800 */
[----:B------:R-:W-:Y:S01]  /*10d00*/  ISETP.GT.AND P0, PT, R7, 0x9, !P0 ;  /* 0x000000090700780c */ /* 0x000fe20004704270 */
[C---:B-1----:R-:W-:Y:S02]  /*10d10*/  FFMA.FTZ R2, R0.reuse, R229, R15 ;  /* 0x000000e500027223 */ /* 0x042fe4000001000f */
[----:B------:R-:W-:Y:S01]  /*10d20*/  FMUL.FTZ R16, R0, R164 ;  /* 0x000000a400107220 */ /* 0x000fe20000410000 */
[----:B------:R-:W-:Y:S01]  /*10d30*/  ISETP.LT.OR P0, PT, R12, 0xa, P0 ;  /* 0x0000000a0c00780c */ /* 0x000fe20000701670 */
[----:B------:R-:W-:Y:S02]  /*10d40*/  FMUL.FTZ R17, R0, R165 ;  /* 0x000000a500117220 */ /* 0x000fe40000410000 */
[----:B------:R-:W1:Y:S01]  /*10d50*/  MUFU.EX2 R23, R23 ;  /* 0x0000001700177308 */ /* 0x000e620000000800 */
[----:B------:R-:W-:Y:S01]  /*10d60*/  FSEL R175, R182, -INF , !P0 ;  /* 0xff800000b6af7808 */ /* 0x000fe20004000000 */
[C---:B------:R-:W-:Y:S01]  /*10d70*/  FMUL.FTZ R32, R0.reuse, R148 ;  /* 0x0000009400207220 */ /* 0x040fe20000410000 */
[----:B------:R-:W-:Y:S01]  /*10d80*/  LOP3.LUT P0, RZ, R215, 0x2, RZ, 0xc0, !PT ;  /* 0x00000002d7ff7812 */ /* 0x000fe2000780c0ff */
[C---:B------:R-:W-:Y:S01]  /*10d90*/  FMUL.FTZ R33, R0.reuse, R149 ;  /* 0x0000009500217220 */ /* 0x040fe20000410000 */
[----:B--2---:R-:W-:Y:S01]  /*10da0*/  F2FP.BF16.PACK_AB R172, R25, R15 ;  /* 0x0000000f19ac723e */ /* 0x004fe200000010ff */
[C---:B------:R-:W-:Y:S01]  /*10db0*/  FMUL.FTZ R20, R0.reuse, R160 ;  /* 0x000000a000147220 */ /* 0x040fe20000410000 */
[----:B------:R-:W-:Y:S01]  /*10dc0*/  ISETP.GT.AND P0, PT, R7, 0x10, !P0 ;  /* 0x000000100700780c */ /* 0x000fe20004704270 */
[C---:B------:R-:W-:Y:S02]  /*10dd0*/  FMUL.FTZ R21, R0.reuse, R161 ;  /* 0x000000a100157220 */ /* 0x040fe40000410000 */
[----:B------:R-:W-:Y:S01]  /*10de0*/  FMUL.FTZ R36, R0, R36 ;  /* 0x0000002400247220 */ /* 0x000fe20000410000 */
[----:B------:R-:W-:Y:S01]  /*10df0*/  ISETP.LT.OR P0, PT, R12, 0x11, P0 ;  /* 0x000000110c00780c */ /* 0x000fe20000701670 */
[C---:B------:R-:W-:Y:S01]  /*10e00*/  FMUL.FTZ R37, R0.reuse, R37 ;  /* 0x0000002500257220 */ /* 0x040fe20000410000 */
[----:B------:R-:W-:Y:S01]  /*10e10*/  MUFU.EX2 R185, R185 ;  /* 0x000000b900b97308 */ /* 0x000fe20000000800 */
[C---:B------:R-:W-:Y:S01]  /*10e20*/  FMUL.FTZ R40, R0.reuse, R40 ;  /* 0x0000002800287220 */ /* 0x040fe20000410000 */
[----:B------:R-:W-:Y:S01]  /*10e30*/  FSEL R181, R181, -INF , !P0 ;  /* 0xff800000b5b57808 */ /* 0x000fe20004000000 */
[C---:B------:R-:W-:Y:S01]  /*10e40*/  FMUL.FTZ R41, R0.reuse, R41 ;  /* 0x0000002900297220 */ /* 0x040fe20000410000 */
[----:B------:R-:W-:Y:S01]  /*10e50*/  LOP3.LUT P0, RZ, R215, 0x1, RZ, 0xc0, !PT ;  /* 0x00000001d7ff7812 */ /* 0x000fe2000780c0ff */
[C---:B------:R-:W-:Y:S02]  /*10e60*/  FMUL.FTZ R44, R0.reuse, R44 ;  /* 0x0000002c002c7220 */ /* 0x040fe40000410000 */
[C---:B------:R-:W-:Y:S01]  /*10e70*/  FMUL.FTZ R45, R0.reuse, R45 ;  /* 0x0000002d002d7220 */ /* 0x040fe20000410000 */
[C---:B------:R-:W-:Y:S01]  /*10e80*/  ISETP.GT.AND P0, PT, R7.reuse, 0x11, !P0 ;  /* 0x000000110700780c */ /* 0x040fe20004704270 */
[C---:B------:R-:W-:Y:S01]  /*10e90*/  FMUL.FTZ R48, R0.reuse, R48 ;  /* 0x0000003000307220 */ /* 0x040fe20000410000 */
[----:B------:R-:W-:Y:S01]  /*10ea0*/  MUFU.EX2 R184, R184 ;  /* 0x000000b800b87308 */ /* 0x000fe20000000800 */
[----:B------:R-:W-:Y:S01]  /*10eb0*/  FMUL.FTZ R49, R0, R49 ;  /* 0x0000003100317220 */ /* 0x000fe20000410000 */
[----:B------:R-:W-:Y:S01]  /*10ec0*/  ISETP.LT.OR P0, PT, R12, 0x12, P0 ;  /* 0x000000120c00780c */ /* 0x000fe20000701670 */
[C---:B------:R-:W-:Y:S02]  /*10ed0*/  FMUL.FTZ R52, R0.reuse, R52 ;  /* 0x0000003400347220 */ /* 0x040fe40000410000 */
[----:B------:R-:W-:Y:S01]  /*10ee0*/  FMUL.FTZ R53, R0, R53 ;  /* 0x0000003500357220 */ /* 0x000fe20000410000 */
[----:B------:R-:W-:Y:S01]  /*10ef0*/  FSEL R180, R180, -INF , !P0 ;  /* 0xff800000b4b47808 */ /* 0x000fe20004000000 */
[C---:B------:R-:W-:Y:S01]  /*10f00*/  FMUL.FTZ R56, R0.reuse, R56 ;  /* 0x0000003800387220 */ /* 0x040fe20000410000 */
[----:B------:R-:W-:Y:S01]  /*10f10*/  ISETP.GT.AND P0, PT, R7, 0x18, !P6 ;  /* 0x000000180700780c */ /* 0x000fe20007704270 */
[C---:B------:R-:W-:Y:S02]  /*10f20*/  FMUL.FTZ R57, R0.reuse, R57 ;  /* 0x0000003900397220 */ /* 0x040fe40000410000 */
[----:B------:R-:W-:Y:S01]  /*10f30*/  FMUL.FTZ R60, R0, R60 ;  /* 0x0000003c003c7220 */ /* 0x000fe20000410000 */
[----:B------:R-:W-:Y:S01]  /*10f40*/  ISETP.LT.OR P0, PT, R12, 0x19, P0 ;  /* 0x000000190c00780c */ /* 0x000fe20000701670 */
[C---:B------:R-:W-:Y:S02]  /*10f50*/  FMUL.FTZ R61, R0.reuse, R61 ;  /* 0x0000003d003d7220 */ /* 0x040fe40000410000 */
[C---:B------:R-:W-:Y:S01]  /*10f60*/  FMUL.FTZ R64, R0.reuse, R64 ;  /* 0x0000004000407220 */ /* 0x040fe20000410000 */
[----:B------:R-:W-:Y:S01]  /*10f70*/  FSEL R179, R179, -INF , !P0 ;  /* 0xff800000b3b37808 */ /* 0x000fe20004000000 */
[C---:B------:R-:W-:Y:S01]  /*10f80*/  FMUL.FTZ R65, R0.reuse, R65 ;  /* 0x0000004100417220 */ /* 0x040fe20000410000 */
[C---:B------:R-:W-:Y:S01]  /*10f90*/  ISETP.GT.AND P0, PT, R7.reuse, 0x19, !P5 ;  /* 0x000000190700780c */ /* 0x040fe20006f04270 */
[C---:B------:R-:W-:Y:S02]  /*10fa0*/  FMUL.FTZ R68, R0.reuse, R68 ;  /* 0x0000004400447220 */ /* 0x040fe40000410000 */
[----:B------:R-:W-:Y:S01]  /*10fb0*/  FMUL.FTZ R69, R0, R69 ;  /* 0x0000004500457220 */ /* 0x000fe20000410000 */
[----:B------:R-:W-:Y:S01]  /*10fc0*/  ISETP.LT.OR P0, PT, R12, 0x1a, P0 ;  /* 0x0000001a0c00780c */ /* 0x000fe20000701670 */
[C---:B------:R-:W-:Y:S02]  /*10fd0*/  FMUL.FTZ R72, R0.reuse, R72 ;  /* 0x0000004800487220 */ /* 0x040fe40000410000 */
[----:B------:R-:W-:Y:S01]  /*10fe0*/  FMUL.FTZ R73, R0, R73 ;  /* 0x0000004900497220 */ /* 0x000fe20000410000 */
[----:B------:R-:W-:Y:S01]  /*10ff0*/  FSEL R176, R174, -INF , !P0 ;  /* 0xff800000aeb07808 */ /* 0x000fe20004000000 */
[C---:B------:R-:W-:Y:S01]  /*11000*/  FMUL.FTZ R76, R0.reuse, R76 ;  /* 0x0000004c004c7220 */ /* 0x040fe20000410000 */
[----:B------:R-:W-:Y:S01]  /*11010*/  ISETP.GT.AND P0, PT, R7, 0x20, !P4 ;  /* 0x000000200700780c */ /* 0x000fe20006704270 */
[C---:B------:R-:W-:Y:S01]  /*11020*/  FMUL.FTZ R77, R0.reuse, R77 ;  /* 0x0000004d004d7220 */ /* 0x040fe20000410000 */
[----:B-1----:R-:W-:Y:S01]  /*11030*/  F2FP.BF16.PACK_AB R174, R23, R24 ;  /* 0x0000001817ae723e */ /* 0x002fe200000010ff */
        /* <DEDUP_REMOVED lines=26> */
[----:B------:R-:W-:Y:S01]  /*111e0*/  FADD.FTZ R12, R25, R2 ;  /* 0x00000002190c7221 */ /* 0x000fe20000010000 */
[----:B------:R-:W-:Y:S01]  /*111f0*/  FMNMX.FTZ R2, R9, R8, !PT ;  /* 0x0000000809027209 */ /* 0x000fe20007810000 */
[----:B------:R-:W-:Y:S01]  /*11200*/  FMUL.FTZ R25, R0, R157 ;  /* 0x0000009d00197220 */ /* 0x000fe20000410000 */
[----:B------:R-:W-:Y:S01]  /*11210*/  FSEL R7, R27, -INF , !P0 ;  /* 0xff8000001b077808 */ /* 0x000fe20004000000 */
[----:B------:R-:W-:Y:S01]  /*11220*/  FADD.FTZ R12, R24, R12 ;  /* 0x0000000c180c7221 */ /* 0x000fe20000010000 */
        /* <DEDUP_REMOVED lines=19> */
[----:B------:R-:W-:Y:S01]  /*11360*/  FMUL.FTZ R128, R0, R128 ;  /* 0x0000008000807220 */ /* 0x000fe20000410000 */
[----:B------:R-:W-:Y:S01]  /*11370*/  FMNMX.FTZ R2, R176, R2, !PT ;  /* 0x00000002b0027209 */ /* 0x000fe20007810000 */
[C---:B------:R-:W-:Y:S02]  /*11380*/  FMUL.FTZ R129, R0.reuse, R129 ;  /* 0x0000008100817220 */ /* 0x040fe40000410000 */
[----:B------:R-:W-:Y:S01]  /*11390*/  FADD.FTZ R183, R23, R12 ;  /* 0x0000000c17b77221 */ /* 0x000fe20000010000 */
[----:B------:R-:W-:Y:S01]  /*113a0*/  FMNMX.FTZ R2, R177, R2, !PT ;  /* 0x00000002b1027209 */ /* 0x000fe20007810000 */
[C---:B------:R-:W-:Y:S02]  /*113b0*/  FMUL.FTZ R12, R0.reuse, R168 ;  /* 0x000000a8000c7220 */ /* 0x040fe40000410000 */
[----:B------:R-:W-:Y:S01]  /*113c0*/  FMUL.FTZ R132, R0, R132 ;  /* 0x0000008400847220 */ /* 0x000fe20000410000 */
[----:B------:R-:W-:Y:S01]  /*113d0*/  FMNMX.FTZ R2, R178, R2, !PT ;  /* 0x00000002b2027209 */ /* 0x000fe20007810000 */
[C---:B------:R-:W-:Y:S02]  /*113e0*/  FMUL.FTZ R133, R0.reuse, R133 ;  /* 0x0000008500857220 */ /* 0x040fe40000410000 */
[----:B------:R-:W-:Y:S01]  /*113f0*/  FMUL.FTZ R136, R0, R136 ;  /* 0x0000008800887220 */ /* 0x000fe20000410000 */
[----:B------:R-:W-:Y:S01]  /*11400*/  FMNMX.FTZ R2, R182, R2, !PT ;  /* 0x00000002b6027209 */ /* 0x000fe20007810000 */
[----:B------:R-:W-:Y:S03]  /*11410*/  FMUL.FTZ R137, R0, R137 ;  /* 0x0000008900897220 */ /* 0x000fe60000410000 */
        /* <DEDUP_REMOVED lines=11> */
[----:B------:R-:W-:Y:S01]  /*114d0*/  ISETP.GT.AND P0, PT, R221, R195, PT ;  /* 0x000000c3dd00720c */ /* 0x000fe20003f04270 */
[----:B------:R-:W1:Y:S02]  /*114e0*/  MUFU.EX2 R2, R2 ;  /* 0x0000000200027308 */ /* 0x000e640000000800 */
[--C-:B------:R-:W-:Y:S02]  /*114f0*/  FFMA.FTZ R173, R9, c[0x0][0x2d0], -R8.reuse ;  /* 0x0000b40009ad7a23 */ /* 0x100fe40000010808 */
[--C-:B------:R-:W-:Y:S02]  /*11500*/  FFMA.FTZ R9, R13, c[0x0][0x2d0], -R8.reuse ;  /* 0x0000b4000d097a23 */ /* 0x100fe40000010808 */
[----:B------:R-:W-:Y:S02]  /*11510*/  FMUL.FTZ R13, R0, R169 ;  /* 0x000000a9000d7220 */ /* 0x000fe40000410000 */
[--C-:B------:R-:W-:Y:S02]  /*11520*/  FFMA.FTZ R0, R14, c[0x0][0x2d0], -R8.reuse ;  /* 0x0000b4000e007a23 */ /* 0x100fe40000010808 */
[----:B------:R-:W-:Y:S10]  /*11530*/  MUFU.EX2 R161, R9 ;  /* 0x0000000900a17308 */ /* 0x000ff40000000800 */
[----:B------:R-:W2:Y:S01]  /*11540*/  MUFU.EX2 R173, R173 ;  /* 0x000000ad00ad7308 */ /* 0x000ea20000000800 */
[C---:B-1----:R-:W-:Y:S02]  /*11550*/  FMUL.FTZ R27, R2.reuse, R159 ;  /* 0x0000009f021b7220 */ /* 0x042fe40000410000 */
[C---:B------:R-:W-:Y:S02]  /*11560*/  FMUL.FTZ R34, R2.reuse, R150 ;  /* 0x0000009602227220 */ /* 0x040fe40000410000 */
[C---:B------:R-:W-:Y:S05]  /*11570*/  FMUL.FTZ R35, R2.reuse, R151 ;  /* 0x0000009702237220 */ /* 0x040fea0000410000 */
[----:B------:R1:W-:Y:S01]  /*11580*/  MUFU.EX2 R159, R0 ;  /* 0x00000000009f7308 */ /* 0x0003e20000000800 */
[----:B------:R-:W3:Y:S01]  /*11590*/  LDSM.16.MT88.4 R148, [R147] ;  /* 0x000000009394783b */ /* 0x000ee20000004200 */
[C---:B------:R-:W-:Y:S02]  /*115a0*/  FMUL.FTZ R26, R2.reuse, R158 ;  /* 0x0000009e021a7220 */ /* 0x040fe40000410000 */
[C---:B------:R-:W-:Y:S02]  /*115b0*/  FMUL.FTZ R14, R2.reuse, R170 ;  /* 0x000000aa020e7220 */ /* 0x040fe40000410000 */
[C---:B------:R-:W-:Y:S02]  /*115c0*/  FMUL.FTZ R15, R2.reuse, R171 ;  /* 0x000000ab020f7220 */ /* 0x040fe40000410000 */
[C---:B------:R-:W-:Y:S02]  /*115d0*/  FMUL.FTZ R18, R2.reuse, R166 ;  /* 0x000000a602127220 */ /* 0x040fe40000410000 */
[C---:B------:R-:W-:Y:S02]  /*115e0*/  FMUL.FTZ R19, R2.reuse, R167 ;  /* 0x000000a702137220 */ /* 0x040fe40000410000 */
[C---:B------:R-:W-:Y:S01]  /*115f0*/  FMUL.FTZ R22, R2.reuse, R162 ;  /* 0x000000a202167220 */ /* 0x040fe20000410000 */
[----:B------:R-:W-:Y:S01]  /*11600*/  LDSM.16.MT88.4 R164, [R147+0x1000] ;  /* 0x0010000093a4783b */ /* 0x000fe20000004200 */
[C---:B--2---:R-:W-:Y:S01]  /*11610*/  FFMA.FTZ R157, R2.reuse, R230, R173 ;  /* 0x000000e6029d7223 */ /* 0x044fe200000100ad */
[----:B------:R-:W-:Y:S01]  /*11620*/  F2FP.BF16.PACK_AB R173, R161, R173 ;  /* 0x000000ada1ad723e */ /* 0x000fe200000010ff */
[C---:B------:R-:W-:Y:S02]  /*11630*/  FMUL.FTZ R23, R2.reuse, R163 ;  /* 0x000000a302177220 */ /* 0x040fe40000410000 */
[C---:B------:R-:W-:Y:S02]  /*11640*/  FMUL.FTZ R30, R2.reuse, R154 ;  /* 0x0000009a021e7220 */ /* 0x040fe40000410000 */
[C---:B------:R-:W-:Y:S02]  /*11650*/  FMUL.FTZ R31, R2.reuse, R155 ;  /* 0x0000009b021f7220 */ /* 0x040fe40000410000 */
[C---:B------:R-:W-:Y:S01]  /*11660*/  FMUL.FTZ R38, R2.reuse, R38 ;  /* 0x0000002602267220 */ /* 0x040fe20000410000 */
[----:B------:R-:W-:Y:S01]  /*11670*/  LDSM.16.MT88.4 R152, [R147+0x800] ;  /* 0x000800009398783b */ /* 0x000fe20000004200 */
        /* <DEDUP_REMOVED lines=16> */
[----:B------:R-:W-:Y:S02]  /*11780*/  FADD.FTZ R157, R161, R157 ;  /* 0x0000009da19d7221 */ /* 0x000fe40000010000 */
[C---:B------:R-:W-:Y:S02]  /*11790*/  FMUL.FTZ R66, R2.reuse, R66 ;  /* 0x0000004202427220 */ /* 0x040fe40000410000 */
[C---:B------:R-:W-:Y:S02]  /*117a0*/  FMUL.FTZ R67, R2.reuse, R67 ;  /* 0x0000004302437220 */ /* 0x040fe40000410000 */
[C---:B---3--:R-:W-:Y:S05]  /*117b0*/  HMMA.16816.F32.BF16 R12, R172.reuse, R148, R12 ;  /* 0x00000094ac0c723c */ /* 0x048fea000004180c */
        /* <DEDUP_REMOVED lines=37> */
[--C-:B------:R-:W-:Y:S02]  /*11a10*/  FFMA.FTZ R0, R181, c[0x0][0x2d0], -R8.reuse ;  /* 0x0000b400b5007a23 */ /* 0x100fe40000010808 */
[C---:B------:R-:W-:Y:S01]  /*11a20*/  FMUL.FTZ R134, R2.reuse, R134 ;  /* 0x0000008602867220 */ /* 0x040fe20000410000 */
[----:B------:R-:W-:Y:S01]  /*11a30*/  MUFU.EX2 R181, R192 ;  /* 0x000000c000b57308 */ /* 0x000fe20000000800 */
[C---:B------:R-:W-:Y:S02]  /*11a40*/  FMUL.FTZ R135, R2.reuse, R135 ;  /* 0x0000008702877220 */ /* 0x040fe40000410000 */
[C---:B------:R-:W-:Y:S02]  /*11a50*/  FMUL.FTZ R138, R2.reuse, R138 ;  /* 0x0000008a028a7220 */ /* 0x040fe40000410000 */
[----:B------:R-:W-:Y:S05]  /*11a60*/  FMUL.FTZ R139, R2, R139 ;  /* 0x0000008b028b7220 */ /* 0x000fea0000410000 */
[----:B------:R2:W-:Y:S01]  /*11a70*/  MUFU.EX2 R162, R0 ;  /* 0x0000000000a27308 */ /* 0x0005e20000000800 */
[C---:B-1----:R-:W-:Y:S09]  /*11a80*/  HMMA.16816.F32.BF16 R28, R172.reuse, R148, R28 ;  /* 0x00000094ac1c723c */ /* 0x042ff2000004181c */
[----:B------:R-:W1:Y:S01]  /*11a90*/  MUFU.EX2 R2, R187 ;  /* 0x000000bb00027308 */ /* 0x000e620000000800 */
[C---:B------:R-:W-:Y:S01]  /*11aa0*/  HMMA.16816.F32.BF16 R32, R172.reuse, R150, R32 ;  /* 0x00000096ac20723c */ /* 0x040fe20000041820 */
[----:B------:R-:W3:Y:S02]  /*11ab0*/  LDSM.16.MT88.4 R148, [R197] ;  /* 0x00000000c594783b */ /* 0x000ee40000004200 */
[--C-:B--2---:R-:W-:Y:S06]  /*11ac0*/  FFMA.FTZ R0, R180, c[0x0][0x2d0], -R8.reuse ;  /* 0x0000b400b4007a23 */ /* 0x104fec0000010808 */
[----:B------:R-:W-:Y:S10]  /*11ad0*/  MUFU.EX2 R180, R193 ;  /* 0x000000c100b47308 */ /* 0x000ff40000000800 */
[----:B------:R2:W4:Y:S01]  /*11ae0*/  MUFU.EX2 R160, R0 ;  /* 0x0000000000a07308 */ /* 0x0005220000000800 */
[C---:B---3--:R-:W-:Y:S03]  /*11af0*/  HMMA.16816.F32.BF16 R36, R172.reuse, R148, R36 ;  /* 0x00000094ac24723c */ /* 0x048fe60000041824 */
[--C-:B--2---:R-:W-:Y:S05]  /*11b00*/  FFMA.FTZ R0, R179, c[0x0][0x2d0], -R8.reuse ;  /* 0x0000b400b3007a23 */ /* 0x104fea0000010808 */
[C---:B------:R-:W-:Y:S01]  /*11b10*/  HMMA.16816.F32.BF16 R40, R172.reuse, R150, R40 ;  /* 0x00000096ac28723c */ /* 0x040fe20000041828 */
[----:B------:R-:W2:Y:S01]  /*11b20*/  LDSM.16.MT88.4 R148, [R147+0x1800] ;  /* 0x001800009394783b */ /* 0x000ea20000004200 */
[----:B------:R3:W-:Y:S02]  /*11b30*/  MUFU.EX2 R9, R0 ;  /* 0x0000000000097308 */ /* 0x0007e40000000800 */
[----:B---3--:R-:W-:Y:S08]  /*11b40*/  FFMA.FTZ R0, R176, c[0x0][0x2d0], -R8 ;  /* 0x0000b400b0007a23 */ /* 0x008ff00000010808 */
[----:B------:R1:W3:Y:S01]  /*11b50*/  MUFU.EX2 R179, R0 ;  /* 0x0000000000b37308 */ /* 0x0002e20000000800 */
[C---:B--2---:R-:W-:Y:S08]  /*11b60*/  HMMA.16816.F32.BF16 R44, R172.reuse, R148, R44 ;  /* 0x00000094ac2c723c */ /* 0x044ff0000004182c */
[C---:B------:R-:W-:Y:S01]  /*11b70*/  HMMA.16816.F32.BF16 R48, R172.reuse, R150, R48 ;  /* 0x00000096ac30723c */ /* 0x040fe20000041830 */
[----:B------:R-:W2:Y:S03]  /*11b80*/  LDSM.16.MT88.4 R148, [R196+0x1800] ;  /* 0x00180000c494783b */ /* 0x000ea60000004200 */
[----:B-1----:R-:W-:Y:S02]  /*11b90*/  FADD.FTZ R0, R2, R183 ;  /* 0x000000b702007221 */ /* 0x002fe40000010000 */
[----:B------:R-:W1:Y:S02]  /*11ba0*/  MUFU.EX2 R183, R191 ;  /* 0x000000bf00b77308 */ /* 0x000e640000000800 */
[C---:B------:R-:W-:Y:S04]  /*11bb0*/  FADD.FTZ R161, R156.reuse, R0 ;  /* 0x000000009ca17221 */ /* 0x040fe80000010000 */
        /* <DEDUP_REMOVED lines=34> */
[----:B----4-:R-:W-:Y:S01]  /*11de0*/  F2FP.BF16.PACK_AB R149, R160, R162 ;  /* 0x000000a2a095723e */ /* 0x010fe200000010ff */
[----:B------:R-:W-:Y:S02]  /*11df0*/  FADD.FTZ R2, R158, R0 ;  /* 0x000000009e027221 */ /* 0x000fe40000010000 */
[----:B------:R-:W-:Y:S01]  /*11e00*/  F2FP.BF16.PACK_AB R150, R184, R185 ;  /* 0x000000b9b896723e */ /* 0x000fe200000010ff */
[----:B------:R-:W-:Y:S01]  /*11e10*/  LDSM.16.MT88.4 R156, [R197+0x5000] ;  /* 0x00500000c59c783b */ /* 0x000fe20000004200 */
[----:B---3--:R-:W-:Y:S03]  /*11e20*/  F2FP.BF16.PACK_AB R151, R179, R9 ;  /* 0x00000009b397723e */ /* 0x008fe600000010ff */
[----:B------:R-:W-:Y:S01]  /*11e30*/  F2FP.BF16.PACK_AB R172, R181, R180 ;  /* 0x000000b4b5ac723e */ /* 0x000fe200000010ff */
[----:B------:R-:W-:Y:S01]  /*11e40*/  FADD.FTZ R2, R162, R2 ;  /* 0x00000002a2027221 */ /* 0x000fe20000010000 */
[----:B-1----:R-:W-:Y:S01]  /*11e50*/  F2FP.BF16.PACK_AB R174, R186, R183 ;  /* 0x000000b7baae723e */ /* 0x002fe200000010ff */
[----:B------:R-:W-:Y:S01]  /*11e60*/  FFMA.FTZ R0, R177, c[0x0][0x2d0], -R8 ;  /* 0x0000b400b1007a23 */ /* 0x000fe20000010808 */
[C---:B------:R-:W-:Y:S03]  /*11e70*/  HMMA.16816.F32.BF16 R12, R148.reuse, R152, R12 ;  /* 0x00000098940c723c */ /* 0x040fe6000004180c */
[----:B------:R1:W-:Y:S02]  /*11e80*/  MUFU.EX2 R177, R0 ;  /* 0x0000000000b17308 */ /* 0x0003e40000000800 */
[----:B------:R-:W-:Y:S03]  /*11e90*/  FADD.FTZ R2, R160, R2 ;  /* 0x00000002a0027221 */ /* 0x000fe60000010000 */
[C---:B------:R-:W-:Y:S01]  /*11ea0*/  HMMA.16816.F32.BF16 R16, R148.reuse, R154, R16 ;  /* 0x0000009a9410723c */ /* 0x040fe20000041810 */
[----:B------:R-:W2:Y:S03]  /*11eb0*/  LDSM.16.MT88.4 R152, [R196+0x800] ;  /* 0x00080000c498783b */ /* 0x000ea60000004200 */
[----:B------:R-:W-:Y:S01]  /*11ec0*/  FADD.FTZ R2, R9, R2 ;  /* 0x0000000209027221 */ /* 0x000fe20000010000 */
[----:B------:R-:W-:Y:S03]  /*11ed0*/  MOV R9, R4 ;  /* 0x0000000400097202 */ /* 0x000fe60000000f00 */
[----:B------:R-:W-:Y:S04]  /*11ee0*/  FADD.FTZ R2, R179, R2 ;  /* 0x00000002b3027221 */ /* 0x000fe80000010000 */
[--C-:B-1----:R-:W-:Y:S04]  /*11ef0*/  FFMA.FTZ R0, R178, c[0x0][0x2d0], -R8.reuse ;  /* 0x0000b400b2007a23 */ /* 0x102fe80000010808 */
[----:B------:R-:W1:Y:S01]  /*11f00*/  MUFU.EX2 R178, R0 ;  /* 0x0000000000b27308 */ /* 0x000e620000000800 */
[C---:B--2---:R-:W-:Y:S03]  /*11f10*/  HMMA.16816.F32.BF16 R20, R148.reuse, R152, R20 ;  /* 0x000000989414723c */ /* 0x044fe60000041814 */
[----:B-1----:R-:W-:Y:S01]  /*11f20*/  F2FP.BF16.PACK_AB R173, R178, R177 ;  /* 0x000000b1b2ad723e */ /* 0x002fe200000010ff */
[--C-:B------:R-:W-:Y:S04]  /*11f30*/  FFMA.FTZ R0, R182, c[0x0][0x2d0], -R8.reuse ;  /* 0x0000b400b6007a23 */ /* 0x100fe80000010808 */
[C---:B------:R-:W-:Y:S01]  /*11f40*/  HMMA.16816.F32.BF16 R24, R148.reuse, R154, R24 ;  /* 0x0000009a9418723c */ /* 0x040fe20000041818 */
[----:B------:R-:W1:Y:S01]  /*11f50*/  LDSM.16.MT88.4 R152, [R198+0x800] ;  /* 0x00080000c698783b */ /* 0x000e620000004200 */
[----:B------:R2:W-:Y:S02]  /*11f60*/  MUFU.EX2 R176, R0 ;  /* 0x0000000000b07308 */ /* 0x0005e40000000800 */
[----:B------:R-:W-:Y:S02]  /*11f70*/  FFMA.FTZ R8, R7, c[0x0][0x2d0], -R8 ;  /* 0x0000b40007087a23 */ /* 0x000fe40000010808 */
[----:B------:R-:W-:Y:S06]  /*11f80*/  FADD.FTZ R7, R177, R2 ;  /* 0x00000002b1077221 */ /* 0x000fec0000010000 */
[----:B------:R-:W3:Y:S01]  /*11f90*/  MUFU.EX2 R8, R8 ;  /* 0x0000000800087308 */ /* 0x000ee20000000800 */
[----:B--2---:R-:W-:Y:S04]  /*11fa0*/  FADD.FTZ R0, R185, R161 ;  /* 0x000000a1b9007221 */ /* 0x004fe80000010000 */
[----:B------:R-:W-:Y:S04]  /*11fb0*/  FADD.FTZ R0, R184, R0 ;  /* 0x00000000b8007221 */ /* 0x000fe80000010000 */
[----:B------:R-:W-:Y:S01]  /*11fc0*/  FADD.FTZ R0, R180, R0 ;  /* 0x00000000b4007221 */ /* 0x000fe20000010000 */
[----:B---3--:R-:W-:Y:S03]  /*11fd0*/  F2FP.BF16.PACK_AB R175, R8, R176 ;  /* 0x000000b008af723e */ /* 0x008fe600000010ff */
[----:B------:R-:W-:Y:S01]  /*11fe0*/  FADD.FTZ R2, R181, R0 ;  /* 0x00000000b5027221 */ /* 0x000fe20000010000 */
[C---:B-1----:R-:W-:Y:S03]  /*11ff0*/  HMMA.16816.F32.BF16 R28, R148.reuse, R152, R28 ;  /* 0x00000098941c723c */ /* 0x042fe6000004181c */
[----:B------:R-:W-:Y:S02]  /*12000*/  FADD.FTZ R0, R178, R7 ;  /* 0x00000007b2007221 */ /* 0x000fe40000010000 */
[----:B------:R-:W-:Y:S02]  /*12010*/  FADD.FTZ R2, R183, R2 ;  /* 0x00000002b7027221 */ /* 0x000fe40000010000 */
[----:B------:R-:W-:Y:S01]  /*12020*/  FADD.FTZ R0, R176, R0 ;  /* 0x00000000b0007221 */ /* 0x000fe20000010000 */
[C---:B------:R-:W-:Y:S01]  /*12030*/  HMMA.16816.F32.BF16 R32, R148.reuse, R154, R32 ;  /* 0x0000009a9420723c */ /* 0x040fe20000041820 */
[----:B------:R-:W1:Y:S03]  /*12040*/  LDSM.16.MT88.4 R152, [R197+0x800] ;  /* 0x00080000c598783b */ /* 0x000e660000004200 */
[----:B------:R-:W-:Y:S01]  /*12050*/  FADD.FTZ R230, R8, R0 ;  /* 0x0000000008e67221 */ /* 0x000fe20000010000 */
[----:B------:R-:W-:Y:S01]  /*12060*/  IADD3 R0, R221, -0x1, RZ ;  /* 0xffffffffdd007810 */ /* 0x000fe20007ffe0ff */
[----:B------:R-:W-:Y:S01]  /*12070*/  FADD.FTZ R229, R186, R2 ;  /* 0x00000002bae57221 */ /* 0x000fe20000010000 */
[----:B------:R-:W-:Y:S02]  /*12080*/  MOV R8, R3 ;  /* 0x0000000300087202 */ /* 0x000fe40000000f00 */
[----:B------:R-:W-:Y:S01]  /*12090*/  MOV R221, R0 ;  /* 0x0000000000dd7202 */ /* 0x000fe20000000f00 */
        /* <DEDUP_REMOVED lines=85> */
[----:B------:R-:W-:Y:S06]  /*125f0*/  @!UPT UIADD3 URZ, URZ, URZ, URZ ;  /* 0x0000003f3f3ff290 */ /* 0x000fec000fffe03f */
[----:B------:R-:W-:Y:S01]  /*12600*/  IMAD.SHL.U32 R194, R194, 0x80, RZ ;  /* 0x00000080c2c27824 */ /* 0x000fe200078e00ff */
[----:B------:R-:W-:Y:S01]  /*12610*/  MOV R9, R4 ;  /* 0x0000000400097202 */ /* 0x000fe20000000f00 */
[----:B------:R-:W-:Y:S01]  /*12620*/  IMAD.MOV.U32 R8, RZ, RZ, R3 ;  /* 0x000000ffff087224 */ /* 0x000fe200078e0003 */
[----:B------:R-:W-:-:S07]  /*12630*/  MOV R221, R0 ;  /* 0x0000000000dd7202 */ /* 0x000fce0000000f00 */
.L_x_1921:
[----:B------:R-:W-:Y:S01]  /*12640*/  LOP3.LUT P0, RZ, R215, 0x40, RZ, 0xc0, !PT ;  /* 0x00000040d7ff7812 */ /* 0x000fe2000780c0ff */
[----:B------:R-:W2:Y:S01]  /*12650*/  LDL R2, [R1+0x58] ;  /* 0x0000580001027983 */ /* 0x000ea20000100800 */
[----:B------:R-:W-:-:S11]  /*12660*/  IADD3 R194, R194, 0x7f, RZ ;  /* 0x0000007fc2c27810 */ /* 0x000fd60007ffe0ff */
[----:B------:R-:W-:-:S05]  /*12670*/  @P0 IMAD.HI.U32 R0, R194, c[0x0][0x2c8], RZ ;  /* 0x0000b200c2000a27 */ /* 0x000fca00078e00ff */
[----:B------:R-:W-:Y:S02]  /*12680*/  @P0 SHF.R.U32.HI R194, RZ, c[0x0][0x2cc], R0 ;  /* 0x0000b300ffc20a19 */ /* 0x000fe40000011600 */
[----:B------:R-:W3:Y:S01]  /*12690*/  LDL R0, [R1+0x64] ;  /* 0x0000640001007983 */ /* 0x000ee20000100800 */
[----:B------:R-:W-:-:S05]  /*126a0*/  IMAD.MOV.U32 R244, RZ, RZ, c[0x0][0x32c] ;  /* 0x0000cb00fff47624 */ /* 0x000fca00078e00ff */
[----:B------:R-:W-:Y:S02]  /*126b0*/  ISETP.GE.AND P0, PT, R244, 0x1, PT ;  /* 0x00000001f400780c */ /* 0x000fe40003f06270 */
[----:B------:R-:W-:-:S11]  /*126c0*/  LOP3.LUT R215, R215, 0xffffffbf, RZ, 0xc0, !PT ;  /* 0xffffffbfd7d77812 */ /* 0x000fd600078ec0ff */
[----:B------:R-:W-:Y:S02]  /*126d0*/  @P0 LOP3.LUT R215, R215, 0x40, RZ, 0xfc, !PT ;  /* 0x00000040d7d70812 */ /* 0x000fe400078efcff */
[----:B---3--:R-:W-:-:S05]  /*126e0*/  IADD3 R194, R194, 0x1, R0 ;  /* 0x00000001c2c27810 */ /* 0x008fca0007ffe000 */
[----:B--2---:R-:W-:-:S05]  /*126f0*/  IMAD.IADD R194, R194, 0x1, -R2 ;  /* 0x00000001c2c27824 */ /* 0x004fca00078e0a02 */
[----:B------:R-:W-:Y:S01]  /*12700*/  IADD3 R2, R194, -c[0x0][0x324], RZ ;  /* 0x8000c900c2027a10 */ /* 0x000fe20007ffe0ff */
[----:B------:R-:W-:Y:S05]  /*12710*/  @!P0 BRA `(.L_x_1935) ;  /* 0x0000010000008947 */ /* 0x000fea0003800000 */
[----:B------:R-:W-:Y:S01]  /*12720*/  MOV R0, R194 ;  /* 0x000000c200007202 */ /* 0x000fe20000000f00 */
        /* <DEDUP_REMOVED lines=9> */
.L_x_1937:
[----:B------:R-:W-:-:S13]  /*127c0*/  ISETP.NE.AND P0, PT, R244, 0x1, PT ;  /* 0x00000001f400780c */ /* 0x000fda0003f05270 */
[----:B------:R-:W-:-:S05]  /*127d0*/  @P0 IMAD.HI.U32 R3, R0, c[0x0][0x330], RZ ;  /* 0x0000cc0000030a27 */ /* 0x000fca00078e00ff */
[----:B------:R-:W-:Y:S02]  /*127e0*/  @P0 SHF.R.U32.HI R0, RZ, c[0x0][0x334], R3 ;  /* 0x0000cd00ff000a19 */ /* 0x000fe40000011603 */
.L_x_1938:
[----:B------:R-:W-:Y:S05]  /*127f0*/  BSYNC B0 ;  /* 0x0000000000007941 */ /* 0x000fea0003800000 */
.L_x_1936:
[----:B------:R-:W-:-:S05]  /*12800*/  IMAD R0, R0, c[0x0][0x32c], RZ ;  /* 0x0000cb0000007a24 */ /* 0x000fca00078e02ff */
[----:B------:R-:W-:-:S04]  /*12810*/  IMNMX R2, R2, R0, !PT ;  /* 0x0000000002027217 */ /* 0x000fc80007800200 */
.L_x_1935:
[----:B------:R-:W-:-:S05]  /*12820*/  IADD3 R2, R2, 0x2f, RZ ;  /* 0x0000002f02027810 */ /* 0x000fca0007ffe0ff */
[----:B------:R-:W-:-:S05]  /*12830*/  IMAD.HI R2, R2, 0x2aaaaaab, RZ ;  /* 0x2aaaaaab02027827 */ /* 0x000fca00078e02ff */
[----:B------:R-:W-:-:S04]  /*12840*/  SHF.R.U32.HI R194, RZ, 0x1f, R2 ;  /* 0x0000001fffc27819 */ /* 0x000fc80000011602 */
[----:B------:R-:W-:-:S04]  /*12850*/  LEA.HI.SX32 R194, R2, R194, 0x1d ;  /* 0x000000c202c27211 */ /* 0x000fc800078feaff */
[----:B------:R-:W-:-:S04]  /*12860*/  IMNMX R194, R236, R194, !PT ;  /* 0x000000c2ecc27217 */ /* 0x000fc80007800200 */
[----:B------:R-:W-:-:S13]  /*12870*/  ISETP.GE.AND P0, PT, R221, R194, PT ;  /* 0x000000c2dd00720c */ /* 0x000fda0003f06270 */
[----:B------:R-:W-:Y:S05]  /*12880*/  @!P0 BRA `(.L_x_1939) ;  /* 0x00002ea000008947 */ /* 0x000fea0003800000 */
.L_x_1944:
[----:B------:R-:W-:Y:S04]  /*12890*/  DEPBAR.LE SB0, 0x0 ;  /* 0x000080000000791a */ /* 0x000fe80000000000 */
[----:B------:R-:W-:Y:S01]  /*128a0*/  WARPSYNC 0xffffffff ;  /* 0xffffffff00007948 */ /* 0x000fe20003800000 */
[----:B------:R-:W-:Y:S01]  /*128b0*/  BAR.SYNC.DEFER_BLOCKING 0x0 ;  /* 0x0000000000007b1d */ /* 0x000fe20000010000 */
[----:B------:R-:W-:Y:S01]  /*128c0*/  ISETP.GT.AND P0, PT, R236, R221, PT ;  /* 0x000000ddec00720c */ /* 0x000fe20003f04270 */
[----:B------:R-:W-:Y:S01]  /*128d0*/  IMAD.MOV.U32 R2, RZ, RZ, R9 ;  /* 0x000000ffff027224 */ /* 0x000fe200078e0009 */
        /* <DEDUP_REMOVED lines=33> */
[----:B------:R-:W-:Y:S01]  /*12af0*/  IADD3.X R4, R0, RZ, R228, P1, P0 ;  /* 0x000000ff00047210 */ /* 0x000fe20000fe04e4 */
[----:B------:R-:W-:Y:S01]  /*12b00*/  @!P2 IMAD.MOV.U32 R13, RZ, RZ, c[0x0][0x20c] ;  /* 0x00008300ff0da624 */ /* 0x000fe200078e00ff */
[C---:B-----5:R-:W-:Y:S04]  /*12b10*/  LEA R14, P0, R3.reuse, c[0x0][0x1f8], 0x1 ;  /* 0x00007e00030e7a11 */ /* 0x060fe800078008ff */
[----:B------:R-:W-:Y:S01]  /*12b20*/  LEA.HI.X R15, R3, c[0x0][0x1fc], R4, 0x1, P0 ;  /* 0x00007f00030f7a11 */ /* 0x000fe200000f0c04 */
[----:B------:R-:W-:Y:S01]  /*12b30*/  @!P2 IMAD.MOV.U32 R3, RZ, RZ, c[0x0][0x208] ;  /* 0x00008200ff03a624 */ /* 0x000fe200078e00ff */
[----:B------:R-:W-:Y:S03]  /*12b40*/  IADD3 R4, P1, P0, R12, 0x80, R226 ;  /* 0x000000800c047810 */ /* 0x000fe6000783e0e2 */
[----:B------:R5:W-:Y:S02]  /*12b50*/  LDGSTS.E.BYPASS.LTC128B.128 [R220+0x5880], [R14.64], !P6 ;  /* 0x058800000edc7fae */ /* 0x000be4000f101d4c */
[----:B-----5:R-:W-:Y:S02]  /*12b60*/  IADD3.X R15, R0, RZ, R228, P1, P0 ;  /* 0x000000ff000f7210 */ /* 0x020fe40000fe04e4 */
        /* <DEDUP_REMOVED lines=30> */
.L_x_1941:
[----:B------:R-:W-:Y:S05]  /*12d50*/  BSYNC B0 ;  /* 0x0000000000007941 */ /* 0x000fea0003800000 */
.L_x_1940:
        /* <DEDUP_REMOVED lines=175> */
[----:B------:R-:W1:Y:S10]  /*13850*/  MUFU.TANH R181, R19 ;  /* 0x0000001300b57308 */ /* 0x000e740000002400 */
[----:B------:R5:W1:Y:S10]  /*13860*/  MUFU.TANH R173, R20 ;  /* 0x0000001400ad7308 */ /* 0x000a740000002400 */
[----:B------:R1:W1:Y:S01]  /*13870*/  MUFU.TANH R172, R21 ;  /* 0x0000001500ac7308 */ /* 0x0002620000002400 */
[C---:B----4-:R-:W-:Y:S09]  /*13880*/  HMMA.16816.F32.BF16 R28, R184.reuse, R12, R28 ;  /* 0x0000000cb81c723c */ /* 0x050ff2000004181c */
[----:B------:R4:W2:Y:S01]  /*13890*/  MUFU.TANH R180, R22 ;  /* 0x0000001600b47308 */ /* 0x0008a20000002400 */
[----:B------:R-:W-:Y:S09]  /*138a0*/  HMMA.16816.F32.BF16 R32, R184, R14, R32 ;  /* 0x0000000eb820723c */ /* 0x000ff20000041820 */
[----:B------:R2:W2:Y:S05]  /*138b0*/  MUFU.TANH R175, R23 ;  /* 0x0000001700af7308 */ /* 0x0004aa0000002400 */
[----:B-----5:R-:W-:Y:S02]  /*138c0*/  FMUL.FTZ R20, R28, c[0x0][0x320] ;  /* 0x0000c8001c147a20 */ /* 0x020fe40000410000 */
[----:B------:R-:W-:Y:S02]  /*138d0*/  FMUL.FTZ R18, R29, c[0x0][0x320] ;  /* 0x0000c8001d127a20 */ /* 0x000fe40000410000 */
[----:B-1----:R-:W-:Y:S02]  /*138e0*/  FMUL.FTZ R21, R30, c[0x0][0x320] ;  /* 0x0000c8001e157a20 */ /* 0x002fe40000410000 */
[----:B------:R-:W1:Y:S01]  /*138f0*/  MUFU.TANH R20, R20 ;  /* 0x0000001400147308 */ /* 0x000e620000002400 */
[----:B----4-:R-:W-:Y:S02]  /*13900*/  FMUL.FTZ R22, R25, c[0x0][0x320] ;  /* 0x0000c80019167a20 */ /* 0x010fe40000410000 */
[----:B------:R-:W-:Y:S02]  /*13910*/  FMUL.FTZ R25, R26, c[0x0][0x320] ;  /* 0x0000c8001a197a20 */ /* 0x000fe40000410000 */
[----:B------:R-:W-:Y:S02]  /*13920*/  FMUL.FTZ R19, R31, c[0x0][0x320] ;  /* 0x0000c8001f137a20 */ /* 0x000fe40000410000 */
[----:B------:R-:W-:Y:S02]  /*13930*/  FMUL.FTZ R17, R32, c[0x0][0x320] ;  /* 0x0000c80020117a20 */ /* 0x000fe40000410000 */
[----:B------:R-:W-:Y:S01]  /*13940*/  FMUL.FTZ R16, R33, c[0x0][0x320] ;  /* 0x0000c80021107a20 */ /* 0x000fe20000410000 */
[----:B------:R-:W4:Y:S01]  /*13950*/  MUFU.TANH R22, R22 ;  /* 0x0000001600167308 */ /* 0x000f220000002400 */
[----:B--2---:R-:W-:Y:S02]  /*13960*/  FMUL.FTZ R23, R24, c[0x0][0x320] ;  /* 0x0000c80018177a20 */ /* 0x004fe40000410000 */
[----:B------:R-:W-:Y:S02]  /*13970*/  FMUL.FTZ R24, R27, c[0x0][0x320] ;  /* 0x0000c8001b187a20 */ /* 0x000fe40000410000 */
[----:B------:R-:W-:Y:S02]  /*13980*/  FMUL.FTZ R7, R34, c[0x0][0x320] ;  /* 0x0000c80022077a20 */ /* 0x000fe40000410000 */
[----:B------:R-:W-:Y:S03]  /*13990*/  FMUL.FTZ R0, R35, c[0x0][0x320] ;  /* 0x0000c80023007a20 */ /* 0x000fe60000410000 */
[----:B------:R-:W2:Y:S10]  /*139a0*/  MUFU.TANH R23, R23 ;  /* 0x0000001700177308 */ /* 0x000eb40000002400 */
        /* <DEDUP_REMOVED lines=10> */
[----:B-1234-:R-:W-:Y:S02]  /*13a50*/  IADD3 R0, R221, -0x1, RZ ;  /* 0xffffffffdd007810 */ /* 0x01efe40007ffe0ff */
        /* <DEDUP_REMOVED lines=9> */
[----:B------:R-:W-:Y:S01]  /*13af0*/  IMAD R0, R0, 0x30, RZ ;  /* 0x0000003000007824 */ /* 0x000fe200078e02ff */
[-C--:B------:R-:W-:Y:S03]  /*13b00*/  @P1 IADD3 R4, P2, R224, R12.reuse, RZ ;  /* 0x0000000ce0041210 */ /* 0x080fe60007f5e0ff */
[----:B------:R-:W-:Y:S04]  /*13b10*/  IMAD.IADD R0, R13, 0x1, R0 ;  /* 0x000000010d007824 */ /* 0x000fe800078e0200 */
        /* <DEDUP_REMOVED lines=9> */
[C---:B-1----:R-:W-:Y:S04]  /*13bb0*/  @P1 LEA R14, P2, R4.reuse, c[0x0][0x1c8], 0x1 ;  /* 0x00007200040e1a11 */ /* 0x042fe800078408ff */
[----:B------:R-:W-:Y:S02]  /*13bc0*/  @P1 LEA.HI.X R15, R4, c[0x0][0x1cc], R13, 0x1, P2 ;  /* 0x00007300040f1a11 */ /* 0x000fe400010f0c0d */
[----:B------:R-:W-:Y:S03]  /*13bd0*/  @P1 IADD3 R4, P3, P2, R12, 0x80, R224 ;  /* 0x000000800c041810 */ /* 0x000fe60007a7e0e0 */
[----:B------:R1:W-:Y:S01]  /*13be0*/  @P1 LDGSTS.E.BYPASS.LTC128B.128 [R220+0xb880], [R14.64], !P6 ;  /* 0x0b8800000edc1fae */ /* 0x0003e2000f101d4c */
[----:B------:R-:W-:Y:S02]  /*13bf0*/  @P1 IADD3.X R13, R0, RZ, R222, P3, P2 ;  /* 0x000000ff000d1210 */ /* 0x000fe40001fe44de */
[C---:B-1----:R-:W-:Y:S04]  /*13c00*/  @P1 LEA R14, P2, R4.reuse, c[0x0][0x1c8], 0x1 ;  /* 0x00007200040e1a11 */ /* 0x042fe800078408ff */
[----:B------:R-:W-:Y:S02]  /*13c10*/  @P1 LEA.HI.X R15, R4, c[0x0][0x1cc], R13, 0x1, P2 ;  /* 0x00007300040f1a11 */ /* 0x000fe400010f0c0d */
[----:B------:R-:W-:Y:S03]  /*13c20*/  @P1 IADD3 R4, P3, P2, R12, 0xc0, R224 ;  /* 0x000000c00c041810 */ /* 0x000fe60007a7e0e0 */
[----:B------:R1:W-:Y:S01]  /*13c30*/  @P1 LDGSTS.E.BYPASS.LTC128B.128 [R220+0xd080], [R14.64], !P5 ;  /* 0x0d0800000edc1fae */ /* 0x0003e2000e901d4c */
[--C-:B------:R-:W-:Y:S02]  /*13c40*/  @P1 IADD3.X R13, R0, RZ, R222.reuse, P3, P2 ;  /* 0x000000ff000d1210 */ /* 0x100fe40001fe44de */
[----:B------:R-:W-:Y:S02]  /*13c50*/  LOP3.LUT P3, RZ, R215, 0x800, RZ, 0xc0, !PT ;  /* 0x00000800d7ff7812 */ /* 0x000fe4000786c0ff */
[C---:B-1----:R-:W-:Y:S04]  /*13c60*/  @P1 LEA R14, P2, R4.reuse, c[0x0][0x1c8], 0x1 ;  /* 0x00007200040e1a11 */ /* 0x042fe800078408ff */
        /* <DEDUP_REMOVED lines=23> */
[C---:B------:R-:W-:Y:S04]  /*13de0*/  @P0 LEA R12, P1, R4.reuse, c[0x0][0x1c8], 0x1 ;  /* 0x00007200040c0a11 */ /* 0x040fe800078208ff */
[----:B------:R-:W-:Y:S05]  /*13df0*/  @P0 LEA.HI.X R13, R4, c[0x0][0x1cc], R0, 0x1, P1 ;  /* 0x00007300040d0a11 */ /* 0x000fea00008f0c00 */
[----:B------:R1:W-:Y:S04]  /*13e00*/  @P0 LDGSTS.E.BYPASS.LTC128B.128 [R223+0xf880], [R12.64], !P4 ;  /* 0x0f8800000cdf0fae */ /* 0x0003e8000e101d4c */
.L_x_1943:
[----:B--234-:R-:W-:Y:S05]  /*13e10*/  BSYNC B0 ;  /* 0x0000000000007941 */ /* 0x01cfea0003800000 */
.L_x_1942:
[----:B------:R-:W-:Y:S01]  /*13e20*/  FMNMX.FTZ R9, R179, R9, !PT ;  /* 0x00000009b3097209 */ /* 0x000fe20007810000 */
[----:B------:R-:W0:Y:S01]  /*13e30*/  LDGDEPBAR ;  /* 0x00000000000079af */ /* 0x000e220000000000 */
[C---:B------:R-:W-:Y:S02]  /*13e40*/  ISETP.GT.AND P0, PT, R221.reuse, R194, PT ;  /* 0x000000c2dd00720c */ /* 0x040fe40003f04270 */
[----:B------:R-:W-:Y:S02]  /*13e50*/  FMNMX.FTZ R9, R178, R9, !PT ;  /* 0x00000009b2097209 */ /* 0x000fe40007810000 */
[----:B------:R-:W-:Y:S02]  /*13e60*/  IADD3 R221, R221, -0x1, RZ ;  /* 0xffffffffdddd7810 */ /* 0x000fe40007ffe0ff */
[----:B------:R-:W-:Y:S04]  /*13e70*/  FMNMX.FTZ R9, R177, R9, !PT ;  /* 0x00000009b1097209 */ /* 0x000fe80007810000 */
        /* <DEDUP_REMOVED lines=17> */
[----:B------:R1:W2:Y:S01]  /*13f90*/  MUFU.EX2 R4, R0 ;  /* 0x0000000000047308 */ /* 0x0002a20000000800 */
        /* <DEDUP_REMOVED lines=11> */
[----:B------:R-:W3:Y:S01]  /*14050*/  MUFU.EX2 R13, R13 ;  /* 0x0000000d000d7308 */ /* 0x000ee20000000800 */
[----:B-1----:R-:W-:Y:S02]  /*14060*/  FFMA.FTZ R0, R176, c[0x0][0x2d0], -R2 ;  /* 0x0000b400b0007a23 */ /* 0x002fe40000010802 */
[C---:B--2---:R-:W-:Y:S02]  /*14070*/  FMUL.FTZ R32, R4.reuse, R148 ;  /* 0x0000009404207220 */ /* 0x044fe40000410000 */
[C---:B------:R-:W-:Y:S05]  /*14080*/  FMUL.FTZ R33, R4.reuse, R149 ;  /* 0x0000009504217220 */ /* 0x040fea0000410000 */
[----:B------:R1:W-:Y:S01]  /*14090*/  MUFU.EX2 R174, R0 ;  /* 0x0000000000ae7308 */ /* 0x0003e20000000800 */
[C---:B------:R-:W-:Y:S02]  /*140a0*/  FMUL.FTZ R20, R4.reuse, R160 ;  /* 0x000000a004147220 */ /* 0x040fe40000410000 */
[C---:B------:R-:W-:Y:S02]  /*140b0*/  FMUL.FTZ R16, R4.reuse, R164 ;  /* 0x000000a404107220 */ /* 0x040fe40000410000 */
[C---:B------:R-:W-:Y:S02]  /*140c0*/  FMUL.FTZ R17, R4.reuse, R165 ;  /* 0x000000a504117220 */ /* 0x040fe40000410000 */
[C---:B------:R-:W-:Y:S02]  /*140d0*/  FMUL.FTZ R28, R4.reuse, R152 ;  /* 0x00000098041c7220 */ /* 0x040fe40000410000 */
[C---:B------:R-:W-:Y:S01]  /*140e0*/  FMUL.FTZ R29, R4.reuse, R153 ;  /* 0x00000099041d7220 */ /* 0x040fe20000410000 */
[----:B------:R-:W2:Y:S01]  /*140f0*/  MUFU.EX2 R12, R12 ;  /* 0x0000000c000c7308 */ /* 0x000ea20000000800 */
[C---:B------:R-:W-:Y:S02]  /*14100*/  FMUL.FTZ R36, R4.reuse, R36 ;  /* 0x0000002404247220 */ /* 0x040fe40000410000 */
[C---:B------:R-:W-:Y:S01]  /*14110*/  FMUL.FTZ R37, R4.reuse, R37 ;  /* 0x0000002504257220 */ /* 0x040fe20000410000 */
[C---:B---3--:R-:W-:Y:S01]  /*14120*/  F2FP.BF16.PACK_AB R172, R13.reuse, R14 ;  /* 0x0000000e0dac723e */ /* 0x048fe200000010ff */
[C---:B------:R-:W-:Y:S02]  /*14130*/  FMUL.FTZ R40, R4.reuse, R40 ;  /* 0x0000002804287220 */ /* 0x040fe40000410000 */
[C---:B------:R-:W-:Y:S02]  /*14140*/  FMUL.FTZ R41, R4.reuse, R41 ;  /* 0x0000002904297220 */ /* 0x040fe40000410000 */
[C---:B------:R-:W-:Y:S02]  /*14150*/  FMUL.FTZ R44, R4.reuse, R44 ;  /* 0x0000002c042c7220 */ /* 0x040fe40000410000 */
[C---:B------:R-:W-:Y:S02]  /*14160*/  FMUL.FTZ R45, R4.reuse, R45 ;  /* 0x0000002d042d7220 */ /* 0x040fe40000410000 */
[C---:B------:R-:W-:Y:S02]  /*14170*/  FMUL.FTZ R48, R4.reuse, R48 ;  /* 0x0000003004307220 */ /* 0x040fe40000410000 */
[C---:B-1----:R-:W-:Y:S02]  /*14180*/  FFMA.FTZ R0, R4.reuse, R229, R14 ;  /* 0x000000e504007223 */ /* 0x042fe4000001000e */
[C---:B------:R-:W-:Y:S02]  /*14190*/  FMUL.FTZ R49, R4.reuse, R49 ;  /* 0x0000003104317220 */ /* 0x040fe40000410000 */
[----:B------:R-:W-:Y:S02]  /*141a0*/  FADD.FTZ R0, R13, R0 ;  /* 0x000000000d007221 */ /* 0x000fe40000010000 */
[C---:B------:R-:W-:Y:S02]  /*141b0*/  FMUL.FTZ R52, R4.reuse, R52 ;  /* 0x0000003404347220 */ /* 0x040fe40000410000 */
[----:B------:R-:W-:Y:S02]  /*141c0*/  FMUL.FTZ R53, R4, R53 ;  /* 0x0000003504357220 */ /* 0x000fe40000410000 */
[----:B--2---:R-:W-:Y:S02]  /*141d0*/  FADD.FTZ R0, R12, R0 ;  /* 0x000000000c007221 */ /* 0x004fe40000010000 */
[----:B------:R-:W-:Y:S02]  /*141e0*/  FMUL.FTZ R56, R4, R56 ;  /* 0x0000003804387220 */ /* 0x000fe40000410000 */
[----:B------:R-:W-:Y:S01]  /*141f0*/  FADD.FTZ R187, R174, R0 ;  /* 0x00000000aebb7221 */ /* 0x000fe20000010000 */
[----:B------:R-:W-:Y:S01]  /*14200*/  FMNMX.FTZ R0, R183, R8, !PT ;  /* 0x00000008b7007209 */ /* 0x000fe20007810000 */
[----:B------:R-:W-:Y:S01]  /*14210*/  FMUL.FTZ R57, R4, R57 ;  /* 0x0000003904397220 */ /* 0x000fe20000410000 */
[----:B------:R-:W-:Y:S01]  /*14220*/  F2FP.BF16.PACK_AB R174, R174, R12 ;  /* 0x0000000caeae723e */ /* 0x000fe200000010ff */
[----:B------:R-:W-:Y:S01]  /*14230*/  FMUL.FTZ R60, R4, R60 ;  /* 0x0000003c043c7220 */ /* 0x000fe20000410000 */
[----:B------:R-:W-:Y:S01]  /*14240*/  FMNMX.FTZ R0, R188, R0, !PT ;  /* 0x00000000bc007209 */ /* 0x000fe20007810000 */
[C---:B------:R-:W-:Y:S02]  /*14250*/  FMUL.FTZ R61, R4.reuse, R61 ;  /* 0x0000003d043d7220 */ /* 0x040fe40000410000 */
[----:B------:R-:W-:Y:S01]  /*14260*/  FMUL.FTZ R64, R4, R64 ;  /* 0x0000004004407220 */ /* 0x000fe20000410000 */
[----:B------:R-:W-:Y:S01]  /*14270*/  FMNMX.FTZ R0, R182, R0, !PT ;  /* 0x00000000b6007209 */ /* 0x000fe20007810000 */
[C---:B------:R-:W-:Y:S02]  /*14280*/  FMUL.FTZ R65, R4.reuse, R65 ;  /* 0x0000004104417220 */ /* 0x040fe40000410000 */
[C---:B------:R-:W-:Y:S01]  /*14290*/  FMUL.FTZ R68, R4.reuse, R68 ;  /* 0x0000004404447220 */ /* 0x040fe20000410000 */
        /* <DEDUP_REMOVED lines=26> */
[C---:B------:R-:W-:Y:S02]  /*14440*/  FMUL.FTZ R104, R4.reuse, R104 ;  /* 0x0000006804687220 */ /* 0x040fe40000410000 */
[----:B------:R-:W1:Y:S01]  /*14450*/  SHFL.BFLY PT, R2, R0, 0x2, 0x1f ;  /* 0x0c401f0000027f89 */ /* 0x000e6200000e0000 */
        /* <DEDUP_REMOVED lines=12> */
[----:B-1----:R-:W-:Y:S01]  /*14520*/  FMNMX.FTZ R0, R0, R2, !PT ;  /* 0x0000000200007209 */ /* 0x002fe20007810000 */
[C---:B------:R-:W-:Y:S02]  /*14530*/  FMUL.FTZ R129, R4.reuse, R129 ;  /* 0x0000008104817220 */ /* 0x040fe40000410000 */
[C---:B------:R-:W-:Y:S02]  /*14540*/  FMUL.FTZ R132, R4.reuse, R132 ;  /* 0x0000008404847220 */ /* 0x040fe40000410000 */
[----:B------:R-:W1:Y:S01]  /*14550*/  SHFL.BFLY PT, R2, R0, 0x1, 0x1f ;  /* 0x0c201f0000027f89 */ /* 0x000e6200000e0000 */
[C---:B------:R-:W-:Y:S02]  /*14560*/  FMUL.FTZ R133, R4.reuse, R133 ;  /* 0x0000008504857220 */ /* 0x040fe40000410000 */
[C---:B------:R-:W-:Y:S02]  /*14570*/  FMUL.FTZ R136, R4.reuse, R136 ;  /* 0x0000008804887220 */ /* 0x040fe40000410000 */
[----:B------:R-:W-:Y:S01]  /*14580*/  FMUL.FTZ R137, R4, R137 ;  /* 0x0000008904897220 */ /* 0x000fe20000410000 */
        /* <DEDUP_REMOVED lines=11> */
[----:B------:R-:W-:Y:S01]  /*14640*/  FMUL.FTZ R21, R4, R161 ;  /* 0x000000a104157220 */ /* 0x000fe20000410000 */
[----:B------:R-:W2:Y:S01]  /*14650*/  MUFU.EX2 R13, R13 ;  /* 0x0000000d000d7308 */ /* 0x000ea20000000800 */
[--C-:B------:R-:W-:Y:S02]  /*14660*/  FFMA.FTZ R177, R25, c[0x0][0x2d0], -R8.reuse ;  /* 0x0000b40019b17a23 */ /* 0x100fe40000010808 */
[--C-:B------:R-:W-:Y:S02]  /*14670*/  FFMA.FTZ R183, R19, c[0x0][0x2d0], -R8.reuse ;  /* 0x0000b40013b77a23 */ /* 0x100fe40000010808 */
[--C-:B------:R-:W-:Y:S02]  /*14680*/  FFMA.FTZ R180, R180, c[0x0][0x2d0], -R8.reuse ;  /* 0x0000b400b4b47a23 */ /* 0x100fe40000010808 */
[--C-:B------:R-:W-:Y:S02]  /*14690*/  FFMA.FTZ R178, R24, c[0x0][0x2d0], -R8.reuse ;  /* 0x0000b40018b27a23 */ /* 0x100fe40000010808 */
[--C-:B------:R-:W-:Y:S01]  /*146a0*/  FFMA.FTZ R189, R7, c[0x0][0x2d0], -R8.reuse ;  /* 0x0000b40007bd7a23 */ /* 0x100fe20000010808 */
[----:B------:R-:W3:Y:S01]  /*146b0*/  MUFU.EX2 R12, R12 ;  /* 0x0000000c000c7308 */ /* 0x000ee20000000800 */
[----:B------:R-:W-:Y:S02]  /*146c0*/  FFMA.FTZ R8, R3, c[0x0][0x2d0], -R8 ;  /* 0x0000b40003087a23 */ /* 0x000fe40000010808 */
[----:B------:R-:W-:Y:S02]  /*146d0*/  FMUL.FTZ R25, R4, R157 ;  /* 0x0000009d04197220 */ /* 0x000fe40000410000 */
[C---:B-1----:R-:W-:Y:S02]  /*146e0*/  FMUL.FTZ R34, R0.reuse, R150 ;  /* 0x0000009600227220 */ /* 0x042fe40000410000 */
[C---:B------:R-:W-:Y:S02]  /*146f0*/  FMUL.FTZ R35, R0.reuse, R151 ;  /* 0x0000009700237220 */ /* 0x040fe40000410000 */
[----:B------:R-:W1:Y:S01]  /*14700*/  LDSM.16.MT88.4 R148, [R147] ;  /* 0x000000009394783b */ /* 0x000e620000004200 */
[----:B------:R-:W-:Y:S01]  /*14710*/  MUFU.EX2 R161, R181 ;  /* 0x000000b500a17308 */ /* 0x000fe20000000800 */
[C---:B------:R-:W-:Y:S02]  /*14720*/  FMUL.FTZ R14, R0.reuse, R170 ;  /* 0x000000aa000e7220 */ /* 0x040fe40000410000 */
[C---:B------:R-:W-:Y:S02]  /*14730*/  FMUL.FTZ R15, R0.reuse, R171 ;  /* 0x000000ab000f7220 */ /* 0x040fe40000410000 */
[C---:B--2---:R-:W-:Y:S02]  /*14740*/  FFMA.FTZ R3, R0.reuse, R230, R13 ;  /* 0x000000e600037223 */ /* 0x044fe4000001000d */
[C---:B------:R-:W-:Y:S02]  /*14750*/  FMUL.FTZ R18, R0.reuse, R166 ;  /* 0x000000a600127220 */ /* 0x040fe40000410000 */
[C---:B------:R-:W-:Y:S01]  /*14760*/  FMUL.FTZ R19, R0.reuse, R167 ;  /* 0x000000a700137220 */ /* 0x040fe20000410000 */
[----:B------:R-:W2:Y:S01]  /*14770*/  MUFU.EX2 R175, R182 ;  /* 0x000000b600af7308 */ /* 0x000ea20000000800 */
[C---:B------:R-:W-:Y:S01]  /*14780*/  FMUL.FTZ R22, R0.reuse, R162 ;  /* 0x000000a200167220 */ /* 0x040fe20000410000 */
[----:B------:R-:W-:Y:S01]  /*14790*/  LDSM.16.MT88.4 R164, [R147+0x1000] ;  /* 0x0010000093a4783b */ /* 0x000fe20000004200 */
[----:B------:R-:W-:Y:S01]  /*147a0*/  FMUL.FTZ R23, R0, R163 ;  /* 0x000000a300177220 */ /* 0x000fe20000410000 */
[C---:B---3--:R-:W-:Y:S01]  /*147b0*/  F2FP.BF16.PACK_AB R173, R12.reuse, R13 ;  /* 0x0000000d0cad723e */ /* 0x048fe200000010ff */
[----:B------:R-:W-:Y:S02]  /*147c0*/  FADD.FTZ R3, R12, R3 ;  /* 0x000000030c037221 */ /* 0x000fe40000010000 */
[C---:B------:R-:W-:Y:S02]  /*147d0*/  FMUL.FTZ R12, R4.reuse, R168 ;  /* 0x000000a8040c7220 */ /* 0x040fe40000410000 */
[----:B------:R-:W-:Y:S01]  /*147e0*/  FMUL.FTZ R13, R4, R169 ;  /* 0x000000a9040d7220 */ /* 0x000fe20000410000 */
[----:B------:R-:W-:Y:S01]  /*147f0*/  MUFU.EX2 R7, R179 ;  /* 0x000000b300077308 */ /* 0x000fe20000000800 */
[C---:B------:R-:W-:Y:S02]  /*14800*/  FMUL.FTZ R26, R0.reuse, R158 ;  /* 0x0000009e001a7220 */ /* 0x040fe40000410000 */
[----:B------:R-:W-:Y:S02]  /*14810*/  FMUL.FTZ R27, R0, R159 ;  /* 0x0000009f001b7220 */ /* 0x000fe40000410000 */
[----:B------:R-:W-:Y:S02]  /*14820*/  FMUL.FTZ R24, R4, R156 ;  /* 0x0000009c04187220 */ /* 0x000fe40000410000 */
[C---:B------:R-:W-:Y:S02]  /*14830*/  FMUL.FTZ R30, R0.reuse, R154 ;  /* 0x0000009a001e7220 */ /* 0x040fe40000410000 */
[C---:B------:R-:W-:Y:S01]  /*14840*/  FMUL.FTZ R31, R0.reuse, R155 ;  /* 0x0000009b001f7220 */ /* 0x040fe20000410000 */
[----:B------:R-:W-:Y:S01]  /*14850*/  MUFU.EX2 R156, R184 ;  /* 0x000000b8009c7308 */ /* 0x000fe20000000800 */
[C---:B------:R-:W-:Y:S01]  /*14860*/  FMUL.FTZ R38, R0.reuse, R38 ;  /* 0x0000002600267220 */ /* 0x040fe20000410000 */
[----:B------:R-:W-:Y:S01]  /*14870*/  LDSM.16.MT88.4 R152, [R147+0x800] ;  /* 0x000800009398783b */ /* 0x000fe20000004200 */
[C---:B------:R-:W-:Y:S02]  /*14880*/  FMUL.FTZ R39, R0.reuse, R39 ;  /* 0x0000002700277220 */ /* 0x040fe40000410000 */
[----:B--2---:R-:W-:Y:S01]  /*14890*/  FADD.FTZ R160, R175, R3 ;  /* 0x00000003afa07221 */ /* 0x004fe20000010000 */
[----:B------:R-:W-:Y:S01]  /*148a0*/  F2FP.BF16.PACK_AB R175, R161, R175 ;  /* 0x000000afa1af723e */ /* 0x000fe200000010ff */
[C---:B------:R-:W-:Y:S02]  /*148b0*/  FMUL.FTZ R42, R0.reuse, R42 ;  /* 0x0000002a002a7220 */ /* 0x040fe40000410000 */
[C---:B------:R-:W-:Y:S01]  /*148c0*/  FMUL.FTZ R43, R0.reuse, R43 ;  /* 0x0000002b002b7220 */ /* 0x040fe20000410000 */
[----:B------:R-:W2:Y:S01]  /*148d0*/  MUFU.EX2 R4, R186 ;  /* 0x000000ba00047308 */ /* 0x000ea20000000800 */
[C---:B------:R-:W-:Y:S02]  /*148e0*/  FMUL.FTZ R46, R0.reuse, R46 ;  /* 0x0000002e002e7220 */ /* 0x040fe40000410000 */
[C---:B-1----:R-:W-:Y:S05]  /*148f0*/  HMMA.16816.F32.BF16 R12, R172.reuse, R148, R12 ;  /* 0x00000094ac0c723c */ /* 0x042fea000004180c */
[C---:B------:R-:W-:Y:S02]  /*14900*/  FMUL.FTZ R47, R0.reuse, R47 ;  /* 0x0000002f002f7220 */ /* 0x040fe40000410000 */
[C---:B------:R-:W-:Y:S01]  /*14910*/  FMUL.FTZ R50, R0.reuse, R50 ;  /* 0x0000003200327220 */ /* 0x040fe20000410000 */
[C---:B------:R-:W-:Y:S01]  /*14920*/  HMMA.16816.F32.BF16 R16, R172.reuse, R150, R16 ;  /* 0x00000096ac10723c */ /* 0x040fe20000041810 */
[----:B------:R-:W1:Y:S01]  /*14930*/  LDSM.16.MT88.4 R148, [R196] ;  /* 0x00000000c494783b */ /* 0x000e620000004200 */
[----:B------:R-:W3:Y:S02]  /*14940*/  MUFU.EX2 R3, R185 ;  /* 0x000000b900037308 */ /* 0x000ee40000000800 */
        /* <DEDUP_REMOVED lines=27> */
[----:B------:R-:W5:Y:S03]  /*14b00*/  LDSM.16.MT88.4 R148, [R198] ;  /* 0x00000000c694783b */ /* 0x000f660000004200 */
        /* <DEDUP_REMOVED lines=27> */
[----:B------:R-:W5:Y:S03]  /*14cc0*/  LDSM.16.MT88.4 R148, [R197] ;  /* 0x00000000c594783b */ /* 0x000f660000004200 */
[C---:B------:R-:W-:Y:S02]  /*14cd0*/  FMUL.FTZ R135, R0.reuse, R135 ;  /* 0x0000008700877220 */ /* 0x040fe40000410000 */
[C---:B------:R-:W-:Y:S02]  /*14ce0*/  FMUL.FTZ R138, R0.reuse, R138 ;  /* 0x0000008a008a7220 */ /* 0x040fe40000410000 */
[----:B------:R-:W-:Y:S04]  /*14cf0*/  FMUL.FTZ R139, R0, R139 ;  /* 0x0000008b008b7220 */ /* 0x000fe80000410000 */
[----:B--2---:R-:W-:Y:S04]  /*14d00*/  FADD.FTZ R0, R4, R187 ;  /* 0x000000bb04007221 */ /* 0x004fe80000010000 */
[----:B---3--:R-:W-:Y:S04]  /*14d10*/  FADD.FTZ R0, R3, R0 ;  /* 0x0000000003007221 */ /* 0x008fe80000010000 */
[----:B------:R-:W-:Y:S04]  /*14d20*/  FADD.FTZ R0, R156, R0 ;  /* 0x000000009c007221 */ /* 0x000fe80000010000 */
[----:B------:R-:W-:Y:S01]  /*14d30*/  FADD.FTZ R0, R7, R0 ;  /* 0x0000000007007221 */ /* 0x000fe20000010000 */
[C---:B-----5:R-:W-:Y:S08]  /*14d40*/  HMMA.16816.F32.BF16 R36, R172.reuse, R148, R36 ;  /* 0x00000094ac24723c */ /* 0x060ff00000041824 */
        /* <DEDUP_REMOVED lines=39> */
[----:B----4-:R-:W-:Y:S01]  /*14fc0*/  F2FP.BF16.PACK_AB R149, R182, R180 ;  /* 0x000000b4b695723e */ /* 0x010fe200000010ff */
[----:B------:R-:W-:Y:S02]  /*14fd0*/  FADD.FTZ R3, R161, R160 ;  /* 0x000000a0a1037221 */ /* 0x000fe40000010000 */
[----:B------:R-:W-:Y:S02]  /*14fe0*/  F2FP.BF16.PACK_AB R150, R7, R156 ;  /* 0x0000009c0796723e */ /* 0x000fe400000010ff */
[----:B------:R-:W3:Y:S02]  /*14ff0*/  LDSM.16.MT88.4 R156, [R196+0x800] ;  /* 0x00080000c49c783b */ /* 0x000ee40000004200 */
[----:B------:R-:W4:Y:S01]  /*15000*/  MUFU.EX2 R172, R192 ;  /* 0x000000c000ac7308 */ /* 0x000f220000000800 */
[----:B-1----:R-:W-:Y:S02]  /*15010*/  F2FP.BF16.PACK_AB R151, R179, R181 ;  /* 0x000000b5b397723e */ /* 0x002fe400000010ff */
[----:B------:R-:W-:Y:S02]  /*15020*/  F2FP.BF16.PACK_AB R173, R178, R177 ;  /* 0x000000b1b2ad723e */ /* 0x000fe400000010ff */
[----:B------:R-:W-:Y:S03]  /*15030*/  F2FP.BF16.PACK_AB R175, R8, R176 ;  /* 0x000000b008af723e */ /* 0x000fe600000010ff */
[C---:B------:R-:W-:Y:S02]  /*15040*/  HMMA.16816.F32.BF16 R12, R148.reuse, R152, R12 ;  /* 0x00000098940c723c */ /* 0x040fe4000004180c */
[----:B------:R-:W1:Y:S03]  /*15050*/  MUFU.EX2 R7, R191 ;  /* 0x000000bf00077308 */ /* 0x000e660000000800 */
[----:B--2---:R-:W-:Y:S03]  /*15060*/  FADD.FTZ R0, R4, R0 ;  /* 0x0000000004007221 */ /* 0x004fe60000010000 */
[C---:B------:R-:W-:Y:S01]  /*15070*/  HMMA.16816.F32.BF16 R16, R148.reuse, R154, R16 ;  /* 0x0000009a9410723c */ /* 0x040fe20000041810 */
[----:B------:R-:W2:Y:S03]  /*15080*/  LDSM.16.MT88.4 R152, [R198+0x800] ;  /* 0x00080000c698783b */ /* 0x000ea60000004200 */
[----:B------:R-:W5:Y:S01]  /*15090*/  MUFU.EX2 R174, R190 ;  /* 0x000000be00ae7308 */ /* 0x000f620000000800 */
[C---:B----4-:R-:W-:Y:S01]  /*150a0*/  FADD.FTZ R0, R172.reuse, R0 ;  /* 0x00000000ac007221 */ /* 0x050fe20000010000 */
[----:B------:R-:W-:Y:S03]  /*150b0*/  F2FP.BF16.PACK_AB R172, R172, R4 ;  /* 0x00000004acac723e */ /* 0x000fe600000010ff */
[----:B-1----:R-:W-:Y:S01]  /*150c0*/  FADD.FTZ R0, R7, R0 ;  /* 0x0000000007007221 */ /* 0x002fe20000010000 */
[C---:B---3--:R-:W-:Y:S03]  /*150d0*/  HMMA.16816.F32.BF16 R20, R148.reuse, R156, R20 ;  /* 0x0000009c9414723c */ /* 0x048fe60000041814 */
[C---:B-----5:R-:W-:Y:S01]  /*150e0*/  FADD.FTZ R229, R174.reuse, R0 ;  /* 0x00000000aee57221 */ /* 0x060fe20000010000 */
[----:B------:R-:W-:Y:S04]  /*150f0*/  F2FP.BF16.PACK_AB R174, R174, R7 ;  /* 0x00000007aeae723e */ /* 0x000fe800000010ff */
[C---:B------:R-:W-:Y:S01]  /*15100*/  HMMA.16816.F32.BF16 R24, R148.reuse, R158, R24 ;  /* 0x0000009e9418723c */ /* 0x040fe20000041818 */
[----:B------:R-:W1:Y:S03]  /*15110*/  LDSM.16.MT88.4 R156, [R197+0x800] ;  /* 0x00080000c59c783b */ /* 0x000e660000004200 */
[----:B------:R-:W-:Y:S04]  /*15120*/  FADD.FTZ R0, R180, R3 ;  /* 0x00000003b4007221 */ /* 0x000fe80000010000 */
[----:B------:R-:W-:Y:S01]  /*15130*/  FADD.FTZ R0, R182, R0 ;  /* 0x00000000b6007221 */ /* 0x000fe20000010000 */
[C---:B--2---:R-:W-:Y:S03]  /*15140*/  HMMA.16816.F32.BF16 R28, R148.reuse, R152, R28 ;  /* 0x00000098941c723c */ /* 0x044fe6000004181c */
[----:B------:R-:W-:Y:S04]  /*15150*/  FADD.FTZ R0, R181, R0 ;  /* 0x00000000b5007221 */ /* 0x000fe80000010000 */
[----:B------:R-:W-:Y:S01]  /*15160*/  FADD.FTZ R0, R179, R0 ;  /* 0x00000000b3007221 */ /* 0x000fe20000010000 */
[C---:B------:R-:W-:Y:S01]  /*15170*/  HMMA.16816.F32.BF16 R32, R148.reuse, R154, R32 ;  /* 0x0000009a9420723c */ /* 0x040fe20000041820 */
[----:B------:R-:W2:Y:S03]  /*15180*/  LDSM.16.MT88.4 R152, [R147+0x2000] ;  /* 0x002000009398783b */ /* 0x000ea60000004200 */
[----:B------:R-:W-:Y:S04]  /*15190*/  FADD.FTZ R0, R177, R0 ;  /* 0x00000000b1007221 */ /* 0x000fe80000010000 */
[----:B------:R-:W-:Y:S04]  /*151a0*/  FADD.FTZ R0, R178, R0 ;  /* 0x00000000b2007221 */ /* 0x000fe80000010000 */
[----:B------:R-:W-:Y:S04]  /*151b0*/  FADD.FTZ R0, R176, R0 ;  /* 0x00000000b0007221 */ /* 0x000fe80000010000 */
[----:B------:R-:W-:Y:S01]  /*151c0*/  FADD.FTZ R230, R8, R0 ;  /* 0x0000000008e67221 */ /* 0x000fe20000010000 */
[----:B------:R-:W-:Y:S01]  /*151d0*/  MOV R8, R2 ;  /* 0x0000000200087202 */ /* 0x000fe20000000f00 */
        /* <DEDUP_REMOVED lines=85> */
.L_x_1939:
[----:B------:R-:W-:-:S13]  /*15730*/  ISETP.GE.AND P0, PT, R221, R236, PT ;  /* 0x000000ecdd00720c */ /* 0x000fda0003f06270 */
[----:B------:R-:W-:Y:S05]  /*15740*/  @!P0 BRA `(.L_x_1945) ;  /* 0x000039c000008947 */ /* 0x000fea0003800000 */
[----:B------:R-:W-:Y:S02]  /*15750*/  MOV R4, R8 ;  /* 0x0000000800047202 */ /* 0x000fe40000000f00 */
[----:B------:R-:W-:Y:S02]  /*15760*/  MOV R2, R9 ;  /* 0x0000000900027202 */ /* 0x000fe40000000f00 */
.L_x_1956:
[----:B------:R-:W1:Y:S01]  /*15770*/  S2R R3, SR_TID.X ;  /* 0x0000000000037919 */ /* 0x000e620000002100 */
[----:B------:R-:W-:Y:S01]  /*15780*/  SHF.R.S32.HI R0, RZ, 0x1f, R221 ;  /* 0x0000001fff007819 */ /* 0x000fe200000114dd */
[----:B------:R-:W-:Y:S01]  /*15790*/  IMAD.WIDE.U32 R8, R221, c[0x0][0x208], RZ ;  /* 0x00008200dd087a25 */ /* 0x000fe200078e00ff */
[----:B------:R-:W-:Y:S04]  /*157a0*/  DEPBAR.LE SB0, 0x0 ;  /* 0x000080000000791a */ /* 0x000fe80000000000 */
[----:B------:R-:W-:Y:S01]  /*157b0*/  IMAD R0, R0, c[0x0][0x208], RZ ;  /* 0x0000820000007a24 */ /* 0x000fe200078e02ff */
[----:B------:R-:W-:Y:S01]  /*157c0*/  WARPSYNC 0xffffffff ;  /* 0xffffffff00007948 */ /* 0x000fe20003800000 */
[----:B------:R-:W-:Y:S01]  /*157d0*/  BAR.SYNC.DEFER_BLOCKING 0x0 ;  /* 0x0000000000007b1d */ /* 0x000fe20000010000 */
[----:B------:R-:W-:Y:S01]  /*157e0*/  LOP3.LUT P3, RZ, R215, 0x800, RZ, 0xc0, !PT ;  /* 0x00000800d7ff7812 */ /* 0x000fe2000786c0ff */
[----:B------:R-:W-:Y:S01]  /*157f0*/  IMAD R0, R221, c[0x0][0x20c], R0 ;  /* 0x00008300dd007a24 */ /* 0x000fe200078e0200 */
[C---:B------:R-:W-:Y:S02]  /*15800*/  LOP3.LUT P6, RZ, R215.reuse, 0x400, RZ, 0xc0, !PT ;  /* 0x00000400d7ff7812 */ /* 0x040fe400078cc0ff */
[----:B------:R-:W-:Y:S01]  /*15810*/  LOP3.LUT P5, RZ, R215, 0x200, RZ, 0xc0, !PT ;  /* 0x00000200d7ff7812 */ /* 0x000fe200078ac0ff */
[----:B------:R-:W-:Y:S01]  /*15820*/  IMAD.IADD R0, R9, 0x1, R0 ;  /* 0x0000000109007824 */ /* 0x000fe200078e0200 */
[----:B------:R-:W-:Y:S01]  /*15830*/  LOP3.LUT P4, RZ, R215, 0x100, RZ, 0xc0, !PT ;  /* 0x00000100d7ff7812 */ /* 0x000fe2000788c0ff */
[----:B------:R-:W-:Y:S04]  /*15840*/  IMAD.WIDE.U32 R8, R8, 0x30, RZ ;  /* 0x0000003008087825 */ /* 0x000fe800078e00ff */
[----:B------:R-:W-:Y:S01]  /*15850*/  IMAD R0, R0, 0x30, RZ ;  /* 0x0000003000007824 */ /* 0x000fe200078e02ff */
[----:B-1----:R-:W-:Y:S03]  /*15860*/  ISETP.GT.AND P2, PT, R3, 0x7f, PT ;  /* 0x0000007f0300780c */ /* 0x002fe60003f44270 */
[----:B------:R-:W-:Y:S01]  /*15870*/  IMAD.IADD R0, R9, 0x1, R0 ;  /* 0x0000000109007824 */ /* 0x000fe200078e0200 */
[----:B------:R-:W-:Y:S04]  /*15880*/  IADD3 R9, P1, P0, R8, 0x40, R226 ;  /* 0x0000004008097810 */ /* 0x000fe8000783e0e2 */
[----:B------:R-:W-:Y:S02]  /*15890*/  IADD3.X R16, R0, RZ, R228, P1, P0 ;  /* 0x000000ff00107210 */ /* 0x000fe40000fe04e4 */
[----:B------:R-:W-:Y:S01]  /*158a0*/  IADD3 R12, P1, P0, R8, 0x80, R226 ;  /* 0x00000080080c7810 */ /* 0x000fe2000783e0e2 */
[----:B------:R-:W-:Y:S01]  /*158b0*/  LDSM.16.M88.4 R32, [R199] ;  /* 0x00000000c720783b */ /* 0x000fe20000000200 */
[----:B------:R-:W-:Y:S02]  /*158c0*/  BSSY B0, `(.L_x_1946) ;  /* 0x000013e000007945 */ /* 0x000fe40003800000 */
[----:B------:R-:W-:Y:S01]  /*158d0*/  IADD3.X R21, R0, RZ, R228, P1, P0 ;  /* 0x000000ff00157210 */ /* 0x000fe20000fe04e4 */
[----:B------:R-:W-:Y:S01]  /*158e0*/  @!P2 IMAD.MOV.U32 R3, RZ, RZ, c[0x0][0x208] ;  /* 0x00008200ff03a624 */ /* 0x000fe200078e00ff */
[----:B------:R-:W-:Y:S01]  /*158f0*/  IADD3 R13, P1, P0, R8, 0xc0, R226 ;  /* 0x000000c0080d7810 */ /* 0x000fe2000783e0e2 */
[----:B------:R-:W-:Y:S01]  /*15900*/  @!P2 IMAD.MOV.U32 R14, RZ, RZ, c[0x0][0x20c] ;  /* 0x00008300ff0ea624 */ /* 0x000fe200078e00ff */
[----:B------:R-:W-:Y:S02]  /*15910*/  LDSM.16.M88.4 R176, [R200] ;  /* 0x00000000c8b0783b */ /* 0x000fe40000000200 */
[----:B------:R-:W-:Y:S02]  /*15920*/  IADD3.X R24, R0, RZ, R228, P1, P0 ;  /* 0x000000ff00187210 */ /* 0x000fe40000fe04e4 */
[C---:B------:R-:W-:Y:S02]  /*15930*/  @!P2 LEA R7, P0, R3.reuse, R8, 0x5 ;  /* 0x000000080307a211 */ /* 0x040fe400078028ff */
[----:B------:R-:W-:Y:S02]  /*15940*/  LDSM.16.M88.4 R180, [R203] ;  /* 0x00000000cbb4783b */ /* 0x000fe40000000200 */
[----:B------:R-:W-:Y:S02]  /*15950*/  @!P2 LEA.HI.X R3, R3, R0, R14, 0x5, P0 ;  /* 0x000000000303a211 */ /* 0x000fe400000f2c0e */
[----:B------:R-:W-:Y:S02]  /*15960*/  @!P2 IADD3 R14, P1, P0, R7, 0x40, R226 ;  /* 0x00000040070ea810 */ /* 0x000fe4000783e0e2 */
[----:B------:R-:W-:Y:S02]  /*15970*/  LDSM.16.M88.4 R188, [R214] ;  /* 0x00000000d6bc783b */ /* 0x000fe40000000200 */
[----:B------:R-:W-:Y:S02]  /*15980*/  @!P2 IADD3.X R172, R3, RZ, R228, P1, P0 ;  /* 0x000000ff03aca210 */ /* 0x000fe40000fe04e4 */
[----:B------:R-:W-:Y:S04]  /*15990*/  @!P2 IADD3 R15, P1, P0, R7, 0x80, R226 ;  /* 0x00000080070fa810 */ /* 0x000fe8000783e0e2 */
[----:B------:R-:W-:Y:S02]  /*159a0*/  @!P2 IADD3.X R184, R3, RZ, R228, P1, P0 ;  /* 0x000000ff03b8a210 */ /* 0x000fe40000fe04e4 */
[----:B------:R-:W-:Y:S04]  /*159b0*/  @!P2 IADD3 R20, P1, P0, R7, 0xc0, R226 ;  /* 0x000000c00714a810 */ /* 0x000fe8000783e0e2 */
[--C-:B------:R-:W-:Y:S02]  /*159c0*/  @!P2 IADD3.X R185, R3, RZ, R228.reuse, P1, P0 ;  /* 0x000000ff03b9a210 */ /* 0x100fe40000fe04e4 */
[----:B------:R-:W-:Y:S05]  /*159d0*/  IADD3 R8, P0, R226, R8, RZ ;  /* 0x00000008e2087210 */ /* 0x000fea0007f1e0ff */
[----:B------:R-:W-:Y:S01]  /*159e0*/  IMAD.X R0, R0, 0x1, R228, P0 ;  /* 0x0000000100007824 */ /* 0x000fe200000e06e4 */
[C---:B------:R-:W-:Y:S04]  /*159f0*/  LEA R22, P0, R8.reuse, c[0x0][0x1f8], 0x1 ;  /* 0x00007e0008167a11 */ /* 0x040fe800078008ff */
[----:B------:R-:W-:Y:S02]  /*15a00*/  LEA.HI.X R23, R8, c[0x0][0x1fc], R0, 0x1, P0 ;  /* 0x00007f0008177a11 */ /* 0x000fe400000f0c00 */
[C---:B------:R-:W-:Y:S04]  /*15a10*/  LEA R8, P0, R9.reuse, c[0x0][0x1f8], 0x1 ;  /* 0x00007e0009087a11 */ /* 0x040fe800078008ff */
[----:B------:R-:W-:Y:S02]  /*15a20*/  LEA.HI.X R9, R9, c[0x0][0x1fc], R16, 0x1, P0 ;  /* 0x00007f0009097a11 */ /* 0x000fe400000f0c10 */
[C---:B------:R-:W-:Y:S01]  /*15a30*/  LEA R28, P0, R12.reuse, c[0x0][0x1f8], 0x1 ;  /* 0x00007e000c1c7a11 */ /* 0x040fe200078008ff */
[----:B------:R-:W1:Y:S03]  /*15a40*/  LDSM.16.M88.4 R16, [R146] ;  /* 0x000000009210783b */ /* 0x000e660000000200 */
[----:B------:R-:W-:Y:S02]  /*15a50*/  LEA.HI.X R29, R12, c[0x0][0x1fc], R21, 0x1, P0 ;  /* 0x00007f000c1d7a11 */ /* 0x000fe400000f0c15 */
[C---:B------:R-:W-:Y:S04]  /*15a60*/  LEA R30, P0, R13.reuse, c[0x0][0x1f8], 0x1 ;  /* 0x00007e000d1e7a11 */ /* 0x040fe800078008ff */
[----:B------:R-:W-:Y:S02]  /*15a70*/  LEA.HI.X R31, R13, c[0x0][0x1fc], R24, 0x1, P0 ;  /* 0x00007f000d1f7a11 */ /* 0x000fe400000f0c18 */
[----:B------:R-:W-:Y:S01]  /*15a80*/  @!P2 IADD3 R7, P0, R7, R226, RZ ;  /* 0x000000e20707a210 */ /* 0x000fe20007f1e0ff */
[----:B------:R-:W2:Y:S04]  /*15a90*/  LDSM.16.M88.4 R24, [R146+0x800] ;  /* 0x000800009218783b */ /* 0x000ea80000000200 */
[----:B------:R-:W-:Y:S01]  /*15aa0*/  @!P2 IMAD.X R3, R3, 0x1, R228, P0 ;  /* 0x000000010303a824 */ /* 0x000fe200000e06e4 */
[C---:B------:R-:W-:Y:S04]  /*15ab0*/  @!P2 LEA R192, P0, R7.reuse, c[0x0][0x1f8], 0x1 ;  /* 0x00007e0007c0aa11 */ /* 0x040fe800078008ff */
[----:B------:R-:W-:Y:S02]  /*15ac0*/  @!P2 LEA.HI.X R193, R7, c[0x0][0x1fc], R3, 0x1, P0 ;  /* 0x00007f0007c1aa11 */ /* 0x000fe400000f0c03 */
[C---:B------:R-:W-:Y:S04]  /*15ad0*/  @!P2 LEA R194, P0, R14.reuse, c[0x0][0x1f8], 0x1 ;  /* 0x00007e000ec2aa11 */ /* 0x040fe800078008ff */
[----:B------:R-:W-:Y:S02]  /*15ae0*/  @!P2 LEA.HI.X R195, R14, c[0x0][0x1fc], R172, 0x1, P0 ;  /* 0x00007f000ec3aa11 */ /* 0x000fe400000f0cac */
[C---:B------:R-:W-:Y:S01]  /*15af0*/  @!P2 LEA R218, P0, R15.reuse, c[0x0][0x1f8], 0x1 ;  /* 0x00007e000fdaaa11 */ /* 0x040fe200078008ff */
[----:B------:R-:W3:Y:S03]  /*15b00*/  LDSM.16.M88.4 R172, [R146+0x1000] ;  /* 0x0010000092ac783b */ /* 0x000ee60000000200 */
[----:B------:R-:W-:Y:S02]  /*15b10*/  @!P2 LEA.HI.X R219, R15, c[0x0][0x1fc], R184, 0x1, P0 ;  /* 0x00007f000fdbaa11 */ /* 0x000fe400000f0cb8 */
[C---:B------:R-:W-:Y:S04]  /*15b20*/  @!P2 LEA R216, P0, R20.reuse, c[0x0][0x1f8], 0x1 ;  /* 0x00007e0014d8aa11 */ /* 0x040fe800078008ff */
[----:B------:R-:W-:Y:S01]  /*15b30*/  @!P2 LEA.HI.X R217, R20, c[0x0][0x1fc], R185, 0x1, P0 ;  /* 0x00007f0014d9aa11 */ /* 0x000fe200000f0cb9 */
[C---:B-1----:R-:W-:Y:S01]  /*15b40*/  HMMA.16816.F32.BF16 R12, R32.reuse, R16, RZ ;  /* 0x00000010200c723c */ /* 0x042fe200000418ff */
[----:B------:R-:W1:Y:S02]  /*15b50*/  LDSM.16.M88.4 R184, [R213] ;  /* 0x00000000d5b8783b */ /* 0x000e640000000200 */
[----:B------:R-:W-:Y:S04]  /*15b60*/  ISETP.GT.AND P0, PT, R221, R236, PT ;  /* 0x000000ecdd00720c */ /* 0x000fe80003f04270 */
[----:B------:R-:W-:Y:S01]  /*15b70*/  @!PT LDS RZ, [RZ] ;  /* 0x00000000fffff984 */ /* 0x000fe20000000800 */
[----:B------:R-:W-:Y:S01]  /*15b80*/  @!PT LDS RZ, [RZ] ;  /* 0x00000000fffff984 */ /* 0x000fe20000000800 */
[----:B------:R-:W-:Y:S01]  /*15b90*/  @!PT LDS RZ, [RZ] ;  /* 0x00000000fffff984 */ /* 0x000fe20000000800 */
[----:B------:R2:W-:Y:S01]  /*15ba0*/  LDGSTS.E.BYPASS.LTC128B.128 [R223+0x4080], [R22.64], !P3 ;  /* 0x0408000016df7fae */ /* 0x0005e2000d901d4c */
[C---:B------:R-:W-:Y:S05]  /*15bb0*/  HMMA.16816.F32.BF16 R16, R32.reuse, R18, RZ ;  /* 0x000000122010723c */ /* 0x040fea00000418ff */
[----:B------:R4:W-:Y:S06]  /*15bc0*/  LDGSTS.E.BYPASS.LTC128B.128 [R223+0x5880], [R8.64], !P6 ;  /* 0x0588000008df7fae */ /* 0x0009ec000f101d4c */
[----:B------:R3:W-:Y:S06]  /*15bd0*/  LDGSTS.E.BYPASS.LTC128B.128 [R223+0x7080], [R28.64], !P5 ;  /* 0x070800001cdf7fae */ /* 0x0007ec000e901d4c */
[----:B------:R3:W-:Y:S06]  /*15be0*/  LDGSTS.E.BYPASS.LTC128B.128 [R223+0x8880], [R30.64], !P4 ;  /* 0x088800001edf7fae */ /* 0x0007ec000e101d4c */
[----:B------:R5:W-:Y:S01]  /*15bf0*/  @!P2 LDGSTS.E.BYPASS.LTC128B.128 [R223+0x5080], [R192.64], !P3 ;  /* 0x05080000c0dfafae */ /* 0x000be2000d901d4c */
[C---:B--2---:R-:W-:Y:S05]  /*15c00*/  HMMA.16816.F32.BF16 R20, R32.reuse, R24, RZ ;  /* 0x000000182014723c */ /* 0x044fea00000418ff */
[----:B------:R5:W-:Y:S03]  /*15c10*/  @!P2 LDGSTS.E.BYPASS.LTC128B.128 [R223+0x6880], [R194.64], !P6 ;  /* 0x06880000c2dfafae */ /* 0x000be6000f101d4c */
[C---:B------:R-:W-:Y:S03]  /*15c20*/  HMMA.16816.F32.BF16 R24, R32.reuse, R26, RZ ;  /* 0x0000001a2018723c */ /* 0x040fe600000418ff */
[----:B------:R4:W-:Y:S06]  /*15c30*/  @!P2 LDGSTS.E.BYPASS.LTC128B.128 [R223+0x8080], [R218.64], !P5 ;  /* 0x08080000dadfafae */ /* 0x0009ec000e901d4c */
[----:B------:R4:W-:Y:S01]  /*15c40*/  @!P2 LDGSTS.E.BYPASS.LTC128B.128 [R223+0x9880], [R216.64], !P4 ;  /* 0x09880000d8dfafae */ /* 0x0009e2000e101d4c */
[C---:B---3--:R-:W-:Y:S05]  /*15c50*/  HMMA.16816.F32.BF16 R28, R32.reuse, R172, RZ ;  /* 0x000000ac201c723c */ /* 0x048fea00000418ff */
[----:B------:R-:W0:Y:S03]  /*15c60*/  LDGDEPBAR ;  /* 0x00000000000079af */ /* 0x000e260000000000 */
[----:B------:R-:W-:Y:S03]  /*15c70*/  HMMA.16816.F32.BF16 R32, R32, R174, RZ ;  /* 0x000000ae2020723c */ /* 0x000fe600000418ff */
[----:B------:R-:W-:Y:S06]  /*15c80*/  LDSM.16.M88.4 R172, [R202] ;  /* 0x00000000caac783b */ /* 0x000fec0000000200 */
[----:B-----5:R-:W-:Y:S01]  /*15c90*/  LDSM.16.M88.4 R192, [R145+0x800] ;  /* 0x0008000091c0783b */ /* 0x020fe20000000200 */
[C---:B------:R-:W-:Y:S08]  /*15ca0*/  HMMA.16816.F32.BF16 R12, R176.reuse, R180, R12 ;  /* 0x000000b4b00c723c */ /* 0x040ff0000004180c */
[C---:B------:R-:W-:Y:S01]  /*15cb0*/  HMMA.16816.F32.BF16 R16, R176.reuse, R182, R16 ;  /* 0x000000b6b010723c */ /* 0x040fe20000041810 */
[----:B------:R-:W2:Y:S07]  /*15cc0*/  LDSM.16.M88.4 R180, [R145] ;  /* 0x0000000091b4783b */ /* 0x000eae0000000200 */
[C---:B-1----:R-:W-:Y:S08]  /*15cd0*/  HMMA.16816.F32.BF16 R20, R176.reuse, R184, R20 ;  /* 0x000000b8b014723c */ /* 0x042ff00000041814 */
[C---:B------:R-:W-:Y:S01]  /*15ce0*/  HMMA.16816.F32.BF16 R24, R176.reuse, R186, R24 ;  /* 0x000000bab018723c */ /* 0x040fe20000041818 */
[----:B------:R-:W1:Y:S07]  /*15cf0*/  LDSM.16.M88.4 R184, [R145+0x1000] ;  /* 0x0010000091b8783b */ /* 0x000e6e0000000200 */
[C---:B------:R-:W-:Y:S08]  /*15d00*/  HMMA.16816.F32.BF16 R28, R176.reuse, R188, R28 ;  /* 0x000000bcb01c723c */ /* 0x040ff0000004181c */
[----:B------:R-:W-:Y:S01]  /*15d10*/  HMMA.16816.F32.BF16 R32, R176, R190, R32 ;  /* 0x000000beb020723c */ /* 0x000fe20000041820 */
[----:B------:R-:W-:Y:S06]  /*15d20*/  LDSM.16.M88.4 R176, [R201] ;  /* 0x00000000c9b0783b */ /* 0x000fec0000000200 */
[----:B------:R-:W-:Y:S01]  /*15d30*/  LDSM.16.M88.4 R188, [R10+0x800] ;  /* 0x000800000abc783b */ /* 0x000fe20000000200 */
[C---:B--2---:R-:W-:Y:S08]  /*15d40*/  HMMA.16816.F32.BF16 R12, R172.reuse, R180, R12 ;  /* 0x000000b4ac0c723c */ /* 0x044ff0000004180c */
[C---:B------:R-:W-:Y:S01]  /*15d50*/  HMMA.16816.F32.BF16 R16, R172.reuse, R182, R16 ;  /* 0x000000b6ac10723c */ /* 0x040fe20000041810 */
[----:B------:R-:W2:Y:S07]  /*15d60*/  LDSM.16.M88.4 R180, [R10] ;  /* 0x000000000ab4783b */ /* 0x000eae0000000200 */
[C---:B------:R-:W-:Y:S08]  /*15d70*/  HMMA.16816.F32.BF16 R20, R172.reuse, R192, R20 ;  /* 0x000000c0ac14723c */ /* 0x040ff00000041814 */
[C---:B------:R-:W-:Y:S01]  /*15d80*/  HMMA.16816.F32.BF16 R24, R172.reuse, R194, R24 ;  /* 0x000000c2ac18723c */ /* 0x040fe20000041818 */
[----:B------:R-:W3:Y:S07]  /*15d90*/  LDSM.16.M88.4 R192, [R10+0x1000] ;  /* 0x001000000ac0783b */ /* 0x000eee0000000200 */
[C---:B-1----:R-:W-:Y:S08]  /*15da0*/  HMMA.16816.F32.BF16 R28, R172.reuse, R184, R28 ;  /* 0x000000b8ac1c723c */ /* 0x042ff0000004181c */
[----:B------:R-:W-:Y:S01]  /*15db0*/  HMMA.16816.F32.BF16 R32, R172, R186, R32 ;  /* 0x000000baac20723c */ /* 0x000fe20000041820 */
[----:B------:R-:W-:Y:S06]  /*15dc0*/  LDSM.16.M88.4 R172, [R199+0x4000] ;  /* 0x00400000c7ac783b */ /* 0x000fec0000000200 */
[----:B------:R-:W-:Y:S01]  /*15dd0*/  LDSM.16.M88.4 R184, [R146+0x2000] ;  /* 0x0020000092b8783b */ /* 0x000fe20000000200 */
[C---:B--2---:R-:W-:Y:S08]  /*15de0*/  HMMA.16816.F32.BF16 R12, R176.reuse, R180, R12 ;  /* 0x000000b4b00c723c */ /* 0x044ff0000004180c */
[C---:B------:R-:W-:Y:S01]  /*15df0*/  HMMA.16816.F32.BF16 R16, R176.reuse, R182, R16 ;  /* 0x000000b6b010723c */ /* 0x040fe20000041810 */
[----:B------:R-:W1:Y:S07]  /*15e00*/  LDSM.16.M88.4 R180, [R146+0x1800] ;  /* 0x0018000092b4783b */ /* 0x000e6e0000000200 */
[C---:B------:R-:W-:Y:S08]  /*15e10*/  HMMA.16816.F32.BF16 R20, R176.reuse, R188, R20 ;  /* 0x000000bcb014723c */ /* 0x040ff00000041814 */
[C---:B------:R-:W-:Y:S01]  /*15e20*/  HMMA.16816.F32.BF16 R24, R176.reuse, R190, R24 ;  /* 0x000000beb018723c */ /* 0x040fe20000041818 */
[----:B------:R-:W2:Y:S07]  /*15e30*/  LDSM.16.M88.4 R188, [R146+0x2800] ;  /* 0x0028000092bc783b */ /* 0x000eae0000000200 */
[C---:B---3--:R-:W-:Y:S08]  /*15e40*/  HMMA.16816.F32.BF16 R28, R176.reuse, R192, R28 ;  /* 0x000000c0b01c723c */ /* 0x048ff0000004181c */
[----:B------:R-:W-:Y:S01]  /*15e50*/  HMMA.16816.F32.BF16 R32, R176, R194, R32 ;  /* 0x000000c2b020723c */ /* 0x000fe20000041820 */
[----:B------:R-:W-:Y:S06]  /*15e60*/  LDSM.16.M88.4 R176, [R200+0x4000] ;  /* 0x00400000c8b0783b */ /* 0x000fec0000000200 */
[----:B------:R-:W-:Y:S01]  /*15e70*/  LDSM.16.M88.4 R192, [R204] ;  /* 0x00000000ccc0783b */ /* 0x000fe20000000200 */
[C---:B-1----:R-:W-:Y:S08]  /*15e80*/  HMMA.16816.F32.BF16 R12, R172.reuse, R180, R12 ;  /* 0x000000b4ac0c723c */ /* 0x042ff0000004180c */
[C---:B------:R-:W-:Y:S01]  /*15e90*/  HMMA.16816.F32.BF16 R16, R172.reuse, R182, R16 ;  /* 0x000000b6ac10723c */ /* 0x040fe20000041810 */
[----:B------:R-:W1:Y:S07]  /*15ea0*/  LDSM.16.M88.4 R180, [R206] ;  /* 0x00000000ceb4783b */ /* 0x000e6e0000000200 */
[C---:B------:R-:W-:Y:S08]  /*15eb0*/  HMMA.16816.F32.BF16 R20, R172.reuse, R184, R20 ;  /* 0x000000b8ac14723c */ /* 0x040ff00000041814 */
[C---:B------:R-:W-:Y:S01]  /*15ec0*/  HMMA.16816.F32.BF16 R24, R172.reuse, R186, R24 ;  /* 0x000000baac18723c */ /* 0x040fe20000041818 */
[----:B------:R-:W3:Y:S07]  /*15ed0*/  LDSM.16.M88.4 R184, [R205] ;  /* 0x00000000cdb8783b */ /* 0x000eee0000000200 */
[C---:B--2---:R-:W-:Y:S08]  /*15ee0*/  HMMA.16816.F32.BF16 R28, R172.reuse, R188, R28 ;  /* 0x000000bcac1c723c */ /* 0x044ff0000004181c */
[----:B------:R-:W-:Y:S01]  /*15ef0*/  HMMA.16816.F32.BF16 R32, R172, R190, R32 ;  /* 0x000000beac20723c */ /* 0x000fe20000041820 */
[----:B------:R-:W-:Y:S06]  /*15f00*/  LDSM.16.M88.4 R172, [R202+0x4000] ;  /* 0x00400000caac783b */ /* 0x000fec0000000200 */
[----:B------:R-:W2:Y:S01]  /*15f10*/  LDSM.16.M88.4 R188, [R145+0x1800] ;  /* 0x0018000091bc783b */ /* 0x000ea20000000200 */
[C---:B-1----:R-:W-:Y:S08]  /*15f20*/  HMMA.16816.F32.BF16 R12, R176.reuse, R180, R12 ;  /* 0x000000b4b00c723c */ /* 0x042ff0000004180c */
[C---:B------:R-:W-:Y:S01]  /*15f30*/  HMMA.16816.F32.BF16 R16, R176.reuse, R182, R16 ;  /* 0x000000b6b010723c */ /* 0x040fe20000041810 */
[----:B------:R-:W1:Y:S07]  /*15f40*/  LDSM.16.M88.4 R180, [R145+0x2000] ;  /* 0x0020000091b4783b */ /* 0x000e6e0000000200 */
[C---:B------:R-:W-:Y:S08]  /*15f50*/  HMMA.16816.F32.BF16 R20, R176.reuse, R192, R20 ;  /* 0x000000c0b014723c */ /* 0x040ff00000041814 */
[C---:B------:R-:W-:Y:S01]  /*15f60*/  HMMA.16816.F32.BF16 R24, R176.reuse, R194, R24 ;  /* 0x000000c2b018723c */ /* 0x040fe20000041818 */
[----:B------:R-:W5:Y:S07]  /*15f70*/  LDSM.16.M88.4 R192, [R145+0x2800] ;  /* 0x0028000091c0783b */ /* 0x000f6e0000000200 */
[C---:B---3--:R-:W-:Y:S08]  /*15f80*/  HMMA.16816.F32.BF16 R28, R176.reuse, R184, R28 ;  /* 0x000000b8b01c723c */ /* 0x048ff0000004181c */
[----:B------:R-:W-:Y:S01]  /*15f90*/  HMMA.16816.F32.BF16 R32, R176, R186, R32 ;  /* 0x000000bab020723c */ /* 0x000fe20000041820 */
[----:B------:R-:W-:Y:S06]  /*15fa0*/  LDSM.16.M88.4 R176, [R201+0x4000] ;  /* 0x00400000c9b0783b */ /* 0x000fec0000000200 */
[----:B------:R-:W3:Y:S01]  /*15fb0*/  LDSM.16.M88.4 R184, [R10+0x1800] ;  /* 0x001800000ab8783b */ /* 0x000ee20000000200 */
[C---:B--2---:R-:W-:Y:S08]  /*15fc0*/  HMMA.16816.F32.BF16 R12, R172.reuse, R188, R12 ;  /* 0x000000bcac0c723c */ /* 0x044ff0000004180c */
[C---:B------:R-:W-:Y:S01]  /*15fd0*/  HMMA.16816.F32.BF16 R16, R172.reuse, R190, R16 ;  /* 0x000000beac10723c */ /* 0x040fe20000041810 */
[----:B------:R-:W2:Y:S07]  /*15fe0*/  LDSM.16.M88.4 R188, [R10+0x2000] ;  /* 0x002000000abc783b */ /* 0x000eae0000000200 */
[C---:B-1----:R-:W-:Y:S08]  /*15ff0*/  HMMA.16816.F32.BF16 R20, R172.reuse, R180, R20 ;  /* 0x000000b4ac14723c */ /* 0x042ff00000041814 */
[C---:B------:R-:W-:Y:S01]  /*16000*/  HMMA.16816.F32.BF16 R24, R172.reuse, R182, R24 ;  /* 0x000000b6ac18723c */ /* 0x040fe20000041818 */
[----:B------:R-:W1:Y:S07]  /*16010*/  LDSM.16.M88.4 R180, [R10+0x2800] ;  /* 0x002800000ab4783b */ /* 0x000e6e0000000200 */
[C---:B-----5:R-:W-:Y:S08]  /*16020*/  HMMA.16816.F32.BF16 R28, R172.reuse, R192, R28 ;  /* 0x000000c0ac1c723c */ /* 0x060ff0000004181c */
[----:B------:R-:W-:Y:S01]  /*16030*/  HMMA.16816.F32.BF16 R32, R172, R194, R32 ;  /* 0x000000c2ac20723c */ /* 0x000fe20000041820 */
[----:B------:R-:W-:Y:S06]  /*16040*/  LDSM.16.M88.4 R172, [R199+0x8000] ;  /* 0x00800000c7ac783b */ /* 0x000fec0000000200 */
[----:B------:R-:W-:Y:S01]  /*16050*/  LDSM.16.M88.4 R192, [R146+0x3800] ;  /* 0x0038000092c0783b */ /* 0x000fe20000000200 */
[C---:B---3--:R-:W-:Y:S08]  /*16060*/  HMMA.16816.F32.BF16 R12, R176.reuse, R184, R12 ;  /* 0x000000b8b00c723c */ /* 0x048ff0000004180c */
[C---:B------:R-:W-:Y:S01]  /*16070*/  HMMA.16816.F32.BF16 R16, R176.reuse, R186, R16 ;  /* 0x000000bab010723c */ /* 0x040fe20000041810 */
[----:B------:R-:W3:Y:S07]  /*16080*/  LDSM.16.M88.4 R184, [R146+0x3000] ;  /* 0x0030000092b8783b */ /* 0x000eee0000000200 */
[C---:B--2---:R-:W-:Y:S08]  /*16090*/  HMMA.16816.F32.BF16 R20, R176.reuse, R188, R20 ;  /* 0x000000bcb014723c */ /* 0x044ff00000041814 */
[C---:B------:R-:W-:Y:S01]  /*160a0*/  HMMA.16816.F32.BF16 R24, R176.reuse, R190, R24 ;  /* 0x000000beb018723c */ /* 0x040fe20000041818 */
[----:B------:R-:W2:Y:S07]  /*160b0*/  LDSM.16.M88.4 R188, [R146+0x4000] ;  /* 0x0040000092bc783b */ /* 0x000eae0000000200 */
[C---:B-1----:R-:W-:Y:S08]  /*160c0*/  HMMA.16816.F32.BF16 R28, R176.reuse, R180, R28 ;  /* 0x000000b4b01c723c */ /* 0x042ff0000004181c */
[----:B------:R-:W-:Y:S01]  /*160d0*/  HMMA.16816.F32.BF16 R32, R176, R182, R32 ;  /* 0x000000b6b020723c */ /* 0x000fe20000041820 */
[----:B------:R-:W-:Y:S06]  /*160e0*/  LDSM.16.M88.4 R176, [R200+0x8000] ;  /* 0x00800000c8b0783b */ /* 0x000fec0000000200 */
[----:B------:R-:W1:Y:S01]  /*160f0*/  LDSM.16.M88.4 R180, [R209] ;  /* 0x00000000d1b4783b */ /* 0x000e620000000200 */
[C---:B---3--:R-:W-:Y:S08]  /*16100*/  HMMA.16816.F32.BF16 R12, R172.reuse, R184, R12 ;  /* 0x000000b8ac0c723c */ /* 0x048ff0000004180c */
[C---:B------:R-:W-:Y:S01]  /*16110*/  HMMA.16816.F32.BF16 R16, R172.reuse, R186, R16 ;  /* 0x000000baac10723c */ /* 0x040fe20000041810 */
[----:B------:R-:W3:Y:S07]  /*16120*/  LDSM.16.M88.4 R184, [R207] ;  /* 0x00000000cfb8783b */ /* 0x000eee0000000200 */
[C---:B------:R-:W-:Y:S08]  /*16130*/  HMMA.16816.F32.BF16 R20, R172.reuse, R192, R20 ;  /* 0x000000c0ac14723c */ /* 0x040ff00000041814 */
[C---:B------:R-:W-:Y:S01]  /*16140*/  HMMA.16816.F32.BF16 R24, R172.reuse, R194, R24 ;  /* 0x000000c2ac18723c */ /* 0x040fe20000041818 */
[----:B------:R-:W5:Y:S07]  /*16150*/  LDSM.16.M88.4 R192, [R208] ;  /* 0x00000000d0c0783b */ /* 0x000f6e0000000200 */
[C---:B--2---:R-:W-:Y:S08]  /*16160*/  HMMA.16816.F32.BF16 R28, R172.reuse, R188, R28 ;  /* 0x000000bcac1c723c */ /* 0x044ff0000004181c */
[----:B------:R-:W-:Y:S01]  /*16170*/  HMMA.16816.F32.BF16 R32, R172, R190, R32 ;  /* 0x000000beac20723c */ /* 0x000fe20000041820 */
[----:B------:R-:W-:Y:S06]  /*16180*/  LDSM.16.M88.4 R172, [R202+0x8000] ;  /* 0x00800000caac783b */ /* 0x000fec0000000200 */
[----:B------:R-:W-:Y:S01]  /*16190*/  LDSM.16.M88.4 R188, [R145+0x3800] ;  /* 0x0038000091bc783b */ /* 0x000fe20000000200 */
[C---:B-1----:R-:W-:Y:S08]  /*161a0*/  HMMA.16816.F32.BF16 R12, R176.reuse, R180, R12 ;  /* 0x000000b4b00c723c */ /* 0x042ff0000004180c */
[C---:B------:R-:W-:Y:S01]  /*161b0*/  HMMA.16816.F32.BF16 R16, R176.reuse, R182, R16 ;  /* 0x000000b6b010723c */ /* 0x040fe20000041810 */
[----:B------:R-:W1:Y:S07]  /*161c0*/  LDSM.16.M88.4 R180, [R145+0x3000] ;  /* 0x0030000091b4783b */ /* 0x000e6e0000000200 */
[C---:B---3--:R-:W-:Y:S08]  /*161d0*/  HMMA.16816.F32.BF16 R20, R176.reuse, R184, R20 ;  /* 0x000000b8b014723c */ /* 0x048ff00000041814 */
[C---:B------:R-:W-:Y:S01]  /*161e0*/  HMMA.16816.F32.BF16 R24, R176.reuse, R186, R24 ;  /* 0x000000bab018723c */ /* 0x040fe20000041818 */
[----:B------:R-:W2:Y:S07]  /*161f0*/  LDSM.16.M88.4 R184, [R145+0x4000] ;  /* 0x0040000091b8783b */ /* 0x000eae0000000200 */
[C---:B-----5:R-:W-:Y:S08]  /*16200*/  HMMA.16816.F32.BF16 R28, R176.reuse, R192, R28 ;  /* 0x000000c0b01c723c */ /* 0x060ff0000004181c */
[----:B------:R-:W-:Y:S01]  /*16210*/  HMMA.16816.F32.BF16 R32, R176, R194, R32 ;  /* 0x000000c2b020723c */ /* 0x000fe20000041820 */
[----:B------:R-:W-:Y:S06]  /*16220*/  LDSM.16.M88.4 R176, [R201+0x8000] ;  /* 0x00800000c9b0783b */ /* 0x000fec0000000200 */
[----:B------:R-:W-:Y:S01]  /*16230*/  LDSM.16.M88.4 R192, [R10+0x3800] ;  /* 0x003800000ac0783b */ /* 0x000fe20000000200 */
[C---:B-1----:R-:W-:Y:S08]  /*16240*/  HMMA.16816.F32.BF16 R12, R172.reuse, R180, R12 ;  /* 0x000000b4ac0c723c */ /* 0x042ff0000004180c */
[C---:B------:R-:W-:Y:S01]  /*16250*/  HMMA.16816.F32.BF16 R16, R172.reuse, R182, R16 ;  /* 0x000000b6ac10723c */ /* 0x040fe20000041810 */
[----:B------:R-:W1:Y:S07]  /*16260*/  LDSM.16.M88.4 R180, [R10+0x3000] ;  /* 0x003000000ab4783b */ /* 0x000e6e0000000200 */
[C---:B------:R-:W-:Y:S08]  /*16270*/  HMMA.16816.F32.BF16 R20, R172.reuse, R188, R20 ;  /* 0x000000bcac14723c */ /* 0x040ff00000041814 */
[C---:B------:R-:W-:Y:S01]  /*16280*/  HMMA.16816.F32.BF16 R24, R172.reuse, R190, R24 ;  /* 0x000000beac18723c */ /* 0x040fe20000041818 */
[----:B------:R-:W3:Y:S07]  /*16290*/  LDSM.16.M88.4 R188, [R10+0x4000] ;  /* 0x004000000abc783b */ /* 0x000eee0000000200 */
[C---:B--2---:R-:W-:Y:S08]  /*162a0*/  HMMA.16816.F32.BF16 R28, R172.reuse, R184, R28 ;  /* 0x000000b8ac1c723c */ /* 0x044ff0000004181c */
        /* <DEDUP_REMOVED lines=26> */
[C---:B---3--:R-:W-:Y:S08]  /*16450*/  HMMA.16816.F32.BF16 R20, R176.reuse, R184, R20 ;  /* 0x000000b8b014723c */ /* 0x048ff00000041814 */
[C---:B------:R-:W-:Y:S01]  /*16460*/  HMMA.16816.F32.BF16 R24, R176.reuse, R186, R24 ;  /* 0x000000bab018723c */ /* 0x040fe20000041818 */
[----:B------:R-:W-:Y:S07]  /*16470*/  LDSM.16.M88.4 R184, [R201+0xc000] ;  /* 0x00c00000c9b8783b */ /* 0x000fee0000000200 */
[C---:B------:R-:W-:Y:S08]  /*16480*/  HMMA.16816.F32.BF16 R28, R176.reuse, R188, R28 ;  /* 0x000000bcb01c723c */ /* 0x040ff0000004181c */
[----:B------:R-:W-:Y:S01]  /*16490*/  HMMA.16816.F32.BF16 R32, R176, R190, R32 ;  /* 0x000000beb020723c */ /* 0x000fe20000041820 */
[----:B------:R-:W3:Y:S06]  /*164a0*/  LDSM.16.M88.4 R176, [R145+0x5800] ;  /* 0x0058000091b0783b */ /* 0x000eec0000000200 */
[----:B------:R-:W5:Y:S01]  /*164b0*/  LDSM.16.M88.4 R188, [R10+0x4800] ;  /* 0x004800000abc783b */ /* 0x000f620000000200 */
[C---:B--2---:R-:W-:Y:S08]  /*164c0*/  HMMA.16816.F32.BF16 R12, R172.reuse, R192, R12 ;  /* 0x000000c0ac0c723c */ /* 0x044ff0000004180c */
[C---:B------:R-:W-:Y:S08]  /*164d0*/  HMMA.16816.F32.BF16 R16, R172.reuse, R194, R16 ;  /* 0x000000c2ac10723c */ /* 0x040ff00000041810 */
[C---:B-1----:R-:W-:Y:S08]  /*164e0*/  HMMA.16816.F32.BF16 R20, R172.reuse, R180, R20 ;  /* 0x000000b4ac14723c */ /* 0x042ff00000041814 */
[C---:B------:R-:W-:Y:S08]  /*164f0*/  HMMA.16816.F32.BF16 R24, R172.reuse, R182, R24 ;  /* 0x000000b6ac18723c */ /* 0x040ff00000041818 */
[C---:B---3--:R-:W-:Y:S08]  /*16500*/  HMMA.16816.F32.BF16 R28, R172.reuse, R176, R28 ;  /* 0x000000b0ac1c723c */ /* 0x048ff0000004181c */
[----:B------:R-:W-:Y:S01]  /*16510*/  HMMA.16816.F32.BF16 R32, R172, R178, R32 ;  /* 0x000000b2ac20723c */ /* 0x000fe20000041820 */
[----:B------:R-:W1:Y:S07]  /*16520*/  LDSM.16.M88.4 R172, [R10+0x5000] ;  /* 0x005000000aac783b */ /* 0x000e6e0000000200 */
[C---:B-----5:R-:W-:Y:S08]  /*16530*/  HMMA.16816.F32.BF16 R12, R184.reuse, R188, R12 ;  /* 0x000000bcb80c723c */ /* 0x060ff0000004180c */
        /* <DEDUP_REMOVED lines=22> */
[----:B------:R-:W-:Y:S09]  /*166a0*/  FMUL.FTZ R27, R27, c[0x0][0x320] ;  /* 0x0000c8001b1b7a20 */ /* 0x000ff20000410000 */
[----:B------:R-:W1:Y:S01]  /*166b0*/  MUFU.TANH R173, R17 ;  /* 0x0000001100ad7308 */ /* 0x000e620000002400 */
[----:B-----5:R-:W5:Y:S01]  /*166c0*/  LDSM.16.M88.4 R12, [R10+0x5800] ;  /* 0x005800000a0c783b */ /* 0x020f620000000200 */
[----:B------:R-:W-:Y:S08]  /*166d0*/  DEPBAR.LE SB0, 0x0 ;  /* 0x000080000000791a */ /* 0x000ff00000000000 */
[----:B------:R-:W1:Y:S01]  /*166e0*/  MUFU.TANH R183, R18 ;  /* 0x0000001200b77308 */ /* 0x000e620000002400 */
[----:B------:R-:W-:Y:S09]  /*166f0*/  BAR.SYNC.DEFER_BLOCKING 0x0 ;  /* 0x0000000000007b1d */ /* 0x000ff20000010000 */
[----:B------:R1:W1:Y:S10]  /*16700*/  MUFU.TANH R182, R19 ;  /* 0x0000001300b67308 */ /* 0x0002740000002400 */
[----:B------:R2:W2:Y:S10]  /*16710*/  MUFU.TANH R172, R20 ;  /* 0x0000001400ac7308 */ /* 0x0004b40000002400 */
[----:B------:R3:W3:Y:S01]  /*16720*/  MUFU.TANH R179, R26 ;  /* 0x0000001a00b37308 */ /* 0x0006e20000002400 */
[C---:B-----5:R-:W-:Y:S05]  /*16730*/  HMMA.16816.F32.BF16 R28, R184.reuse, R12, R28 ;  /* 0x0000000cb81c723c */ /* 0x060fea000004181c */
[----:B-1----:R-:W-:Y:S04]  /*16740*/  FMUL.FTZ R19, R25, c[0x0][0x320] ;  /* 0x0000c80019137a20 */ /* 0x002fe80000410000 */
[----:B------:R1:W1:Y:S01]  /*16750*/  MUFU.TANH R174, R27 ;  /* 0x0000001b00ae7308 */ /* 0x0002620000002400 */
[----:B------:R-:W-:Y:S03]  /*16760*/  HMMA.16816.F32.BF16 R32, R184, R14, R32 ;  /* 0x0000000eb820723c */ /* 0x000fe60000041820 */
[----:B--2---:R-:W-:Y:S06]  /*16770*/  FMUL.FTZ R20, R24, c[0x0][0x320] ;  /* 0x0000c80018147a20 */ /* 0x004fec0000410000 */
[----:B------:R-:W2:Y:S05]  /*16780*/  MUFU.TANH R21, R21 ;  /* 0x0000001500157308 */ /* 0x000eaa0000002400 */
[----:B------:R-:W-:Y:S05]  /*16790*/  FMUL.FTZ R18, R28, c[0x0][0x320] ;  /* 0x0000c8001c127a20 */ /* 0x000fea0000410000 */
[----:B------:R4:W2:Y:S01]  /*167a0*/  MUFU.TANH R181, R22 ;  /* 0x0000001600b57308 */ /* 0x0008a20000002400 */
[----:B------:R-:W-:Y:S02]  /*167b0*/  FMUL.FTZ R17, R29, c[0x0][0x320] ;  /* 0x0000c8001d117a20 */ /* 0x000fe40000410000 */
[----:B------:R-:W-:Y:S02]  /*167c0*/  FMUL.FTZ R29, R30, c[0x0][0x320] ;  /* 0x0000c8001e1d7a20 */ /* 0x000fe40000410000 */
[----:B------:R-:W-:Y:S02]  /*167d0*/  FMUL.FTZ R28, R31, c[0x0][0x320] ;  /* 0x0000c8001f1c7a20 */ /* 0x000fe40000410000 */
[----:B------:R-:W-:Y:S02]  /*167e0*/  FMUL.FTZ R16, R32, c[0x0][0x320] ;  /* 0x0000c80020107a20 */ /* 0x000fe40000410000 */
[----:B---3--:R-:W-:Y:S01]  /*167f0*/  FMUL.FTZ R26, R33, c[0x0][0x320] ;  /* 0x0000c800211a7a20 */ /* 0x008fe20000410000 */
[----:B------:R4:W3:Y:S01]  /*16800*/  MUFU.TANH R180, R23 ;  /* 0x0000001700b47308 */ /* 0x0008e20000002400 */
[----:B-1----:R-:W-:Y:S02]  /*16810*/  FMUL.FTZ R27, R34, c[0x0][0x320] ;  /* 0x0000c800221b7a20 */ /* 0x002fe40000410000 */
[----:B------:R-:W-:Y:S07]  /*16820*/  FMUL.FTZ R30, R35, c[0x0][0x320] ;  /* 0x0000c800231e7a20 */ /* 0x000fee0000410000 */
        /* <DEDUP_REMOVED lines=14> */
[C---:B------:R-:W-:Y:S01]  /*16910*/  IMAD.WIDE.U32 R8, R0.reuse, c[0x0][0x1e0], RZ ;  /* 0x0000780000087a25 */ /* 0x040fe200078e00ff */
        /* <DEDUP_REMOVED lines=27> */
[--C-:B------:R-:W-:Y:S02]  /*16ad0*/  @P1 IADD3.X R7, R0, RZ, R222.reuse, P3, P2 ;  /* 0x000000ff00071210 */ /* 0x100fe40001fe44de */
        /* <DEDUP_REMOVED lines=28> */
.L_x_1947:
[----:B--234-:R-:W-:Y:S05]  /*16ca0*/  BSYNC B0 ;  /* 0x0000000000007941 */ /* 0x01cfea0003800000 */
.L_x_1946:
[----:B------:R-:W-:Y:S01]  /*16cb0*/  ISETP.GE.AND P1, PT, R244, 0x1, PT ;  /* 0x00000001f400780c */ /* 0x000fe20003f26270 */
[----:B------:R-:W-:Y:S01]  /*16cc0*/  IMAD.MOV.U32 R0, RZ, RZ, c[0x0][0x2c4] ;  /* 0x0000b100ff007624 */ /* 0x000fe200078e00ff */
[----:B------:R-:W2:Y:S01]  /*16cd0*/  LDL R9, [R1+0x4] ;  /* 0x0000040001097983 */ /* 0x000ea20000100800 */
[----:B------:R-:W-:Y:S03]  /*16ce0*/  IMAD R3, R221, -0x30, RZ ;  /* 0xffffffd0dd037824 */ /* 0x000fe600078e02ff */
[----:B------:R-:W-:Y:S01]  /*16cf0*/  ISETP.NE.AND P0, PT, R0, 0x1, PT ;  /* 0x000000010000780c */ /* 0x000fe20003f05270 */
[----:B------:R-:W0:Y:S01]  /*16d00*/  LDGDEPBAR ;  /* 0x00000000000079af */ /* 0x000e220000000000 */
[----:B------:R-:W-:Y:S02]  /*16d10*/  IMAD.IADD R15, R3, 0x1, -R235 ;  /* 0x00000001030f7824 */ /* 0x000fe400078e0aeb */
[----:B--2---:R-:W-:Y:S05]  /*16d20*/  IMAD R9, R9, 0x80, R240 ;  /* 0x0000008009097824 */ /* 0x004fea00078e02f0 */
[----:B------:R-:W-:Y:S05]  /*16d30*/  IADD3 R9, R237, R9, R238 ;  /* 0x00000009ed097210 */ /* 0x000fea0007ffe0ee */
[----:B------:R-:W-:Y:S05]  /*16d40*/  @P0 IMAD.HI.U32 R0, R9, c[0x0][0x2c8], RZ ;  /* 0x0000b20009000a27 */ /* 0x000fea00078e00ff */
[----:B------:R-:W-:Y:S02]  /*16d50*/  @P0 SHF.R.U32.HI R9, RZ, c[0x0][0x2cc], R0 ;  /* 0x0000b300ff090a19 */ /* 0x000fe40000011600 */
[----:B------:R-:W-:Y:S03]  /*16d60*/  IADD3 R0, -R235, 0x1, R3 ;  /* 0x00000001eb007810 */ /* 0x000fe60007ffe103 */
[----:B------:R-:W2:Y:S01]  /*16d70*/  SHFL.IDX PT, R8, R9, RZ, 0x1c1f ;  /* 0x001c1fff09087589 */ /* 0x000ea200000e0000 */
        /* <DEDUP_REMOVED lines=19> */
.L_x_1950:
[----:B------:R-:W-:Y:S04]  /*16eb0*/  MOV R14, c[0x0][0x32c] ;  /* 0x0000cb00000e7a02 */ /* 0x000fe80000000f00 */
[----:B------:R-:W-:Y:S11]  /*16ec0*/  ISETP.NE.AND P0, PT, R14, 0x1, PT ;  /* 0x000000010e00780c */ /* 0x000ff60003f05270 */
[----:B------:R-:W-:Y:S02]  /*16ed0*/  @!UPT UIADD3 URZ, URZ, URZ, URZ ;  /* 0x0000003f3f3ff290 */ /* 0x000fe4000fffe03f */
[----:B------:R-:W-:Y:S05]  /*16ee0*/  @P0 IMAD.HI.U32 R14, R8, c[0x0][0x330], RZ ;  /* 0x0000cc00080e0a27 */ /* 0x000fea00078e00ff */
[----:B------:R-:W-:Y:S02]  /*16ef0*/  @P0 SHF.R.U32.HI R8, RZ, c[0x0][0x334], R14 ;  /* 0x0000cd00ff080a19 */ /* 0x000fe4000001160e */
.L_x_1951:
[----:B------:R-:W-:Y:S05]  /*16f00*/  BSYNC B0 ;  /* 0x0000000000007941 */ /* 0x000fea0003800000 */
.L_x_1949:
[----:B------:R-:W-:Y:S05]  /*16f10*/  IMAD R8, R8, c[0x0][0x32c], R15 ;  /* 0x0000cb0008087a24 */ /* 0x000fea00078e020f */
[----:B------:R-:W-:Y:S02]  /*16f20*/  IMNMX R0, R0, R8, !PT ;  /* 0x0000000800007217 */ /* 0x000fe40007800200 */
[----:B------:R-:W-:Y:S04]  /*16f30*/  IADD3 R8, R8, c[0x0][0x32c], RZ ;  /* 0x0000cb0008087a10 */ /* 0x000fe80007ffe0ff */
[----:B------:R-:W-:Y:S02]  /*16f40*/  IMNMX R7, R7, R8, PT ;  /* 0x0000000807077217 */ /* 0x000fe40003800200 */
.L_x_1948:
[C---:B------:R-:W-:Y:S02]  /*16f50*/  ISETP.GE.AND P0, PT, R3.reuse, 0x2, PT ;  /* 0x000000020300780c */ /* 0x040fe40003f06270 */
[----:B------:R-:W-:Y:S02]  /*16f60*/  ISETP.GE.AND P1, PT, R3, 0x9, PT ;  /* 0x000000090300780c */ /* 0x000fe40003f26270 */
        /* <DEDUP_REMOVED lines=16> */
[C---:B------:R-:W-:Y:S02]  /*17070*/  ISETP.GT.AND P0, PT, R0.reuse, 0x9, !P1 ;  /* 0x000000090000780c */ /* 0x040fe40004f04270 */
[----:B------:R-:W-:Y:S02]  /*17080*/  ISETP.GE.AND P2, PT, R3, 0x29, PT ;  /* 0x000000290300780c */ /* 0x000fe40003f46270 */
        /* <DEDUP_REMOVED lines=9> */
[----:B------:R-:W-:Y:S02]  /*17120*/  FSEL R22, R172, -INF , !P0 ;  /* 0xff800000ac167808 */ /* 0x000fe40004000000 */
        /* <DEDUP_REMOVED lines=8> */
[----:B-1----:R-:W-:Y:S02]  /*171b0*/  FSEL R20, R20, -INF , !P0 ;  /* 0xff80000014147808 */ /* 0x002fe40004000000 */
        /* <DEDUP_REMOVED lines=40> */
.L_x_1954:
[----:B------:R-:W-:Y:S04]  /*17440*/  MOV R9, c[0x0][0x32c] ;  /* 0x0000cb0000097a02 */ /* 0x000fe80000000f00 */
[----:B------:R-:W-:Y:S11]  /*17450*/  ISETP.NE.AND P0, PT, R9, 0x1, PT ;  /* 0x000000010900780c */ /* 0x000ff60003f05270 */
[----:B------:R-:W-:Y:S02]  /*17460*/  @!UPT UIADD3 URZ, URZ, URZ, URZ ;  /* 0x0000003f3f3ff290 */ /* 0x000fe4000fffe03f */
[----:B------:R-:W-:Y:S05]  /*17470*/  @P0 IMAD.HI.U32 R9, R0, c[0x0][0x330], RZ ;  /* 0x0000cc0000090a27 */ /* 0x000fea00078e00ff */
[----:B------:R-:W-:Y:S02]  /*17480*/  @P0 SHF.R.U32.HI R0, RZ, c[0x0][0x334], R9 ;  /* 0x0000cd00ff000a19 */ /* 0x000fe40000011609 */
.L_x_1955:
[----:B------:R-:W-:Y:S05]  /*17490*/  BSYNC B0 ;  /* 0x0000000000007941 */ /* 0x000fea0003800000 */
.L_x_1953:
[----:B------:R-:W-:Y:S05]  /*174a0*/  IMAD R0, R0, c[0x0][0x32c], R15 ;  /* 0x0000cb0000007a24 */ /* 0x000fea00078e020f */
[----:B------:R-:W-:Y:S02]  /*174b0*/  IMNMX R3, R3, R0, !PT ;  /* 0x0000000003037217 */ /* 0x000fe40007800200 */
[----:B------:R-:W-:Y:S04]  /*174c0*/  IADD3 R0, R0, c[0x0][0x32c], RZ ;  /* 0x0000cb0000007a10 */ /* 0x000fe80007ffe0ff */
[----:B------:R-:W-:Y:S02]  /*174d0*/  IMNMX R7, R7, R0, PT ;  /* 0x0000000007077217 */ /* 0x000fe40003800200 */
.L_x_1952:
        /* <DEDUP_REMOVED lines=22> */
[----:B------:R-:W-:Y:S01]  /*17640*/  ISETP.GT.AND P0, PT, R3, RZ, !P1 ;  /* 0x000000ff0300720c */ /* 0x000fe20004f04270 */
[----:B------:R-:W1:Y:S01]  /*17650*/  MUFU.EX2 R0, R0 ;  /* 0x0000000000007308 */ /* 0x000e620000000800 */
[----:B------:R-:W-:Y:S01]  /*17660*/  LOP3.LUT P1, RZ, R215, 0x8, RZ, 0xc0, !PT ;  /* 0x00000008d7ff7812 */ /* 0x000fe2000782c0ff */
[--C-:B------:R-:W-:Y:S01]  /*17670*/  FFMA.FTZ R13, R8, c[0x0][0x2d0], -R2.reuse ;  /* 0x0000b400080d7a23 */ /* 0x100fe20000010802 */
[----:B------:R-:W-:Y:S01]  /*17680*/  ISETP.LT.OR P0, PT, R7, 0x1, P0 ;  /* 0x000000010700780c */ /* 0x000fe20000701670 */
[--C-:B------:R-:W-:Y:S02]  /*17690*/  FFMA.FTZ R190, R14, c[0x0][0x2d0], -R2.reuse ;  /* 0x0000b4000ebe7a23 */ /* 0x100fe40000010802 */
[--C-:B------:R-:W-:Y:S01]  /*176a0*/  FFMA.FTZ R25, R25, c[0x0][0x2d0], -R2.reuse ;  /* 0x0000b40019197a23 */ /* 0x100fe20000010802 */
[----:B------:R-:W-:Y:S01]  /*176b0*/  FSEL R8, R189, -INF , !P0 ;  /* 0xff800000bd087808 */ /* 0x000fe20004000000 */
[--C-:B------:R-:W-:Y:S01]  /*176c0*/  FFMA.FTZ R186, R21, c[0x0][0x2d0], -R2.reuse ;  /* 0x0000b40015ba7a23 */ /* 0x100fe20000010802 */
[----:B------:R-:W-:Y:S01]  /*176d0*/  LOP3.LUT P0, RZ, R215, 0x10, RZ, 0xc0, !PT ;  /* 0x00000010d7ff7812 */ /* 0x000fe2000780c0ff */
[----:B------:R-:W2:Y:S01]  /*176e0*/  MUFU.EX2 R172, R13 ;  /* 0x0000000d00ac7308 */ /* 0x000ea20000000800 */
[--C-:B------:R-:W-:Y:S02]  /*176f0*/  FFMA.FTZ R184, R19, c[0x0][0x2d0], -R2.reuse ;  /* 0x0000b40013b87a23 */ /* 0x100fe40000010802 */
[----:B------:R-:W-:Y:S01]  /*17700*/  ISETP.GT.AND P0, PT, R3, 0x1, !P0 ;  /* 0x000000010300780c */ /* 0x000fe20004704270 */
[--C-:B------:R-:W-:Y:S02]  /*17710*/  FFMA.FTZ R193, R18, c[0x0][0x2d0], -R2.reuse ;  /* 0x0000b40012c17a23 */ /* 0x100fe40000010802 */
[--C-:B------:R-:W-:Y:S01]  /*17720*/  FFMA.FTZ R192, R17, c[0x0][0x2d0], -R2.reuse ;  /* 0x0000b40011c07a23 */ /* 0x100fe20000010802 */
[----:B------:R-:W-:Y:S01]  /*17730*/  ISETP.LT.OR P0, PT, R7, 0x2, P0 ;  /* 0x000000020700780c */ /* 0x000fe20000701670 */
[--C-:B------:R-:W-:Y:S02]  /*17740*/  FFMA.FTZ R191, R16, c[0x0][0x2d0], -R2.reuse ;  /* 0x0000b40010bf7a23 */ /* 0x100fe40000010802 */
[----:B------:R-:W3:Y:S01]  /*17750*/  MUFU.EX2 R25, R25 ;  /* 0x0000001900197308 */ /* 0x000ee20000000800 */
[----:B------:R-:W-:Y:S01]  /*17760*/  FSEL R12, R188, -INF , !P0 ;  /* 0xff800000bc0c7808 */ /* 0x000fe20004000000 */
[--C-:B------:R-:W-:Y:S01]  /*17770*/  FFMA.FTZ R187, R22, c[0x0][0x2d0], -R2.reuse ;  /* 0x0000b40016bb7a23 */ /* 0x100fe20000010802 */
[----:B------:R-:W-:Y:S01]  /*17780*/  ISETP.GT.AND P0, PT, R3, 0x8, !P1 ;  /* 0x000000080300780c */ /* 0x000fe20004f04270 */
[--C-:B------:R-:W-:Y:S01]  /*17790*/  FFMA.FTZ R185, R20, c[0x0][0x2d0], -R2.reuse ;  /* 0x0000b40014b97a23 */ /* 0x100fe20000010802 */
[----:B------:R-:W-:Y:S01]  /*177a0*/  LOP3.LUT P1, RZ, R215, 0x20, RZ, 0xc0, !PT ;  /* 0x00000020d7ff7812 */ /* 0x000fe2000782c0ff */
[--C-:B------:R-:W-:Y:S01]  /*177b0*/  FFMA.FTZ R24, R24, c[0x0][0x2d0], -R2.reuse ;  /* 0x0000b40018187a23 */ /* 0x100fe20000010802 */
[----:B------:R-:W-:Y:S01]  /*177c0*/  ISETP.LT.OR P0, PT, R7, 0x9, P0 ;  /* 0x000000090700780c */ /* 0x000fe20000701670 */
[----:B------:R-:W-:Y:S02]  /*177d0*/  FFMA.FTZ R23, R23, c[0x0][0x2d0], -R2 ;  /* 0x0000b40017177a23 */ /* 0x000fe40000010802 */
[C---:B-1----:R-:W-:Y:S01]  /*177e0*/  FMUL.FTZ R16, R0.reuse, R164 ;  /* 0x000000a400107220 */ /* 0x042fe20000410000 */
[----:B------:R-:W-:Y:S01]  /*177f0*/  FSEL R14, R183, -INF , !P0 ;  /* 0xff800000b70e7808 */ /* 0x000fe20004000000 */
[----:B------:R-:W-:Y:S01]  /*17800*/  MUFU.EX2 R24, R24 ;  /* 0x0000001800187308 */ /* 0x000fe20000000800 */
[----:B------:R-:W-:Y:S01]  /*17810*/  LOP3.LUT P0, RZ, R215, 0x4, RZ, 0xc0, !PT ;  /* 0x00000004d7ff7812 */ /* 0x000fe2000780c0ff */
[C---:B--2---:R-:W-:Y:S02]  /*17820*/  FFMA.FTZ R2, R0.reuse, R229, R172 ;  /* 0x000000e500027223 */ /* 0x044fe400000100ac */
[C---:B------:R-:W-:Y:S01]  /*17830*/  FMUL.FTZ R17, R0.reuse, R165 ;  /* 0x000000a500117220 */ /* 0x040fe20000410000 */
[----:B------:R-:W-:Y:S01]  /*17840*/  ISETP.GT.AND P0, PT, R3, 0x9, !P0 ;  /* 0x000000090300780c */ /* 0x000fe20004704270 */
[C---:B------:R-:W-:Y:S02]  /*17850*/  FMUL.FTZ R32, R0.reuse, R148 ;  /* 0x0000009400207220 */ /* 0x040fe40000410000 */
[C---:B------:R-:W-:Y:S01]  /*17860*/  FMUL.FTZ R33, R0.reuse, R149 ;  /* 0x0000009500217220 */ /* 0x040fe20000410000 */
[----:B------:R-:W-:Y:S01]  /*17870*/  ISETP.LT.OR P0, PT, R7, 0xa, P0 ;  /* 0x0000000a0700780c */ /* 0x000fe20000701670 */
[----:B------:R-:W1:Y:S01]  /*17880*/  MUFU.EX2 R23, R23 ;  /* 0x0000001700177308 */ /* 0x000e620000000800 */
[----:B------:R-:W-:Y:S01]  /*17890*/  FMUL.FTZ R20, R0, R160 ;  /* 0x000000a000147220 */ /* 0x000fe20000410000 */
[C---:B---3--:R-:W-:Y:S01]  /*178a0*/  F2FP.BF16.PACK_AB R172, R25.reuse, R172 ;  /* 0x000000ac19ac723e */ /* 0x048fe200000010ff */
[----:B------:R-:W-:Y:S01]  /*178b0*/  FADD.FTZ R13, R25, R2 ;  /* 0x00000002190d7221 */ /* 0x000fe20000010000 */
[----:B------:R-:W-:Y:S01]  /*178c0*/  FSEL R175, R182, -INF , !P0 ;  /* 0xff800000b6af7808 */ /* 0x000fe20004000000 */
[C---:B------:R-:W-:Y:S01]  /*178d0*/  FMUL.FTZ R21, R0.reuse, R161 ;  /* 0x000000a100157220 */ /* 0x040fe20000410000 */
[----:B------:R-:W-:Y:S01]  /*178e0*/  LOP3.LUT P0, RZ, R215, 0x2, RZ, 0xc0, !PT ;  /* 0x00000002d7ff7812 */ /* 0x000fe2000780c0ff */
[----:B------:R-:W-:Y:S01]  /*178f0*/  FMUL.FTZ R25, R0, R157 ;  /* 0x0000009d00197220 */ /* 0x000fe20000410000 */
[----:B------:R-:W-:Y:S01]  /*17900*/  FMNMX.FTZ R2, R8, R4, !PT ;  /* 0x0000000408027209 */ /* 0x000fe20007810000 */
[C---:B------:R-:W-:Y:S01]  /*17910*/  FMUL.FTZ R36, R0.reuse, R36 ;  /* 0x0000002400247220 */ /* 0x040fe20000410000 */
[----:B------:R-:W-:Y:S01]  /*17920*/  ISETP.GT.AND P0, PT, R3, 0x10, !P0 ;  /* 0x000000100300780c */ /* 0x000fe20004704270 */
[----:B------:R-:W-:Y:S01]  /*17930*/  FMUL.FTZ R37, R0, R37 ;  /* 0x0000002500257220 */ /* 0x000fe20000410000 */
[----:B------:R-:W-:Y:S01]  /*17940*/  FMNMX.FTZ R2, R12, R2, !PT ;  /* 0x000000020c027209 */ /* 0x000fe20007810000 */
[C---:B------:R-:W-:Y:S01]  /*17950*/  FMUL.FTZ R40, R0.reuse, R40 ;  /* 0x0000002800287220 */ /* 0x040fe20000410000 */
[----:B------:R-:W-:Y:S01]  /*17960*/  ISETP.LT.OR P0, PT, R7, 0x11, P0 ;  /* 0x000000110700780c */ /* 0x000fe20000701670 */
[----:B------:R-:W-:Y:S01]  /*17970*/  FMUL.FTZ R41, R0, R41 ;  /* 0x0000002900297220 */ /* 0x000fe20000410000 */
[----:B------:R-:W-:Y:S01]  /*17980*/  FMNMX.FTZ R2, R14, R2, !PT ;  /* 0x000000020e027209 */ /* 0x000fe20007810000 */
[C---:B------:R-:W-:Y:S01]  /*17990*/  FMUL.FTZ R44, R0.reuse, R44 ;  /* 0x0000002c002c7220 */ /* 0x040fe20000410000 */
[----:B------:R-:W-:Y:S01]  /*179a0*/  FSEL R181, R181, -INF , !P0 ;  /* 0xff800000b5b57808 */ /* 0x000fe20004000000 */
[C---:B------:R-:W-:Y:S01]  /*179b0*/  FMUL.FTZ R45, R0.reuse, R45 ;  /* 0x0000002d002d7220 */ /* 0x040fe20000410000 */
[----:B------:R-:W-:Y:S01]  /*179c0*/  LOP3.LUT P0, RZ, R215, 0x1, RZ, 0xc0, !PT ;  /* 0x00000001d7ff7812 */ /* 0x000fe2000780c0ff */
[C---:B------:R-:W-:Y:S01]  /*179d0*/  FMUL.FTZ R48, R0.reuse, R48 ;  /* 0x0000003000307220 */ /* 0x040fe20000410000 */
[----:B------:R-:W-:Y:S01]  /*179e0*/  FMNMX.FTZ R2, R175, R2, !PT ;  /* 0x00000002af027209 */ /* 0x000fe20007810000 */
[C---:B------:R-:W-:Y:S01]  /*179f0*/  FMUL.FTZ R49, R0.reuse, R49 ;  /* 0x0000003100317220 */ /* 0x040fe20000410000 */
[----:B------:R-:W-:Y:S01]  /*17a00*/  ISETP.GT.AND P0, PT, R3, 0x11, !P0 ;  /* 0x000000110300780c */ /* 0x000fe20004704270 */
[C---:B------:R-:W-:Y:S01]  /*17a10*/  FMUL.FTZ R52, R0.reuse, R52 ;  /* 0x0000003400347220 */ /* 0x040fe20000410000 */
[----:B------:R-:W-:Y:S01]  /*17a20*/  FMNMX.FTZ R2, R181, R2, !PT ;  /* 0x00000002b5027209 */ /* 0x000fe20007810000 */
[C---:B------:R-:W-:Y:S01]  /*17a30*/  FMUL.FTZ R53, R0.reuse, R53 ;  /* 0x0000003500357220 */ /* 0x040fe20000410000 */
[----:B------:R-:W-:Y:S01]  /*17a40*/  ISETP.LT.OR P0, PT, R7, 0x12, P0 ;  /* 0x000000120700780c */ /* 0x000fe20000701670 */
[C---:B------:R-:W-:Y:S01]  /*17a50*/  FMUL.FTZ R56, R0.reuse, R56 ;  /* 0x0000003800387220 */ /* 0x040fe20000410000 */
[----:B------:R-:W-:Y:S01]  /*17a60*/  MUFU.EX2 R185, R185 ;  /* 0x000000b900b97308 */ /* 0x000fe20000000800 */
[----:B------:R-:W-:Y:S01]  /*17a70*/  FMUL.FTZ R57, R0, R57 ;  /* 0x0000003900397220 */ /* 0x000fe20000410000 */
[----:B------:R-:W-:Y:S01]  /*17a80*/  FSEL R180, R180, -INF , !P0 ;  /* 0xff800000b4b47808 */ /* 0x000fe20004000000 */
[C---:B------:R-:W-:Y:S01]  /*17a90*/  FMUL.FTZ R60, R0.reuse, R60 ;  /* 0x0000003c003c7220 */ /* 0x040fe20000410000 */
[----:B------:R-:W-:Y:S01]  /*17aa0*/  ISETP.GT.AND P0, PT, R3, 0x18, !P6 ;  /* 0x000000180300780c */ /* 0x000fe20007704270 */
[----:B------:R-:W-:Y:S01]  /*17ab0*/  FMUL.FTZ R61, R0, R61 ;  /* 0x0000003d003d7220 */ /* 0x000fe20000410000 */
[----:B------:R-:W-:Y:S01]  /*17ac0*/  FMNMX.FTZ R2, R180, R2, !PT ;  /* 0x00000002b4027209 */ /* 0x000fe20007810000 */
[C---:B------:R-:W-:Y:S01]  /*17ad0*/  FMUL.FTZ R64, R0.reuse, R64 ;  /* 0x0000004000407220 */ /* 0x040fe20000410000 */
[----:B------:R-:W-:Y:S01]  /*17ae0*/  ISETP.LT.OR P0, PT, R7, 0x19, P0 ;  /* 0x000000190700780c */ /* 0x000fe20000701670 */
[C---:B------:R-:W-:Y:S01]  /*17af0*/  FMUL.FTZ R65, R0.reuse, R65 ;  /* 0x0000004100417220 */ /* 0x040fe20000410000 */
[----:B------:R-:W-:Y:S01]  /*17b00*/  MUFU.EX2 R184, R184 ;  /* 0x000000b800b87308 */ /* 0x000fe20000000800 */
[C---:B------:R-:W-:Y:S01]  /*17b10*/  FMUL.FTZ R68, R0.reuse, R68 ;  /* 0x0000004400447220 */ /* 0x040fe20000410000 */
[----:B------:R-:W-:Y:S01]  /*17b20*/  FSEL R179, R179, -INF , !P0 ;  /* 0xff800000b3b37808 */ /* 0x000fe20004000000 */
[C---:B------:R-:W-:Y:S01]  /*17b30*/  FMUL.FTZ R69, R0.reuse, R69 ;  /* 0x0000004500457220 */ /* 0x040fe20000410000 */
[----:B------:R-:W-:Y:S01]  /*17b40*/  ISETP.GT.AND P0, PT, R3, 0x19, !P5 ;  /* 0x000000190300780c */ /* 0x000fe20006f04270 */
[C---:B------:R-:W-:Y:S01]  /*17b50*/  FMUL.FTZ R72, R0.reuse, R72 ;  /* 0x0000004800487220 */ /* 0x040fe20000410000 */
[----:B------:R-:W-:Y:S01]  /*17b60*/  FMNMX.FTZ R2, R179, R2, !PT ;  /* 0x00000002b3027209 */ /* 0x000fe20007810000 */
[C---:B------:R-:W-:Y:S01]  /*17b70*/  FMUL.FTZ R73, R0.reuse, R73 ;  /* 0x0000004900497220 */ /* 0x040fe20000410000 */
[----:B------:R-:W-:Y:S01]  /*17b80*/  ISETP.LT.OR P0, PT, R7, 0x1a, P0 ;  /* 0x0000001a0700780c */ /* 0x000fe20000701670 */
[C---:B------:R-:W-:Y:S02]  /*17b90*/  FMUL.FTZ R76, R0.reuse, R76 ;  /* 0x0000004c004c7220 */ /* 0x040fe40000410000 */
        /* <DEDUP_REMOVED lines=9> */
[----:B-1----:R-:W-:Y:S01]  /*17c30*/  F2FP.BF16.PACK_AB R174, R23, R24 ;  /* 0x0000001817ae723e */ /* 0x002fe200000010ff */
        /* <DEDUP_REMOVED lines=17> */
[C---:B------:R-:W-:Y:S02]  /*17d50*/  FMUL.FTZ R101, R0.reuse, R101 ;  /* 0x0000006500657220 */ /* 0x040fe40000410000 */
[C---:B------:R-:W-:Y:S01]  /*17d60*/  FMUL.FTZ R104, R0.reuse, R104 ;  /* 0x0000006800687220 */ /* 0x040fe20000410000 */
        /* <DEDUP_REMOVED lines=8> */
[----:B------:R-:W-:Y:S01]  /*17df0*/  FMUL.FTZ R113, R0, R113 ;  /* 0x0000007100717220 */ /* 0x000fe20000410000 */
[----:B------:R-:W-:Y:S01]  /*17e00*/  FSEL R7, R30, -INF , !P0 ;  /* 0xff8000001e077808 */ /* 0x000fe20004000000 */
        /* <DEDUP_REMOVED lines=14> */
[----:B-1----:R-:W-:Y:S05]  /*17ef0*/  FMNMX.FTZ R2, R2, R3, !PT ;  /* 0x0000000302027209 */ /* 0x002fea0007810000 */
[----:B------:R-:W1:Y:S02]  /*17f00*/  SHFL.BFLY PT, R3, R2, 0x1, 0x1f ;  /* 0x0c201f0002037f89 */ /* 0x000e6400000e0000 */
[----:B-1----:R-:W-:Y:S01]  /*17f10*/  FMNMX.FTZ R3, R2, R3, !PT ;  /* 0x0000000302037209 */ /* 0x002fe20007810000 */
[----:B------:R-:W-:Y:S02]  /*17f20*/  FADD.FTZ R2, R24, R13 ;  /* 0x0000000d18027221 */ /* 0x000fe40000010000 */
[C---:B------:R-:W-:Y:S01]  /*17f30*/  FMUL.FTZ R13, R0.reuse, R169 ;  /* 0x000000a9000d7220 */ /* 0x040fe20000410000 */
[----:B------:R-:W-:Y:S01]  /*17f40*/  FSETP.NEU.FTZ.AND P0, PT, R3, -INF , PT ;  /* 0xff8000000300780b */ /* 0x000fe20003f1d000 */
[----:B------:R-:W-:Y:S02]  /*17f50*/  FADD.FTZ R183, R23, R2 ;  /* 0x0000000217b77221 */ /* 0x000fe40000010000 */
[----:B------:R-:W-:Y:S01]  /*17f60*/  FMUL.FTZ R24, R0, R156 ;  /* 0x0000009c00187220 */ /* 0x000fe20000410000 */
[C---:B------:R-:W-:Y:S01]  /*17f70*/  FSEL R2, R3.reuse, RZ, P0 ;  /* 0x000000ff03027208 */ /* 0x040fe20000000000 */
[----:B------:R-:W-:Y:S04]  /*17f80*/  MUFU.EX2 R156, R186 ;  /* 0x000000ba009c7308 */ /* 0x000fe80000000800 */
[----:B------:R-:W-:Y:S02]  /*17f90*/  FADD.FTZ R2, -R2, R4 ;  /* 0x0000000402027221 */ /* 0x000fe40000010100 */
[----:B------:R-:W-:Y:S02]  /*17fa0*/  FMUL.FTZ R4, R3, c[0x0][0x2d0] ;  /* 0x0000b40003047a20 */ /* 0x000fe40000410000 */
[----:B------:R-:W-:Y:S02]  /*17fb0*/  FMUL.FTZ R2, R2, c[0x0][0x2d0] ;  /* 0x0000b40002027a20 */ /* 0x000fe40000410000 */
[----:B------:R-:W-:Y:S01]  /*17fc0*/  MUFU.EX2 R186, R190 ;  /* 0x000000be00ba7308 */ /* 0x000fe20000000800 */
[----:B------:R-:W-:Y:S02]  /*17fd0*/  FSEL R4, R4, RZ, P0 ;  /* 0x000000ff04047208 */ /* 0x000fe40000000000 */
[----:B------:R-:W-:Y:S03]  /*17fe0*/  ISETP.GT.AND P0, PT, R221, R236, PT ;  /* 0x000000ecdd00720c */ /* 0x000fe60003f04270 */
[--C-:B------:R-:W-:Y:S02]  /*17ff0*/  FFMA.FTZ R173, R8, c[0x0][0x2d0], -R4.reuse ;  /* 0x0000b40008ad7a23 */ /* 0x100fe40000010804 */
[--C-:B------:R-:W-:Y:S02]  /*18000*/  FFMA.FTZ R8, R12, c[0x0][0x2d0], -R4.reuse ;  /* 0x0000b4000c087a23 */ /* 0x100fe40000010804 */
[----:B------:R-:W1:Y:S01]  /*18010*/  MUFU.EX2 R2, R2 ;  /* 0x0000000200027308 */ /* 0x000e620000000800 */
[----:B------:R-:W-:Y:S02]  /*18020*/  FMUL.FTZ R12, R0, R168 ;  /* 0x000000a8000c7220 */ /* 0x000fe40000410000 */
[--C-:B------:R-:W-:Y:S07]  /*18030*/  FFMA.FTZ R0, R14, c[0x0][0x2d0], -R4.reuse ;  /* 0x0000b4000e007a23 */ /* 0x100fee0000010804 */
        /* <DEDUP_REMOVED lines=153> */
[--C-:B-1----:R-:W-:Y:S04]  /*189d0*/  FFMA.FTZ R0, R178, c[0x0][0x2d0], -R4.reuse ;  /* 0x0000b400b2007a23 */ /* 0x102fe80000010804 */
[----:B------:R-:W1:Y:S01]  /*189e0*/  MUFU.EX2 R178, R0 ;  /* 0x0000000000b27308 */ /* 0x000e620000000800 */
[C---:B--2---:R-:W-:Y:S03]  /*189f0*/  HMMA.16816.F32.BF16 R20, R148.reuse, R152, R20 ;  /* 0x000000989414723c */ /* 0x044fe60000041814 */
[----:B-1----:R-:W-:Y:S01]  /*18a00*/  F2FP.BF16.PACK_AB R173, R178, R177 ;  /* 0x000000b1b2ad723e */ /* 0x002fe200000010ff */
[--C-:B------:R-:W-:Y:S04]  /*18a10*/  FFMA.FTZ R0, R182, c[0x0][0x2d0], -R4.reuse ;  /* 0x0000b400b6007a23 */ /* 0x100fe80000010804 */
[C---:B------:R-:W-:Y:S01]  /*18a20*/  HMMA.16816.F32.BF16 R24, R148.reuse, R154, R24 ;  /* 0x0000009a9418723c */ /* 0x040fe20000041818 */
[----:B------:R-:W1:Y:S03]  /*18a30*/  LDSM.16.MT88.4 R152, [R198+0x800] ;  /* 0x00080000c698783b */ /* 0x000e660000004200 */
[----:B------:R-:W-:Y:S02]  /*18a40*/  FFMA.FTZ R4, R7, c[0x0][0x2d0], -R4 ;  /* 0x0000b40007047a23 */ /* 0x000fe40000010804 */
[----:B------:R2:W-:Y:S10]  /*18a50*/  MUFU.EX2 R7, R0 ;  /* 0x0000000000077308 */ /* 0x0005f40000000800 */
[----:B------:R-:W3:Y:S01]  /*18a60*/  MUFU.EX2 R176, R4 ;  /* 0x0000000400b07308 */ /* 0x000ee20000000800 */
[----:B--2---:R-:W-:Y:S01]  /*18a70*/  FADD.FTZ R0, R185, R161 ;  /* 0x000000a1b9007221 */ /* 0x004fe20000010000 */
[----:B---3--:R-:W-:Y:S01]  /*18a80*/  F2FP.BF16.PACK_AB R175, R176, R7 ;  /* 0x00000007b0af723e */ /* 0x008fe200000010ff */
[C---:B-1----:R-:W-:Y:S03]  /*18a90*/  HMMA.16816.F32.BF16 R28, R148.reuse, R152, R28 ;  /* 0x00000098941c723c */ /* 0x042fe6000004181c */
[----:B------:R-:W-:Y:S02]  /*18aa0*/  FADD.FTZ R4, R184, R0 ;  /* 0x00000000b8047221 */ /* 0x000fe40000010000 */
[----:B------:R-:W-:Y:S01]  /*18ab0*/  FADD.FTZ R0, R8, R2 ;  /* 0x0000000208007221 */ /* 0x000fe20000010000 */
[-C--:B------:R-:W-:Y:S01]  /*18ac0*/  MOV R8, R3.reuse ;  /* 0x0000000300087202 */ /* 0x080fe20000000f00 */
[----:B------:R-:W-:Y:S01]  /*18ad0*/  FADD.FTZ R2, R180, R4 ;  /* 0x00000004b4027221 */ /* 0x000fe20000010000 */
[C---:B------:R-:W-:Y:S01]  /*18ae0*/  HMMA.16816.F32.BF16 R32, R148.reuse, R154, R32 ;  /* 0x0000009a9420723c */ /* 0x040fe20000041820 */
[----:B------:R-:W1:Y:S03]  /*18af0*/  LDSM.16.MT88.4 R152, [R197+0x800] ;  /* 0x00080000c598783b */ /* 0x000e660000004200 */
        /* <DEDUP_REMOVED lines=97> */
.L_x_1945:
[----:B------:R-:W-:Y:S07]  /*19110*/  @!UPT UIADD3 URZ, URZ, URZ, URZ ;  /* 0x0000003f3f3ff290 */ /* 0x000fee000fffe03f */
[----:B------:R-:W-:Y:S02]  /*19120*/  MOV R7, 0x1f ;  /* 0x0000001f00077802 */ /* 0x000fe40000000f00 */
[----:B------:R-:W-:Y:S01]  /*19130*/  MOV R5, 0xffffffff ;  /* 0xffffffff00057802 */ /* 0x000fe20000000f00 */
[----:B------:R-:W-:Y:S06]  /*19140*/  BRA.DIV ~URZ, `(.L_x_1957) ;  /* 0x000066c27f007947 */ /* 0x000fec000b800000 */
[----:B------:R1:W2:Y:S02]  /*19150*/  SHFL.BFLY PT, R0, R229, 0x2, 0x1f ;  /* 0x0c401f00e5007f89 */ /* 0x0002a400000e0000 */
.L_x_2030:
[----:B--2---:R-:W-:Y:S01]  /*19160*/  FADD.FTZ R0, R0, R229 ;  /* 0x000000e500007221 */ /* 0x004fe20000010000 */
[----:B------:R-:W-:Y:S05]  /*19170*/  BRA.DIV ~URZ, `(.L_x_1958) ;  /* 0x000066f27f007947 */ /* 0x000fea000b800000 */
[----:B------:R-:W2:Y:S02]  /*19180*/  SHFL.BFLY PT, R2, R230, 0x2, 0x1f ;  /* 0x0c401f00e6027f89 */ /* 0x000ea400000e0000 */
[----:B--2---:R-:W-:-:S02]  /*19190*/  FADD.FTZ R230, R2, R230 ;  /* 0x000000e602e67221 */ /* 0x004fc40000010000 */
[----:B------:R-:W2:Y:S04]  /*191a0*/  SHFL.BFLY PT, R2, R0, 0x1, 0x1f ;  /* 0x0c201f0000027f89 */ /* 0x000ea800000e0000 */
[----:B------:R3:W4:Y:S01]  /*191b0*/  SHFL.BFLY PT, R3, R230, 0x1, 0x1f ;  /* 0x0c201f00e6037f89 */ /* 0x00072200000e0000 */
[----:B--2---:R-:W-:-:S05]  /*191c0*/  FADD.FTZ R0, R0, R2 ;  /* 0x0000000200007221 */ /* 0x004fca0000010000 */
.L_x_2031:
[----:B------:R-:W-:Y:S01]  /*191d0*/  FSETP.NE.FTZ.AND P0, PT, R0, RZ, PT ;  /* 0x000000ff0000720b */ /* 0x000fe20003f15000 */
[----:B----4-:R-:W-:Y:S01]  /*191e0*/  FADD.FTZ R3, R3, R230 ;  /* 0x000000e603037221 */ /* 0x010fe20000010000 */
[----:B------:R-:W-:Y:S02]  /*191f0*/  MOV R2, RZ ;  /* 0x000000ff00027202 */ /* 0x000fe40000000f00 */
[----:B------:R-:W-:Y:S02]  /*19200*/  MOV R17, 0xff800000 ;  /* 0xff80000000117802 */ /* 0x000fe40000000f00 */
[----:B------:R-:W-:-:S07]  /*19210*/  MOV R19, 0xff800000 ;  /* 0xff80000000137802 */ /* 0x000fce0000000f00 */
[----:B------:R-:W2:Y:S08]  /*19220*/  @P0 MUFU.LG2 R4, R0 ;  /* 0x0000000000040308 */ /* 0x000eb00000000c00 */
[----:B------:R4:W5:Y:S01]  /*19230*/  @P0 MUFU.RCP R2, R0 ;  /* 0x0000000000020308 */ /* 0x0009620000001000 */
[----:B--2---:R-:W-:Y:S01]  /*19240*/  @P0 FMUL.FTZ R4, R4, 0.69314718246459960938 ;  /* 0x3f31721804040820 */ /* 0x004fe20000410000 */
[----:B----4-:R-:W-:Y:S01]  /*19250*/  @P0 MOV R0, 0x3f317218 ;  /* 0x3f31721800000802 */ /* 0x010fe20000000f00 */
[----:B-----5:R-:W-:-:S02]  /*19260*/  FMUL.FTZ R168, R2, R168 ;  /* 0x000000a802a87220 */ /* 0x020fc40000410000 */
[----:B------:R-:W-:Y:S02]  /*19270*/  FMUL.FTZ R169, R2, R169 ;  /* 0x000000a902a97220 */ /* 0x000fe40000410000 */
[----:B------:R-:W-:Y:S02]  /*19280*/  @P0 FMUL.FTZ R0, R0, c[0x0][0x2d0] ;  /* 0x0000b40000000a20 */ /* 0x000fe40000410000 */
[----:B------:R-:W-:Y:S02]  /*19290*/  FMUL.FTZ R164, R2, R164 ;  /* 0x000000a402a47220 */ /* 0x000fe40000410000 */
[----:B------:R-:W-:Y:S01]  /*192a0*/  @P0 FFMA.FTZ R17, R0, R9, R4 ;  /* 0x0000000900110223 */ /* 0x000fe20000010004 */
[----:B------:R-:W-:Y:S01]  /*192b0*/  FSETP.NE.FTZ.AND P0, PT, R3, RZ, PT ;  /* 0x000000ff0300720b */ /* 0x000fe20003f15000 */
[C---:B------:R-:W-:Y:S01]  /*192c0*/  FMUL.FTZ R165, R2.reuse, R165 ;  /* 0x000000a502a57220 */ /* 0x040fe20000410000 */
[----:B------:R-:W-:Y:S01]  /*192d0*/  MOV R0, RZ ;  /* 0x000000ff00007202 */ /* 0x000fe20000000f00 */
[----:B------:R-:W-:-:S02]  /*192e0*/  FMUL.FTZ R160, R2, R160 ;  /* 0x000000a002a07220 */ /* 0x000fc40000410000 */
[C---:B------:R-:W-:Y:S02]  /*192f0*/  FMUL.FTZ R161, R2.reuse, R161 ;  /* 0x000000a102a17220 */ /* 0x040fe40000410000 */
[C---:B------:R-:W-:Y:S02]  /*19300*/  FMUL.FTZ R156, R2.reuse, R156 ;  /* 0x0000009c029c7220 */ /* 0x040fe40000410000 */
[C---:B------:R-:W-:Y:S02]  /*19310*/  FMUL.FTZ R157, R2.reuse, R157 ;  /* 0x0000009d029d7220 */ /* 0x040fe40000410000 */
[C---:B------:R-:W-:Y:S02]  /*19320*/  FMUL.FTZ R152, R2.reuse, R152 ;  /* 0x0000009802987220 */ /* 0x040fe40000410000 */
[----:B------:R-:W2:Y:S01]  /*19330*/  @P0 MUFU.LG2 R4, R3 ;  /* 0x0000000300040308 */ /* 0x000ea20000000c00 */
[----:B------:R-:W-:Y:S01]  /*19340*/  @P0 MOV R5, 0x3f317218 ;  /* 0x3f31721800050802 */ /* 0x000fe20000000f00 */
[----:B------:R-:W-:-:S02]  /*19350*/  FMUL.FTZ R153, R2, R153 ;  /* 0x0000009902997220 */ /* 0x000fc40000410000 */
[C---:B------:R-:W-:Y:S02]  /*19360*/  FMUL.FTZ R148, R2.reuse, R148 ;  /* 0x0000009402947220 */ /* 0x040fe40000410000 */
[C---:B------:R-:W-:Y:S02]  /*19370*/  FMUL.FTZ R149, R2.reuse, R149 ;  /* 0x0000009502957220 */ /* 0x040fe40000410000 */
[----:B------:R2:W4:Y:S01]  /*19380*/  @P0 MUFU.RCP R0, R3 ;  /* 0x0000000300000308 */ /* 0x0005220000001000 */
        /* <DEDUP_REMOVED lines=8> */
[----:B--2---:R-:W-:Y:S02]  /*19410*/  @P0 FMUL.FTZ R3, R4, 0.69314718246459960938 ;  /* 0x3f31721804030820 */ /* 0x004fe40000410000 */
[----:B------:R-:W-:-:S02]  /*19420*/  @P0 FMUL.FTZ R4, R5, c[0x0][0x2d0] ;  /* 0x0000b40005040a20 */ /* 0x000fc40000410000 */
[C---:B----4-:R-:W-:Y:S02]  /*19430*/  FMUL.FTZ R170, R0.reuse, R170 ;  /* 0x000000aa00aa7220 */ /* 0x050fe40000410000 */
        /* <DEDUP_REMOVED lines=62> */
[----:B------:R-:W-:Y:S01]  /*19820*/  FMUL.FTZ R139, R0, R139 ;  /* 0x0000008b008b7220 */ /* 0x000fe20000410000 */
[----:B------:R-:W-:Y:S01]  /*19830*/  MOV R0, 0x1 ;  /* 0x0000000100007802 */ /* 0x000fe20000000f00 */
[----:B------:R-:W-:Y:S02]  /*19840*/  @P0 FFMA.FTZ R19, R4, R8, R3 ;  /* 0x0000000804130223 */ /* 0x000fe40000010003 */
        /* <DEDUP_REMOVED lines=44> */
.L_x_1893:
[----:B------:R2:W5:Y:S04]  /*19b10*/  LDL R7, [R1+0xa8] ;  /* 0x0000a80001077983 */ /* 0x0005680000100800 */
[----:B------:R-:W4:Y:S01]  /*19b20*/  S2R R2, SR_TID.X ;  /* 0x0000000000027919 */ /* 0x000f220000002100 */
[----:B------:R-:W-:Y:S01]  /*19b30*/  BSSY B0, `(.L_x_1959) ;  /* 0x0000011000007945 */ /* 0x000fe20003800000 */
[----:B----4-:R-:W-:-:S13]  /*19b40*/  LOP3.LUT P0, RZ, R2, 0xff, RZ, 0xc0, !PT ;  /* 0x000000ff02ff7812 */ /* 0x010fda000780c0ff */
[----:B------:R-:W-:Y:S05]  /*19b50*/  @P0 BRA `(.L_x_1960) ;  /* 0x000000e000000947 */ /* 0x000fea0003800000 */
[----:B--2---:R-:W2:Y:S01]  /*19b60*/  S2R R2, SR_LANEID ;  /* 0x0000000000027919 */ /* 0x004ea20000000000 */
[----:B------:R-:W-:Y:S01]  /*19b70*/  VOTEU.ANY UR4, UPT, PT ;  /* 0x0000000000047886 */ /* 0x000fe200038e0100 */
[----:B------:R-:W-:Y:S01]  /*19b80*/  IMAD.MOV.U32 R4, RZ, RZ, c[0x0][0x560] ;  /* 0x00015800ff047624 */ /* 0x000fe200078e00ff */
[----:B------:R-:W2:Y:S01]  /*19b90*/  FLO.U32 R3, UR4 ;  /* 0x0000000400037d00 */ /* 0x000ea200080e0000 */
[----:B------:R-:W-:Y:S01]  /*19ba0*/  IMAD.MOV.U32 R5, RZ, RZ, c[0x0][0x564] ;  /* 0x00015900ff057624 */ /* 0x000fe200078e00ff */
[----:B--2---:R-:W-:-:S06]  /*19bb0*/  ISETP.EQ.U32.AND P0, PT, R3, R2, PT ;  /* 0x000000020300720c */ /* 0x004fcc0003f02070 */
[----:B------:R-:W2:Y:S07]  /*19bc0*/  POPC R2, UR4 ;  /* 0x0000000400027d09 */ /* 0x000eae0008000000 */
[----:B--2---:R2:W4:Y:S04]  /*19bd0*/  @P0 ATOMG.E.ADD.STRONG.GPU PT, R2, [R4.64], R2 ;  /* 0x00000002040209a8 */ /* 0x00452800081ee1cc */
[----:B--2---:R-:W2:Y:S04]  /*19be0*/  S2R R4, SR_LTMASK ;  /* 0x0000000000047919 */ /* 0x004ea80000003900 */
[----:B----4-:R2:W4:Y:S02]  /*19bf0*/  SHFL.IDX PT, R3, R2, R3, 0x1f ;  /* 0x00001f0302037589 */ /* 0x01052400000e0000 */
[----:B--2---:R-:W-:-:S06]  /*19c00*/  LOP3.LUT R2, R4, UR4, RZ, 0xc0, !PT ;  /* 0x0000000404027c12 */ /* 0x004fcc000f8ec0ff */
[----:B------:R-:W4:Y:S02]  /*19c10*/  POPC R2, R2 ;  /* 0x0000000200027309 */ /* 0x000f240000000000 */
[----:B----45:R-:W-:-:S05]  /*19c20*/  IADD3 R7, R3, c[0x0][0xc], R2 ;  /* 0x0000030003077a10 */ /* 0x030fca0007ffe002 */
[----:B------:R2:W-:Y:S02]  /*19c30*/  STL [R1+0xa8], R7 ;  /* 0x0000a80701007387 */ /* 0x0005e40000100800 */
.L_x_1960:
[----:B--2---:R-:W-:Y:S05]  /*19c40*/  BSYNC B0 ;  /* 0x0000000000007941 */ /* 0x004fea0003800000 */
.L_x_1959:
[----:B------:R-:W-:Y:S01]  /*19c50*/  PRMT R0, R0, 0x9910, RZ ;  /* 0x0000991000007816 */ /* 0x000fe200000000ff */
[----:B------:R-:W-:Y:S01]  /*19c60*/  BSSY B1, `(.L_x_1961) ;  /* 0x0000434000017945 */ /* 0x000fe20003800000 */
[----:B-----5:R-:W-:Y:S02]  /*19c70*/  IMAD.MOV.U32 R145, RZ, RZ, R7 ;  /* 0x000000ffff917224 */ /* 0x020fe400078e0007 */
[----:B------:R-:W-:-:S13]  /*19c80*/  ISETP.NE.AND P0, PT, R0, RZ, PT ;  /* 0x000000ff0000720c */ /* 0x000fda0003f05270 */
[----:B------:R-:W-:Y:S05]  /*19c90*/  @!P0 BRA `(.L_x_1962) ;  /* 0x000034e000008947 */ /* 0x000fea0003800000 */
[----:B------:R-:W2:Y:S04]  /*19ca0*/  LDL R12, [R1+0x88] ;  /* 0x00008800010c7983 */ /* 0x000ea80000100800 */
[----:B------:R-:W4:Y:S04]  /*19cb0*/  LDL R10, [R1+0x8c] ;  /* 0x00008c00010a7983 */ /* 0x000f280000100800 */
[----:B---3--:R-:W3:Y:S04]  /*19cc0*/  LDL R7, [R1+0x94] ;  /* 0x0000940001077983 */ /* 0x008ee80000100800 */
[----:B------:R-:W3:Y:S04]  /*19cd0*/  LDL R9, [R1+0x90] ;  /* 0x0000900001097983 */ /* 0x000ee80000100800 */
[----:B------:R-:W3:Y:S04]  /*19ce0*/  LDL R8, [R1+0xa4] ;  /* 0x0000a40001087983 */ /* 0x000ee80000100800 */
[----:B------:R-:W3:Y:S04]  /*19cf0*/  LDL R5, [R1+0x9c] ;  /* 0x00009c0001057983 */ /* 0x000ee80000100800 */
[----:B------:R-:W3:Y:S04]  /*19d00*/  LDL R4, [R1+0xa0] ;  /* 0x0000a00001047983 */ /* 0x000ee80000100800 */
[----:B------:R-:W3:Y:S01]  /*19d10*/  LDL R3, [R1+0x98] ;  /* 0x0000980001037983 */ /* 0x000ee20000100800 */
[----:B------:R-:W-:Y:S01]  /*19d20*/  WARPSYNC 0xffffffff ;  /* 0xffffffff00007948 */ /* 0x000fe20003800000 */
[----:B------:R-:W-:-:S02]  /*19d30*/  F2FP.BF16.PACK_AB R2, R169, R168 ;  /* 0x000000a8a902723e */ /* 0x000fc400000010ff */
[----:B------:R-:W-:Y:S01]  /*19d40*/  BAR.SYNC.DEFER_BLOCKING 0x1, 0x100 ;  /* 0x0044000000007b1d */ /* 0x000fe20000010000 */
[----:B------:R-:W-:Y:S02]  /*19d50*/  F2FP.BF16.PACK_AB R0, R171, R170 ;  /* 0x000000aaab00723e */ /* 0x000fe400000010ff */
[----:B------:R-:W-:-:S04]  /*19d60*/  ISETP.NE.U32.AND P0, PT, RZ, c[0x0][0x508], PT ;  /* 0x00014200ff007a0c */ /* 0x000fc80003f05070 */
[----:B------:R-:W-:Y:S02]  /*19d70*/  ISETP.NE.AND.EX P1, PT, RZ, c[0x0][0x50c], PT, P0 ;  /* 0x00014300ff007a0c */ /* 0x000fe40003f25300 */
[----:B------:R-:W-:Y:S01]  /*19d80*/  ISETP.NE.U32.AND P2, PT, RZ, c[0x0][0x500], PT ;  /* 0x00014000ff007a0c */ /* 0x000fe20003f45070 */
[----:B------:R-:W-:-:S03]  /*19d90*/  IMAD.MOV.U32 R18, RZ, RZ, c[0x0][0x388] ;  /* 0x0000e200ff127624 */ /* 0x000fc600078e00ff */
[----:B------:R-:W-:Y:S01]  /*19da0*/  ISETP.NE.AND.EX P2, PT, RZ, c[0x0][0x504], PT, P2 ;  /* 0x00014100ff007a0c */ /* 0x000fe20003f45320 */
[----:B--2---:R2:W-:Y:S04]  /*19db0*/  STS [R12+0x80], R2 ;  /* 0x000080020c007388 */ /* 0x0045e80000000800 */
[----:B------:R1:W-:Y:S01]  /*19dc0*/  STS [R12+0x480], R0 ;  /* 0x000480000c007388 */ /* 0x0003e20000000800 */
[----:B--2---:R-:W-:Y:S02]  /*19dd0*/  F2FP.BF16.PACK_AB R2, R165, R164 ;  /* 0x000000a4a502723e */ /* 0x004fe400000010ff */
[----:B-1----:R-:W-:-:S03]  /*19de0*/  F2FP.BF16.PACK_AB R0, R167, R166 ;  /* 0x000000a6a700723e */ /* 0x002fc600000010ff */
[----:B----4-:R1:W-:Y:S04]  /*19df0*/  STS [R10], R2 ;  /* 0x000000020a007388 */ /* 0x0103e80000000800 */
[----:B------:R2:W-:Y:S01]  /*19e00*/  STS [R10+0x400], R0 ;  /* 0x000400000a007388 */ /* 0x0005e20000000800 */
[----:B-1----:R-:W-:Y:S02]  /*19e10*/  F2FP.BF16.PACK_AB R2, R161, R160 ;  /* 0x000000a0a102723e */ /* 0x002fe400000010ff */
[----:B--2---:R-:W-:-:S03]  /*19e20*/  F2FP.BF16.PACK_AB R0, R163, R162 ;  /* 0x000000a2a300723e */ /* 0x004fc600000010ff */
[----:B---3--:R1:W-:Y:S04]  /*19e30*/  STS [R7+0x80], R2 ;  /* 0x0000800207007388 */ /* 0x0083e80000000800 */
[----:B------:R2:W-:Y:S01]  /*19e40*/  STS [R7+0x480], R0 ;  /* 0x0004800007007388 */ /* 0x0005e20000000800 */
[----:B-1----:R-:W-:Y:S02]  /*19e50*/  F2FP.BF16.PACK_AB R2, R157, R156 ;  /* 0x0000009c9d02723e */ /* 0x002fe400000010ff */
[----:B--2---:R-:W-:-:S03]  /*19e60*/  F2FP.BF16.PACK_AB R0, R159, R158 ;  /* 0x0000009e9f00723e */ /* 0x004fc600000010ff */
[----:B------:R1:W-:Y:S04]  /*19e70*/  STS [R9], R2 ;  /* 0x0000000209007388 */ /* 0x0003e80000000800 */
[----:B------:R2:W-:Y:S01]  /*19e80*/  STS [R9+0x400], R0 ;  /* 0x0004000009007388 */ /* 0x0005e20000000800 */
[----:B-1----:R-:W-:Y:S02]  /*19e90*/  F2FP.BF16.PACK_AB R2, R153, R152 ;  /* 0x000000989902723e */ /* 0x002fe400000010ff */
[----:B--2---:R-:W-:-:S03]  /*19ea0*/  F2FP.BF16.PACK_AB R0, R155, R154 ;  /* 0x0000009a9b00723e */ /* 0x004fc600000010ff */
[----:B------:R1:W-:Y:S04]  /*19eb0*/  STS [R8+0x80], R2 ;  /* 0x0000800208007388 */ /* 0x0003e80000000800 */
        /* <DEDUP_REMOVED lines=92> */
[----:B------:R2:W-:Y:S04]  /*1a480*/  STS [R9+0xc400], R0 ;  /* 0x00c4000009007388 */ /* 0x0005e80000000800 */
[----:B------:R-:W3:Y:S01]  /*1a490*/  LDL.LU R7, [R1+0x84] ;  /* 0x0000840001077983 */ /* 0x000ee20000300800 */
        /* <DEDUP_REMOVED lines=14> */
[----:B------:R-:W-:Y:S01]  /*1a580*/  STS [R3+0xc000], R2 ;  /* 0x00c0000203007388 */ /* 0x000fe20000000800 */
[----:B------:R-:W-:-:S03]  /*1a590*/  IMAD.MOV.U32 R4, RZ, RZ, 0x4 ;  /* 0x00000004ff047424 */ /* 0x000fc600078e00ff */
[----:B------:R1:W-:Y:S02]  /*1a5a0*/  STS [R3+0xc400], R0 ;  /* 0x00c4000003007388 */ /* 0x0003e40000000800 */
[CC--:B-1----:R-:W-:Y:S02]  /*1a5b0*/  @P1 IMAD.WIDE R2, R239.reuse, R4.reuse, c[0x0][0x508] ;  /* 0x00014200ef021625 */ /* 0x0c2fe400078e0204 */
[----:B------:R-:W-:Y:S02]  /*1a5c0*/  BAR.SYNC.DEFER_BLOCKING 0x1, 0x100 ;  /* 0x0044000000007b1d */ /* 0x000fe40000010000 */
[----:B------:R-:W-:-:S04]  /*1a5d0*/  IMAD.WIDE R4, R239, R4, c[0x0][0x500] ;  /* 0x00014000ef047625 */ /* 0x000fc800078e0204 */
[----:B------:R1:W5:Y:S02]  /*1a5e0*/  @P1 LDG.E R18, [R2.64] ;  /* 0x0000000c02121981 */ /* 0x000364000c1e1900 */
[----:B-1----:R-:W-:-:S06]  /*1a5f0*/  IMAD.MOV.U32 R2, RZ, RZ, RZ ;  /* 0x000000ffff027224 */ /* 0x002fcc00078e00ff */
[----:B------:R1:W5:Y:S01]  /*1a600*/  @P2 LDG.E R2, [R4.64] ;  /* 0x0000000c04022981 */ /* 0x000362000c1e1900 */
[----:B---3--:R-:W-:-:S04]  /*1a610*/  ISETP.NE.AND P0, PT, R7, RZ, PT ;  /* 0x000000ff0700720c */ /* 0x008fc80003f05270 */
[----:B------:R-:W-:Y:S01]  /*1a620*/  SEL R3, R7, c[0x0][0x3d4], P0 ;  /* 0x0000f50007037a07 */ /* 0x000fe20000000000 */
[----:B------:R-:W-:Y:S05]  /*1a630*/  @P1 BRA `(.L_x_1963) ;  /* 0x0000004000001947 */ /* 0x000fea0003800000 */
[----:B-1----:R-:W-:Y:S05]  /*1a640*/  @!P2 BRA `(.L_x_1963) ;  /* 0x000000300000a947 */ /* 0x002fea0003800000 */
[----:B------:R1:W2:Y:S04]  /*1a650*/  LDG.E R0, [R4.64] ;  /* 0x0000000c04007981 */ /* 0x0002a8000c1e1900 */
[----:B-1----:R-:W2:Y:S02]  /*1a660*/  LDG.E R4, [R4.64+0x4] ;  /* 0x0000040c04047981 */ /* 0x002ea4000c1e1900 */
[----:B--2--5:R-:W-:Y:S02]  /*1a670*/  IADD3 R18, -R0, R4, RZ ;  /* 0x0000000400127210 */ /* 0x024fe40007ffe1ff */
.L_x_1963:
[----:B-1----:R-:W2:Y:S04]  /*1a680*/  LDL R21, [R1+0x1b8] ;  /* 0x0001b80001157983 */ /* 0x002ea80000100800 */
[----:B------:R-:W2:Y:S04]  /*1a690*/  LDL R172, [R1+0x70] ;  /* 0x0000700001ac7983 */ /* 0x000ea80000100800 */
[----:B------:R-:W3:Y:S04]  /*1a6a0*/  LDL R22, [R1+0xac] ;  /* 0x0000ac0001167983 */ /* 0x000ee80000100800 */
[----:B------:R-:W4:Y:S01]  /*1a6b0*/  LDL R20, [R1+0x1b4] ;  /* 0x0001b40001147983 */ /* 0x000f220000100800 */
[----:B------:R-:W-:Y:S01]  /*1a6c0*/  IMAD.MOV.U32 R16, RZ, RZ, 0x368 ;  /* 0x00000368ff107424 */ /* 0x000fe200078e00ff */
[----:B------:R-:W-:-:S04]  /*1a6d0*/  ISETP.GT.AND P2, PT, R3, 0x1, PT ;  /* 0x000000010300780c */ /* 0x000fc80003f44270 */
[----:B------:R-:W-:-:S04]  /*1a6e0*/  SEL R16, R16, 0x328, P2 ;  /* 0x0000032810107807 */ /* 0x000fc80001000000 */
[----:B------:R-:W1:Y:S08]  /*1a6f0*/  LDC.64 R8, c[0x0][R16+0x170] ;  /* 0x00005c0010087b82 */ /* 0x000e700000000a00 */
[----:B------:R-:W1:Y:S01]  /*1a700*/  LDC.64 R12, c[0x0][R16+0x168] ;  /* 0x00005a00100c7b82 */ /* 0x000e620000000a00 */
[----:B------:R-:W-:-:S07]  /*1a710*/  ISETP.NE.U32.AND P0, PT, RZ, c[0x0][0x500], PT ;  /* 0x00014000ff007a0c */ /* 0x000fce0003f05070 */
[----:B------:R-:W2:Y:S01]  /*1a720*/  LDC.64 R14, c[0x0][R16+0x178] ;  /* 0x00005e00100e7b82 */ /* 0x000ea20000000a00 */
[----:B------:R-:W-:Y:S02]  /*1a730*/  ISETP.NE.AND.EX P0, PT, RZ, c[0x0][0x504], PT, P0 ;  /* 0x00014100ff007a0c */ /* 0x000fe40003f05300 */
[----:B------:R-:W-:Y:S02]  /*1a740*/  SHF.R.S32.HI R3, RZ, 0x1f, R239 ;  /* 0x0000001fff037819 */ /* 0x000fe400000114ef */
[----:B------:R-:W-:Y:S02]  /*1a750*/  SEL R0, R239, RZ, !P0 ;  /* 0x000000ffef007207 */ /* 0x000fe40004000000 */
[----:B------:R-:W-:Y:S02]  /*1a760*/  SEL R4, R3, RZ, !P0 ;  /* 0x000000ff03047207 */ /* 0x000fe40004000000 */
[----:B-----5:R-:W-:Y:S01]  /*1a770*/  SHF.R.S32.HI R10, RZ, 0x1f, R2 ;  /* 0x0000001fff0a7819 */ /* 0x020fe20000011402 */
[----:B-1----:R-:W-:-:S04]  /*1a780*/  IMAD R3, R9, R0, RZ ;  /* 0x0000000009037224 */ /* 0x002fc800078e02ff */
[C---:B------:R-:W-:Y:S02]  /*1a790*/  IMAD R7, R8.reuse, R4, R3 ;  /* 0x0000000408077224 */ /* 0x040fe400078e0203 */
[----:B------:R-:W-:-:S04]  /*1a7a0*/  IMAD.WIDE.U32 R4, R8, R0, RZ ;  /* 0x0000000008047225 */ /* 0x000fc800078e00ff */
[----:B------:R-:W-:-:S04]  /*1a7b0*/  IMAD.WIDE.U32 R8, R12, R243, RZ ;  /* 0x000000f30c087225 */ /* 0x000fc800078e00ff */
[----:B------:R-:W-:Y:S01]  /*1a7c0*/  IMAD R3, R13, R243, RZ ;  /* 0x000000f30d037224 */ /* 0x000fe200078e02ff */
[----:B------:R-:W-:-:S03]  /*1a7d0*/  IADD3 R13, P1, P0, R4, R8, R2 ;  /* 0x00000008040d7210 */ /* 0x000fc6000783e002 */
[----:B------:R-:W-:Y:S02]  /*1a7e0*/  IMAD.IADD R8, R9, 0x1, R3 ;  /* 0x0000000109087824 */ /* 0x000fe400078e0203 */
[----:B------:R-:W-:Y:S02]  /*1a7f0*/  IMAD.MOV.U32 R3, RZ, RZ, c[0x0][0x4e8] ;  /* 0x00013a00ff037624 */ /* 0x000fe400078e00ff */
[----:B------:R-:W-:-:S03]  /*1a800*/  IMAD.IADD R7, R5, 0x1, R7 ;  /* 0x0000000105077824 */ /* 0x000fc600078e0207 */
[----:B------:R-:W-:Y:S02]  /*1a810*/  ISETP.NE.AND P3, PT, R3, 0x1, PT ;  /* 0x000000010300780c */ /* 0x000fe40003f65270 */
[----:B------:R-:W-:Y:S01]  /*1a820*/  IADD3.X R12, R7, R8, R10, P1, P0 ;  /* 0x00000008070c7210 */ /* 0x000fe20000fe040a */
[----:B--2---:R-:W-:Y:S01]  /*1a830*/  IMAD.IADD R7, R21, 0x1, R172 ;  /* 0x0000000115077824 */ /* 0x004fe200078e02ac */
[----:B---3--:R-:W-:-:S09]  /*1a840*/  SEL R4, R22, RZ, P2 ;  /* 0x000000ff16047207 */ /* 0x008fd20001000000 */
[----:B------:R-:W-:-:S04]  /*1a850*/  @P3 IMAD.HI.U32 R8, R7, c[0x0][0x4ec], RZ ;  /* 0x00013b0007083a27 */ /* 0x000fc800078e00ff */
[-C--:B------:R-:W-:Y:S02]  /*1a860*/  IMAD R9, R15, R4.reuse, RZ ;  /* 0x000000040f097224 */ /* 0x080fe400078e02ff */
[----:B------:R-:W-:-:S04]  /*1a870*/  IMAD.WIDE.U32 R4, R14, R4, RZ ;  /* 0x000000040e047225 */ /* 0x000fc800078e00ff */
[----:B------:R-:W-:Y:S01]  /*1a880*/  IMAD.MOV.U32 R3, RZ, RZ, R7 ;  /* 0x000000ffff037224 */ /* 0x000fe200078e0007 */
[----:B------:R-:W-:Y:S01]  /*1a890*/  @P3 SHF.R.U32.HI R3, RZ, c[0x0][0x4f0], R8 ;  /* 0x00013c00ff033a19 */ /* 0x000fe20000011608 */
[----:B------:R-:W-:-:S03]  /*1a8a0*/  IMAD.IADD R9, R5, 0x1, R9 ;  /* 0x0000000105097824 */ /* 0x000fc600078e0209 */
[----:B------:R-:W-:Y:S02]  /*1a8b0*/  IADD3 R4, P1, P0, R3, R13, R4 ;  /* 0x0000000d03047210 */ /* 0x000fe4000783e004 */
[----:B------:R-:W-:-:S04]  /*1a8c0*/  SHF.R.S32.HI R5, RZ, 0x1f, R3 ;  /* 0x0000001fff057819 */ /* 0x000fc80000011403 */
[----:B------:R-:W-:Y:S02]  /*1a8d0*/  IADD3.X R5, R5, R12, R9, P1, P0 ;  /* 0x0000000c05057210 */ /* 0x000fe40000fe0409 */
[----:B------:R-:W1:Y:S01]  /*1a8e0*/  LDC.64 R8, c[0x0][R16+0x160] ;  /* 0x0000580010087b82 */ /* 0x000e620000000a00 */
[----:B------:R-:W2:Y:S01]  /*1a8f0*/  S2R R22, SR_TID.X ;  /* 0x0000000000167919 */ /* 0x000ea20000002100 */
[----:B------:R-:W-:-:S04]  /*1a900*/  IMAD.MOV R3, RZ, RZ, -R3 ;  /* 0x000000ffff037224 */ /* 0x000fc800078e0a03 */
[----:B------:R-:W-:-:S05]  /*1a910*/  IMAD R3, R3, c[0x0][0x4e8], R7 ;  /* 0x00013a0003037a24 */ /* 0x000fca00078e0207 */
[----:B------:R-:W-:Y:S02]  /*1a920*/  SHF.R.S32.HI R12, RZ, 0x1f, R3 ;  /* 0x0000001fff0c7819 */ /* 0x000fe40000011403 */
[----:B--2---:R-:W-:-:S04]  /*1a930*/  SHF.R.S32.HI R21, RZ, 0x1f, R22 ;  /* 0x0000001fff157819 */ /* 0x004fc80000011416 */
[----:B------:R-:W-:Y:S01]  /*1a940*/  LEA.HI R21, R21, R22, RZ, 0x5 ;  /* 0x0000001615157211 */ /* 0x000fe200078f28ff */
[----:B-1----:R-:W-:-:S04]  /*1a950*/  IMAD.WIDE.U32 R4, R8, R3, R4 ;  /* 0x0000000308047225 */ /* 0x002fc800078e0004 */
[----:B------:R-:W-:Y:S02]  /*1a960*/  IMAD R3, R9, R3, RZ ;  /* 0x0000000309037224 */ /* 0x000fe400078e02ff */
[----:B------:R-:W-:Y:S02]  /*1a970*/  IMAD.MOV.U32 R9, RZ, RZ, c[0x0][0x4a8] ;  /* 0x00012a00ff097624 */ /* 0x000fe400078e00ff */
[----:B------:R-:W-:Y:S02]  /*1a980*/  IMAD R3, R8, R12, R3 ;  /* 0x0000000c08037224 */ /* 0x000fe400078e0203 */
[----:B------:R-:W-:Y:S01]  /*1a990*/  IMAD.MOV.U32 R8, RZ, RZ, c[0x0][0x4ac] ;  /* 0x00012b00ff087624 */ /* 0x000fe200078e00ff */
[----:B------:R-:W-:Y:S01]  /*1a9a0*/  SEL R9, R9, c[0x0][0x450], P2 ;  /* 0x0001140009097a07 */ /* 0x000fe20001000000 */
[----:B------:R-:W-:-:S03]  /*1a9b0*/  IMAD.IADD R3, R5, 0x1, R3 ;  /* 0x0000000105037824 */ /* 0x000fc600078e0203 */
[----:B------:R-:W-:Y:S02]  /*1a9c0*/  SEL R8, R8, c[0x0][0x454], P2 ;  /* 0x0001150008087a07 */ /* 0x000fe40001000000 */
[C---:B------:R-:W-:Y:S02]  /*1a9d0*/  LEA R9, P0, R4.reuse, R9, 0x2 ;  /* 0x0000000904097211 */ /* 0x040fe400078010ff */
[----:B------:R-:W-:Y:S02]  /*1a9e0*/  LOP3.LUT R21, R21, 0xffffffe0, RZ, 0xc0, !PT ;  /* 0xffffffe015157812 */ /* 0x000fe400078ec0ff */
[----:B------:R-:W-:Y:S02]  /*1a9f0*/  LEA.HI.X R5, R4, R8, R3, 0x2, P0 ;  /* 0x0000000804057211 */ /* 0x000fe400000f1403 */
[----:B------:R-:W-:Y:S01]  /*1aa00*/  SHFL.IDX PT, R8, R9, RZ, 0x1c1f ;  /* 0x001c1fff09087589 */ /* 0x000fe200000e0000 */
[----:B------:R-:W-:-:S03]  /*1aa10*/  IMAD.IADD R21, R22, 0x1, -R21 ;  /* 0x0000000116157824 */ /* 0x000fc600078e0a15 */
[----:B------:R-:W-:Y:S01]  /*1aa20*/  SHFL.IDX PT, R4, R9, 0x1, 0x1c1f ;  /* 0x003c1f0009047f89 */ /* 0x000fe200000e0000 */
[----:B----4-:R-:W-:-:S03]  /*1aa30*/  IMAD.IADD R14, R20, 0x1, R172 ;  /* 0x00000001140e7824 */ /* 0x010fc600078e02ac */
[----:B------:R-:W1:Y:S04]  /*1aa40*/  SHFL.IDX PT, R9, R5, RZ, 0x1c1f ;  /* 0x001c1fff05097589 */ /* 0x000e6800000e0000 */
[----:B------:R-:W2:Y:S01]  /*1aa50*/  SHFL.IDX PT, R5, R5, 0x1, 0x1c1f ;  /* 0x003c1f0005057f89 */ /* 0x000ea200000e0000 */
[----:B------:R-:W-:Y:S01]  /*1aa60*/  IMAD R3, R18, c[0x0][0x4e8], RZ ;  /* 0x00013a0012037a24 */ /* 0x000fe200078e02ff */
[----:B------:R-:W-:Y:S02]  /*1aa70*/  LOP3.LUT P0, RZ, R21, 0x3, RZ, 0xc0, !PT ;  /* 0x0000000315ff7812 */ /* 0x000fe4000780c0ff */
[C---:B------:R-:W-:Y:S02]  /*1aa80*/  IADD3 R16, R14.reuse, 0x8, RZ ;  /* 0x000000080e107810 */ /* 0x040fe40007ffe0ff */
[----:B------:R-:W-:-:S02]  /*1aa90*/  ISETP.GE.OR P1, PT, R14, R3, P0 ;  /* 0x000000030e00720c */ /* 0x000fc40000726670 */
[----:B------:R-:W-:-:S11]  /*1aaa0*/  ISETP.GE.OR P0, PT, R16, R3, P0 ;  /* 0x000000031000720c */ /* 0x000fd60000706670 */
[----:B-1----:R1:W-:Y:S04]  /*1aab0*/  @!P1 ST.E [R8.64], R17 ;  /* 0x0000001108009985 */ /* 0x0023e8000c10190c */
[----:B--2---:R1:W-:Y:S01]  /*1aac0*/  @!P0 ST.E [R4.64], R19 ;  /* 0x0000001304008985 */ /* 0x0043e2000c10190c */
[----:B------:R-:W-:Y:S05]  /*1aad0*/  @P2 BRA `(.L_x_1964) ;  /* 0x00000a3000002947 */ /* 0x000fea0003800000 */
[----:B------:R-:W2:Y:S01]  /*1aae0*/  S2R R20, SR_TID.X ;  /* 0x0000000000147919 */ /* 0x000ea20000002100 */
[----:B------:R-:W-:Y:S01]  /*1aaf0*/  IMAD R10, R10, c[0x0][0x3a0], RZ ;  /* 0x0000e8000a0a7a24 */ /* 0x000fe200078e02ff */
[----:B-1----:R-:W-:Y:S01]  /*1ab00*/  SHF.R.S32.HI R8, RZ, 0x1f, R0 ;  /* 0x0000001fff087819 */ /* 0x002fe20000011400 */
[----:B------:R-:W-:Y:S01]  /*1ab10*/  IMAD.WIDE.U32 R4, R2, c[0x0][0x3a0], RZ ;  /* 0x0000e80002047a25 */ /* 0x000fe200078e00ff */
[----:B------:R1:W3:Y:S01]  /*1ab20*/  LDS.128 R32, [R220+0x80] ;  /* 0x00008000dc207984 */ /* 0x0002e20000000c00 */
[----:B------:R-:W-:-:S02]  /*1ab30*/  IADD3 R14, R231, R172, RZ ;  /* 0x000000ace70e7210 */ /* 0x000fc40007ffe0ff */
[----:B------:R-:W-:Y:S01]  /*1ab40*/  IMAD R2, R2, c[0x0][0x3a4], R10 ;  /* 0x0000e90002027a24 */ /* 0x000fe200078e020a */
[----:B------:R1:W4:Y:S04]  /*1ab50*/  LDS.128 R48, [R220+0x1080] ;  /* 0x00108000dc307984 */ /* 0x0003280000000c00 */
[----:B------:R-:W-:Y:S01]  /*1ab60*/  IADD3 R3, R5, R2, RZ ;  /* 0x0000000205037210 */ /* 0x000fe20007ffe0ff */
[----:B------:R-:W-:Y:S01]  /*1ab70*/  IMAD.MOV.U32 R2, RZ, RZ, R4 ;  /* 0x000000ffff027224 */ /* 0x000fe200078e0004 */
[----:B------:R1:W1:Y:S03]  /*1ab80*/  LDS.128 R64, [R220+0x2080] ;  /* 0x00208000dc407984 */ /* 0x0002660000000c00 */
[C---:B------:R-:W-:Y:S01]  /*1ab90*/  IMAD.WIDE.U32 R4, R243.reuse, c[0x0][0x3e8], R2 ;  /* 0x0000fa00f3047a25 */ /* 0x040fe200078e0002 */
[----:B------:R1:W1:Y:S03]  /*1aba0*/  LDS.128 R80, [R220+0x3080] ;  /* 0x00308000dc507984 */ /* 0x0002660000000c00 */
[----:B------:R-:W-:Y:S01]  /*1abb0*/  IMAD R3, R8, c[0x0][0x3f0], RZ ;  /* 0x0000fc0008037a24 */ /* 0x000fe200078e02ff */
[----:B------:R1:W1:Y:S01]  /*1abc0*/  LDS.128 R28, [R220+0x4080] ;  /* 0x00408000dc1c7984 */ /* 0x0002620000000c00 */
[----:B------:R-:W-:Y:S01]  /*1abd0*/  IMAD R5, R243, c[0x0][0x3ec], R5 ;  /* 0x0000fb00f3057a24 */ /* 0x000fe200078e0205 */
[----:B--2---:R-:W-:Y:S01]  /*1abe0*/  SHF.R.S32.HI R15, RZ, 0x1f, R20 ;  /* 0x0000001fff0f7819 */ /* 0x004fe20000011414 */
[C---:B------:R-:W-:Y:S01]  /*1abf0*/  IMAD R9, R0.reuse, c[0x0][0x3f4], R3 ;  /* 0x0000fd0000097a24 */ /* 0x040fe200078e0203 */
[----:B------:R2:W1:Y:S01]  /*1ac00*/  LDS.128 R44, [R220+0x5080] ;  /* 0x00508000dc2c7984 */ /* 0x0004620000000c00 */
[----:B------:R-:W-:Y:S01]  /*1ac10*/  IMAD.WIDE.U32 R4, R0, c[0x0][0x3f0], R4 ;  /* 0x0000fc0000047a25 */ /* 0x000fe200078e0004 */
[----:B------:R-:W-:-:S02]  /*1ac20*/  LEA.HI R15, R15, R20, RZ, 0x3 ;  /* 0x000000140f0f7211 */ /* 0x000fc400078f18ff */
[----:B------:R2:W1:Y:S01]  /*1ac30*/  LDS.128 R60, [R220+0x6080] ;  /* 0x00608000dc3c7984 */ /* 0x0004620000000c00 */
[----:B------:R-:W-:Y:S01]  /*1ac40*/  IMAD.IADD R5, R5, 0x1, R9 ;  /* 0x0000000105057824 */ /* 0x000fe200078e0209 */
[----:B------:R-:W-:Y:S02]  /*1ac50*/  LOP3.LUT R15, R15, 0xfffffff8, RZ, 0xc0, !PT ;  /* 0xfffffff80f0f7812 */ /* 0x000fe400078ec0ff */
[----:B------:R2:W1:Y:S02]  /*1ac60*/  LDS.128 R76, [R220+0x7080] ;  /* 0x00708000dc4c7984 */ /* 0x0004640000000c00 */
[----:B------:R-:W-:Y:S02]  /*1ac70*/  IADD3 R15, -R15, R20, RZ ;  /* 0x000000140f0f7210 */ /* 0x000fe40007ffe1ff */
[----:B------:R2:W1:Y:S02]  /*1ac80*/  LDS.128 R24, [R220+0x8080] ;  /* 0x00808000dc187984 */ /* 0x0004640000000c00 */
[----:B------:R-:W-:-:S02]  /*1ac90*/  LEA R7, R15, R231, 0x5 ;  /* 0x000000e70f077211 */ /* 0x000fc400078e28ff */
[----:B------:R2:W1:Y:S02]  /*1aca0*/  LDS.128 R40, [R220+0x9080] ;  /* 0x00908000dc287984 */ /* 0x0004640000000c00 */
[----:B------:R-:W-:Y:S02]  /*1acb0*/  IADD3 R7, R172, R7, RZ ;  /* 0x00000007ac077210 */ /* 0x000fe40007ffe0ff */
[----:B------:R2:W1:Y:S02]  /*1acc0*/  LDS.128 R56, [R220+0xa080] ;  /* 0x00a08000dc387984 */ /* 0x0004640000000c00 */
[----:B------:R-:W-:Y:S01]  /*1acd0*/  MOV R2, R7 ;  /* 0x0000000700027202 */ /* 0x000fe20000000f00 */
[----:B------:R-:W-:Y:S01]  /*1ace0*/  @P3 IMAD.HI.U32 R8, R7, c[0x0][0x4ec], RZ ;  /* 0x00013b0007083a27 */ /* 0x000fe200078e00ff */
[----:B------:R2:W1:Y:S04]  /*1acf0*/  LDS.128 R72, [R220+0xb080] ;  /* 0x00b08000dc487984 */ /* 0x0004680000000c00 */
[----:B------:R2:W1:Y:S01]  /*1ad00*/  LDS.128 R20, [R220+0xc080] ;  /* 0x00c08000dc147984 */ /* 0x0004620000000c00 */
[----:B------:R-:W-:-:S03]  /*1ad10*/  @P3 SHF.R.U32.HI R2, RZ, c[0x0][0x4f0], R8 ;  /* 0x00013c00ff023a19 */ /* 0x000fc60000011608 */
[----:B------:R2:W1:Y:S01]  /*1ad20*/  LDS.128 R36, [R220+0xd080] ;  /* 0x00d08000dc247984 */ /* 0x0004620000000c00 */
[----:B------:R-:W-:Y:S02]  /*1ad30*/  SHF.R.S32.HI R3, RZ, 0x1f, R2 ;  /* 0x0000001fff037819 */ /* 0x000fe40000011402 */
[----:B------:R-:W-:Y:S01]  /*1ad40*/  IADD3 R0, -R2, RZ, RZ ;  /* 0x000000ff02007210 */ /* 0x000fe20007ffe1ff */
[----:B------:R2:W1:Y:S02]  /*1ad50*/  LDS.128 R52, [R220+0xe080] ;  /* 0x00e08000dc347984 */ /* 0x0004640000000c00 */
[----:B------:R-:W-:Y:S02]  /*1ad60*/  IMAD R3, R3, c[0x0][0x3e0], RZ ;  /* 0x0000f80003037a24 */ /* 0x000fe400078e02ff */
[----:B------:R2:W1:Y:S01]  /*1ad70*/  LDS.128 R68, [R220+0xf080] ;  /* 0x00f08000dc447984 */ /* 0x0004620000000c00 */
[----:B------:R-:W-:Y:S02]  /*1ad80*/  IMAD R0, R0, c[0x0][0x4e8], R7 ;  /* 0x00013a0000007a24 */ /* 0x000fe400078e0207 */
[----:B------:R-:W-:-:S02]  /*1ad90*/  IMAD R7, R2, c[0x0][0x3e4], R3 ;  /* 0x0000f90002077a24 */ /* 0x000fc400078e0203 */
        /* <DEDUP_REMOVED lines=10> */
[----:B--234-:R2:W3:Y:S02]  /*1ae40*/  SHFL.IDX PT, R7, R15, RZ, 0x181f ;  /* 0x00181fff0f077589 */ /* 0x01c4e400000e0000 */
.L_x_2032:
[----:B------:R-:W-:Y:S05]  /*1ae50*/  BRA.DIV ~URZ, `(.L_x_1966) ;  /* 0x00004b927f007947 */ /* 0x000fea000b800000 */
[----:B------:R4:W2:Y:S02]  /*1ae60*/  SHFL.IDX PT, R0, R17, RZ, 0x181f ;  /* 0x00181fff11007589 */ /* 0x0008a400000e0000 */
.L_x_2033:
[----:B------:R-:W-:Y:S01]  /*1ae70*/  IMAD R16, R18, c[0x0][0x4e8], RZ ;  /* 0x00013a0012107a24 */ /* 0x000fe200078e02ff */
[----:B------:R-:W-:Y:S04]  /*1ae80*/  BSSY B0, `(.L_x_1967) ;  /* 0x0000016000007945 */ /* 0x000fe80003800000 */
[----:B------:R-:W-:-:S13]  /*1ae90*/  ISETP.GE.AND P0, PT, R14, R16, PT ;  /* 0x000000100e00720c */ /* 0x000fda0003f06270 */
[----:B------:R-:W-:Y:S05]  /*1aea0*/  @P0 BRA `(.L_x_1968) ;  /* 0x0000013000000947 */ /* 0x000fea0003800000 */
[----:B------:R-:W5:Y:S04]  /*1aeb0*/  LDL R84, [R1+0x78] ;  /* 0x0000780001547983 */ /* 0x000f680000100800 */
[----:B----4-:R-:W4:Y:S04]  /*1aec0*/  LDL R19, [R1+0x80] ;  /* 0x0000800001137983 */ /* 0x010f280000100800 */
[----:B---3--:R-:W3:Y:S01]  /*1aed0*/  LDL R10, [R1+0x7c] ;  /* 0x00007c00010a7983 */ /* 0x008ee20000100800 */
[----:B------:R-:W-:Y:S02]  /*1aee0*/  ISETP.GE.AND P3, PT, R140, c[0x0][0x3c8], PT ;  /* 0x0000f2008c007a0c */ /* 0x000fe40003f66270 */
[----:B------:R-:W-:-:S02]  /*1aef0*/  ISETP.GE.AND P2, PT, R144, c[0x0][0x3c8], PT ;  /* 0x0000f20090007a0c */ /* 0x000fc40003f46270 */
[----:B------:R-:W-:Y:S02]  /*1af00*/  ISETP.GE.AND P1, PT, R233, c[0x0][0x3c8], PT ;  /* 0x0000f200e9007a0c */ /* 0x000fe40003f26270 */
[----:B------:R-:W-:-:S07]  /*1af10*/  ISETP.GE.AND P0, PT, R234, c[0x0][0x3c8], PT ;  /* 0x0000f200ea007a0c */ /* 0x000fce0003f06270 */
[-C--:B--2---:R-:W-:Y:S02]  /*1af20*/  @!P3 LEA R12, P4, R140, R0.reuse, 0x1 ;  /* 0x000000008c0cb211 */ /* 0x084fe400078808ff */
[-C--:B------:R-:W-:Y:S02]  /*1af30*/  @!P2 LEA R8, P6, R252, R0.reuse, 0x1 ;  /* 0x00000000fc08a211 */ /* 0x080fe400078c08ff */
[-C--:B------:R-:W-:Y:S02]  /*1af40*/  @!P1 LEA R4, P5, R233, R0.reuse, 0x1 ;  /* 0x00000000e9049211 */ /* 0x080fe400078a08ff */
[----:B------:R-:W-:Y:S02]  /*1af50*/  @!P3 LEA.HI.X R13, R140, R7, R141, 0x1, P4 ;  /* 0x000000078c0db211 */ /* 0x000fe400020f0c8d */
[----:B------:R-:W-:-:S03]  /*1af60*/  @!P0 LEA R2, P4, R234, R0, 0x1 ;  /* 0x00000000ea028211 */ /* 0x000fc600078808ff */
[----:B------:R2:W-:Y:S01]  /*1af70*/  @!P3 ST.E.128 [R12.64], R32 ;  /* 0x000000200c00b985 */ /* 0x0005e2000c101d0c */
[-C--:B-----5:R-:W-:Y:S02]  /*1af80*/  @!P2 LEA.HI.X R9, R252, R7.reuse, R84, 0x1, P6 ;  /* 0x00000007fc09a211 */ /* 0x0a0fe400030f0c54 */
[----:B----4-:R-:W-:-:S03]  /*1af90*/  @!P1 LEA.HI.X R5, R233, R7, R19, 0x1, P5 ;  /* 0x00000007e9059211 */ /* 0x010fc600028f0c13 */
[----:B-1----:R2:W-:Y:S01]  /*1afa0*/  @!P2 ST.E.128 [R8.64], R28 ;  /* 0x0000001c0800a985 */ /* 0x0025e2000c101d0c */
[----:B---3--:R-:W-:-:S03]  /*1afb0*/  @!P0 LEA.HI.X R3, R234, R7, R10, 0x1, P4 ;  /* 0x00000007ea038211 */ /* 0x008fc600020f0c0a */
[----:B------:R2:W-:Y:S04]  /*1afc0*/  @!P1 ST.E.128 [R4.64], R24 ;  /* 0x0000001804009985 */ /* 0x0005e8000c101d0c */
[----:B------:R2:W-:Y:S02]  /*1afd0*/  @!P0 ST.E.128 [R2.64], R20 ;  /* 0x0000001402008985 */ /* 0x0005e4000c101d0c */
.L_x_1968:
[----:B------:R-:W-:Y:S05]  /*1afe0*/  BSYNC B0 ;  /* 0x0000000000007941 */ /* 0x000fea0003800000 */
.L_x_1967:
[----:B------:R-:W-:Y:S05]  /*1aff0*/  BRA.DIV ~URZ, `(.L_x_1969) ;  /* 0x00004a727f007947 */ /* 0x000fea000b800000 */
[----:B---3--:R3:W4:Y:S04]  /*1b000*/  SHFL.IDX PT, R7, R15, 0x1, 0x181f ;  /* 0x00381f000f077f89 */ /* 0x00872800000e0000 */
[----:B--2---:R3:W2:Y:S02]  /*1b010*/  SHFL.IDX PT, R0, R17, 0x1, 0x181f ;  /* 0x00381f0011007f89 */ /* 0x0046a400000e0000 */
.L_x_2034:
[----:B------:R-:W-:Y:S01]  /*1b020*/  IADD3 R2, R14, 0x20, RZ ;  /* 0x000000200e027810 */ /* 0x000fe20007ffe0ff */
[----:B------:R-:W-:Y:S03]  /*1b030*/  BSSY B0, `(.L_x_1970) ;  /* 0x0000016000007945 */ /* 0x000fe60003800000 */
[----:B------:R-:W-:-:S13]  /*1b040*/  ISETP.GE.AND P0, PT, R2, R16, PT ;  /* 0x000000100200720c */ /* 0x000fda0003f06270 */
[----:B------:R-:W-:Y:S05]  /*1b050*/  @P0 BRA `(.L_x_1971) ;  /* 0x0000013000000947 */ /* 0x000fea0003800000 */
[----:B------:R-:W5:Y:S04]  /*1b060*/  LDL R19, [R1+0x78] ;  /* 0x0000780001137983 */ /* 0x000f680000100800 */
[----:B---3--:R-:W3:Y:S04]  /*1b070*/  LDL R18, [R1+0x80] ;  /* 0x0000800001127983 */ /* 0x008ee80000100800 */
[----:B----4-:R-:W4:Y:S01]  /*1b080*/  LDL R10, [R1+0x7c] ;  /* 0x00007c00010a7983 */ /* 0x010f220000100800 */
        /* <DEDUP_REMOVED lines=11> */
[----:B---3--:R-:W-:-:S03]  /*1b140*/  @!P1 LEA.HI.X R5, R233, R7, R18, 0x1, P5 ;  /* 0x00000007e9059211 */ /* 0x008fc600028f0c12 */
[----:B-1----:R2:W-:Y:S01]  /*1b150*/  @!P2 ST.E.128 [R8.64], R44 ;  /* 0x0000002c0800a985 */ /* 0x0025e2000c101d0c */
[----:B----4-:R-:W-:-:S03]  /*1b160*/  @!P0 LEA.HI.X R3, R234, R7, R10, 0x1, P4 ;  /* 0x00000007ea038211 */ /* 0x010fc600020f0c0a */
[----:B------:R2:W-:Y:S04]  /*1b170*/  @!P1 ST.E.128 [R4.64], R40 ;  /* 0x0000002804009985 */ /* 0x0005e8000c101d0c */
[----:B------:R2:W-:Y:S02]  /*1b180*/  @!P0 ST.E.128 [R2.64], R36 ;  /* 0x0000002402008985 */ /* 0x0005e4000c101d0c */
.L_x_1971:
[----:B------:R-:W-:Y:S05]  /*1b190*/  BSYNC B0 ;  /* 0x0000000000007941 */ /* 0x000fea0003800000 */
.L_x_1970:
[----:B------:R-:W-:Y:S05]  /*1b1a0*/  BRA.DIV ~URZ, `(.L_x_1972) ;  /* 0x000049b27f007947 */ /* 0x000fea000b800000 */
[----:B----4-:R4:W3:Y:S02]  /*1b1b0*/  SHFL.IDX PT, R7, R15, 0x2, 0x181f ;  /* 0x00581f000f077f89 */ /* 0x0108e400000e0000 */
.L_x_2035:
[----:B------:R-:W-:Y:S05]  /*1b1c0*/  BRA.DIV ~URZ, `(.L_x_1973) ;  /* 0x00004a127f007947 */ /* 0x000fea000b800000 */
[----:B--2---:R2:W4:Y:S02]  /*1b1d0*/  SHFL.IDX PT, R0, R17, 0x2, 0x181f ;  /* 0x00581f0011007f89 */ /* 0x00452400000e0000 */
.L_x_2036:
[----:B------:R-:W-:Y:S01]  /*1b1e0*/  IADD3 R2, R14, 0x40, RZ ;  /* 0x000000400e027810 */ /* 0x000fe20007ffe0ff */
[----:B------:R-:W-:Y:S03]  /*1b1f0*/  BSSY B0, `(.L_x_1974) ;  /* 0x0000016000007945 */ /* 0x000fe60003800000 */
[----:B------:R-:W-:-:S13]  /*1b200*/  ISETP.GE.AND P0, PT, R2, R16, PT ;  /* 0x000000100200720c */ /* 0x000fda0003f06270 */
[----:B------:R-:W-:Y:S05]  /*1b210*/  @P0 BRA `(.L_x_1975) ;  /* 0x0000013000000947 */ /* 0x000fea0003800000 */
[----:B------:R-:W5:Y:S04]  /*1b220*/  LDL R19, [R1+0x78] ;  /* 0x0000780001137983 */ /* 0x000f680000100800 */
[----:B--2---:R-:W2:Y:S04]  /*1b230*/  LDL R18, [R1+0x80] ;  /* 0x0000800001127983 */ /* 0x004ea80000100800 */
[----:B----4-:R-:W4:Y:S01]  /*1b240*/  LDL R10, [R1+0x7c] ;  /* 0x00007c00010a7983 */ /* 0x010f220000100800 */
[----:B------:R-:W-:Y:S02]  /*1b250*/  ISETP.GE.AND P3, PT, R140, c[0x0][0x3c8], PT ;  /* 0x0000f2008c007a0c */ /* 0x000fe40003f66270 */
[----:B------:R-:W-:-:S02]  /*1b260*/  ISETP.GE.AND P2, PT, R144, c[0x0][0x3c8], PT ;  /* 0x0000f20090007a0c */ /* 0x000fc40003f46270 */
[----:B------:R-:W-:Y:S02]  /*1b270*/  ISETP.GE.AND P1, PT, R233, c[0x0][0x3c8], PT ;  /* 0x0000f200e9007a0c */ /* 0x000fe40003f26270 */
[----:B------:R-:W-:-:S07]  /*1b280*/  ISETP.GE.AND P0, PT, R234, c[0x0][0x3c8], PT ;  /* 0x0000f200ea007a0c */ /* 0x000fce0003f06270 */
[-C--:B------:R-:W-:Y:S02]  /*1b290*/  @!P3 LEA R12, P4, R140, R0.reuse, 0x1 ;  /* 0x000000008c0cb211 */ /* 0x080fe400078808ff */
[-C--:B------:R-:W-:Y:S02]  /*1b2a0*/  @!P2 LEA R8, P6, R252, R0.reuse, 0x1 ;  /* 0x00000000fc08a211 */ /* 0x080fe400078c08ff */
[-C--:B------:R-:W-:Y:S02]  /*1b2b0*/  @!P1 LEA R4, P5, R233, R0.reuse, 0x1 ;  /* 0x00000000e9049211 */ /* 0x080fe400078a08ff */
[----:B---3--:R-:W-:Y:S02]  /*1b2c0*/  @!P3 LEA.HI.X R13, R140, R7, R141, 0x1, P4 ;  /* 0x000000078c0db211 */ /* 0x008fe400020f0c8d */
[----:B------:R-:W-:-:S03]  /*1b2d0*/  @!P0 LEA R2, P4, R234, R0, 0x1 ;  /* 0x00000000ea028211 */ /* 0x000fc600078808ff */
[----:B-1----:R1:W-:Y:S01]  /*1b2e0*/  @!P3 ST.E.128 [R12.64], R64 ;  /* 0x000000400c00b985 */ /* 0x0023e2000c101d0c */
[-C--:B-----5:R-:W-:Y:S02]  /*1b2f0*/  @!P2 LEA.HI.X R9, R252, R7.reuse, R19, 0x1, P6 ;  /* 0x00000007fc09a211 */ /* 0x0a0fe400030f0c13 */
[----:B--2---:R-:W-:-:S03]  /*1b300*/  @!P1 LEA.HI.X R5, R233, R7, R18, 0x1, P5 ;  /* 0x00000007e9059211 */ /* 0x004fc600028f0c12 */
[----:B------:R1:W-:Y:S01]  /*1b310*/  @!P2 ST.E.128 [R8.64], R60 ;  /* 0x0000003c0800a985 */ /* 0x0003e2000c101d0c */
[----:B----4-:R-:W-:-:S03]  /*1b320*/  @!P0 LEA.HI.X R3, R234, R7, R10, 0x1, P4 ;  /* 0x00000007ea038211 */ /* 0x010fc600020f0c0a */
[----:B------:R1:W-:Y:S04]  /*1b330*/  @!P1 ST.E.128 [R4.64], R56 ;  /* 0x0000003804009985 */ /* 0x0003e8000c101d0c */
[----:B------:R1:W-:Y:S02]  /*1b340*/  @!P0 ST.E.128 [R2.64], R52 ;  /* 0x0000003402008985 */ /* 0x0003e4000c101d0c */
.L_x_1975:
[----:B------:R-:W-:Y:S05]  /*1b350*/  BSYNC B0 ;  /* 0x0000000000007941 */ /* 0x000fea0003800000 */
.L_x_1974:
[----:B------:R-:W-:Y:S05]  /*1b360*/  BRA.DIV ~URZ, `(.L_x_1976) ;  /* 0x000048f27f007947 */ /* 0x000fea000b800000 */
[----:B---3--:R3:W2:Y:S04]  /*1b370*/  SHFL.IDX PT, R7, R15, 0x3, 0x181f ;  /* 0x00781f000f077f89 */ /* 0x0086a800000e0000 */
[----:B----4-:R3:W4:Y:S02]  /*1b380*/  SHFL.IDX PT, R0, R17, 0x3, 0x181f ;  /* 0x00781f0011007f89 */ /* 0x01072400000e0000 */
.L_x_2037:
[----:B-1----:R-:W-:-:S04]  /*1b390*/  IADD3 R2, R14, 0x60, RZ ;  /* 0x000000600e027810 */ /* 0x002fc80007ffe0ff */
[----:B------:R-:W-:-:S13]  /*1b3a0*/  ISETP.GE.AND P0, PT, R2, R16, PT ;  /* 0x000000100200720c */ /* 0x000fda0003f06270 */
[----:B------:R-:W-:Y:S05]  /*1b3b0*/  @P0 BRA `(.L_x_1977) ;  /* 0x00002be000000947 */ /* 0x000fea0003800000 */
[----:B------:R-:W5:Y:S04]  /*1b3c0*/  LDL R12, [R1+0x78] ;  /* 0x00007800010c7983 */ /* 0x000f680000100800 */
[----:B---3--:R-:W3:Y:S01]  /*1b3d0*/  LDL R10, [R1+0x80] ;  /* 0x00008000010a7983 */ /* 0x008ee20000100800 */
[----:B------:R-:W-:Y:S02]  /*1b3e0*/  ISETP.GE.AND P2, PT, R140, c[0x0][0x3c8], PT ;  /* 0x0000f2008c007a0c */ /* 0x000fe40003f46270 */
[----:B------:R-:W-:Y:S02]  /*1b3f0*/  ISETP.GE.AND P1, PT, R144, c[0x0][0x3c8], PT ;  /* 0x0000f20090007a0c */ /* 0x000fe40003f26270 */
[----:B------:R-:W-:-:S09]  /*1b400*/  ISETP.GE.AND P0, PT, R233, c[0x0][0x3c8], PT ;  /* 0x0000f200e9007a0c */ /* 0x000fd20003f06270 */
[-C--:B----4-:R-:W-:Y:S02]  /*1b410*/  @!P2 LEA R8, P5, R140, R0.reuse, 0x1 ;  /* 0x000000008c08a211 */ /* 0x090fe400078a08ff */
[-C--:B------:R-:W-:Y:S02]  /*1b420*/  @!P1 LEA R4, P4, R252, R0.reuse, 0x1 ;  /* 0x00000000fc049211 */ /* 0x080fe400078808ff */
[----:B------:R-:W-:Y:S02]  /*1b430*/  @!P0 LEA R2, P3, R233, R0, 0x1 ;  /* 0x00000000e9028211 */ /* 0x000fe400078608ff */
[----:B--2---:R-:W-:-:S05]  /*1b440*/  @!P2 LEA.HI.X R9, R140, R7, R141, 0x1, P5 ;  /* 0x000000078c09a211 */ /* 0x004fca00028f0c8d */
[----:B------:R1:W-:Y:S01]  /*1b450*/  @!P2 ST.E.128 [R8.64], R80 ;  /* 0x000000500800a985 */ /* 0x0003e2000c101d0c */
[-C--:B-----5:R-:W-:Y:S02]  /*1b460*/  @!P1 LEA.HI.X R5, R252, R7.reuse, R12, 0x1, P4 ;  /* 0x00000007fc059211 */ /* 0x0a0fe400020f0c0c */
[----:B---3--:R-:W-:-:S03]  /*1b470*/  @!P0 LEA.HI.X R3, R233, R7, R10, 0x1, P3 ;  /* 0x00000007e9038211 */ /* 0x008fc600018f0c0a */
        /* <DEDUP_REMOVED lines=9> */
.L_x_1964:
[----:B-1----:R-:W2:Y:S01]  /*1b510*/  LDL.LU R5, [R1+0xac] ;  /* 0x0000ac0001057983 */ /* 0x002ea20000300800 */
[----:B------:R-:W-:Y:S01]  /*1b520*/  IMAD R10, R10, c[0x0][0x408], RZ ;  /* 0x000102000a0a7a24 */ /* 0x000fe200078e02ff */
[----:B------:R-:W-:-:S03]  /*1b530*/  SHF.R.S32.HI R4, RZ, 0x1f, R0 ;  /* 0x0000001fff047819 */ /* 0x000fc60000011400 */
[C---:B------:R-:W-:Y:S02]  /*1b540*/  IMAD R10, R2.reuse, c[0x0][0x40c], R10 ;  /* 0x00010300020a7a24 */ /* 0x040fe400078e020a */
[----:B------:R-:W-:-:S04]  /*1b550*/  IMAD.WIDE.U32 R2, R2, c[0x0][0x408], RZ ;  /* 0x0001020002027a25 */ /* 0x000fc800078e00ff */
[----:B------:R-:W-:Y:S01]  /*1b560*/  IMAD R4, R4, c[0x0][0x440], RZ ;  /* 0x0001100004047a24 */ /* 0x000fe200078e02ff */
[----:B------:R-:W-:-:S03]  /*1b570*/  IADD3 R3, R3, R10, RZ ;  /* 0x0000000a03037210 */ /* 0x000fc60007ffe0ff */
[----:B------:R-:W-:Y:S02]  /*1b580*/  IMAD R4, R0, c[0x0][0x444], R4 ;  /* 0x0001110000047a24 */ /* 0x000fe400078e0204 */
[----:B------:R-:W-:-:S04]  /*1b590*/  IMAD.WIDE.U32 R2, R243, c[0x0][0x438], R2 ;  /* 0x00010e00f3027a25 */ /* 0x000fc800078e0002 */
[----:B------:R-:W-:-:S04]  /*1b5a0*/  IMAD R3, R243, c[0x0][0x43c], R3 ;  /* 0x00010f00f3037a24 */ /* 0x000fc800078e0203 */
[----:B------:R-:W-:Y:S01]  /*1b5b0*/  IMAD.WIDE.U32 R2, R0, c[0x0][0x440], R2 ;  /* 0x0001100000027a25 */ /* 0x000fe200078e0002 */
[----:B------:R-:W-:-:S04]  /*1b5c0*/  MOV R0, R7 ;  /* 0x0000000700007202 */ /* 0x000fc80000000f00 */
[----:B------:R-:W-:Y:S01]  /*1b5d0*/  IADD3 R3, R3, R4, RZ ;  /* 0x0000000403037210 */ /* 0x000fe20007ffe0ff */
[----:B------:R-:W-:-:S05]  /*1b5e0*/  @P3 IMAD.HI.U32 R4, R7, c[0x0][0x4ec], RZ ;  /* 0x00013b0007043a27 */ /* 0x000fca00078e00ff */
[----:B------:R-:W-:-:S04]  /*1b5f0*/  @P3 SHF.R.U32.HI R0, RZ, c[0x0][0x4f0], R4 ;  /* 0x00013c00ff003a19 */ /* 0x000fc80000011604 */
[----:B------:R-:W-:-:S05]  /*1b600*/  SHF.R.S32.HI R4, RZ, 0x1f, R0 ;  /* 0x0000001fff047819 */ /* 0x000fca0000011400 */
[----:B------:R-:W-:-:S04]  /*1b610*/  IMAD R4, R4, c[0x0][0x430], RZ ;  /* 0x00010c0004047a24 */ /* 0x000fc800078e02ff */
[----:B------:R-:W-:Y:S02]  /*1b620*/  IMAD R4, R0, c[0x0][0x434], R4 ;  /* 0x00010d0000047a24 */ /* 0x000fe400078e0204 */
[----:B--2---:R-:W-:-:S04]  /*1b630*/  IMAD.WIDE.U32 R2, R5, c[0x0][0x448], R2 ;  /* 0x0001120005027a25 */ /* 0x004fc800078e0002 */
[----:B------:R-:W-:-:S04]  /*1b640*/  IMAD R3, R5, c[0x0][0x44c], R3 ;  /* 0x0001130005037a24 */ /* 0x000fc800078e0203 */
[C---:B------:R-:W-:Y:S01]  /*1b650*/  IMAD.WIDE.U32 R2, R0.reuse, c[0x0][0x430], R2 ;  /* 0x00010c0000027a25 */ /* 0x040fe200078e0002 */
[----:B------:R-:W-:-:S04]  /*1b660*/  IADD3 R0, -R0, RZ, RZ ;  /* 0x000000ff00007210 */ /* 0x000fc80007ffe1ff */
[----:B------:R-:W-:Y:S01]  /*1b670*/  IADD3 R3, R3, R4, RZ ;  /* 0x0000000403037210 */ /* 0x000fe20007ffe0ff */
[----:B------:R-:W-:-:S04]  /*1b680*/  IMAD R7, R0, c[0x0][0x4e8], R7 ;  /* 0x00013a0000077a24 */ /* 0x000fc800078e0207 */
[----:B------:R-:W-:Y:S01]  /*1b690*/  IMAD.WIDE.U32 R2, R7, c[0x0][0x428], R2 ;  /* 0x00010a0007027a25 */ /* 0x000fe200078e0002 */
[----:B------:R-:W-:-:S04]  /*1b6a0*/  SHF.R.S32.HI R0, RZ, 0x1f, R7 ;  /* 0x0000001fff007819 */ /* 0x000fc80000011407 */
[----:B------:R-:W-:Y:S01]  /*1b6b0*/  LEA R5, P0, R2, c[0x0][0x400], 0x2 ;  /* 0x0001000002057a11 */ /* 0x000fe200078010ff */
[----:B------:R-:W-:-:S04]  /*1b6c0*/  IMAD R0, R0, c[0x0][0x428], RZ ;  /* 0x00010a0000007a24 */ /* 0x000fc800078e02ff */
[----:B------:R-:W-:-:S05]  /*1b6d0*/  IMAD R7, R7, c[0x0][0x42c], R0 ;  /* 0x00010b0007077a24 */ /* 0x000fca00078e0200 */
[----:B------:R-:W-:-:S04]  /*1b6e0*/  IADD3 R7, R3, R7, RZ ;  /* 0x0000000703077210 */ /* 0x000fc80007ffe0ff */
[----:B------:R-:W-:Y:S01]  /*1b6f0*/  LEA.HI.X R7, R2, c[0x0][0x404], R7, 0x2, P0 ;  /* 0x0001010002077a11 */ /* 0x000fe200000f1407 */
[----:B------:R-:W-:Y:S05]  /*1b700*/  BRA.DIV ~URZ, `(.L_x_1978) ;  /* 0x000046427f007947 */ /* 0x000fea000b800000 */
[----:B------:R1:W2:Y:S02]  /*1b710*/  SHFL.IDX PT, R4, R7, RZ, 0x1c1f ;  /* 0x001c1fff07047589 */ /* 0x0002a400000e0000 */
.L_x_2038:
[----:B------:R-:W-:Y:S05]  /*1b720*/  BRA.DIV ~URZ, `(.L_x_1979) ;  /* 0x000046a27f007947 */ /* 0x000fea000b800000 */
[----:B------:R3:W4:Y:S02]  /*1b730*/  SHFL.IDX PT, R0, R5, RZ, 0x1c1f ;  /* 0x001c1fff05007589 */ /* 0x00072400000e0000 */
.L_x_2039:
[----:B------:R-:W-:Y:S01]  /*1b740*/  IMAD R18, R18, c[0x0][0x4e8], RZ ;  /* 0x00013a0012127a24 */ /* 0x000fe200078e02ff */
[----:B------:R-:W-:Y:S04]  /*1b750*/  BSSY B0, `(.L_x_1980) ;  /* 0x00000cb000007945 */ /* 0x000fe80003800000 */
[----:B------:R-:W-:-:S13]  /*1b760*/  ISETP.GE.AND P0, PT, R14, R18, PT ;  /* 0x000000120e00720c */ /* 0x000fda0003f06270 */
        /* <DEDUP_REMOVED lines=22> */
[----:B------:R-:W2:Y:S01]  /*1b8d0*/  LDL R32, [R1+0x154] ;  /* 0x0001540001207983 */ /* 0x000ea20000100800 */
[----:B-----5:R-:W-:-:S02]  /*1b8e0*/  ISETP.GE.AND P0, PT, R8, c[0x0][0x3c8], PT ;  /* 0x0000f20008007a0c */ /* 0x020fc40003f06270 */
[----:B---3--:R-:W-:-:S11]  /*1b8f0*/  ISETP.GE.AND P1, PT, R10, c[0x0][0x3c8], PT ;  /* 0x0000f2000a007a0c */ /* 0x008fd60003f26270 */
[----:B------:R-:W-:Y:S02]  /*1b900*/  @!P0 IMAD.MOV.U32 R2, RZ, RZ, R0 ;  /* 0x000000ffff028224 */ /* 0x000fe400078e0000 */
[----:B------:R-:W-:Y:S01]  /*1b910*/  @!P0 IMAD.MOV.U32 R3, RZ, RZ, R4 ;  /* 0x000000ffff038224 */ /* 0x000fe200078e0004 */
[----:B----4-:R-:W-:-:S03]  /*1b920*/  ISETP.GE.AND P2, PT, R9, c[0x0][0x3c8], PT ;  /* 0x0000f20009007a0c */ /* 0x010fc60003f46270 */
[----:B------:R-:W-:Y:S02]  /*1b930*/  @!P0 IMAD.WIDE R2, R8, 0x4, R2 ;  /* 0x0000000408028825 */ /* 0x000fe400078e0202 */
[----:B------:R-:W3:Y:S04]  /*1b940*/  LDL R8, [R1+0x11c] ;  /* 0x00011c0001087983 */ /* 0x000ee80000100800 */
[----:B------:R4:W-:Y:S02]  /*1b950*/  @!P0 ST.E.64 [R2.64], R168 ;  /* 0x000000a802008985 */ /* 0x0009e4000c101b0c */
[----:B----4-:R-:W-:-:S04]  /*1b960*/  @!P1 LEA R2, P0, R10, R0, 0x2 ;  /* 0x000000000a029211 */ /* 0x010fc800078010ff */
[----:B--2---:R-:W-:Y:S02]  /*1b970*/  @!P1 LEA.HI.X R3, R10, R4, R13, 0x2, P0 ;  /* 0x000000040a039211 */ /* 0x004fe400000f140d */
[----:B------:R-:W2:Y:S04]  /*1b980*/  LDL R13, [R1+0x198] ;  /* 0x00019800010d7983 */ /* 0x000ea80000100800 */
[----:B------:R4:W-:Y:S04]  /*1b990*/  @!P1 ST.E.64 [R2.64], R164 ;  /* 0x000000a402009985 */ /* 0x0009e8000c101b0c */
[----:B------:R-:W5:Y:S01]  /*1b9a0*/  LDL R10, [R1+0x110] ;  /* 0x00011000010a7983 */ /* 0x000f620000100800 */
[----:B----4-:R-:W-:-:S04]  /*1b9b0*/  @!P2 LEA R2, P0, R9, R0, 0x2 ;  /* 0x000000000902a211 */ /* 0x010fc800078010ff */
[----:B------:R-:W-:Y:S02]  /*1b9c0*/  @!P2 LEA.HI.X R3, R9, R4, R24, 0x2, P0 ;  /* 0x000000040903a211 */ /* 0x000fe400000f1418 */
[----:B------:R-:W4:Y:S04]  /*1b9d0*/  LDL R9, [R1+0x194] ;  /* 0x0001940001097983 */ /* 0x000f280000100800 */
[----:B------:R-:W4:Y:S01]  /*1b9e0*/  LDL R24, [R1+0x188] ;  /* 0x0001880001187983 */ /* 0x000f220000100800 */
[----:B------:R-:W-:-:S03]  /*1b9f0*/  ISETP.GE.AND P1, PT, R22, c[0x0][0x3c8], PT ;  /* 0x0000f20016007a0c */ /* 0x000fc60003f26270 */
[----:B------:R1:W-:Y:S01]  /*1ba00*/  @!P2 ST.E.64 [R2.64], R160 ;  /* 0x000000a00200a985 */ /* 0x0003e2000c101b0c */
[----:B------:R-:W-:-:S09]  /*1ba10*/  ISETP.GE.AND P2, PT, R20, c[0x0][0x3c8], PT ;  /* 0x0000f20014007a0c */ /* 0x000fd20003f46270 */
[----:B-1----:R-:W-:-:S04]  /*1ba20*/  @!P1 LEA R2, P0, R22, R0, 0x2 ;  /* 0x0000000016029211 */ /* 0x002fc800078010ff */
[----:B------:R-:W-:Y:S02]  /*1ba30*/  @!P1 LEA.HI.X R3, R22, R4, R23, 0x2, P0 ;  /* 0x0000000416039211 */ /* 0x000fe400000f1417 */
[----:B------:R-:W4:Y:S04]  /*1ba40*/  LDL R22, [R1+0x104] ;  /* 0x0001040001167983 */ /* 0x000f280000100800 */
[----:B------:R1:W-:Y:S01]  /*1ba50*/  @!P1 ST.E.64 [R2.64], R156 ;  /* 0x0000009c02009985 */ /* 0x0003e2000c101b0c */
[----:B------:R-:W-:Y:S02]  /*1ba60*/  ISETP.GE.AND P1, PT, R15, c[0x0][0x3c8], PT ;  /* 0x0000f2000f007a0c */ /* 0x000fe40003f26270 */
[----:B------:R-:W-:Y:S01]  /*1ba70*/  ISETP.GE.AND P6, PT, R25, c[0x0][0x3c8], PT ;  /* 0x0000f20019007a0c */ /* 0x000fe20003fc6270 */
[----:B------:R-:W4:Y:S01]  /*1ba80*/  LDL R23, [R1+0xf8] ;  /* 0x0000f80001177983 */ /* 0x000f220000100800 */
[----:B-1----:R-:W-:-:S04]  /*1ba90*/  @!P2 LEA R2, P0, R20, R0, 0x2 ;  /* 0x000000001402a211 */ /* 0x002fc800078010ff */
[----:B------:R-:W-:Y:S02]  /*1baa0*/  @!P2 LEA.HI.X R3, R20, R4, R21, 0x2, P0 ;  /* 0x000000041403a211 */ /* 0x000fe400000f1415 */
[----:B------:R-:W-:Y:S01]  /*1bab0*/  ISETP.GE.AND P0, PT, R12, c[0x0][0x3c8], PT ;  /* 0x0000f2000c007a0c */ /* 0x000fe20003f06270 */
[----:B------:R-:W4:Y:S04]  /*1bac0*/  LDL R20, [R1+0xfc] ;  /* 0x0000fc0001147983 */ /* 0x000f280000100800 */
[----:B------:R1:W-:Y:S04]  /*1bad0*/  @!P2 ST.E.64 [R2.64], R152 ;  /* 0x000000980200a985 */ /* 0x0003e8000c101b0c */
[----:B------:R-:W4:Y:S01]  /*1bae0*/  LDL R21, [R1+0x17c] ;  /* 0x00017c0001157983 */ /* 0x000f220000100800 */
[----:B-1----:R-:W-:-:S04]  /*1baf0*/  @!P1 LEA R2, P2, R15, R0, 0x2 ;  /* 0x000000000f029211 */ /* 0x002fc800078410ff */
[----:B------:R-:W-:Y:S02]  /*1bb00*/  @!P1 LEA.HI.X R3, R15, R4, R17, 0x2, P2 ;  /* 0x000000040f039211 */ /* 0x000fe400010f1411 */
[----:B------:R-:W4:Y:S04]  /*1bb10*/  LDL R17, [R1+0xb4] ;  /* 0x0000b40001117983 */ /* 0x000f280000100800 */
[----:B------:R1:W-:Y:S01]  /*1bb20*/  @!P1 ST.E.64 [R2.64], R148 ;  /* 0x0000009402009985 */ /* 0x0003e2000c101b0c */
[----:B------:R-:W-:-:S03]  /*1bb30*/  ISETP.GE.AND P2, PT, R28, c[0x0][0x3c8], PT ;  /* 0x0000f2001c007a0c */ /* 0x000fc60003f46270 */
[----:B------:R-:W4:Y:S01]  /*1bb40*/  LDL R15, [R1+0x184] ;  /* 0x00018400010f7983 */ /* 0x000f220000100800 */
[----:B-1----:R-:W-:Y:S02]  /*1bb50*/  @!P0 LEA R2, P1, R12, R0, 0x2 ;  /* 0x000000000c028211 */ /* 0x002fe400078210ff */
[----:B---3--:R-:W-:Y:S02]  /*1bb60*/  ISETP.GE.AND P3, PT, R8, c[0x0][0x3c8], PT ;  /* 0x0000f20008007a0c */ /* 0x008fe40003f66270 */
[----:B--2---:R-:W-:-:S05]  /*1bb70*/  @!P0 LEA.HI.X R3, R12, R4, R13, 0x2, P1 ;  /* 0x000000040c038211 */ /* 0x004fca00008f140d */
[----:B------:R1:W-:Y:S01]  /*1bb80*/  @!P0 ST.E.64 [R2.64], R36 ;  /* 0x0000002402008985 */ /* 0x0003e2000c101b0c */
[----:B------:R-:W-:Y:S02]  /*1bb90*/  ISETP.GE.AND P1, PT, R19, c[0x0][0x3c8], PT ;  /* 0x0000f20013007a0c */ /* 0x000fe40003f26270 */
[----:B-----5:R-:W-:-:S03]  /*1bba0*/  ISETP.GE.AND P0, PT, R10, c[0x0][0x3c8], PT ;  /* 0x0000f2000a007a0c */ /* 0x020fc60003f06270 */
[----:B-1----:R-:W-:-:S04]  /*1bbb0*/  @!P3 LEA R2, P4, R8, R0, 0x2 ;  /* 0x000000000802b211 */ /* 0x002fc800078810ff */
[----:B----4-:R-:W-:-:S05]  /*1bbc0*/  @!P3 LEA.HI.X R3, R8, R4, R9, 0x2, P4 ;  /* 0x000000040803b211 */ /* 0x010fca00020f1409 */
[----:B------:R1:W-:Y:S01]  /*1bbd0*/  @!P3 ST.E.64 [R2.64], R40 ;  /* 0x000000280200b985 */ /* 0x0003e2000c101b0c */
[----:B------:R-:W-:-:S04]  /*1bbe0*/  @!P2 LEA R12, P3, R28, R0, 0x2 ;  /* 0x000000001c0ca211 */ /* 0x000fc800078610ff */
[----:B------:R-:W-:Y:S02]  /*1bbf0*/  @!P2 LEA.HI.X R13, R28, R4, R30, 0x2, P3 ;  /* 0x000000041c0da211 */ /* 0x000fe400018f141e */
[----:B------:R-:W2:Y:S01]  /*1bc00*/  LDL R28, [R1+0x178] ;  /* 0x00017800011c7983 */ /* 0x000ea20000100800 */
[C---:B------:R-:W-:Y:S02]  /*1bc10*/  @!P1 LEA R8, P4, R19.reuse, R0, 0x2 ;  /* 0x0000000013089211 */ /* 0x040fe400078810ff */
[----:B------:R-:W-:Y:S01]  /*1bc20*/  ISETP.GE.AND P5, PT, R14, c[0x0][0x3c8], PT ;  /* 0x0000f2000e007a0c */ /* 0x000fe20003fa6270 */
[----:B------:R-:W3:Y:S01]  /*1bc30*/  LDL R30, [R1+0x150] ;  /* 0x00015000011e7983 */ /* 0x000ee20000100800 */
[----:B------:R-:W-:-:S03]  /*1bc40*/  @!P1 LEA.HI.X R9, R19, R4, R27, 0x2, P4 ;  /* 0x0000000413099211 */ /* 0x000fc600020f141b */
[----:B------:R-:W4:Y:S01]  /*1bc50*/  LDL R27, [R1+0x174] ;  /* 0x00017400011b7983 */ /* 0x000f220000100800 */
[----:B-1----:R-:W-:-:S03]  /*1bc60*/  @!P0 LEA R2, P3, R10, R0, 0x2 ;  /* 0x000000000a028211 */ /* 0x002fc600078610ff */
[----:B------:R-:W-:Y:S01]  /*1bc70*/  @!P2 ST.E.64 [R12.64], R44 ;  /* 0x0000002c0c00a985 */ /* 0x000fe2000c101b0c */
[----:B------:R-:W-:-:S03]  /*1bc80*/  @!P0 LEA.HI.X R3, R10, R4, R24, 0x2, P3 ;  /* 0x000000040a038211 */ /* 0x000fc600018f1418 */
[----:B------:R-:W5:Y:S04]  /*1bc90*/  LDL R19, [R1+0xf4] ;  /* 0x0000f40001137983 */ /* 0x000f680000100800 */
[----:B------:R-:W3:Y:S04]  /*1bca0*/  LDL R24, [R1+0x170] ;  /* 0x0001700001187983 */ /* 0x000ee80000100800 */
[----:B------:R1:W-:Y:S01]  /*1bcb0*/  @!P1 ST.E.64 [R8.64], R48 ;  /* 0x0000003008009985 */ /* 0x0003e2000c101b0c */
[----:B------:R-:W-:-:S03]  /*1bcc0*/  ISETP.GE.AND P4, PT, R22, c[0x0][0x3c8], PT ;  /* 0x0000f20016007a0c */ /* 0x000fc60003f86270 */
[----:B------:R1:W-:Y:S04]  /*1bcd0*/  @!P0 ST.E.64 [R2.64], R52 ;  /* 0x0000003402008985 */ /* 0x0003e8000c101b0c */
[----:B------:R-:W5:Y:S01]  /*1bce0*/  LDL R10, [R1+0xf0] ;  /* 0x0000f000010a7983 */ /* 0x000f620000100800 */
[----:B-1----:R-:W-:-:S04]  /*1bcf0*/  @!P6 LEA R8, P1, R25, R0, 0x2 ;  /* 0x000000001908e211 */ /* 0x002fc800078210ff */
[----:B------:R-:W-:Y:S02]  /*1bd00*/  @!P6 LEA.HI.X R9, R25, R4, R29, 0x2, P1 ;  /* 0x000000041909e211 */ /* 0x000fe400008f141d */
[----:B------:R-:W-:Y:S01]  /*1bd10*/  ISETP.GE.AND P3, PT, R26, c[0x0][0x3c8], PT ;  /* 0x0000f2001a007a0c */ /* 0x000fe20003f66270 */
[----:B------:R-:W5:Y:S04]  /*1bd20*/  LDL R25, [R1+0x16c] ;  /* 0x00016c0001197983 */ /* 0x000f680000100800 */
[----:B------:R-:W5:Y:S01]  /*1bd30*/  LDL R29, [R1+0xe0] ;  /* 0x0000e000011d7983 */ /* 0x000f620000100800 */
[C---:B------:R-:W-:Y:S02]  /*1bd40*/  ISETP.GE.AND P2, PT, R17.reuse, c[0x0][0x3c8], PT ;  /* 0x0000f20011007a0c */ /* 0x040fe40003f46270 */
[----:B------:R-:W-:-:S11]  /*1bd50*/  ISETP.GE.AND P1, PT, R17, c[0x0][0x3c8], PT ;  /* 0x0000f20011007a0c */ /* 0x000fd60003f26270 */
[----:B------:R-:W-:-:S04]  /*1bd60*/  @!P2 LEA R12, P0, R17, R0, 0x2 ;  /* 0x00000000110ca211 */ /* 0x000fc800078010ff */
[----:B------:R-:W-:Y:S02]  /*1bd70*/  @!P2 LEA.HI.X R13, R17, R4, R15, 0x2, P0 ;  /* 0x00000004110da211 */ /* 0x000fe400000f140f */
[----:B------:R-:W-:Y:S01]  /*1bd80*/  ISETP.GE.AND P2, PT, R20, c[0x0][0x3c8], PT ;  /* 0x0000f20014007a0c */ /* 0x000fe20003f46270 */
[----:B------:R-:W5:Y:S01]  /*1bd90*/  LDL R15, [R1+0xec] ;  /* 0x0000ec00010f7983 */ /* 0x000f620000100800 */
[----:B------:R-:W-:-:S03]  /*1bda0*/  @!P5 LEA R2, P0, R14, R0, 0x2 ;  /* 0x000000000e02d211 */ /* 0x000fc600078010ff */
[----:B------:R1:W-:Y:S01]  /*1bdb0*/  @!P1 ST.E.64 [R12.64], R56 ;  /* 0x000000380c009985 */ /* 0x0003e2000c101b0c */
[----:B------:R-:W-:-:S03]  /*1bdc0*/  @!P5 LEA.HI.X R3, R14, R4, R21, 0x2, P0 ;  /* 0x000000040e03d211 */ /* 0x000fc600000f1415 */
[----:B------:R-:W-:Y:S04]  /*1bdd0*/  @!P6 ST.E.64 [R8.64], R60 ;  /* 0x0000003c0800e985 */ /* 0x000fe8000c101b0c */
[----:B------:R-:W5:Y:S04]  /*1bde0*/  LDL R21, [R1+0x168] ;  /* 0x0001680001157983 */ /* 0x000f680000100800 */
[----:B------:R1:W-:Y:S04]  /*1bdf0*/  @!P5 ST.E.64 [R2.64], R64 ;  /* 0x000000400200d985 */ /* 0x0003e8000c101b0c */
[----:B------:R-:W5:Y:S04]  /*1be00*/  LDL R14, [R1+0x164] ;  /* 0x00016400010e7983 */ /* 0x000f680000100800 */
[----:B------:R-:W5:Y:S01]  /*1be10*/  LDL R17, [R1+0xe8] ;  /* 0x0000e80001117983 */ /* 0x000f620000100800 */
[----:B-1----:R-:W-:-:S02]  /*1be20*/  @!P4 LEA R12, P0, R22, R0, 0x2 ;  /* 0x00000000160cc211 */ /* 0x002fc400078010ff */
[-C--:B------:R-:W-:Y:S02]  /*1be30*/  @!P2 LEA R2, P1, R20, R0.reuse, 0x2 ;  /* 0x000000001402a211 */ /* 0x080fe400078210ff */
[----:B------:R-:W-:-:S11]  /*1be40*/  @!P3 LEA R8, P6, R26, R0, 0x2 ;  /* 0x000000001a08b211 */ /* 0x000fd600078c10ff */
[----:B------:R-:W-:Y:S02]  /*1be50*/  P2R R3, PR, RZ, 0x2 ;  /* 0x00000002ff037803 */ /* 0x000fe40000000000 */
[-C--:B--2---:R-:W-:Y:S02]  /*1be60*/  @!P4 LEA.HI.X R13, R22, R4.reuse, R28, 0x2, P0 ;  /* 0x00000004160dc211 */ /* 0x084fe400000f141c */
[----:B------:R-:W2:Y:S01]  /*1be70*/  LDL R22, [R1+0xb0] ;  /* 0x0000b00001167983 */ /* 0x000ea20000100800 */
[----:B----4-:R-:W-:-:S03]  /*1be80*/  @!P3 LEA.HI.X R9, R26, R4, R27, 0x2, P6 ;  /* 0x000000041a09b211 */ /* 0x010fc600030f141b */
[----:B------:R-:W4:Y:S01]  /*1be90*/  LDL R28, [R1+0x14c] ;  /* 0x00014c00011c7983 */ /* 0x000f220000100800 */
[----:B------:R-:W-:-:S03]  /*1bea0*/  ISETP.NE.AND P6, PT, R3, RZ, PT ;  /* 0x000000ff0300720c */ /* 0x000fc60003fc5270 */
[----:B------:R-:W4:Y:S01]  /*1beb0*/  LDL R26, [R1+0x160] ;  /* 0x00016000011a7983 */ /* 0x000f220000100800 */
[----:B------:R-:W-:-:S03]  /*1bec0*/  ISETP.GE.AND P5, PT, R23, c[0x0][0x3c8], PT ;  /* 0x0000f20017007a0c */ /* 0x000fc60003fa6270 */
[----:B------:R-:W4:Y:S01]  /*1bed0*/  LDL R27, [R1+0xdc] ;  /* 0x0000dc00011b7983 */ /* 0x000f220000100800 */
[----:B---3--:R-:W-:-:S03]  /*1bee0*/  @!P2 LEA.HI.X R3, R20, R4, R24, 0x2, P6 ;  /* 0x000000041403a211 */ /* 0x008fc600030f1418 */
[----:B------:R-:W3:Y:S04]  /*1bef0*/  LDL R24, [R1+0x15c] ;  /* 0x00015c0001187983 */ /* 0x000ee80000100800 */
[----:B------:R-:W3:Y:S01]  /*1bf00*/  LDL R20, [R1+0x158] ;  /* 0x0001580001147983 */ /* 0x000ee20000100800 */
[----:B-----5:R-:W-:Y:S02]  /*1bf10*/  ISETP.GE.AND P1, PT, R19, c[0x0][0x3c8], PT ;  /* 0x0000f20013007a0c */ /* 0x020fe40003f26270 */
[----:B------:R-:W-:Y:S01]  /*1bf20*/  ISETP.GE.AND P0, PT, R10, c[0x0][0x3c8], PT ;  /* 0x0000f2000a007a0c */ /* 0x000fe20003f06270 */
[----:B------:R1:W-:Y:S04]  /*1bf30*/  @!P4 ST.E.64 [R12.64], R68 ;  /* 0x000000440c00c985 */ /* 0x0003e8000c101b0c */
[----:B------:R5:W-:Y:S04]  /*1bf40*/  @!P3 ST.E.64 [R8.64], R72 ;  /* 0x000000480800b985 */ /* 0x000be8000c101b0c */
[----:B------:R5:W-:Y:S01]  /*1bf50*/  @!P2 ST.E.64 [R2.64], R76 ;  /* 0x0000004c0200a985 */ /* 0x000be2000c101b0c */
[----:B-1----:R-:W-:-:S02]  /*1bf60*/  @!P5 LEA R12, P2, R23, R0, 0x2 ;  /* 0x00000000170cd211 */ /* 0x002fc400078410ff */
[----:B-----5:R-:W-:Y:S02]  /*1bf70*/  @!P1 LEA R8, P3, R19, R0, 0x2 ;  /* 0x0000000013089211 */ /* 0x020fe400078610ff */
[----:B------:R-:W-:Y:S02]  /*1bf80*/  @!P5 LEA.HI.X R13, R23, R4, R25, 0x2, P2 ;  /* 0x00000004170dd211 */ /* 0x000fe400010f1419 */
[----:B------:R-:W-:Y:S01]  /*1bf90*/  @!P0 LEA R2, P2, R10, R0, 0x2 ;  /* 0x000000000a028211 */ /* 0x000fe200078410ff */
[----:B------:R-:W5:Y:S04]  /*1bfa0*/  LDL R25, [R1+0xd8] ;  /* 0x0000d80001197983 */ /* 0x000f680000100800 */
[----:B------:R-:W-:Y:S04]  /*1bfb0*/  @!P5 ST.E.64 [R12.64], R80 ;  /* 0x000000500c00d985 */ /* 0x000fe8000c101b0c */
[----:B------:R-:W5:Y:S01]  /*1bfc0*/  LDL R23, [R1+0xd0] ;  /* 0x0000d00001177983 */ /* 0x000f620000100800 */
[----:B------:R-:W-:-:S02]  /*1bfd0*/  ISETP.GE.AND P6, PT, R15, c[0x0][0x3c8], PT ;  /* 0x0000f2000f007a0c */ /* 0x000fc40003fc6270 */
[-C--:B------:R-:W-:Y:S02]  /*1bfe0*/  @!P1 LEA.HI.X R9, R19, R4.reuse, R21, 0x2, P3 ;  /* 0x0000000413099211 */ /* 0x080fe400018f1415 */
[----:B------:R-:W5:Y:S01]  /*1bff0*/  LDL R21, [R1+0xcc] ;  /* 0x0000cc0001157983 */ /* 0x000f620000100800 */
[----:B------:R-:W-:-:S03]  /*1c000*/  @!P0 LEA.HI.X R3, R10, R4, R14, 0x2, P2 ;  /* 0x000000040a038211 */ /* 0x000fc600010f140e */
[----:B------:R-:W5:Y:S04]  /*1c010*/  LDL R19, [R1+0xc8] ;  /* 0x0000c80001137983 */ /* 0x000f680000100800 */
[----:B------:R-:W5:Y:S04]  /*1c020*/  LDL R14, [R1+0xd4] ;  /* 0x0000d400010e7983 */ /* 0x000f680000100800 */
[----:B------:R1:W-:Y:S04]  /*1c030*/  @!P1 ST.E.64 [R8.64], R84 ;  /* 0x0000005408009985 */ /* 0x0003e8000c101b0c */
[----:B------:R2:W-:Y:S01]  /*1c040*/  @!P0 ST.E.64 [R2.64], R88 ;  /* 0x0000005802008985 */ /* 0x0005e2000c101b0c */
[----:B------:R-:W-:-:S03]  /*1c050*/  ISETP.GE.AND P4, PT, R17, c[0x0][0x3c8], PT ;  /* 0x0000f20011007a0c */ /* 0x000fc60003f86270 */
[----:B------:R-:W5:Y:S01]  /*1c060*/  LDL R10, [R1+0xc4] ;  /* 0x0000c400010a7983 */ /* 0x000f620000100800 */
[----:B-1----:R-:W-:Y:S02]  /*1c070*/  @!P6 LEA R8, P5, R15, R0, 0x2 ;  /* 0x000000000f08e211 */ /* 0x002fe400078a10ff */
[----:B--2---:R-:W-:-:S13]  /*1c080*/  ISETP.GE.AND P3, PT, R22, c[0x0][0x3c8], PT ;  /* 0x0000f20016007a0c */ /* 0x004fda0003f66270 */
[----:B------:R-:W-:-:S04]  /*1c090*/  @!P3 LEA R12, P0, R22, R0, 0x2 ;  /* 0x00000000160cb211 */ /* 0x000fc800078010ff */
[-C--:B----4-:R-:W-:Y:S02]  /*1c0a0*/  @!P3 LEA.HI.X R13, R22, R4.reuse, R26, 0x2, P0 ;  /* 0x00000004160db211 */ /* 0x090fe400000f141a */
[----:B------:R-:W2:Y:S01]  /*1c0b0*/  LDL R26, [R1+0x148] ;  /* 0x00014800011a7983 */ /* 0x000ea20000100800 */
[----:B---3--:R-:W-:-:S03]  /*1c0c0*/  @!P6 LEA.HI.X R9, R15, R4, R24, 0x2, P5 ;  /* 0x000000040f09e211 */ /* 0x008fc600028f1418 */
[----:B------:R-:W3:Y:S01]  /*1c0d0*/  LDL R15, [R1+0x144] ;  /* 0x00014400010f7983 */ /* 0x000ee20000100800 */
[----:B------:R-:W-:-:S03]  /*1c0e0*/  @!P4 LEA R2, P3, R17, R0, 0x2 ;  /* 0x000000001102c211 */ /* 0x000fc600078610ff */
[----:B------:R-:W4:Y:S01]  /*1c0f0*/  LDL R24, [R1+0x140] ;  /* 0x0001400001187983 */ /* 0x000f220000100800 */
[----:B------:R-:W-:Y:S02]  /*1c100*/  ISETP.GE.AND P5, PT, R22, c[0x0][0x3c8], PT ;  /* 0x0000f20016007a0c */ /* 0x000fe40003fa6270 */
[----:B------:R-:W-:Y:S01]  /*1c110*/  @!P4 LEA.HI.X R3, R17, R4, R20, 0x2, P3 ;  /* 0x000000041103c211 */ /* 0x000fe200018f1414 */
[----:B------:R-:W4:Y:S04]  /*1c120*/  LDL R22, [R1+0x13c] ;  /* 0x00013c0001167983 */ /* 0x000f280000100800 */
[----:B------:R-:W4:Y:S04]  /*1c130*/  LDL R20, [R1+0x138] ;  /* 0x0001380001147983 */ /* 0x000f280000100800 */
[----:B------:R-:W4:Y:S01]  /*1c140*/  LDL R17, [R1+0x134] ;  /* 0x0001340001117983 */ /* 0x000f220000100800 */
[----:B------:R-:W-:-:S03]  /*1c150*/  ISETP.GE.AND P1, PT, R29, c[0x0][0x3c8], PT ;  /* 0x0000f2001d007a0c */ /* 0x000fc60003f26270 */
[----:B------:R-:W-:Y:S01]  /*1c160*/  @!P5 ST.E.64 [R12.64], R92 ;  /* 0x0000005c0c00d985 */ /* 0x000fe2000c101b0c */
[----:B------:R-:W-:-:S03]  /*1c170*/  ISETP.GE.AND P2, PT, R31, c[0x0][0x3c8], PT ;  /* 0x0000f2001f007a0c */ /* 0x000fc60003f46270 */
[----:B------:R1:W-:Y:S04]  /*1c180*/  @!P6 ST.E.64 [R8.64], R96 ;  /* 0x000000600800e985 */ /* 0x0003e8000c101b0c */
[----:B------:R5:W-:Y:S01]  /*1c190*/  @!P4 ST.E.64 [R2.64], R100 ;  /* 0x000000640200c985 */ /* 0x000be2000c101b0c */
[----:B------:R-:W-:Y:S02]  /*1c1a0*/  ISETP.GE.AND P0, PT, R27, c[0x0][0x3c8], PT ;  /* 0x0000f2001b007a0c */ /* 0x000fe40003f06270 */
[----:B-1----:R-:W-:-:S03]  /*1c1b0*/  @!P1 LEA R8, P4, R29, R0, 0x2 ;  /* 0x000000001d089211 */ /* 0x002fc600078810ff */
[----:B------:R-:W-:Y:S02]  /*1c1c0*/  @!P2 LEA R12, P3, R31, R0, 0x2 ;  /* 0x000000001f0ca211 */ /* 0x000fe400078610ff */
[----:B-----5:R-:W-:Y:S02]  /*1c1d0*/  ISETP.GE.AND P5, PT, R25, c[0x0][0x3c8], PT ;  /* 0x0000f20019007a0c */ /* 0x020fe40003fa6270 */
[----:B------:R-:W-:-:S04]  /*1c1e0*/  @!P2 LEA.HI.X R13, R31, R4, R32, 0x2, P3 ;  /* 0x000000041f0da211 */ /* 0x000fc800018f1420 */
[----:B------:R-:W-:Y:S02]  /*1c1f0*/  @!P0 LEA R2, P6, R27, R0, 0x2 ;  /* 0x000000001b028211 */ /* 0x000fe400078c10ff */
[----:B------:R-:W-:-:S04]  /*1c200*/  P2R R3, PR, RZ, 0x10 ;  /* 0x00000010ff037803 */ /* 0x000fc80000000000 */
[----:B------:R-:W-:Y:S02]  /*1c210*/  ISETP.NE.AND P3, PT, R3, RZ, PT ;  /* 0x000000ff0300720c */ /* 0x000fe40003f65270 */
[-C--:B------:R-:W-:Y:S02]  /*1c220*/  @!P0 LEA.HI.X R3, R27, R4.reuse, R28, 0x2, P6 ;  /* 0x000000041b038211 */ /* 0x080fe400030f141c */
[----:B------:R-:W-:Y:S01]  /*1c230*/  @!P1 LEA.HI.X R9, R29, R4, R30, 0x2, P3 ;  /* 0x000000041d099211 */ /* 0x000fe200018f141e */
[----:B------:R-:W-:Y:S01]  /*1c240*/  @!P2 ST.E.64 [R12.64], R104 ;  /* 0x000000680c00a985 */ /* 0x000fe2000c101b0c */
[----:B------:R-:W-:-:S03]  /*1c250*/  ISETP.GE.AND P3, PT, R23, c[0x0][0x3c8], PT ;  /* 0x0000f20017007a0c */ /* 0x000fc60003f66270 */
[----:B------:R1:W-:Y:S04]  /*1c260*/  @!P1 ST.E.64 [R8.64], R108 ;  /* 0x0000006c08009985 */ /* 0x0003e8000c101b0c */
[----:B------:R5:W-:Y:S01]  /*1c270*/  @!P0 ST.E.64 [R2.64], R112 ;  /* 0x0000007002008985 */ /* 0x000be2000c101b0c */
[----:B-1----:R-:W-:Y:S02]  /*1c280*/  @!P5 LEA R8, P0, R25, R0, 0x2 ;  /* 0x000000001908d211 */ /* 0x002fe400078010ff */
[----:B------:R-:W-:-:S13]  /*1c290*/  ISETP.GE.AND P4, PT, R14, c[0x0][0x3c8], PT ;  /* 0x0000f2000e007a0c */ /* 0x000fda0003f86270 */
[----:B-----5:R-:W-:Y:S02]  /*1c2a0*/  @!P4 LEA R2, P6, R14, R0, 0x2 ;  /* 0x000000000e02c211 */ /* 0x020fe400078c10ff */
[----:B------:R-:W-:Y:S02]  /*1c2b0*/  ISETP.GE.AND P2, PT, R21, c[0x0][0x3c8], PT ;  /* 0x0000f20015007a0c */ /* 0x000fe40003f46270 */
[----:B------:R-:W-:Y:S02]  /*1c2c0*/  ISETP.GE.AND P1, PT, R19, c[0x0][0x3c8], PT ;  /* 0x0000f20013007a0c */ /* 0x000fe40003f26270 */
[----:B--2---:R-:W-:-:S05]  /*1c2d0*/  @!P5 LEA.HI.X R9, R25, R4, R26, 0x2, P0 ;  /* 0x000000041909d211 */ /* 0x004fca00000f141a */
[----:B------:R-:W-:Y:S01]  /*1c2e0*/  @!P5 ST.E.64 [R8.64], R116 ;  /* 0x000000740800d985 */ /* 0x000fe2000c101b0c */
[----:B---3--:R-:W-:Y:S02]  /*1c2f0*/  @!P4 LEA.HI.X R3, R14, R4, R15, 0x2, P6 ;  /* 0x000000040e03c211 */ /* 0x008fe400030f140f */
[-C--:B------:R-:W-:Y:S02]  /*1c300*/  @!P3 LEA R14, P5, R23, R0.reuse, 0x2 ;  /* 0x00000000170eb211 */ /* 0x080fe400078a10ff */
[----:B------:R-:W-:Y:S01]  /*1c310*/  ISETP.GE.AND P0, PT, R10, c[0x0][0x3c8], PT ;  /* 0x0000f2000a007a0c */ /* 0x000fe20003f06270 */
[----:B------:R1:W-:Y:S01]  /*1c320*/  @!P4 ST.E.64 [R2.64], R120 ;  /* 0x000000780200c985 */ /* 0x0003e2000c101b0c */
[----:B------:R-:W-:-:S04]  /*1c330*/  @!P2 LEA R12, P6, R21, R0, 0x2 ;  /* 0x00000000150ca211 */ /* 0x000fc800078c10ff */
[----:B----4-:R-:W-:-:S05]  /*1c340*/  @!P2 LEA.HI.X R13, R21, R4, R22, 0x2, P6 ;  /* 0x00000004150da211 */ /* 0x010fca00030f1416 */
[----:B-1----:R-:W-:-:S04]  /*1c350*/  P2R R2, PR, RZ, 0x20 ;  /* 0x00000020ff027803 */ /* 0x002fc80000000000 */
[----:B------:R-:W-:Y:S02]  /*1c360*/  ISETP.NE.AND P4, PT, R2, RZ, PT ;  /* 0x000000ff0200720c */ /* 0x000fe40003f85270 */
[----:B------:R-:W-:Y:S02]  /*1c370*/  @!P1 LEA R8, P5, R19, R0, 0x2 ;  /* 0x0000000013089211 */ /* 0x000fe400078a10ff */
[----:B------:R-:W-:Y:S02]  /*1c380*/  @!P3 LEA.HI.X R15, R23, R4, R24, 0x2, P4 ;  /* 0x00000004170fb211 */ /* 0x000fe400020f1418 */
[C---:B------:R-:W-:Y:S02]  /*1c390*/  @!P0 LEA R2, P4, R10.reuse, R0, 0x2 ;  /* 0x000000000a028211 */ /* 0x040fe400078810ff */
[-C--:B------:R-:W-:Y:S02]  /*1c3a0*/  @!P1 LEA.HI.X R9, R19, R4.reuse, R20, 0x2, P5 ;  /* 0x0000000413099211 */ /* 0x080fe400028f1414 */
[----:B------:R-:W-:Y:S01]  /*1c3b0*/  @!P0 LEA.HI.X R3, R10, R4, R17, 0x2, P4 ;  /* 0x000000040a038211 */ /* 0x000fe200020f1411 */
[----:B------:R1:W-:Y:S04]  /*1c3c0*/  @!P3 ST.E.64 [R14.64], R124 ;  /* 0x0000007c0e00b985 */ /* 0x0003e8000c101b0c */
[----:B------:R1:W-:Y:S04]  /*1c3d0*/  @!P2 ST.E.64 [R12.64], R128 ;  /* 0x000000800c00a985 */ /* 0x0003e8000c101b0c */
[----:B------:R1:W-:Y:S04]  /*1c3e0*/  @!P1 ST.E.64 [R8.64], R132 ;  /* 0x0000008408009985 */ /* 0x0003e8000c101b0c */
[----:B------:R1:W-:Y:S02]  /*1c3f0*/  @!P0 ST.E.64 [R2.64], R136 ;  /* 0x0000008802008985 */ /* 0x0003e4000c101b0c */
.L_x_1981:
[----:B------:R-:W-:Y:S05]  /*1c400*/  BSYNC B0 ;  /* 0x0000000000007941 */ /* 0x000fea0003800000 */
.L_x_1980:
[----:B------:R-:W-:Y:S05]  /*1c410*/  BRA.DIV ~URZ, `(.L_x_1982) ;  /* 0x00003a327f007947 */ /* 0x000fea000b800000 */
[----:B--2---:R2:W1:Y:S04]  /*1c420*/  SHFL.IDX PT, R4, R7, 0x1, 0x1c1f ;  /* 0x003c1f0007047f89 */ /* 0x00446800000e0000 */
[----:B----4-:R2:W4:Y:S02]  /*1c430*/  SHFL.IDX PT, R0, R5, 0x1, 0x1c1f ;  /* 0x003c1f0005007f89 */ /* 0x01052400000e0000 */
.L_x_2040:
[----:B------:R-:W-:-:S13]  /*1c440*/  ISETP.GE.AND P0, PT, R16, R18, PT ;  /* 0x000000121000720c */ /* 0x000fda0003f06270 */
[----:B------:R-:W-:Y:S05]  /*1c450*/  @P0 BRA `(.L_x_1977) ;  /* 0x00001b4000000947 */ /* 0x000fea0003800000 */
[----:B-1----:R-:W5:Y:S04]  /*1c460*/  LDL R8, [R1+0x130] ;  /* 0x0001300001087983 */ /* 0x002f680000100800 */
[----:B--2---:R-:W2:Y:S04]  /*1c470*/  LDL R24, [R1+0x128] ;  /* 0x0001280001187983 */ /* 0x004ea80000100800 */
[----:B---3--:R-:W3:Y:S04]  /*1c480*/  LDL R7, [R1+0x12c] ;  /* 0x00012c0001077983 */ /* 0x008ee80000100800 */
[----:B----4-:R-:W4:Y:S04]  /*1c490*/  LDL R10, [R1+0x124] ;  /* 0x00012400010a7983 */ /* 0x010f280000100800 */
        /* <DEDUP_REMOVED lines=15> */
[----:B-----5:R-:W-:-:S02]  /*1c590*/  ISETP.GE.AND P3, PT, R8, c[0x0][0x3c8], PT ;  /* 0x0000f20008007a0c */ /* 0x020fc40003f66270 */
[----:B--2---:R-:W-:Y:S02]  /*1c5a0*/  ISETP.GE.AND P1, PT, R24, c[0x0][0x3c8], PT ;  /* 0x0000f20018007a0c */ /* 0x004fe40003f26270 */
[----:B---3--:R-:W-:-:S09]  /*1c5b0*/  ISETP.GE.AND P2, PT, R7, c[0x0][0x3c8], PT ;  /* 0x0000f20007007a0c */ /* 0x008fd20003f46270 */
[----:B------:R-:W-:Y:S02]  /*1c5c0*/  @!P3 IMAD.MOV.U32 R2, RZ, RZ, R0 ;  /* 0x000000ffff02b224 */ /* 0x000fe400078e0000 */
[----:B------:R-:W-:Y:S01]  /*1c5d0*/  @!P3 IMAD.MOV.U32 R3, RZ, RZ, R4 ;  /* 0x000000ffff03b224 */ /* 0x000fe200078e0004 */
[----:B----4-:R-:W-:-:S03]  /*1c5e0*/  ISETP.GE.AND P0, PT, R10, c[0x0][0x3c8], PT ;  /* 0x0000f2000a007a0c */ /* 0x010fc60003f06270 */
[----:B------:R-:W-:Y:S01]  /*1c5f0*/  @!P3 IMAD.WIDE R2, R8, 0x4, R2 ;  /* 0x000000040802b825 */ /* 0x000fe200078e0202 */
[----:B------:R-:W-:-:S04]  /*1c600*/  @!P1 LEA R8, P4, R24, R0, 0x2 ;  /* 0x0000000018089211 */ /* 0x000fc800078810ff */
[----:B------:R1:W-:Y:S01]  /*1c610*/  @!P3 ST.E.64 [R2.64], R170 ;  /* 0x000000aa0200b985 */ /* 0x0003e2000c101b0c */
[C---:B------:R-:W-:Y:S02]  /*1c620*/  @!P2 LEA R12, P3, R7.reuse, R0, 0x2 ;  /* 0x00000000070ca211 */ /* 0x040fe400078610ff */
[-C--:B------:R-:W-:Y:S02]  /*1c630*/  @!P1 LEA.HI.X R9, R24, R4.reuse, R25, 0x2, P4 ;  /* 0x0000000418099211 */ /* 0x080fe400020f1419 */
[----:B------:R-:W2:Y:S01]  /*1c640*/  LDL R25, [R1+0x194] ;  /* 0x0001940001197983 */ /* 0x000ea20000100800 */
[----:B------:R-:W-:-:S03]  /*1c650*/  @!P2 LEA.HI.X R13, R7, R4, R20, 0x2, P3 ;  /* 0x00000004070da211 */ /* 0x000fc600018f1414 */
[----:B------:R-:W3:Y:S01]  /*1c660*/  LDL R20, [R1+0xb4] ;  /* 0x0000b40001147983 */ /* 0x000ee20000100800 */
[----:B------:R-:W-:Y:S02]  /*1c670*/  ISETP.GE.AND P4, PT, R19, c[0x0][0x3c8], PT ;  /* 0x0000f20013007a0c */ /* 0x000fe40003f86270 */
[----:B------:R-:W-:Y:S01]  /*1c680*/  ISETP.GE.AND P6, PT, R15, c[0x0][0x3c8], PT ;  /* 0x0000f2000f007a0c */ /* 0x000fe20003fc6270 */
[----:B------:R-:W4:Y:S04]  /*1c690*/  LDL R7, [R1+0x110] ;  /* 0x0001100001077983 */ /* 0x000f280000100800 */
[----:B------:R5:W-:Y:S04]  /*1c6a0*/  @!P2 ST.E.64 [R12.64], R166 ;  /* 0x000000a60c00a985 */ /* 0x000be8000c101b0c */
[----:B------:R-:W4:Y:S01]  /*1c6b0*/  LDL R24, [R1+0x108] ;  /* 0x0001080001187983 */ /* 0x000f220000100800 */
[----:B-1----:R-:W-:-:S04]  /*1c6c0*/  @!P0 LEA R2, P3, R10, R0, 0x2 ;  /* 0x000000000a028211 */ /* 0x002fc800078610ff */
[----:B------:R-:W-:Y:S02]  /*1c6d0*/  @!P0 LEA.HI.X R3, R10, R4, R21, 0x2, P3 ;  /* 0x000000040a038211 */ /* 0x000fe400018f1415 */
[----:B------:R-:W4:Y:S01]  /*1c6e0*/  LDL R21, [R1+0x18c] ;  /* 0x00018c0001157983 */ /* 0x000f220000100800 */
[----:B------:R-:W-:-:S03]  /*1c6f0*/  ISETP.GE.AND P3, PT, R22, c[0x0][0x3c8], PT ;  /* 0x0000f20016007a0c */ /* 0x000fc60003f66270 */
[----:B------:R1:W-:Y:S04]  /*1c700*/  @!P1 ST.E.64 [R8.64], R162 ;  /* 0x000000a208009985 */ /* 0x0003e8000c101b0c */
[----:B------:R1:W-:Y:S01]  /*1c710*/  @!P0 ST.E.64 [R2.64], R158 ;  /* 0x0000009e02008985 */ /* 0x0003e2000c101b0c */
[----:B-----5:R-:W-:-:S03]  /*1c720*/  @!P4 LEA R12, P0, R19, R0, 0x2 ;  /* 0x00000000130cc211 */ /* 0x020fc600078010ff */
[----:B------:R-:W5:Y:S01]  /*1c730*/  LDL R10, [R1+0x10c] ;  /* 0x00010c00010a7983 */ /* 0x000f620000100800 */
[----:B------:R-:W-:Y:S02]  /*1c740*/  @!P4 LEA.HI.X R13, R19, R4, R5, 0x2, P0 ;  /* 0x00000004130dc211 */ /* 0x000fe400000f1405 */
[C---:B------:R-:W-:Y:S01]  /*1c750*/  ISETP.GE.AND P0, PT, R22.reuse, c[0x0][0x3c8], PT ;  /* 0x0000f20016007a0c */ /* 0x040fe20003f06270 */
[----:B------:R-:W5:Y:S01]  /*1c760*/  LDL R5, [R1+0x104] ;  /* 0x0001040001057983 */ /* 0x000f620000100800 */
[-C--:B-1----:R-:W-:Y:S02]  /*1c770*/  @!P3 LEA R8, P1, R22, R0.reuse, 0x2 ;  /* 0x000000001608b211 */ /* 0x082fe400078210ff */
[----:B------:R-:W-:-:S04]  /*1c780*/  @!P6 LEA R2, P2, R15, R0, 0x2 ;  /* 0x000000000f02e211 */ /* 0x000fc800078410ff */
[-C--:B------:R-:W-:Y:S02]  /*1c790*/  @!P6 LEA.HI.X R3, R15, R4.reuse, R16, 0x2, P2 ;  /* 0x000000040f03e211 */ /* 0x080fe400010f1410 */
[----:B------:R-:W5:Y:S05]  /*1c7a0*/  LDL R15, [R1+0x188] ;  /* 0x00018800010f7983 */ /* 0x000f6a0000100800 */
[----:B------:R-:W-:Y:S01]  /*1c7b0*/  @!P0 LEA.HI.X R9, R22, R4, R26, 0x2, P1 ;  /* 0x0000000416098211 */ /* 0x000fe200008f141a */
[----:B------:R-:W5:Y:S04]  /*1c7c0*/  LDL R16, [R1+0x180] ;  /* 0x0001800001107983 */ /* 0x000f680000100800 */
[----:B------:R-:W5:Y:S01]  /*1c7d0*/  LDL R22, [R1+0x184] ;  /* 0x0001840001167983 */ /* 0x000f620000100800 */
[----:B------:R-:W-:-:S02]  /*1c7e0*/  ISETP.GE.AND P1, PT, R19, c[0x0][0x3c8], PT ;  /* 0x0000f20013007a0c */ /* 0x000fc40003f26270 */
[----:B------:R-:W-:Y:S01]  /*1c7f0*/  ISETP.GE.AND P4, PT, R23, c[0x0][0x3c8], PT ;  /* 0x0000f20017007a0c */ /* 0x000fe20003f86270 */
[----:B------:R-:W5:Y:S01]  /*1c800*/  LDL R19, [R1+0x100] ;  /* 0x0001000001137983 */ /* 0x000f620000100800 */
[----:B------:R-:W-:Y:S02]  /*1c810*/  ISETP.GE.AND P5, PT, R17, c[0x0][0x3c8], PT ;  /* 0x0000f20011007a0c */ /* 0x000fe40003fa6270 */
[----:B------:R-:W-:Y:S01]  /*1c820*/  ISETP.GE.AND P3, PT, R14, c[0x0][0x3c8], PT ;  /* 0x0000f2000e007a0c */ /* 0x000fe20003f66270 */
[----:B------:R-:W5:Y:S06]  /*1c830*/  LDL R26, [R1+0xe4] ;  /* 0x0000e400011a7983 */ /* 0x000f6c0000100800 */
[----:B------:R-:W-:Y:S04]  /*1c840*/  @!P1 ST.E.64 [R12.64], R154 ;  /* 0x0000009a0c009985 */ /* 0x000fe8000c101b0c */
[----:B------:R1:W-:Y:S04]  /*1c850*/  @!P0 ST.E.64 [R8.64], R150 ;  /* 0x0000009608008985 */ /* 0x0003e8000c101b0c */
[----:B------:R1:W-:Y:S02]  /*1c860*/  @!P6 ST.E.64 [R2.64], R38 ;  /* 0x000000260200e985 */ /* 0x0003e4000c101b0c */
[----:B-1----:R-:W-:-:S02]  /*1c870*/  @!P4 LEA R8, P6, R23, R0, 0x2 ;  /* 0x000000001708c211 */ /* 0x002fc400078c10ff */
[----:B------:R-:W-:-:S11]  /*1c880*/  @!P5 LEA R12, P0, R17, R0, 0x2 ;  /* 0x00000000110cd211 */ /* 0x000fd600078010ff */
[----:B------:R-:W-:Y:S02]  /*1c890*/  P2R R2, PR, RZ, 0x40 ;  /* 0x00000040ff027803 */ /* 0x000fe40000000000 */
[-C--:B--2---:R-:W-:Y:S02]  /*1c8a0*/  @!P5 LEA.HI.X R13, R17, R4.reuse, R25, 0x2, P0 ;  /* 0x00000004110dd211 */ /* 0x084fe400000f1419 */
[----:B------:R-:W-:Y:S01]  /*1c8b0*/  ISETP.NE.AND P0, PT, R2, RZ, PT ;  /* 0x000000ff0200720c */ /* 0x000fe20003f05270 */
[----:B------:R-:W2:Y:S01]  /*1c8c0*/  LDL R17, [R1+0xfc] ;  /* 0x0000fc0001117983 */ /* 0x000ea20000100800 */
[----:B---3--:R-:W-:Y:S02]  /*1c8d0*/  ISETP.GE.AND P1, PT, R20, c[0x0][0x3c8], PT ;  /* 0x0000f20014007a0c */ /* 0x008fe40003f26270 */
[----:B------:R-:W-:Y:S01]  /*1c8e0*/  @!P4 LEA.HI.X R9, R23, R4, R18, 0x2, P0 ;  /* 0x000000041709c211 */ /* 0x000fe200000f1412 */
[----:B------:R-:W3:Y:S01]  /*1c8f0*/  LDL R25, [R1+0x17c] ;  /* 0x00017c0001197983 */ /* 0x000ee20000100800 */
[----:B------:R-:W-:-:S03]  /*1c900*/  @!P3 LEA R2, P6, R14, R0, 0x2 ;  /* 0x000000000e02b211 */ /* 0x000fc600078c10ff */
[----:B------:R-:W2:Y:S01]  /*1c910*/  LDL R23, [R1+0x178] ;  /* 0x0001780001177983 */ /* 0x000ea20000100800 */
[----:B----4-:R-:W-:-:S03]  /*1c920*/  ISETP.GE.AND P2, PT, R7, c[0x0][0x3c8], PT ;  /* 0x0000f20007007a0c */ /* 0x010fc60003f46270 */
[----:B------:R-:W-:Y:S04]  /*1c930*/  @!P5 ST.E.64 [R12.64], R42 ;  /* 0x0000002a0c00d985 */ /* 0x000fe8000c101b0c */
[----:B------:R1:W-:Y:S04]  /*1c940*/  @!P4 ST.E.64 [R8.64], R46 ;  /* 0x0000002e0800c985 */ /* 0x0003e8000c101b0c */
[----:B------:R-:W4:Y:S01]  /*1c950*/  LDL R18, [R1+0xf8] ;  /* 0x0000f80001127983 */ /* 0x000f220000100800 */
[----:B------:R-:W-:-:S03]  /*1c960*/  @!P3 LEA.HI.X R3, R14, R4, R21, 0x2, P6 ;  /* 0x000000040e03b211 */ /* 0x000fc600030f1415 */
[----:B------:R-:W4:Y:S04]  /*1c970*/  LDL R21, [R1+0x174] ;  /* 0x0001740001157983 */ /* 0x000f280000100800 */
[----:B------:R5:W-:Y:S04]  /*1c980*/  @!P3 ST.E.64 [R2.64], R50 ;  /* 0x000000320200b985 */ /* 0x000be8000c101b0c */
[----:B------:R-:W4:Y:S01]  /*1c990*/  LDL R14, [R1+0xf4] ;  /* 0x0000f400010e7983 */ /* 0x000f220000100800 */
[-C--:B-1----:R-:W-:Y:S02]  /*1c9a0*/  @!P1 LEA R8, P6, R20, R0.reuse, 0x2 ;  /* 0x0000000014089211 */ /* 0x082fe400078c10ff */
[----:B------:R-:W-:-:S11]  /*1c9b0*/  @!P2 LEA R12, P3, R7, R0, 0x2 ;  /* 0x00000000070ca211 */ /* 0x000fd600078610ff */
[----:B-----5:R-:W-:Y:S02]  /*1c9c0*/  P2R R2, PR, RZ, 0x40 ;  /* 0x00000040ff027803 */ /* 0x020fe40000000000 */
[-C--:B------:R-:W-:Y:S02]  /*1c9d0*/  @!P2 LEA.HI.X R13, R7, R4.reuse, R15, 0x2, P3 ;  /* 0x00000004070da211 */ /* 0x080fe400018f140f */
[----:B------:R-:W-:Y:S01]  /*1c9e0*/  ISETP.NE.AND P3, PT, R2, RZ, PT ;  /* 0x000000ff0200720c */ /* 0x000fe20003f65270 */
[----:B------:R-:W5:Y:S01]  /*1c9f0*/  LDL R15, [R1+0xb0] ;  /* 0x0000b000010f7983 */ /* 0x000f620000100800 */
[----:B------:R-:W-:Y:S02]  /*1ca00*/  ISETP.GE.AND P0, PT, R10, c[0x0][0x3c8], PT ;  /* 0x0000f2000a007a0c */ /* 0x000fe40003f06270 */
[----:B------:R-:W-:Y:S01]  /*1ca10*/  ISETP.GE.AND P4, PT, R5, c[0x0][0x3c8], PT ;  /* 0x0000f20005007a0c */ /* 0x000fe20003f86270 */
[----:B------:R-:W5:Y:S01]  /*1ca20*/  LDL R7, [R1+0xf0] ;  /* 0x0000f00001077983 */ /* 0x000f620000100800 */
[----:B------:R-:W-:-:S03]  /*1ca30*/  @!P1 LEA.HI.X R9, R20, R4, R22, 0x2, P3 ;  /* 0x0000000414099211 */ /* 0x000fc600018f1416 */
[----:B------:R-:W5:Y:S01]  /*1ca40*/  LDL R22, [R1+0x170] ;  /* 0x0001700001167983 */ /* 0x000f620000100800 */
[----:B------:R-:W-:-:S03]  /*1ca50*/  ISETP.GE.AND P3, PT, R19, c[0x0][0x3c8], PT ;  /* 0x0000f20013007a0c */ /* 0x000fc60003f66270 */
[----:B------:R-:W-:Y:S02]  /*1ca60*/  @!P2 ST.E.64 [R12.64], R54 ;  /* 0x000000360c00a985 */ /* 0x000fe4000c101b0c */
[C---:B------:R-:W-:Y:S02]  /*1ca70*/  @!P0 LEA R2, P6, R10.reuse, R0, 0x2 ;  /* 0x000000000a028211 */ /* 0x040fe400078c10ff */
[----:B------:R-:W5:Y:S02]  /*1ca80*/  LDL R20, [R1+0x16c] ;  /* 0x00016c0001147983 */ /* 0x000f640000100800 */
[----:B------:R-:W-:Y:S02]  /*1ca90*/  @!P0 LEA.HI.X R3, R10, R4, R16, 0x2, P6 ;  /* 0x000000040a038211 */ /* 0x000fe400030f1410 */
[----:B------:R-:W-:Y:S04]  /*1caa0*/  @!P1 ST.E.64 [R8.64], R58 ;  /* 0x0000003a08009985 */ /* 0x000fe8000c101b0c */
[----:B------:R1:W-:Y:S04]  /*1cab0*/  @!P0 ST.E.64 [R2.64], R62 ;  /* 0x0000003e02008985 */ /* 0x0003e8000c101b0c */
[----:B------:R-:W5:Y:S01]  /*1cac0*/  LDL R16, [R1+0x168] ;  /* 0x0001680001107983 */ /* 0x000f620000100800 */
[----:B------:R-:W-:-:S03]  /*1cad0*/  ISETP.GE.AND P5, PT, R24, c[0x0][0x3c8], PT ;  /* 0x0000f20018007a0c */ /* 0x000fc60003fa6270 */
[----:B------:R-:W5:Y:S01]  /*1cae0*/  LDL R10, [R1+0xec] ;  /* 0x0000ec00010a7983 */ /* 0x000f620000100800 */
[-C--:B-1----:R-:W-:Y:S02]  /*1caf0*/  @!P3 LEA R2, P1, R19, R0.reuse, 0x2 ;  /* 0x000000001302b211 */ /* 0x082fe400078210ff */
[----:B------:R-:W-:-:S11]  /*1cb00*/  @!P4 LEA R8, P6, R5, R0, 0x2 ;  /* 0x000000000508c211 */ /* 0x000fd600078c10ff */
[----:B------:R-:W-:Y:S02]  /*1cb10*/  P2R R3, PR, RZ, 0x2 ;  /* 0x00000002ff037803 */ /* 0x000fe40000000000 */
[C---:B------:R-:W-:Y:S02]  /*1cb20*/  @!P5 LEA R12, P0, R24.reuse, R0, 0x2 ;  /* 0x00000000180cd211 */ /* 0x040fe400078010ff */
[-C--:B--2---:R-:W-:Y:S02]  /*1cb30*/  @!P4 LEA.HI.X R9, R5, R4.reuse, R23, 0x2, P6 ;  /* 0x000000040509c211 */ /* 0x084fe400030f1417 */
[----:B------:R-:W-:Y:S01]  /*1cb40*/  ISETP.NE.AND P6, PT, R3, RZ, PT ;  /* 0x000000ff0300720c */ /* 0x000fe20003fc5270 */
[----:B------:R-:W2:Y:S01]  /*1cb50*/  LDL R5, [R1+0xe8] ;  /* 0x0000e80001057983 */ /* 0x000ea20000100800 */
[----:B------:R-:W-:Y:S02]  /*1cb60*/  ISETP.GE.AND P2, PT, R17, c[0x0][0x3c8], PT ;  /* 0x0000f20011007a0c */ /* 0x000fe40003f46270 */
[-C--:B---3--:R-:W-:Y:S01]  /*1cb70*/  @!P5 LEA.HI.X R13, R24, R4.reuse, R25, 0x2, P0 ;  /* 0x00000004180dd211 */ /* 0x088fe200000f1419 */
[----:B------:R-:W3:Y:S01]  /*1cb80*/  LDL R23, [R1+0x14c] ;  /* 0x00014c0001177983 */ /* 0x000ee20000100800 */
[----:B----4-:R-:W-:-:S03]  /*1cb90*/  @!P3 LEA.HI.X R3, R19, R4, R21, 0x2, P6 ;  /* 0x000000041303b211 */ /* 0x010fc600030f1415 */
[----:B------:R-:W4:Y:S04]  /*1cba0*/  LDL R24, [R1+0xe0] ;  /* 0x0000e00001187983 */ /* 0x000f280000100800 */
[----:B------:R-:W3:Y:S04]  /*1cbb0*/  LDL R21, [R1+0x164] ;  /* 0x0001640001157983 */ /* 0x000ee80000100800 */
[----:B------:R-:W4:Y:S04]  /*1cbc0*/  LDL R19, [R1+0x160] ;  /* 0x0001600001137983 */ /* 0x000f280000100800 */
[----:B------:R1:W-:Y:S04]  /*1cbd0*/  @!P5 ST.E.64 [R12.64], R66 ;  /* 0x000000420c00d985 */ /* 0x0003e8000c101b0c */
[----:B------:R5:W-:Y:S04]  /*1cbe0*/  @!P4 ST.E.64 [R8.64], R70 ;  /* 0x000000460800c985 */ /* 0x000be8000c101b0c */
[----:B------:R5:W-:Y:S01]  /*1cbf0*/  @!P3 ST.E.64 [R2.64], R74 ;  /* 0x0000004a0200b985 */ /* 0x000be2000c101b0c */
[----:B------:R-:W-:-:S03]  /*1cc00*/  ISETP.GE.AND P1, PT, R18, c[0x0][0x3c8], PT ;  /* 0x0000f20012007a0c */ /* 0x000fc60003f26270 */
[----:B------:R-:W4:Y:S01]  /*1cc10*/  LDL R25, [R1+0x150] ;  /* 0x0001500001197983 */ /* 0x000f220000100800 */
[----:B-1----:R-:W-:-:S04]  /*1cc20*/  @!P2 LEA R12, P3, R17, R0, 0x2 ;  /* 0x00000000110ca211 */ /* 0x002fc800078610ff */
[----:B-----5:R-:W-:Y:S02]  /*1cc30*/  @!P2 LEA.HI.X R13, R17, R4, R22, 0x2, P3 ;  /* 0x00000004110da211 */ /* 0x020fe400018f1416 */
[----:B------:R-:W5:Y:S03]  /*1cc40*/  LDL R17, [R1+0x15c] ;  /* 0x00015c0001117983 */ /* 0x000f660000100800 */
[----:B------:R-:W-:Y:S02]  /*1cc50*/  @!P1 LEA R8, P6, R18, R0, 0x2 ;  /* 0x0000000012089211 */ /* 0x000fe400078c10ff */
[----:B------:R-:W-:Y:S01]  /*1cc60*/  ISETP.GE.AND P0, PT, R14, c[0x0][0x3c8], PT ;  /* 0x0000f2000e007a0c */ /* 0x000fe20003f06270 */
[----:B------:R-:W5:Y:S01]  /*1cc70*/  LDL R22, [R1+0xdc] ;  /* 0x0000dc0001167983 */ /* 0x000f620000100800 */
[----:B------:R-:W-:-:S09]  /*1cc80*/  ISETP.GE.AND P4, PT, R15, c[0x0][0x3c8], PT ;  /* 0x0000f2000f007a0c */ /* 0x000fd20003f86270 */
[----:B------:R-:W-:-:S04]  /*1cc90*/  P2R R2, PR, RZ, 0x40 ;  /* 0x00000040ff027803 */ /* 0x000fc80000000000 */
[----:B------:R-:W-:Y:S02]  /*1cca0*/  ISETP.NE.AND P3, PT, R2, RZ, PT ;  /* 0x000000ff0200720c */ /* 0x000fe40003f65270 */
[----:B------:R-:W-:Y:S02]  /*1ccb0*/  @!P0 LEA R2, P6, R14, R0, 0x2 ;  /* 0x000000000e028211 */ /* 0x000fe400078c10ff */
[-C--:B------:R-:W-:Y:S01]  /*1ccc0*/  @!P1 LEA.HI.X R9, R18, R4.reuse, R20, 0x2, P3 ;  /* 0x0000000412099211 */ /* 0x080fe200018f1414 */
[----:B------:R-:W-:Y:S01]  /*1ccd0*/  @!P2 ST.E.64 [R12.64], R78 ;  /* 0x0000004e0c00a985 */ /* 0x000fe2000c101b0c */
[----:B------:R-:W-:Y:S02]  /*1cce0*/  ISETP.GE.AND P5, PT, R7, c[0x0][0x3c8], PT ;  /* 0x0000f20007007a0c */ /* 0x000fe40003fa6270 */
[----:B------:R-:W-:Y:S01]  /*1ccf0*/  @!P0 LEA.HI.X R3, R14, R4, R16, 0x2, P6 ;  /* 0x000000040e038211 */ /* 0x000fe200030f1410 */
[----:B------:R1:W-:Y:S04]  /*1cd00*/  @!P1 ST.E.64 [R8.64], R82 ;  /* 0x0000005208009985 */ /* 0x0003e8000c101b0c */
[----:B------:R-:W5:Y:S04]  /*1cd10*/  LDL R14, [R1+0xd8] ;  /* 0x0000d800010e7983 */ /* 0x000f680000100800 */
[----:B------:R-:W5:Y:S04]  /*1cd20*/  LDL R20, [R1+0xd4] ;  /* 0x0000d40001147983 */ /* 0x000f680000100800 */
[----:B------:R1:W-:Y:S01]  /*1cd30*/  @!P0 ST.E.64 [R2.64], R86 ;  /* 0x0000005602008985 */ /* 0x0003e2000c101b0c */
[----:B------:R-:W-:-:S03]  /*1cd40*/  ISETP.GE.AND P3, PT, R10, c[0x0][0x3c8], PT ;  /* 0x0000f2000a007a0c */ /* 0x000fc60003f66270 */
[----:B------:R-:W5:Y:S04]  /*1cd50*/  LDL R18, [R1+0xd0] ;  /* 0x0000d00001127983 */ /* 0x000f680000100800 */
[----:B------:R-:W5:Y:S01]  /*1cd60*/  LDL R16, [R1+0xcc] ;  /* 0x0000cc0001107983 */ /* 0x000f620000100800 */
[-C--:B-1----:R-:W-:Y:S02]  /*1cd70*/  @!P4 LEA R8, P6, R15, R0.reuse, 0x2 ;  /* 0x000000000f08c211 */ /* 0x082fe400078c10ff */
[----:B------:R-:W-:-:S11]  /*1cd80*/  @!P5 LEA R12, P0, R7, R0, 0x2 ;  /* 0x00000000070cd211 */ /* 0x000fd600078010ff */
[----:B------:R-:W-:Y:S02]  /*1cd90*/  P2R R2, PR, RZ, 0x40 ;  /* 0x00000040ff027803 */ /* 0x000fe40000000000 */
[----:B--2---:R-:W-:Y:S02]  /*1cda0*/  ISETP.GE.AND P2, PT, R5, c[0x0][0x3c8], PT ;  /* 0x0000f20005007a0c */ /* 0x004fe40003f46270 */
[-C--:B---3--:R-:W-:Y:S02]  /*1cdb0*/  @!P5 LEA.HI.X R13, R7, R4.reuse, R21, 0x2, P0 ;  /* 0x00000004070dd211 */ /* 0x088fe400000f1415 */
[----:B------:R-:W-:Y:S01]  /*1cdc0*/  ISETP.NE.AND P0, PT, R2, RZ, PT ;  /* 0x000000ff0200720c */ /* 0x000fe20003f05270 */
[----:B------:R-:W2:Y:S03]  /*1cdd0*/  LDL R7, [R1+0xc8] ;  /* 0x0000c80001077983 */ /* 0x000ea60000100800 */
[----:B----4-:R-:W-:Y:S01]  /*1cde0*/  @!P4 LEA.HI.X R9, R15, R4, R19, 0x2, P0 ;  /* 0x000000040f09c211 */ /* 0x010fe200000f1413 */
[----:B------:R-:W3:Y:S04]  /*1cdf0*/  LDL R21, [R1+0x144] ;  /* 0x0001440001157983 */ /* 0x000ee80000100800 */
[----:B------:R-:W4:Y:S01]  /*1ce00*/  LDL R15, [R1+0x148] ;  /* 0x00014800010f7983 */ /* 0x000f220000100800 */
[----:B------:R-:W-:-:S03]  /*1ce10*/  @!P3 LEA R2, P6, R10, R0, 0x2 ;  /* 0x000000000a02b211 */ /* 0x000fc600078c10ff */
[----:B------:R-:W2:Y:S04]  /*1ce20*/  LDL R19, [R1+0x140] ;  /* 0x0001400001137983 */ /* 0x000ea80000100800 */
[----:B------:R1:W-:Y:S04]  /*1ce30*/  @!P5 ST.E.64 [R12.64], R90 ;  /* 0x0000005a0c00d985 */ /* 0x0003e8000c101b0c */
[----:B------:R1:W-:Y:S01]  /*1ce40*/  @!P4 ST.E.64 [R8.64], R94 ;  /* 0x0000005e0800c985 */ /* 0x0003e2000c101b0c */
[----:B-----5:R-:W-:-:S03]  /*1ce50*/  @!P3 LEA.HI.X R3, R10, R4, R17, 0x2, P6 ;  /* 0x000000040a03b211 */ /* 0x020fc600030f1411 */
[----:B------:R-:W5:Y:S04]  /*1ce60*/  LDL R17, [R1+0x13c] ;  /* 0x00013c0001117983 */ /* 0x000f680000100800 */
[----:B------:R-:W5:Y:S04]  /*1ce70*/  LDL R10, [R1+0x138] ;  /* 0x00013800010a7983 */ /* 0x000f680000100800 */
[----:B------:R1:W-:Y:S02]  /*1ce80*/  @!P3 ST.E.64 [R2.64], R98 ;  /* 0x000000620200b985 */ /* 0x0003e4000c101b0c */
[----:B-1----:R-:W-:-:S04]  /*1ce90*/  @!P2 LEA R12, P3, R5, R0, 0x2 ;  /* 0x00000000050ca211 */ /* 0x002fc800078610ff */
[----:B------:R-:W-:Y:S02]  /*1cea0*/  @!P2 LEA.HI.X R13, R5, R4, R28, 0x2, P3 ;  /* 0x00000004050da211 */ /* 0x000fe400018f141c */
[----:B------:R-:W5:Y:S01]  /*1ceb0*/  LDL R5, [R1+0xc4] ;  /* 0x0000c40001057983 */ /* 0x000f620000100800 */
[----:B------:R-:W-:Y:S02]  /*1cec0*/  ISETP.GE.AND P1, PT, R26, c[0x0][0x3c8], PT ;  /* 0x0000f2001a007a0c */ /* 0x000fe40003f26270 */
[----:B------:R-:W-:-:S11]  /*1ced0*/  ISETP.GE.AND P0, PT, R24, c[0x0][0x3c8], PT ;  /* 0x0000f20018007a0c */ /* 0x000fd60003f06270 */
[-C--:B------:R-:W-:Y:S02]  /*1cee0*/  @!P1 LEA R8, P4, R26, R0.reuse, 0x2 ;  /* 0x000000001a089211 */ /* 0x080fe400078810ff */
[----:B------:R-:W-:Y:S02]  /*1cef0*/  ISETP.GE.AND P5, PT, R22, c[0x0][0x3c8], PT ;  /* 0x0000f20016007a0c */ /* 0x000fe40003fa6270 */
[----:B------:R-:W-:-:S09]  /*1cf00*/  @!P0 LEA R2, P6, R24, R0, 0x2 ;  /* 0x0000000018028211 */ /* 0x000fd200078c10ff */
[----:B------:R-:W-:-:S04]  /*1cf10*/  P2R R3, PR, RZ, 0x10 ;  /* 0x00000010ff037803 */ /* 0x000fc80000000000 */
[----:B------:R-:W-:Y:S02]  /*1cf20*/  ISETP.NE.AND P3, PT, R3, RZ, PT ;  /* 0x000000ff0300720c */ /* 0x000fe40003f65270 */
        /* <DEDUP_REMOVED lines=9> */
[----:B-1----:R-:W-:-:S04]  /*1cfc0*/  @!P5 LEA R8, P0, R22, R0, 0x2 ;  /* 0x000000001608d211 */ /* 0x002fc800078010ff */
[----:B------:R-:W-:Y:S02]  /*1cfd0*/  @!P5 LEA.HI.X R9, R22, R4, R23, 0x2, P0 ;  /* 0x000000041609d211 */ /* 0x000fe400000f1417 */
[----:B------:R-:W-:-:S03]  /*1cfe0*/  @!P4 LEA R2, P6, R14, R0, 0x2 ;  /* 0x000000000e02c211 */ /* 0x000fc600078c10ff */
[----:B------:R-:W-:Y:S01]  /*1cff0*/  @!P5 ST.E.64 [R8.64], R114 ;  /* 0x000000720800d985 */ /* 0x000fe2000c101b0c */
[----:B----4-:R-:W-:Y:S02]  /*1d000*/  @!P4 LEA.HI.X R3, R14, R4, R15, 0x2, P6 ;  /* 0x000000040e03c211 */ /* 0x010fe400030f140f */
[-C--:B------:R-:W-:Y:S02]  /*1d010*/  @!P3 LEA R14, P5, R20, R0.reuse, 0x2 ;  /* 0x00000000140eb211 */ /* 0x080fe400078a10ff */
[----:B--2---:R-:W-:Y:S01]  /*1d020*/  ISETP.GE.AND P0, PT, R7, c[0x0][0x3c8], PT ;  /* 0x0000f20007007a0c */ /* 0x004fe20003f06270 */
[----:B------:R1:W-:Y:S01]  /*1d030*/  @!P4 ST.E.64 [R2.64], R118 ;  /* 0x000000760200c985 */ /* 0x0003e2000c101b0c */
[----:B------:R-:W-:-:S04]  /*1d040*/  @!P2 LEA R12, P6, R18, R0, 0x2 ;  /* 0x00000000120ca211 */ /* 0x000fc800078c10ff */
[----:B------:R-:W-:-:S05]  /*1d050*/  @!P2 LEA.HI.X R13, R18, R4, R19, 0x2, P6 ;  /* 0x00000004120da211 */ /* 0x000fca00030f1413 */
[----:B-1----:R-:W-:-:S04]  /*1d060*/  P2R R2, PR, RZ, 0x20 ;  /* 0x00000020ff027803 */ /* 0x002fc80000000000 */
[----:B------:R-:W-:Y:S02]  /*1d070*/  ISETP.NE.AND P4, PT, R2, RZ, PT ;  /* 0x000000ff0200720c */ /* 0x000fe40003f85270 */
[----:B------:R-:W-:Y:S02]  /*1d080*/  @!P1 LEA R8, P5, R16, R0, 0x2 ;  /* 0x0000000010089211 */ /* 0x000fe400078a10ff */
[----:B---3--:R-:W-:Y:S02]  /*1d090*/  @!P3 LEA.HI.X R15, R20, R4, R21, 0x2, P4 ;  /* 0x00000004140fb211 */ /* 0x008fe400020f1415 */
[C---:B------:R-:W-:Y:S02]  /*1d0a0*/  @!P0 LEA R2, P4, R7.reuse, R0, 0x2 ;  /* 0x0000000007028211 */ /* 0x040fe400078810ff */
[-C--:B-----5:R-:W-:Y:S02]  /*1d0b0*/  @!P1 LEA.HI.X R9, R16, R4.reuse, R17, 0x2, P5 ;  /* 0x0000000410099211 */ /* 0x0a0fe400028f1411 */
        /* <DEDUP_REMOVED lines=12> */
.L_x_1962:
[----:B------:R-:W-:Y:S01]  /*1d180*/  ISETP.NE.U32.AND P0, PT, RZ, c[0x0][0x508], PT ;  /* 0x00014200ff007a0c */ /* 0x000fe20003f05070 */
[----:B------:R-:W2:Y:S01]  /*1d190*/  LDL.LU R7, [R1+0x84] ;  /* 0x0000840001077983 */ /* 0x000ea20000300800 */
[----:B------:R-:W-:Y:S01]  /*1d1a0*/  ISETP.NE.U32.AND P2, PT, RZ, c[0x0][0x500], PT ;  /* 0x00014000ff007a0c */ /* 0x000fe20003f45070 */
[----:B------:R-:W-:Y:S01]  /*1d1b0*/  IMAD.MOV.U32 R4, RZ, RZ, 0x4 ;  /* 0x00000004ff047424 */ /* 0x000fe200078e00ff */
[----:B------:R-:W-:Y:S01]  /*1d1c0*/  ISETP.NE.AND.EX P0, PT, RZ, c[0x0][0x50c], PT, P0 ;  /* 0x00014300ff007a0c */ /* 0x000fe20003f05300 */
[----:B------:R-:W-:Y:S01]  /*1d1d0*/  IMAD.MOV.U32 R21, RZ, RZ, c[0x0][0x388] ;  /* 0x0000e200ff157624 */ /* 0x000fe200078e00ff */
[----:B------:R-:W-:Y:S01]  /*1d1e0*/  ISETP.NE.AND.EX P2, PT, RZ, c[0x0][0x504], PT, P2 ;  /* 0x00014100ff007a0c */ /* 0x000fe20003f45320 */
[----:B------:R-:W-:Y:S02]  /*1d1f0*/  IMAD.MOV.U32 R0, RZ, RZ, RZ ;  /* 0x000000ffff007224 */ /* 0x000fe400078e00ff */
[----:B------:R-:W-:-:S08]  /*1d200*/  IMAD.WIDE R2, R239, R4, c[0x0][0x500] ;  /* 0x00014000ef027625 */ /* 0x000fd000078e0204 */
[----:B------:R-:W-:Y:S02]  /*1d210*/  @P0 IMAD.WIDE R4, R239, R4, c[0x0][0x508] ;  /* 0x00014200ef040625 */ /* 0x000fe400078e0204 */
[----:B------:R4:W5:Y:S04]  /*1d220*/  @P2 LDG.E R0, [R2.64] ;  /* 0x0000000c02002981 */ /* 0x000968000c1e1900 */
[----:B------:R4:W5:Y:S01]  /*1d230*/  @P0 LDG.E R21, [R4.64] ;  /* 0x0000000c04150981 */ /* 0x000962000c1e1900 */
[----:B--2---:R-:W-:-:S04]  /*1d240*/  ISETP.NE.AND P1, PT, R7, RZ, PT ;  /* 0x000000ff0700720c */ /* 0x004fc80003f25270 */
[----:B------:R-:W-:Y:S01]  /*1d250*/  SEL R20, R7, c[0x0][0x3d4], P1 ;  /* 0x0000f50007147a07 */ /* 0x000fe20000800000 */
[----:B------:R-:W-:Y:S05]  /*1d260*/  @P0 BRA `(.L_x_1983) ;  /* 0x0000004000000947 */ /* 0x000fea0003800000 */
[----:B----4-:R-:W-:Y:S05]  /*1d270*/  @!P2 BRA `(.L_x_1983) ;  /* 0x000000300000a947 */ /* 0x010fea0003800000 */
[----:B------:R2:W4:Y:S04]  /*1d280*/  LDG.E R4, [R2.64] ;  /* 0x0000000c02047981 */ /* 0x000528000c1e1900 */
[----:B--2---:R-:W4:Y:S02]  /*1d290*/  LDG.E R2, [R2.64+0x4] ;  /* 0x0000040c02027981 */ /* 0x004f24000c1e1900 */
[----:B----45:R-:W-:Y:S02]  /*1d2a0*/  IADD3 R21, -R4, R2, RZ ;  /* 0x0000000204157210 */ /* 0x030fe40007ffe1ff */
.L_x_1983:
[----:B----4-:R-:W2:Y:S01]  /*1d2b0*/  S2R R4, SR_TID.X ;  /* 0x0000000000047919 */ /* 0x010ea20000002100 */
        /* <DEDUP_REMOVED lines=12> */
[----:B------:R-:W2:Y:S01]  /*1d380*/  LDL.LU R23, [R1+0xac] ;  /* 0x0000ac0001177983 */ /* 0x000ea20000300800 */
[----:B------:R-:W-:Y:S01]  /*1d390*/  IMAD.MOV.U32 R2, RZ, RZ, 0x368 ;  /* 0x00000368ff027424 */ /* 0x000fe200078e00ff */
[----:B------:R-:W-:-:S04]  /*1d3a0*/  ISETP.GT.AND P2, PT, R20, 0x1, PT ;  /* 0x000000011400780c */ /* 0x000fc80003f44270 */
[----:B------:R-:W-:-:S04]  /*1d3b0*/  SEL R2, R2, 0x328, P2 ;  /* 0x0000032802027807 */ /* 0x000fc80001000000 */
[----:B------:R4:W5:Y:S08]  /*1d3c0*/  LDC.64 R12, c[0x0][R2+0x170] ;  /* 0x00005c00020c7b82 */ /* 0x0009700000000a00 */
[----:B------:R4:W1:Y:S08]  /*1d3d0*/  LDC.64 R8, c[0x0][R2+0x168] ;  /* 0x00005a0002087b82 */ /* 0x0008700000000a00 */
[----:B------:R4:W3:Y:S08]  /*1d3e0*/  LDC.64 R16, c[0x0][R2+0x178] ;  /* 0x00005e0002107b82 */ /* 0x0008f00000000a00 */
[----:B------:R4:W2:Y:S02]  /*1d3f0*/  LDC.64 R14, c[0x0][R2+0x160] ;  /* 0x00005800020e7b82 */ /* 0x0008a40000000a00 */
[----:B----4-:R-:W-:-:S02]  /*1d400*/  IMAD.MOV.U32 R2, RZ, RZ, c[0x0][0x4e8] ;  /* 0x00013a00ff027624 */ /* 0x010fc400078e00ff */
[-C--:B-----5:R-:W-:Y:S02]  /*1d410*/  IMAD R3, R13, R7.reuse, RZ ;  /* 0x000000070d037224 */ /* 0x0a0fe400078e02ff */
[----:B------:R-:W-:Y:S01]  /*1d420*/  IMAD.WIDE.U32 R4, R12, R7, RZ ;  /* 0x000000070c047225 */ /* 0x000fe200078e00ff */
[----:B------:R-:W-:Y:S02]  /*1d430*/  ISETP.NE.AND P0, PT, R2, 0x1, PT ;  /* 0x000000010200780c */ /* 0x000fe40003f05270 */
[----:B------:R-:W-:Y:S01]  /*1d440*/  MOV R2, R10 ;  /* 0x0000000a00027202 */ /* 0x000fe20000000f00 */
[----:B------:R-:W-:Y:S02]  /*1d450*/  IMAD R12, R12, R22, R3 ;  /* 0x000000160c0c7224 */ /* 0x000fe400078e0203 */
[-C--:B-1----:R-:W-:Y:S02]  /*1d460*/  IMAD R13, R9, R243.reuse, RZ ;  /* 0x000000f3090d7224 */ /* 0x082fe400078e02ff */
[----:B------:R-:W-:-:S04]  /*1d470*/  IMAD.WIDE.U32 R8, R8, R243, RZ ;  /* 0x000000f308087225 */ /* 0x000fc800078e00ff */
[----:B------:R-:W-:Y:S01]  /*1d480*/  IMAD.IADD R13, R9, 0x1, R13 ;  /* 0x00000001090d7824 */ /* 0x000fe200078e020d */
[----:B------:R-:W-:Y:S01]  /*1d490*/  IADD3 R9, R5, R12, RZ ;  /* 0x0000000c05097210 */ /* 0x000fe20007ffe0ff */
[----:B------:R-:W-:-:S05]  /*1d4a0*/  @P0 IMAD.HI.U32 R18, R10, c[0x0][0x4ec], RZ ;  /* 0x00013b000a120a27 */ /* 0x000fca00078e00ff */
[----:B------:R-:W-:Y:S02]  /*1d4b0*/  @P0 SHF.R.U32.HI R2, RZ, c[0x0][0x4f0], R18 ;  /* 0x00013c00ff020a19 */ /* 0x000fe40000011612 */
[----:B------:R-:W-:-:S03]  /*1d4c0*/  IADD3 R18, P1, P0, R4, R8, R0 ;  /* 0x0000000804127210 */ /* 0x000fc6000783e000 */
[----:B------:R-:W-:Y:S01]  /*1d4d0*/  IMAD.MOV R8, RZ, RZ, -R2 ;  /* 0x000000ffff087224 */ /* 0x000fe200078e0a02 */
[----:B--2---:R-:W-:-:S05]  /*1d4e0*/  SEL R3, R23, RZ, P2 ;  /* 0x000000ff17037207 */ /* 0x004fca0001000000 */
[-C--:B---3--:R-:W-:Y:S02]  /*1d4f0*/  IMAD R12, R17, R3.reuse, RZ ;  /* 0x00000003110c7224 */ /* 0x088fe400078e02ff */
[----:B------:R-:W-:-:S04]  /*1d500*/  IMAD.WIDE.U32 R4, R16, R3, RZ ;  /* 0x0000000310047225 */ /* 0x000fc800078e00ff */
[----:B------:R-:W-:Y:S01]  /*1d510*/  IMAD R3, R8, c[0x0][0x4e8], R10 ;  /* 0x00013a0008037a24 */ /* 0x000fe200078e020a */
[----:B------:R-:W-:Y:S02]  /*1d520*/  IADD3.X R10, R9, R13, R19, P1, P0 ;  /* 0x0000000d090a7210 */ /* 0x000fe40000fe0413 */
[----:B------:R-:W-:Y:S02]  /*1d530*/  IADD3 R9, R5, R12, RZ ;  /* 0x0000000c05097210 */ /* 0x000fe40007ffe0ff */
[----:B------:R-:W-:Y:S02]  /*1d540*/  IADD3 R4, P1, P0, R2, R18, R4 ;  /* 0x0000001202047210 */ /* 0x000fe4000783e004 */
[----:B------:R-:W-:Y:S01]  /*1d550*/  SHF.R.S32.HI R5, RZ, 0x1f, R2 ;  /* 0x0000001fff057819 */ /* 0x000fe20000011402 */
[----:B------:R-:W-:Y:S01]  /*1d560*/  IMAD R2, R15, R3, RZ ;  /* 0x000000030f027224 */ /* 0x000fe200078e02ff */
[----:B------:R-:W-:Y:S02]  /*1d570*/  SHF.R.S32.HI R8, RZ, 0x1f, R3 ;  /* 0x0000001fff087819 */ /* 0x000fe40000011403 */
[----:B------:R-:W-:Y:S01]  /*1d580*/  IADD3.X R5, R5, R10, R9, P1, P0 ;  /* 0x0000000a05057210 */ /* 0x000fe20000fe0409 */
[----:B------:R-:W-:-:S02]  /*1d590*/  IMAD.MOV.U32 R9, RZ, RZ, c[0x0][0x4a8] ;  /* 0x00012a00ff097624 */ /* 0x000fc400078e00ff */
        /* <DEDUP_REMOVED lines=10> */
.L_x_1985:
[----:B------:R-:W-:Y:S05]  /*1d640*/  BSYNC B0 ;  /* 0x0000000000007941 */ /* 0x000fea0003800000 */
.L_x_1984:
[----:B------:R-:W-:-:S13]  /*1d650*/  ISETP.GT.AND P0, PT, R20, 0x1, PT ;  /* 0x000000011400780c */ /* 0x000fda0003f04270 */
[----:B------:R-:W-:Y:S05]  /*1d660*/  @P0 BRA `(.L_x_1977) ;  /* 0x0000093000000947 */ /* 0x000fea0003800000 */
[----:B-1----:R-:W2:Y:S01]  /*1d670*/  LDL.LU R2, [R1+0x70] ;  /* 0x0000700001027983 */ /* 0x002ea20000300800 */
[----:B------:R-:W-:-:S03]  /*1d680*/  IMAD R4, R19, c[0x0][0x3a0], RZ ;  /* 0x0000e80013047a24 */ /* 0x000fc600078e02ff */
[----:B------:R-:W1:Y:S02]  /*1d690*/  S2R R3, SR_TID.X ;  /* 0x0000000000037919 */ /* 0x000e640000002100 */
[----:B-1----:R-:W-:-:S04]  /*1d6a0*/  SHF.R.S32.HI R5, RZ, 0x1f, R3 ;  /* 0x0000001fff057819 */ /* 0x002fc80000011403 */
[----:B------:R-:W-:-:S04]  /*1d6b0*/  LEA.HI R5, R5, R3, RZ, 0x3 ;  /* 0x0000000305057211 */ /* 0x000fc800078f18ff */
[----:B------:R-:W-:-:S04]  /*1d6c0*/  LOP3.LUT R5, R5, 0xfffffff8, RZ, 0xc0, !PT ;  /* 0xfffffff805057812 */ /* 0x000fc800078ec0ff */
[----:B------:R-:W-:Y:S02]  /*1d6d0*/  IADD3 R5, -R5, R3, RZ ;  /* 0x0000000305057210 */ /* 0x000fe40007ffe1ff */
[----:B--2---:R-:W-:Y:S02]  /*1d6e0*/  MOV R10, R2 ;  /* 0x00000002000a7202 */ /* 0x004fe40000000f00 */
[----:B------:R-:W-:Y:S02]  /*1d6f0*/  MOV R2, c[0x0][0x4e8] ;  /* 0x00013a0000027a02 */ /* 0x000fe40000000f00 */
[----:B------:R-:W-:Y:S02]  /*1d700*/  IADD3 R16, R231, R10, RZ ;  /* 0x0000000ae7107210 */ /* 0x000fe40007ffe0ff */
[----:B------:R-:W-:Y:S01]  /*1d710*/  ISETP.NE.AND P0, PT, R2, 0x1, PT ;  /* 0x000000010200780c */ /* 0x000fe20003f05270 */
[----:B------:R-:W-:-:S04]  /*1d720*/  IMAD.WIDE.U32 R2, R0, c[0x0][0x3a0], RZ ;  /* 0x0000e80000027a25 */ /* 0x000fc800078e00ff */
[----:B------:R-:W-:Y:S01]  /*1d730*/  IMAD R0, R0, c[0x0][0x3a4], R4 ;  /* 0x0000e90000007a24 */ /* 0x000fe200078e0204 */
[----:B------:R-:W-:Y:S01]  /*1d740*/  LEA R4, R5, R231, 0x5 ;  /* 0x000000e705047211 */ /* 0x000fe200078e28ff */
[----:B------:R-:W-:Y:S02]  /*1d750*/  IMAD R5, R22, c[0x0][0x3f0], RZ ;  /* 0x0000fc0016057a24 */ /* 0x000fe400078e02ff */
[----:B------:R-:W-:Y:S01]  /*1d760*/  IMAD.IADD R3, R3, 0x1, R0 ;  /* 0x0000000103037824 */ /* 0x000fe200078e0200 */
[----:B------:R-:W-:Y:S01]  /*1d770*/  IADD3 R4, R10, R4, RZ ;  /* 0x000000040a047210 */ /* 0x000fe20007ffe0ff */
[----:B------:R-:W-:Y:S02]  /*1d780*/  IMAD R9, R7, c[0x0][0x3f4], R5 ;  /* 0x0000fd0007097a24 */ /* 0x000fe400078e0205 */
[----:B------:R-:W-:Y:S01]  /*1d790*/  IMAD.WIDE.U32 R2, R243, c[0x0][0x3e8], R2 ;  /* 0x0000fa00f3027a25 */ /* 0x000fe200078e0002 */
[----:B------:R-:W-:-:S03]  /*1d7a0*/  MOV R0, R4 ;  /* 0x0000000400007202 */ /* 0x000fc60000000f00 */
[----:B------:R-:W-:-:S04]  /*1d7b0*/  @P0 IMAD.HI.U32 R8, R4, c[0x0][0x4ec], RZ ;  /* 0x00013b0004080a27 */ /* 0x000fc800078e00ff */
[----:B------:R-:W-:Y:S01]  /*1d7c0*/  IMAD R3, R243, c[0x0][0x3ec], R3 ;  /* 0x0000fb00f3037a24 */ /* 0x000fe200078e0203 */
[----:B------:R-:W-:-:S03]  /*1d7d0*/  @P0 SHF.R.U32.HI R0, RZ, c[0x0][0x4f0], R8 ;  /* 0x00013c00ff000a19 */ /* 0x000fc60000011608 */
[----:B------:R-:W-:Y:S01]  /*1d7e0*/  IMAD.WIDE.U32 R2, R7, c[0x0][0x3f0], R2 ;  /* 0x0000fc0007027a25 */ /* 0x000fe200078e0002 */
[----:B------:R-:W-:Y:S02]  /*1d7f0*/  SHF.R.S32.HI R8, RZ, 0x1f, R0 ;  /* 0x0000001fff087819 */ /* 0x000fe40000011400 */
[----:B------:R-:W-:Y:S01]  /*1d800*/  IADD3 R5, -R0, RZ, RZ ;  /* 0x000000ff00057210 */ /* 0x000fe20007ffe1ff */
[----:B------:R-:W-:Y:S02]  /*1d810*/  IMAD.IADD R3, R3, 0x1, R9 ;  /* 0x0000000103037824 */ /* 0x000fe400078e0209 */
[----:B------:R-:W-:Y:S02]  /*1d820*/  IMAD R7, R8, c[0x0][0x3e0], RZ ;  /* 0x0000f80008077a24 */ /* 0x000fe400078e02ff */
        /* <DEDUP_REMOVED lines=13> */
.L_x_2041:
[----:B------:R-:W-:Y:S05]  /*1d900*/  BRA.DIV ~URZ, `(.L_x_1987) ;  /* 0x000026b27f007947 */ /* 0x000fea000b800000 */
[----:B------:R4:W1:Y:S02]  /*1d910*/  SHFL.IDX PT, R0, R17, RZ, 0x181f ;  /* 0x00181fff11007589 */ /* 0x00086400000e0000 */
.L_x_2042:
[----:B------:R-:W-:Y:S01]  /*1d920*/  IMAD R15, R21, c[0x0][0x4e8], RZ ;  /* 0x00013a00150f7a24 */ /* 0x000fe200078e02ff */
[----:B------:R-:W-:Y:S04]  /*1d930*/  BSSY B0, `(.L_x_1988) ;  /* 0x0000016000007945 */ /* 0x000fe80003800000 */
        /* <DEDUP_REMOVED lines=9> */
[-C--:B-1----:R-:W-:Y:S02]  /*1d9d0*/  @!P3 LEA R12, P4, R140, R0.reuse, 0x1 ;  /* 0x000000008c0cb211 */ /* 0x082fe400078808ff */
[-C--:B------:R-:W-:Y:S02]  /*1d9e0*/  @!P2 LEA R8, P6, R252, R0.reuse, 0x1 ;  /* 0x00000000fc08a211 */ /* 0x080fe400078c08ff */
[-C--:B------:R-:W-:Y:S02]  /*1d9f0*/  @!P1 LEA R4, P5, R233, R0.reuse, 0x1 ;  /* 0x00000000e9049211 */ /* 0x080fe400078a08ff */
[----:B--2---:R-:W-:Y:S02]  /*1da00*/  @!P3 LEA.HI.X R13, R140, R7, R141, 0x1, P4 ;  /* 0x000000078c0db211 */ /* 0x004fe400020f0c8d */
[----:B------:R-:W-:-:S03]  /*1da10*/  @!P0 LEA R2, P4, R234, R0, 0x1 ;  /* 0x00000000ea028211 */ /* 0x000fc600078808ff */
[----:B------:R1:W-:Y:S01]  /*1da20*/  @!P3 ST.E.128 [R12.64], RZ ;  /* 0x000000ff0c00b985 */ /* 0x0003e2000c101d0c */
[-C--:B-----5:R-:W-:Y:S02]  /*1da30*/  @!P2 LEA.HI.X R9, R252, R7.reuse, R19, 0x1, P6 ;  /* 0x00000007fc09a211 */ /* 0x0a0fe400030f0c13 */
[----:B---3--:R-:W-:-:S03]  /*1da40*/  @!P1 LEA.HI.X R5, R233, R7, R18, 0x1, P5 ;  /* 0x00000007e9059211 */ /* 0x008fc600028f0c12 */
[----:B------:R1:W-:Y:S01]  /*1da50*/  @!P2 ST.E.128 [R8.64], RZ ;  /* 0x000000ff0800a985 */ /* 0x0003e2000c101d0c */
[----:B----4-:R-:W-:-:S03]  /*1da60*/  @!P0 LEA.HI.X R3, R234, R7, R10, 0x1, P4 ;  /* 0x00000007ea038211 */ /* 0x010fc600020f0c0a */
[----:B------:R1:W-:Y:S04]  /*1da70*/  @!P1 ST.E.128 [R4.64], RZ ;  /* 0x000000ff04009985 */ /* 0x0003e8000c101d0c */
[----:B------:R1:W-:Y:S02]  /*1da80*/  @!P0 ST.E.128 [R2.64], RZ ;  /* 0x000000ff02008985 */ /* 0x0003e4000c101d0c */
.L_x_1989:
[----:B------:R-:W-:Y:S05]  /*1da90*/  BSYNC B0 ;  /* 0x0000000000007941 */ /* 0x000fea0003800000 */
.L_x_1988:
[----:B------:R-:W-:Y:S05]  /*1daa0*/  BRA.DIV ~URZ, `(.L_x_1990) ;  /* 0x000025927f007947 */ /* 0x000fea000b800000 */
[----:B--2---:R2:W3:Y:S04]  /*1dab0*/  SHFL.IDX PT, R7, R14, 0x1, 0x181f ;  /* 0x00381f000e077f89 */ /* 0x0044e800000e0000 */
[----:B-1----:R2:W1:Y:S02]  /*1dac0*/  SHFL.IDX PT, R0, R17, 0x1, 0x181f ;  /* 0x00381f0011007f89 */ /* 0x00246400000e0000 */
.L_x_2043:
        /* <DEDUP_REMOVED lines=14> */
[----:B---3--:R-:W-:Y:S02]  /*1dbb0*/  @!P3 LEA.HI.X R13, R140, R7, R141, 0x1, P4 ;  /* 0x000000078c0db211 */ /* 0x008fe400020f0c8d */
[----:B------:R-:W-:-:S03]  /*1dbc0*/  @!P0 LEA R2, P4, R234, R0, 0x1 ;  /* 0x00000000ea028211 */ /* 0x000fc600078808ff */
[----:B------:R1:W-:Y:S01]  /*1dbd0*/  @!P3 ST.E.128 [R12.64], RZ ;  /* 0x000000ff0c00b985 */ /* 0x0003e2000c101d0c */
[-C--:B-----5:R-:W-:Y:S02]  /*1dbe0*/  @!P2 LEA.HI.X R9, R252, R7.reuse, R19, 0x1, P6 ;  /* 0x00000007fc09a211 */ /* 0x0a0fe400030f0c13 */
[----:B--2---:R-:W-:-:S03]  /*1dbf0*/  @!P1 LEA.HI.X R5, R233, R7, R18, 0x1, P5 ;  /* 0x00000007e9059211 */ /* 0x004fc600028f0c12 */
[----:B------:R1:W-:Y:S01]  /*1dc00*/  @!P2 ST.E.128 [R8.64], RZ ;  /* 0x000000ff0800a985 */ /* 0x0003e2000c101d0c */
[----:B----4-:R-:W-:-:S03]  /*1dc10*/  @!P0 LEA.HI.X R3, R234, R7, R10, 0x1, P4 ;  /* 0x00000007ea038211 */ /* 0x010fc600020f0c0a */
[----:B------:R1:W-:Y:S04]  /*1dc20*/  @!P1 ST.E.128 [R4.64], RZ ;  /* 0x000000ff04009985 */ /* 0x0003e8000c101d0c */
[----:B------:R1:W-:Y:S02]  /*1dc30*/  @!P0 ST.E.128 [R2.64], RZ ;  /* 0x000000ff02008985 */ /* 0x0003e4000c101d0c */
.L_x_1992:
[----:B------:R-:W-:Y:S05]  /*1dc40*/  BSYNC B0 ;  /* 0x0000000000007941 */ /* 0x000fea0003800000 */
.L_x_1991:
[----:B------:R-:W-:Y:S05]  /*1dc50*/  BRA.DIV ~URZ, `(.L_x_1993) ;  /* 0x000024d27f007947 */ /* 0x000fea000b800000 */
[----:B---3--:R3:W2:Y:S02]  /*1dc60*/  SHFL.IDX PT, R7, R14, 0x2, 0x181f ;  /* 0x00581f000e077f89 */ /* 0x0086a400000e0000 */
.L_x_2044:
[----:B------:R-:W-:Y:S05]  /*1dc70*/  BRA.DIV ~URZ, `(.L_x_1994) ;  /* 0x000025327f007947 */ /* 0x000fea000b800000 */
[----:B-1----:R1:W3:Y:S02]  /*1dc80*/  SHFL.IDX PT, R0, R17, 0x2, 0x181f ;  /* 0x00581f0011007f89 */ /* 0x0022e400000e0000 */
.L_x_2045:
[----:B------:R-:W-:Y:S01]  /*1dc90*/  IADD3 R2, R16, 0x40, RZ ;  /* 0x0000004010027810 */ /* 0x000fe20007ffe0ff */
[----:B------:R-:W-:Y:S03]  /*1dca0*/  BSSY B0, `(.L_x_1995) ;  /* 0x0000016000007945 */ /* 0x000fe60003800000 */
        /* <DEDUP_REMOVED lines=9> */
[-C--:B------:R-:W-:Y:S02]  /*1dd40*/  @!P3 LEA R12, P4, R140, R0.reuse, 0x1 ;  /* 0x000000008c0cb211 */ /* 0x080fe400078808ff */
[-C--:B------:R-:W-:Y:S02]  /*1dd50*/  @!P2 LEA R8, P6, R252, R0.reuse, 0x1 ;  /* 0x00000000fc08a211 */ /* 0x080fe400078c08ff */
[-C--:B------:R-:W-:Y:S02]  /*1dd60*/  @!P1 LEA R4, P5, R233, R0.reuse, 0x1 ;  /* 0x00000000e9049211 */ /* 0x080fe400078a08ff */
[----:B--2---:R-:W-:Y:S02]  /*1dd70*/  @!P3 LEA.HI.X R13, R140, R7, R141, 0x1, P4 ;  /* 0x000000078c0db211 */ /* 0x004fe400020f0c8d */
[----:B------:R-:W-:-:S03]  /*1dd80*/  @!P0 LEA R2, P4, R234, R0, 0x1 ;  /* 0x00000000ea028211 */ /* 0x000fc600078808ff */
[----:B------:R2:W-:Y:S01]  /*1dd90*/  @!P3 ST.E.128 [R12.64], RZ ;  /* 0x000000ff0c00b985 */ /* 0x0005e2000c101d0c */
[-C--:B-----5:R-:W-:Y:S02]  /*1dda0*/  @!P2 LEA.HI.X R9, R252, R7.reuse, R19, 0x1, P6 ;  /* 0x00000007fc09a211 */ /* 0x0a0fe400030f0c13 */
[----:B----4-:R-:W-:-:S03]  /*1ddb0*/  @!P1 LEA.HI.X R5, R233, R7, R18, 0x1, P5 ;  /* 0x00000007e9059211 */ /* 0x010fc600028f0c12 */
[----:B------:R2:W-:Y:S01]  /*1ddc0*/  @!P2 ST.E.128 [R8.64], RZ ;  /* 0x000000ff0800a985 */ /* 0x0005e2000c101d0c */
[----:B---3--:R-:W-:-:S03]  /*1ddd0*/  @!P0 LEA.HI.X R3, R234, R7, R10, 0x1, P4 ;  /* 0x00000007ea038211 */ /* 0x008fc600020f0c0a */
[----:B------:R2:W-:Y:S04]  /*1dde0*/  @!P1 ST.E.128 [R4.64], RZ ;  /* 0x000000ff04009985 */ /* 0x0005e8000c101d0c */
[----:B------:R2:W-:Y:S02]  /*1ddf0*/  @!P0 ST.E.128 [R2.64], RZ ;  /* 0x000000ff02008985 */ /* 0x0005e4000c101d0c */
.L_x_1996:
[----:B------:R-:W-:Y:S05]  /*1de00*/  BSYNC B0 ;  /* 0x0000000000007941 */ /* 0x000fea0003800000 */
.L_x_1995:
[----:B------:R-:W-:Y:S05]  /*1de10*/  BRA.DIV ~URZ, `(.L_x_1997) ;  /* 0x000024127f007947 */ /* 0x000fea000b800000 */
[----:B--2---:R2:W1:Y:S04]  /*1de20*/  SHFL.IDX PT, R7, R14, 0x3, 0x181f ;  /* 0x00781f000e077f89 */ /* 0x00446800000e0000 */
[----:B---3--:R2:W3:Y:S02]  /*1de30*/  SHFL.IDX PT, R0, R17, 0x3, 0x181f ;  /* 0x00781f0011007f89 */ /* 0x0084e400000e0000 */
.L_x_2046:
[----:B------:R-:W-:-:S04]  /*1de40*/  IADD3 R2, R16, 0x60, RZ ;  /* 0x0000006010027810 */ /* 0x000fc80007ffe0ff */
[----:B------:R-:W-:-:S13]  /*1de50*/  ISETP.GE.AND P0, PT, R2, R15, PT ;  /* 0x0000000f0200720c */ /* 0x000fda0003f06270 */
[----:B------:R-:W-:Y:S05]  /*1de60*/  @P0 BRA `(.L_x_1977) ;  /* 0x0000013000000947 */ /* 0x000fea0003800000 */
[----:B-12-4-:R-:W2:Y:S04]  /*1de70*/  LDL R17, [R1+0x78] ;  /* 0x0000780001117983 */ /* 0x016ea80000100800 */
[----:B------:R-:W4:Y:S04]  /*1de80*/  LDL R14, [R1+0x80] ;  /* 0x00008000010e7983 */ /* 0x000f280000100800 */
[----:B------:R-:W5:Y:S01]  /*1de90*/  LDL R10, [R1+0x7c] ;  /* 0x00007c00010a7983 */ /* 0x000f620000100800 */
[----:B------:R-:W-:Y:S02]  /*1dea0*/  ISETP.GE.AND P3, PT, R140, c[0x0][0x3c8], PT ;  /* 0x0000f2008c007a0c */ /* 0x000fe40003f66270 */
[----:B------:R-:W-:-:S02]  /*1deb0*/  ISETP.GE.AND P2, PT, R144, c[0x0][0x3c8], PT ;  /* 0x0000f20090007a0c */ /* 0x000fc40003f46270 */
[----:B------:R-:W-:Y:S02]  /*1dec0*/  ISETP.GE.AND P1, PT, R233, c[0x0][0x3c8], PT ;  /* 0x0000f200e9007a0c */ /* 0x000fe40003f26270 */
[----:B------:R-:W-:-:S07]  /*1ded0*/  ISETP.GE.AND P0, PT, R234, c[0x0][0x3c8], PT ;  /* 0x0000f200ea007a0c */ /* 0x000fce0003f06270 */
[-C--:B---3--:R-:W-:Y:S02]  /*1dee0*/  @!P3 LEA R12, P4, R140, R0.reuse, 0x1 ;  /* 0x000000008c0cb211 */ /* 0x088fe400078808ff */
[-C--:B------:R-:W-:Y:S02]  /*1def0*/  @!P2 LEA R8, P6, R252, R0.reuse, 0x1 ;  /* 0x00000000fc08a211 */ /* 0x080fe400078c08ff */
[-C--:B------:R-:W-:Y:S02]  /*1df00*/  @!P1 LEA R4, P5, R233, R0.reuse, 0x1 ;  /* 0x00000000e9049211 */ /* 0x080fe400078a08ff */
[----:B------:R-:W-:Y:S02]  /*1df10*/  @!P3 LEA.HI.X R13, R140, R7, R141, 0x1, P4 ;  /* 0x000000078c0db211 */ /* 0x000fe400020f0c8d */
[----:B------:R-:W-:-:S03]  /*1df20*/  @!P0 LEA R2, P4, R234, R0, 0x1 ;  /* 0x00000000ea028211 */ /* 0x000fc600078808ff */
[----:B------:R1:W-:Y:S01]  /*1df30*/  @!P3 ST.E.128 [R12.64], RZ ;  /* 0x000000ff0c00b985 */ /* 0x0003e2000c101d0c */
[-C--:B--2---:R-:W-:Y:S02]  /*1df40*/  @!P2 LEA.HI.X R9, R252, R7.reuse, R17, 0x1, P6 ;  /* 0x00000007fc09a211 */ /* 0x084fe400030f0c11 */
[----:B----4-:R-:W-:-:S03]  /*1df50*/  @!P1 LEA.HI.X R5, R233, R7, R14, 0x1, P5 ;  /* 0x00000007e9059211 */ /* 0x010fc600028f0c0e */
[----:B------:R1:W-:Y:S01]  /*1df60*/  @!P2 ST.E.128 [R8.64], RZ ;  /* 0x000000ff0800a985 */ /* 0x0003e2000c101d0c */
[----:B-----5:R-:W-:-:S03]  /*1df70*/  @!P0 LEA.HI.X R3, R234, R7, R10, 0x1, P4 ;  /* 0x00000007ea038211 */ /* 0x020fc600020f0c0a */
[----:B------:R1:W-:Y:S04]  /*1df80*/  @!P1 ST.E.128 [R4.64], RZ ;  /* 0x000000ff04009985 */ /* 0x0003e8000c101d0c */
[----:B------:R1:W-:Y:S02]  /*1df90*/  @!P0 ST.E.128 [R2.64], RZ ;  /* 0x000000ff02008985 */ /* 0x0003e4000c101d0c */
.L_x_1977:
[----:B------:R-:W-:Y:S05]  /*1dfa0*/  BSYNC B1 ;  /* 0x0000000000017941 */ /* 0x000fea0003800000 */
.L_x_1961:
[----:B------:R-:W-:-:S13]  /*1dfb0*/  ISETP.NE.AND P0, PT, RZ, UR10, PT ;  /* 0x0000000aff007c0c */ /* 0x000fda000bf05270 */
[----:B------:R-:W-:Y:S01]  /*1dfc0*/  @P0 WARPSYNC 0xffffffff ;  /* 0xffffffff00000948 */ /* 0x000fe20003800000 */
[----:B------:R-:W-:Y:S06]  /*1dfd0*/  @P0 BAR.SYNC.DEFER_BLOCKING 0x5, 0x100 ;  /* 0x0144000000000b1d */ /* 0x000fec0000010000 */
[----:B------:R-:W5:Y:S02]  /*1dfe0*/  @P0 LDS.128 R236, [0x20080] ;  /* 0x02008000ffec0984 */ /* 0x000f640000000c00 */
[----:B-1---5:R-:W-:Y:S01]  /*1dff0*/  @P0 IMAD.MOV.U32 R2, RZ, RZ, R236 ;  /* 0x000000ffff020224 */ /* 0x022fe200078e00ec */
[----:B---34-:R-:W-:-:S04]  /*1e000*/  @P0 MOV R0, R237 ;  /* 0x000000ed00000202 */ /* 0x018fc80000000f00 */
[----:B------:R1:W-:Y:S04]  /*1e010*/  @P0 STL [R1+0xa8], R2 ;  /* 0x0000a80201000387 */ /* 0x0003e80000100800 */
[----:B------:R1:W-:Y:S04]  /*1e020*/  @P0 STL [R1+0xc0], R0 ;  /* 0x0000c00001000387 */ /* 0x0003e80000100800 */
[----:B------:R-:W-:Y:S06]  /*1e030*/  @P0 BAR.ARV 0x4, 0x100 ;  /* 0x0104000000000b1d */ /* 0x000fec0000002000 */
[----:B------:R-:W-:Y:S05]  /*1e040*/  @P0 BRA `(.L_x_1998) ;  /* 0x00000fd000000947 */ /* 0x000fea0003800000 */
[----:B-1----:R-:W1:Y:S01]  /*1e050*/  S2R R0, SR_TID.X ;  /* 0x0000000000007919 */ /* 0x002e620000002100 */
[----:B------:R-:W-:Y:S01]  /*1e060*/  IMAD.MOV.U32 R8, RZ, RZ, RZ ;  /* 0x000000ffff087224 */ /* 0x000fe200078e00ff */
[----:B-12---:R-:W-:-:S04]  /*1e070*/  LOP3.LUT R17, R0, 0x1f, RZ, 0xc0, !PT ;  /* 0x0000001f00117812 */ /* 0x006fc800078ec0ff */
[----:B------:R-:W-:Y:S01]  /*1e080*/  ISETP.NE.AND P6, PT, R17, 0x1f, PT ;  /* 0x0000001f1100780c */ /* 0x000fe20003fc5270 */
[----:B------:R-:W-:Y:S10]  /*1e090*/  BRA.DIV ~URZ, `(.L_x_1999) ;  /* 0x000022827f007947 */ /* 0x000ff4000b800000 */
[----:B------:R1:W2:Y:S02]  /*1e0a0*/  SHFL.IDX PT, R14, R145, RZ, 0x1f ;  /* 0x00001fff910e7589 */ /* 0x0002a400000e0000 */
.L_x_2047:
[----:B------:R-:W-:Y:S05]  /*1e0b0*/  BRA.DIV ~URZ, `(.L_x_2000) ;  /* 0x000022e27f007947 */ /* 0x000fea000b800000 */
[----:B------:R3:W4:Y:S02]  /*1e0c0*/  SHFL.IDX PT, R9, R145, 0x1, 0x1f ;  /* 0x00201f0091097f89 */ /* 0x00072400000e0000 */
.L_x_2048:
[----:B------:R-:W-:Y:S02]  /*1e0d0*/  IMAD.IADD R0, R239, 0x1, R17 ;  /* 0x00000001ef007824 */ /* 0x000fe400078e0211 */
        /* <DEDUP_REMOVED lines=17> */
.L_x_2049:
        /* <DEDUP_REMOVED lines=16> */
.L_x_2050:
[----:B---3--:R-:W-:Y:S01]  /*1e2f0*/  IMAD R0, R0, c[0x0][0x538], RZ ;  /* 0x00014e0000007a24 */ /* 0x008fe200078e02ff */
[----:B------:R-:W-:Y:S04]  /*1e300*/  BSSY B1, `(.L_x_2003) ;  /* 0x00000c5000017945 */ /* 0x000fe80003800000 */
[----:B----4-:R-:W-:-:S04]  /*1e310*/  IADD3 R9, R0, R9, RZ ;  /* 0x0000000900097210 */ /* 0x010fc80007ffe0ff */
[----:B--2---:R-:W-:-:S13]  /*1e320*/  ISETP.GT.AND P0, PT, R9, R14, PT ;  /* 0x0000000e0900720c */ /* 0x004fda0003f04270 */
[----:B------:R-:W-:Y:S05]  /*1e330*/  @P0 BRA `(.L_x_2004) ;  /* 0x0000025000000947 */ /* 0x000fea0003800000 */
.L_x_2008:
        /* <DEDUP_REMOVED lines=8> */
[----:B-1----:R-:W-:Y:S01]  /*1e3c0*/  @!P0 MOV R4, 0x4 ;  /* 0x0000000400048802 */ /* 0x002fe20000000f00 */
        /* <DEDUP_REMOVED lines=8> */
.L_x_2051:
        /* <DEDUP_REMOVED lines=16> */
.L_x_2052:
[----:B--2---:R-:W-:-:S05]  /*1e550*/  IMAD R0, R0, c[0x0][0x538], RZ ;  /* 0x00014e0000007a24 */ /* 0x004fca00078e02ff */
[----:B------:R-:W-:-:S04]  /*1e560*/  IADD3 R9, R0, R9, RZ ;  /* 0x0000000900097210 */ /* 0x000fc80007ffe0ff */
[----:B------:R-:W-:-:S13]  /*1e570*/  ISETP.GT.AND P0, PT, R9, R14, PT ;  /* 0x0000000e0900720c */ /* 0x000fda0003f04270 */
[----:B-1----:R-:W-:Y:S05]  /*1e580*/  @!P0 BRA `(.L_x_2008) ;  /* 0xfffffdb000008947 */ /* 0x002fea000383ffff */
.L_x_2004:
[----:B------:R-:W-:-:S05]  /*1e590*/  IADD3 R15, -R0, R9, RZ ;  /* 0x00000009000f7210 */ /* 0x000fca0007ffe1ff */
[----:B------:R-:W-:-:S05]  /*1e5a0*/  IMAD R0, R4, c[0x0][0x538], R15 ;  /* 0x00014e0004007a24 */ /* 0x000fca00078e020f */
[----:B------:R-:W-:Y:S01]  /*1e5b0*/  ISETP.GT.AND P0, PT, R0, R14, PT ;  /* 0x0000000e0000720c */ /* 0x000fe20003f04270 */
[----:B------:R-:W-:-:S12]  /*1e5c0*/  BRA.DIV ~URZ, `(.L_x_2009) ;  /* 0x000022627f007947 */ /* 0x000fd8000b800000 */
[----:B------:R-:W-:-:S04]  /*1e5d0*/  VOTE.ANY R5, PT, !P0 ;  /* 0x0000000000057806 */ /* 0x000fc800040e0100 */
.L_x_2053:
[----:B------:R-:W2:Y:S02]  /*1e5e0*/  POPC R0, R5 ;  /* 0x0000000500007309 */ /* 0x000ea40000000000 */
[----:B--2---:R-:W-:Y:S01]  /*1e5f0*/  IADD3 R239, R0, R239, RZ ;  /* 0x000000ef00ef7210 */ /* 0x004fe20007ffe0ff */
[----:B------:R-:W-:Y:S05]  /*1e600*/  BRA.DIV ~URZ, `(.L_x_2010) ;  /* 0x000022727f007947 */ /* 0x000fea000b800000 */
[----:B------:R2:W3:Y:S04]  /*1e610*/  SHFL.IDX PT, R9, R7, R0, 0x1f ;  /* 0x00001f0007097589 */ /* 0x0004e800000e0000 */
[----:B------:R2:W4:Y:S02]  /*1e620*/  SHFL.IDX PT, R8, R8, R0, 0x1f ;  /* 0x00001f0008087589 */ /* 0x00052400000e0000 */
.L_x_2054:
[----:B------:R-:W-:Y:S01]  /*1e630*/  ISETP.NE.AND P0, PT, R5, RZ, PT ;  /* 0x000000ff0500720c */ /* 0x000fe20003f05270 */
[----:B------:R-:W-:-:S12]  /*1e640*/  BSSY B0, `(.L_x_2011) ;  /* 0x0000005000007945 */ /* 0x000fd80003800000 */
[----:B------:R-:W-:Y:S05]  /*1e650*/  @!P0 BRA `(.L_x_2012) ;  /* 0x0000003000008947 */ /* 0x000fea0003800000 */
[----:B--2---:R-:W-:Y:S01]  /*1e660*/  IADD3 R0, R0, -0x1, RZ ;  /* 0xffffffff00007810 */ /* 0x004fe20007ffe0ff */
[----:B------:R-:W-:Y:S05]  /*1e670*/  BRA.DIV ~URZ, `(.L_x_2013) ;  /* 0x000022f27f007947 */ /* 0x000fea000b800000 */
[----:B------:R2:W1:Y:S02]  /*1e680*/  SHFL.IDX PT, R16, R4, R0, 0x1f ;  /* 0x00001f0004107589 */ /* 0x00046400000e0000 */
.L_x_2012:
[----:B------:R-:W-:Y:S05]  /*1e690*/  BSYNC B0 ;  /* 0x0000000000007941 */ /* 0x000fea0003800000 */
.L_x_2011:
[----:B-12---:R-:W-:Y:S01]  /*1e6a0*/  IMAD R0, R16, c[0x0][0x538], R15 ;  /* 0x00014e0010007a24 */ /* 0x006fe200078e020f */
[----:B----4-:R-:W-:Y:S01]  /*1e6b0*/  ISETP.NE.AND P0, PT, R8, 0x1, PT ;  /* 0x000000010800780c */ /* 0x010fe20003f05270 */
[----:B------:R-:W-:Y:S03]  /*1e6c0*/  BSSY B0, `(.L_x_2014) ;  /* 0x0000080000007945 */ /* 0x000fe60003800000 */
[----:B------:R1:W-:Y:S01]  /*1e6d0*/  STL [R1+0xa8], R0 ;  /* 0x0000a80001007387 */ /* 0x0003e20000100800 */
[----:B------:R-:W-:-:S08]  /*1e6e0*/  IADD3 R7, -R0, R14, RZ ;  /* 0x0000000e00077210 */ /* 0x000fd00007ffe1ff */
[----:B------:R-:W-:Y:S05]  /*1e6f0*/  @!P0 BRA `(.L_x_2015) ;  /* 0x000003d000008947 */ /* 0x000fea0003800000 */
[-C--:B---3--:R-:W-:Y:S02]  /*1e700*/  IABS R4, R9.reuse ;  /* 0x0000000900047213 */ /* 0x088fe40000000000 */
[----:B------:R-:W-:Y:S02]  /*1e710*/  IABS R5, R8 ;  /* 0x0000000800057213 */ /* 0x000fe40000000000 */
[----:B------:R-:W2:Y:S01]  /*1e720*/  I2F.RP R2, R4 ;  /* 0x0000000400027306 */ /* 0x000ea20000209400 */
[----:B------:R-:W-:-:S07]  /*1e730*/  IABS R12, R9 ;  /* 0x00000009000c7213 */ /* 0x000fce0000000000 */
[----:B------:R-:W-:Y:S08]  /*1e740*/  I2F.RP R13, R5 ;  /* 0x00000005000d7306 */ /* 0x000ff00000209400 */
[----:B--2---:R-:W2:Y:S02]  /*1e750*/  MUFU.RCP R2, R2 ;  /* 0x0000000200027308 */ /* 0x004ea40000001000 */
[----:B--2---:R-:W-:-:S06]  /*1e760*/  IADD3 R2, R2, 0xffffffe, RZ ;  /* 0x0ffffffe02027810 */ /* 0x004fcc0007ffe0ff */
[----:B------:R-:W2:Y:S02]  /*1e770*/  F2I.FTZ.U32.TRUNC.NTZ R3, R2 ;  /* 0x0000000200037305 */ /* 0x000ea4000021f000 */
[----:B-12---:R-:W-:Y:S02]  /*1e780*/  IMAD.MOV R0, RZ, RZ, -R3 ;  /* 0x000000ffff007224 */ /* 0x006fe400078e0a03 */
[----:B------:R-:W-:Y:S02]  /*1e790*/  IMAD.MOV.U32 R2, RZ, RZ, RZ ;  /* 0x000000ffff027224 */ /* 0x000fe400078e00ff */
[----:B------:R-:W-:Y:S01]  /*1e7a0*/  IMAD.MOV.U32 R10, RZ, RZ, R0 ;  /* 0x000000ffff0a7224 */ /* 0x000fe200078e0000 */
[----:B------:R-:W-:-:S03]  /*1e7b0*/  IABS R0, R7 ;  /* 0x0000000700007213 */ /* 0x000fc60000000000 */
[----:B------:R-:W-:-:S04]  /*1e7c0*/  IMAD R10, R10, R4, RZ ;  /* 0x000000040a0a7224 */ /* 0x000fc800078e02ff */
[----:B------:R-:W-:-:S04]  /*1e7d0*/  IMAD.HI.U32 R10, R3, R10, R2 ;  /* 0x0000000a030a7227 */ /* 0x000fc800078e0002 */
[----:B------:R-:W-:Y:S02]  /*1e7e0*/  IMAD.MOV.U32 R2, RZ, RZ, R0 ;  /* 0x000000ffff027224 */ /* 0x000fe400078e0000 */
[----:B------:R-:W-:-:S05]  /*1e7f0*/  IMAD.MOV R0, RZ, RZ, -R12 ;  /* 0x000000ffff007224 */ /* 0x000fca00078e0a0c */
[----:B------:R-:W-:Y:S01]  /*1e800*/  MOV R3, R0 ;  /* 0x0000000000037202 */ /* 0x000fe20000000f00 */
        /* <DEDUP_REMOVED lines=42> */
[----:B------:R-:W-:Y:S01]  /*1eab0*/  IMAD R238, R3, 0x10000, R8 ;  /* 0x0001000003ee7824 */ /* 0x000fe200078e0208 */
[----:B------:R-:W-:Y:S05]  /*1eac0*/  BRA `(.L_x_2016) ;  /* 0x000003f000007947 */ /* 0x000fea0003800000 */
.L_x_2015:
[----:B------:R-:W-:-:S04]  /*1ead0*/  IMAD.MOV.U32 R4, RZ, RZ, 0x4 ;  /* 0x00000004ff047424 */ /* 0x000fc800078e00ff */
[----:B------:R-:W-:-:S06]  /*1eae0*/  IMAD.WIDE R4, R239, R4, c[0x0][0x590] ;  /* 0x00016400ef047625 */ /* 0x000fcc00078e0204 */
[----:B------:R-:W2:Y:S01]  /*1eaf0*/  LDG.E R4, [R4.64] ;  /* 0x0000000c04047981 */ /* 0x000ea2000c1e1900 */
[----:B------:R-:W-:Y:S01]  /*1eb00*/  IABS R8, R7 ;  /* 0x0000000700087213 */ /* 0x000fe20000000000 */
[----:B--23--:R-:W-:-:S05]  /*1eb10*/  IMAD R10, R4, R9, RZ ;  /* 0x00000009040a7224 */ /* 0x00cfca00078e02ff */
[-C--:B------:R-:W-:Y:S02]  /*1eb20*/  IABS R5, R10.reuse ;  /* 0x0000000a00057213 */ /* 0x080fe40000000000 */
[----:B------:R-:W-:Y:S02]  /*1eb30*/  IABS R12, R10 ;  /* 0x0000000a000c7213 */ /* 0x000fe40000000000 */
[----:B------:R-:W2:Y:S08]  /*1eb40*/  I2F.RP R2, R5 ;  /* 0x0000000500027306 */ /* 0x000eb00000209400 */
[----:B--2---:R-:W2:Y:S02]  /*1eb50*/  MUFU.RCP R2, R2 ;  /* 0x0000000200027308 */ /* 0x004ea40000001000 */
[----:B--2---:R-:W-:-:S06]  /*1eb60*/  IADD3 R2, R2, 0xffffffe, RZ ;  /* 0x0ffffffe02027810 */ /* 0x004fcc0007ffe0ff */
[----:B------:R-:W2:Y:S02]  /*1eb70*/  F2I.FTZ.U32.TRUNC.NTZ R3, R2 ;  /* 0x0000000200037305 */ /* 0x000ea4000021f000 */
[----:B-12---:R-:W-:Y:S02]  /*1eb80*/  IMAD.MOV R0, RZ, RZ, -R3 ;  /* 0x000000ffff007224 */ /* 0x006fe400078e0a03 */
[----:B------:R-:W-:Y:S02]  /*1eb90*/  IMAD.MOV.U32 R2, RZ, RZ, RZ ;  /* 0x000000ffff027224 */ /* 0x000fe400078e00ff */
[----:B------:R-:W-:-:S04]  /*1eba0*/  IMAD R0, R0, R5, RZ ;  /* 0x0000000500007224 */ /* 0x000fc800078e02ff */
        /* <DEDUP_REMOVED lines=12> */
[----:B------:R-:W-:-:S04]  /*1ec70*/  IMAD.MOV.U32 R2, RZ, RZ, R0 ;  /* 0x000000ffff027224 */ /* 0x000fc800078e0000 */
[----:B------:R-:W-:Y:S01]  /*1ec80*/  @!P1 IMAD.MOV R2, RZ, RZ, -R2 ;  /* 0x000000ffff029224 */ /* 0x000fe200078e0a02 */
[----:B------:R-:W-:-:S05]  /*1ec90*/  @!P0 LOP3.LUT R2, RZ, R10, RZ, 0x33, !PT ;  /* 0x0000000aff028212 */ /* 0x000fca00078e33ff */
[----:B------:R-:W-:Y:S02]  /*1eca0*/  IMAD R12, R4, R2, RZ ;  /* 0x00000002040c7224 */ /* 0x000fe400078e02ff */
[----:B------:R-:W-:-:S03]  /*1ecb0*/  IMAD.MOV R2, RZ, RZ, -R2 ;  /* 0x000000ffff027224 */ /* 0x000fc600078e0a02 */
[----:B------:R-:W-:Y:S01]  /*1ecc0*/  IADD3 R0, -R12, c[0x0][0x538], RZ ;  /* 0x00014e000c007a10 */ /* 0x000fe20007ffe1ff */
[----:B------:R-:W-:Y:S02]  /*1ecd0*/  IMAD R7, R10, R2, R7 ;  /* 0x000000020a077224 */ /* 0x000fe400078e0207 */
[----:B------:R-:W-:Y:S01]  /*1ece0*/  IMAD.MOV.U32 R2, RZ, RZ, RZ ;  /* 0x000000ffff027224 */ /* 0x000fe200078e00ff */
[----:B------:R-:W-:-:S04]  /*1ecf0*/  IMNMX R0, R4, R0, PT ;  /* 0x0000000004007217 */ /* 0x000fc80003800200 */
[-C--:B------:R-:W-:Y:S02]  /*1ed00*/  IABS R4, R0.reuse ;  /* 0x0000000000047213 */ /* 0x080fe40000000000 */
[----:B------:R-:W-:Y:S02]  /*1ed10*/  IABS R10, R0 ;  /* 0x00000000000a7213 */ /* 0x000fe40000000000 */
[----:B------:R-:W1:Y:S08]  /*1ed20*/  I2F.RP R3, R4 ;  /* 0x0000000400037306 */ /* 0x000e700000209400 */
[----:B-1----:R-:W1:Y:S02]  /*1ed30*/  MUFU.RCP R3, R3 ;  /* 0x0000000300037308 */ /* 0x002e640000001000 */
[----:B-1----:R-:W-:-:S06]  /*1ed40*/  IADD3 R3, R3, 0xffffffe, RZ ;  /* 0x0ffffffe03037810 */ /* 0x002fcc0007ffe0ff */
[----:B------:R-:W1:Y:S02]  /*1ed50*/  F2I.FTZ.U32.TRUNC.NTZ R3, R3 ;  /* 0x0000000300037305 */ /* 0x000e64000021f000 */
[----:B-1----:R-:W-:-:S05]  /*1ed60*/  IADD3 R5, RZ, -R3, RZ ;  /* 0x80000003ff057210 */ /* 0x002fca0007ffe0ff */
[----:B------:R-:W-:Y:S01]  /*1ed70*/  IMAD.MOV.U32 R8, RZ, RZ, R5 ;  /* 0x000000ffff087224 */ /* 0x000fe200078e0005 */
[----:B------:R-:W-:-:S03]  /*1ed80*/  IABS R5, R7 ;  /* 0x0000000700057213 */ /* 0x000fc60000000000 */
[----:B------:R-:W-:-:S04]  /*1ed90*/  IMAD R8, R8, R4, RZ ;  /* 0x0000000408087224 */ /* 0x000fc800078e02ff */
        /* <DEDUP_REMOVED lines=18> */
.L_x_2016:
[----:B------:R-:W-:Y:S05]  /*1eec0*/  BSYNC B0 ;  /* 0x0000000000007941 */ /* 0x000fea0003800000 */
.L_x_2014:
[----:B------:R-:W-:-:S04]  /*1eed0*/  LOP3.LUT R2, RZ, R2, RZ, 0x33, !PT ;  /* 0x00000002ff027212 */ /* 0x000fc800078e33ff */
[----:B------:R-:W-:-:S05]  /*1eee0*/  IADD3 R0, R2, R9, RZ ;  /* 0x0000000902007210 */ /* 0x000fca0007ffe0ff */
[----:B------:R1:W-:Y:S01]  /*1eef0*/  STL [R1+0xc0], R0 ;  /* 0x0000c00001007387 */ /* 0x0003e20000100800 */
[----:B------:R-:W-:Y:S05]  /*1ef00*/  BRA `(.L_x_2017) ;  /* 0x0000004000007947 */ /* 0x000fea0003800000 */
.L_x_2005:
[----:B------:R2:W-:Y:S01]  /*1ef10*/  STL [R1+0xa8], R14 ;  /* 0x0000a80e01007387 */ /* 0x0005e20000100800 */
[----:B------:R-:W-:Y:S02]  /*1ef20*/  MOV R238, RZ ;  /* 0x000000ff00ee7202 */ /* 0x000fe40000000f00 */
[----:B------:R-:W-:Y:S01]  /*1ef30*/  MOV R239, c[0x0][0x53c] ;  /* 0x00014f0000ef7a02 */ /* 0x000fe20000000f00 */
[----:B------:R2:W-:Y:S04]  /*1ef40*/  STL [R1+0xc0], RZ ;  /* 0x0000c0ff01007387 */ /* 0x0005e80000100800 */
.L_x_2017:
[----:B------:R-:W-:Y:S05]  /*1ef50*/  BSYNC B1 ;  /* 0x0000000000017941 */ /* 0x000fea0003800000 */
.L_x_2003:
[----:B------:R-:W3:Y:S04]  /*1ef60*/  LDL R2, [R1+0xa8] ;  /* 0x0000a80001027983 */ /* 0x000ee80000100800 */
[----:B-1----:R-:W4:Y:S01]  /*1ef70*/  LDL R0, [R1+0xc0] ;  /* 0x0000c00001007983 */ /* 0x002f220000100800 */
[----:B------:R-:W-:Y:S03]  /*1ef80*/  WARPSYNC 0xffffffff ;  /* 0xffffffff00007948 */ /* 0x000fe60003800000 */
[----:B------:R-:W-:Y:S01]  /*1ef90*/  BAR.SYNC.DEFER_BLOCKING 0x4, 0x100 ;  /* 0x0104000000007b1d */ /* 0x000fe20000010000 */
[----:B------:R-:W-:Y:S01]  /*1efa0*/  ISETP.NE.AND P0, PT, R17, RZ, PT ;  /* 0x000000ff1100720c */ /* 0x000fe20003f05270 */
[----:B--2---:R-:W-:Y:S01]  /*1efb0*/  IMAD.MOV.U32 R14, RZ, RZ, R238 ;  /* 0x000000ffff0e7224 */ /* 0x004fe200078e00ee */
[----:B------:R-:W-:-:S11]  /*1efc0*/  MOV R15, R239 ;  /* 0x000000ef000f7202 */ /* 0x000fd60000000f00 */
[----:B---3--:R-:W-:Y:S01]  /*1efd0*/  @!P0 IMAD.MOV.U32 R236, RZ, RZ, R2 ;  /* 0x000000ffffec8224 */ /* 0x008fe200078e0002 */
[----:B----4-:R-:W-:-:S03]  /*1efe0*/  MOV R13, R0 ;  /* 0x00000000000d7202 */ /* 0x010fc60000000f00 */
[----:B------:R-:W-:-:S05]  /*1eff0*/  IMAD.MOV.U32 R12, RZ, RZ, R236 ;  /* 0x000000ffff0c7224 */ /* 0x000fca00078e00ec */
[----:B------:R1:W-:Y:S04]  /*1f000*/  @!P0 STS.128 [0x20080], R12 ;  /* 0x0200800cff008388 */ /* 0x0003e80000000c00 */
[----:B------:R-:W-:Y:S06]  /*1f010*/  BAR.ARV 0x5, 0x100 ;  /* 0x0144000000007b1d */ /* 0x000fec0000002000 */
.L_x_1998:
[----:B------:R-:W-:-:S13]  /*1f020*/  ISETP.GE.AND P0, PT, R239, c[0x0][0x53c], PT ;  /* 0x00014f00ef007a0c */ /* 0x000fda0003f06270 */
[----:B-12---:R-:W-:Y:S01]  /*1f030*/  @P0 CALL.REL.NOINC `(.L_x_2018) ;  /* 0x0000001000000944 */ /* 0x006fe20003c00000 */
[----:B------:R-:W-:Y:S05]  /*1f040*/  BRA `(.L_x_2019) ;  /* 0xfffe318000007947 */ /* 0x000fea000383ffff */
.L_x_2018:
[----:B------:R-:W-:Y:S05]  /*1f050*/  EXIT ;  /* 0x000000000000794d */ /* 0x000fea0003800000 */
.L_x_1816:
[----:B------:R-:W-:Y:S01]  /*1f060*/  IMAD.MOV.U32 R0, RZ, RZ, R5 ;  /* 0x000000ffff007224 */ /* 0x000fe200078e0005 */
[----:B------:R-:W-:Y:S02]  /*1f070*/  MOV R3, 0x1 ;  /* 0x0000000100037802 */ /* 0x000fe40000000f00 */
[----:B------:R-:W-:Y:S02]  /*1f080*/  MOV R2, 0x1f0a0 ;  /* 0x0001f0a000027802 */ /* 0x000fe40000000f00 */
[----:B------:R-:W-:Y:S05]  /*1f090*/  CALL.REL.NOINC `($__internal_40_$__cuda_sm70_shflsync_up_p) ;  /* 0x0000c8d000007944 */ /* 0x000fea0003c00000 */
[----:B------:R-:W-:Y:S01]  /*1f0a0*/  MOV R0, R4 ;  /* 0x0000000400007202 */ /* 0x000fe20000000f00 */
[----:B------:R-:W-:Y:S05]  /*1f0b0*/  BRA `(.L_x_2020) ;  /* 0xfffe141000007947 */ /* 0x000fea000383ffff */
.L_x_1817:
[----:B------:R-:W-:Y:S01]  /*1f0c0*/  IMAD.MOV.U32 R0, RZ, RZ, R5 ;  /* 0x000000ffff007224 */ /* 0x000fe200078e0005 */
[----:B------:R-:W-:Y:S02]  /*1f0d0*/  MOV R3, 0x2 ;  /* 0x0000000200037802 */ /* 0x000fe40000000f00 */
[----:B------:R-:W-:Y:S02]  /*1f0e0*/  MOV R2, 0x1f100 ;  /* 0x0001f10000027802 */ /* 0x000fe40000000f00 */
[----:B------:R-:W-:Y:S05]  /*1f0f0*/  CALL.REL.NOINC `($__internal_40_$__cuda_sm70_shflsync_up_p) ;  /* 0x0000c87000007944 */ /* 0x000fea0003c00000 */
[----:B------:R-:W-:Y:S01]  /*1f100*/  SEL R4, R4, RZ, P4 ;  /* 0x000000ff04047207 */ /* 0x000fe20002000000 */
[----:B------:R-:W-:Y:S01]  /*1f110*/  IMAD.MOV.U32 R3, RZ, RZ, 0x4 ;  /* 0x00000004ff037424 */ /* 0x000fe200078e00ff */
[----:B------:R-:W-:-:S03]  /*1f120*/  MOV R2, 0x1f150 ;  /* 0x0001f15000027802 */ /* 0x000fc60000000f00 */
[----:B------:R-:W-:Y:S02]  /*1f130*/  IMAD.IADD R0, R5, 0x1, R4 ;  /* 0x0000000105007824 */ /* 0x000fe400078e0204 */
        /* <DEDUP_REMOVED lines=13> */
[----:B------:R-:W-:Y:S02]  /*1f210*/  MOV R10, 0x1f ;  /* 0x0000001f000a7802 */ /* 0x000fe40000000f00 */
[----:B------:R-:W-:Y:S01]  /*1f220*/  MOV R172, 0xffffffff ;  /* 0xffffffff00ac7802 */ /* 0x000fe20000000f00 */
[----:B------:R-:W-:Y:S01]  /*1f230*/  IMAD.IADD R4, R0, 0x1, R4 ;  /* 0x0000000100047824 */ /* 0x000fe200078e0204 */
[----:B------:R-:W-:-:S03]  /*1f240*/  MOV R2, 0x1f270 ;  /* 0x0001f27000027802 */ /* 0x000fc60000000f00 */
[----:B------:R-:W-:Y:S02]  /*1f250*/  IMAD.MOV.U32 R12, RZ, RZ, R4 ;  /* 0x000000ffff0c7224 */ /* 0x000fe400078e0004 */
[----:B------:R-:W-:Y:S05]  /*1f260*/  CALL.REL.NOINC `($__internal_39_$__cuda_sm70_shflsync_idx_p) ;  /* 0x0000c6c000007944 */ /* 0x000fea0003c00000 */
[----:B------:R-:W-:Y:S01]  /*1f270*/  MOV R0, R13 ;  /* 0x0000000d00007202 */ /* 0x000fe20000000f00 */
[----:B------:R-:W-:Y:S05]  /*1f280*/  BRA `(.L_x_2021) ;  /* 0xfffe134000007947 */ /* 0x000fea000383ffff */
.L_x_1819:
[----:B------:R-:W-:Y:S02]  /*1f290*/  SEL R0, RZ, 0x1, P0 ;  /* 0x00000001ff007807 */ /* 0x000fe40000000000 */
[----:B------:R-:W-:Y:S02]  /*1f2a0*/  MOV R2, 0x1f2c0 ;  /* 0x0001f2c000027802 */ /* 0x000fe40000000f00 */
[----:B------:R-:W-:Y:S05]  /*1f2b0*/  CALL.REL.NOINC `($__internal_41_$__cuda_sm70_votesync_ballot) ;  /* 0x0000c71000007944 */ /* 0x000fea0003c00000 */
[----:B------:R-:W-:Y:S01]  /*1f2c0*/  MOV R5, R0 ;  /* 0x0000000000057202 */ /* 0x000fe20000000f00 */
[----:B------:R-:W-:Y:S05]  /*1f2d0*/  BRA `(.L_x_2022) ;  /* 0xfffe138000007947 */ /* 0x000fea000383ffff */
.L_x_1820:
[----:B------:R-:W-:Y:S01]  /*1f2e0*/  IMAD.MOV.U32 R12, RZ, RZ, R9 ;  /* 0x000000ffff0c7224 */ /* 0x000fe200078e0009 */
[----:B------:R-:W-:Y:S01]  /*1f2f0*/  MOV R3, 0x1f ;  /* 0x0000001f00037802 */ /* 0x000fe20000000f00 */
[----:B------:R-:W-:Y:S01]  /*1f300*/  IMAD.MOV.U32 R172, RZ, RZ, -0x1 ;  /* 0xffffffffffac7424 */ /* 0x000fe200078e00ff */
[----:B------:R-:W-:Y:S02]  /*1f310*/  MOV R2, 0x1f330 ;  /* 0x0001f33000027802 */ /* 0x000fe40000000f00 */
[----:B------:R-:W-:Y:S05]  /*1f320*/  CALL.REL.NOINC `($__internal_39_$__cuda_sm70_shflsync_idx_p) ;  /* 0x0000c60000007944 */ /* 0x000fea0003c00000 */
[----:B------:R-:W-:Y:S01]  /*1f330*/  IMAD.MOV.U32 R14, RZ, RZ, R13 ;  /* 0x000000ffff0e7224 */ /* 0x000fe200078e000d */
[----:B------:R-:W-:Y:S01]  /*1f340*/  MOV R12, R8 ;  /* 0x00000008000c7202 */ /* 0x000fe20000000f00 */
[----:B------:R-:W-:Y:S01]  /*1f350*/  IMAD.MOV.U32 R0, RZ, RZ, RZ ;  /* 0x000000ffff007224 */ /* 0x000fe200078e00ff */
[----:B------:R-:W-:Y:S01]  /*1f360*/  MOV R3, 0x1f ;  /* 0x0000001f00037802 */ /* 0x000fe20000000f00 */
[----:B------:R-:W-:Y:S01]  /*1f370*/  IMAD.MOV.U32 R172, RZ, RZ, -0x1 ;  /* 0xffffffffffac7424 */ /* 0x000fe200078e00ff */
[----:B------:R-:W-:-:S02]  /*1f380*/  MOV R2, 0x1f3a0 ;  /* 0x0001f3a000027802 */ /* 0x000fc40000000f00 */
[----:B------:R-:W-:Y:S05]  /*1f390*/  CALL.REL.NOINC `($__internal_39_$__cuda_sm70_shflsync_idx_p) ;  /* 0x0000c59000007944 */ /* 0x000fea0003c00000 */
[----:B------:R-:W-:Y:S01]  /*1f3a0*/  MOV R9, R13 ;  /* 0x0000000d00097202 */ /* 0x000fe20000000f00 */
[----:B------:R-:W-:Y:S05]  /*1f3b0*/  BRA `(.L_x_2023) ;  /* 0xfffe130000007947 */ /* 0x000fea000383ffff */
.L_x_1823:
[----:B------:R-:W-:Y:S01]  /*1f3c0*/  IMAD.MOV.U32 R12, RZ, RZ, R4 ;  /* 0x000000ffff0c7224 */ /* 0x000fe200078e0004 */
[----:B------:R-:W-:Y:S01]  /*1f3d0*/  MOV R3, 0x1f ;  /* 0x0000001f00037802 */ /* 0x000fe20000000f00 */
[----:B------:R-:W-:Y:S01]  /*1f3e0*/  IMAD.MOV.U32 R172, RZ, RZ, -0x1 ;  /* 0xffffffffffac7424 */ /* 0x000fe200078e00ff */
[----:B------:R-:W-:-:S02]  /*1f3f0*/  MOV R2, 0x1f410 ;  /* 0x0001f41000027802 */ /* 0x000fc40000000f00 */
[----:B--23--:R-:W-:Y:S05]  /*1f400*/  CALL.REL.NOINC `($__internal_39_$__cuda_sm70_shflsync_idx_p) ;  /* 0x0000c52000007944 */ /* 0x00cfea0003c00000 */
[----:B------:R-:W-:Y:S01]  /*1f410*/  MOV R0, R13 ;  /* 0x0000000d00007202 */ /* 0x000fe20000000f00 */
[----:B------:R-:W-:Y:S05]  /*1f420*/  BRA `(.L_x_1822) ;  /* 0xfffe12f000007947 */ /* 0x000fea000383ffff */
.L_x_1894:
[----:B-1----:R-:W-:Y:S01]  /*1f430*/  IMAD.MOV.U32 R12, RZ, RZ, R17 ;  /* 0x000000ffff0c7224 */ /* 0x002fe200078e0011 */
[----:B------:R-:W-:Y:S01]  /*1f440*/  MOV R3, 0x181f ;  /* 0x0000181f00037802 */ /* 0x000fe20000000f00 */
[----:B------:R-:W-:Y:S01]  /*1f450*/  IMAD.MOV.U32 R10, RZ, RZ, RZ ;  /* 0x000000ffff0a7224 */ /* 0x000fe200078e00ff */
[----:B------:R-:W-:-:S02]  /*1f460*/  MOV R172, 0xffffffff ;  /* 0xffffffff00ac7802 */ /* 0x000fc40000000f00 */
[----:B------:R-:W-:Y:S02]  /*1f470*/  MOV R2, 0x1f490 ;  /* 0x0001f49000027802 */ /* 0x000fe40000000f00 */
[----:B------:R-:W-:Y:S05]  /*1f480*/  CALL.REL.NOINC `($__internal_39_$__cuda_sm70_shflsync_idx_p) ;  /* 0x0000c4a000007944 */ /* 0x000fea0003c00000 */
[----:B------:R-:W-:Y:S01]  /*1f490*/  MOV R4, R13 ;  /* 0x0000000d00047202 */ /* 0x000fe20000000f00 */
[----:B------:R-:W-:Y:S05]  /*1f4a0*/  BRA `(.L_x_2024) ;  /* 0xfffeb61000007947 */ /* 0x000fea000383ffff */
.L_x_1895:
[----:B------:R-:W-:Y:S01]  /*1f4b0*/  IMAD.MOV.U32 R12, RZ, RZ, R20 ;  /* 0x000000ffff0c7224 */ /* 0x000fe200078e0014 */
[----:B------:R-:W-:Y:S01]  /*1f4c0*/  MOV R3, 0x181f ;  /* 0x0000181f00037802 */ /* 0x000fe20000000f00 */
[----:B------:R-:W-:Y:S01]  /*1f4d0*/  IMAD.MOV.U32 R10, RZ, RZ, RZ ;  /* 0x000000ffff0a7224 */ /* 0x000fe200078e00ff */
[----:B------:R-:W-:Y:S02]  /*1f4e0*/  MOV R172, 0xffffffff ;  /* 0xffffffff00ac7802 */ /* 0x000fe40000000f00 */
[----:B------:R-:W-:Y:S02]  /*1f4f0*/  MOV R2, 0x1f510 ;  /* 0x0001f51000027802 */ /* 0x000fe40000000f00 */
[----:B-12---:R-:W-:Y:S05]  /*1f500*/  CALL.REL.NOINC `($__internal_39_$__cuda_sm70_shflsync_idx_p) ;  /* 0x0000c42000007944 */ /* 0x006fea0003c00000 */
[----:B------:R-:W-:Y:S01]  /*1f510*/  MOV R0, R13 ;  /* 0x0000000d00007202 */ /* 0x000fe20000000f00 */
[----:B------:R-:W-:Y:S05]  /*1f520*/  BRA `(.L_x_2025) ;  /* 0xfffeb5b000007947 */ /* 0x000fea000383ffff */
.L_x_1898:
[----:B--2---:R-:W-:Y:S01]  /*1f530*/  IMAD.MOV.U32 R12, RZ, RZ, R17 ;  /* 0x000000ffff0c7224 */ /* 0x004fe200078e0011 */
[----:B------:R-:W-:Y:S01]  /*1f540*/  MOV R3, 0x181f ;  /* 0x0000181f00037802 */ /* 0x000fe20000000f00 */
[----:B------:R-:W-:Y:S01]  /*1f550*/  IMAD.MOV.U32 R10, RZ, RZ, 0x1 ;  /* 0x00000001ff0a7424 */ /* 0x000fe200078e00ff */
[----:B------:R-:W-:-:S02]  /*1f560*/  MOV R172, 0xffffffff ;  /* 0xffffffff00ac7802 */ /* 0x000fc40000000f00 */
[----:B------:R-:W-:Y:S02]  /*1f570*/  MOV R2, 0x1f590 ;  /* 0x0001f59000027802 */ /* 0x000fe40000000f00 */
[----:B-1-34-:R-:W-:Y:S05]  /*1f580*/  CALL.REL.NOINC `($__internal_39_$__cuda_sm70_shflsync_idx_p) ;  /* 0x0000c3a000007944 */ /* 0x01afea0003c00000 */
[----:B------:R-:W-:Y:S01]  /*1f590*/  IMAD.MOV.U32 R4, RZ, RZ, R13 ;  /* 0x000000ffff047224 */ /* 0x000fe200078e000d */
[----:B------:R-:W-:Y:S01]  /*1f5a0*/  MOV R12, R20 ;  /* 0x00000014000c7202 */ /* 0x000fe20000000f00 */
[----:B------:R-:W-:Y:S01]  /*1f5b0*/  IMAD.MOV.U32 R10, RZ, RZ, 0x1 ;  /* 0x00000001ff0a7424 */ /* 0x000fe200078e00ff */
[----:B------:R-:W-:Y:S01]  /*1f5c0*/  MOV R3, 0x181f ;  /* 0x0000181f00037802 */ /* 0x000fe20000000f00 */
[----:B------:R-:W-:Y:S01]  /*1f5d0*/  IMAD.MOV.U32 R172, RZ, RZ, -0x1 ;  /* 0xffffffffffac7424 */ /* 0x000fe200078e00ff */
[----:B------:R-:W-:Y:S02]  /*1f5e0*/  MOV R2, 0x1f600 ;  /* 0x0001f60000027802 */ /* 0x000fe40000000f00 */
[----:B------:R-:W-:Y:S05]  /*1f5f0*/  CALL.REL.NOINC `($__internal_39_$__cuda_sm70_shflsync_idx_p) ;  /* 0x0000c33000007944 */ /* 0x000fea0003c00000 */
[----:B------:R-:W-:Y:S01]  /*1f600*/  MOV R0, R13 ;  /* 0x0000000d00007202 */ /* 0x000fe20000000f00 */
[----:B------:R-:W-:Y:S05]  /*1f610*/  BRA `(.L_x_2026) ;  /* 0xfffeb66000007947 */ /* 0x000fea000383ffff */
.L_x_1901:
[----:B-1----:R-:W-:Y:S01]  /*1f620*/  IMAD.MOV.U32 R12, RZ, RZ, R17 ;  /* 0x000000ffff0c7224 */ /* 0x002fe200078e0011 */
[----:B------:R-:W-:Y:S01]  /*1f630*/  MOV R3, 0x181f ;  /* 0x0000181f00037802 */ /* 0x000fe20000000f00 */
[----:B------:R-:W-:Y:S01]  /*1f640*/  IMAD.MOV.U32 R10, RZ, RZ, 0x2 ;  /* 0x00000002ff0a7424 */ /* 0x000fe200078e00ff */
[----:B------:R-:W-:Y:S02]  /*1f650*/  MOV R172, 0xffffffff ;  /* 0xffffffff00ac7802 */ /* 0x000fe40000000f00 */
[----:B------:R-:W-:-:S02]  /*1f660*/  MOV R2, 0x1f680 ;  /* 0x0001f68000027802 */ /* 0x000fc40000000f00 */
[----:B--234-:R-:W-:Y:S05]  /*1f670*/  CALL.REL.NOINC `($__internal_39_$__cuda_sm70_shflsync_idx_p) ;  /* 0x0000c2b000007944 */ /* 0x01cfea0003c00000 */
[----:B------:R-:W-:Y:S01]  /*1f680*/  MOV R4, R13 ;  /* 0x0000000d00047202 */ /* 0x000fe20000000f00 */
[----:B------:R-:W-:Y:S05]  /*1f690*/  BRA `(.L_x_2027) ;  /* 0xfffeb77000007947 */ /* 0x000fea000383ffff */
.L_x_1902:
[----:B------:R-:W-:Y:S01]  /*1f6a0*/  IMAD.MOV.U32 R12, RZ, RZ, R20 ;  /* 0x000000ffff0c7224 */ /* 0x000fe200078e0014 */
[----:B------:R-:W-:Y:S01]  /*1f6b0*/  MOV R3, 0x181f ;  /* 0x0000181f00037802 */ /* 0x000fe20000000f00 */
[----:B------:R-:W-:Y:S01]  /*1f6c0*/  IMAD.MOV.U32 R10, RZ, RZ, 0x2 ;  /* 0x00000002ff0a7424 */ /* 0x000fe200078e00ff */
[----:B------:R-:W-:-:S02]  /*1f6d0*/  MOV R172, 0xffffffff ;  /* 0xffffffff00ac7802 */ /* 0x000fc40000000f00 */
[----:B------:R-:W-:Y:S02]  /*1f6e0*/  MOV R2, 0x1f700 ;  /* 0x0001f70000027802 */ /* 0x000fe40000000f00 */
[----:B-1234-:R-:W-:Y:S05]  /*1f6f0*/  CALL.REL.NOINC `($__internal_39_$__cuda_sm70_shflsync_idx_p) ;  /* 0x0000c23000007944 */ /* 0x01efea0003c00000 */
[----:B------:R-:W-:Y:S01]  /*1f700*/  MOV R0, R13 ;  /* 0x0000000d00007202 */ /* 0x000fe20000000f00 */
[----:B------:R-:W-:Y:S05]  /*1f710*/  BRA `(.L_x_2028) ;  /* 0xfffeb71000007947 */ /* 0x000fea000383ffff */
.L_x_1905:
[----:B-1----:R-:W-:Y:S01]  /*1f720*/  IMAD.MOV.U32 R12, RZ, RZ, R17 ;  /* 0x000000ffff0c7224 */ /* 0x002fe200078e0011 */
[----:B------:R-:W-:Y:S01]  /*1f730*/  MOV R3, 0x181f ;  /* 0x0000181f00037802 */ /* 0x000fe20000000f00 */
[----:B------:R-:W-:Y:S01]  /*1f740*/  IMAD.MOV.U32 R10, RZ, RZ, 0x3 ;  /* 0x00000003ff0a7424 */ /* 0x000fe200078e00ff */
[----:B------:R-:W-:Y:S02]  /*1f750*/  MOV R172, 0xffffffff ;  /* 0xffffffff00ac7802 */ /* 0x000fe40000000f00 */
[----:B------:R-:W-:Y:S02]  /*1f760*/  MOV R2, 0x1f780 ;  /* 0x0001f78000027802 */ /* 0x000fe40000000f00 */
[----:B--234-:R-:W-:Y:S05]  /*1f770*/  CALL.REL.NOINC `($__internal_39_$__cuda_sm70_shflsync_idx_p) ;  /* 0x0000c1b000007944 */ /* 0x01cfea0003c00000 */
[----:B------:R-:W-:Y:S01]  /*1f780*/  IMAD.MOV.U32 R4, RZ, RZ, R13 ;  /* 0x000000ffff047224 */ /* 0x000fe200078e000d */
[----:B------:R-:W-:Y:S01]  /*1f790*/  MOV R12, R20 ;  /* 0x00000014000c7202 */ /* 0x000fe20000000f00 */
[----:B------:R-:W-:Y:S01]  /*1f7a0*/  IMAD.MOV.U32 R10, RZ, RZ, 0x3 ;  /* 0x00000003ff0a7424 */ /* 0x000fe200078e00ff */
[----:B------:R-:W-:Y:S01]  /*1f7b0*/  MOV R3, 0x181f ;  /* 0x0000181f00037802 */ /* 0x000fe20000000f00 */
[----:B------:R-:W-:Y:S01]  /*1f7c0*/  IMAD.MOV.U32 R172, RZ, RZ, -0x1 ;  /* 0xffffffffffac7424 */ /* 0x000fe200078e00ff */
[----:B------:R-:W-:-:S02]  /*1f7d0*/  MOV R2, 0x1f7f0 ;  /* 0x0001f7f000027802 */ /* 0x000fc40000000f00 */
[----:B------:R-:W-:Y:S05]  /*1f7e0*/  CALL.REL.NOINC `($__internal_39_$__cuda_sm70_shflsync_idx_p) ;  /* 0x0000c14000007944 */ /* 0x000fea0003c00000 */
[----:B------:R-:W-:Y:S01]  /*1f7f0*/  MOV R0, R13 ;  /* 0x0000000d00007202 */ /* 0x000fe20000000f00 */
[----:B------:R-:W-:Y:S05]  /*1f800*/  BRA `(.L_x_2029) ;  /* 0xfffeb7c000007947 */ /* 0x000fea000383ffff */
.L_x_1957:
[----:B------:R-:W-:Y:S01]  /*1f810*/  IMAD.MOV.U32 R2, RZ, RZ, R229 ;  /* 0x000000ffff027224 */ /* 0x000fe200078e00e5 */
[----:B------:R-:W-:-:S02]  /*1f820*/  MOV R4, 0x2 ;  /* 0x0000000200047802 */ /* 0x000fc40000000f00 */
[----:B------:R-:W-:Y:S02]  /*1f830*/  MOV R3, 0x1f850 ;  /* 0x0001f85000037802 */ /* 0x000fe40000000f00 */
[----:B------:R-:W-:Y:S05]  /*1f840*/  CALL.REL.NOINC `($__internal_38_$__cuda_sm70_shflsync_bfly_p) ;  /* 0x0000c09000007944 */ /* 0x000fea0003c00000 */
[----:B------:R-:W-:Y:S01]  /*1f850*/  MOV R0, R4 ;  /* 0x0000000400007202 */ /* 0x000fe20000000f00 */
[----:B------:R-:W-:Y:S05]  /*1f860*/  BRA `(.L_x_2030) ;  /* 0xffff98f000007947 */ /* 0x000fea000383ffff */
.L_x_1958:
[----:B------:R-:W-:Y:S01]  /*1f870*/  IMAD.MOV.U32 R2, RZ, RZ, R0 ;  /* 0x000000ffff027224 */ /* 0x000fe200078e0000 */
[----:B------:R-:W-:Y:S02]  /*1f880*/  MOV R4, 0x1 ;  /* 0x0000000100047802 */ /* 0x000fe40000000f00 */
[----:B------:R-:W-:Y:S02]  /*1f890*/  MOV R3, 0x1f8b0 ;  /* 0x0001f8b000037802 */ /* 0x000fe40000000f00 */
[----:B-1----:R-:W-:Y:S05]  /*1f8a0*/  CALL.REL.NOINC `($__internal_38_$__cuda_sm70_shflsync_bfly_p) ;  /* 0x0000c03000007944 */ /* 0x002fea0003c00000 */
[----:B------:R-:W-:Y:S01]  /*1f8b0*/  FADD.FTZ R0, R0, R4 ;  /* 0x0000000400007221 */ /* 0x000fe20000010000 */
[----:B------:R-:W-:Y:S02]  /*1f8c0*/  MOV R2, R230 ;  /* 0x000000e600027202 */ /* 0x000fe40000000f00 */
[----:B------:R-:W-:Y:S02]  /*1f8d0*/  MOV R4, 0x2 ;  /* 0x0000000200047802 */ /* 0x000fe40000000f00 */
[----:B------:R-:W-:Y:S02]  /*1f8e0*/  MOV R3, 0x1f900 ;  /* 0x0001f90000037802 */ /* 0x000fe40000000f00 */
[----:B------:R-:W-:Y:S05]  /*1f8f0*/  CALL.REL.NOINC `($__internal_38_$__cuda_sm70_shflsync_bfly_p) ;  /* 0x0000bfe000007944 */ /* 0x000fea0003c00000 */
[----:B------:R-:W-:Y:S01]  /*1f900*/  FADD.FTZ R230, R230, R4 ;  /* 0x00000004e6e67221 */ /* 0x000fe20000010000 */
[----:B------:R-:W-:-:S02]  /*1f910*/  MOV R4, 0x1 ;  /* 0x0000000100047802 */ /* 0x000fc40000000f00 */
[----:B------:R-:W-:Y:S02]  /*1f920*/  MOV R3, 0x1f950 ;  /* 0x0001f95000037802 */ /* 0x000fe40000000f00 */
[----:B------:R-:W-:Y:S02]  /*1f930*/  MOV R2, R230 ;  /* 0x000000e600027202 */ /* 0x000fe40000000f00 */
[----:B------:R-:W-:Y:S05]  /*1f940*/  CALL.REL.NOINC `($__internal_38_$__cuda_sm70_shflsync_bfly_p) ;  /* 0x0000bf9000007944 */ /* 0x000fea0003c00000 */
[----:B------:R-:W-:Y:S01]  /*1f950*/  MOV R3, R4 ;  /* 0x0000000400037202 */ /* 0x000fe20000000f00 */
[----:B------:R-:W-:Y:S05]  /*1f960*/  BRA `(.L_x_2031) ;  /* 0xffff986000007947 */ /* 0x000fea000383ffff */
.L_x_1965:
[----:B--234-:R-:W-:Y:S01]  /*1f970*/  IMAD.MOV.U32 R12, RZ, RZ, R15 ;  /* 0x000000ffff0c7224 */ /* 0x01cfe200078e000f */
[----:B------:R-:W-:Y:S01]  /*1f980*/  MOV R3, 0x181f ;  /* 0x0000181f00037802 */ /* 0x000fe20000000f00 */
[----:B------:R-:W-:Y:S01]  /*1f990*/  IMAD.MOV.U32 R10, RZ, RZ, RZ ;  /* 0x000000ffff0a7224 */ /* 0x000fe200078e00ff */
[----:B------:R-:W-:Y:S02]  /*1f9a0*/  MOV R172, 0xffffffff ;  /* 0xffffffff00ac7802 */ /* 0x000fe40000000f00 */
[----:B------:R-:W-:Y:S02]  /*1f9b0*/  MOV R2, 0x1f9d0 ;  /* 0x0001f9d000027802 */ /* 0x000fe40000000f00 */
[----:B-1----:R-:W-:Y:S05]  /*1f9c0*/  CALL.REL.NOINC `($__internal_39_$__cuda_sm70_shflsync_idx_p) ;  /* 0x0000bf6000007944 */ /* 0x002fea0003c00000 */
[----:B------:R-:W-:Y:S01]  /*1f9d0*/  MOV R7, R13 ;  /* 0x0000000d00077202 */ /* 0x000fe20000000f00 */
[----:B------:R-:W-:Y:S05]  /*1f9e0*/  BRA `(.L_x_2032) ;  /* 0xffffb46000007947 */ /* 0x000fea000383ffff */
.L_x_1966:
[----:B------:R-:W-:Y:S01]  /*1f9f0*/  IMAD.MOV.U32 R12, RZ, RZ, R17 ;  /* 0x000000ffff0c7224 */ /* 0x000fe200078e0011 */
[----:B------:R-:W-:Y:S01]  /*1fa00*/  MOV R3, 0x181f ;  /* 0x0000181f00037802 */ /* 0x000fe20000000f00 */
[----:B------:R-:W-:Y:S01]  /*1fa10*/  IMAD.MOV.U32 R10, RZ, RZ, RZ ;  /* 0x000000ffff0a7224 */ /* 0x000fe200078e00ff */
[----:B------:R-:W-:-:S02]  /*1fa20*/  MOV R172, 0xffffffff ;  /* 0xffffffff00ac7802 */ /* 0x000fc40000000f00 */
[----:B------:R-:W-:Y:S02]  /*1fa30*/  MOV R2, 0x1fa50 ;  /* 0x0001fa5000027802 */ /* 0x000fe40000000f00 */
[----:B-123--:R-:W-:Y:S05]  /*1fa40*/  CALL.REL.NOINC `($__internal_39_$__cuda_sm70_shflsync_idx_p) ;  /* 0x0000bee000007944 */ /* 0x00efea0003c00000 */
[----:B------:R-:W-:Y:S01]  /*1fa50*/  MOV R0, R13 ;  /* 0x0000000d00007202 */ /* 0x000fe20000000f00 */
[----:B------:R-:W-:Y:S05]  /*1fa60*/  BRA `(.L_x_2033) ;  /* 0xffffb40000007947 */ /* 0x000fea000383ffff */
.L_x_1969:
[----:B--2---:R-:W-:Y:S01]  /*1fa70*/  IMAD.MOV.U32 R12, RZ, RZ, R15 ;  /* 0x000000ffff0c7224 */ /* 0x004fe200078e000f */
[----:B------:R-:W-:Y:S01]  /*1fa80*/  MOV R3, 0x181f ;  /* 0x0000181f00037802 */ /* 0x000fe20000000f00 */
[----:B------:R-:W-:Y:S01]  /*1fa90*/  IMAD.MOV.U32 R10, RZ, RZ, 0x1 ;  /* 0x00000001ff0a7424 */ /* 0x000fe200078e00ff */
[----:B------:R-:W-:Y:S02]  /*1faa0*/  MOV R172, 0xffffffff ;  /* 0xffffffff00ac7802 */ /* 0x000fe40000000f00 */
[----:B------:R-:W-:Y:S02]  /*1fab0*/  MOV R2, 0x1fad0 ;  /* 0x0001fad000027802 */ /* 0x000fe40000000f00 */
[----:B-1-34-:R-:W-:Y:S05]  /*1fac0*/  CALL.REL.NOINC `($__internal_39_$__cuda_sm70_shflsync_idx_p) ;  /* 0x0000be6000007944 */ /* 0x01afea0003c00000 */
        /* <DEDUP_REMOVED lines=9> */
.L_x_1972:
[----:B--2---:R-:W-:Y:S01]  /*1fb60*/  IMAD.MOV.U32 R12, RZ, RZ, R15 ;  /* 0x000000ffff0c7224 */ /* 0x004fe200078e000f */
[----:B------:R-:W-:Y:S01]  /*1fb70*/  MOV R3, 0x181f ;  /* 0x0000181f00037802 */ /* 0x000fe20000000f00 */
[----:B------:R-:W-:Y:S01]  /*1fb80*/  IMAD.MOV.U32 R10, RZ, RZ, 0x2 ;  /* 0x00000002ff0a7424 */ /* 0x000fe200078e00ff */
[----:B------:R-:W-:-:S02]  /*1fb90*/  MOV R172, 0xffffffff ;  /* 0xffffffff00ac7802 */ /* 0x000fc40000000f00 */
[----:B------:R-:W-:Y:S02]  /*1fba0*/  MOV R2, 0x1fbc0 ;  /* 0x0001fbc000027802 */ /* 0x000fe40000000f00 */
[----:B-1-34-:R-:W-:Y:S05]  /*1fbb0*/  CALL.REL.NOINC `($__internal_39_$__cuda_sm70_shflsync_idx_p) ;  /* 0x0000bd7000007944 */ /* 0x01afea0003c00000 */
[----:B------:R-:W-:Y:S01]  /*1fbc0*/  MOV R7, R13 ;  /* 0x0000000d00077202 */ /* 0x000fe20000000f00 */
[----:B------:R-:W-:Y:S05]  /*1fbd0*/  BRA `(.L_x_2035) ;  /* 0xffffb5e000007947 */ /* 0x000fea000383ffff */
.L_x_1973:
[----:B--2---:R-:W-:Y:S01]  /*1fbe0*/  IMAD.MOV.U32 R12, RZ, RZ, R17 ;  /* 0x000000ffff0c7224 */ /* 0x004fe200078e0011 */
[----:B------:R-:W-:Y:S01]  /*1fbf0*/  MOV R3, 0x181f ;  /* 0x0000181f00037802 */ /* 0x000fe20000000f00 */
[----:B------:R-:W-:Y:S01]  /*1fc00*/  IMAD.MOV.U32 R10, RZ, RZ, 0x2 ;  /* 0x00000002ff0a7424 */ /* 0x000fe200078e00ff */
[----:B------:R-:W-:Y:S02]  /*1fc10*/  MOV R172, 0xffffffff ;  /* 0xffffffff00ac7802 */ /* 0x000fe40000000f00 */
[----:B------:R-:W-:Y:S02]  /*1fc20*/  MOV R2, 0x1fc40 ;  /* 0x0001fc4000027802 */ /* 0x000fe40000000f00 */
[----:B-1-34-:R-:W-:Y:S05]  /*1fc30*/  CALL.REL.NOINC `($__internal_39_$__cuda_sm70_shflsync_idx_p) ;  /* 0x0000bcf000007944 */ /* 0x01afea0003c00000 */
[----:B------:R-:W-:Y:S01]  /*1fc40*/  MOV R0, R13 ;  /* 0x0000000d00007202 */ /* 0x000fe20000000f00 */
[----:B------:R-:W-:Y:S05]  /*1fc50*/  BRA `(.L_x_2036) ;  /* 0xffffb58000007947 */ /* 0x000fea000383ffff */
.L_x_1976:
[----:B-1----:R-:W-:Y:S01]  /*1fc60*/  IMAD.MOV.U32 R12, RZ, RZ, R15 ;  /* 0x000000ffff0c7224 */ /* 0x002fe200078e000f */
[----:B------:R-:W-:Y:S01]  /*1fc70*/  MOV R3, 0x181f ;  /* 0x0000181f00037802 */ /* 0x000fe20000000f00 */
[----:B------:R-:W-:Y:S01]  /*1fc80*/  IMAD.MOV.U32 R10, RZ, RZ, 0x3 ;  /* 0x00000003ff0a7424 */ /* 0x000fe200078e00ff */
[----:B------:R-:W-:-:S02]  /*1fc90*/  MOV R172, 0xffffffff ;  /* 0xffffffff00ac7802 */ /* 0x000fc40000000f00 */
[----:B------:R-:W-:Y:S02]  /*1fca0*/  MOV R2, 0x1fcc0 ;  /* 0x0001fcc000027802 */ /* 0x000fe40000000f00 */
[----:B--234-:R-:W-:Y:S05]  /*1fcb0*/  CALL.REL.NOINC `($__internal_39_$__cuda_sm70_shflsync_idx_p) ;  /* 0x0000bc7000007944 */ /* 0x01cfea0003c00000 */
        /* <DEDUP_REMOVED lines=9> */
.L_x_1978:
[----:B------:R-:W-:Y:S01]  /*1fd50*/  IMAD.MOV.U32 R12, RZ, RZ, R7 ;  /* 0x000000ffff0c7224 */ /* 0x000fe200078e0007 */
[----:B------:R-:W-:Y:S01]  /*1fd60*/  MOV R3, 0x1c1f ;  /* 0x00001c1f00037802 */ /* 0x000fe20000000f00 */
[----:B------:R-:W-:Y:S01]  /*1fd70*/  IMAD.MOV.U32 R10, RZ, RZ, RZ ;  /* 0x000000ffff0a7224 */ /* 0x000fe200078e00ff */
[----:B------:R-:W-:Y:S02]  /*1fd80*/  MOV R172, 0xffffffff ;  /* 0xffffffff00ac7802 */ /* 0x000fe40000000f00 */
[----:B------:R-:W-:-:S02]  /*1fd90*/  MOV R2, 0x1fdb0 ;  /* 0x0001fdb000027802 */ /* 0x000fc40000000f00 */
[----:B------:R-:W-:Y:S05]  /*1fda0*/  CALL.REL.NOINC `($__internal_39_$__cuda_sm70_shflsync_idx_p) ;  /* 0x0000bb8000007944 */ /* 0x000fea0003c00000 */
[----:B------:R-:W-:Y:S01]  /*1fdb0*/  MOV R4, R13 ;  /* 0x0000000d00047202 */ /* 0x000fe20000000f00 */
[----:B------:R-:W-:Y:S05]  /*1fdc0*/  BRA `(.L_x_2038) ;  /* 0xffffb95000007947 */ /* 0x000fea000383ffff */
.L_x_1979:
[----:B------:R-:W-:Y:S01]  /*1fdd0*/  IMAD.MOV.U32 R12, RZ, RZ, R5 ;  /* 0x000000ffff0c7224 */ /* 0x000fe200078e0005 */
[----:B------:R-:W-:Y:S01]  /*1fde0*/  MOV R3, 0x1c1f ;  /* 0x00001c1f00037802 */ /* 0x000fe20000000f00 */
[----:B------:R-:W-:Y:S01]  /*1fdf0*/  IMAD.MOV.U32 R10, RZ, RZ, RZ ;  /* 0x000000ffff0a7224 */ /* 0x000fe200078e00ff */
[----:B------:R-:W-:-:S02]  /*1fe00*/  MOV R172, 0xffffffff ;  /* 0xffffffff00ac7802 */ /* 0x000fc40000000f00 */
[----:B------:R-:W-:Y:S02]  /*1fe10*/  MOV R2, 0x1fe30 ;  /* 0x0001fe3000027802 */ /* 0x000fe40000000f00 */
[----:B-12---:R-:W-:Y:S05]  /*1fe20*/  CALL.REL.NOINC `($__internal_39_$__cuda_sm70_shflsync_idx_p) ;  /* 0x0000bb0000007944 */ /* 0x006fea0003c00000 */
[----:B------:R-:W-:Y:S01]  /*1fe30*/  MOV R0, R13 ;  /* 0x0000000d00007202 */ /* 0x000fe20000000f00 */
[----:B------:R-:W-:Y:S05]  /*1fe40*/  BRA `(.L_x_2039) ;  /* 0xffffb8f000007947 */ /* 0x000fea000383ffff */
.L_x_1982:
        /* <DEDUP_REMOVED lines=15> */
.L_x_1986:
[----:B------:R-:W-:Y:S01]  /*1ff40*/  IMAD.MOV.U32 R12, RZ, RZ, R14 ;  /* 0x000000ffff0c7224 */ /* 0x000fe200078e000e */
[----:B------:R-:W-:Y:S01]  /*1ff50*/  MOV R3, 0x181f ;  /* 0x0000181f00037802 */ /* 0x000fe20000000f00 */
[----:B------:R-:W-:Y:S01]  /*1ff60*/  IMAD.MOV.U32 R10, RZ, RZ, RZ ;  /* 0x000000ffff0a7224 */ /* 0x000fe200078e00ff */
[----:B------:R-:W-:-:S02]  /*1ff70*/  MOV R172, 0xffffffff ;  /* 0xffffffff00ac7802 */ /* 0x000fc40000000f00 */
[----:B------:R-:W-:Y:S02]  /*1ff80*/  MOV R2, 0x1ffa0 ;  /* 0x0001ffa000027802 */ /* 0x000fe40000000f00 */
[----:B---3--:R-:W-:Y:S05]  /*1ff90*/  CALL.REL.NOINC `($__internal_39_$__cuda_sm70_shflsync_idx_p) ;  /* 0x0000b99000007944 */ /* 0x008fea0003c00000 */
[----:B------:R-:W-:Y:S01]  /*1ffa0*/  MOV R7, R13 ;  /* 0x0000000d00077202 */ /* 0x000fe20000000f00 */
[----:B------:R-:W-:Y:S05]  /*1ffb0*/  BRA `(.L_x_2041) ;  /* 0xffffd94000007947 */ /* 0x000fea000383ffff */
.L_x_1987:
[----:B------:R-:W-:Y:S01]  /*1ffc0*/  IMAD.MOV.U32 R12, RZ, RZ, R17 ;  /* 0x000000ffff0c7224 */ /* 0x000fe200078e0011 */
[----:B------:R-:W-:Y:S01]  /*1ffd0*/  MOV R3, 0x181f ;  /* 0x0000181f00037802 */ /* 0x000fe20000000f00 */
[----:B------:R-:W-:Y:S01]  /*1ffe0*/  IMAD.MOV.U32 R10, RZ, RZ, RZ ;  /* 0x000000ffff0a7224 */ /* 0x000fe200078e00ff */
[----:B------:R-:W-:Y:S02]  /*1fff0*/  MOV R172, 0xffffffff ;  /* 0xffffffff00ac7802 */ /* 0x000fe40000000f00 */
[----:B------:R-:W-:Y:S02]  /*20000*/  MOV R2, 0x20020 ;  /* 0x0002002000027802 */ /* 0x000fe40000000f00 */
[----:B-123--:R-:W-:Y:S05]  /*20010*/  CALL.REL.NOINC `($__internal_39_$__cuda_sm70_shflsync_idx_p) ;  /* 0x0000b91000007944 */ /* 0x00efea0003c00000 */
[----:B------:R-:W-:Y:S01]  /*20020*/  MOV R0, R13 ;  /* 0x0000000d00007202 */ /* 0x000fe20000000f00 */
[----:B------:R-:W-:Y:S05]  /*20030*/  BRA `(.L_x_2042) ;  /* 0xffffd8e000007947 */ /* 0x000fea000383ffff */
.L_x_1990:
        /* <DEDUP_REMOVED lines=15> */
.L_x_1993:
        /* <DEDUP_REMOVED lines=8> */
.L_x_1994:
[----:B-1----:R-:W-:Y:S01]  /*201b0*/  IMAD.MOV.U32 R12, RZ, RZ, R17 ;  /* 0x000000ffff0c7224 */ /* 0x002fe200078e0011 */
[----:B------:R-:W-:Y:S01]  /*201c0*/  MOV R3, 0x181f ;  /* 0x0000181f00037802 */ /* 0x000fe20000000f00 */
[----:B------:R-:W-:Y:S01]  /*201d0*/  IMAD.MOV.U32 R10, RZ, RZ, 0x2 ;  /* 0x00000002ff0a7424 */ /* 0x000fe200078e00ff */
[----:B------:R-:W-:-:S02]  /*201e0*/  MOV R172, 0xffffffff ;  /* 0xffffffff00ac7802 */ /* 0x000fc40000000f00 */
[----:B------:R-:W-:Y:S02]  /*201f0*/  MOV R2, 0x20210 ;  /* 0x0002021000027802 */ /* 0x000fe40000000f00 */
[----:B--234-:R-:W-:Y:S05]  /*20200*/  CALL.REL.NOINC `($__internal_39_$__cuda_sm70_shflsync_idx_p) ;  /* 0x0000b72000007944 */ /* 0x01cfea0003c00000 */
[----:B------:R-:W-:Y:S01]  /*20210*/  MOV R0, R13 ;  /* 0x0000000d00007202 */ /* 0x000fe20000000f00 */
[----:B------:R-:W-:Y:S05]  /*20220*/  BRA `(.L_x_2045) ;  /* 0xffffda6000007947 */ /* 0x000fea000383ffff */
.L_x_1997:
        /* <DEDUP_REMOVED lines=15> */
.L_x_1999:
[----:B------:R-:W-:Y:S01]  /*20320*/  IMAD.MOV.U32 R12, RZ, RZ, R145 ;  /* 0x000000ffff0c7224 */ /* 0x000fe200078e0091 */
[----:B------:R-:W-:Y:S01]  /*20330*/  MOV R3, 0x1f ;  /* 0x0000001f00037802 */ /* 0x000fe20000000f00 */
[----:B------:R-:W-:Y:S01]  /*20340*/  IMAD.MOV.U32 R10, RZ, RZ, RZ ;  /* 0x000000ffff0a7224 */ /* 0x000fe200078e00ff */
[----:B------:R-:W-:-:S02]  /*20350*/  MOV R172, 0xffffffff ;  /* 0xffffffff00ac7802 */ /* 0x000fc40000000f00 */
[----:B------:R-:W-:Y:S02]  /*20360*/  MOV R2, 0x20380 ;  /* 0x0002038000027802 */ /* 0x000fe40000000f00 */
[----:B------:R-:W-:Y:S05]  /*20370*/  CALL.REL.NOINC `($__internal_39_$__cuda_sm70_shflsync_idx_p) ;  /* 0x0000b5b000007944 */ /* 0x000fea0003c00000 */
[----:B------:R-:W-:Y:S01]  /*20380*/  MOV R14, R13 ;  /* 0x0000000d000e7202 */ /* 0x000fe20000000f00 */
[----:B------:R-:W-:Y:S05]  /*20390*/  BRA `(.L_x_2047) ;  /* 0xffffdd1000007947 */ /* 0x000fea000383ffff */
.L_x_2000:
[----:B------:R-:W-:Y:S01]  /*203a0*/  IMAD.MOV.U32 R12, RZ, RZ, R145 ;  /* 0x000000ffff0c7224 */ /* 0x000fe200078e0091 */
[----:B------:R-:W-:Y:S01]  /*203b0*/  MOV R3, 0x1f ;  /* 0x0000001f00037802 */ /* 0x000fe20000000f00 */
[----:B------:R-:W-:Y:S01]  /*203c0*/  IMAD.MOV.U32 R10, RZ, RZ, 0x1 ;  /* 0x00000001ff0a7424 */ /* 0x000fe200078e00ff */
[----:B------:R-:W-:Y:S02]  /*203d0*/  MOV R172, 0xffffffff ;  /* 0xffffffff00ac7802 */ /* 0x000fe40000000f00 */
[----:B------:R-:W-:Y:S02]  /*203e0*/  MOV R2, 0x20400 ;  /* 0x0002040000027802 */ /* 0x000fe40000000f00 */
[----:B-12---:R-:W-:Y:S05]  /*203f0*/  CALL.REL.NOINC `($__internal_39_$__cuda_sm70_shflsync_idx_p) ;  /* 0x0000b53000007944 */ /* 0x006fea0003c00000 */
[----:B------:R-:W-:Y:S01]  /*20400*/  MOV R9, R13 ;  /* 0x0000000d00097202 */ /* 0x000fe20000000f00 */
[----:B------:R-:W-:Y:S05]  /*20410*/  BRA `(.L_x_2048) ;  /* 0xffffdcb000007947 */ /* 0x000fea000383ffff */
.L_x_2001:
[----:B------:R-:W-:Y:S02]  /*20420*/  MOV R3, 0x1 ;  /* 0x0000000100037802 */ /* 0x000fe40000000f00 */
[----:B------:R-:W-:Y:S02]  /*20430*/  MOV R2, 0x20450 ;  /* 0x0002045000027802 */ /* 0x000fe40000000f00 */
[----:B-1234-:R-:W-:Y:S05]  /*20440*/  CALL.REL.NOINC `($__internal_40_$__cuda_sm70_shflsync_up_p) ;  /* 0x0000b52000007944 */ /* 0x01efea0003c00000 */
[----:B------:R-:W-:Y:S05]  /*20450*/  BRA `(.L_x_2049) ;  /* 0xffffdd9000007947 */ /* 0x000fea000383ffff */
.L_x_2002:
[----:B------:R-:W-:Y:S02]  /*20460*/  MOV R3, 0x2 ;  /* 0x0000000200037802 */ /* 0x000fe40000000f00 */
[----:B------:R-:W-:-:S02]  /*20470*/  MOV R2, 0x20490 ;  /* 0x0002049000027802 */ /* 0x000fc40000000f00 */
[----:B--2-4-:R-:W-:Y:S05]  /*20480*/  CALL.REL.NOINC `($__internal_40_$__cuda_sm70_shflsync_up_p) ;  /* 0x0000b4e000007944 */ /* 0x014fea0003c00000 */
        /* <DEDUP_REMOVED lines=25> */
.L_x_2006:
[----:B------:R-:W-:Y:S02]  /*20620*/  MOV R3, 0x1 ;  /* 0x0000000100037802 */ /* 0x000fe40000000f00 */
[----:B------:R-:W-:Y:S02]  /*20630*/  MOV R2, 0x20650 ;  /* 0x0002065000027802 */ /* 0x000fe40000000f00 */
[----:B------:R-:W-:Y:S05]  /*20640*/  CALL.REL.NOINC `($__internal_40_$__cuda_sm70_shflsync_up_p) ;  /* 0x0000b32000007944 */ /* 0x000fea0003c00000 */
[----:B------:R-:W-:Y:S01]  /*20650*/  MOV R2, R4 ;  /* 0x0000000400027202 */ /* 0x000fe20000000f00 */
[----:B------:R-:W-:Y:S05]  /*20660*/  BRA `(.L_x_2051) ;  /* 0xffffdde000007947 */ /* 0x000fea000383ffff */
.L_x_2007:
        /* <DEDUP_REMOVED lines=28> */
.L_x_2009:
[----:B------:R-:W-:Y:S02]  /*20830*/  SEL R0, RZ, 0x1, P0 ;  /* 0x00000001ff007807 */ /* 0x000fe40000000000 */
[----:B------:R-:W-:Y:S02]  /*20840*/  MOV R2, 0x20860 ;  /* 0x0002086000027802 */ /* 0x000fe40000000f00 */
[----:B-1----:R-:W-:Y:S05]  /*20850*/  CALL.REL.NOINC `($__internal_41_$__cuda_sm70_votesync_ballot) ;  /* 0x0000b17000007944 */ /* 0x002fea0003c00000 */
[----:B------:R-:W-:Y:S01]  /*20860*/  MOV R5, R0 ;  /* 0x0000000000057202 */ /* 0x000fe20000000f00 */
[----:B------:R-:W-:Y:S05]  /*20870*/  BRA `(.L_x_2053) ;  /* 0xffffdd6000007947 */ /* 0x000fea000383ffff */
.L_x_2010:
[----:B------:R-:W-:Y:S01]  /*20880*/  IMAD.MOV.U32 R12, RZ, RZ, R7 ;  /* 0x000000ffff0c7224 */ /* 0x000fe200078e0007 */
[----:B------:R-:W-:Y:S01]  /*20890*/  MOV R3, 0x1f ;  /* 0x0000001f00037802 */ /* 0x000fe20000000f00 */
[----:B------:R-:W-:Y:S01]  /*208a0*/  IMAD.MOV.U32 R10, RZ, RZ, R0 ;  /* 0x000000ffff0a7224 */ /* 0x000fe200078e0000 */
[----:B------:R-:W-:Y:S02]  /*208b0*/  MOV R172, 0xffffffff ;  /* 0xffffffff00ac7802 */ /* 0x000fe40000000f00 */
[----:B------:R-:W-:Y:S02]  /*208c0*/  MOV R2, 0x208e0 ;  /* 0x000208e000027802 */ /* 0x000fe40000000f00 */
[----:B-1----:R-:W-:Y:S05]  /*208d0*/  CALL.REL.NOINC `($__internal_39_$__cuda_sm70_shflsync_idx_p) ;  /* 0x0000b05000007944 */ /* 0x002fea0003c00000 */
[----:B------:R-:W-:Y:S01]  /*208e0*/  IMAD.MOV.U32 R9, RZ, RZ, R13 ;  /* 0x000000ffff097224 */ /* 0x000fe200078e000d */
[----:B------:R-:W-:Y:S01]  /*208f0*/  MOV R12, R8 ;  /* 0x00000008000c7202 */ /* 0x000fe20000000f00 */
[----:B------:R-:W-:Y:S01]  /*20900*/  IMAD.MOV.U32 R10, RZ, RZ, R0 ;  /* 0x000000ffff0a7224 */ /* 0x000fe200078e0000 */
[----:B------:R-:W-:Y:S01]  /*20910*/  MOV R3, 0x1f ;  /* 0x0000001f00037802 */ /* 0x000fe20000000f00 */
[----:B------:R-:W-:Y:S01]  /*20920*/  IMAD.MOV.U32 R172, RZ, RZ, -0x1 ;  /* 0xffffffffffac7424 */ /* 0x000fe200078e00ff */
[----:B------:R-:W-:-:S02]  /*20930*/  MOV R2, 0x20950 ;  /* 0x0002095000027802 */ /* 0x000fc40000000f00 */
[----:B------:R-:W-:Y:S05]  /*20940*/  CALL.REL.NOINC `($__internal_39_$__cuda_sm70_shflsync_idx_p) ;  /* 0x0000afe000007944 */ /* 0x000fea0003c00000 */
[----:B------:R-:W-:Y:S01]  /*20950*/  MOV R8, R13 ;  /* 0x0000000d00087202 */ /* 0x000fe20000000f00 */
[----:B------:R-:W-:Y:S05]  /*20960*/  BRA `(.L_x_2054) ;  /* 0xffffdcc000007947 */ /* 0x000fea000383ffff */
.L_x_2013:
[----:B------:R-:W-:Y:S01]  /*20970*/  IMAD.MOV.U32 R12, RZ, RZ, R4 ;  /* 0x000000ffff0c7224 */ /* 0x000fe200078e0004 */
[----:B------:R-:W-:Y:S01]  /*20980*/  MOV R3, 0x1f ;  /* 0x0000001f00037802 */ /* 0x000fe20000000f00 */
[----:B------:R-:W-:Y:S01]  /*20990*/  IMAD.MOV.U32 R10, RZ, RZ, R0 ;  /* 0x000000ffff0a7224 */ /* 0x000fe200078e0000 */
[----:B------:R-:W-:-:S02]  /*209a0*/  MOV R172, 0xffffffff ;  /* 0xffffffff00ac7802 */ /* 0x000fc40000000f00 */
[----:B------:R-:W-:Y:S02]  /*209b0*/  MOV R2, 0x209d0 ;  /* 0x000209d000027802 */ /* 0x000fe40000000f00 */
[----:B-1-34-:R-:W-:Y:S05]  /*209c0*/  CALL.REL.NOINC `($__internal_39_$__cuda_sm70_shflsync_idx_p) ;  /* 0x0000af6000007944 */ /* 0x01afea0003c00000 */
[----:B------:R-:W-:Y:S01]  /*209d0*/  MOV R16, R13 ;  /* 0x0000000d00107202 */ /* 0x000fe20000000f00 */
[----:B------:R-:W-:Y:S05]  /*209e0*/  BRA `(.L_x_2012) ;  /* 0xffffdca000007947 */ /* 0x000fea000383ffff */
        .type           $_ZN7cutlass13device_kernelIN5flash19enable_sm80_to_sm89INS1_16FlashAttnFwdSm80INS1_25CollectiveMainloopFwdSm80ILi8ELi1ELb0EN4cute5tupleIJNS5_1CILi128EEENS7_ILi48EEENS7_ILi256EEEEEELi256ENS_10bfloat16_tEfNS_4arch4Sm80ELb0ELb1ELb1ELb1ELb0ELb1ELb1ELb1EEENS1_21CollectiveEpilogueFwdINS6_IJS8_SA_S9_EEENS6_IJNS7_ILi1EEESI_SI_EEESC_SE_Li256ELb1ELb1ELb1ELb0EEENS1_36VarlenDynamicPersistentTileSchedulerILi128ELi48ELi256ELi256ELb1ELb1ELb0ELb1ELb0ELb1EEEEEEEEEvNT_6ParamsE$_ZZN5flash25CollectiveMainloopFwdSm80ILi8ELi1ELb0EN4cute5tupleIJNS1_1CILi128EEENS3_ILi48EEENS3_ILi256EEEEEELi256EN7cutlass10bfloat16_tEfNS8_4arch4Sm80ELb0ELb1ELb1ELb1ELb0ELb1ELb1ELb1EE3mmaINS_16FlashAttnFwdSm80ISC_NS_21CollectiveEpilogueFwdINS2_IJS4_S6_S5_EEENS2_IJNS3_ILi1EEESH_SH_EEES9_SB_Li256ELb1ELb1ELb1ELb0EEENS_36VarlenDynamicPersistentTileSchedulerILi128ELi48ELi256ELi256ELb1ELb1ELb0ELb1ELb0ELb1EEEE13SharedStorageENS1_6TensorINS1_11ArrayEngineIfLm128EEENS1_6LayoutINS2_IJNS2_IJNS3_ILi2EEESS_EEESH_NS3_ILi32EEEEEENS2_IJNS2_IJSH_SS_EEENS3_ILi0EEENS3_ILi4EEEEEEEEEENS_7SoftmaxILi2ELi0EEEEEbRKNSC_6ParamsERT0_RT1_iRKNS_16SeqlenInfoQKNewKILb1ELb1EEENS2_IJiiiiEEERT_ENKUlvE_clEv,@function
        .size           $_ZN7cutlass13device_kernelIN5flash19enable_sm80_to_sm89INS1_16FlashAttnFwdSm80INS1_25CollectiveMainloopFwdSm80ILi8ELi1ELb0EN4cute5tupleIJNS5_1CILi128EEENS7_ILi48EEENS7_ILi256EEEEEELi256ENS_10bfloat16_tEfNS_4arch4Sm80ELb0ELb1ELb1ELb1ELb0ELb1ELb1ELb1EEENS1_21CollectiveEpilogueFwdINS6_IJS8_SA_S9_EEENS6_IJNS7_ILi1EEESI_SI_EEESC_SE_Li256ELb1ELb1ELb1ELb0EEENS1_36VarlenDynamicPersistentTileSchedulerILi128ELi48ELi256ELi256ELb1ELb1ELb0ELb1ELb0ELb1EEEEEEEEEvNT_6ParamsE$_ZZN5flash25CollectiveMainloopFwdSm80ILi8ELi1ELb0EN4cute5tupleIJNS1_1CILi128EEENS3_ILi48EEENS3_ILi256EEEEEELi256EN7cutlass10bfloat16_tEfNS8_4arch4Sm80ELb0ELb1ELb1ELb1ELb0ELb1ELb1ELb1EE3mmaINS_16FlashAttnFwdSm80ISC_NS_21CollectiveEpilogueFwdINS2_IJS4_S6_S5_EEENS2_IJNS3_ILi1EEESH_SH_EEES9_SB_Li256ELb1ELb1ELb1ELb0EEENS_36VarlenDynamicPersistentTileSchedulerILi128ELi48ELi256ELi256ELb1ELb1ELb0ELb1ELb0ELb1EEEE13SharedStorageENS1_6TensorINS1_11ArrayEngineIfLm128EEENS1_6LayoutINS2_IJNS2_IJNS3_ILi2EEESS_EEESH_NS3_ILi32EEEEEENS2_IJNS2_IJSH_SS_EEENS3_ILi0EEENS3_ILi4EEEEEEEEEENS_7SoftmaxILi2ELi0EEEEEbRKNSC_6ParamsERT0_RT1_iRKNS_16SeqlenInfoQKNewKILb1ELb1EEENS2_IJiiiiEEERT_ENKUlvE_clEv,($__internal_38_$__cuda_sm70_shflsync_bfly_p - $_ZN7cutlass13device_kernelIN5flash19enable_sm80_to_sm89INS1_16FlashAttnFwdSm80INS1_25CollectiveMainloopFwdSm80ILi8ELi1ELb0EN4cute5tupleIJNS5_1CILi128EEENS7_ILi48EEENS7_ILi256EEEEEELi256ENS_10bfloat16_tEfNS_4arch4Sm80ELb0ELb1ELb1ELb1ELb0ELb1ELb1ELb1EEENS1_21CollectiveEpilogueFwdINS6_IJS8_SA_S9_EEENS6_IJNS7_ILi1EEESI_SI_EEESC_SE_Li256ELb1ELb1ELb1ELb0EEENS1_36VarlenDynamicPersistentTileSchedulerILi128ELi48ELi256ELi256ELb1ELb1ELb0ELb1ELb0ELb1EEEEEEEEEvNT_6ParamsE$_ZZN5flash25CollectiveMainloopFwdSm80ILi8ELi1ELb0EN4cute5tupleIJNS1_1CILi128EEENS3_ILi48EEENS3_ILi256EEEEEELi256EN7cutlass10bfloat16_tEfNS8_4arch4Sm80ELb0ELb1ELb1ELb1ELb0ELb1ELb1ELb1EE3mmaINS_16FlashAttnFwdSm80ISC_NS_21CollectiveEpilogueFwdINS2_IJS4_S6_S5_EEENS2_IJNS3_ILi1EEESH_SH_EEES9_SB_Li256ELb1ELb1ELb1ELb0EEENS_36VarlenDynamicPersistentTileSchedulerILi128ELi48ELi256ELi256ELb1ELb1ELb0ELb1ELb0ELb1EEEE13SharedStorageENS1_6TensorINS1_11ArrayEngineIfLm128EEENS1_6LayoutINS2_IJNS2_IJNS3_ILi2EEESS_EEESH_NS3_ILi32EEEEEENS2_IJNS2_IJSH_SS_EEENS3_ILi0EEENS3_ILi4EEEEEEEEEENS_7SoftmaxILi2ELi0EEEEEbRKNSC_6ParamsERT0_RT1_iRKNS_16SeqlenInfoQKNewKILb1ELb1EEENS2_IJiiiiEEERT_ENKUlvE_clEv)
$_ZN7cutlass13device_kernelIN5flash19enable_sm80_to_sm89INS1_16FlashAttnFwdSm80INS1_25CollectiveMainloopFwdSm80ILi8ELi1ELb0EN4cute5tupleIJNS5_1CILi128EEENS7_ILi48EEENS7_ILi256EEEEEELi256ENS_10bfloat16_tEfNS_4arch4Sm80ELb0ELb1ELb1ELb1ELb0ELb1ELb1ELb1EEENS1_21CollectiveEpilogueFwdINS6_IJS8_SA_S9_EEENS6_IJNS7_ILi1EEESI_SI_EEESC_SE_Li256ELb1ELb1ELb1ELb0EEENS1_36VarlenDynamicPersistentTileSchedulerILi128ELi48ELi256ELi256ELb1ELb1ELb0ELb1ELb0ELb1EEEEEEEEEvNT_6ParamsE$_ZZN5flash25CollectiveMainloopFwdSm80ILi8ELi1ELb0EN4cute5tupleIJNS1_1CILi128EEENS3_ILi48EEENS3_ILi256EEEEEELi256EN7cutlass10bfloat16_tEfNS8_4arch4Sm80ELb0ELb1ELb1ELb1ELb0ELb1ELb1ELb1EE3mmaINS_16FlashAttnFwdSm80ISC_NS_21CollectiveEpilogueFwdINS2_IJS4_S6_S5_EEENS2_IJNS3_ILi1EEESH_SH_EEES9_SB_Li256ELb1ELb1ELb1ELb0EEENS_36VarlenDynamicPersistentTileSchedulerILi128ELi48ELi256ELi256ELb1ELb1ELb0ELb1ELb0ELb1EEEE13SharedStorageENS1_6TensorINS1_11ArrayEngineIfLm128EEENS1_6LayoutINS2_IJNS2_IJNS3_ILi2EEESS_EEESH_NS3_ILi32EEEEEENS2_IJNS2_IJSH_SS_EEENS3_ILi0EEENS3_ILi4EEEEEEEEEENS_7SoftmaxILi2ELi0EEEEEbRKNSC_6ParamsERT0_RT1_iRKNS_16SeqlenInfoQKNewKILb1ELb1EEENS2_IJiiiiEEERT_ENKUlvE_clEv:
[----:B------:R-:W-:-:S05]  /*209f0*/  IADD3 R16, R81, -c[0x0][0x20], RZ ;  /* 0x8000080051107a10 */ /* 0x000fca0007ffe0ff */
[----:B------:R-:W2:Y:S01]  /*20a00*/  LDL.64 R12, [R16] ;  /* 0x00000000100c7983 */ /* 0x000ea20000100a00 */
[----:B------:R-:W-:-:S03]  /*20a10*/  ULDC.64 UR4, c[0x0][0x118] ;  /* 0x0000460000047ab9 */ /* 0x000fc60000000a00 */
[----:B--2---:R-:W2:Y:S02]  /*20a20*/  LD.E R0, [R12.64+0x11c] ;  /* 0x00011c040c007980 */ /* 0x004ea4000c101900 */
[----:B--2---:R-:W-:-:S13]  /*20a30*/  ISETP.GT.AND P0, PT, R0, RZ, PT ;  /* 0x000000ff0000720c */ /* 0x004fda0003f04270 */
[----:B------:R-:W-:Y:S05]  /*20a40*/  @P0 BRA `(.L_x_2055) ;  /* 0x0000004000000947 */ /* 0x000fea0003800000 */
[----:B------:R-:W-:Y:S01]  /*20a50*/  MOV R2, R131 ;  /* 0x0000008300027202 */ /* 0x000fe20000000f00 */
[----:B------:R-:W-:-:S04]  /*20a60*/  DEPBAR.LE SB0, 0x1 ;  /* 0x000080400000791a */ /* 0x000fc80000000000 */
[----:B------:R-:W-:-:S04]  /*20a70*/  MOV R3, 0x0 ;  /* 0x0000000000037802 */ /* 0x000fc80000000f00 */
[----:B------:R-:W-:Y:S05]  /*20a80*/  RET.REL.NODEC R2 `(_ZN7cutlass13device_kernelIN5flash19enable_sm80_to_sm89INS1_16FlashAttnFwdSm80INS1_25CollectiveMainloopFwdSm80ILi8ELi1ELb0EN4cute5tupleIJNS5_1CILi128EEENS7_ILi48EEENS7_ILi256EEEEEELi256ENS_10bfloat16_tEfNS_4arch4Sm80ELb0ELb1ELb1ELb1ELb0ELb1ELb1ELb1EEENS1_21CollectiveEpilogueFwdINS6_IJS8_SA_S9_EEENS6_IJNS7_ILi1EEESI_SI_EEESC_SE_Li256ELb1ELb1ELb1ELb0EEENS1_36VarlenDynamicPersistentTileSchedulerILi128ELi48ELi256ELi256ELb1ELb1ELb0ELb1ELb0ELb1EEEEEEEEEvNT_6ParamsE) ;  /* 0xfffdf57002007950 */ /* 0x000fea0003c3ffff */
.L_x_2055:
[----:B------:R1:W2:Y:S04]  /*20a90*/  LDL.64 R8, [R16+0x8] ;  /* 0x0000080010087983 */ /* 0x0002a80000100a00 */
[----:B------:R1:W3:Y:S04]  /*20aa0*/  LDL.64 R2, [R16+0x20] ;  /* 0x0000200010027983 */ /* 0x0002e80000100a00 */
[----:B------:R1:W4:Y:S04]  /*20ab0*/  LDL.64 R14, [R16+0x18] ;  /* 0x00001800100e7983 */ /* 0x0003280000100a00 */
[----:B------:R-:W4:Y:S04]  /*20ac0*/  LD.E.U8 R18, [R12.64+0x138] ;  /* 0x000138040c127980 */ /* 0x000f28000c101100 */
[----:B------:R2:W5:Y:S04]  /*20ad0*/  LD.E R20, [R12.64+0x164] ;  /* 0x000164040c147980 */ /* 0x000568000c101900 */
[----:B-1----:R-:W4:Y:S04]  /*20ae0*/  LDL.64 R16, [R16+0x10] ;  /* 0x0000100010107983 */ /* 0x002f280000100a00 */
[----:B--2---:R1:W2:Y:S04]  /*20af0*/  LD.E R32, [R8.64] ;  /* 0x0000000408207980 */ /* 0x0042a8000c101900 */
[----:B---3--:R3:W2:Y:S04]  /*20b00*/  LD.E R68, [R2.64] ;  /* 0x0000000402447980 */ /* 0x0086a8000c101900 */
[----:B----4-:R4:W2:Y:S04]  /*20b10*/  LD.E R7, [R14.64+0x20] ;  /* 0x000020040e077980 */ /* 0x0108a8000c101900 */
[----:B-1----:R1:W5:Y:S04]  /*20b20*/  LD.E.64 R8, [R12.64+0x120] ;  /* 0x000120040c087980 */ /* 0x002368000c101b00 */
[----:B---3--:R1:W5:Y:S04]  /*20b30*/  LD.E.64 R2, [R12.64+0x130] ;  /* 0x000130040c027980 */ /* 0x008368000c101b00 */
[----:B------:R3:W5:Y:S04]  /*20b40*/  LD.E R23, [R16.64] ;  /* 0x0000000410177980 */ /* 0x000768000c101900 */
[----:B----4-:R1:W5:Y:S04]  /*20b50*/  LD.E.64 R14, [R12.64+0x110] ;  /* 0x000110040c0e7980 */ /* 0x010368000c101b00 */
[----:B---3--:R1:W5:Y:S01]  /*20b60*/  LD.E.64 R16, [R12.64+0x128] ;  /* 0x000128040c107980 */ /* 0x008362000c101b00 */
[----:B------:R-:W-:-:S02]  /*20b70*/  ISETP.NE.AND P0, PT, R18, RZ, PT ;  /* 0x000000ff1200720c */ /* 0x000fc40003f05270 */
[----:B--2---:R-:W-:-:S04]  /*20b80*/  SHF.R.S32.HI R4, RZ, 0x1f, R32 ;  /* 0x0000001fff047819 */ /* 0x004fc80000011420 */
[----:B------:R-:W-:-:S04]  /*20b90*/  LEA.HI R4, R4, R32, RZ, 0x3 ;  /* 0x0000002004047211 */ /* 0x000fc800078f18ff */
[----:B------:R-:W-:Y:S02]  /*20ba0*/  LOP3.LUT R10, R4, 0xfffffff8, RZ, 0xc0, !PT ;  /* 0xfffffff8040a7812 */ /* 0x000fe400078ec0ff */
[----:B------:R-:W-:-:S03]  /*20bb0*/  SHF.R.S32.HI R80, RZ, 0x3, R4 ;  /* 0x00000003ff507819 */ /* 0x000fc60000011404 */
[----:B------:R-:W-:Y:S02]  /*20bc0*/  IMAD.IADD R56, R32, 0x1, -R10 ;  /* 0x0000000120387824 */ /* 0x000fe400078e0a0a */
[----:B------:R-:W-:Y:S01]  /*20bd0*/  IMAD R69, R68, 0x80, R80 ;  /* 0x0000008044457824 */ /* 0x000fe200078e0250 */
[----:B------:R-:W-:Y:S01]  /*20be0*/  SHF.R.S32.HI R22, RZ, 0x1f, R7 ;  /* 0x0000001fff167819 */ /* 0x000fe20000011407 */
[C---:B------:R-:W-:Y:S02]  /*20bf0*/  IMAD.SHL.U32 R57, R56.reuse, 0x8, RZ ;  /* 0x0000000838397824 */ /* 0x040fe400078e00ff */
[----:B------:R-:W-:Y:S01]  /*20c00*/  IMAD R4, R56, 0x20, R69 ;  /* 0x0000002038047824 */ /* 0x000fe200078e0245 */
[----:B------:R-:W-:Y:S05]  /*20c10*/  @!P0 BRA `(.L_x_2056) ;  /* 0x00004cd000008947 */ /* 0x000fea0003800000 */
[----:B-1---5:R-:W-:-:S13]  /*20c20*/  ISETP.NE.AND P0, PT, R20, 0x1, PT ;  /* 0x000000011400780c */ /* 0x022fda0003f05270 */
[----:B------:R1:W2:Y:S04]  /*20c30*/  @P0 LD.E R10, [R12.64+0x168] ;  /* 0x000168040c0a0980 */ /* 0x0002a8000c101900 */
[----:B-1----:R-:W3:Y:S01]  /*20c40*/  @P0 LD.E R12, [R12.64+0x16c] ;  /* 0x00016c040c0c0980 */ /* 0x002ee2000c101900 */
[----:B--2---:R-:W-:-:S05]  /*20c50*/  @P0 IMAD.HI.U32 R10, R4, R10, RZ ;  /* 0x0000000a040a0227 */ /* 0x004fca00078e00ff */
[----:B---3--:R-:W-:-:S04]  /*20c60*/  @P0 SHF.R.U32.HI R4, RZ, R12, R10 ;  /* 0x0000000cff040219 */ /* 0x008fc8000001160a */
[----:B------:R-:W-:Y:S01]  /*20c70*/  SHF.R.S32.HI R10, RZ, 0x1f, R4 ;  /* 0x0000001fff0a7819 */ /* 0x000fe20000011404 */
[-C--:B------:R-:W-:Y:S02]  /*20c80*/  IMAD R19, R9, R4.reuse, RZ ;  /* 0x0000000409137224 */ /* 0x080fe400078e02ff */
[-C--:B------:R-:W-:Y:S02]  /*20c90*/  IMAD R18, R3, R4.reuse, RZ ;  /* 0x0000000403127224 */ /* 0x080fe400078e02ff */
[----:B------:R-:W-:-:S04]  /*20ca0*/  IMAD.WIDE.U32 R12, R8, R4, RZ ;  /* 0x00000004080c7225 */ /* 0x000fc800078e00ff */
[-C--:B------:R-:W-:Y:S02]  /*20cb0*/  IMAD R21, R8, R10.reuse, R19 ;  /* 0x0000000a08157224 */ /* 0x080fe400078e0213 */
[C---:B------:R-:W-:Y:S02]  /*20cc0*/  IMAD R10, R2.reuse, R10, R18 ;  /* 0x0000000a020a7224 */ /* 0x040fe400078e0212 */
[----:B------:R-:W-:Y:S01]  /*20cd0*/  IMAD.WIDE.U32 R18, R2, R4, RZ ;  /* 0x0000000402127225 */ /* 0x000fe200078e00ff */
[----:B------:R-:W-:-:S03]  /*20ce0*/  IADD3 R13, R13, R21, RZ ;  /* 0x000000150d0d7210 */ /* 0x000fc60007ffe0ff */
[----:B------:R-:W-:Y:S01]  /*20cf0*/  IMAD R4, R9, R7, RZ ;  /* 0x0000000709047224 */ /* 0x000fe200078e02ff */
[----:B------:R-:W-:Y:S01]  /*20d00*/  IADD3 R9, R19, R10, RZ ;  /* 0x0000000a13097210 */ /* 0x000fe20007ffe0ff */
[----:B------:R-:W-:-:S04]  /*20d10*/  IMAD.WIDE.U32 R12, R7, R8, R12 ;  /* 0x00000008070c7225 */ /* 0x000fc800078e000c */
[----:B------:R-:W-:Y:S01]  /*20d20*/  IMAD R4, R8, R22, R4 ;  /* 0x0000001608047224 */ /* 0x000fe200078e0204 */
[----:B------:R-:W-:Y:S01]  /*20d30*/  MOV R8, R18 ;  /* 0x0000001200087202 */ /* 0x000fe20000000f00 */
[----:B------:R-:W-:Y:S01]  /*20d40*/  IMAD R3, R3, R7, RZ ;  /* 0x0000000703037224 */ /* 0x000fe200078e02ff */
[----:B------:R-:W-:-:S03]  /*20d50*/  LEA R33, P1, R12, R14, 0x1 ;  /* 0x0000000e0c217211 */ /* 0x000fc600078208ff */
[----:B------:R-:W-:-:S04]  /*20d60*/  IMAD.WIDE.U32 R8, R7, R2, R8 ;  /* 0x0000000207087225 */ /* 0x000fc800078e0008 */
[----:B------:R-:W-:Y:S01]  /*20d70*/  IMAD R2, R2, R22, R3 ;  /* 0x0000001602027224 */ /* 0x000fe200078e0203 */
[----:B------:R-:W-:Y:S02]  /*20d80*/  IADD3 R3, R13, R4, RZ ;  /* 0x000000040d037210 */ /* 0x000fe40007ffe0ff */
[----:B------:R-:W-:Y:S02]  /*20d90*/  LEA R34, P0, R8, R16, 0x1 ;  /* 0x0000001008227211 */ /* 0x000fe400078008ff */
[----:B------:R-:W-:Y:S02]  /*20da0*/  IADD3 R2, R9, R2, RZ ;  /* 0x0000000209027210 */ /* 0x000fe40007ffe0ff */
[----:B------:R-:W-:Y:S02]  /*20db0*/  LEA.HI.X R31, R12, R15, R3, 0x1, P1 ;  /* 0x0000000f0c1f7211 */ /* 0x000fe400008f0c03 */
[----:B------:R-:W-:Y:S02]  /*20dc0*/  SHF.L.U32 R4, R56, 0x2, RZ ;  /* 0x0000000238047819 */ /* 0x000fe400000006ff */
[----:B------:R-:W-:Y:S01]  /*20dd0*/  LEA.HI.X R30, R8, R17, R2, 0x1, P0 ;  /* 0x00000011081e7211 */ /* 0x000fe200000f0c02 */
[----:B------:R-:W-:Y:S05]  /*20de0*/  BRA.DIV ~URZ, `(.L_x_2057) ;  /* 0x00009bb27f007947 */ /* 0x000fea000b800000 */
[----:B------:R1:W2:Y:S02]  /*20df0*/  SHFL.IDX PT, R7, R31, RZ, 0x181f ;  /* 0x00181fff1f077589 */ /* 0x0002a400000e0000 */
.L_x_2131:
[----:B------:R-:W-:Y:S05]  /*20e00*/  BRA.DIV ~URZ, `(.L_x_2058) ;  /* 0x00009c127f007947 */ /* 0x000fea000b800000 */
[----:B------:R3:W4:Y:S01]  /*20e10*/  SHFL.IDX PT, R8, R33, RZ, 0x181f ;  /* 0x00181fff21087589 */ /* 0x00072200000e0000 */
[----:B--2---:R-:W-:-:S03]  /*20e20*/  MOV R9, R7 ;  /* 0x0000000700097202 */ /* 0x004fc60000000f00 */
[----:B------:R3:W2:Y:S04]  /*20e30*/  SHFL.IDX PT, R14, R30, RZ, 0x181f ;  /* 0x00181fff1e0e7589 */ /* 0x0006a800000e0000 */
[----:B------:R3:W1:Y:S02]  /*20e40*/  SHFL.IDX PT, R2, R34, RZ, 0x181f ;  /* 0x00181fff22027589 */ /* 0x00066400000e0000 */
.L_x_2132:
[----:B------:R-:W-:Y:S01]  /*20e50*/  IMAD R35, R23, R20, RZ ;  /* 0x0000001417237224 */ /* 0x000fe200078e02ff */
[----:B------:R-:W-:Y:S01]  /*20e60*/  BSSY B0, `(.L_x_2059) ;  /* 0x0000035000007945 */ /* 0x000fe20003800000 */
[----:B------:R-:W-:Y:S01]  /*20e70*/  CS2R R58, SRZ ;  /* 0x00000000003a7805 */ /* 0x000fe2000001ff00 */
[----:B------:R-:W-:Y:S01]  /*20e80*/  CS2R R36, SRZ ;  /* 0x0000000000247805 */ /* 0x000fe2000001ff00 */
[----:B------:R-:W-:Y:S01]  /*20e90*/  CS2R R26, SRZ ;  /* 0x00000000001a7805 */ /* 0x000fe2000001ff00 */
[----:B------:R-:W-:Y:S01]  /*20ea0*/  ISETP.GE.AND P0, PT, R69, R35, PT ;  /* 0x000000234500720c */ /* 0x000fe20003f06270 */
[----:B------:R-:W-:Y:S01]  /*20eb0*/  CS2R R22, SRZ ;  /* 0x0000000000167805 */ /* 0x000fe2000001ff00 */
[----:B------:R-:W-:Y:S01]  /*20ec0*/  CS2R R20, SRZ ;  /* 0x0000000000147805 */ /* 0x000fe2000001ff00 */
[----:B------:R-:W-:Y:S01]  /*20ed0*/  CS2R R38, SRZ ;  /* 0x0000000000267805 */ /* 0x000fe2000001ff00 */
[----:B------:R-:W-:Y:S01]  /*20ee0*/  CS2R R28, SRZ ;  /* 0x00000000001c7805 */ /* 0x000fe2000001ff00 */
[----:B------:R-:W-:Y:S01]  /*20ef0*/  CS2R R24, SRZ ;  /* 0x0000000000187805 */ /* 0x000fe2000001ff00 */
[----:B------:R-:W-:Y:S01]  /*20f00*/  CS2R R18, SRZ ;  /* 0x0000000000127805 */ /* 0x000fe2000001ff00 */
[----:B--2---:R-:W-:-:S06]  /*20f10*/  MOV R3, R14 ;  /* 0x0000000e00037202 */ /* 0x004fcc0000000f00 */
[----:B------:R-:W-:Y:S05]  /*20f20*/  @P0 BRA `(.L_x_2060) ;  /* 0x0000028000000947 */ /* 0x000fea0003800000 */
[C---:B------:R-:W-:Y:S01]  /*20f30*/  IADD3 R10, R4.reuse, 0x20, RZ ;  /* 0x00000020040a7810 */ /* 0x040fe20007ffe0ff */
[----:B------:R-:W-:Y:S01]  /*20f40*/  CS2R R20, SRZ ;  /* 0x0000000000147805 */ /* 0x000fe2000001ff00 */
[-C--:B------:R-:W-:Y:S01]  /*20f50*/  ISETP.GE.AND P1, PT, R4, R0.reuse, PT ;  /* 0x000000000400720c */ /* 0x080fe20003f26270 */
[----:B------:R-:W-:Y:S01]  /*20f60*/  CS2R R18, SRZ ;  /* 0x0000000000127805 */ /* 0x000fe2000001ff00 */
[----:B------:R-:W-:Y:S01]  /*20f70*/  ISETP.GE.AND P0, PT, R10, R0, PT ;  /* 0x000000000a00720c */ /* 0x000fe20003f06270 */
[----:B------:R-:W-:Y:S01]  /*20f80*/  CS2R R22, SRZ ;  /* 0x0000000000167805 */ /* 0x000fe2000001ff00 */
[----:B------:R-:W-:-:S09]  /*20f90*/  CS2R R24, SRZ ;  /* 0x0000000000187805 */ /* 0x000fd2000001ff00 */
[C---:B----4-:R-:W-:Y:S02]  /*20fa0*/  @!P1 IMAD.WIDE R12, R4.reuse, 0x2, R8 ;  /* 0x00000002040c9825 */ /* 0x050fe400078e0208 */
[----:B------:R-:W-:Y:S02]  /*20fb0*/  @!P0 SHF.R.S32.HI R7, RZ, 0x1f, R10 ;  /* 0x0000001fff078819 */ /* 0x000fe4000001140a */
[----:B-1----:R-:W-:Y:S01]  /*20fc0*/  @!P1 IMAD.WIDE R16, R4, 0x2, R2 ;  /* 0x0000000204109825 */ /* 0x002fe200078e0202 */
[----:B------:R1:W5:Y:S01]  /*20fd0*/  @!P1 LD.E.64 R20, [R12.64] ;  /* 0x000000040c149980 */ /* 0x000362000c101b00 */
[----:B------:R-:W-:-:S03]  /*20fe0*/  @!P0 LEA.HI R7, R7, R10, RZ, 0x2 ;  /* 0x0000000a07078211 */ /* 0x000fc600078f10ff */
[----:B------:R2:W5:Y:S01]  /*20ff0*/  @!P1 LD.E.64 R18, [R16.64] ;  /* 0x0000000410129980 */ /* 0x000562000c101b00 */
[----:B------:R-:W-:-:S05]  /*21000*/  @!P0 LOP3.LUT R7, R7, 0xfffffffc, RZ, 0xc0, !PT ;  /* 0xfffffffc07078812 */ /* 0x000fca00078ec0ff */
[----:B------:R-:W-:-:S05]  /*21010*/  @!P0 IMAD.WIDE R14, R7, 0x2, R8 ;  /* 0x00000002070e8825 */ /* 0x000fca00078e0208 */
[----:B------:R4:W5:Y:S01]  /*21020*/  @!P0 LD.E.64 R22, [R14.64] ;  /* 0x000000040e168980 */ /* 0x000962000c101b00 */
[----:B-1----:R-:W-:Y:S01]  /*21030*/  @!P0 IMAD.WIDE R12, R7, 0x2, R2 ;  /* 0x00000002070c8825 */ /* 0x002fe200078e0202 */
[----:B--2---:R-:W-:-:S04]  /*21040*/  IADD3 R16, R4, 0x40, RZ ;  /* 0x0000004004107810 */ /* 0x004fc80007ffe0ff */
[----:B------:R1:W5:Y:S01]  /*21050*/  @!P0 LD.E.64 R24, [R12.64] ;  /* 0x000000040c188980 */ /* 0x000362000c101b00 */
[----:B------:R-:W-:Y:S02]  /*21060*/  IADD3 R17, R4, 0x60, RZ ;  /* 0x0000006004117810 */ /* 0x000fe40007ffe0ff */
[-C--:B------:R-:W-:Y:S02]  /*21070*/  ISETP.GE.AND P1, PT, R16, R0.reuse, PT ;  /* 0x000000001000720c */ /* 0x080fe40003f26270 */
[----:B------:R-:W-:-:S11]  /*21080*/  ISETP.GE.AND P0, PT, R17, R0, PT ;  /* 0x000000001100720c */ /* 0x000fd60003f06270 */
[----:B------:R-:W-:Y:S02]  /*21090*/  @!P1 SHF.R.S32.HI R10, RZ, 0x1f, R16 ;  /* 0x0000001fff0a9819 */ /* 0x000fe40000011410 */
[----:B------:R-:W-:Y:S02]  /*210a0*/  @!P0 SHF.R.S32.HI R7, RZ, 0x1f, R17 ;  /* 0x0000001fff078819 */ /* 0x000fe40000011411 */
[----:B------:R-:W-:Y:S02]  /*210b0*/  @!P1 LEA.HI R10, R10, R16, RZ, 0x2 ;  /* 0x000000100a0a9211 */ /* 0x000fe400078f10ff */
[----:B------:R-:W-:Y:S02]  /*210c0*/  @!P0 LEA.HI R7, R7, R17, RZ, 0x2 ;  /* 0x0000001107078211 */ /* 0x000fe400078f10ff */
[----:B------:R-:W-:Y:S02]  /*210d0*/  @!P1 LOP3.LUT R10, R10, 0xfffffffc, RZ, 0xc0, !PT ;  /* 0xfffffffc0a0a9812 */ /* 0x000fe400078ec0ff */
[----:B------:R-:W-:Y:S01]  /*210e0*/  @!P0 LOP3.LUT R7, R7, 0xfffffffc, RZ, 0xc0, !PT ;  /* 0xfffffffc07078812 */ /* 0x000fe200078ec0ff */
[----:B------:R-:W-:Y:S01]  /*210f0*/  CS2R R26, SRZ ;  /* 0x00000000001a7805 */ /* 0x000fe2000001ff00 */
[----:B------:R-:W-:Y:S01]  /*21100*/  CS2R R36, SRZ ;  /* 0x0000000000247805 */ /* 0x000fe2000001ff00 */
[----:B----4-:R-:W-:Y:S01]  /*21110*/  @!P1 IMAD.WIDE R14, R10, 0x2, R8 ;  /* 0x000000020a0e9825 */ /* 0x010fe200078e0208 */
[----:B------:R-:W-:Y:S01]  /*21120*/  CS2R R28, SRZ ;  /* 0x00000000001c7805 */ /* 0x000fe2000001ff00 */
[----:B------:R-:W-:-:S02]  /*21130*/  CS2R R38, SRZ ;  /* 0x0000000000267805 */ /* 0x000fc4000001ff00 */
[C---:B-1----:R-:W-:Y:S01]  /*21140*/  @!P0 IMAD.WIDE R12, R7.reuse, 0x2, R8 ;  /* 0x00000002070c8825 */ /* 0x042fe200078e0208 */
[----:B------:R1:W5:Y:S03]  /*21150*/  @!P1 LD.E.64 R26, [R14.64] ;  /* 0x000000040e1a9980 */ /* 0x000366000c101b00 */
[--C-:B------:R-:W-:Y:S01]  /*21160*/  @!P1 IMAD.WIDE R8, R10, 0x2, R2.reuse ;  /* 0x000000020a089825 */ /* 0x100fe200078e0202 */
[----:B------:R1:W5:Y:S03]  /*21170*/  @!P0 LD.E.64 R36, [R12.64] ;  /* 0x000000040c248980 */ /* 0x000366000c101b00 */
[----:B------:R-:W-:Y:S01]  /*21180*/  @!P0 IMAD.WIDE R2, R7, 0x2, R2 ;  /* 0x0000000207028825 */ /* 0x000fe200078e0202 */
[----:B------:R1:W5:Y:S04]  /*21190*/  @!P1 LD.E.64 R28, [R8.64] ;  /* 0x00000004081c9980 */ /* 0x000368000c101b00 */
[----:B------:R1:W5:Y:S02]  /*211a0*/  @!P0 LD.E.64 R38, [R2.64] ;  /* 0x0000000402268980 */ /* 0x000364000c101b00 */
.L_x_2060:
[----:B------:R-:W-:Y:S05]  /*211b0*/  BSYNC B0 ;  /* 0x0000000000007941 */ /* 0x000fea0003800000 */
.L_x_2059:
[----:B-1--45:R-:W-:Y:S02]  /*211c0*/  IMAD.MOV.U32 R8, RZ, RZ, R36 ;  /* 0x000000ffff087224 */ /* 0x032fe400078e0024 */
[----:B------:R-:W-:-:S02]  /*211d0*/  IMAD.MOV.U32 R7, RZ, RZ, R37 ;  /* 0x000000ffff077224 */ /* 0x000fc400078e0025 */
        /* <DEDUP_REMOVED lines=15> */
[----:B------:R-:W-:-:S04]  /*212d0*/  MOV R7, R39 ;  /* 0x0000002700077202 */ /* 0x000fc80000000f00 */
[----:B------:R-:W-:Y:S01]  /*212e0*/  PRMT R98, R7, 0x5410, R8 ;  /* 0x0000541007627816 */ /* 0x000fe20000000008 */
[----:B------:R-:W-:Y:S01]  /*212f0*/  IMAD.MOV.U32 R8, RZ, RZ, R24 ;  /* 0x000000ffff087224 */ /* 0x000fe200078e0018 */
[----:B------:R-:W-:Y:S01]  /*21300*/  PRMT R94, R2, 0x5410, R3 ;  /* 0x00005410025e7816 */ /* 0x000fe20000000003 */
[----:B------:R-:W-:Y:S01]  /*21310*/  IMAD.MOV.U32 R3, RZ, RZ, R18 ;  /* 0x000000ffff037224 */ /* 0x000fe200078e0012 */
[----:B------:R-:W-:Y:S01]  /*21320*/  MOV R7, R25 ;  /* 0x0000001900077202 */ /* 0x000fe20000000f00 */
[----:B------:R-:W-:Y:S01]  /*21330*/  IMAD.MOV.U32 R2, RZ, RZ, R19 ;  /* 0x000000ffff027224 */ /* 0x000fe200078e0013 */
[----:B------:R-:W-:Y:S02]  /*21340*/  PRMT R93, R8, 0x7610, R93 ;  /* 0x00007610085d7816 */ /* 0x000fe4000000005d */
[----:B------:R-:W-:Y:S02]  /*21350*/  PRMT R92, R7, 0x7610, R92 ;  /* 0x00007610075c7816 */ /* 0x000fe4000000005c */
[----:B------:R-:W-:-:S02]  /*21360*/  PRMT R91, R3, 0x7610, R91 ;  /* 0x00007610035b7816 */ /* 0x000fc4000000005b */
[----:B------:R-:W-:Y:S01]  /*21370*/  PRMT R90, R2, 0x7610, R90 ;  /* 0x00007610025a7816 */ /* 0x000fe2000000005a */
[----:B------:R-:W-:Y:S05]  /*21380*/  BRA.DIV ~URZ, `(.L_x_2061) ;  /* 0x000098027f007947 */ /* 0x000fea000b800000 */
[----:B------:R1:W2:Y:S04]  /*21390*/  SHFL.IDX PT, R9, R31, 0x1, 0x181f ;  /* 0x00381f001f097f89 */ /* 0x0002a800000e0000 */
[----:B------:R1:W4:Y:S04]  /*213a0*/  SHFL.IDX PT, R8, R33, 0x1, 0x181f ;  /* 0x00381f0021087f89 */ /* 0x00032800000e0000 */
[----:B------:R1:W3:Y:S04]  /*213b0*/  SHFL.IDX PT, R7, R30, 0x1, 0x181f ;  /* 0x00381f001e077f89 */ /* 0x0002e800000e0000 */
[----:B------:R1:W1:Y:S02]  /*213c0*/  SHFL.IDX PT, R2, R34, 0x1, 0x181f ;  /* 0x00381f0022027f89 */ /* 0x00026400000e0000 */
.L_x_2133:
[----:B------:R-:W-:Y:S01]  /*213d0*/  IADD3 R3, R69, 0x20, RZ ;  /* 0x0000002045037810 */ /* 0x000fe20007ffe0ff */
[----:B------:R-:W-:Y:S01]  /*213e0*/  BSSY B0, `(.L_x_2062) ;  /* 0x0000033000007945 */ /* 0x000fe20003800000 */
        /* <DEDUP_REMOVED lines=8> */
[----:B---3--:R-:W-:-:S07]  /*21470*/  IMAD.MOV.U32 R3, RZ, RZ, R7 ;  /* 0x000000ffff037224 */ /* 0x008fce00078e0007 */
        /* <DEDUP_REMOVED lines=8> */
[C---:B--2-4-:R-:W-:Y:S02]  /*21500*/  @!P1 IMAD.WIDE R12, R4.reuse, 0x2, R8 ;  /* 0x00000002040c9825 */ /* 0x054fe400078e0208 */
        /* <DEDUP_REMOVED lines=22> */
[----:B---3--:R-:W-:Y:S01]  /*21670*/  @!P1 IMAD.WIDE R14, R10, 0x2, R8 ;  /* 0x000000020a0e9825 */ /* 0x008fe200078e0208 */
        /* <DEDUP_REMOVED lines=9> */
.L_x_2063:
[----:B------:R-:W-:Y:S05]  /*21710*/  BSYNC B0 ;  /* 0x0000000000007941 */ /* 0x000fea0003800000 */
.L_x_2062:
[----:B-1--45:R-:W-:Y:S01]  /*21720*/  IMAD.MOV.U32 R8, RZ, RZ, R58 ;  /* 0x000000ffff087224 */ /* 0x032fe200078e003a */
[----:B------:R-:W-:Y:S01]  /*21730*/  MOV R2, R49 ;  /* 0x0000003100027202 */ /* 0x000fe20000000f00 */
[----:B------:R-:W-:-:S02]  /*21740*/  IMAD.MOV.U32 R7, RZ, RZ, R59 ;  /* 0x000000ffff077224 */ /* 0x000fc400078e003b */
[----:B------:R-:W-:-:S03]  /*21750*/  IMAD.MOV.U32 R3, RZ, RZ, R48 ;  /* 0x000000ffff037224 */ /* 0x000fc600078e0030 */
[----:B------:R-:W-:Y:S01]  /*21760*/  PRMT R108, R7, 0x5410, R8 ;  /* 0x00005410076c7816 */ /* 0x000fe20000000008 */
[----:B------:R-:W-:Y:S01]  /*21770*/  IMAD.MOV.U32 R8, RZ, RZ, R44 ;  /* 0x000000ffff087224 */ /* 0x000fe200078e002c */
[----:B------:R-:W-:Y:S01]  /*21780*/  PRMT R103, R2, 0x5410, R3 ;  /* 0x0000541002677816 */ /* 0x000fe20000000003 */
[----:B------:R-:W-:Y:S01]  /*21790*/  IMAD.MOV.U32 R7, RZ, RZ, R45 ;  /* 0x000000ffff077224 */ /* 0x000fe200078e002d */
[----:B------:R-:W-:Y:S01]  /*217a0*/  MOV R3, R42 ;  /* 0x0000002a00037202 */ /* 0x000fe20000000f00 */
        /* <DEDUP_REMOVED lines=15> */
[----:B------:R-:W-:Y:S05]  /*218a0*/  BRA.DIV ~URZ, `(.L_x_2064) ;  /* 0x000094c27f007947 */ /* 0x000fea000b800000 */
[----:B------:R1:W3:Y:S02]  /*218b0*/  SHFL.IDX PT, R7, R31, 0x2, 0x181f ;  /* 0x00581f001f077f89 */ /* 0x0002e400000e0000 */
.L_x_2134:
[----:B------:R-:W-:Y:S05]  /*218c0*/  BRA.DIV ~URZ, `(.L_x_2065) ;  /* 0x000095227f007947 */ /* 0x000fea000b800000 */
[----:B------:R4:W1:Y:S01]  /*218d0*/  SHFL.IDX PT, R8, R33, 0x2, 0x181f ;  /* 0x00581f0021087f89 */ /* 0x00086200000e0000 */
[----:B--23--:R-:W-:-:S03]  /*218e0*/  MOV R9, R7 ;  /* 0x0000000700097202 */ /* 0x00cfc60000000f00 */
[----:B------:R4:W2:Y:S04]  /*218f0*/  SHFL.IDX PT, R14, R30, 0x2, 0x181f ;  /* 0x00581f001e0e7f89 */ /* 0x0008a800000e0000 */
[----:B------:R4:W3:Y:S02]  /*21900*/  SHFL.IDX PT, R2, R34, 0x2, 0x181f ;  /* 0x00581f0022027f89 */ /* 0x0008e400000e0000 */
.L_x_2135:
        /* <DEDUP_REMOVED lines=11> */
[----:B--2---:R-:W-:-:S06]  /*219c0*/  IMAD.MOV.U32 R3, RZ, RZ, R14 ;  /* 0x000000ffff037224 */ /* 0x004fcc00078e000e */
        /* <DEDUP_REMOVED lines=8> */
[C---:B-1----:R-:W-:Y:S02]  /*21a50*/  @!P1 IMAD.WIDE R12, R4.reuse, 0x2, R8 ;  /* 0x00000002040c9825 */ /* 0x042fe400078e0208 */
[----:B------:R-:W-:Y:S02]  /*21a60*/  @!P0 SHF.R.S32.HI R7, RZ, 0x1f, R10 ;  /* 0x0000001fff078819 */ /* 0x000fe4000001140a */
[----:B---3--:R-:W-:Y:S01]  /*21a70*/  @!P1 IMAD.WIDE R16, R4, 0x2, R2 ;  /* 0x0000000204109825 */ /* 0x008fe200078e0202 */
        /* <DEDUP_REMOVED lines=30> */
.L_x_2067:
[----:B------:R-:W-:Y:S05]  /*21c60*/  BSYNC B0 ;  /* 0x0000000000007941 */ /* 0x000fea0003800000 */
.L_x_2066:
[----:B-1-3-5:R-:W-:Y:S01]  /*21c70*/  IMAD.MOV.U32 R2, RZ, RZ, R70 ;  /* 0x000000ffff027224 */ /* 0x02afe200078e0046 */
[----:B------:R-:W-:Y:S01]  /*21c80*/  CS2R R88, SRZ ;  /* 0x0000000000587805 */ /* 0x000fe2000001ff00 */
[----:B------:R-:W-:-:S02]  /*21c90*/  IMAD.MOV.U32 R8, RZ, RZ, R71 ;  /* 0x000000ffff087224 */ /* 0x000fc400078e0047 */
[----:B------:R-:W-:Y:S02]  /*21ca0*/  IMAD.MOV.U32 R7, RZ, RZ, R64 ;  /* 0x000000ffff077224 */ /* 0x000fe400078e0040 */
[----:B------:R-:W-:Y:S01]  /*21cb0*/  IMAD.MOV.U32 R3, RZ, RZ, R65 ;  /* 0x000000ffff037224 */ /* 0x000fe200078e0041 */
[----:B------:R-:W-:Y:S01]  /*21cc0*/  PRMT R114, R8, 0x5410, R2 ;  /* 0x0000541008727816 */ /* 0x000fe20000000002 */
[----:B------:R-:W-:Y:S01]  /*21cd0*/  IMAD.MOV.U32 R2, RZ, RZ, R60 ;  /* 0x000000ffff027224 */ /* 0x000fe200078e003c */
[----:B------:R-:W-:Y:S01]  /*21ce0*/  MOV R8, R61 ;  /* 0x0000003d00087202 */ /* 0x000fe20000000f00 */
[----:B------:R-:W-:Y:S01]  /*21cf0*/  IMAD.SHL.U32 R68, R68, 0x80, RZ ;  /* 0x0000008044447824 */ /* 0x000fe200078e00ff */
[----:B------:R-:W-:Y:S01]  /*21d00*/  PRMT R112, R3, 0x5410, R7 ;  /* 0x0000541003707816 */ /* 0x000fe20000000007 */
[----:B------:R-:W-:Y:S01]  /*21d10*/  IMAD.MOV.U32 R7, RZ, RZ, R56 ;  /* 0x000000ffff077224 */ /* 0x000fe200078e0038 */
[----:B------:R-:W-:Y:S01]  /*21d20*/  PRMT R110, R110, 0x5410, R2 ;  /* 0x000054106e6e7816 */ /* 0x000fe20000000002 */
[----:B------:R-:W-:-:S02]  /*21d30*/  IMAD.MOV.U32 R2, RZ, RZ, R72 ;  /* 0x000000ffff027224 */ /* 0x000fc400078e0048 */
[----:B------:R-:W-:Y:S01]  /*21d40*/  IMAD.MOV.U32 R3, RZ, RZ, R57 ;  /* 0x000000ffff037224 */ /* 0x000fe200078e0039 */
[----:B------:R-:W-:Y:S01]  /*21d50*/  PRMT R110, R8, 0x7610, R110 ;  /* 0x00007610086e7816 */ /* 0x000fe2000000006e */
[----:B------:R-:W-:Y:S01]  /*21d60*/  IMAD.MOV.U32 R8, RZ, RZ, R73 ;  /* 0x000000ffff087224 */ /* 0x000fe200078e0049 */
[----:B------:R-:W-:Y:S01]  /*21d70*/  PRMT R113, R113, 0x5410, R2 ;  /* 0x0000541071717816 */ /* 0x000fe20000000002 */
[----:B------:R-:W-:Y:S01]  /*21d80*/  IMAD.MOV.U32 R2, RZ, RZ, R62 ;  /* 0x000000ffff027224 */ /* 0x000fe200078e003e */
[----:B------:R-:W-:Y:S01]  /*21d90*/  PRMT R106, R3, 0x5410, R7 ;  /* 0x00005410036a7816 */ /* 0x000fe20000000007 */
[----:B------:R-:W-:Y:S01]  /*21da0*/  IMAD.MOV.U32 R3, RZ, RZ, R67 ;  /* 0x000000ffff037224 */ /* 0x000fe200078e0043 */
[----:B------:R-:W-:Y:S02]  /*21db0*/  MOV R7, R66 ;  /* 0x0000004200077202 */ /* 0x000fe40000000f00 */
[----:B------:R-:W-:Y:S02]  /*21dc0*/  PRMT R113, R8, 0x7610, R113 ;  /* 0x0000761008717816 */ /* 0x000fe40000000071 */
[----:B------:R-:W-:-:S02]  /*21dd0*/  SHF.R.S32.HI R8, RZ, 0x1f, R32 ;  /* 0x0000001fff087819 */ /* 0x000fc40000011420 */
[----:B------:R-:W-:Y:S01]  /*21de0*/  PRMT R111, R3, 0x5410, R7 ;  /* 0x00005410036f7816 */ /* 0x000fe20000000007 */
[----:B------:R-:W-:Y:S01]  /*21df0*/  IMAD.MOV.U32 R3, RZ, RZ, R54 ;  /* 0x000000ffff037224 */ /* 0x000fe200078e0036 */
[----:B------:R-:W-:Y:S01]  /*21e00*/  PRMT R109, R109, 0x5410, R2 ;  /* 0x000054106d6d7816 */ /* 0x000fe20000000002 */
[----:B------:R-:W-:Y:S01]  /*21e10*/  IMAD.MOV.U32 R2, RZ, RZ, R55 ;  /* 0x000000ffff027224 */ /* 0x000fe200078e0037 */
[----:B------:R-:W-:Y:S02]  /*21e20*/  MOV R7, R63 ;  /* 0x0000003f00077202 */ /* 0x000fe40000000f00 */
[----:B------:R-:W-:Y:S02]  /*21e30*/  LEA.HI R8, R8, R32, RZ, 0x3 ;  /* 0x0000002008087211 */ /* 0x000fe400078f18ff */
[----:B------:R-:W-:Y:S02]  /*21e40*/  PRMT R109, R7, 0x7610, R109 ;  /* 0x00007610076d7816 */ /* 0x000fe4000000006d */
[----:B------:R-:W-:-:S02]  /*21e50*/  PRMT R105, R2, 0x5410, R3 ;  /* 0x0000541002697816 */ /* 0x000fc40000000003 */
[----:B------:R-:W-:Y:S01]  /*21e60*/  LEA.HI.SX32 R7, R8, R68, 0x1d ;  /* 0x0000004408077211 */ /* 0x000fe200078feaff */
[----:B------:R-:W-:Y:S05]  /*21e70*/  BRA.DIV ~URZ, `(.L_x_2068) ;  /* 0x000090e27f007947 */ /* 0x000fea000b800000 */
[----:B------:R1:W2:Y:S02]  /*21e80*/  SHFL.IDX PT, R9, R31, 0x3, 0x181f ;  /* 0x00781f001f097f89 */ /* 0x0002a400000e0000 */
.L_x_2136:
[----:B------:R-:W-:Y:S05]  /*21e90*/  BRA.DIV ~URZ, `(.L_x_2069) ;  /* 0x000091427f007947 */ /* 0x000fea000b800000 */
[----:B------:R3:W1:Y:S04]  /*21ea0*/  SHFL.IDX PT, R8, R33, 0x3, 0x181f ;  /* 0x00781f0021087f89 */ /* 0x00066800000e0000 */
[----:B------:R3:W4:Y:S04]  /*21eb0*/  SHFL.IDX PT, R14, R30, 0x3, 0x181f ;  /* 0x00781f001e0e7f89 */ /* 0x00072800000e0000 */
[----:B------:R3:W2:Y:S02]  /*21ec0*/  SHFL.IDX PT, R2, R34, 0x3, 0x181f ;  /* 0x00781f0022027f89 */ /* 0x0006a400000e0000 */
.L_x_2137:
        /* <DEDUP_REMOVED lines=10> */
[----:B----4-:R-:W-:-:S07]  /*21f70*/  IMAD.MOV.U32 R3, RZ, RZ, R14 ;  /* 0x000000ffff037224 */ /* 0x010fce00078e000e */
        /* <DEDUP_REMOVED lines=8> */
[C---:B-12---:R-:W-:Y:S02]  /*22000*/  @!P1 IMAD.WIDE R12, R4.reuse, 0x2, R8 ;  /* 0x00000002040c9825 */ /* 0x046fe400078e0208 */
[----:B------:R-:W-:Y:S02]  /*22010*/  @!P0 SHF.R.S32.HI R7, RZ, 0x1f, R10 ;  /* 0x0000001fff078819 */ /* 0x000fe4000001140a */
[----:B------:R-:W-:Y:S01]  /*22020*/  @!P1 IMAD.WIDE R16, R4, 0x2, R2 ;  /* 0x0000000204109825 */ /* 0x000fe200078e0202 */
        /* <DEDUP_REMOVED lines=30> */
.L_x_2071:
[----:B------:R-:W-:Y:S05]  /*22210*/  BSYNC B0 ;  /* 0x0000000000007941 */ /* 0x000fea0003800000 */
.L_x_2070:
[----:B-1----:R-:W-:Y:S01]  /*22220*/  IADD3 R8, R81, -c[0x0][0x20], RZ ;  /* 0x8000080051087a10 */ /* 0x002fe20007ffe0ff */
[----:B------:R-:W-:-:S04]  /*22230*/  DEPBAR.LE SB0, 0x1 ;  /* 0x000080400000791a */ /* 0x000fc80000000000 */
[----:B--2---:R1:W2:Y:S04]  /*22240*/  LDL.64 R2, [R8+0x20] ;  /* 0x0000200008027983 */ /* 0x0042a80000100a00 */
[----:B-1----:R-:W4:Y:S01]  /*22250*/  LDL.64 R8, [R8+0x28] ;  /* 0x0000280008087983 */ /* 0x002f220000100a00 */
[----:B------:R-:W-:Y:S03]  /*22260*/  WARPSYNC 0xffffffff ;  /* 0xffffffff00007948 */ /* 0x000fe60003800000 */
[----:B------:R-:W-:Y:S06]  /*22270*/  BAR.SYNC.DEFER_BLOCKING 0x0 ;  /* 0x0000000000007b1d */ /* 0x000fec0000010000 */
[----:B--2---:R1:W2:Y:S04]  /*22280*/  LD.E R14, [R2.64] ;  /* 0x00000004020e7980 */ /* 0x0042a8000c101900 */
[----:B---34-:R4:W3:Y:S01]  /*22290*/  LD.E.64 R12, [R8.64] ;  /* 0x00000004080c7980 */ /* 0x0188e2000c101b00 */
[----:B------:R-:W-:Y:S01]  /*222a0*/  SHF.R.S32.HI R10, RZ, 0x1f, R32 ;  /* 0x0000001fff0a7819 */ /* 0x000fe20000011420 */
[----:B-1---5:R-:W-:Y:S01]  /*222b0*/  IMAD.MOV.U32 R2, RZ, RZ, R88 ;  /* 0x000000ffff027224 */ /* 0x022fe200078e0058 */
[----:B------:R-:W-:Y:S01]  /*222c0*/  BSSY B1, `(.L_x_2072) ;  /* 0x00000f3000017945 */ /* 0x000fe20003800000 */
[----:B------:R-:W-:-:S02]  /*222d0*/  IMAD.MOV.U32 R7, RZ, RZ, R83 ;  /* 0x000000ffff077224 */ /* 0x000fc400078e0053 */
[----:B------:R-:W-:Y:S01]  /*222e0*/  IMAD.MOV.U32 R3, RZ, RZ, R89 ;  /* 0x000000ffff037224 */ /* 0x000fe200078e0059 */
[----:B------:R-:W-:Y:S01]  /*222f0*/  PRMT R118, R118, 0x5410, R2 ;  /* 0x0000541076767816 */ /* 0x000fe20000000002 */
[----:B------:R-:W-:-:S03]  /*22300*/  IMAD.MOV.U32 R2, RZ, RZ, R82 ;  /* 0x000000ffff027224 */ /* 0x000fc600078e0052 */
[----:B------:R-:W-:Y:S02]  /*22310*/  PRMT R118, R3, 0x7610, R118 ;  /* 0x0000761003767816 */ /* 0x000fe40000000076 */
[----:B------:R-:W-:Y:S01]  /*22320*/  PRMT R116, R7, 0x5410, R2 ;  /* 0x0000541007747816 */ /* 0x000fe20000000002 */
[----:B------:R-:W-:Y:S01]  /*22330*/  IMAD.MOV.U32 R7, RZ, RZ, R77 ;  /* 0x000000ffff077224 */ /* 0x000fe200078e004d */
[-C--:B----4-:R-:W-:Y:S01]  /*22340*/  LEA.HI R8, R10, R32.reuse, RZ, 0x3 ;  /* 0x000000200a087211 */ /* 0x090fe200078f18ff */
[----:B------:R-:W-:Y:S01]  /*22350*/  IMAD.SHL.U32 R9, R80, 0x40, RZ ;  /* 0x0000004050097824 */ /* 0x000fe200078e00ff */
[----:B------:R-:W-:Y:S02]  /*22360*/  LEA.HI R10, R10, R32, RZ, 0x6 ;  /* 0x000000200a0a7211 */ /* 0x000fe400078f30ff */
[----:B------:R-:W-:Y:S01]  /*22370*/  LOP3.LUT R2, R8, 0xfffffff8, RZ, 0xc0, !PT ;  /* 0xfffffff808027812 */ /* 0x000fe200078ec0ff */
[----:B------:R-:W-:-:S04]  /*22380*/  IMAD.MOV.U32 R8, RZ, RZ, R76 ;  /* 0x000000ffff087224 */ /* 0x000fc800078e004c */
[----:B------:R-:W-:Y:S01]  /*22390*/  IMAD.IADD R3, R32, 0x1, -R2 ;  /* 0x0000000120037824 */ /* 0x000fe200078e0a02 */
[----:B------:R-:W-:Y:S02]  /*223a0*/  LOP3.LUT R2, R9, 0x1c0, RZ, 0xc0, !PT ;  /* 0x000001c009027812 */ /* 0x000fe400078ec0ff */
[----:B------:R-:W-:Y:S01]  /*223b0*/  PRMT R81, R7, 0x5410, R8 ;  /* 0x0000541007517816 */ /* 0x000fe20000000008 */
[----:B------:R-:W-:Y:S02]  /*223c0*/  IMAD.SHL.U32 R3, R3, 0x8, RZ ;  /* 0x0000000803037824 */ /* 0x000fe400078e00ff */
[----:B------:R-:W-:-:S03]  /*223d0*/  IMAD.MOV.U32 R8, RZ, RZ, R74 ;  /* 0x000000ffff087224 */ /* 0x000fc600078e004a */
[----:B------:R-:W-:Y:S02]  /*223e0*/  LOP3.LUT R7, R2, 0x38, R3, 0xf8, !PT ;  /* 0x0000003802077812 */ /* 0x000fe400078ef803 */
[----:B------:R-:W-:Y:S02]  /*223f0*/  MOV R3, R75 ;  /* 0x0000004b00037202 */ /* 0x000fe40000000f00 */
[----:B------:R-:W-:Y:S02]  /*22400*/  SHF.R.U32.HI R2, RZ, 0x3, R2 ;  /* 0x00000003ff027819 */ /* 0x000fe40000011602 */
[----:B------:R-:W-:Y:S01]  /*22410*/  PRMT R34, R3, 0x5410, R8 ;  /* 0x0000541003227816 */ /* 0x000fe20000000008 */
[----:B------:R-:W-:Y:S01]  /*22420*/  IMAD.MOV.U32 R3, RZ, RZ, R86 ;  /* 0x000000ffff037224 */ /* 0x000fe200078e0056 */
[----:B------:R-:W-:Y:S01]  /*22430*/  LOP3.LUT R7, R7, R2, RZ, 0x3c, !PT ;  /* 0x0000000207077212 */ /* 0x000fe200078e3cff */
[----:B------:R-:W-:Y:S02]  /*22440*/  IMAD.MOV.U32 R2, RZ, RZ, R87 ;  /* 0x000000ffff027224 */ /* 0x000fe400078e0057 */
[----:B------:R-:W-:-:S03]  /*22450*/  IMAD.SHL.U32 R8, R10, 0x8, RZ ;  /* 0x000000080a087824 */ /* 0x000fc600078e00ff */
[----:B------:R-:W-:Y:S01]  /*22460*/  PRMT R117, R2, 0x5410, R3 ;  /* 0x0000541002757816 */ /* 0x000fe20000000003 */
[----:B------:R-:W-:Y:S01]  /*22470*/  IMAD.MOV.U32 R3, RZ, RZ, R84 ;  /* 0x000000ffff037224 */ /* 0x000fe200078e0054 */
[----:B------:R-:W-:Y:S01]  /*22480*/  LOP3.LUT R8, R7, 0xfffffe00, R8, 0xf8, !PT ;  /* 0xfffffe0007087812 */ /* 0x000fe200078ef808 */
[----:B------:R-:W-:-:S05]  /*22490*/  IMAD.MOV.U32 R2, RZ, RZ, R85 ;  /* 0x000000ffff027224 */ /* 0x000fca00078e0055 */
[----:B------:R-:W-:Y:S01]  /*224a0*/  PRMT R115, R2, 0x5410, R3 ;  /* 0x0000541002737816 */ /* 0x000fe20000000003 */
[----:B------:R-:W-:Y:S01]  /*224b0*/  IMAD.MOV.U32 R2, RZ, RZ, R79 ;  /* 0x000000ffff027224 */ /* 0x000fe200078e004f */
[----:B------:R-:W-:Y:S01]  /*224c0*/  MOV R3, R78 ;  /* 0x0000004e00037202 */ /* 0x000fe20000000f00 */
[----:B--2---:R-:W-:-:S03]  /*224d0*/  IMAD R9, R14, -0x80, R35 ;  /* 0xffffff800e097824 */ /* 0x004fc600078e0223 */
[----:B------:R-:W-:Y:S01]  /*224e0*/  PRMT R35, R2, 0x5410, R3 ;  /* 0x0000541002237816 */ /* 0x000fe20000000003 */
[----:B------:R-:W-:Y:S02]  /*224f0*/  IMAD.MOV.U32 R3, RZ, RZ, R68 ;  /* 0x000000ffff037224 */ /* 0x000fe400078e0044 */
[----:B------:R-:W-:Y:S01]  /*22500*/  IMAD.MOV.U32 R2, RZ, RZ, R69 ;  /* 0x000000ffff027224 */ /* 0x000fe200078e0045 */
[----:B------:R-:W-:-:S04]  /*22510*/  IMNMX R32, R9, 0x80, PT ;  /* 0x0000008009207817 */ /* 0x000fc80003800200 */
[----:B------:R-:W-:Y:S02]  /*22520*/  ISETP.GE.AND P0, PT, R80, R32, PT ;  /* 0x000000205000720c */ /* 0x000fe40003f06270 */
[----:B------:R-:W-:Y:S01]  /*22530*/  PRMT R33, R2, 0x5410, R3 ;  /* 0x0000541002217816 */ /* 0x000fe20000000003 */
[----:B---3--:R-:W-:-:S10]  /*22540*/  IMAD.WIDE.U32 R8, R8, 0x2, R12 ;  /* 0x0000000208087825 */ /* 0x008fd400078e000c */
[----:B------:R-:W-:Y:S05]  /*22550*/  @P0 BRA `(.L_x_2073) ;  /* 0x00000c9000000947 */ /* 0x000fea0003800000 */
[----:B------:R-:W-:Y:S01]  /*22560*/  ISETP.GE.AND P0, PT, R4, R0, PT ;  /* 0x000000000400720c */ /* 0x000fe20003f06270 */
[----:B------:R-:W-:-:S12]  /*22570*/  BSSY B0, `(.L_x_2074) ;  /* 0x0000030000007945 */ /* 0x000fd80003800000 */
[----:B------:R-:W-:Y:S05]  /*22580*/  @P0 BRA `(.L_x_2075) ;  /* 0x000002e000000947 */ /* 0x000fea0003800000 */
[----:B------:R-:W2:Y:S01]  /*22590*/  LD.E.128 R12, [R8.64] ;  /* 0x00000004080c7980 */ /* 0x000ea2000c101d00 */
[----:B------:R-:W-:Y:S02]  /*225a0*/  SHF.R.U32.HI R2, RZ, 0x10, R19 ;  /* 0x00000010ff027819 */ /* 0x000fe40000011613 */
[----:B------:R-:W-:Y:S02]  /*225b0*/  SHF.R.U32.HI R3, RZ, 0x10, R21 ;  /* 0x00000010ff037819 */ /* 0x000fe40000011615 */
[C---:B------:R-:W-:Y:S02]  /*225c0*/  PRMT R2, R90.reuse, 0x5410, R2 ;  /* 0x000054105a027816 */ /* 0x040fe40000000002 */
[----:B------:R-:W-:-:S03]  /*225d0*/  PRMT R3, R90, 0x5432, R3 ;  /* 0x000054325a037816 */ /* 0x000fc60000000003 */
[----:B------:R-:W-:Y:S02]  /*225e0*/  IMAD.U32 R16, R2, 0x10000, RZ ;  /* 0x0001000002107824 */ /* 0x000fe400078e00ff */
[----:B------:R-:W-:Y:S01]  /*225f0*/  IMAD.U32 R17, R3, 0x10000, RZ ;  /* 0x0001000003117824 */ /* 0x000fe200078e00ff */
[C---:B--2---:R-:W-:Y:S02]  /*22600*/  LOP3.LUT R7, R14.reuse, 0xffff0000, RZ, 0xc0, !PT ;  /* 0xffff00000e077812 */ /* 0x044fe400078ec0ff */
[----:B------:R-:W-:Y:S01]  /*22610*/  SHF.L.U32 R30, R14, 0x10, RZ ;  /* 0x000000100e1e7819 */ /* 0x000fe200000006ff */
[----:B------:R-:W-:Y:S02]  /*22620*/  IMAD.U32 R14, R15, 0x10000, RZ ;  /* 0x000100000f0e7824 */ /* 0x000fe400078e00ff */
[C---:B------:R-:W-:Y:S02]  /*22630*/  FMUL.FTZ R10, R7.reuse, R16 ;  /* 0x00000010070a7220 */ /* 0x040fe40000410000 */
[----:B------:R-:W-:-:S02]  /*22640*/  FMUL.FTZ R7, R7, R17 ;  /* 0x0000001107077220 */ /* 0x000fc40000410000 */
[----:B------:R-:W-:Y:S01]  /*22650*/  FFMA.FTZ R31, R30, R17, -R10 ;  /* 0x000000111e1f7223 */ /* 0x000fe2000001080a */
[----:B------:R-:W-:Y:S01]  /*22660*/  LOP3.LUT R17, R2, 0xffff0000, RZ, 0xc0, !PT ;  /* 0xffff000002117812 */ /* 0x000fe200078ec0ff */
[----:B------:R-:W-:Y:S01]  /*22670*/  FFMA.FTZ R30, R30, R16, R7 ;  /* 0x000000101e1e7223 */ /* 0x000fe20000010007 */
[----:B------:R-:W-:Y:S02]  /*22680*/  LOP3.LUT R2, R15, 0xffff0000, RZ, 0xc0, !PT ;  /* 0xffff00000f027812 */ /* 0x000fe400078ec0ff */
[----:B------:R-:W-:Y:S02]  /*22690*/  LOP3.LUT R16, R3, 0xffff0000, RZ, 0xc0, !PT ;  /* 0xffff000003107812 */ /* 0x000fe400078ec0ff */
[----:B------:R-:W-:Y:S01]  /*226a0*/  SHF.R.U64 R10, R18, 0x10, R19 ;  /* 0x00000010120a7819 */ /* 0x000fe20000001213 */
[----:B------:R-:W-:Y:S01]  /*226b0*/  FMUL.FTZ R3, R2, R17 ;  /* 0x0000001102037220 */ /* 0x000fe20000410000 */
[----:B------:R-:W-:Y:S01]  /*226c0*/  SHF.R.U64 R7, R20, 0x10, R21 ;  /* 0x0000001014077819 */ /* 0x000fe20000001215 */
[----:B------:R-:W-:-:S02]  /*226d0*/  FMUL.FTZ R2, R2, R16 ;  /* 0x0000001002027220 */ /* 0x000fc40000410000 */
[C---:B------:R-:W-:Y:S01]  /*226e0*/  FFMA.FTZ R16, R14.reuse, R16, -R3 ;  /* 0x000000100e107223 */ /* 0x040fe20000010803 */
[C---:B------:R-:W-:Y:S01]  /*226f0*/  PRMT R3, R91.reuse, 0x5432, R7 ;  /* 0x000054325b037816 */ /* 0x040fe20000000007 */
[----:B------:R-:W-:Y:S01]  /*22700*/  FFMA.FTZ R15, R14, R17, R2 ;  /* 0x000000110e0f7223 */ /* 0x000fe20000010002 */
[----:B------:R-:W-:Y:S02]  /*22710*/  PRMT R2, R91, 0x5410, R10 ;  /* 0x000054105b027816 */ /* 0x000fe4000000000a */
[C---:B------:R-:W-:Y:S01]  /*22720*/  LOP3.LUT R7, R12.reuse, 0xffff0000, RZ, 0xc0, !PT ;  /* 0xffff00000c077812 */ /* 0x040fe200078ec0ff */
[----:B------:R-:W-:Y:S01]  /*22730*/  IMAD.U32 R12, R12, 0x10000, RZ ;  /* 0x000100000c0c7824 */ /* 0x000fe200078e00ff */
[----:B------:R-:W-:Y:S01]  /*22740*/  SHF.L.U32 R14, R3, 0x10, RZ ;  /* 0x00000010030e7819 */ /* 0x000fe200000006ff */
[----:B------:R-:W-:Y:S01]  /*22750*/  IMAD.U32 R17, R2, 0x10000, RZ ;  /* 0x0001000002117824 */ /* 0x000fe200078e00ff */
[----:B------:R-:W-:-:S03]  /*22760*/  F2FP.BF16.PACK_AB R15, R15, R16 ;  /* 0x000000100f0f723e */ /* 0x000fc600000010ff */
[CC--:B------:R-:W-:Y:S02]  /*22770*/  FMUL.FTZ R10, R7.reuse, R17.reuse ;  /* 0x00000011070a7220 */ /* 0x0c0fe40000410000 */
[-C--:B------:R-:W-:Y:S02]  /*22780*/  FMUL.FTZ R7, R7, R14.reuse ;  /* 0x0000000e07077220 */ /* 0x080fe40000410000 */
[----:B------:R-:W-:Y:S01]  /*22790*/  FFMA.FTZ R10, R12, R14, -R10 ;  /* 0x0000000e0c0a7223 */ /* 0x000fe2000001080a */
[----:B------:R-:W-:Y:S01]  /*227a0*/  LOP3.LUT R14, R2, 0xffff0000, RZ, 0xc0, !PT ;  /* 0xffff0000020e7812 */ /* 0x000fe200078ec0ff */
[----:B------:R-:W-:Y:S01]  /*227b0*/  FFMA.FTZ R7, R12, R17, R7 ;  /* 0x000000110c077223 */ /* 0x000fe20000010007 */
[----:B------:R-:W-:Y:S02]  /*227c0*/  LOP3.LUT R17, R3, 0xffff0000, RZ, 0xc0, !PT ;  /* 0xffff000003117812 */ /* 0x000fe400078ec0ff */
[C---:B------:R-:W-:Y:S02]  /*227d0*/  LOP3.LUT R2, R13.reuse, 0xffff0000, RZ, 0xc0, !PT ;  /* 0xffff00000d027812 */ /* 0x040fe400078ec0ff */
[----:B------:R-:W-:-:S03]  /*227e0*/  SHF.L.U32 R12, R13, 0x10, RZ ;  /* 0x000000100d0c7819 */ /* 0x000fc600000006ff */
[CC--:B------:R-:W-:Y:S02]  /*227f0*/  FMUL.FTZ R3, R2.reuse, R14.reuse ;  /* 0x0000000e02037220 */ /* 0x0c0fe40000410000 */
[-C--:B------:R-:W-:Y:S02]  /*22800*/  FMUL.FTZ R13, R2, R17.reuse ;  /* 0x00000011020d7220 */ /* 0x080fe40000410000 */
[C---:B------:R-:W-:Y:S02]  /*22810*/  FFMA.FTZ R2, R12.reuse, R17, -R3 ;  /* 0x000000110c027223 */ /* 0x040fe40000010803 */
[----:B------:R-:W-:Y:S01]  /*22820*/  FFMA.FTZ R13, R12, R14, R13 ;  /* 0x0000000e0c0d7223 */ /* 0x000fe2000001000d */
[----:B------:R-:W-:Y:S02]  /*22830*/  F2FP.BF16.PACK_AB R14, R30, R31 ;  /* 0x0000001f1e0e723e */ /* 0x000fe400000010ff */
[----:B------:R-:W-:Y:S02]  /*22840*/  F2FP.BF16.PACK_AB R12, R7, R10 ;  /* 0x0000000a070c723e */ /* 0x000fe400000010ff */
[----:B------:R-:W-:-:S05]  /*22850*/  F2FP.BF16.PACK_AB R13, R13, R2 ;  /* 0x000000020d0d723e */ /* 0x000fca00000010ff */
[----:B------:R1:W-:Y:S02]  /*22860*/  ST.E.128 [R8.64], R12 ;  /* 0x0000000c08007985 */ /* 0x0003e4000c101d04 */
.L_x_2075:
[----:B------:R-:W-:Y:S05]  /*22870*/  BSYNC B0 ;  /* 0x0000000000007941 */ /* 0x000fea0003800000 */
.L_x_2074:
[----:B------:R-:W-:Y:S01]  /*22880*/  IADD3 R2, R4, 0x20, RZ ;  /* 0x0000002004027810 */ /* 0x000fe20007ffe0ff */
[----:B------:R-:W-:Y:S03]  /*22890*/  BSSY B0, `(.L_x_2076) ;  /* 0x0000031000007945 */ /* 0x000fe60003800000 */
[----:B------:R-:W-:-:S13]  /*228a0*/  ISETP.GE.AND P0, PT, R2, R0, PT ;  /* 0x000000000200720c */ /* 0x000fda0003f06270 */
[----:B------:R-:W-:Y:S05]  /*228b0*/  @P0 BRA `(.L_x_2077) ;  /* 0x000002e000000947 */ /* 0x000fea0003800000 */
[----:B-1----:R-:W2:Y:S01]  /*228c0*/  LD.E.128 R12, [R8.64+0x4000] ;  /* 0x00400004080c7980 */ /* 0x002ea2000c101d00 */
[----:B------:R-:W-:Y:S02]  /*228d0*/  SHF.R.U32.HI R2, RZ, 0x10, R25 ;  /* 0x00000010ff027819 */ /* 0x000fe40000011619 */
[----:B------:R-:W-:Y:S02]  /*228e0*/  SHF.R.U32.HI R3, RZ, 0x10, R23 ;  /* 0x00000010ff037819 */ /* 0x000fe40000011617 */
[C---:B------:R-:W-:Y:S02]  /*228f0*/  PRMT R2, R92.reuse, 0x5410, R2 ;  /* 0x000054105c027816 */ /* 0x040fe40000000002 */
[----:B------:R-:W-:Y:S02]  /*22900*/  PRMT R3, R92, 0x5432, R3 ;  /* 0x000054325c037816 */ /* 0x000fe40000000003 */
[C---:B------:R-:W-:Y:S01]  /*22910*/  LOP3.LUT R18, R2.reuse, 0xffff0000, RZ, 0xc0, !PT ;  /* 0xffff000002127812 */ /* 0x040fe200078ec0ff */
[----:B------:R-:W-:-:S02]  /*22920*/  IMAD.U32 R16, R2, 0x10000, RZ ;  /* 0x0001000002107824 */ /* 0x000fc400078e00ff */
[----:B------:R-:W-:Y:S01]  /*22930*/  IMAD.U32 R17, R3, 0x10000, RZ ;  /* 0x0001000003117824 */ /* 0x000fe200078e00ff */
[C---:B--2---:R-:W-:Y:S02]  /*22940*/  LOP3.LUT R7, R14.reuse, 0xffff0000, RZ, 0xc0, !PT ;  /* 0xffff00000e077812 */ /* 0x044fe400078ec0ff */
[----:B------:R-:W-:Y:S01]  /*22950*/  SHF.L.U32 R19, R14, 0x10, RZ ;  /* 0x000000100e137819 */ /* 0x000fe200000006ff */
[C---:B------:R-:W-:Y:S01]  /*22960*/  IMAD.U32 R14, R15.reuse, 0x10000, RZ ;  /* 0x000100000f0e7824 */ /* 0x040fe200078e00ff */
[----:B------:R-:W-:Y:S01]  /*22970*/  LOP3.LUT R2, R15, 0xffff0000, RZ, 0xc0, !PT ;  /* 0xffff00000f027812 */ /* 0x000fe200078ec0ff */
[CC--:B------:R-:W-:Y:S02]  /*22980*/  FMUL.FTZ R10, R7.reuse, R16.reuse ;  /* 0x00000010070a7220 */ /* 0x0c0fe40000410000 */
[-C--:B------:R-:W-:Y:S02]  /*22990*/  FMUL.FTZ R7, R7, R17.reuse ;  /* 0x0000001107077220 */ /* 0x080fe40000410000 */
[C---:B------:R-:W-:Y:S01]  /*229a0*/  FFMA.FTZ R20, R19.reuse, R17, -R10 ;  /* 0x0000001113147223 */ /* 0x040fe2000001080a */
[----:B------:R-:W-:Y:S01]  /*229b0*/  SHF.R.U64 R10, R24, 0x10, R25 ;  /* 0x00000010180a7819 */ /* 0x000fe20000001219 */
[----:B------:R-:W-:Y:S01]  /*229c0*/  FFMA.FTZ R19, R19, R16, R7 ;  /* 0x0000001013137223 */ /* 0x000fe20000010007 */
[----:B------:R-:W-:Y:S01]  /*229d0*/  LOP3.LUT R17, R3, 0xffff0000, RZ, 0xc0, !PT ;  /* 0xffff000003117812 */ /* 0x000fe200078ec0ff */
[----:B------:R-:W-:Y:S01]  /*229e0*/  FMUL.FTZ R3, R2, R18 ;  /* 0x0000001202037220 */ /* 0x000fe20000410000 */
[----:B------:R-:W-:-:S02]  /*229f0*/  SHF.R.U64 R7, R22, 0x10, R23 ;  /* 0x0000001016077819 */ /* 0x000fc40000001217 */
[C---:B------:R-:W-:Y:S01]  /*22a00*/  PRMT R10, R93.reuse, 0x5410, R10 ;  /* 0x000054105d0a7816 */ /* 0x040fe2000000000a */
[-C--:B------:R-:W-:Y:S01]  /*22a10*/  FMUL.FTZ R16, R2, R17.reuse ;  /* 0x0000001102107220 */ /* 0x080fe20000410000 */
[----:B------:R-:W-:Y:S01]  /*22a20*/  PRMT R15, R93, 0x5432, R7 ;  /* 0x000054325d0f7816 */ /* 0x000fe20000000007 */
[----:B------:R-:W-:Y:S01]  /*22a30*/  FFMA.FTZ R17, R14, R17, -R3 ;  /* 0x000000110e117223 */ /* 0x000fe20000010803 */
[C---:B------:R-:W-:Y:S01]  /*22a40*/  LOP3.LUT R3, R12.reuse, 0xffff0000, RZ, 0xc0, !PT ;  /* 0xffff00000c037812 */ /* 0x040fe200078ec0ff */
[----:B------:R-:W-:Y:S01]  /*22a50*/  IMAD.U32 R7, R12, 0x10000, RZ ;  /* 0x000100000c077824 */ /* 0x000fe200078e00ff */
[----:B------:R-:W-:Y:S01]  /*22a60*/  SHF.L.U32 R21, R10, 0x10, RZ ;  /* 0x000000100a157819 */ /* 0x000fe200000006ff */
[----:B------:R-:W-:Y:S01]  /*22a70*/  FFMA.FTZ R16, R14, R18, R16 ;  /* 0x000000120e107223 */ /* 0x000fe20000010010 */
[C---:B------:R-:W-:Y:S01]  /*22a80*/  LOP3.LUT R12, R13.reuse, 0xffff0000, RZ, 0xc0, !PT ;  /* 0xffff00000d0c7812 */ /* 0x040fe200078ec0ff */
[----:B------:R-:W-:Y:S01]  /*22a90*/  IMAD.U32 R2, R13, 0x10000, RZ ;  /* 0x000100000d027824 */ /* 0x000fe200078e00ff */
[----:B------:R-:W-:-:S02]  /*22aa0*/  SHF.L.U32 R13, R15, 0x10, RZ ;  /* 0x000000100f0d7819 */ /* 0x000fc400000006ff */
[----:B------:R-:W-:Y:S01]  /*22ab0*/  LOP3.LUT R18, R10, 0xffff0000, RZ, 0xc0, !PT ;  /* 0xffff00000a127812 */ /* 0x000fe200078ec0ff */
[----:B------:R-:W-:Y:S01]  /*22ac0*/  FMUL.FTZ R10, R3, R21 ;  /* 0x00000015030a7220 */ /* 0x000fe20000410000 */
[----:B------:R-:W-:Y:S01]  /*22ad0*/  LOP3.LUT R15, R15, 0xffff0000, RZ, 0xc0, !PT ;  /* 0xffff00000f0f7812 */ /* 0x000fe200078ec0ff */
[-C--:B------:R-:W-:Y:S02]  /*22ae0*/  FMUL.FTZ R14, R3, R13.reuse ;  /* 0x0000000d030e7220 */ /* 0x080fe40000410000 */
[C---:B------:R-:W-:Y:S02]  /*22af0*/  FFMA.FTZ R10, R7.reuse, R13, -R10 ;  /* 0x0000000d070a7223 */ /* 0x040fe4000001080a */
[C---:B------:R-:W-:Y:S02]  /*22b00*/  FMUL.FTZ R3, R12.reuse, R18 ;  /* 0x000000120c037220 */ /* 0x040fe40000410000 */
[----:B------:R-:W-:Y:S02]  /*22b10*/  FMUL.FTZ R13, R12, R15 ;  /* 0x0000000f0c0d7220 */ /* 0x000fe40000410000 */
[----:B------:R-:W-:Y:S01]  /*22b20*/  FFMA.FTZ R12, R7, R21, R14 ;  /* 0x00000015070c7223 */ /* 0x000fe2000001000e */
[----:B------:R-:W-:Y:S01]  /*22b30*/  F2FP.BF16.PACK_AB R14, R19, R20 ;  /* 0x00000014130e723e */ /* 0x000fe200000010ff */
[----:B------:R-:W-:Y:S01]  /*22b40*/  FFMA.FTZ R3, R2, R15, -R3 ;  /* 0x0000000f02037223 */ /* 0x000fe20000010803 */
[----:B------:R-:W-:Y:S01]  /*22b50*/  F2FP.BF16.PACK_AB R15, R16, R17 ;  /* 0x00000011100f723e */ /* 0x000fe200000010ff */
[----:B------:R-:W-:Y:S01]  /*22b60*/  FFMA.FTZ R13, R2, R18, R13 ;  /* 0x00000012020d7223 */ /* 0x000fe2000001000d */
[----:B------:R-:W-:-:S04]  /*22b70*/  F2FP.BF16.PACK_AB R12, R12, R10 ;  /* 0x0000000a0c0c723e */ /* 0x000fc800000010ff */
[----:B------:R-:W-:-:S05]  /*22b80*/  F2FP.BF16.PACK_AB R13, R13, R3 ;  /* 0x000000030d0d723e */ /* 0x000fca00000010ff */
[----:B------:R1:W-:Y:S02]  /*22b90*/  ST.E.128 [R8.64+0x4000], R12 ;  /* 0x0040000c08007985 */ /* 0x0003e4000c101d04 */
.L_x_2077:
[----:B------:R-:W-:Y:S05]  /*22ba0*/  BSYNC B0 ;  /* 0x0000000000007941 */ /* 0x000fea0003800000 */
.L_x_2076:
[----:B------:R-:W-:Y:S01]  /*22bb0*/  IADD3 R2, R4, 0x40, RZ ;  /* 0x0000004004027810 */ /* 0x000fe20007ffe0ff */
[----:B------:R-:W-:Y:S03]  /*22bc0*/  BSSY B0, `(.L_x_2078) ;  /* 0x0000031000007945 */ /* 0x000fe60003800000 */
[----:B------:R-:W-:-:S13]  /*22bd0*/  ISETP.GE.AND P0, PT, R2, R0, PT ;  /* 0x000000000200720c */ /* 0x000fda0003f06270 */
[----:B------:R-:W-:Y:S05]  /*22be0*/  @P0 BRA `(.L_x_2079) ;  /* 0x000002e000000947 */ /* 0x000fea0003800000 */
[----:B-1----:R-:W2:Y:S01]  /*22bf0*/  LD.E.128 R12, [R8.64+0x8000] ;  /* 0x00800004080c7980 */ /* 0x002ea2000c101d00 */
[----:B------:R-:W-:Y:S02]  /*22c00*/  SHF.R.U32.HI R10, RZ, 0x10, R29 ;  /* 0x00000010ff0a7819 */ /* 0x000fe4000001161d */
[----:B------:R-:W-:Y:S02]  /*22c10*/  SHF.R.U32.HI R16, RZ, 0x10, R27 ;  /* 0x00000010ff107819 */ /* 0x000fe4000001161b */
[----:B------:R-:W-:Y:S02]  /*22c20*/  PRMT R10, R94, 0x5410, R10 ;  /* 0x000054105e0a7816 */ /* 0x000fe4000000000a */
[----:B------:R-:W-:Y:S02]  /*22c30*/  PRMT R16, R95, 0x5410, R16 ;  /* 0x000054105f107816 */ /* 0x000fe40000000010 */
[----:B------:R-:W-:Y:S01]  /*22c40*/  SHF.R.U64 R18, R28, 0x10, R29 ;  /* 0x000000101c127819 */ /* 0x000fe2000000121d */
[----:B------:R-:W-:Y:S01]  /*22c50*/  IMAD.U32 R23, R10, 0x10000, RZ ;  /* 0x000100000a177824 */ /* 0x000fe200078e00ff */
[----:B------:R-:W-:Y:S01]  /*22c60*/  SHF.R.U64 R19, R26, 0x10, R27 ;  /* 0x000000101a137819 */ /* 0x000fe2000000121b */
[----:B------:R-:W-:Y:S01]  /*22c70*/  IMAD.U32 R22, R16, 0x10000, RZ ;  /* 0x0001000010167824 */ /* 0x000fe200078e00ff */
[----:B------:R-:W-:-:S02]  /*22c80*/  LOP3.LUT R25, R10, 0xffff0000, RZ, 0xc0, !PT ;  /* 0xffff00000a197812 */ /* 0x000fc400078ec0ff */
[----:B------:R-:W-:Y:S02]  /*22c90*/  PRMT R18, R94, 0x5432, R18 ;  /* 0x000054325e127816 */ /* 0x000fe40000000012 */
[----:B------:R-:W-:Y:S02]  /*22ca0*/  PRMT R19, R95, 0x5432, R19 ;  /* 0x000054325f137816 */ /* 0x000fe40000000013 */
[----:B------:R-:W-:Y:S02]  /*22cb0*/  LOP3.LUT R24, R16, 0xffff0000, RZ, 0xc0, !PT ;  /* 0xffff000010187812 */ /* 0x000fe400078ec0ff */
[C---:B--2---:R-:W-:Y:S01]  /*22cc0*/  LOP3.LUT R17, R14.reuse, 0xffff0000, RZ, 0xc0, !PT ;  /* 0xffff00000e117812 */ /* 0x044fe200078ec0ff */
[----:B------:R-:W-:Y:S01]  /*22cd0*/  IMAD.U32 R21, R14, 0x10000, RZ ;  /* 0x000100000e157824 */ /* 0x000fe200078e00ff */
[C---:B------:R-:W-:Y:S01]  /*22ce0*/  LOP3.LUT R14, R15.reuse, 0xffff0000, RZ, 0xc0, !PT ;  /* 0xffff00000f0e7812 */ /* 0x040fe200078ec0ff */
[----:B------:R-:W-:Y:S01]  /*22cf0*/  IMAD.U32 R20, R15, 0x10000, RZ ;  /* 0x000100000f147824 */ /* 0x000fe200078e00ff */
[C---:B------:R-:W-:Y:S01]  /*22d00*/  LOP3.LUT R3, R12.reuse, 0xffff0000, RZ, 0xc0, !PT ;  /* 0xffff00000c037812 */ /* 0x040fe200078ec0ff */
[CC--:B------:R-:W-:Y:S01]  /*22d10*/  FMUL.FTZ R15, R17.reuse, R23.reuse ;  /* 0x00000017110f7220 */ /* 0x0c0fe20000410000 */
[----:B------:R-:W-:Y:S01]  /*22d20*/  SHF.L.U32 R7, R12, 0x10, RZ ;  /* 0x000000100c077819 */ /* 0x000fe200000006ff */
[-C--:B------:R-:W-:Y:S01]  /*22d30*/  FMUL.FTZ R10, R17, R22.reuse ;  /* 0x00000016110a7220 */ /* 0x080fe20000410000 */
[----:B------:R-:W-:Y:S01]  /*22d40*/  LOP3.LUT R12, R13, 0xffff0000, RZ, 0xc0, !PT ;  /* 0xffff00000d0c7812 */ /* 0x000fe200078ec0ff */
[----:B------:R-:W-:Y:S01]  /*22d50*/  FFMA.FTZ R17, R21, R22, -R15 ;  /* 0x0000001615117223 */ /* 0x000fe2000001080f */
[----:B------:R-:W-:Y:S01]  /*22d60*/  SHF.L.U32 R22, R19, 0x10, RZ ;  /* 0x0000001013167819 */ /* 0x000fe200000006ff */
[----:B------:R-:W-:Y:S01]  /*22d70*/  FFMA.FTZ R21, R21, R23, R10 ;  /* 0x0000001715157223 */ /* 0x000fe2000001000a */
[----:B------:R-:W-:Y:S01]  /*22d80*/  LOP3.LUT R19, R19, 0xffff0000, RZ, 0xc0, !PT ;  /* 0xffff000013137812 */ /* 0x000fe200078ec0ff */
[C---:B------:R-:W-:Y:S01]  /*22d90*/  IMAD.U32 R23, R18.reuse, 0x10000, RZ ;  /* 0x0001000012177824 */ /* 0x040fe200078e00ff */
[----:B------:R-:W-:Y:S01]  /*22da0*/  LOP3.LUT R18, R18, 0xffff0000, RZ, 0xc0, !PT ;  /* 0xffff000012127812 */ /* 0x000fe200078ec0ff */
[----:B------:R-:W-:Y:S01]  /*22db0*/  FMUL.FTZ R16, R14, R25 ;  /* 0x000000190e107220 */ /* 0x000fe20000410000 */
[----:B------:R-:W-:Y:S01]  /*22dc0*/  SHF.L.U32 R2, R13, 0x10, RZ ;  /* 0x000000100d027819 */ /* 0x000fe200000006ff */
[----:B------:R-:W-:-:S02]  /*22dd0*/  FMUL.FTZ R10, R3, R23 ;  /* 0x00000017030a7220 */ /* 0x000fc40000410000 */
[----:B------:R-:W-:Y:S02]  /*22de0*/  FMUL.FTZ R15, R14, R24 ;  /* 0x000000180e0f7220 */ /* 0x000fe40000410000 */
[----:B------:R-:W-:Y:S02]  /*22df0*/  FMUL.FTZ R3, R3, R22 ;  /* 0x0000001603037220 */ /* 0x000fe40000410000 */
[C---:B------:R-:W-:Y:S02]  /*22e00*/  FMUL.FTZ R14, R12.reuse, R18 ;  /* 0x000000120c0e7220 */ /* 0x040fe40000410000 */
[----:B------:R-:W-:Y:S02]  /*22e10*/  FMUL.FTZ R13, R12, R19 ;  /* 0x000000130c0d7220 */ /* 0x000fe40000410000 */
[----:B------:R-:W-:Y:S02]  /*22e20*/  FFMA.FTZ R12, R7, R23, R3 ;  /* 0x00000017070c7223 */ /* 0x000fe40000010003 */
[----:B------:R-:W-:-:S02]  /*22e30*/  FFMA.FTZ R16, R20, R24, -R16 ;  /* 0x0000001814107223 */ /* 0x000fc40000010810 */
[----:B------:R-:W-:Y:S02]  /*22e40*/  FFMA.FTZ R15, R20, R25, R15 ;  /* 0x00000019140f7223 */ /* 0x000fe4000001000f */
[----:B------:R-:W-:Y:S02]  /*22e50*/  FFMA.FTZ R10, R7, R22, -R10 ;  /* 0x00000016070a7223 */ /* 0x000fe4000001080a */
[C---:B------:R-:W-:Y:S01]  /*22e60*/  FFMA.FTZ R3, R2.reuse, R19, -R14 ;  /* 0x0000001302037223 */ /* 0x040fe2000001080e */
[----:B------:R-:W-:Y:S01]  /*22e70*/  F2FP.BF16.PACK_AB R14, R21, R17 ;  /* 0x00000011150e723e */ /* 0x000fe200000010ff */
[----:B------:R-:W-:Y:S01]  /*22e80*/  FFMA.FTZ R13, R2, R18, R13 ;  /* 0x00000012020d7223 */ /* 0x000fe2000001000d */
[----:B------:R-:W-:Y:S02]  /*22e90*/  F2FP.BF16.PACK_AB R15, R15, R16 ;  /* 0x000000100f0f723e */ /* 0x000fe400000010ff */
[----:B------:R-:W-:Y:S02]  /*22ea0*/  F2FP.BF16.PACK_AB R12, R12, R10 ;  /* 0x0000000a0c0c723e */ /* 0x000fe400000010ff */
[----:B------:R-:W-:-:S05]  /*22eb0*/  F2FP.BF16.PACK_AB R13, R13, R3 ;  /* 0x000000030d0d723e */ /* 0x000fca00000010ff */
[----:B------:R1:W-:Y:S02]  /*22ec0*/  ST.E.128 [R8.64+0x8000], R12 ;  /* 0x0080000c08007985 */ /* 0x0003e4000c101d04 */
.L_x_2079:
[----:B------:R-:W-:Y:S05]  /*22ed0*/  BSYNC B0 ;  /* 0x0000000000007941 */ /* 0x000fea0003800000 */
.L_x_2078:
[----:B------:R-:W-:-:S04]  /*22ee0*/  IADD3 R2, R4, 0x60, RZ ;  /* 0x0000006004027810 */ /* 0x000fc80007ffe0ff */
        /* <DEDUP_REMOVED lines=48> */
.L_x_2073:
[----:B------:R-:W-:Y:S05]  /*231f0*/  BSYNC B1 ;  /* 0x0000000000017941 */ /* 0x000fea0003800000 */
.L_x_2072:
[----:B------:R-:W-:Y:S01]  /*23200*/  IADD3 R2, R80, 0x20, RZ ;  /* 0x0000002050027810 */ /* 0x000fe20007ffe0ff */
[----:B------:R-:W-:Y:S03]  /*23210*/  BSSY B1, `(.L_x_2080) ;  /* 0x00000cc000017945 */ /* 0x000fe60003800000 */
[----:B------:R-:W-:-:S13]  /*23220*/  ISETP.GE.AND P0, PT, R2, R32, PT ;  /* 0x000000200200720c */ /* 0x000fda0003f06270 */
[----:B------:R-:W-:Y:S05]  /*23230*/  @P0 BRA `(.L_x_2081) ;  /* 0x00000c9000000947 */ /* 0x000fea0003800000 */
[----:B------:R-:W-:Y:S01]  /*23240*/  ISETP.GE.AND P0, PT, R4, R0, PT ;  /* 0x000000000400720c */ /* 0x000fe20003f06270 */
[----:B------:R-:W-:-:S12]  /*23250*/  BSSY B0, `(.L_x_2082) ;  /* 0x0000030000007945 */ /* 0x000fd80003800000 */
        /* <DEDUP_REMOVED lines=47> */
.L_x_2083:
[----:B------:R-:W-:Y:S05]  /*23550*/  BSYNC B0 ;  /* 0x0000000000007941 */ /* 0x000fea0003800000 */
.L_x_2082:
        /* <DEDUP_REMOVED lines=50> */
.L_x_2085:
[----:B------:R-:W-:Y:S05]  /*23880*/  BSYNC B0 ;  /* 0x0000000000007941 */ /* 0x000fea0003800000 */
.L_x_2084:
        /* <DEDUP_REMOVED lines=50> */
.L_x_2087:
[----:B------:R-:W-:Y:S05]  /*23bb0*/  BSYNC B0 ;  /* 0x0000000000007941 */ /* 0x000fea0003800000 */
.L_x_2086:
        /* <DEDUP_REMOVED lines=49> */
.L_x_2081:
[----:B------:R-:W-:Y:S05]  /*23ed0*/  BSYNC B1 ;  /* 0x0000000000017941 */ /* 0x000fea0003800000 */
.L_x_2080:
        /* <DEDUP_REMOVED lines=53> */
.L_x_2091:
[----:B------:R-:W-:Y:S05]  /*24230*/  BSYNC B0 ;  /* 0x0000000000007941 */ /* 0x000fea0003800000 */
.L_x_2090:
        /* <DEDUP_REMOVED lines=50> */
.L_x_2093:
[----:B------:R-:W-:Y:S05]  /*24560*/  BSYNC B0 ;  /* 0x0000000000007941 */ /* 0x000fea0003800000 */
.L_x_2092:
        /* <DEDUP_REMOVED lines=50> */
.L_x_2095:
[----:B------:R-:W-:Y:S05]  /*24890*/  BSYNC B0 ;  /* 0x0000000000007941 */ /* 0x000fea0003800000 */
.L_x_2094:
        /* <DEDUP_REMOVED lines=49> */
.L_x_2089:
[----:B------:R-:W-:Y:S05]  /*24bb0*/  BSYNC B1 ;  /* 0x0000000000017941 */ /* 0x000fea0003800000 */
.L_x_2088:
[----:B------:R-:W-:Y:S01]  /*24bc0*/  IADD3 R2, R80, 0x60, RZ ;  /* 0x0000006050027810 */ /* 0x000fe20007ffe0ff */
[----:B------:R-:W-:-:S03]  /*24bd0*/  IMAD.MOV.U32 R3, RZ, RZ, 0x0 ;  /* 0x00000000ff037424 */ /* 0x000fc600078e00ff */
[----:B------:R-:W-:Y:S01]  /*24be0*/  ISETP.GE.AND P0, PT, R2, R32, PT ;  /* 0x000000200200720c */ /* 0x000fe20003f06270 */
[----:B------:R-:W-:-:S12]  /*24bf0*/  IMAD.MOV.U32 R2, RZ, RZ, R131 ;  /* 0x000000ffff027224 */ /* 0x000fd800078e0083 */
[----:B------:R-:W-:Y:S05]  /*24c00*/  @P0 RET.REL.NODEC R2 `(_ZN7cutlass13device_kernelIN5flash19enable_sm80_to_sm89INS1_16FlashAttnFwdSm80INS1_25CollectiveMainloopFwdSm80ILi8ELi1ELb0EN4cute5tupleIJNS5_1CILi128EEENS7_ILi48EEENS7_ILi256EEEEEELi256ENS_10bfloat16_tEfNS_4arch4Sm80ELb0ELb1ELb1ELb1ELb0ELb1ELb1ELb1EEENS1_21CollectiveEpilogueFwdINS6_IJS8_SA_S9_EEENS6_IJNS7_ILi1EEESI_SI_EEESC_SE_Li256ELb1ELb1ELb1ELb0EEENS1_36VarlenDynamicPersistentTileSchedulerILi128ELi48ELi256ELi256ELb1ELb1ELb0ELb1ELb0ELb1EEEEEEEEEvNT_6ParamsE) ;  /* 0xfffdb3f002000950 */ /* 0x000fea0003c3ffff */
        /* <DEDUP_REMOVED lines=49> */
.L_x_2097:
[----:B------:R-:W-:Y:S05]  /*24f20*/  BSYNC B0 ;  /* 0x0000000000007941 */ /* 0x000fea0003800000 */
.L_x_2096:
        /* <DEDUP_REMOVED lines=50> */
.L_x_2099:
[----:B------:R-:W-:Y:S05]  /*25250*/  BSYNC B0 ;  /* 0x0000000000007941 */ /* 0x000fea0003800000 */
.L_x_2098:
        /* <DEDUP_REMOVED lines=50> */
.L_x_2101:
[----:B------:R-:W-:Y:S05]  /*25580*/  BSYNC B0 ;  /* 0x0000000000007941 */ /* 0x000fea0003800000 */
.L_x_2100:
[----:B------:R-:W-:Y:S01]  /*25590*/  IADD3 R4, R4, 0x60, RZ ;  /* 0x0000006004047810 */ /* 0x000fe20007ffe0ff */
[----:B------:R-:W-:Y:S02]  /*255a0*/  IMAD.MOV.U32 R2, RZ, RZ, R131 ;  /* 0x000000ffff027224 */ /* 0x000fe400078e0083 */
[----:B------:R-:W-:Y:S01]  /*255b0*/  IMAD.MOV.U32 R3, RZ, RZ, 0x0 ;  /* 0x00000000ff037424 */ /* 0x000fe200078e00ff */
[----:B------:R-:W-:-:S13]  /*255c0*/  ISETP.GE.AND P0, PT, R4, R0, PT ;  /* 0x000000000400720c */ /* 0x000fda0003f06270 */
[----:B------:R-:W-:Y:S05]  /*255d0*/  @P0 RET.REL.NODEC R2 `(_ZN7cutlass13device_kernelIN5flash19enable_sm80_to_sm89INS1_16FlashAttnFwdSm80INS1_25CollectiveMainloopFwdSm80ILi8ELi1ELb0EN4cute5tupleIJNS5_1CILi128EEENS7_ILi48EEENS7_ILi256EEEEEELi256ENS_10bfloat16_tEfNS_4arch4Sm80ELb0ELb1ELb1ELb1ELb0ELb1ELb1ELb1EEENS1_21CollectiveEpilogueFwdINS6_IJS8_SA_S9_EEENS6_IJNS7_ILi1EEESI_SI_EEESC_SE_Li256ELb1ELb1ELb1ELb0EEENS1_36VarlenDynamicPersistentTileSchedulerILi128ELi48ELi256ELi256ELb1ELb1ELb0ELb1ELb0ELb1EEEEEEEEEvNT_6ParamsE) ;  /* 0xfffdaa2002000950 */ /* 0x000fea0003c3ffff */
        /* <DEDUP_REMOVED lines=17> */
[----:B------:R-:W-:Y:S01]  /*256f0*/  LOP3.LUT R2, R12, 0xffff0000, RZ, 0xc0, !PT ;  /* 0xffff00000c027812 */ /* 0x000fe200078ec0ff */
[-C--:B------:R-:W-:Y:S01]  /*25700*/  FMUL.FTZ R15, R10, R21.reuse ;  /* 0x000000150a0f7220 */ /* 0x080fe20000410000 */
        /* <DEDUP_REMOVED lines=19> */
[----:B------:R-:W-:Y:S01]  /*25840*/  FFMA.FTZ R4, R3, R20, -R4 ;  /* 0x0000001403047223 */ /* 0x000fe20000010804 */
[----:B------:R-:W-:Y:S01]  /*25850*/  MOV R3, 0x0 ;  /* 0x0000000000037802 */ /* 0x000fe20000000f00 */
[C---:B------:R-:W-:Y:S01]  /*25860*/  FFMA.FTZ R2, R0.reuse, R17, -R14 ;  /* 0x0000001100027223 */ /* 0x040fe2000001080e */
[----:B------:R-:W-:Y:S01]  /*25870*/  F2FP.BF16.PACK_AB R14, R19, R10 ;  /* 0x0000000a130e723e */ /* 0x000fe200000010ff */
[----:B------:R-:W-:Y:S01]  /*25880*/  FFMA.FTZ R13, R0, R16, R13 ;  /* 0x00000010000d7223 */ /* 0x000fe2000001000d */
[----:B------:R-:W-:Y:S02]  /*25890*/  F2FP.BF16.PACK_AB R15, R15, R7 ;  /* 0x000000070f0f723e */ /* 0x000fe400000010ff */
[----:B------:R-:W-:Y:S02]  /*258a0*/  F2FP.BF16.PACK_AB R12, R12, R4 ;  /* 0x000000040c0c723e */ /* 0x000fe400000010ff */
[----:B------:R-:W-:Y:S01]  /*258b0*/  F2FP.BF16.PACK_AB R13, R13, R2 ;  /* 0x000000020d0d723e */ /* 0x000fe200000010ff */
[----:B------:R-:W-:-:S04]  /*258c0*/  IMAD.MOV.U32 R2, RZ, RZ, R131 ;  /* 0x000000ffff027224 */ /* 0x000fc800078e0083 */
[----:B------:R1:W-:Y:S01]  /*258d0*/  ST.E.128 [R8.64+0xf000], R12 ;  /* 0x00f0000c08007985 */ /* 0x0003e2000c101d04 */
[----:B------:R-:W-:Y:S05]  /*258e0*/  RET.REL.NODEC R2 `(_ZN7cutlass13device_kernelIN5flash19enable_sm80_to_sm89INS1_16FlashAttnFwdSm80INS1_25CollectiveMainloopFwdSm80ILi8ELi1ELb0EN4cute5tupleIJNS5_1CILi128EEENS7_ILi48EEENS7_ILi256EEEEEELi256ENS_10bfloat16_tEfNS_4arch4Sm80ELb0ELb1ELb1ELb1ELb0ELb1ELb1ELb1EEENS1_21CollectiveEpilogueFwdINS6_IJS8_SA_S9_EEENS6_IJNS7_ILi1EEESI_SI_EEESC_SE_Li256ELb1ELb1ELb1ELb0EEENS1_36VarlenDynamicPersistentTileSchedulerILi128ELi48ELi256ELi256ELb1ELb1ELb0ELb1ELb0ELb1EEEEEEEEEvNT_6ParamsE) ;  /* 0xfffda71002007950 */ /* 0x000fea0003c3ffff */
.L_x_2056:
[----:B-1---5:R-:W-:-:S13]  /*258f0*/  ISETP.NE.AND P0, PT, R20, 0x1, PT ;  /* 0x000000011400780c */ /* 0x022fda0003f05270 */
[----:B------:R1:W2:Y:S04]  /*25900*/  @P0 LD.E R10, [R12.64+0x168] ;  /* 0x000168040c0a0980 */ /* 0x0002a8000c101900 */
[----:B-1----:R-:W3:Y:S01]  /*25910*/  @P0 LD.E R12, [R12.64+0x16c] ;  /* 0x00016c040c0c0980 */ /* 0x002ee2000c101900 */
[----:B--2---:R-:W-:-:S05]  /*25920*/  @P0 IMAD.HI.U32 R10, R4, R10, RZ ;  /* 0x0000000a040a0227 */ /* 0x004fca00078e00ff */
[----:B---3--:R-:W-:-:S04]  /*25930*/  @P0 SHF.R.U32.HI R4, RZ, R12, R10 ;  /* 0x0000000cff040219 */ /* 0x008fc8000001160a */
[----:B------:R-:W-:Y:S01]  /*25940*/  SHF.R.S32.HI R10, RZ, 0x1f, R4 ;  /* 0x0000001fff0a7819 */ /* 0x000fe20000011404 */
[-C--:B------:R-:W-:Y:S02]  /*25950*/  IMAD R13, R9, R4.reuse, RZ ;  /* 0x00000004090d7224 */ /* 0x080fe400078e02ff */
[----:B------:R-:W-:Y:S02]  /*25960*/  IMAD R12, R3, R4, RZ ;  /* 0x00000004030c7224 */ /* 0x000fe400078e02ff */
[-C--:B------:R-:W-:Y:S02]  /*25970*/  IMAD R21, R8, R10.reuse, R13 ;  /* 0x0000000a08157224 */ /* 0x080fe400078e020d */
[C---:B------:R-:W-:Y:S02]  /*25980*/  IMAD R10, R2.reuse, R10, R12 ;  /* 0x0000000a020a7224 */ /* 0x040fe400078e020c */
[----:B------:R-:W-:-:S04]  /*25990*/  IMAD.WIDE.U32 R12, R2, R4, RZ ;  /* 0x00000004020c7225 */ /* 0x000fc800078e00ff */
[----:B------:R-:W-:Y:S01]  /*259a0*/  IMAD.WIDE.U32 R18, R8, R4, RZ ;  /* 0x0000000408127225 */ /* 0x000fe200078e00ff */
[----:B------:R-:W-:-:S03]  /*259b0*/  IADD3 R13, R13, R10, RZ ;  /* 0x0000000a0d0d7210 */ /* 0x000fc60007ffe0ff */
[----:B------:R-:W-:Y:S01]  /*259c0*/  IMAD R9, R9, R7, RZ ;  /* 0x0000000709097224 */ /* 0x000fe200078e02ff */
[----:B------:R-:W-:Y:S01]  /*259d0*/  IADD3 R19, R19, R21, RZ ;  /* 0x0000001513137210 */ /* 0x000fe20007ffe0ff */
[----:B------:R-:W-:Y:S02]  /*259e0*/  IMAD R4, R3, R7, RZ ;  /* 0x0000000703047224 */ /* 0x000fe400078e02ff */
[----:B------:R-:W-:-:S04]  /*259f0*/  IMAD.WIDE.U32 R12, R7, R2, R12 ;  /* 0x00000002070c7225 */ /* 0x000fc800078e000c */
[----:B------:R-:W-:-:S04]  /*25a00*/  IMAD.WIDE.U32 R18, R7, R8, R18 ;  /* 0x0000000807127225 */ /* 0x000fc800078e0012 */
[----:B------:R-:W-:Y:S01]  /*25a10*/  IMAD R3, R8, R22, R9 ;  /* 0x0000001608037224 */ /* 0x000fe200078e0209 */
[----:B------:R-:W-:Y:S01]  /*25a20*/  LEA R21, P1, R18, R14, 0x1 ;  /* 0x0000000e12157211 */ /* 0x000fe200078208ff */
[----:B------:R-:W-:Y:S01]  /*25a30*/  IMAD R2, R2, R22, R4 ;  /* 0x0000001602027224 */ /* 0x000fe200078e0204 */
[----:B------:R-:W-:Y:S02]  /*25a40*/  LEA R22, P0, R12, R16, 0x1 ;  /* 0x000000100c167211 */ /* 0x000fe400078008ff */
[----:B------:R-:W-:Y:S02]  /*25a50*/  IADD3 R3, R19, R3, RZ ;  /* 0x0000000313037210 */ /* 0x000fe40007ffe0ff */
[----:B------:R-:W-:Y:S02]  /*25a60*/  IADD3 R2, R13, R2, RZ ;  /* 0x000000020d027210 */ /* 0x000fe40007ffe0ff */
[----:B------:R-:W-:Y:S02]  /*25a70*/  LEA.HI.X R18, R18, R15, R3, 0x1, P1 ;  /* 0x0000000f12127211 */ /* 0x000fe400008f0c03 */
[----:B------:R-:W-:Y:S01]  /*25a80*/  LEA.HI.X R16, R12, R17, R2, 0x1, P0 ;  /* 0x000000110c107211 */ /* 0x000fe200000f0c02 */
[----:B------:R-:W-:Y:S05]  /*25a90*/  BRA.DIV ~URZ, `(.L_x_2102) ;  /* 0x000056a27f007947 */ /* 0x000fea000b800000 */
[----:B------:R1:W2:Y:S02]  /*25aa0*/  SHFL.IDX PT, R4, R18, RZ, 0x181f ;  /* 0x00181fff12047589 */ /* 0x0002a400000e0000 */
.L_x_2138:
[----:B------:R-:W-:Y:S05]  /*25ab0*/  BRA.DIV ~URZ, `(.L_x_2103) ;  /* 0x000057027f007947 */ /* 0x000fea000b800000 */
[----:B------:R3:W4:Y:S01]  /*25ac0*/  SHFL.IDX PT, R8, R21, RZ, 0x181f ;  /* 0x00181fff15087589 */ /* 0x00072200000e0000 */
[----:B--2---:R-:W-:-:S03]  /*25ad0*/  MOV R9, R4 ;  /* 0x0000000400097202 */ /* 0x004fc60000000f00 */
[----:B------:R3:W2:Y:S04]  /*25ae0*/  SHFL.IDX PT, R7, R16, RZ, 0x181f ;  /* 0x00181fff10077589 */ /* 0x0006a800000e0000 */
[----:B------:R3:W1:Y:S02]  /*25af0*/  SHFL.IDX PT, R2, R22, RZ, 0x181f ;  /* 0x00181fff16027589 */ /* 0x00066400000e0000 */
.L_x_2139:
        /* <DEDUP_REMOVED lines=20> */
[----:B------:R-:W-:Y:S01]  /*25c40*/  CS2R R24, SRZ ;  /* 0x0000000000187805 */ /* 0x000fe2000001ff00 */
[----:B------:R-:W-:Y:S01]  /*25c50*/  CS2R R42, SRZ ;  /* 0x00000000002a7805 */ /* 0x000fe2000001ff00 */
[----:B------:R-:W-:Y:S01]  /*25c60*/  CS2R R40, SRZ ;  /* 0x0000000000287805 */ /* 0x000fe2000001ff00 */
[----:B------:R-:W-:Y:S01]  /*25c70*/  CS2R R46, SRZ ;  /* 0x00000000002e7805 */ /* 0x000fe2000001ff00 */
[----:B------:R-:W-:-:S05]  /*25c80*/  CS2R R44, SRZ ;  /* 0x00000000002c7805 */ /* 0x000fca000001ff00 */
[----:B----4-:R-:W-:Y:S02]  /*25c90*/  @!P1 IMAD.WIDE R14, R57, 0x2, R8 ;  /* 0x00000002390e9825 */ /* 0x010fe400078e0208 */
[----:B------:R-:W-:-:S03]  /*25ca0*/  @!P0 SHF.R.S32.HI R4, RZ, 0x1f, R7 ;  /* 0x0000001fff048819 */ /* 0x000fc60000011407 */
[----:B------:R2:W5:Y:S01]  /*25cb0*/  @!P1 LD.E.128 R28, [R14.64] ;  /* 0x000000040e1c9980 */ /* 0x000562000c101d00 */
[----:B------:R-:W-:-:S04]  /*25cc0*/  @!P0 LEA.HI R4, R4, R7, RZ, 0x3 ;  /* 0x0000000704048211 */ /* 0x000fc800078f18ff */
[----:B------:R-:W-:-:S05]  /*25cd0*/  @!P0 LOP3.LUT R4, R4, 0xfffffff8, RZ, 0xc0, !PT ;  /* 0xfffffff804048812 */ /* 0x000fca00078ec0ff */
[----:B------:R-:W-:-:S04]  /*25ce0*/  @!P0 IMAD.WIDE R12, R4, 0x2, R8 ;  /* 0x00000002040c8825 */ /* 0x000fc800078e0208 */
[--C-:B-1----:R-:W-:Y:S01]  /*25cf0*/  @!P0 IMAD.WIDE R8, R4, 0x2, R2.reuse ;  /* 0x0000000204088825 */ /* 0x102fe200078e0202 */
[----:B------:R2:W5:Y:S03]  /*25d00*/  @!P0 LD.E.128 R40, [R12.64] ;  /* 0x000000040c288980 */ /* 0x000566000c101d00 */
[----:B------:R-:W-:Y:S01]  /*25d10*/  @!P1 IMAD.WIDE R2, R57, 0x2, R2 ;  /* 0x0000000239029825 */ /* 0x000fe200078e0202 */
[----:B------:R2:W5:Y:S04]  /*25d20*/  @!P0 LD.E.128 R44, [R8.64] ;  /* 0x00000004082c8980 */ /* 0x000568000c101d00 */
[----:B------:R2:W5:Y:S02]  /*25d30*/  @!P1 LD.E.128 R24, [R2.64] ;  /* 0x0000000402189980 */ /* 0x000564000c101d00 */
.L_x_2105:
[----:B------:R-:W-:Y:S05]  /*25d40*/  BSYNC B0 ;  /* 0x0000000000007941 */ /* 0x000fea0003800000 */
.L_x_2104:
[----:B-----5:R-:W-:Y:S02]  /*25d50*/  IMAD.MOV.U32 R7, RZ, RZ, R42 ;  /* 0x000000ffff077224 */ /* 0x020fe400078e002a */
[----:B--2---:R-:W-:-:S02]  /*25d60*/  IMAD.MOV.U32 R3, RZ, RZ, R40 ;  /* 0x000000ffff037224 */ /* 0x004fc400078e0028 */
[----:B-1----:R-:W-:Y:S01]  /*25d70*/  IMAD.MOV.U32 R2, RZ, RZ, R41 ;  /* 0x000000ffff027224 */ /* 0x002fe200078e0029 */
[----:B------:R-:W-:Y:S01]  /*25d80*/  PRMT R82, R82, 0x5410, R7 ;  /* 0x0000541052527816 */ /* 0x000fe20000000007 */
[----:B------:R-:W-:Y:S01]  /*25d90*/  IMAD.MOV.U32 R4, RZ, RZ, R43 ;  /* 0x000000ffff047224 */ /* 0x000fe200078e002b */
[----:B------:R-:W-:Y:S01]  /*25da0*/  PRMT R37, R37, 0x5410, R3 ;  /* 0x0000541025257816 */ /* 0x000fe20000000003 */
[----:B------:R-:W-:Y:S01]  /*25db0*/  IMAD.MOV.U32 R7, RZ, RZ, R30 ;  /* 0x000000ffff077224 */ /* 0x000fe200078e001e */
[----:B------:R-:W-:Y:S01]  /*25dc0*/  PRMT R59, R59, 0x5410, R2 ;  /* 0x000054103b3b7816 */ /* 0x000fe20000000002 */
[----:B------:R-:W-:Y:S01]  /*25dd0*/  IMAD.MOV.U32 R3, RZ, RZ, R28 ;  /* 0x000000ffff037224 */ /* 0x000fe200078e001c */
[----:B------:R-:W-:Y:S01]  /*25de0*/  PRMT R83, R83, 0x5410, R4 ;  /* 0x0000541053537816 */ /* 0x000fe20000000004 */
[----:B------:R-:W-:Y:S02]  /*25df0*/  IMAD.MOV.U32 R2, RZ, RZ, R29 ;  /* 0x000000ffff027224 */ /* 0x000fe400078e001d */
[----:B------:R-:W-:Y:S01]  /*25e00*/  IMAD.MOV.U32 R4, RZ, RZ, R31 ;  /* 0x000000ffff047224 */ /* 0x000fe200078e001f */
[----:B------:R-:W-:Y:S01]  /*25e10*/  PRMT R35, R3, 0x5410, R7 ;  /* 0x0000541003237816 */ /* 0x000fe20000000007 */
[----:B------:R-:W-:Y:S01]  /*25e20*/  IMAD.MOV.U32 R3, RZ, RZ, R44 ;  /* 0x000000ffff037224 */ /* 0x000fe200078e002c */
[----:B------:R-:W-:Y:S01]  /*25e30*/  PRMT R34, R34, 0x5410, R2 ;  /* 0x0000541022227816 */ /* 0x000fe20000000002 */
[----:B------:R-:W-:Y:S01]  /*25e40*/  IMAD.MOV.U32 R2, RZ, RZ, R45 ;  /* 0x000000ffff027224 */ /* 0x000fe200078e002d */
[----:B------:R-:W-:Y:S01]  /*25e50*/  PRMT R36, R36, 0x5410, R4 ;  /* 0x0000541024247816 */ /* 0x000fe20000000004 */
[----:B------:R-:W-:Y:S01]  /*25e60*/  IMAD.MOV.U32 R4, RZ, RZ, R47 ;  /* 0x000000ffff047224 */ /* 0x000fe200078e002f */
[----:B------:R-:W-:-:S02]  /*25e70*/  MOV R7, R46 ;  /* 0x0000002e00077202 */ /* 0x000fc40000000f00 */
[----:B------:R-:W-:Y:S01]  /*25e80*/  PRMT R37, R3, 0x7610, R37 ;  /* 0x0000761003257816 */ /* 0x000fe20000000025 */
[----:B------:R-:W-:Y:S01]  /*25e90*/  IMAD.MOV.U32 R3, RZ, RZ, R24 ;  /* 0x000000ffff037224 */ /* 0x000fe200078e0018 */
[----:B------:R-:W-:Y:S01]  /*25ea0*/  PRMT R82, R7, 0x7610, R82 ;  /* 0x0000761007527816 */ /* 0x000fe20000000052 */
[----:B------:R-:W-:Y:S01]  /*25eb0*/  IMAD.MOV.U32 R7, RZ, RZ, R26 ;  /* 0x000000ffff077224 */ /* 0x000fe200078e001a */
[----:B------:R-:W-:Y:S01]  /*25ec0*/  PRMT R59, R2, 0x7610, R59 ;  /* 0x00007610023b7816 */ /* 0x000fe2000000003b */
[----:B------:R-:W-:Y:S01]  /*25ed0*/  IMAD.MOV.U32 R2, RZ, RZ, R25 ;  /* 0x000000ffff027224 */ /* 0x000fe200078e0019 */
[----:B------:R-:W-:Y:S02]  /*25ee0*/  PRMT R83, R4, 0x7610, R83 ;  /* 0x0000761004537816 */ /* 0x000fe40000000053 */
[----:B------:R-:W-:Y:S02]  /*25ef0*/  MOV R4, R27 ;  /* 0x0000001b00047202 */ /* 0x000fe40000000f00 */
[----:B------:R-:W-:-:S02]  /*25f00*/  PRMT R34, R7, 0x7610, R34 ;  /* 0x0000761007227816 */ /* 0x000fc40000000022 */
[----:B------:R-:W-:Y:S02]  /*25f10*/  PRMT R36, R4, 0x7610, R36 ;  /* 0x0000761004247816 */ /* 0x000fe40000000024 */
[----:B------:R-:W-:Y:S01]  /*25f20*/  PRMT R33, R2, 0x5410, R3 ;  /* 0x0000541002217816 */ /* 0x000fe20000000003 */
[----:B------:R-:W-:Y:S05]  /*25f30*/  BRA.DIV ~URZ, `(.L_x_2106) ;  /* 0x000053f27f007947 */ /* 0x000fea000b800000 */
[----:B------:R1:W2:Y:S04]  /*25f40*/  SHFL.IDX PT, R9, R18, 0x1, 0x181f ;  /* 0x00381f0012097f89 */ /* 0x0002a800000e0000 */
[----:B----4-:R1:W4:Y:S04]  /*25f50*/  SHFL.IDX PT, R8, R21, 0x1, 0x181f ;  /* 0x00381f0015087f89 */ /* 0x01032800000e0000 */
[----:B------:R1:W3:Y:S04]  /*25f60*/  SHFL.IDX PT, R4, R16, 0x1, 0x181f ;  /* 0x00381f0010047f89 */ /* 0x0002e800000e0000 */
[----:B------:R1:W1:Y:S02]  /*25f70*/  SHFL.IDX PT, R2, R22, 0x1, 0x181f ;  /* 0x00381f0016027f89 */ /* 0x00026400000e0000 */
.L_x_2140:
        /* <DEDUP_REMOVED lines=23> */
[----:B--2-4-:R-:W-:Y:S02]  /*260f0*/  @!P1 IMAD.WIDE R14, R57, 0x2, R8 ;  /* 0x00000002390e9825 */ /* 0x014fe400078e0208 */
        /* <DEDUP_REMOVED lines=10> */
.L_x_2108:
[----:B------:R-:W-:Y:S05]  /*261a0*/  BSYNC B0 ;  /* 0x0000000000007941 */ /* 0x000fea0003800000 */
.L_x_2107:
[----:B-----5:R-:W-:Y:S01]  /*261b0*/  IMAD.MOV.U32 R7, RZ, RZ, R66 ;  /* 0x000000ffff077224 */ /* 0x020fe200078e0042 */
[----:B-12---:R-:W-:Y:S01]  /*261c0*/  MOV R2, R65 ;  /* 0x0000004100027202 */ /* 0x006fe20000000f00 */
        /* <DEDUP_REMOVED lines=23> */
[----:B------:R1:W2:Y:S02]  /*26340*/  SHFL.IDX PT, R4, R18, 0x2, 0x181f ;  /* 0x00581f0012047f89 */ /* 0x0002a400000e0000 */
.L_x_2141:
[----:B------:R-:W-:Y:S05]  /*26350*/  BRA.DIV ~URZ, `(.L_x_2110) ;  /* 0x000052227f007947 */ /* 0x000fea000b800000 */
[----:B----4-:R3:W4:Y:S01]  /*26360*/  SHFL.IDX PT, R8, R21, 0x2, 0x181f ;  /* 0x00581f0015087f89 */ /* 0x01072200000e0000 */
[----:B--2---:R-:W-:-:S03]  /*26370*/  MOV R9, R4 ;  /* 0x0000000400097202 */ /* 0x004fc60000000f00 */
[----:B------:R3:W2:Y:S04]  /*26380*/  SHFL.IDX PT, R7, R16, 0x2, 0x181f ;  /* 0x00581f0010077f89 */ /* 0x0006a800000e0000 */
[----:B------:R3:W1:Y:S02]  /*26390*/  SHFL.IDX PT, R2, R22, 0x2, 0x181f ;  /* 0x00581f0016027f89 */ /* 0x00066400000e0000 */
.L_x_2142:
        /* <DEDUP_REMOVED lines=35> */
.L_x_2112:
[----:B------:R-:W-:Y:S05]  /*265d0*/  BSYNC B0 ;  /* 0x0000000000007941 */ /* 0x000fea0003800000 */
.L_x_2111:
[----:B-12--5:R-:W-:Y:S01]  /*265e0*/  IMAD.MOV.U32 R2, RZ, RZ, R86 ;  /* 0x000000ffff027224 */ /* 0x026fe200078e0056 */
[----:B------:R-:W-:Y:S01]  /*265f0*/  CS2R R102, SRZ ;  /* 0x0000000000667805 */ /* 0x000fe2000001ff00 */
[----:B------:R-:W-:-:S02]  /*26600*/  IMAD.MOV.U32 R7, RZ, RZ, R87 ;  /* 0x000000ffff077224 */ /* 0x000fc400078e0057 */
[----:B------:R-:W-:Y:S02]  /*26610*/  IMAD.MOV.U32 R4, RZ, RZ, R84 ;  /* 0x000000ffff047224 */ /* 0x000fe400078e0054 */
[----:B------:R-:W-:Y:S01]  /*26620*/  IMAD.MOV.U32 R3, RZ, RZ, R85 ;  /* 0x000000ffff037224 */ /* 0x000fe200078e0055 */
[----:B------:R-:W-:Y:S01]  /*26630*/  PRMT R120, R7, 0x5410, R2 ;  /* 0x0000541007787816 */ /* 0x000fe20000000002 */
[----:B------:R-:W-:Y:S01]  /*26640*/  IMAD.MOV.U32 R2, RZ, RZ, R74 ;  /* 0x000000ffff027224 */ /* 0x000fe200078e004a */
[----:B------:R-:W-:Y:S01]  /*26650*/  MOV R7, R75 ;  /* 0x0000004b00077202 */ /* 0x000fe20000000f00 */
[----:B----4-:R-:W-:Y:S01]  /*26660*/  IMAD.SHL.U32 R8, R68, 0x80, RZ ;  /* 0x0000008044087824 */ /* 0x010fe200078e00ff */
        /* <DEDUP_REMOVED lines=25> */
.L_x_2143:
[----:B------:R-:W-:Y:S05]  /*26800*/  BRA.DIV ~URZ, `(.L_x_2114) ;  /* 0x00004f627f007947 */ /* 0x000fea000b800000 */
[----:B------:R4:W1:Y:S01]  /*26810*/  SHFL.IDX PT, R8, R21, 0x3, 0x181f ;  /* 0x00781f0015087f89 */ /* 0x00086200000e0000 */
[----:B--2---:R-:W-:-:S03]  /*26820*/  MOV R9, R4 ;  /* 0x0000000400097202 */ /* 0x004fc60000000f00 */
[----:B------:R4:W2:Y:S04]  /*26830*/  SHFL.IDX PT, R14, R16, 0x3, 0x181f ;  /* 0x00781f00100e7f89 */ /* 0x0008a800000e0000 */
[----:B------:R4:W3:Y:S02]  /*26840*/  SHFL.IDX PT, R2, R22, 0x3, 0x181f ;  /* 0x00781f0016027f89 */ /* 0x0008e400000e0000 */
.L_x_2144:
        /* <DEDUP_REMOVED lines=10> */
[----:B--2---:R-:W-:-:S07]  /*268f0*/  IMAD.MOV.U32 R3, RZ, RZ, R14 ;  /* 0x000000ffff037224 */ /* 0x004fce00078e000e */
        /* <DEDUP_REMOVED lines=12> */
[----:B-1----:R-:W-:Y:S02]  /*269c0*/  @!P1 IMAD.WIDE R14, R57, 0x2, R8 ;  /* 0x00000002390e9825 */ /* 0x002fe400078e0208 */
[----:B------:R-:W-:-:S03]  /*269d0*/  @!P0 SHF.R.S32.HI R4, RZ, 0x1f, R7 ;  /* 0x0000001fff048819 */ /* 0x000fc60000011407 */
[----:B------:R1:W5:Y:S01]  /*269e0*/  @!P1 LD.E.128 R68, [R14.64] ;  /* 0x000000040e449980 */ /* 0x000362000c101d00 */
[----:B------:R-:W-:-:S04]  /*269f0*/  @!P0 LEA.HI R4, R4, R7, RZ, 0x3 ;  /* 0x0000000704048211 */ /* 0x000fc800078f18ff */
[----:B------:R-:W-:-:S05]  /*26a00*/  @!P0 LOP3.LUT R4, R4, 0xfffffff8, RZ, 0xc0, !PT ;  /* 0xfffffff804048812 */ /* 0x000fca00078ec0ff */
[----:B------:R-:W-:-:S04]  /*26a10*/  @!P0 IMAD.WIDE R12, R4, 0x2, R8 ;  /* 0x00000002040c8825 */ /* 0x000fc800078e0208 */
[--C-:B---3--:R-:W-:Y:S01]  /*26a20*/  @!P0 IMAD.WIDE R8, R4, 0x2, R2.reuse ;  /* 0x0000000204088825 */ /* 0x108fe200078e0202 */
[----:B------:R1:W5:Y:S03]  /*26a30*/  @!P0 LD.E.128 R100, [R12.64] ;  /* 0x000000040c648980 */ /* 0x000366000c101d00 */
[----:B------:R-:W-:Y:S01]  /*26a40*/  @!P1 IMAD.WIDE R2, R57, 0x2, R2 ;  /* 0x0000000239029825 */ /* 0x000fe200078e0202 */
[----:B------:R1:W5:Y:S04]  /*26a50*/  @!P0 LD.E.128 R96, [R8.64] ;  /* 0x0000000408608980 */ /* 0x000368000c101d00 */
[----:B------:R1:W5:Y:S02]  /*26a60*/  @!P1 LD.E.128 R92, [R2.64] ;  /* 0x00000004025c9980 */ /* 0x000364000c101d00 */
.L_x_2116:
[----:B------:R-:W-:Y:S05]  /*26a70*/  BSYNC B0 ;  /* 0x0000000000007941 */ /* 0x000fea0003800000 */
.L_x_2115:
[----:B------:R-:W-:Y:S01]  /*26a80*/  IADD3 R4, R81, -c[0x0][0x20], RZ ;  /* 0x8000080051047a10 */ /* 0x000fe20007ffe0ff */
[----:B------:R-:W-:-:S04]  /*26a90*/  DEPBAR.LE SB0, 0x1 ;  /* 0x000080400000791a */ /* 0x000fc80000000000 */
[----:B-1-3--:R-:W2:Y:S04]  /*26aa0*/  LDL.64 R2, [R4+0x20] ;  /* 0x0000200004027983 */ /* 0x00aea80000100a00 */
[----:B------:R-:W3:Y:S01]  /*26ab0*/  LDL.64 R8, [R4+0x28] ;  /* 0x0000280004087983 */ /* 0x000ee20000100a00 */
[----:B------:R-:W-:Y:S03]  /*26ac0*/  WARPSYNC 0xffffffff ;  /* 0xffffffff00007948 */ /* 0x000fe60003800000 */
[----:B------:R-:W-:Y:S01]  /*26ad0*/  BAR.SYNC.DEFER_BLOCKING 0x0 ;  /* 0x0000000000007b1d */ /* 0x000fe20000010000 */
[----:B-----5:R-:W-:-:S05]  /*26ae0*/  IMAD.MOV.U32 R7, RZ, RZ, R102 ;  /* 0x000000ffff077224 */ /* 0x020fca00078e0066 */
[----:B--2---:R1:W2:Y:S04]  /*26af0*/  LD.E R10, [R2.64] ;  /* 0x00000004020a7980 */ /* 0x0042a8000c101900 */
[----:B---3--:R3:W5:Y:S01]  /*26b00*/  LD.E.64 R38, [R8.64] ;  /* 0x0000000408267980 */ /* 0x008762000c101b00 */
[----:B------:R-:W-:Y:S01]  /*26b10*/  IMAD.MOV.U32 R4, RZ, RZ, R103 ;  /* 0x000000ffff047224 */ /* 0x000fe200078e0067 */
[----:B------:R-:W-:Y:S04]  /*26b20*/  BSSY B1, `(.L_x_2117) ;  /* 0x0000109000017945 */ /* 0x000fe80003800000 */
[----:B------:R-:W-:Y:S01]  /*26b30*/  PRMT R129, R4, 0x5410, R7 ;  /* 0x0000541004817816 */ /* 0x000fe20000000007 */
[----:B------:R-:W-:Y:S01]  /*26b40*/  IMAD.MOV.U32 R4, RZ, RZ, R71 ;  /* 0x000000ffff047224 */ /* 0x000fe200078e0047 */
[----:B------:R-:W-:-:S04]  /*26b50*/  MOV R7, R70 ;  /* 0x0000004600077202 */ /* 0x000fc80000000f00 */
[----:B------:R-:W-:Y:S01]  /*26b60*/  PRMT R124, R4, 0x5410, R7 ;  /* 0x00005410047c7816 */ /* 0x000fe20000000007 */
[----:B-1----:R-:W-:Y:S02]  /*26b70*/  IMAD.MOV.U32 R3, RZ, RZ, R100 ;  /* 0x000000ffff037224 */ /* 0x002fe400078e0064 */
[----:B------:R-:W-:-:S05]  /*26b80*/  IMAD.MOV.U32 R2, RZ, RZ, R101 ;  /* 0x000000ffff027224 */ /* 0x000fca00078e0065 */
[----:B------:R-:W-:Y:S01]  /*26b90*/  PRMT R127, R2, 0x5410, R3 ;  /* 0x00005410027f7816 */ /* 0x000fe20000000003 */
[----:B------:R-:W-:Y:S02]  /*26ba0*/  IMAD.MOV.U32 R3, RZ, RZ, R68 ;  /* 0x000000ffff037224 */ /* 0x000fe400078e0044 */
[----:B------:R-:W-:-:S05]  /*26bb0*/  IMAD.MOV.U32 R2, RZ, RZ, R69 ;  /* 0x000000ffff027224 */ /* 0x000fca00078e0045 */
[----:B------:R-:W-:Y:S01]  /*26bc0*/  PRMT R123, R2, 0x5410, R3 ;  /* 0x00005410027b7816 */ /* 0x000fe20000000003 */
[----:B------:R-:W-:Y:S01]  /*26bd0*/  IMAD.MOV.U32 R2, RZ, RZ, R99 ;  /* 0x000000ffff027224 */ /* 0x000fe200078e0063 */
[----:B------:R-:W-:-:S04]  /*26be0*/  MOV R3, R98 ;  /* 0x0000006200037202 */ /* 0x000fc80000000f00 */
[----:B------:R-:W-:Y:S01]  /*26bf0*/  PRMT R126, R2, 0x5410, R3 ;  /* 0x00005410027e7816 */ /* 0x000fe20000000003 */
[----:B------:R-:W-:Y:S01]  /*26c00*/  IMAD.MOV.U32 R3, RZ, RZ, R96 ;  /* 0x000000ffff037224 */ /* 0x000fe200078e0060 */
[----:B------:R-:W-:-:S04]  /*26c10*/  MOV R2, R97 ;  /* 0x0000006100027202 */ /* 0x000fc80000000f00 */
[----:B------:R-:W-:Y:S01]  /*26c20*/  PRMT R125, R2, 0x5410, R3 ;  /* 0x00005410027d7816 */ /* 0x000fe20000000003 */
[----:B------:R-:W-:Y:S02]  /*26c30*/  IMAD.MOV.U32 R3, RZ, RZ, R94 ;  /* 0x000000ffff037224 */ /* 0x000fe400078e005e */
[----:B------:R-:W-:-:S05]  /*26c40*/  IMAD.MOV.U32 R2, RZ, RZ, R95 ;  /* 0x000000ffff027224 */ /* 0x000fca00078e005f */
[----:B------:R-:W-:Y:S01]  /*26c50*/  PRMT R122, R2, 0x5410, R3 ;  /* 0x00005410027a7816 */ /* 0x000fe20000000003 */
[----:B------:R-:W-:Y:S01]  /*26c60*/  IMAD.MOV.U32 R2, RZ, RZ, R93 ;  /* 0x000000ffff027224 */ /* 0x000fe200078e005d */
[----:B------:R-:W-:-:S04]  /*26c70*/  MOV R3, R92 ;  /* 0x0000005c00037202 */ /* 0x000fc80000000f00 */
[----:B------:R-:W-:Y:S01]  /*26c80*/  PRMT R81, R2, 0x5410, R3 ;  /* 0x0000541002517816 */ /* 0x000fe20000000003 */
[----:B--2---:R-:W-:-:S05]  /*26c90*/  IMAD R4, R10, -0x80, R17 ;  /* 0xffffff800a047824 */ /* 0x004fca00078e0211 */
[----:B------:R-:W-:-:S04]  /*26ca0*/  IMNMX R58, R4, 0x80, PT ;  /* 0x00000080043a7817 */ /* 0x000fc80003800200 */
[----:B------:R-:W-:-:S13]  /*26cb0*/  ISETP.GE.AND P0, PT, R80, R58, PT ;  /* 0x0000003a5000720c */ /* 0x000fda0003f06270 */
[----:B------:R-:W-:Y:S05]  /*26cc0*/  @P0 BRA `(.L_x_2118) ;  /* 0x00000ee000000947 */ /* 0x000fea0003800000 */
[----:B---3--:R-:W-:Y:S01]  /*26cd0*/  ISETP.GE.AND P0, PT, R57, R0, PT ;  /* 0x000000003900720c */ /* 0x008fe20003f06270 */
[----:B------:R-:W-:-:S12]  /*26ce0*/  BSSY B0, `(.L_x_2119) ;  /* 0x0000072000007945 */ /* 0x000fd80003800000 */
[----:B------:R-:W-:Y:S05]  /*26cf0*/  @P0 BRA `(.L_x_2120) ;  /* 0x0000070000000947 */ /* 0x000fea0003800000 */
[----:B------:R-:W-:Y:S01]  /*26d00*/  LEA.HI R7, R0, R56, RZ, 0x1d ;  /* 0x0000003800077211 */ /* 0x000fe200078fe8ff */
[----:B------:R-:W-:Y:S01]  /*26d10*/  IMAD.SHL.U32 R2, R80, 0x40, RZ ;  /* 0x0000004050027824 */ /* 0x000fe200078e00ff */
[----:B------:R-:W-:Y:S02]  /*26d20*/  SHF.R.S32.HI R3, RZ, 0x1f, R32 ;  /* 0x0000001fff037819 */ /* 0x000fe40000011420 */
[----:B------:R-:W-:Y:S02]  /*26d30*/  SHF.R.S32.HI R4, RZ, 0x1f, R7 ;  /* 0x0000001fff047819 */ /* 0x000fe40000011407 */
[----:B------:R-:W-:Y:S02]  /*26d40*/  LEA.HI R3, R3, R32, RZ, 0x6 ;  /* 0x0000002003037211 */ /* 0x000fe400078f30ff */
[----:B------:R-:W-:Y:S01]  /*26d50*/  LEA.HI R4, R4, R7, RZ, 0x3 ;  /* 0x0000000704047211 */ /* 0x000fe200078f18ff */
[----:B------:R-:W-:Y:S01]  /*26d60*/  IMAD.SHL.U32 R7, R7, 0x8, RZ ;  /* 0x0000000807077824 */ /* 0x000fe200078e00ff */
[----:B------:R-:W-:Y:S01]  /*26d70*/  LOP3.LUT R2, R2, 0x1c0, RZ, 0xc0, !PT ;  /* 0x000001c002027812 */ /* 0x000fe200078ec0ff */
[----:B------:R-:W-:-:S03]  /*26d80*/  IMAD.SHL.U32 R3, R3, 0x8, RZ ;  /* 0x0000000803037824 */ /* 0x000fc600078e00ff */
[----:B------:R-:W-:Y:S01]  /*26d90*/  LOP3.LUT R8, R2, 0x38, R7, 0xf8, !PT ;  /* 0x0000003802087812 */ /* 0x000fe200078ef807 */
[----:B------:R-:W-:Y:S01]  /*26da0*/  IMAD.SHL.U32 R7, R4, 0x400, RZ ;  /* 0x0000040004077824 */ /* 0x000fe200078e00ff */
[----:B------:R-:W-:Y:S02]  /*26db0*/  SHF.R.U32.HI R9, RZ, 0x3, R2 ;  /* 0x00000003ff097819 */ /* 0x000fe40000011602 */
[----:B------:R-:W-:Y:S02]  /*26dc0*/  LOP3.LUT R3, R3, 0xfffffe00, RZ, 0xc0, !PT ;  /* 0xfffffe0003037812 */ /* 0x000fe400078ec0ff */
[----:B------:R-:W-:Y:S02]  /*26dd0*/  LOP3.LUT R4, R8, R9, RZ, 0x3c, !PT ;  /* 0x0000000908047212 */ /* 0x000fe400078e3cff */
[----:B------:R-:W-:Y:S02]  /*26de0*/  LOP3.LUT R7, R7, 0xffffe000, RZ, 0xc0, !PT ;  /* 0xffffe00007077812 */ /* 0x000fe400078ec0ff */
[----:B------:R-:W-:-:S02]  /*26df0*/  LOP3.LUT R2, R2, 0x38, R57, 0xf8, !PT ;  /* 0x0000003802027812 */ /* 0x000fc400078ef839 */
[----:B------:R-:W-:Y:S02]  /*26e00*/  IADD3 R4, R4, R7, R3 ;  /* 0x0000000704047210 */ /* 0x000fe40007ffe003 */
[----:B------:R-:W-:-:S03]  /*26e10*/  LOP3.LUT R3, R3, R2, R9, 0xf6, !PT ;  /* 0x0000000203037212 */ /* 0x000fc600078ef609 */
[----:B----45:R-:W-:-:S04]  /*26e20*/  IMAD.WIDE.U32 R22, R4, 0x2, R38 ;  /* 0x0000000204167825 */ /* 0x030fc800078e0026 */
[----:B------:R-:W-:Y:S01]  /*26e30*/  IMAD.WIDE.U32 R20, R3, 0x2, R38 ;  /* 0x0000000203147825 */ /* 0x000fe200078e0026 */
[----:B------:R-:W2:Y:S04]  /*26e40*/  LD.E.128 R12, [R22.64] ;  /* 0x00000004160c7980 */ /* 0x000ea8000c101d00 */
[----:B------:R-:W3:Y:S01]  /*26e50*/  LD.E.128 R16, [R20.64] ;  /* 0x0000000414107980 */ /* 0x000ee2000c101d00 */
[----:B------:R-:W-:Y:S02]  /*26e60*/  SHF.R.U32.HI R2, RZ, 0x10, R29 ;  /* 0x00000010ff027819 */ /* 0x000fe4000001161d */
[----:B------:R-:W-:Y:S02]  /*26e70*/  SHF.R.U64 R8, R24, 0x10, R25 ;  /* 0x0000001018087819 */ /* 0x000fe40000001219 */
[----:B------:R-:W-:-:S02]  /*26e80*/  SHF.R.U64 R3, R28, 0x10, R29 ;  /* 0x000000101c037819 */ /* 0x000fc4000000121d */
[----:B------:R-:W-:Y:S02]  /*26e90*/  PRMT R7, R34, 0x5432, R2 ;  /* 0x0000543222077816 */ /* 0x000fe40000000002 */
[----:B------:R-:W-:Y:S02]  /*26ea0*/  SHF.R.U64 R10, R26, 0x10, R27 ;  /* 0x000000101a0a7819 */ /* 0x000fe4000000121b */
[----:B------:R-:W-:Y:S02]  /*26eb0*/  PRMT R2, R33, 0x5432, R8 ;  /* 0x0000543221027816 */ /* 0x000fe40000000008 */
[----:B------:R-:W-:Y:S02]  /*26ec0*/  PRMT R3, R35, 0x5410, R3 ;  /* 0x0000541023037816 */ /* 0x000fe40000000003 */
[----:B------:R-:W-:Y:S01]  /*26ed0*/  SHF.R.U32.HI R4, RZ, 0x10, R25 ;  /* 0x00000010ff047819 */ /* 0x000fe20000011619 */
[----:B------:R-:W-:Y:S01]  /*26ee0*/  IMAD.U32 R25, R2, 0x10000, RZ ;  /* 0x0001000002197824 */ /* 0x000fe200078e00ff */
[----:B------:R-:W-:-:S02]  /*26ef0*/  PRMT R8, R34, 0x5410, R10 ;  /* 0x0000541022087816 */ /* 0x000fc4000000000a */
[----:B------:R-:W-:Y:S01]  /*26f00*/  SHF.R.U32.HI R26, RZ, 0x10, R27 ;  /* 0x00000010ff1a7819 */ /* 0x000fe2000001161b */
[----:B------:R-:W-:Y:S01]  /*26f10*/  IMAD.U32 R27, R3, 0x10000, RZ ;  /* 0x00010000031b7824 */ /* 0x000fe200078e00ff */
[----:B------:R-:W-:Y:S02]  /*26f20*/  SHF.R.U64 R9, R30, 0x10, R31 ;  /* 0x000000101e097819 */ /* 0x000fe4000000121f */
[----:B------:R-:W-:Y:S02]  /*26f30*/  PRMT R4, R33, 0x5410, R4 ;  /* 0x0000541021047816 */ /* 0x000fe40000000004 */
[----:B------:R-:W-:Y:S02]  /*26f40*/  PRMT R9, R35, 0x5432, R9 ;  /* 0x0000543223097816 */ /* 0x000fe40000000009 */
[----:B------:R-:W-:Y:S01]  /*26f50*/  SHF.R.U32.HI R30, RZ, 0x10, R31 ;  /* 0x00000010ff1e7819 */ /* 0x000fe2000001161f */
[----:B--2---:R-:W-:-:S04]  /*26f60*/  IMAD.U32 R10, R12, 0x10000, RZ ;  /* 0x000100000c0a7824 */ /* 0x004fc800078e00ff */
[----:B------:R-:W-:Y:S02]  /*26f70*/  FMUL.FTZ R24, R10, R25 ;  /* 0x000000190a187220 */ /* 0x000fe40000410000 */
[----:B---3--:R-:W-:Y:S02]  /*26f80*/  IMAD.U32 R28, R16, 0x10000, RZ ;  /* 0x00010000101c7824 */ /* 0x008fe400078e00ff */
[-C--:B------:R-:W-:Y:S02]  /*26f90*/  FMUL.FTZ R10, R10, R27.reuse ;  /* 0x0000001b0a0a7220 */ /* 0x080fe40000410000 */
[C---:B------:R-:W-:Y:S01]  /*26fa0*/  FFMA.FTZ R35, R28.reuse, R27, -R24 ;  /* 0x0000001b1c237223 */ /* 0x040fe20000010818 */
[----:B------:R-:W-:Y:S01]  /*26fb0*/  LOP3.LUT R24, R3, 0xffff0000, RZ, 0xc0, !PT ;  /* 0xffff000003187812 */ /* 0x000fe200078ec0ff */
[----:B------:R-:W-:Y:S01]  /*26fc0*/  FFMA.FTZ R34, R28, R25, R10 ;  /* 0x000000191c227223 */ /* 0x000fe2000001000a */
[----:B------:R-:W-:Y:S02]  /*26fd0*/  LOP3.LUT R10, R2, 0xffff0000, RZ, 0xc0, !PT ;  /* 0xffff0000020a7812 */ /* 0x000fe400078ec0ff */
[----:B------:R-:W-:-:S02]  /*26fe0*/  LOP3.LUT R2, R12, 0xffff0000, RZ, 0xc0, !PT ;  /* 0xffff00000c027812 */ /* 0x000fc400078ec0ff */
[----:B------:R-:W-:-:S03]  /*26ff0*/  LOP3.LUT R12, R16, 0xffff0000, RZ, 0xc0, !PT ;  /* 0xffff0000100c7812 */ /* 0x000fc600078ec0ff */
[C---:B------:R-:W-:Y:S02]  /*27000*/  FMUL.FTZ R3, R2.reuse, R10 ;  /* 0x0000000a02037220 */ /* 0x040fe40000410000 */
[-C--:B------:R-:W-:Y:S02]  /*27010*/  FMUL.FTZ R2, R2, R24.reuse ;  /* 0x0000001802027220 */ /* 0x080fe40000410000 */
[C---:B------:R-:W-:Y:S02]  /*27020*/  FFMA.FTZ R16, R12.reuse, R24, -R3 ;  /* 0x000000180c107223 */ /* 0x040fe40000010803 */
[----:B------:R-:W-:Y:S02]  /*27030*/  FFMA.FTZ R33, R12, R10, R2 ;  /* 0x0000000a0c217223 */ /* 0x000fe40000010002 */
[----:B------:R-:W-:Y:S01]  /*27040*/  IMAD.U32 R10, R4, 0x10000, RZ ;  /* 0x00010000040a7824 */ /* 0x000fe200078e00ff */
[----:B------:R-:W-:Y:S01]  /*27050*/  F2FP.BF16.PACK_AB R16, R16, R35 ;  /* 0x000000231010723e */ /* 0x000fe200000010ff */
[----:B------:R-:W-:-:S02]  /*27060*/  IMAD.U32 R12, R13, 0x10000, RZ ;  /* 0x000100000d0c7824 */ /* 0x000fc400078e00ff */
[C---:B------:R-:W-:Y:S01]  /*27070*/  IMAD.U32 R3, R7.reuse, 0x10000, RZ ;  /* 0x0001000007037824 */ /* 0x040fe200078e00ff */
[----:B------:R-:W-:Y:S01]  /*27080*/  LOP3.LUT R7, R7, 0xffff0000, RZ, 0xc0, !PT ;  /* 0xffff000007077812 */ /* 0x000fe200078ec0ff */
[----:B------:R-:W-:Y:S02]  /*27090*/  IMAD.U32 R24, R17, 0x10000, RZ ;  /* 0x0001000011187824 */ /* 0x000fe400078e00ff */
[----:B------:R-:W-:-:S04]  /*270a0*/  FMUL.FTZ R2, R12, R10 ;  /* 0x0000000a0c027220 */ /* 0x000fc80000410000 */
[-C--:B------:R-:W-:Y:S02]  /*270b0*/  FFMA.FTZ R31, R24, R3.reuse, -R2 ;  /* 0x00000003181f7223 */ /* 0x080fe40000010802 */
[----:B------:R-:W-:Y:S01]  /*270c0*/  FMUL.FTZ R2, R12, R3 ;  /* 0x000000030c027220 */ /* 0x000fe20000410000 */
[----:B------:R-:W-:Y:S01]  /*270d0*/  LOP3.LUT R3, R13, 0xffff0000, RZ, 0xc0, !PT ;  /* 0xffff00000d037812 */ /* 0x000fe200078ec0ff */
[----:B------:R-:W-:Y:S02]  /*270e0*/  IMAD.U32 R12, R15, 0x10000, RZ ;  /* 0x000100000f0c7824 */ /* 0x000fe400078e00ff */
[----:B------:R-:W-:Y:S01]  /*270f0*/  FFMA.FTZ R29, R24, R10, R2 ;  /* 0x0000000a181d7223 */ /* 0x000fe20000010002 */
[----:B------:R-:W-:Y:S01]  /*27100*/  LOP3.LUT R10, R4, 0xffff0000, RZ, 0xc0, !PT ;  /* 0xffff0000040a7812 */ /* 0x000fe200078ec0ff */
[----:B------:R-:W-:Y:S01]  /*27110*/  IMAD.U32 R13, R19, 0x10000, RZ ;  /* 0x00010000130d7824 */ /* 0x000fe200078e00ff */
[----:B------:R-:W-:-:S03]  /*27120*/  LOP3.LUT R2, R17, 0xffff0000, RZ, 0xc0, !PT ;  /* 0xffff000011027812 */ /* 0x000fc600078ec0ff */
[CC--:B------:R-:W-:Y:S02]  /*27130*/  FMUL.FTZ R4, R3.reuse, R10.reuse ;  /* 0x0000000a03047220 */ /* 0x0c0fe40000410000 */
[-C--:B------:R-:W-:Y:S02]  /*27140*/  FMUL.FTZ R3, R3, R7.reuse ;  /* 0x0000000703037220 */ /* 0x080fe40000410000 */
[C---:B------:R-:W-:Y:S02]  /*27150*/  FFMA.FTZ R17, R2.reuse, R7, -R4 ;  /* 0x0000000702117223 */ /* 0x040fe40000010804 */
[----:B------:R-:W-:Y:S02]  /*27160*/  FFMA.FTZ R28, R2, R10, R3 ;  /* 0x0000000a021c7223 */ /* 0x000fe40000010003 */
[C---:B------:R-:W-:Y:S01]  /*27170*/  IMAD.U32 R4, R8.reuse, 0x10000, RZ ;  /* 0x0001000008047824 */ /* 0x040fe200078e00ff */
[----:B------:R-:W-:Y:S01]  /*27180*/  LOP3.LUT R8, R8, 0xffff0000, RZ, 0xc0, !PT ;  /* 0xffff000008087812 */ /* 0x000fe200078ec0ff */
[----:B------:R-:W-:Y:S01]  /*27190*/  IMAD.U32 R2, R14, 0x10000, RZ ;  /* 0x000100000e027824 */ /* 0x000fe200078e00ff */
[----:B------:R-:W-:Y:S01]  /*271a0*/  F2FP.BF16.PACK_AB R17, R17, R31 ;  /* 0x0000001f1111723e */ /* 0x000fe200000010ff */
[C---:B------:R-:W-:Y:S01]  /*271b0*/  IMAD.U32 R7, R9.reuse, 0x10000, RZ ;  /* 0x0001000009077824 */ /* 0x040fe200078e00ff */
[----:B------:R-:W-:Y:S01]  /*271c0*/  LOP3.LUT R9, R9, 0xffff0000, RZ, 0xc0, !PT ;  /* 0xffff000009097812 */ /* 0x000fe200078ec0ff */
[----:B------:R-:W-:-:S02]  /*271d0*/  FMUL.FTZ R3, R2, R4 ;  /* 0x0000000402037220 */ /* 0x000fc40000410000 */
[----:B------:R-:W-:Y:S02]  /*271e0*/  IMAD.U32 R10, R18, 0x10000, RZ ;  /* 0x00010000120a7824 */ /* 0x000fe400078e00ff */
[-C--:B------:R-:W-:Y:S02]  /*271f0*/  FMUL.FTZ R2, R2, R7.reuse ;  /* 0x0000000702027220 */ /* 0x080fe40000410000 */
[C---:B------:R-:W-:Y:S02]  /*27200*/  FFMA.FTZ R27, R10.reuse, R7, -R3 ;  /* 0x000000070a1b7223 */ /* 0x040fe40000010803 */
[----:B------:R-:W-:Y:S01]  /*27210*/  FFMA.FTZ R25, R10, R4, R2 ;  /* 0x000000040a197223 */ /* 0x000fe20000010002 */
[C---:B------:R-:W-:Y:S02]  /*27220*/  PRMT R2, R36.reuse, 0x5410, R26 ;  /* 0x0000541024027816 */ /* 0x040fe4000000001a */
[----:B------:R-:W-:-:S03]  /*27230*/  PRMT R4, R36, 0x5432, R30 ;  /* 0x0000543224047816 */ /* 0x000fc6000000001e */
[----:B------:R-:W-:Y:S02]  /*27240*/  IMAD.U32 R10, R2, 0x10000, RZ ;  /* 0x00010000020a7824 */ /* 0x000fe400078e00ff */
[----:B------:R-:W-:Y:S02]  /*27250*/  IMAD.U32 R7, R4, 0x10000, RZ ;  /* 0x0001000004077824 */ /* 0x000fe400078e00ff */
[----:B------:R-:W-:-:S04]  /*27260*/  FMUL.FTZ R3, R12, R10 ;  /* 0x0000000a0c037220 */ /* 0x000fc80000410000 */
[-C--:B------:R-:W-:Y:S02]  /*27270*/  FFMA.FTZ R24, R13, R7.reuse, -R3 ;  /* 0x000000070d187223 */ /* 0x080fe40000010803 */
[----:B------:R-:W-:Y:S01]  /*27280*/  FMUL.FTZ R3, R12, R7 ;  /* 0x000000070c037220 */ /* 0x000fe20000410000 */
[----:B------:R-:W-:-:S03]  /*27290*/  LOP3.LUT R12, R14, 0xffff0000, RZ, 0xc0, !PT ;  /* 0xffff00000e0c7812 */ /* 0x000fc600078ec0ff */
[----:B------:R-:W-:Y:S01]  /*272a0*/  FFMA.FTZ R10, R13, R10, R3 ;  /* 0x0000000a0d0a7223 */ /* 0x000fe20000010003 */
[----:B------:R-:W-:Y:S01]  /*272b0*/  LOP3.LUT R13, R18, 0xffff0000, RZ, 0xc0, !PT ;  /* 0xffff0000120d7812 */ /* 0x000fe200078ec0ff */
[----:B------:R-:W-:-:S04]  /*272c0*/  FMUL.FTZ R3, R12, R8 ;  /* 0x000000080c037220 */ /* 0x000fc80000410000 */
[-C--:B------:R-:W-:Y:S02]  /*272d0*/  FFMA.FTZ R7, R13, R9.reuse, -R3 ;  /* 0x000000090d077223 */ /* 0x080fe40000010803 */
[----:B------:R-:W-:Y:S01]  /*272e0*/  FMUL.FTZ R3, R12, R9 ;  /* 0x000000090c037220 */ /* 0x000fe20000410000 */
[----:B------:R-:W-:Y:S02]  /*272f0*/  LOP3.LUT R12, R4, 0xffff0000, RZ, 0xc0, !PT ;  /* 0xffff0000040c7812 */ /* 0x000fe400078ec0ff */
[----:B------:R-:W-:Y:S01]  /*27300*/  F2FP.BF16.PACK_AB R18, R7, R27 ;  /* 0x0000001b0712723e */ /* 0x000fe200000010ff */
[----:B------:R-:W-:Y:S01]  /*27310*/  FFMA.FTZ R8, R13, R8, R3 ;  /* 0x000000080d087223 */ /* 0x000fe20000010003 */
[----:B------:R-:W-:Y:S02]  /*27320*/  LOP3.LUT R3, R15, 0xffff0000, RZ, 0xc0, !PT ;  /* 0xffff00000f037812 */ /* 0x000fe400078ec0ff */
[----:B------:R-:W-:Y:S02]  /*27330*/  LOP3.LUT R13, R2, 0xffff0000, RZ, 0xc0, !PT ;  /* 0xffff0000020d7812 */ /* 0x000fe400078ec0ff */
[----:B------:R-:W-:Y:S01]  /*27340*/  LOP3.LUT R2, R19, 0xffff0000, RZ, 0xc0, !PT ;  /* 0xffff000013027812 */ /* 0x000fe200078ec0ff */
[C---:B------:R-:W-:Y:S01]  /*27350*/  FMUL.FTZ R4, R3.reuse, R12 ;  /* 0x0000000c03047220 */ /* 0x040fe20000410000 */
[----:B------:R-:W-:Y:S01]  /*27360*/  F2FP.BF16.PACK_AB R14, R8, R25 ;  /* 0x00000019080e723e */ /* 0x000fe200000010ff */
[----:B------:R-:W-:-:S04]  /*27370*/  FMUL.FTZ R9, R3, R13 ;  /* 0x0000000d03097220 */ /* 0x000fc80000410000 */
[C---:B------:R-:W-:Y:S01]  /*27380*/  FFMA.FTZ R3, R2.reuse, R12, -R9 ;  /* 0x0000000c02037223 */ /* 0x040fe20000010809 */
[----:B------:R-:W-:Y:S01]  /*27390*/  F2FP.BF16.PACK_AB R12, R33, R34 ;  /* 0x00000022210c723e */ /* 0x000fe200000010ff */
[----:B------:R-:W-:Y:S01]  /*273a0*/  FFMA.FTZ R2, R2, R13, R4 ;  /* 0x0000000d02027223 */ /* 0x000fe20000010004 */
[----:B------:R-:W-:Y:S02]  /*273b0*/  F2FP.BF16.PACK_AB R13, R28, R29 ;  /* 0x0000001d1c0d723e */ /* 0x000fe400000010ff */
[----:B------:R-:W-:Y:S02]  /*273c0*/  F2FP.BF16.PACK_AB R19, R3, R24 ;  /* 0x000000180313723e */ /* 0x000fe400000010ff */
[----:B------:R-:W-:-:S03]  /*273d0*/  F2FP.BF16.PACK_AB R15, R2, R10 ;  /* 0x0000000a020f723e */ /* 0x000fc600000010ff */
[----:B------:R1:W-:Y:S04]  /*273e0*/  ST.E.128 [R20.64], R16 ;  /* 0x0000001014007985 */ /* 0x0003e8000c101d04 */
[----:B------:R1:W-:Y:S02]  /*273f0*/  ST.E.128 [R22.64], R12 ;  /* 0x0000000c16007985 */ /* 0x0003e4000c101d04 */
.L_x_2120:
[----:B------:R-:W-:Y:S05]  /*27400*/  BSYNC B0 ;  /* 0x0000000000007941 */ /* 0x000fea0003800000 */
.L_x_2119:
[----:B------:R-:W-:-:S04]  /*27410*/  IADD3 R2, R57, 0x40, RZ ;  /* 0x0000004039027810 */ /* 0x000fc80007ffe0ff */
[----:B------:R-:W-:-:S13]  /*27420*/  ISETP.GE.AND P0, PT, R2, R0, PT ;  /* 0x000000000200720c */ /* 0x000fda0003f06270 */
[----:B------:R-:W-:Y:S05]  /*27430*/  @P0 BRA `(.L_x_2118) ;  /* 0x0000077000000947 */ /* 0x000fea0003800000 */
[----:B------:R-:W-:Y:S01]  /*27440*/  SHF.R.S32.HI R10, RZ, 0x1f, R2 ;  /* 0x0000001fff0a7819 */ /* 0x000fe20000011402 */
[----:B------:R-:W-:Y:S01]  /*27450*/  IMAD.SHL.U32 R9, R80, 0x40, RZ ;  /* 0x0000004050097824 */ /* 0x000fe200078e00ff */
[----:B------:R-:W-:Y:S02]  /*27460*/  SHF.R.S32.HI R7, RZ, 0x1f, R32 ;  /* 0x0000001fff077819 */ /* 0x000fe40000011420 */
[CC--:B------:R-:W-:Y:S02]  /*27470*/  LEA.HI R4, R10.reuse, R2.reuse, RZ, 0x3 ;  /* 0x000000020a047211 */ /* 0x0c0fe400078f18ff */
[----:B------:R-:W-:Y:S02]  /*27480*/  LEA.HI R10, R10, R2, RZ, 0x6 ;  /* 0x000000020a0a7211 */ /* 0x000fe400078f30ff */
[----:B------:R-:W-:Y:S02]  /*27490*/  SHF.R.S32.HI R3, RZ, 0x3, R4 ;  /* 0x00000003ff037819 */ /* 0x000fe40000011404 */
[----:B------:R-:W-:-:S02]  /*274a0*/  LEA.HI R7, R7, R32, RZ, 0x6 ;  /* 0x0000002007077211 */ /* 0x000fc400078f30ff */
[----:B------:R-:W-:Y:S02]  /*274b0*/  LEA.HI R3, R0, R3, RZ, 0x1d ;  /* 0x0000000300037211 */ /* 0x000fe400078fe8ff */
[----:B------:R-:W-:Y:S02]  /*274c0*/  LOP3.LUT R2, R9, 0x1c0, RZ, 0xc0, !PT ;  /* 0x000001c009027812 */ /* 0x000fe400078ec0ff */
[----:B------:R-:W-:Y:S01]  /*274d0*/  SHF.R.S32.HI R8, RZ, 0x1f, R3 ;  /* 0x0000001fff087819 */ /* 0x000fe20000011403 */
[----:B------:R-:W-:Y:S01]  /*274e0*/  IMAD.SHL.U32 R9, R3, 0x8, RZ ;  /* 0x0000000803097824 */ /* 0x000fe200078e00ff */
[----:B-1----:R-:W-:Y:S02]  /*274f0*/  LOP3.LUT R12, R2, 0x38, R4, 0xf8, !PT ;  /* 0x00000038020c7812 */ /* 0x002fe400078ef804 */
[----:B------:R-:W-:Y:S01]  /*27500*/  LEA.HI R8, R8, R3, RZ, 0x3 ;  /* 0x0000000308087211 */ /* 0x000fe200078f18ff */
[----:B------:R-:W-:Y:S01]  /*27510*/  IMAD.SHL.U32 R3, R7, 0x8, RZ ;  /* 0x0000000807037824 */ /* 0x000fe200078e00ff */
[----:B------:R-:W-:-:S02]  /*27520*/  LOP3.LUT R7, R2, 0x38, R9, 0xf8, !PT ;  /* 0x0000003802077812 */ /* 0x000fc400078ef809 */
[----:B------:R-:W-:Y:S01]  /*27530*/  SHF.R.U32.HI R2, RZ, 0x3, R2 ;  /* 0x00000003ff027819 */ /* 0x000fe20000011602 */
[----:B------:R-:W-:Y:S01]  /*27540*/  IMAD.SHL.U32 R4, R8, 0x400, RZ ;  /* 0x0000040008047824 */ /* 0x000fe200078e00ff */
[----:B------:R-:W-:Y:S01]  /*27550*/  LOP3.LUT R3, R3, 0xfffffe00, RZ, 0xc0, !PT ;  /* 0xfffffe0003037812 */ /* 0x000fe200078ec0ff */
[----:B------:R-:W-:Y:S01]  /*27560*/  IMAD.SHL.U32 R8, R10, 0x80, RZ ;  /* 0x000000800a087824 */ /* 0x000fe200078e00ff */
[-C--:B------:R-:W-:Y:S02]  /*27570*/  LOP3.LUT R9, R7, R2.reuse, RZ, 0x3c, !PT ;  /* 0x0000000207097212 */ /* 0x080fe400078e3cff */
[----:B------:R-:W-:Y:S02]  /*27580*/  LOP3.LUT R4, R4, 0xffffe000, RZ, 0xc0, !PT ;  /* 0xffffe00004047812 */ /* 0x000fe400078ec0ff */
[----:B------:R-:W-:Y:S02]  /*27590*/  LOP3.LUT R7, R12, R2, RZ, 0x3c, !PT ;  /* 0x000000020c077212 */ /* 0x000fe400078e3cff */
[----:B------:R-:W-:-:S02]  /*275a0*/  IADD3 R2, R9, R4, R3 ;  /* 0x0000000409027210 */ /* 0x000fc40007ffe003 */
[----:B------:R-:W-:-:S03]  /*275b0*/  LOP3.LUT R8, R8, 0xffffe000, RZ, 0xc0, !PT ;  /* 0xffffe00008087812 */ /* 0x000fc600078ec0ff */
[----:B----45:R-:W-:Y:S01]  /*275c0*/  IMAD.WIDE.U32 R22, R2, 0x2, R38 ;  /* 0x0000000202167825 */ /* 0x030fe200078e0026 */
[----:B------:R-:W-:-:S04]  /*275d0*/  IADD3 R3, R7, R8, R3 ;  /* 0x0000000807037210 */ /* 0x000fc80007ffe003 */
[----:B------:R-:W2:Y:S01]  /*275e0*/  LD.E.128 R12, [R22.64] ;  /* 0x00000004160c7980 */ /* 0x000ea2000c101d00 */
[----:B------:R-:W-:-:S05]  /*275f0*/  IMAD.WIDE.U32 R20, R3, 0x2, R38 ;  /* 0x0000000203147825 */ /* 0x000fca00078e0026 */
[----:B------:R-:W3:Y:S01]  /*27600*/  LD.E.128 R16, [R20.64] ;  /* 0x0000000414107980 */ /* 0x000ee2000c101d00 */
[----:B------:R-:W-:Y:S02]  /*27610*/  SHF.R.U64 R2, R44, 0x10, R45 ;  /* 0x000000102c027819 */ /* 0x000fe4000000122d */
[----:B------:R-:W-:Y:S02]  /*27620*/  SHF.R.U64 R3, R40, 0x10, R41 ;  /* 0x0000001028037819 */ /* 0x000fe40000001229 */
[C---:B------:R-:W-:Y:S02]  /*27630*/  PRMT R2, R37.reuse, 0x5410, R2 ;  /* 0x0000541025027816 */ /* 0x040fe40000000002 */
[----:B------:R-:W-:-:S03]  /*27640*/  PRMT R3, R37, 0x5432, R3 ;  /* 0x0000543225037816 */ /* 0x000fc60000000003 */
[----:B------:R-:W-:Y:S02]  /*27650*/  IMAD.U32 R8, R2, 0x10000, RZ ;  /* 0x0001000002087824 */ /* 0x000fe400078e00ff */
[----:B------:R-:W-:Y:S02]  /*27660*/  IMAD.U32 R9, R3, 0x10000, RZ ;  /* 0x0001000003097824 */ /* 0x000fe400078e00ff */
[----:B--2---:R-:W-:-:S04]  /*27670*/  IMAD.U32 R4, R12, 0x10000, RZ ;  /* 0x000100000c047824 */ /* 0x004fc800078e00ff */
[-C--:B------:R-:W-:Y:S02]  /*27680*/  FMUL.FTZ R7, R4, R8.reuse ;  /* 0x0000000804077220 */ /* 0x080fe40000410000 */
[----:B---3--:R-:W-:Y:S02]  /*27690*/  IMAD.U32 R10, R16, 0x10000, RZ ;  /* 0x00010000100a7824 */ /* 0x008fe400078e00ff */
[-C--:B------:R-:W-:Y:S02]  /*276a0*/  FMUL.FTZ R4, R4, R9.reuse ;  /* 0x0000000904047220 */ /* 0x080fe40000410000 */
[C---:B------:R-:W-:Y:S02]  /*276b0*/  FFMA.FTZ R32, R10.reuse, R9, -R7 ;  /* 0x000000090a207223 */ /* 0x040fe40000010807 */
[----:B------:R-:W-:Y:S01]  /*276c0*/  FFMA.FTZ R31, R10, R8, R4 ;  /* 0x000000080a1f7223 */ /* 0x000fe20000010004 */
[----:B------:R-:W-:Y:S02]  /*276d0*/  LOP3.LUT R8, R2, 0xffff0000, RZ, 0xc0, !PT ;  /* 0xffff000002087812 */ /* 0x000fe400078ec0ff */
[----:B------:R-:W-:-:S02]  /*276e0*/  LOP3.LUT R2, R12, 0xffff0000, RZ, 0xc0, !PT ;  /* 0xffff00000c027812 */ /* 0x000fc400078ec0ff */
[----:B------:R-:W-:Y:S02]  /*276f0*/  LOP3.LUT R9, R3, 0xffff0000, RZ, 0xc0, !PT ;  /* 0xffff000003097812 */ /* 0x000fe400078ec0ff */
[----:B------:R-:W-:Y:S01]  /*27700*/  LOP3.LUT R10, R16, 0xffff0000, RZ, 0xc0, !PT ;  /* 0xffff0000100a7812 */ /* 0x000fe200078ec0ff */
[C---:B------:R-:W-:Y:S01]  /*27710*/  FMUL.FTZ R3, R2.reuse, R8 ;  /* 0x0000000802037220 */ /* 0x040fe20000410000 */
[----:B------:R-:W-:Y:S01]  /*27720*/  SHF.R.U32.HI R7, RZ, 0x10, R45 ;  /* 0x00000010ff077819 */ /* 0x000fe2000001162d */
[----:B------:R-:W-:Y:S01]  /*27730*/  FMUL.FTZ R2, R2, R9 ;  /* 0x0000000902027220 */ /* 0x000fe20000410000 */
[----:B------:R-:W-:-:S03]  /*27740*/  SHF.R.U32.HI R4, RZ, 0x10, R41 ;  /* 0x00000010ff047819 */ /* 0x000fc60000011629 */
[C---:B------:R-:W-:Y:S01]  /*27750*/  FFMA.FTZ R30, R10.reuse, R8, R2 ;  /* 0x000000080a1e7223 */ /* 0x040fe20000010002 */
[C---:B------:R-:W-:Y:S02]  /*27760*/  PRMT R2, R59.reuse, 0x5410, R7 ;  /* 0x000054103b027816 */ /* 0x040fe40000000007 */
[----:B------:R-:W-:Y:S01]  /*27770*/  PRMT R4, R59, 0x5432, R4 ;  /* 0x000054323b047816 */ /* 0x000fe20000000004 */
[----:B------:R-:W-:Y:S02]  /*27780*/  FFMA.FTZ R16, R10, R9, -R3 ;  /* 0x000000090a107223 */ /* 0x000fe40000010803 */
[----:B------:R-:W-:Y:S02]  /*27790*/  IMAD.U32 R8, R2, 0x10000, RZ ;  /* 0x0001000002087824 */ /* 0x000fe400078e00ff */
[----:B------:R-:W-:Y:S02]  /*277a0*/  IMAD.U32 R3, R13, 0x10000, RZ ;  /* 0x000100000d037824 */ /* 0x000fe400078e00ff */
[----:B------:R-:W-:-:S02]  /*277b0*/  IMAD.U32 R9, R4, 0x10000, RZ ;  /* 0x0001000004097824 */ /* 0x000fc400078e00ff */
[----:B------:R-:W-:Y:S02]  /*277c0*/  FMUL.FTZ R7, R3, R8 ;  /* 0x0000000803077220 */ /* 0x000fe40000410000 */
[----:B------:R-:W-:Y:S02]  /*277d0*/  IMAD.U32 R10, R17, 0x10000, RZ ;  /* 0x00010000110a7824 */ /* 0x000fe400078e00ff */
[----:B------:R-:W-:-:S04]  /*277e0*/  FMUL.FTZ R3, R3, R9 ;  /* 0x0000000903037220 */ /* 0x000fc80000410000 */
[----:B------:R-:W-:Y:S01]  /*277f0*/  FFMA.FTZ R28, R10, R8, R3 ;  /* 0x000000080a1c7223 */ /* 0x000fe20000010003 */
[----:B------:R-:W-:Y:S01]  /*27800*/  SHF.R.U64 R3, R42, 0x10, R43 ;  /* 0x000000102a037819 */ /* 0x000fe2000000122b */
[----:B------:R-:W-:-:S03]  /*27810*/  FFMA.FTZ R29, R10, R9, -R7 ;  /* 0x000000090a1d7223 */ /* 0x000fc60000010807 */
[----:B------:R-:W-:Y:S02]  /*27820*/  PRMT R8, R82, 0x5432, R3 ;  /* 0x0000543252087816 */ /* 0x000fe40000000003 */
[----:B------:R-:W-:Y:S02]  /*27830*/  LOP3.LUT R3, R13, 0xffff0000, RZ, 0xc0, !PT ;  /* 0xffff00000d037812 */ /* 0x000fe400078ec0ff */
[----:B------:R-:W-:Y:S02]  /*27840*/  LOP3.LUT R13, R2, 0xffff0000, RZ, 0xc0, !PT ;  /* 0xffff0000020d7812 */ /* 0x000fe400078ec0ff */
[----:B------:R-:W-:Y:S02]  /*27850*/  LOP3.LUT R12, R4, 0xffff0000, RZ, 0xc0, !PT ;  /* 0xffff0000040c7812 */ /* 0x000fe400078ec0ff */
[----:B------:R-:W-:Y:S01]  /*27860*/  SHF.R.U64 R7, R46, 0x10, R47 ;  /* 0x000000102e077819 */ /* 0x000fe2000000122f */
[----:B------:R-:W-:Y:S01]  /*27870*/  FMUL.FTZ R4, R3, R13 ;  /* 0x0000000d03047220 */ /* 0x000fe20000410000 */
[----:B------:R-:W-:Y:S01]  /*27880*/  LOP3.LUT R2, R17, 0xffff0000, RZ, 0xc0, !PT ;  /* 0xffff000011027812 */ /* 0x000fe200078ec0ff */
[----:B------:R-:W-:Y:S01]  /*27890*/  FMUL.FTZ R3, R3, R12 ;  /* 0x0000000c03037220 */ /* 0x000fe20000410000 */
[----:B------:R-:W-:-:S03]  /*278a0*/  PRMT R7, R82, 0x5410, R7 ;  /* 0x0000541052077816 */ /* 0x000fc60000000007 */
[C---:B------:R-:W-:Y:S02]  /*278b0*/  FFMA.FTZ R17, R2.reuse, R12, -R4 ;  /* 0x0000000c02117223 */ /* 0x040fe40000010804 */
[----:B------:R-:W-:Y:S02]  /*278c0*/  FFMA.FTZ R27, R2, R13, R3 ;  /* 0x0000000d021b7223 */ /* 0x000fe40000010003 */
[----:B------:R-:W-:Y:S02]  /*278d0*/  IMAD.U32 R4, R7, 0x10000, RZ ;  /* 0x0001000007047824 */ /* 0x000fe400078e00ff */
[----:B------:R-:W-:Y:S02]  /*278e0*/  IMAD.U32 R2, R14, 0x10000, RZ ;  /* 0x000100000e027824 */ /* 0x000fe400078e00ff */
[----:B------:R-:W-:Y:S02]  /*278f0*/  IMAD.U32 R12, R8, 0x10000, RZ ;  /* 0x00010000080c7824 */ /* 0x000fe400078e00ff */
[----:B------:R-:W-:Y:S01]  /*27900*/  FMUL.FTZ R3, R2, R4 ;  /* 0x0000000402037220 */ /* 0x000fe20000410000 */
[----:B------:R-:W-:Y:S01]  /*27910*/  SHF.R.U32.HI R10, RZ, 0x10, R47 ;  /* 0x00000010ff0a7819 */ /* 0x000fe2000001162f */
[----:B------:R-:W-:-:S02]  /*27920*/  IMAD.U32 R13, R18, 0x10000, RZ ;  /* 0x00010000120d7824 */ /* 0x000fc400078e00ff */
[----:B------:R-:W-:Y:S01]  /*27930*/  FMUL.FTZ R2, R2, R12 ;  /* 0x0000000c02027220 */ /* 0x000fe20000410000 */
[----:B------:R-:W-:-:S03]  /*27940*/  SHF.R.U32.HI R9, RZ, 0x10, R43 ;  /* 0x00000010ff097819 */ /* 0x000fc6000001162b */
[----:B------:R-:W-:Y:S01]  /*27950*/  FFMA.FTZ R25, R13, R4, R2 ;  /* 0x000000040d197223 */ /* 0x000fe20000010002 */
[----:B------:R-:W-:Y:S01]  /*27960*/  PRMT R2, R83, 0x5410, R10 ;  /* 0x0000541053027816 */ /* 0x000fe2000000000a */
[----:B------:R-:W-:Y:S01]  /*27970*/  FFMA.FTZ R26, R13, R12, -R3 ;  /* 0x0000000c0d1a7223 */ /* 0x000fe20000010803 */
[----:B------:R-:W-:Y:S01]  /*27980*/  PRMT R4, R83, 0x5432, R9 ;  /* 0x0000543253047816 */ /* 0x000fe20000000009 */
[----:B------:R-:W-:Y:S02]  /*27990*/  IMAD.U32 R3, R15, 0x10000, RZ ;  /* 0x000100000f037824 */ /* 0x000fe400078e00ff */
[----:B------:R-:W-:Y:S02]  /*279a0*/  IMAD.U32 R12, R2, 0x10000, RZ ;  /* 0x00010000020c7824 */ /* 0x000fe400078e00ff */
[----:B------:R-:W-:Y:S02]  /*279b0*/  IMAD.U32 R10, R4, 0x10000, RZ ;  /* 0x00010000040a7824 */ /* 0x000fe400078e00ff */
[----:B------:R-:W-:-:S02]  /*279c0*/  IMAD.U32 R13, R19, 0x10000, RZ ;  /* 0x00010000130d7824 */ /* 0x000fc400078e00ff */
[C---:B------:R-:W-:Y:S02]  /*279d0*/  FMUL.FTZ R9, R3.reuse, R12 ;  /* 0x0000000c03097220 */ /* 0x040fe40000410000 */
[-C--:B------:R-:W-:Y:S02]  /*279e0*/  FMUL.FTZ R3, R3, R10.reuse ;  /* 0x0000000a03037220 */ /* 0x080fe40000410000 */
[----:B------:R-:W-:Y:S01]  /*279f0*/  FFMA.FTZ R24, R13, R10, -R9 ;  /* 0x0000000a0d187223 */ /* 0x000fe20000010809 */
[----:B------:R-:W-:Y:S02]  /*27a00*/  LOP3.LUT R9, R7, 0xffff0000, RZ, 0xc0, !PT ;  /* 0xffff000007097812 */ /* 0x000fe400078ec0ff */
[----:B------:R-:W-:Y:S02]  /*27a10*/  LOP3.LUT R7, R14, 0xffff0000, RZ, 0xc0, !PT ;  /* 0xffff00000e077812 */ /* 0x000fe400078ec0ff */
[----:B------:R-:W-:Y:S01]  /*27a20*/  LOP3.LUT R8, R8, 0xffff0000, RZ, 0xc0, !PT ;  /* 0xffff000008087812 */ /* 0x000fe200078ec0ff */
[----:B------:R-:W-:Y:S01]  /*27a30*/  FFMA.FTZ R10, R13, R12, R3 ;  /* 0x0000000c0d0a7223 */ /* 0x000fe20000010003 */
[----:B------:R-:W-:Y:S01]  /*27a40*/  LOP3.LUT R12, R18, 0xffff0000, RZ, 0xc0, !PT ;  /* 0xffff0000120c7812 */ /* 0x000fe200078ec0ff */
[----:B------:R-:W-:-:S02]  /*27a50*/  FMUL.FTZ R3, R7, R9 ;  /* 0x0000000907037220 */ /* 0x000fc40000410000 */
[-C--:B------:R-:W-:Y:S01]  /*27a60*/  FMUL.FTZ R7, R7, R8.reuse ;  /* 0x0000000807077220 */ /* 0x080fe20000410000 */
[----:B------:R-:W-:Y:S01]  /*27a70*/  LOP3.LUT R13, R2, 0xffff0000, RZ, 0xc0, !PT ;  /* 0xffff0000020d7812 */ /* 0x000fe200078ec0ff */
[C---:B------:R-:W-:Y:S01]  /*27a80*/  FFMA.FTZ R8, R12.reuse, R8, -R3 ;  /* 0x000000080c087223 */ /* 0x040fe20000010803 */
[----:B------:R-:W-:Y:S01]  /*27a90*/  LOP3.LUT R3, R15, 0xffff0000, RZ, 0xc0, !PT ;  /* 0xffff00000f037812 */ /* 0x000fe200078ec0ff */
[----:B------:R-:W-:Y:S01]  /*27aa0*/  FFMA.FTZ R9, R12, R9, R7 ;  /* 0x000000090c097223 */ /* 0x000fe20000010007 */
[----:B------:R-:W-:Y:S02]  /*27ab0*/  LOP3.LUT R12, R4, 0xffff0000, RZ, 0xc0, !PT ;  /* 0xffff0000040c7812 */ /* 0x000fe400078ec0ff */
[----:B------:R-:W-:Y:S01]  /*27ac0*/  LOP3.LUT R2, R19, 0xffff0000, RZ, 0xc0, !PT ;  /* 0xffff000013027812 */ /* 0x000fe200078ec0ff */
[C---:B------:R-:W-:Y:S02]  /*27ad0*/  FMUL.FTZ R7, R3.reuse, R13 ;  /* 0x0000000d03077220 */ /* 0x040fe40000410000 */
[----:B------:R-:W-:-:S02]  /*27ae0*/  FMUL.FTZ R4, R3, R12 ;  /* 0x0000000c03047220 */ /* 0x000fc40000410000 */
[C---:B------:R-:W-:Y:S02]  /*27af0*/  FFMA.FTZ R3, R2.reuse, R12, -R7 ;  /* 0x0000000c02037223 */ /* 0x040fe40000010807 */
[----:B------:R-:W-:Y:S01]  /*27b00*/  FFMA.FTZ R2, R2, R13, R4 ;  /* 0x0000000d02027223 */ /* 0x000fe20000010004 */
[----:B------:R-:W-:Y:S02]  /*27b10*/  F2FP.BF16.PACK_AB R16, R16, R32 ;  /* 0x000000201010723e */ /* 0x000fe400000010ff */
[----:B------:R-:W-:Y:S02]  /*27b20*/  F2FP.BF16.PACK_AB R17, R17, R29 ;  /* 0x0000001d1111723e */ /* 0x000fe400000010ff */
[----:B------:R-:W-:Y:S02]  /*27b30*/  F2FP.BF16.PACK_AB R18, R8, R26 ;  /* 0x0000001a0812723e */ /* 0x000fe400000010ff */
[----:B------:R-:W-:Y:S02]  /*27b40*/  F2FP.BF16.PACK_AB R19, R3, R24 ;  /* 0x000000180313723e */ /* 0x000fe400000010ff */
[----:B------:R-:W-:-:S02]  /*27b50*/  F2FP.BF16.PACK_AB R12, R30, R31 ;  /* 0x0000001f1e0c723e */ /* 0x000fc400000010ff */
[----:B------:R-:W-:Y:S02]  /*27b60*/  F2FP.BF16.PACK_AB R13, R27, R28 ;  /* 0x0000001c1b0d723e */ /* 0x000fe400000010ff */
[----:B------:R-:W-:Y:S02]  /*27b70*/  F2FP.BF16.PACK_AB R14, R9, R25 ;  /* 0x00000019090e723e */ /* 0x000fe400000010ff */
[----:B------:R-:W-:Y:S01]  /*27b80*/  F2FP.BF16.PACK_AB R15, R2, R10 ;  /* 0x0000000a020f723e */ /* 0x000fe200000010ff */
[----:B------:R1:W-:Y:S04]  /*27b90*/  ST.E.128 [R20.64], R16 ;  /* 0x0000001014007985 */ /* 0x0003e8000c101d04 */
[----:B------:R1:W-:Y:S02]  /*27ba0*/  ST.E.128 [R22.64], R12 ;  /* 0x0000000c16007985 */ /* 0x0003e4000c101d04 */
.L_x_2118:
[----:B---3--:R-:W-:Y:S05]  /*27bb0*/  BSYNC B1 ;  /* 0x0000000000017941 */ /* 0x008fea0003800000 */
.L_x_2117:
[----:B------:R-:W-:Y:S01]  /*27bc0*/  IADD3 R42, R80, 0x20, RZ ;  /* 0x00000020502a7810 */ /* 0x000fe20007ffe0ff */
[----:B------:R-:W-:Y:S03]  /*27bd0*/  BSSY B1, `(.L_x_2121) ;  /* 0x00000f1000017945 */ /* 0x000fe60003800000 */
[----:B------:R-:W-:-:S13]  /*27be0*/  ISETP.GE.AND P0, PT, R42, R58, PT ;  /* 0x0000003a2a00720c */ /* 0x000fda0003f06270 */
[----:B------:R-:W-:Y:S05]  /*27bf0*/  @P0 BRA `(.L_x_2122) ;  /* 0x00000ee000000947 */ /* 0x000fea0003800000 */
[----:B------:R-:W-:Y:S01]  /*27c00*/  ISETP.GE.AND P0, PT, R57, R0, PT ;  /* 0x000000003900720c */ /* 0x000fe20003f06270 */
[----:B------:R-:W-:-:S12]  /*27c10*/  BSSY B0, `(.L_x_2123) ;  /* 0x0000072000007945 */ /* 0x000fd80003800000 */
[----:B------:R-:W-:Y:S05]  /*27c20*/  @P0 BRA `(.L_x_2124) ;  /* 0x0000070000000947 */ /* 0x000fea0003800000 */
[----:B------:R-:W-:Y:S01]  /*27c30*/  SHF.R.S32.HI R3, RZ, 0x1f, R42 ;  /* 0x0000001fff037819 */ /* 0x000fe2000001142a */
[----:B------:R-:W-:Y:S01]  /*27c40*/  IMAD.SHL.U32 R2, R42, 0x40, RZ ;  /* 0x000000402a027824 */ /* 0x000fe200078e00ff */
[----:B------:R-:W-:Y:S02]  /*27c50*/  LEA.HI R7, R0, R56, RZ, 0x1d ;  /* 0x0000003800077211 */ /* 0x000fe400078fe8ff */
[----:B------:R-:W-:Y:S02]  /*27c60*/  LEA.HI R3, R3, R42, RZ, 0x3 ;  /* 0x0000002a03037211 */ /* 0x000fe400078f18ff */
[----:B------:R-:W-:Y:S02]  /*27c70*/  SHF.R.S32.HI R8, RZ, 0x1f, R7 ;  /* 0x0000001fff087819 */ /* 0x000fe40000011407 */
[----:B------:R-:W-:Y:S01]  /*27c80*/  LOP3.LUT R2, R2, 0x1c0, RZ, 0xc0, !PT ;  /* 0x000001c002027812 */ /* 0x000fe200078ec0ff */
[----:B------:R-:W-:Y:S01]  /*27c90*/  IMAD.SHL.U32 R4, R3, 0x40, RZ ;  /* 0x0000004003047824 */ /* 0x000fe200078e00ff */
[----:B------:R-:W-:Y:S01]  /*27ca0*/  LEA.HI R8, R8, R7, RZ, 0x3 ;  /* 0x0000000708087211 */ /* 0x000fe200078f18ff */
[----:B------:R-:W-:Y:S01]  /*27cb0*/  IMAD.SHL.U32 R7, R7, 0x8, RZ ;  /* 0x0000000807077824 */ /* 0x000fe200078e00ff */
[----:B------:R-:W-:-:S02]  /*27cc0*/  LOP3.LUT R9, R2, 0x38, R57, 0xf8, !PT ;  /* 0x0000003802097812 */ /* 0x000fc400078ef839 */
[----:B------:R-:W-:Y:S02]  /*27cd0*/  SHF.R.U32.HI R3, RZ, 0x3, R2 ;  /* 0x00000003ff037819 */ /* 0x000fe40000011602 */
[----:B------:R-:W-:Y:S02]  /*27ce0*/  LOP3.LUT R4, R4, 0xfffffe00, RZ, 0xc0, !PT ;  /* 0xfffffe0004047812 */ /* 0x000fe400078ec0ff */
[----:B------:R-:W-:Y:S01]  /*27cf0*/  LOP3.LUT R2, R2, 0x38, R7, 0xf8, !PT ;  /* 0x0000003802027812 */ /* 0x000fe200078ef807 */
[----:B------:R-:W-:Y:S01]  /*27d00*/  IMAD.SHL.U32 R7, R8, 0x400, RZ ;  /* 0x0000040008077824 */ /* 0x000fe200078e00ff */
[----:B------:R-:W-:Y:S02]  /*27d10*/  LOP3.LUT R8, R4, R9, R3, 0xf6, !PT ;  /* 0x0000000904087212 */ /* 0x000fe400078ef603 */
[----:B------:R-:W-:Y:S02]  /*27d20*/  LOP3.LUT R3, R2, R3, RZ, 0x3c, !PT ;  /* 0x0000000302037212 */ /* 0x000fe400078e3cff */
[----:B------:R-:W-:Y:S01]  /*27d30*/  LOP3.LUT R2, R7, 0xffffe000, RZ, 0xc0, !PT ;  /* 0xffffe00007027812 */ /* 0x000fe200078ec0ff */
[----:B-----5:R-:W-:-:S03]  /*27d40*/  IMAD.WIDE.U32 R36, R8, 0x2, R38 ;  /* 0x0000000208247825 */ /* 0x020fc600078e0026 */
[----:B------:R-:W-:Y:S02]  /*27d50*/  IADD3 R2, R3, R2, R4 ;  /* 0x0000000203027210 */ /* 0x000fe40007ffe004 */
[----:B-1--4-:R-:W2:Y:S03]  /*27d60*/  LD.E.128 R16, [R36.64] ;  /* 0x0000000424107980 */ /* 0x012ea6000c101d00 */
[----:B------:R-:W-:-:S05]  /*27d70*/  IMAD.WIDE.U32 R34, R2, 0x2, R38 ;  /* 0x0000000202227825 */ /* 0x000fca00078e0026 */
[----:B------:R-:W3:Y:S01]  /*27d80*/  LD.E.128 R12, [R34.64] ;  /* 0x00000004220c7980 */ /* 0x000ee2000c101d00 */
[----:B------:R-:W-:Y:S02]  /*27d90*/  SHF.R.U64 R8, R52, 0x10, R53 ;  /* 0x0000001034087819 */ /* 0x000fe40000001235 */
[----:B------:R-:W-:Y:S02]  /*27da0*/  SHF.R.U64 R2, R48, 0x10, R49 ;  /* 0x0000001030027819 */ /* 0x000fe40000001231 */
[----:B------:R-:W-:Y:S02]  /*27db0*/  PRMT R26, R105, 0x5432, R8 ;  /* 0x00005432691a7816 */ /* 0x000fe40000000008 */
[----:B------:R-:W-:Y:S02]  /*27dc0*/  SHF.R.U32.HI R9, RZ, 0x10, R53 ;  /* 0x00000010ff097819 */ /* 0x000fe40000011635 */
[----:B------:R-:W-:Y:S01]  /*27dd0*/  SHF.R.U64 R10, R54, 0x10, R55 ;  /* 0x00000010360a7819 */ /* 0x000fe20000001237 */
[----:B------:R-:W-:Y:S01]  /*27de0*/  IMAD.U32 R40, R26, 0x10000, RZ ;  /* 0x000100001a287824 */ /* 0x000fe200078e00ff */
[----:B------:R-:W-:-:S02]  /*27df0*/  PRMT R33, R107, 0x5432, R2 ;  /* 0x000054326b217816 */ /* 0x000fc40000000002 */
[----:B------:R-:W-:Y:S02]  /*27e00*/  SHF.R.U32.HI R3, RZ, 0x10, R49 ;  /* 0x00000010ff037819 */ /* 0x000fe40000011631 */
[----:B------:R-:W-:Y:S02]  /*27e10*/  PRMT R25, R105, 0x5410, R9 ;  /* 0x0000541069197816 */ /* 0x000fe40000000009 */
[----:B------:R-:W-:Y:S02]  /*27e20*/  PRMT R24, R106, 0x5432, R10 ;  /* 0x000054326a187816 */ /* 0x000fe4000000000a */
[----:B------:R-:W-:Y:S02]  /*27e30*/  LOP3.LUT R26, R26, 0xffff0000, RZ, 0xc0, !PT ;  /* 0xffff00001a1a7812 */ /* 0x000fe400078ec0ff */
[----:B------:R-:W-:Y:S02]  /*27e40*/  PRMT R29, R107, 0x5410, R3 ;  /* 0x000054106b1d7816 */ /* 0x000fe40000000003 */
[----:B------:R-:W-:-:S02]  /*27e50*/  SHF.R.U64 R4, R50, 0x10, R51 ;  /* 0x0000001032047819 */ /* 0x000fc40000001233 */
[----:B------:R-:W-:Y:S02]  /*27e60*/  SHF.R.U32.HI R7, RZ, 0x10, R51 ;  /* 0x00000010ff077819 */ /* 0x000fe40000011633 */
[C---:B------:R-:W-:Y:S02]  /*27e70*/  PRMT R28, R108.reuse, 0x5432, R4 ;  /* 0x000054326c1c7816 */ /* 0x040fe40000000004 */
[----:B------:R-:W-:Y:S02]  /*27e80*/  PRMT R27, R108, 0x5410, R7 ;  /* 0x000054106c1b7816 */ /* 0x000fe40000000007 */
[----:B------:R-:W-:-:S04]  /*27e90*/  SHF.R.U32.HI R23, RZ, 0x10, R55 ;  /* 0x00000010ff177819 */ /* 0x000fc80000011637 */
[----:B------:R-:W-:Y:S01]  /*27ea0*/  PRMT R23, R106, 0x5410, R23 ;  /* 0x000054106a177816 */ /* 0x000fe20000000017 */
[C---:B--2---:R-:W-:Y:S01]  /*27eb0*/  IMAD.U32 R32, R16.reuse, 0x10000, RZ ;  /* 0x0001000010207824 */ /* 0x044fe200078e00ff */
[----:B------:R-:W-:Y:S01]  /*27ec0*/  LOP3.LUT R31, R16, 0xffff0000, RZ, 0xc0, !PT ;  /* 0xffff0000101f7812 */ /* 0x000fe200078ec0ff */
[C---:B------:R-:W-:Y:S01]  /*27ed0*/  IMAD.U32 R30, R17.reuse, 0x10000, RZ ;  /* 0x00010000111e7824 */ /* 0x040fe200078e00ff */
[----:B------:R-:W-:Y:S01]  /*27ee0*/  LOP3.LUT R22, R17, 0xffff0000, RZ, 0xc0, !PT ;  /* 0xffff000011167812 */ /* 0x000fe200078ec0ff */
[C---:B------:R-:W-:Y:S01]  /*27ef0*/  IMAD.U32 R21, R18.reuse, 0x10000, RZ ;  /* 0x0001000012157824 */ /* 0x040fe200078e00ff */
[----:B------:R-:W-:Y:S01]  /*27f00*/  LOP3.LUT R20, R18, 0xffff0000, RZ, 0xc0, !PT ;  /* 0xffff000012147812 */ /* 0x000fe200078ec0ff */
[C---:B------:R-:W-:Y:S01]  /*27f10*/  IMAD.U32 R17, R19.reuse, 0x10000, RZ ;  /* 0x0001000013117824 */ /* 0x040fe200078e00ff */
[----:B------:R-:W-:Y:S01]  /*27f20*/  LOP3.LUT R18, R19, 0xffff0000, RZ, 0xc0, !PT ;  /* 0xffff000013127812 */ /* 0x000fe200078ec0ff */
[C---:B---3--:R-:W-:Y:S01]  /*27f30*/  IMAD.U32 R16, R12.reuse, 0x10000, RZ ;  /* 0x000100000c107824 */ /* 0x048fe200078e00ff */
[C---:B------:R-:W-:Y:S01]  /*27f40*/  LOP3.LUT R8, R13.reuse, 0xffff0000, RZ, 0xc0, !PT ;  /* 0xffff00000d087812 */ /* 0x040fe200078ec0ff */
[----:B------:R-:W-:Y:S01]  /*27f50*/  IMAD.U32 R9, R13, 0x10000, RZ ;  /* 0x000100000d097824 */ /* 0x000fe200078e00ff */
[----:B------:R-:W-:Y:S01]  /*27f60*/  LOP3.LUT R10, R12, 0xffff0000, RZ, 0xc0, !PT ;  /* 0xffff00000c0a7812 */ /* 0x000fe200078ec0ff */
[----:B------:R-:W-:Y:S01]  /*27f70*/  IMAD.U32 R19, R33, 0x10000, RZ ;  /* 0x0001000021137824 */ /* 0x000fe200078e00ff */
[C---:B------:R-:W-:Y:S01]  /*27f80*/  LOP3.LUT R2, R15.reuse, 0xffff0000, RZ, 0xc0, !PT ;  /* 0xffff00000f027812 */ /* 0x040fe200078ec0ff */
[----:B------:R-:W-:Y:S01]  /*27f90*/  FMUL.FTZ R13, R16, R40 ;  /* 0x00000028100d7220 */ /* 0x000fe20000410000 */
[----:B------:R-:W-:Y:S01]  /*27fa0*/  LOP3.LUT R4, R14, 0xffff0000, RZ, 0xc0, !PT ;  /* 0xffff00000e047812 */ /* 0x000fe200078ec0ff */
[----:B------:R-:W-:Y:S01]  /*27fb0*/  IMAD.U32 R3, R15, 0x10000, RZ ;  /* 0x000100000f037824 */ /* 0x000fe200078e00ff */
[----:B------:R-:W-:Y:S01]  /*27fc0*/  LOP3.LUT R15, R33, 0xffff0000, RZ, 0xc0, !PT ;  /* 0xffff0000210f7812 */ /* 0x000fe200078ec0ff */
[----:B------:R-:W-:-:S02]  /*27fd0*/  FMUL.FTZ R12, R16, R19 ;  /* 0x00000013100c7220 */ /* 0x000fc40000410000 */
[----:B------:R-:W-:Y:S02]  /*27fe0*/  FFMA.FTZ R41, R32, R19, -R13 ;  /* 0x0000001320297223 */ /* 0x000fe4000001080d */
[----:B------:R-:W-:Y:S02]  /*27ff0*/  FMUL.FTZ R13, R10, R26 ;  /* 0x0000001a0a0d7220 */ /* 0x000fe40000410000 */
[----:B------:R-:W-:Y:S02]  /*28000*/  IMAD.U32 R16, R25, 0x10000, RZ ;  /* 0x0001000019107824 */ /* 0x000fe400078e00ff */
[----:B------:R-:W-:Y:S02]  /*28010*/  FFMA.FTZ R33, R32, R40, R12 ;  /* 0x0000002820217223 */ /* 0x000fe4000001000c */
[----:B------:R-:W-:Y:S02]  /*28020*/  IMAD.U32 R7, R14, 0x10000, RZ ;  /* 0x000100000e077824 */ /* 0x000fe400078e00ff */
[----:B------:R-:W-:-:S02]  /*28030*/  FMUL.FTZ R12, R10, R15 ;  /* 0x0000000f0a0c7220 */ /* 0x000fc40000410000 */
[----:B------:R-:W-:Y:S01]  /*28040*/  FFMA.FTZ R32, R31, R15, -R13 ;  /* 0x0000000f1f207223 */ /* 0x000fe2000001080d */
[----:B------:R-:W-:Y:S01]  /*28050*/  LOP3.LUT R13, R25, 0xffff0000, RZ, 0xc0, !PT ;  /* 0xffff0000190d7812 */ /* 0x000fe200078ec0ff */
[----:B------:R-:W-:Y:S02]  /*28060*/  IMAD.U32 R14, R29, 0x10000, RZ ;  /* 0x000100001d0e7824 */ /* 0x000fe400078e00ff */
[----:B------:R-:W-:Y:S02]  /*28070*/  FMUL.FTZ R10, R9, R16 ;  /* 0x00000010090a7220 */ /* 0x000fe40000410000 */
[----:B------:R-:W-:Y:S01]  /*28080*/  FFMA.FTZ R31, R31, R26, R12 ;  /* 0x0000001a1f1f7223 */ /* 0x000fe2000001000c */
[----:B------:R-:W-:Y:S01]  /*28090*/  LOP3.LUT R12, R29, 0xffff0000, RZ, 0xc0, !PT ;  /* 0xffff00001d0c7812 */ /* 0x000fe200078ec0ff */
[-C--:B------:R-:W-:Y:S02]  /*280a0*/  FMUL.FTZ R9, R9, R14.reuse ;  /* 0x0000000e09097220 */ /* 0x080fe40000410000 */
[----:B------:R-:W-:-:S02]  /*280b0*/  FFMA.FTZ R26, R30, R14, -R10 ;  /* 0x0000000e1e1a7223 */ /* 0x000fc4000001080a */
[----:B------:R-:W-:Y:S02]  /*280c0*/  FMUL.FTZ R10, R8, R13 ;  /* 0x0000000d080a7220 */ /* 0x000fe40000410000 */
[----:B------:R-:W-:Y:S02]  /*280d0*/  IMAD.U32 R15, R28, 0x10000, RZ ;  /* 0x000100001c0f7824 */ /* 0x000fe400078e00ff */
[----:B------:R-:W-:Y:S02]  /*280e0*/  IMAD.U32 R14, R24, 0x10000, RZ ;  /* 0x00010000180e7824 */ /* 0x000fe400078e00ff */
[----:B------:R-:W-:Y:S01]  /*280f0*/  FFMA.FTZ R25, R30, R16, R9 ;  /* 0x000000101e197223 */ /* 0x000fe20000010009 */
[----:B------:R-:W-:Y:S01]  /*28100*/  LOP3.LUT R16, R28, 0xffff0000, RZ, 0xc0, !PT ;  /* 0xffff00001c107812 */ /* 0x000fe200078ec0ff */
[C---:B------:R-:W-:Y:S01]  /*28110*/  IMAD.U32 R29, R23.reuse, 0x10000, RZ ;  /* 0x00010000171d7824 */ /* 0x040fe200078e00ff */
[----:B------:R-:W-:Y:S01]  /*28120*/  LOP3.LUT R23, R23, 0xffff0000, RZ, 0xc0, !PT ;  /* 0xffff000017177812 */ /* 0x000fe200078ec0ff */
[----:B------:R-:W-:-:S02]  /*28130*/  FMUL.FTZ R9, R8, R12 ;  /* 0x0000000c08097220 */ /* 0x000fc40000410000 */
[----:B------:R-:W-:Y:S02]  /*28140*/  FFMA.FTZ R19, R22, R12, -R10 ;  /* 0x0000000c16137223 */ /* 0x000fe4000001080a */
[C---:B------:R-:W-:Y:S02]  /*28150*/  FMUL.FTZ R10, R7.reuse, R14 ;  /* 0x0000000e070a7220 */ /* 0x040fe40000410000 */
[----:B------:R-:W-:Y:S02]  /*28160*/  FMUL.FTZ R8, R7, R15 ;  /* 0x0000000f07087220 */ /* 0x000fe40000410000 */
[----:B------:R-:W-:Y:S02]  /*28170*/  IMAD.U32 R12, R27, 0x10000, RZ ;  /* 0x000100001b0c7824 */ /* 0x000fe400078e00ff */
[----:B------:R-:W-:Y:S02]  /*28180*/  FMUL.FTZ R7, R3, R29 ;  /* 0x0000001d03077220 */ /* 0x000fe40000410000 */
[----:B------:R-:W-:-:S02]  /*28190*/  FFMA.FTZ R15, R21, R15, -R10 ;  /* 0x0000000f150f7223 */ /* 0x000fc4000001080a */
[----:B------:R-:W-:Y:S01]  /*281a0*/  FFMA.FTZ R14, R21, R14, R8 ;  /* 0x0000000e150e7223 */ /* 0x000fe20000010008 */
[----:B------:R-:W-:Y:S01]  /*281b0*/  LOP3.LUT R21, R24, 0xffff0000, RZ, 0xc0, !PT ;  /* 0xffff000018157812 */ /* 0x000fe200078ec0ff */
[-C--:B------:R-:W-:Y:S02]  /*281c0*/  FMUL.FTZ R3, R3, R12.reuse ;  /* 0x0000000c03037220 */ /* 0x080fe40000410000 */
[----:B------:R-:W-:Y:S01]  /*281d0*/  FFMA.FTZ R10, R17, R12, -R7 ;  /* 0x0000000c110a7223 */ /* 0x000fe20000010807 */
[----:B------:R-:W-:Y:S01]  /*281e0*/  LOP3.LUT R12, R27, 0xffff0000, RZ, 0xc0, !PT ;  /* 0xffff00001b0c7812 */ /* 0x000fe200078ec0ff */
[----:B------:R-:W-:Y:S01]  /*281f0*/  FFMA.FTZ R8, R17, R29, R3 ;  /* 0x0000001d11087223 */ /* 0x000fe20000010003 */
[----:B------:R-:W-:Y:S01]  /*28200*/  F2FP.BF16.PACK_AB R17, R19, R26 ;  /* 0x0000001a1311723e */ /* 0x000fe200000010ff */
[----:B------:R-:W-:Y:S02]  /*28210*/  FMUL.FTZ R3, R4, R21 ;  /* 0x0000001504037220 */ /* 0x000fe40000410000 */
[----:B------:R-:W-:-:S02]  /*28220*/  FFMA.FTZ R13, R22, R13, R9 ;  /* 0x0000000d160d7223 */ /* 0x000fc40000010009 */
[----:B------:R-:W-:Y:S02]  /*28230*/  FMUL.FTZ R4, R4, R16 ;  /* 0x0000001004047220 */ /* 0x000fe40000410000 */
[C---:B------:R-:W-:Y:S01]  /*28240*/  FMUL.FTZ R7, R2.reuse, R23 ;  /* 0x0000001702077220 */ /* 0x040fe20000410000 */
[----:B------:R-:W-:Y:S01]  /*28250*/  F2FP.BF16.PACK_AB R13, R13, R25 ;  /* 0x000000190d0d723e */ /* 0x000fe200000010ff */
        /* <DEDUP_REMOVED lines=9> */
[----:B------:R-:W-:Y:S02]  /*282f0*/  F2FP.BF16.PACK_AB R14, R2, R14 ;  /* 0x0000000e020e723e */ /* 0x000fe400000010ff */
[----:B------:R-:W-:Y:S01]  /*28300*/  F2FP.BF16.PACK_AB R15, R4, R8 ;  /* 0x00000008040f723e */ /* 0x000fe200000010ff */
[----:B------:R1:W-:Y:S04]  /*28310*/  ST.E.128 [R36.64], R16 ;  /* 0x0000001024007985 */ /* 0x0003e8000c101d04 */
[----:B------:R1:W-:Y:S02]  /*28320*/  ST.E.128 [R34.64], R12 ;  /* 0x0000000c22007985 */ /* 0x0003e4000c101d04 */
.L_x_2124:
[----:B------:R-:W-:Y:S05]  /*28330*/  BSYNC B0 ;  /* 0x0000000000007941 */ /* 0x000fea0003800000 */
.L_x_2123:
        /* <DEDUP_REMOVED lines=10> */
[----:B------:R-:W-:Y:S01]  /*283e0*/  LOP3.LUT R2, R9, 0x1c0, RZ, 0xc0, !PT ;  /* 0x000001c009027812 */ /* 0x000fe200078ec0ff */
[----:B------:R-:W-:Y:S01]  /*283f0*/  IMAD.SHL.U32 R9, R3, 0x80, RZ ;  /* 0x0000008003097824 */ /* 0x000fe200078e00ff */
[----:B------:R-:W-:Y:S01]  /*28400*/  LEA.HI R3, R0, R8, RZ, 0x1d ;  /* 0x0000000800037211 */ /* 0x000fe200078fe8ff */
[----:B------:R-:W-:Y:S01]  /*28410*/  IMAD.SHL.U32 R10, R7, 0x40, RZ ;  /* 0x00000040070a7824 */ /* 0x000fe200078e00ff */
[----:B------:R-:W-:Y:S02]  /*28420*/  LOP3.LUT R8, R2, 0x38, R4, 0xf8, !PT ;  /* 0x0000003802087812 */ /* 0x000fe400078ef804 */
[----:B-1----:R-:W-:Y:S02]  /*28430*/  SHF.R.U32.HI R13, RZ, 0x3, R2 ;  /* 0x00000003ff0d7819 */ /* 0x002fe40000011602 */
[----:B------:R-:W-:Y:S02]  /*28440*/  SHF.R.S32.HI R7, RZ, 0x1f, R3 ;  /* 0x0000001fff077819 */ /* 0x000fe40000011403 */
[----:B------:R-:W-:-:S02]  /*28450*/  LOP3.LUT R12, R9, 0xffffe000, RZ, 0xc0, !PT ;  /* 0xffffe000090c7812 */ /* 0x000fc400078ec0ff */
[----:B------:R-:W-:Y:S01]  /*28460*/  LOP3.LUT R9, R8, R13, RZ, 0x3c, !PT ;  /* 0x0000000d08097212 */ /* 0x000fe200078e3cff */
[----:B------:R-:W-:Y:S01]  /*28470*/  IMAD.SHL.U32 R8, R3, 0x8, RZ ;  /* 0x0000000803087824 */ /* 0x000fe200078e00ff */
[----:B------:R-:W-:Y:S02]  /*28480*/  LEA.HI R3, R7, R3, RZ, 0x3 ;  /* 0x0000000307037211 */ /* 0x000fe400078f18ff */
[----:B------:R-:W-:Y:S02]  /*28490*/  LOP3.LUT R4, R10, 0xfffffe00, RZ, 0xc0, !PT ;  /* 0xfffffe000a047812 */ /* 0x000fe400078ec0ff */
[----:B------:R-:W-:Y:S01]  /*284a0*/  LOP3.LUT R7, R2, 0x38, R8, 0xf8, !PT ;  /* 0x0000003802077812 */ /* 0x000fe200078ef808 */
[----:B------:R-:W-:Y:S01]  /*284b0*/  IMAD.SHL.U32 R2, R3, 0x400, RZ ;  /* 0x0000040003027824 */ /* 0x000fe200078e00ff */
[----:B------:R-:W-:Y:S02]  /*284c0*/  IADD3 R9, R9, R12, R4 ;  /* 0x0000000c09097210 */ /* 0x000fe40007ffe004 */
[----:B------:R-:W-:-:S02]  /*284d0*/  LOP3.LUT R3, R7, R13, RZ, 0x3c, !PT ;  /* 0x0000000d07037212 */ /* 0x000fc400078e3cff */
[----:B------:R-:W-:Y:S01]  /*284e0*/  LOP3.LUT R2, R2, 0xffffe000, RZ, 0xc0, !PT ;  /* 0xffffe00002027812 */ /* 0x000fe200078ec0ff */
[----:B-----5:R-:W-:-:S03]  /*284f0*/  IMAD.WIDE.U32 R36, R9, 0x2, R38 ;  /* 0x0000000209247825 */ /* 0x020fc600078e0026 */
[----:B------:R-:W-:Y:S02]  /*28500*/  IADD3 R2, R3, R2, R4 ;  /* 0x0000000203027210 */ /* 0x000fe40007ffe004 */
[----:B----4-:R-:W2:Y:S03]  /*28510*/  LD.E.128 R16, [R36.64] ;  /* 0x0000000424107980 */ /* 0x010ea6000c101d00 */
        /* <DEDUP_REMOVED lines=92> */
.L_x_2122:
[----:B------:R-:W-:Y:S05]  /*28ae0*/  BSYNC B1 ;  /* 0x0000000000017941 */ /* 0x000fea0003800000 */
.L_x_2121:
        /* <DEDUP_REMOVED lines=24> */
[----:B-1---5:R-:W-:-:S03]  /*28c70*/  IMAD.WIDE.U32 R36, R8, 0x2, R38 ;  /* 0x0000000208247825 */ /* 0x022fc600078e0026 */
        /* <DEDUP_REMOVED lines=94> */
.L_x_2128:
[----:B------:R-:W-:Y:S05]  /*29260*/  BSYNC B0 ;  /* 0x0000000000007941 */ /* 0x000fea0003800000 */
.L_x_2127:
        /* <DEDUP_REMOVED lines=122> */
.L_x_2126:
[----:B------:R-:W-:Y:S05]  /*29a10*/  BSYNC B1 ;  /* 0x0000000000017941 */ /* 0x000fea0003800000 */
.L_x_2125:
[----:B------:R-:W-:Y:S01]  /*29a20*/  IADD3 R4, R80, 0x60, RZ ;  /* 0x0000006050047810 */ /* 0x000fe20007ffe0ff */
[----:B------:R-:W-:-:S02]  /*29a30*/  IMAD.MOV.U32 R2, RZ, RZ, R131 ;  /* 0x000000ffff027224 */ /* 0x000fc400078e0083 */
[----:B------:R-:W-:Y:S01]  /*29a40*/  IMAD.MOV.U32 R3, RZ, RZ, 0x0 ;  /* 0x00000000ff037424 */ /* 0x000fe200078e00ff */
[----:B------:R-:W-:-:S13]  /*29a50*/  ISETP.GE.AND P0, PT, R4, R58, PT ;  /* 0x0000003a0400720c */ /* 0x000fda0003f06270 */
[----:B------:R-:W-:Y:S05]  /*29a60*/  @P0 RET.REL.NODEC R2 `(_ZN7cutlass13device_kernelIN5flash19enable_sm80_to_sm89INS1_16FlashAttnFwdSm80INS1_25CollectiveMainloopFwdSm80ILi8ELi1ELb0EN4cute5tupleIJNS5_1CILi128EEENS7_ILi48EEENS7_ILi256EEEEEELi256ENS_10bfloat16_tEfNS_4arch4Sm80ELb0ELb1ELb1ELb1ELb0ELb1ELb1ELb1EEENS1_21CollectiveEpilogueFwdINS6_IJS8_SA_S9_EEENS6_IJNS7_ILi1EEESI_SI_EEESC_SE_Li256ELb1ELb1ELb1ELb0EEENS1_36VarlenDynamicPersistentTileSchedulerILi128ELi48ELi256ELi256ELb1ELb1ELb0ELb1ELb0ELb1EEEEEEEEEvNT_6ParamsE) ;  /* 0xfffd659002000950 */ /* 0x000fea0003c3ffff */
        /* <DEDUP_REMOVED lines=27> */
[----:B------:R-:W-:Y:S02]  /*29c20*/  SHF.R.U64 R20, R94, 0x10, R95 ;  /* 0x000000105e147819 */ /* 0x000fe4000000125f */
[----:B------:R-:W-:Y:S02]  /*29c30*/  PRMT R26, R81, 0x5432, R9 ;  /* 0x00005432511a7816 */ /* 0x000fe40000000009 */
[----:B------:R-:W-:Y:S02]  /*29c40*/  PRMT R33, R123, 0x5432, R2 ;  /* 0x000054327b217816 */ /* 0x000fe40000000002 */
[--C-:B------:R-:W-:Y:S01]  /*29c50*/  SHF.R.U64 R7, R70, 0x10, R71.reuse ;  /* 0x0000001046077819 */ /* 0x100fe20000001247 */
[----:B------:R-:W-:Y:S01]  /*29c60*/  IMAD.U32 R40, R26, 0x10000, RZ ;  /* 0x000100001a287824 */ /* 0x000fe200078e00ff */
[----:B------:R-:W-:-:S02]  /*29c70*/  SHF.R.U32.HI R8, RZ, 0x10, R71 ;  /* 0x00000010ff087819 */ /* 0x000fc40000011647 */
[----:B------:R-:W-:Y:S02]  /*29c80*/  PRMT R24, R122, 0x5432, R20 ;  /* 0x000054327a187816 */ /* 0x000fe40000000014 */
[----:B------:R-:W-:Y:S02]  /*29c90*/  SHF.R.U32.HI R10, RZ, 0x10, R93 ;  /* 0x00000010ff0a7819 */ /* 0x000fe4000001165d */
[----:B------:R-:W-:Y:S02]  /*29ca0*/  SHF.R.U32.HI R3, RZ, 0x10, R69 ;  /* 0x00000010ff037819 */ /* 0x000fe40000011645 */
[C---:B------:R-:W-:Y:S02]  /*29cb0*/  PRMT R28, R124.reuse, 0x5432, R7 ;  /* 0x000054327c1c7816 */ /* 0x040fe40000000007 */
[----:B------:R-:W-:Y:S02]  /*29cc0*/  PRMT R27, R124, 0x5410, R8 ;  /* 0x000054107c1b7816 */ /* 0x000fe40000000008 */
[----:B------:R-:W-:-:S02]  /*29cd0*/  PRMT R25, R81, 0x5410, R10 ;  /* 0x0000541051197816 */ /* 0x000fc4000000000a */
[----:B------:R-:W-:Y:S02]  /*29ce0*/  PRMT R29, R123, 0x5410, R3 ;  /* 0x000054107b1d7816 */ /* 0x000fe40000000003 */
[----:B------:R-:W-:Y:S02]  /*29cf0*/  LOP3.LUT R26, R26, 0xffff0000, RZ, 0xc0, !PT ;  /* 0xffff00001a1a7812 */ /* 0x000fe400078ec0ff */
[----:B------:R-:W-:Y:S02]  /*29d00*/  LOP3.LUT R41, R25, 0xffff0000, RZ, 0xc0, !PT ;  /* 0xffff000019297812 */ /* 0x000fe400078ec0ff */
        /* <DEDUP_REMOVED lines=10> */
[----:B---3--:R-:W-:Y:S01]  /*29db0*/  IMAD.U32 R16, R12, 0x10000, RZ ;  /* 0x000100000c107824 */ /* 0x008fe200078e00ff */
[C---:B------:R-:W-:Y:S01]  /*29dc0*/  LOP3.LUT R7, R14.reuse, 0xffff0000, RZ, 0xc0, !PT ;  /* 0xffff00000e077812 */ /* 0x040fe200078ec0ff */
[----:B------:R-:W-:Y:S01]  /*29dd0*/  IMAD.U32 R19, R33, 0x10000, RZ ;  /* 0x0001000021137824 */ /* 0x000fe200078e00ff */
[----:B------:R-:W-:Y:S01]  /*29de0*/  LOP3.LUT R9, R13, 0xffff0000, RZ, 0xc0, !PT ;  /* 0xffff00000d097812 */ /* 0x000fe200078ec0ff */
[----:B------:R-:W-:Y:S01]  /*29df0*/  IMAD.U32 R8, R14, 0x10000, RZ ;  /* 0x000100000e087824 */ /* 0x000fe200078e00ff */
[----:B------:R-:W-:Y:S01]  /*29e00*/  LOP3.LUT R12, R12, 0xffff0000, RZ, 0xc0, !PT ;  /* 0xffff00000c0c7812 */ /* 0x000fe200078ec0ff */
[----:B------:R-:W-:Y:S01]  /*29e10*/  FMUL.FTZ R14, R16, R40 ;  /* 0x00000028100e7220 */ /* 0x000fe20000410000 */
[----:B------:R-:W-:Y:S01]  /*29e20*/  LOP3.LUT R2, R15, 0xffff0000, RZ, 0xc0, !PT ;  /* 0xffff00000f027812 */ /* 0x000fe200078ec0ff */
[----:B------:R-:W-:-:S02]  /*29e30*/  IMAD.U32 R10, R13, 0x10000, RZ ;  /* 0x000100000d0a7824 */ /* 0x000fc400078e00ff */
[-C--:B------:R-:W-:Y:S01]  /*29e40*/  FMUL.FTZ R13, R16, R19.reuse ;  /* 0x00000013100d7220 */ /* 0x080fe20000410000 */
[----:B------:R-:W-:Y:S01]  /*29e50*/  LOP3.LUT R16, R33, 0xffff0000, RZ, 0xc0, !PT ;  /* 0xffff000021107812 */ /* 0x000fe200078ec0ff */
[C---:B------:R-:W-:Y:S02]  /*29e60*/  FFMA.FTZ R42, R32.reuse, R19, -R14 ;  /* 0x00000013202a7223 */ /* 0x040fe4000001080e */
[----:B------:R-:W-:Y:S02]  /*29e70*/  IMAD.U32 R3, R15, 0x10000, RZ ;  /* 0x000100000f037824 */ /* 0x000fe400078e00ff */
[----:B------:R-:W-:Y:S02]  /*29e80*/  IMAD.U32 R19, R25, 0x10000, RZ ;  /* 0x0001000019137824 */ /* 0x000fe400078e00ff */
[----:B------:R-:W-:Y:S02]  /*29e90*/  IMAD.U32 R15, R29, 0x10000, RZ ;  /* 0x000100001d0f7824 */ /* 0x000fe400078e00ff */
[----:B------:R-:W-:-:S02]  /*29ea0*/  FFMA.FTZ R40, R32, R40, R13 ;  /* 0x0000002820287223 */ /* 0x000fc4000001000d */
[C---:B------:R-:W-:Y:S02]  /*29eb0*/  FMUL.FTZ R14, R12.reuse, R26 ;  /* 0x0000001a0c0e7220 */ /* 0x040fe40000410000 */
[-C--:B------:R-:W-:Y:S02]  /*29ec0*/  FMUL.FTZ R13, R12, R16.reuse ;  /* 0x000000100c0d7220 */ /* 0x080fe40000410000 */
[C---:B------:R-:W-:Y:S02]  /*29ed0*/  FMUL.FTZ R12, R10.reuse, R19 ;  /* 0x000000130a0c7220 */ /* 0x040fe40000410000 */
[----:B------:R-:W-:Y:S02]  /*29ee0*/  FMUL.FTZ R10, R10, R15 ;  /* 0x0000000f0a0a7220 */ /* 0x000fe40000410000 */
[C---:B------:R-:W-:Y:S02]  /*29ef0*/  FFMA.FTZ R33, R31.reuse, R16, -R14 ;  /* 0x000000101f217223 */ /* 0x040fe4000001080e */
[----:B------:R-:W-:-:S02]  /*29f00*/  FFMA.FTZ R32, R31, R26, R13 ;  /* 0x0000001a1f207223 */ /* 0x000fc4000001000d */
[C---:B------:R-:W-:Y:S01]  /*29f10*/  FFMA.FTZ R31, R30.reuse, R15, -R12 ;  /* 0x0000000f1e1f7223 */ /* 0x040fe2000001080c */
[----:B------:R-:W-:Y:S01]  /*29f20*/  LOP3.LUT R12, R29, 0xffff0000, RZ, 0xc0, !PT ;  /* 0xffff00001d0c7812 */ /* 0x000fe200078ec0ff */
[----:B------:R-:W-:Y:S02]  /*29f30*/  FFMA.FTZ R26, R30, R19, R10 ;  /* 0x000000131e1a7223 */ /* 0x000fe4000001000a */
[C---:B------:R-:W-:Y:S02]  /*29f40*/  FMUL.FTZ R10, R9.reuse, R41 ;  /* 0x00000029090a7220 */ /* 0x040fe40000410000 */
[----:B------:R-:W-:Y:S02]  /*29f50*/  IMAD.U32 R16, R24, 0x10000, RZ ;  /* 0x0001000018107824 */ /* 0x000fe400078e00ff */
[----:B------:R-:W-:Y:S02]  /*29f60*/  IMAD.U32 R14, R28, 0x10000, RZ ;  /* 0x000100001c0e7824 */ /* 0x000fe400078e00ff */
[----:B------:R-:W-:-:S02]  /*29f70*/  FMUL.FTZ R9, R9, R12 ;  /* 0x0000000c09097220 */ /* 0x000fc40000410000 */
[----:B------:R-:W-:Y:S02]  /*29f80*/  FFMA.FTZ R25, R22, R12, -R10 ;  /* 0x0000000c16197223 */ /* 0x000fe4000001080a */
[C---:B------:R-:W-:Y:S02]  /*29f90*/  FMUL.FTZ R12, R8.reuse, R16 ;  /* 0x00000010080c7220 */ /* 0x040fe40000410000 */
[C---:B------:R-:W-:Y:S01]  /*29fa0*/  IMAD.U32 R29, R23.reuse, 0x10000, RZ ;  /* 0x00010000171d7824 */ /* 0x040fe200078e00ff */
[----:B------:R-:W-:Y:S01]  /*29fb0*/  LOP3.LUT R23, R23, 0xffff0000, RZ, 0xc0, !PT ;  /* 0xffff000017177812 */ /* 0x000fe200078ec0ff */
[-C--:B------:R-:W-:Y:S02]  /*29fc0*/  FMUL.FTZ R10, R8, R14.reuse ;  /* 0x0000000e080a7220 */ /* 0x080fe40000410000 */
[----:B------:R-:W-:Y:S02]  /*29fd0*/  IMAD.U32 R15, R27, 0x10000, RZ ;  /* 0x000100001b0f7824 */ /* 0x000fe400078e00ff */
[----:B------:R-:W-:Y:S01]  /*29fe0*/  FFMA.FTZ R19, R21, R14, -R12 ;  /* 0x0000000e15137223 */ /* 0x000fe2000001080c */
[----:B------:R-:W-:Y:S01]  /*29ff0*/  LOP3.LUT R12, R27, 0xffff0000, RZ, 0xc0, !PT ;  /* 0xffff00001b0c7812 */ /* 0x000fe200078ec0ff */
[----:B------:R-:W-:-:S02]  /*2a000*/  FMUL.FTZ R8, R3, R29 ;  /* 0x0000001d03087220 */ /* 0x000fc40000410000 */
[----:B------:R-:W-:Y:S01]  /*2a010*/  FFMA.FTZ R14, R21, R16, R10 ;  /* 0x00000010150e7223 */ /* 0x000fe2000001000a */
[----:B------:R-:W-:Y:S01]  /*2a020*/  LOP3.LUT R21, R24, 0xffff0000, RZ, 0xc0, !PT ;  /* 0xffff000018157812 */ /* 0x000fe200078ec0ff */
[----:B------:R-:W-:Y:S01]  /*2a030*/  FMUL.FTZ R3, R3, R15 ;  /* 0x0000000f03037220 */ /* 0x000fe20000410000 */
[----:B------:R-:W-:Y:S01]  /*2a040*/  LOP3.LUT R16, R28, 0xffff0000, RZ, 0xc0, !PT ;  /* 0xffff00001c107812 */ /* 0x000fe200078ec0ff */
[----:B------:R-:W-:Y:S02]  /*2a050*/  FFMA.FTZ R13, R22, R41, R9 ;  /* 0x00000029160d7223 */ /* 0x000fe40000010009 */
[C---:B------:R-:W-:Y:S02]  /*2a060*/  FFMA.FTZ R9, R17.reuse, R29, R3 ;  /* 0x0000001d11097223 */ /* 0x040fe40000010003 */
[----:B------:R-:W-:Y:S01]  /*2a070*/  FFMA.FTZ R15, R17, R15, -R8 ;  /* 0x0000000f110f7223 */ /* 0x000fe20000010808 */
[----:B------:R-:W-:Y:S01]  /*2a080*/  F2FP.BF16.PACK_AB R17, R25, R31 ;  /* 0x0000001f1911723e */ /* 0x000fe200000010ff */
[----:B------:R-:W-:Y:S01]  /*2a090*/  FMUL.FTZ R3, R7, R21 ;  /* 0x0000001507037220 */ /* 0x000fe20000410000 */
[----:B------:R-:W-:Y:S01]  /*2a0a0*/  F2FP.BF16.PACK_AB R13, R13, R26 ;  /* 0x0000001a0d0d723e */ /* 0x000fe200000010ff */
[----:B------:R-:W-:-:S02]  /*2a0b0*/  FMUL.FTZ R7, R7, R16 ;  /* 0x0000001007077220 */ /* 0x000fc40000410000 */
[C---:B------:R-:W-:Y:S02]  /*2a0c0*/  FMUL.FTZ R8, R2.reuse, R23 ;  /* 0x0000001702087220 */ /* 0x040fe40000410000 */
[----:B------:R-:W-:Y:S02]  /*2a0d0*/  FMUL.FTZ R10, R2, R12 ;  /* 0x0000000c020a7220 */ /* 0x000fe40000410000 */
[C---:B------:R-:W-:Y:S01]  /*2a0e0*/  FFMA.FTZ R3, R20.reuse, R16, -R3 ;  /* 0x0000001014037223 */ /* 0x040fe20000010803 */
[----:B------:R-:W-:Y:S01]  /*2a0f0*/  F2FP.BF16.PACK_AB R16, R33, R42 ;  /* 0x0000002a2110723e */ /* 0x000fe200000010ff */
[----:B------:R-:W-:Y:S02]  /*2a100*/  FFMA.FTZ R2, R20, R21, R7 ;  /* 0x0000001514027223 */ /* 0x000fe40000010007 */
[----:B------:R-:W-:Y:S01]  /*2a110*/  FFMA.FTZ R8, R18, R12, -R8 ;  /* 0x0000000c12087223 */ /* 0x000fe20000010808 */
        /* <DEDUP_REMOVED lines=8> */
.L_x_2130:
[----:B------:R-:W-:Y:S05]  /*2a1a0*/  BSYNC B0 ;  /* 0x0000000000007941 */ /* 0x000fea0003800000 */
.L_x_2129:
[----:B------:R-:W-:Y:S01]  /*2a1b0*/  IADD3 R7, R57, 0x40, RZ ;  /* 0x0000004039077810 */ /* 0x000fe20007ffe0ff */
[----:B------:R-:W-:-:S02]  /*2a1c0*/  IMAD.MOV.U32 R2, RZ, RZ, R131 ;  /* 0x000000ffff027224 */ /* 0x000fc400078e0083 */
[----:B------:R-:W-:Y:S01]  /*2a1d0*/  IMAD.MOV.U32 R3, RZ, RZ, 0x0 ;  /* 0x00000000ff037424 */ /* 0x000fe200078e00ff */
[----:B------:R-:W-:-:S13]  /*2a1e0*/  ISETP.GE.AND P0, PT, R7, R0, PT ;  /* 0x000000000700720c */ /* 0x000fda0003f06270 */
[----:B------:R-:W-:Y:S05]  /*2a1f0*/  @P0 RET.REL.NODEC R2 `(_ZN7cutlass13device_kernelIN5flash19enable_sm80_to_sm89INS1_16FlashAttnFwdSm80INS1_25CollectiveMainloopFwdSm80ILi8ELi1ELb0EN4cute5tupleIJNS5_1CILi128EEENS7_ILi48EEENS7_ILi256EEEEEELi256ENS_10bfloat16_tEfNS_4arch4Sm80ELb0ELb1ELb1ELb1ELb0ELb1ELb1ELb1EEENS1_21CollectiveEpilogueFwdINS6_IJS8_SA_S9_EEENS6_IJNS7_ILi1EEESI_SI_EEESC_SE_Li256ELb1ELb1ELb1ELb0EEENS1_36VarlenDynamicPersistentTileSchedulerILi128ELi48ELi256ELi256ELb1ELb1ELb0ELb1ELb0ELb1EEEEEEEEEvNT_6ParamsE) ;  /* 0xfffd5e0002000950 */ /* 0x000fea0003c3ffff */
[----:B------:R-:W-:Y:S01]  /*2a200*/  SHF.R.S32.HI R2, RZ, 0x1f, R7 ;  /* 0x0000001fff027819 */ /* 0x000fe20000011407 */
[----:B------:R-:W-:Y:S01]  /*2a210*/  IMAD.SHL.U32 R9, R4, 0x40, RZ ;  /* 0x0000004004097824 */ /* 0x000fe200078e00ff */
[----:B------:R-:W-:Y:S02]  /*2a220*/  SHF.R.S32.HI R10, RZ, 0x1f, R4 ;  /* 0x0000001fff0a7819 */ /* 0x000fe40000011404 */
[CC--:B------:R-:W-:Y:S02]  /*2a230*/  LEA.HI R3, R2.reuse, R7.reuse, RZ, 0x3 ;  /* 0x0000000702037211 */ /* 0x0c0fe400078f18ff */
[----:B------:R-:W-:Y:S02]  /*2a240*/  LEA.HI R7, R2, R7, RZ, 0x6 ;  /* 0x0000000702077211 */ /* 0x000fe400078f30ff */
[----:B------:R-:W-:Y:S02]  /*2a250*/  SHF.R.S32.HI R8, RZ, 0x3, R3 ;  /* 0x00000003ff087819 */ /* 0x000fe40000011403 */
[----:B------:R-:W-:-:S02]  /*2a260*/  LOP3.LUT R2, R9, 0x1c0, RZ, 0xc0, !PT ;  /* 0x000001c009027812 */ /* 0x000fc400078ec0ff */
[----:B------:R-:W-:Y:S01]  /*2a270*/  LEA.HI R9, R10, R4, RZ, 0x3 ;  /* 0x000000040a097211 */ /* 0x000fe200078f18ff */
[----:B------:R-:W-:Y:S01]  /*2a280*/  IMAD.SHL.U32 R4, R7, 0x80, RZ ;  /* 0x0000008007047824 */ /* 0x000fe200078e00ff */
[----:B------:R-:W-:Y:S02]  /*2a290*/  LEA.HI R0, R0, R8, RZ, 0x1d ;  /* 0x0000000800007211 */ /* 0x000fe400078fe8ff */
[----:B------:R-:W-:Y:S01]  /*2a2a0*/  LOP3.LUT R7, R2, 0x38, R3, 0xf8, !PT ;  /* 0x0000003802077812 */ /* 0x000fe200078ef803 */
[----:B------:R-:W-:Y:S01]  /*2a2b0*/  IMAD.SHL.U32 R3, R9, 0x40, RZ ;  /* 0x0000004009037824 */ /* 0x000fe200078e00ff */
[----:B------:R-:W-:Y:S02]  /*2a2c0*/  SHF.R.S32.HI R8, RZ, 0x1f, R0 ;  /* 0x0000001fff087819 */ /* 0x000fe40000011400 */
[----:B------:R-:W-:Y:S01]  /*2a2d0*/  LOP3.LUT R9, R4, 0xffffe000, RZ, 0xc0, !PT ;  /* 0xffffe00004097812 */ /* 0x000fe200078ec0ff */
[----:B------:R-:W-:Y:S01]  /*2a2e0*/  IMAD.SHL.U32 R4, R0, 0x8, RZ ;  /* 0x0000000800047824 */ /* 0x000fe200078e00ff */
[----:B------:R-:W-:-:S02]  /*2a2f0*/  LEA.HI R0, R8, R0, RZ, 0x3 ;  /* 0x0000000008007211 */ /* 0x000fc400078f18ff */
[----:B------:R-:W-:Y:S02]  /*2a300*/  SHF.R.U32.HI R10, RZ, 0x3, R2 ;  /* 0x00000003ff0a7819 */ /* 0x000fe40000011602 */
[----:B------:R-:W-:Y:S01]  /*2a310*/  LOP3.LUT R2, R2, 0x38, R4, 0xf8, !PT ;  /* 0x0000003802027812 */ /* 0x000fe200078ef804 */
[----:B------:R-:W-:Y:S01]  /*2a320*/  IMAD.SHL.U32 R0, R0, 0x400, RZ ;  /* 0x0000040000007824 */ /* 0x000fe200078e00ff */
[----:B------:R-:W-:Y:S02]  /*2a330*/  LOP3.LUT R3, R3, 0xfffffe00, RZ, 0xc0, !PT ;  /* 0xfffffe0003037812 */ /* 0x000fe400078ec0ff */
[-C--:B------:R-:W-:Y:S02]  /*2a340*/  LOP3.LUT R7, R7, R10.reuse, RZ, 0x3c, !PT ;  /* 0x0000000a07077212 */ /* 0x080fe400078e3cff */
[----:B------:R-:W-:Y:S02]  /*2a350*/  LOP3.LUT R2, R2, R10, RZ, 0x3c, !PT ;  /* 0x0000000a02027212 */ /* 0x000fe400078e3cff */
[----:B------:R-:W-:-:S02]  /*2a360*/  LOP3.LUT R0, R0, 0xffffe000, RZ, 0xc0, !PT ;  /* 0xffffe00000007812 */ /* 0x000fc400078ec0ff */
[--C-:B------:R-:W-:Y:S02]  /*2a370*/  IADD3 R7, R7, R9, R3.reuse ;  /* 0x0000000907077210 */ /* 0x100fe40007ffe003 */
[----:B------:R-:W-:-:S03]  /*2a380*/  IADD3 R0, R2, R0, R3 ;  /* 0x0000000002007210 */ /* 0x000fc60007ffe003 */
[----:B-1---5:R-:W-:-:S04]  /*2a390*/  IMAD.WIDE.U32 R34, R7, 0x2, R38 ;  /* 0x0000000207227825 */ /* 0x022fc800078e0026 */
[----:B------:R-:W-:Y:S01]  /*2a3a0*/  IMAD.WIDE.U32 R32, R0, 0x2, R38 ;  /* 0x0000000200207825 */ /* 0x000fe200078e0026 */
[----:B----4-:R-:W2:Y:S04]  /*2a3b0*/  LD.E.128 R16, [R34.64] ;  /* 0x0000000422107980 */ /* 0x010ea8000c101d00 */
[----:B------:R-:W3:Y:S01]  /*2a3c0*/  LD.E.128 R12, [R32.64] ;  /* 0x00000004200c7980 */ /* 0x000ee2000c101d00 */
[----:B------:R-:W-:Y:S02]  /*2a3d0*/  SHF.R.U64 R7, R96, 0x10, R97 ;  /* 0x0000001060077819 */ /* 0x000fe40000001261 */
[----:B------:R-:W-:Y:S02]  /*2a3e0*/  SHF.R.U64 R0, R100, 0x10, R101 ;  /* 0x0000001064007819 */ /* 0x000fe40000001265 */
[----:B------:R-:W-:-:S02]  /*2a3f0*/  PRMT R23, R125, 0x5432, R7 ;  /* 0x000054327d177816 */ /* 0x000fc40000000007 */
[----:B------:R-:W-:Y:S02]  /*2a400*/  SHF.R.U32.HI R4, RZ, 0x10, R103 ;  /* 0x00000010ff047819 */ /* 0x000fe40000011667 */
[----:B------:R-:W-:Y:S01]  /*2a410*/  PRMT R30, R127, 0x5432, R0 ;  /* 0x000054327f1e7816 */ /* 0x000fe20000000000 */
[----:B------:R-:W-:Y:S01]  /*2a420*/  IMAD.U32 R31, R23, 0x10000, RZ ;  /* 0x00010000171f7824 */ /* 0x000fe200078e00ff */
[----:B------:R-:W-:Y:S02]  /*2a430*/  SHF.R.U32.HI R22, RZ, 0x10, R97 ;  /* 0x00000010ff167819 */ /* 0x000fe40000011661 */
[----:B------:R-:W-:Y:S02]  /*2a440*/  SHF.R.U32.HI R2, RZ, 0x10, R101 ;  /* 0x00000010ff027819 */ /* 0x000fe40000011665 */
[----:B------:R-:W-:Y:S02]  /*2a450*/  PRMT R24, R129, 0x5410, R4 ;  /* 0x0000541081187816 */ /* 0x000fe40000000004 */
[----:B------:R-:W-:-:S02]  /*2a460*/  SHF.R.U64 R3, R102, 0x10, R103 ;  /* 0x0000001066037819 */ /* 0x000fc40000001267 */
[----:B------:R-:W-:Y:S02]  /*2a470*/  PRMT R22, R125, 0x5410, R22 ;  /* 0x000054107d167816 */ /* 0x000fe40000000016 */
[----:B------:R-:W-:Y:S02]  /*2a480*/  LOP3.LUT R23, R23, 0xffff0000, RZ, 0xc0, !PT ;  /* 0xffff000017177812 */ /* 0x000fe400078ec0ff */
[----:B------:R-:W-:Y:S02]  /*2a490*/  PRMT R26, R127, 0x5410, R2 ;  /* 0x000054107f1a7816 */ /* 0x000fe40000000002 */
[----:B------:R-:W-:Y:S02]  /*2a4a0*/  PRMT R25, R129, 0x5432, R3 ;  /* 0x0000543281197816 */ /* 0x000fe40000000003 */
[--C-:B------:R-:W-:Y:S02]  /*2a4b0*/  SHF.R.U64 R21, R98, 0x10, R99.reuse ;  /* 0x0000001062157819 */ /* 0x100fe40000001263 */
[----:B------:R-:W-:-:S02]  /*2a4c0*/  SHF.R.U32.HI R20, RZ, 0x10, R99 ;  /* 0x00000010ff147819 */ /* 0x000fc40000011663 */
[C---:B------:R-:W-:Y:S02]  /*2a4d0*/  PRMT R21, R126.reuse, 0x5432, R21 ;  /* 0x000054327e157816 */ /* 0x040fe40000000015 */
[----:B------:R-:W-:Y:S01]  /*2a4e0*/  PRMT R20, R126, 0x5410, R20 ;  /* 0x000054107e147816 */ /* 0x000fe20000000014 */
[C---:B--2---:R-:W-:Y:S01]  /*2a4f0*/  IMAD.U32 R29, R16.reuse, 0x10000, RZ ;  /* 0x00010000101d7824 */ /* 0x044fe200078e00ff */
[----:B------:R-:W-:Y:S01]  /*2a500*/  LOP3.LUT R28, R16, 0xffff0000, RZ, 0xc0, !PT ;  /* 0xffff0000101c7812 */ /* 0x000fe200078ec0ff */
[C---:B------:R-:W-:Y:S01]  /*2a510*/  IMAD.U32 R16, R18.reuse, 0x10000, RZ ;  /* 0x0001000012107824 */ /* 0x040fe200078e00ff */
[----:B------:R-:W-:Y:S01]  /*2a520*/  LOP3.LUT R10, R18, 0xffff0000, RZ, 0xc0, !PT ;  /* 0xffff0000120a7812 */ /* 0x000fe200078ec0ff */
[C---:B---3--:R-:W-:Y:S01]  /*2a530*/  IMAD.U32 R8, R12.reuse, 0x10000, RZ ;  /* 0x000100000c087824 */ /* 0x048fe200078e00ff */
[C---:B------:R-:W-:Y:S01]  /*2a540*/  LOP3.LUT R18, R19.reuse, 0xffff0000, RZ, 0xc0, !PT ;  /* 0xffff000013127812 */ /* 0x040fe200078ec0ff */
[----:B------:R-:W-:Y:S01]  /*2a550*/  IMAD.U32 R9, R19, 0x10000, RZ ;  /* 0x0001000013097824 */ /* 0x000fe200078e00ff */
[----:B------:R-:W-:Y:S01]  /*2a560*/  LOP3.LUT R7, R12, 0xffff0000, RZ, 0xc0, !PT ;  /* 0xffff00000c077812 */ /* 0x000fe200078ec0ff */
[C---:B------:R-:W-:Y:S01]  /*2a570*/  IMAD.U32 R4, R13.reuse, 0x10000, RZ ;  /* 0x000100000d047824 */ /* 0x040fe200078e00ff */
[----:B------:R-:W-:Y:S01]  /*2a580*/  LOP3.LUT R12, R13, 0xffff0000, RZ, 0xc0, !PT ;  /* 0xffff00000d0c7812 */ /* 0x000fe200078ec0ff */
[C---:B------:R-:W-:Y:S01]  /*2a590*/  IMAD.U32 R19, R30.reuse, 0x10000, RZ ;  /* 0x000100001e137824 */ /* 0x040fe200078e00ff */
[----:B------:R-:W-:Y:S01]  /*2a5a0*/  LOP3.LUT R30, R30, 0xffff0000, RZ, 0xc0, !PT ;  /* 0xffff00001e1e7812 */ /* 0x000fe200078ec0ff */
[----:B------:R-:W-:Y:S01]  /*2a5b0*/  FMUL.FTZ R13, R8, R31 ;  /* 0x0000001f080d7220 */ /* 0x000fe20000410000 */
[----:B------:R-:W-:Y:S01]  /*2a5c0*/  LOP3.LUT R2, R14, 0xffff0000, RZ, 0xc0, !PT ;  /* 0xffff00000e027812 */ /* 0x000fe200078ec0ff */
[----:B------:R-:W-:-:S02]  /*2a5d0*/  FMUL.FTZ R8, R8, R19 ;  /* 0x0000001308087220 */ /* 0x000fc40000410000 */
[----:B------:R-:W-:Y:S01]  /*2a5e0*/  IMAD.U32 R3, R14, 0x10000, RZ ;  /* 0x000100000e037824 */ /* 0x000fe200078e00ff */
[----:B------:R-:W-:Y:S01]  /*2a5f0*/  LOP3.LUT R14, R15, 0xffff0000, RZ, 0xc0, !PT ;  /* 0xffff00000f0e7812 */ /* 0x000fe200078ec0ff */
[----:B------:R-:W-:Y:S02]  /*2a600*/  FFMA.FTZ R36, R29, R19, -R13 ;  /* 0x000000131d247223 */ /* 0x000fe4000001080d */
[----:B------:R-:W-:Y:S02]  /*2a610*/  IMAD.U32 R0, R15, 0x10000, RZ ;  /* 0x000100000f007824 */ /* 0x000fe400078e00ff */
[----:B------:R-:W-:Y:S02]  /*2a620*/  IMAD.U32 R19, R22, 0x10000, RZ ;  /* 0x0001000016137824 */ /* 0x000fe400078e00ff */
[----:B------:R-:W-:Y:S02]  /*2a630*/  FMUL.FTZ R13, R7, R23 ;  /* 0x00000017070d7220 */ /* 0x000fe40000410000 */
[----:B------:R-:W-:-:S02]  /*2a640*/  IMAD.U32 R15, R26, 0x10000, RZ ;  /* 0x000100001a0f7824 */ /* 0x000fc400078e00ff */
[----:B------:R-:W-:Y:S02]  /*2a650*/  FFMA.FTZ R29, R29, R31, R8 ;  /* 0x0000001f1d1d7223 */ /* 0x000fe40000010008 */
[-C--:B------:R-:W-:Y:S02]  /*2a660*/  FMUL.FTZ R8, R7, R30.reuse ;  /* 0x0000001e07087220 */ /* 0x080fe40000410000 */
[C---:B------:R-:W-:Y:S01]  /*2a670*/  IMAD.U32 R27, R17.reuse, 0x10000, RZ ;  /* 0x00010000111b7824 */ /* 0x040fe200078e00ff */
[----:B------:R-:W-:Y:S01]  /*2a680*/  LOP3.LUT R17, R17, 0xffff0000, RZ, 0xc0, !PT ;  /* 0xffff000011117812 */ /* 0x000fe200078ec0ff */
[----:B------:R-:W-:Y:S01]  /*2a690*/  FFMA.FTZ R30, R28, R30, -R13 ;  /* 0x0000001e1c1e7223 */ /* 0x000fe2000001080d */
[----:B------:R-:W-:Y:S01]  /*2a6a0*/  LOP3.LUT R13, R22, 0xffff0000, RZ, 0xc0, !PT ;  /* 0xffff0000160d7812 */ /* 0x000fe200078ec0ff */
[C---:B------:R-:W-:Y:S02]  /*2a6b0*/  FMUL.FTZ R7, R4.reuse, R19 ;  /* 0x0000001304077220 */ /* 0x040fe40000410000 */
[----:B------:R-:W-:-:S02]  /*2a6c0*/  FMUL.FTZ R4, R4, R15 ;  /* 0x0000000f04047220 */ /* 0x000fc40000410000 */
[----:B------:R-:W-:Y:S01]  /*2a6d0*/  FFMA.FTZ R28, R28, R23, R8 ;  /* 0x000000171c1c7223 */ /* 0x000fe20000010008 */
[----:B------:R-:W-:Y:S01]  /*2a6e0*/  LOP3.LUT R8, R26, 0xffff0000, RZ, 0xc0, !PT ;  /* 0xffff00001a087812 */ /* 0x000fe200078ec0ff */
[C---:B------:R-:W-:Y:S02]  /*2a6f0*/  FFMA.FTZ R23, R27.reuse, R15, -R7 ;  /* 0x0000000f1b177223 */ /* 0x040fe40000010807 */
[----:B------:R-:W-:Y:S02]  /*2a700*/  FFMA.FTZ R27, R27, R19, R4 ;  /* 0x000000131b1b7223 */ /* 0x000fe40000010004 */
[----:B------:R-:W-:Y:S02]  /*2a710*/  FMUL.FTZ R4, R12, R13 ;  /* 0x0000000d0c047220 */ /* 0x000fe40000410000 */
[C---:B------:R-:W-:Y:S01]  /*2a720*/  IMAD.U32 R19, R25.reuse, 0x10000, RZ ;  /* 0x0001000019137824 */ /* 0x040fe200078e00ff */
[----:B------:R-:W-:Y:S01]  /*2a730*/  LOP3.LUT R25, R25, 0xffff0000, RZ, 0xc0, !PT ;  /* 0xffff000019197812 */ /* 0x000fe200078ec0ff */
[C---:B------:R-:W-:Y:S01]  /*2a740*/  IMAD.U32 R22, R21.reuse, 0x10000, RZ ;  /* 0x0001000015167824 */ /* 0x040fe200078e00ff */
[----:B------:R-:W-:Y:S01]  /*2a750*/  LOP3.LUT R21, R21, 0xffff0000, RZ, 0xc0, !PT ;  /* 0xffff000015157812 */ /* 0x000fe200078ec0ff */
[C---:B------:R-:W-:Y:S01]  /*2a760*/  IMAD.U32 R26, R20.reuse, 0x10000, RZ ;  /* 0x00010000141a7824 */ /* 0x040fe200078e00ff */
[----:B------:R-:W-:Y:S01]  /*2a770*/  LOP3.LUT R20, R20, 0xffff0000, RZ, 0xc0, !PT ;  /* 0xffff000014147812 */ /* 0x000fe200078ec0ff */
[----:B------:R-:W-:-:S02]  /*2a780*/  FMUL.FTZ R12, R12, R8 ;  /* 0x000000080c0c7220 */ /* 0x000fc40000410000 */
[C---:B------:R-:W-:Y:S01]  /*2a790*/  IMAD.U32 R15, R24.reuse, 0x10000, RZ ;  /* 0x00010000180f7824 */ /* 0x040fe200078e00ff */
[----:B------:R-:W-:Y:S01]  /*2a7a0*/  LOP3.LUT R24, R24, 0xffff0000, RZ, 0xc0, !PT ;  /* 0xffff000018187812 */ /* 0x000fe200078ec0ff */
[----:B------:R-:W-:Y:S02]  /*2a7b0*/  FFMA.FTZ R8, R17, R8, -R4 ;  /* 0x0000000811087223 */ /* 0x000fe40000010804 */
[C---:B------:R-:W-:Y:S02]  /*2a7c0*/  FMUL.FTZ R7, R3.reuse, R22 ;  /* 0x0000001603077220 */ /* 0x040fe40000410000 */
[----:B------:R-:W-:Y:S02]  /*2a7d0*/  FMUL.FTZ R4, R3, R19 ;  /* 0x0000001303047220 */ /* 0x000fe40000410000 */
[C---:B------:R-:W-:Y:S02]  /*2a7e0*/  FMUL.FTZ R3, R0.reuse, R26 ;  /* 0x0000001a00037220 */ /* 0x040fe40000410000 */
[----:B------:R-:W-:-:S02]  /*2a7f0*/  FMUL.FTZ R0, R0, R15 ;  /* 0x0000000f00007220 */ /* 0x000fc40000410000 */
[C---:B------:R-:W-:Y:S02]  /*2a800*/  FFMA.FTZ R3, R9.reuse, R15, -R3 ;  /* 0x0000000f09037223 */ /* 0x040fe40000010803 */
[----:B------:R-:W-:Y:S02]  /*2a810*/  FFMA.FTZ R7, R16, R19, -R7 ;  /* 0x0000001310077223 */ /* 0x000fe40000010807 */
[----:B------:R-:W-:Y:S02]  /*2a820*/  FFMA.FTZ R9, R9, R26, R0 ;  /* 0x0000001a09097223 */ /* 0x000fe40000010000 */
[----:B------:R-:W-:Y:S02]  /*2a830*/  FMUL.FTZ R0, R2, R21 ;  /* 0x0000001502007220 */ /* 0x000fe40000410000 */
[----:B------:R-:W-:Y:S02]  /*2a840*/  FMUL.FTZ R19, R14, R20 ;  /* 0x000000140e137220 */ /* 0x000fe40000410000 */
[----:B------:R-:W-:-:S02]  /*2a850*/  FMUL.FTZ R2, R2, R25 ;  /* 0x0000001902027220 */ /* 0x000fc40000410000 */
[-C--:B------:R-:W-:Y:S02]  /*2a860*/  FMUL.FTZ R15, R14, R24.reuse ;  /* 0x000000180e0f7220 */ /* 0x080fe40000410000 */
[----:B------:R-:W-:Y:S02]  /*2a870*/  FFMA.FTZ R0, R10, R25, -R0 ;  /* 0x000000190a007223 */ /* 0x000fe40000010800 */
[----:B------:R-:W-:Y:S02]  /*2a880*/  FFMA.FTZ R19, R18, R24, -R19 ;  /* 0x0000001812137223 */ /* 0x000fe40000010813 */
[----:B------:R-:W-:Y:S01]  /*2a890*/  FFMA.FTZ R13, R17, R13, R12 ;  /* 0x0000000d110d7223 */ /* 0x000fe2000001000c */
[----:B------:R-:W-:Y:S01]  /*2a8a0*/  F2FP.BF16.PACK_AB R17, R8, R23 ;  /* 0x000000170811723e */ /* 0x000fe200000010ff */
[----:B------:R-:W-:Y:S01]  /*2a8b0*/  FFMA.FTZ R4, R16, R22, R4 ;  /* 0x0000001610047223 */ /* 0x000fe20000010004 */
[----:B------:R-:W-:Y:S01]  /*2a8c0*/  F2FP.BF16.PACK_AB R16, R30, R36 ;  /* 0x000000241e10723e */ /* 0x000fe200000010ff */
[----:B------:R-:W-:Y:S01]  /*2a8d0*/  FFMA.FTZ R14, R10, R21, R2 ;  /* 0x000000150a0e7223 */ /* 0x000fe20000010002 */
[----:B------:R-:W-:Y:S01]  /*2a8e0*/  F2FP.BF16.PACK_AB R19, R19, R3 ;  /* 0x000000031313723e */ /* 0x000fe200000010ff */
[----:B------:R-:W-:Y:S01]  /*2a8f0*/  FFMA.FTZ R15, R18, R20, R15 ;  /* 0x00000014120f7223 */ /* 0x000fe2000001000f */
[----:B------:R-:W-:Y:S01]  /*2a900*/  F2FP.BF16.PACK_AB R18, R0, R7 ;  /* 0x000000070012723e */ /* 0x000fe200000010ff */
[----:B------:R-:W-:Y:S01]  /*2a910*/  IMAD.MOV.U32 R2, RZ, RZ, R131 ;  /* 0x000000ffff027224 */ /* 0x000fe200078e0083 */
[----:B------:R-:W-:Y:S01]  /*2a920*/  F2FP.BF16.PACK_AB R12, R28, R29 ;  /* 0x0000001d1c0c723e */ /* 0x000fe200000010ff */
[----:B------:R-:W-:Y:S01]  /*2a930*/  IMAD.MOV.U32 R3, RZ, RZ, 0x0 ;  /* 0x00000000ff037424 */ /* 0x000fe200078e00ff */
[----:B------:R-:W-:Y:S01]  /*2a940*/  F2FP.BF16.PACK_AB R13, R13, R27 ;  /* 0x0000001b0d0d723e */ /* 0x000fe200000010ff */
[----:B------:R1:W-:Y:S01]  /*2a950*/  ST.E.128 [R34.64], R16 ;  /* 0x0000001022007985 */ /* 0x0003e2000c101d04 */
[----:B------:R-:W-:-:S02]  /*2a960*/  F2FP.BF16.PACK_AB R14, R14, R4 ;  /* 0x000000040e0e723e */ /* 0x000fc400000010ff */
[----:B------:R-:W-:-:S05]  /*2a970*/  F2FP.BF16.PACK_AB R15, R15, R9 ;  /* 0x000000090f0f723e */ /* 0x000fca00000010ff */
[----:B------:R1:W-:Y:S01]  /*2a980*/  ST.E.128 [R32.64], R12 ;  /* 0x0000000c20007985 */ /* 0x0003e2000c101d04 */
[----:B------:R-:W-:Y:S05]  /*2a990*/  RET.REL.NODEC R2 `(_ZN7cutlass13device_kernelIN5flash19enable_sm80_to_sm89INS1_16FlashAttnFwdSm80INS1_25CollectiveMainloopFwdSm80ILi8ELi1ELb0EN4cute5tupleIJNS5_1CILi128EEENS7_ILi48EEENS7_ILi256EEEEEELi256ENS_10bfloat16_tEfNS_4arch4Sm80ELb0ELb1ELb1ELb1ELb0ELb1ELb1ELb1EEENS1_21CollectiveEpilogueFwdINS6_IJS8_SA_S9_EEENS6_IJNS7_ILi1EEESI_SI_EEESC_SE_Li256ELb1ELb1ELb1ELb0EEENS1_36VarlenDynamicPersistentTileSchedulerILi128ELi48ELi256ELi256ELb1ELb1ELb0ELb1ELb0ELb1EEEEEEEEEvNT_6ParamsE) ;  /* 0xfffd566002007950 */ /* 0x000fea0003c3ffff */
.L_x_2057:
[----:B------:R-:W-:Y:S01]  /*2a9a0*/  IMAD.MOV.U32 R12, RZ, RZ, R31 ;  /* 0x000000ffff0c7224 */ /* 0x000fe200078e001f */
[----:B------:R-:W-:Y:S01]  /*2a9b0*/  MOV R3, 0x181f ;  /* 0x0000181f00037802 */ /* 0x000fe20000000f00 */
[----:B------:R-:W-:Y:S01]  /*2a9c0*/  IMAD.MOV.U32 R10, RZ, RZ, RZ ;  /* 0x000000ffff0a7224 */ /* 0x000fe200078e00ff */
[----:B------:R-:W-:Y:S02]  /*2a9d0*/  MOV R172, 0xffffffff ;  /* 0xffffffff00ac7802 */ /* 0x000fe40000000f00 */
[----:B------:R-:W-:Y:S02]  /*2a9e0*/  MOV R2, 0x2aa00 ;  /* 0x0002aa0000027802 */ /* 0x000fe40000000f00 */
[----:B------:R-:W-:Y:S05]  /*2a9f0*/  CALL.REL.NOINC `($__internal_39_$__cuda_sm70_shflsync_idx_p) ;  /* 0x00000f3000007944 */ /* 0x000fea0003c00000 */
[----:B------:R-:W-:Y:S01]  /*2aa00*/  MOV R7, R13 ;  /* 0x0000000d00077202 */ /* 0x000fe20000000f00 */
[----:B------:R-:W-:Y:S05]  /*2aa10*/  BRA `(.L_x_2131) ;  /* 0xffff63e000007947 */ /* 0x000fea000383ffff */
.L_x_2058:
[----:B------:R-:W-:Y:S01]  /*2aa20*/  IMAD.MOV.U32 R12, RZ, RZ, R33 ;  /* 0x000000ffff0c7224 */ /* 0x000fe200078e0021 */
[----:B------:R-:W-:Y:S01]  /*2aa30*/  MOV R3, 0x181f ;  /* 0x0000181f00037802 */ /* 0x000fe20000000f00 */
[----:B------:R-:W-:Y:S01]  /*2aa40*/  IMAD.MOV.U32 R10, RZ, RZ, RZ ;  /* 0x000000ffff0a7224 */ /* 0x000fe200078e00ff */
[----:B------:R-:W-:-:S02]  /*2aa50*/  MOV R172, 0xffffffff ;  /* 0xffffffff00ac7802 */ /* 0x000fc40000000f00 */
[----:B------:R-:W-:Y:S02]  /*2aa60*/  MOV R2, 0x2aa80 ;  /* 0x0002aa8000027802 */ /* 0x000fe40000000f00 */
[----:B-12---:R-:W-:Y:S05]  /*2aa70*/  CALL.REL.NOINC `($__internal_39_$__cuda_sm70_shflsync_idx_p) ;  /* 0x00000eb000007944 */ /* 0x006fea0003c00000 */
[----:B------:R-:W-:Y:S01]  /*2aa80*/  IMAD.MOV.U32 R12, RZ, RZ, R30 ;  /* 0x000000ffff0c7224 */ /* 0x000fe200078e001e */
[----:B------:R-:W-:Y:S01]  /*2aa90*/  MOV R3, 0x181f ;  /* 0x0000181f00037802 */ /* 0x000fe20000000f00 */
[----:B------:R-:W-:Y:S01]  /*2aaa0*/  IMAD.MOV.U32 R10, RZ, RZ, RZ ;  /* 0x000000ffff0a7224 */ /* 0x000fe200078e00ff */
[----:B------:R-:W-:Y:S01]  /*2aab0*/  MOV R8, R13 ;  /* 0x0000000d00087202 */ /* 0x000fe20000000f00 */
[----:B------:R-:W-:Y:S01]  /*2aac0*/  IMAD.MOV.U32 R172, RZ, RZ, -0x1 ;  /* 0xffffffffffac7424 */ /* 0x000fe200078e00ff */
[----:B------:R-:W-:Y:S02]  /*2aad0*/  MOV R9, R7 ;  /* 0x0000000700097202 */ /* 0x000fe40000000f00 */
        /* <DEDUP_REMOVED lines=11> */
.L_x_2061:
[----:B------:R-:W-:Y:S01]  /*2ab90*/  IMAD.MOV.U32 R12, RZ, RZ, R31 ;  /* 0x000000ffff0c7224 */ /* 0x000fe200078e001f */
[----:B------:R-:W-:Y:S01]  /*2aba0*/  MOV R3, 0x181f ;  /* 0x0000181f00037802 */ /* 0x000fe20000000f00 */
[----:B------:R-:W-:Y:S01]  /*2abb0*/  IMAD.MOV.U32 R10, RZ, RZ, 0x1 ;  /* 0x00000001ff0a7424 */ /* 0x000fe200078e00ff */
[----:B------:R-:W-:-:S02]  /*2abc0*/  MOV R172, 0xffffffff ;  /* 0xffffffff00ac7802 */ /* 0x000fc40000000f00 */
[----:B------:R-:W-:Y:S02]  /*2abd0*/  MOV R2, 0x2abf0 ;  /* 0x0002abf000027802 */ /* 0x000fe40000000f00 */
[----:B---3--:R-:W-:Y:S05]  /*2abe0*/  CALL.REL.NOINC `($__internal_39_$__cuda_sm70_shflsync_idx_p) ;  /* 0x00000d4000007944 */ /* 0x008fea0003c00000 */
[----:B------:R-:W-:Y:S01]  /*2abf0*/  IMAD.MOV.U32 R7, RZ, RZ, R13 ;  /* 0x000000ffff077224 */ /* 0x000fe200078e000d */
[----:B------:R-:W-:Y:S01]  /*2ac00*/  MOV R12, R33 ;  /* 0x00000021000c7202 */ /* 0x000fe20000000f00 */
[----:B------:R-:W-:Y:S01]  /*2ac10*/  IMAD.MOV.U32 R10, RZ, RZ, 0x1 ;  /* 0x00000001ff0a7424 */ /* 0x000fe200078e00ff */
[----:B------:R-:W-:Y:S01]  /*2ac20*/  MOV R3, 0x181f ;  /* 0x0000181f00037802 */ /* 0x000fe20000000f00 */
[----:B------:R-:W-:Y:S01]  /*2ac30*/  IMAD.MOV.U32 R172, RZ, RZ, -0x1 ;  /* 0xffffffffffac7424 */ /* 0x000fe200078e00ff */
[----:B------:R-:W-:Y:S02]  /*2ac40*/  MOV R2, 0x2ac60 ;  /* 0x0002ac6000027802 */ /* 0x000fe40000000f00 */
[----:B------:R-:W-:Y:S05]  /*2ac50*/  CALL.REL.NOINC `($__internal_39_$__cuda_sm70_shflsync_idx_p) ;  /* 0x00000cd000007944 */ /* 0x000fea0003c00000 */
[----:B------:R-:W-:Y:S01]  /*2ac60*/  IMAD.MOV.U32 R12, RZ, RZ, R30 ;  /* 0x000000ffff0c7224 */ /* 0x000fe200078e001e */
[----:B------:R-:W-:Y:S01]  /*2ac70*/  MOV R3, 0x181f ;  /* 0x0000181f00037802 */ /* 0x000fe20000000f00 */
[----:B------:R-:W-:Y:S01]  /*2ac80*/  IMAD.MOV.U32 R10, RZ, RZ, 0x1 ;  /* 0x00000001ff0a7424 */ /* 0x000fe200078e00ff */
[----:B------:R-:W-:Y:S01]  /*2ac90*/  MOV R8, R13 ;  /* 0x0000000d00087202 */ /* 0x000fe20000000f00 */
[----:B------:R-:W-:Y:S01]  /*2aca0*/  IMAD.MOV.U32 R172, RZ, RZ, -0x1 ;  /* 0xffffffffffac7424 */ /* 0x000fe200078e00ff */
[----:B------:R-:W-:-:S02]  /*2acb0*/  MOV R9, R7 ;  /* 0x0000000700097202 */ /* 0x000fc40000000f00 */
[----:B------:R-:W-:Y:S02]  /*2acc0*/  MOV R2, 0x2ace0 ;  /* 0x0002ace000027802 */ /* 0x000fe40000000f00 */
[----:B------:R-:W-:Y:S05]  /*2acd0*/  CALL.REL.NOINC `($__internal_39_$__cuda_sm70_shflsync_idx_p) ;  /* 0x00000c5000007944 */ /* 0x000fea0003c00000 */
        /* <DEDUP_REMOVED lines=9> */
.L_x_2064:
[----:B------:R-:W-:Y:S01]  /*2ad70*/  IMAD.MOV.U32 R12, RZ, RZ, R31 ;  /* 0x000000ffff0c7224 */ /* 0x000fe200078e001f */
[----:B------:R-:W-:Y:S01]  /*2ad80*/  MOV R3, 0x181f ;  /* 0x0000181f00037802 */ /* 0x000fe20000000f00 */
[----:B------:R-:W-:Y:S01]  /*2ad90*/  IMAD.MOV.U32 R10, RZ, RZ, 0x2 ;  /* 0x00000002ff0a7424 */ /* 0x000fe200078e00ff */
[----:B------:R-:W-:Y:S02]  /*2ada0*/  MOV R172, 0xffffffff ;  /* 0xffffffff00ac7802 */ /* 0x000fe40000000f00 */
[----:B------:R-:W-:-:S02]  /*2adb0*/  MOV R2, 0x2add0 ;  /* 0x0002add000027802 */ /* 0x000fc40000000f00 */
[----:B--2---:R-:W-:Y:S05]  /*2adc0*/  CALL.REL.NOINC `($__internal_39_$__cuda_sm70_shflsync_idx_p) ;  /* 0x00000b6000007944 */ /* 0x004fea0003c00000 */
[----:B------:R-:W-:Y:S01]  /*2add0*/  MOV R7, R13 ;  /* 0x0000000d00077202 */ /* 0x000fe20000000f00 */
[----:B------:R-:W-:Y:S05]  /*2ade0*/  BRA `(.L_x_2134) ;  /* 0xffff6ad000007947 */ /* 0x000fea000383ffff */
.L_x_2065:
[----:B------:R-:W-:Y:S01]  /*2adf0*/  IMAD.MOV.U32 R12, RZ, RZ, R33 ;  /* 0x000000ffff0c7224 */ /* 0x000fe200078e0021 */
[----:B------:R-:W-:Y:S01]  /*2ae00*/  MOV R3, 0x181f ;  /* 0x0000181f00037802 */ /* 0x000fe20000000f00 */
[----:B------:R-:W-:Y:S01]  /*2ae10*/  IMAD.MOV.U32 R10, RZ, RZ, 0x2 ;  /* 0x00000002ff0a7424 */ /* 0x000fe200078e00ff */
[----:B------:R-:W-:-:S02]  /*2ae20*/  MOV R172, 0xffffffff ;  /* 0xffffffff00ac7802 */ /* 0x000fc40000000f00 */
[----:B------:R-:W-:Y:S02]  /*2ae30*/  MOV R2, 0x2ae50 ;  /* 0x0002ae5000027802 */ /* 0x000fe40000000f00 */
[----:B-123--:R-:W-:Y:S05]  /*2ae40*/  CALL.REL.NOINC `($__internal_39_$__cuda_sm70_shflsync_idx_p) ;  /* 0x00000ae000007944 */ /* 0x00efea0003c00000 */
[----:B------:R-:W-:Y:S01]  /*2ae50*/  IMAD.MOV.U32 R12, RZ, RZ, R30 ;  /* 0x000000ffff0c7224 */ /* 0x000fe200078e001e */
[----:B------:R-:W-:Y:S01]  /*2ae60*/  MOV R3, 0x181f ;  /* 0x0000181f00037802 */ /* 0x000fe20000000f00 */
[----:B------:R-:W-:Y:S01]  /*2ae70*/  IMAD.MOV.U32 R10, RZ, RZ, 0x2 ;  /* 0x00000002ff0a7424 */ /* 0x000fe200078e00ff */
[----:B------:R-:W-:Y:S01]  /*2ae80*/  MOV R8, R13 ;  /* 0x0000000d00087202 */ /* 0x000fe20000000f00 */
[----:B------:R-:W-:Y:S01]  /*2ae90*/  IMAD.MOV.U32 R172, RZ, RZ, -0x1 ;  /* 0xffffffffffac7424 */ /* 0x000fe200078e00ff */
[----:B------:R-:W-:Y:S02]  /*2aea0*/  MOV R9, R7 ;  /* 0x0000000700097202 */ /* 0x000fe40000000f00 */
[----:B------:R-:W-:Y:S02]  /*2aeb0*/  MOV R2, 0x2aed0 ;  /* 0x0002aed000027802 */ /* 0x000fe40000000f00 */
[----:B------:R-:W-:Y:S05]  /*2aec0*/  CALL.REL.NOINC `($__internal_39_$__cuda_sm70_shflsync_idx_p) ;  /* 0x00000a6000007944 */ /* 0x000fea0003c00000 */
        /* <DEDUP_REMOVED lines=9> */
.L_x_2068:
[----:B------:R-:W-:Y:S01]  /*2af60*/  IMAD.MOV.U32 R12, RZ, RZ, R31 ;  /* 0x000000ffff0c7224 */ /* 0x000fe200078e001f */
[----:B------:R-:W-:Y:S01]  /*2af70*/  MOV R3, 0x181f ;  /* 0x0000181f00037802 */ /* 0x000fe20000000f00 */
[----:B------:R-:W-:Y:S01]  /*2af80*/  IMAD.MOV.U32 R10, RZ, RZ, 0x3 ;  /* 0x00000003ff0a7424 */ /* 0x000fe200078e00ff */
[----:B------:R-:W-:-:S02]  /*2af90*/  MOV R172, 0xffffffff ;  /* 0xffffffff00ac7802 */ /* 0x000fc40000000f00 */
[----:B------:R-:W-:Y:S02]  /*2afa0*/  MOV R2, 0x2afc0 ;  /* 0x0002afc000027802 */ /* 0x000fe40000000f00 */
[----:B----4-:R-:W-:Y:S05]  /*2afb0*/  CALL.REL.NOINC `($__internal_39_$__cuda_sm70_shflsync_idx_p) ;  /* 0x0000097000007944 */ /* 0x010fea0003c00000 */
[----:B------:R-:W-:Y:S01]  /*2afc0*/  MOV R9, R13 ;  /* 0x0000000d00097202 */ /* 0x000fe20000000f00 */
[----:B------:R-:W-:Y:S05]  /*2afd0*/  BRA `(.L_x_2136) ;  /* 0xffff6eb000007947 */ /* 0x000fea000383ffff */
.L_x_2069:
[----:B------:R-:W-:Y:S01]  /*2afe0*/  IMAD.MOV.U32 R12, RZ, RZ, R33 ;  /* 0x000000ffff0c7224 */ /* 0x000fe200078e0021 */
[----:B------:R-:W-:Y:S01]  /*2aff0*/  MOV R3, 0x181f ;  /* 0x0000181f00037802 */ /* 0x000fe20000000f00 */
[----:B------:R-:W-:Y:S01]  /*2b000*/  IMAD.MOV.U32 R10, RZ, RZ, 0x3 ;  /* 0x00000003ff0a7424 */ /* 0x000fe200078e00ff */
[----:B------:R-:W-:Y:S02]  /*2b010*/  MOV R172, 0xffffffff ;  /* 0xffffffff00ac7802 */ /* 0x000fe40000000f00 */
[----:B------:R-:W-:Y:S02]  /*2b020*/  MOV R2, 0x2b040 ;  /* 0x0002b04000027802 */ /* 0x000fe40000000f00 */
[----:B-12-4-:R-:W-:Y:S05]  /*2b030*/  CALL.REL.NOINC `($__internal_39_$__cuda_sm70_shflsync_idx_p) ;  /* 0x000008f000007944 */ /* 0x016fea0003c00000 */
[----:B------:R-:W-:Y:S01]  /*2b040*/  IMAD.MOV.U32 R12, RZ, RZ, R30 ;  /* 0x000000ffff0c7224 */ /* 0x000fe200078e001e */
[----:B------:R-:W-:Y:S01]  /*2b050*/  MOV R10, 0x3 ;  /* 0x00000003000a7802 */ /* 0x000fe20000000f00 */
[----:B------:R-:W-:Y:S01]  /*2b060*/  IMAD.MOV.U32 R3, RZ, RZ, 0x181f ;  /* 0x0000181fff037424 */ /* 0x000fe200078e00ff */
[----:B------:R-:W-:Y:S01]  /*2b070*/  MOV R172, 0xffffffff ;  /* 0xffffffff00ac7802 */ /* 0x000fe20000000f00 */
[----:B------:R-:W-:Y:S01]  /*2b080*/  IMAD.MOV.U32 R8, RZ, RZ, R13 ;  /* 0x000000ffff087224 */ /* 0x000fe200078e000d */
[----:B------:R-:W-:-:S02]  /*2b090*/  MOV R2, 0x2b0b0 ;  /* 0x0002b0b000027802 */ /* 0x000fc40000000f00 */
        /* <DEDUP_REMOVED lines=10> */
.L_x_2102:
        /* <DEDUP_REMOVED lines=8> */
.L_x_2103:
[----:B------:R-:W-:Y:S01]  /*2b1c0*/  IMAD.MOV.U32 R12, RZ, RZ, R21 ;  /* 0x000000ffff0c7224 */ /* 0x000fe200078e0015 */
[----:B------:R-:W-:Y:S01]  /*2b1d0*/  MOV R3, 0x181f ;  /* 0x0000181f00037802 */ /* 0x000fe20000000f00 */
[----:B------:R-:W-:Y:S01]  /*2b1e0*/  IMAD.MOV.U32 R10, RZ, RZ, RZ ;  /* 0x000000ffff0a7224 */ /* 0x000fe200078e00ff */
[----:B------:R-:W-:Y:S02]  /*2b1f0*/  MOV R172, 0xffffffff ;  /* 0xffffffff00ac7802 */ /* 0x000fe40000000f00 */
[----:B------:R-:W-:Y:S02]  /*2b200*/  MOV R2, 0x2b220 ;  /* 0x0002b22000027802 */ /* 0x000fe40000000f00 */
[----:B-12---:R-:W-:Y:S05]  /*2b210*/  CALL.REL.NOINC `($__internal_39_$__cuda_sm70_shflsync_idx_p) ;  /* 0x0000071000007944 */ /* 0x006fea0003c00000 */
[----:B------:R-:W-:Y:S01]  /*2b220*/  IMAD.MOV.U32 R12, RZ, RZ, R16 ;  /* 0x000000ffff0c7224 */ /* 0x000fe200078e0010 */
[----:B------:R-:W-:Y:S01]  /*2b230*/  MOV R3, 0x181f ;  /* 0x0000181f00037802 */ /* 0x000fe20000000f00 */
[----:B------:R-:W-:Y:S01]  /*2b240*/  IMAD.MOV.U32 R10, RZ, RZ, RZ ;  /* 0x000000ffff0a7224 */ /* 0x000fe200078e00ff */
[----:B------:R-:W-:Y:S01]  /*2b250*/  MOV R8, R13 ;  /* 0x0000000d00087202 */ /* 0x000fe20000000f00 */
[----:B------:R-:W-:Y:S01]  /*2b260*/  IMAD.MOV.U32 R172, RZ, RZ, -0x1 ;  /* 0xffffffffffac7424 */ /* 0x000fe200078e00ff */
[----:B------:R-:W-:-:S02]  /*2b270*/  MOV R9, R4 ;  /* 0x0000000400097202 */ /* 0x000fc40000000f00 */
[----:B------:R-:W-:Y:S02]  /*2b280*/  MOV R2, 0x2b2a0 ;  /* 0x0002b2a000027802 */ /* 0x000fe40000000f00 */
[----:B------:R-:W-:Y:S05]  /*2b290*/  CALL.REL.NOINC `($__internal_39_$__cuda_sm70_shflsync_idx_p) ;  /* 0x0000069000007944 */ /* 0x000fea0003c00000 */
[----:B------:R-:W-:Y:S01]  /*2b2a0*/  IMAD.MOV.U32 R7, RZ, RZ, R13 ;  /* 0x000000ffff077224 */ /* 0x000fe200078e000d */
[----:B------:R-:W-:Y:S01]  /*2b2b0*/  MOV R12, R22 ;  /* 0x00000016000c7202 */ /* 0x000fe20000000f00 */
[----:B------:R-:W-:Y:S01]  /*2b2c0*/  IMAD.MOV.U32 R10, RZ, RZ, RZ ;  /* 0x000000ffff0a7224 */ /* 0x000fe200078e00ff */
[----:B------:R-:W-:Y:S01]  /*2b2d0*/  MOV R3, 0x181f ;  /* 0x0000181f00037802 */ /* 0x000fe20000000f00 */
[----:B------:R-:W-:Y:S01]  /*2b2e0*/  IMAD.MOV.U32 R172, RZ, RZ, -0x1 ;  /* 0xffffffffffac7424 */ /* 0x000fe200078e00ff */
[----:B------:R-:W-:Y:S02]  /*2b2f0*/  MOV R2, 0x2b310 ;  /* 0x0002b31000027802 */ /* 0x000fe40000000f00 */
[----:B------:R-:W-:Y:S05]  /*2b300*/  CALL.REL.NOINC `($__internal_39_$__cuda_sm70_shflsync_idx_p) ;  /* 0x0000062000007944 */ /* 0x000fea0003c00000 */
[----:B------:R-:W-:Y:S01]  /*2b310*/  MOV R2, R13 ;  /* 0x0000000d00027202 */ /* 0x000fe20000000f00 */
[----:B------:R-:W-:Y:S05]  /*2b320*/  BRA `(.L_x_2139) ;  /* 0xffffa7d000007947 */ /* 0x000fea000383ffff */
.L_x_2106:
[----:B------:R-:W-:Y:S01]  /*2b330*/  IMAD.MOV.U32 R12, RZ, RZ, R18 ;  /* 0x000000ffff0c7224 */ /* 0x000fe200078e0012 */
[----:B------:R-:W-:Y:S01]  /*2b340*/  MOV R3, 0x181f ;  /* 0x0000181f00037802 */ /* 0x000fe20000000f00 */
[----:B------:R-:W-:Y:S01]  /*2b350*/  IMAD.MOV.U32 R10, RZ, RZ, 0x1 ;  /* 0x00000001ff0a7424 */ /* 0x000fe200078e00ff */
[----:B------:R-:W-:Y:S02]  /*2b360*/  MOV R172, 0xffffffff ;  /* 0xffffffff00ac7802 */ /* 0x000fe40000000f00 */
[----:B------:R-:W-:-:S02]  /*2b370*/  MOV R2, 0x2b390 ;  /* 0x0002b39000027802 */ /* 0x000fc40000000f00 */
[----:B---34-:R-:W-:Y:S05]  /*2b380*/  CALL.REL.NOINC `($__internal_39_$__cuda_sm70_shflsync_idx_p) ;  /* 0x000005a000007944 */ /* 0x018fea0003c00000 */
[----:B------:R-:W-:Y:S01]  /*2b390*/  IMAD.MOV.U32 R9, RZ, RZ, R13 ;  /* 0x000000ffff097224 */ /* 0x000fe200078e000d */
[----:B------:R-:W-:Y:S01]  /*2b3a0*/  MOV R12, R21 ;  /* 0x00000015000c7202 */ /* 0x000fe20000000f00 */
[----:B------:R-:W-:Y:S01]  /*2b3b0*/  IMAD.MOV.U32 R10, RZ, RZ, 0x1 ;  /* 0x00000001ff0a7424 */ /* 0x000fe200078e00ff */
[----:B------:R-:W-:Y:S01]  /*2b3c0*/  MOV R3, 0x181f ;  /* 0x0000181f00037802 */ /* 0x000fe20000000f00 */
[----:B------:R-:W-:Y:S01]  /*2b3d0*/  IMAD.MOV.U32 R172, RZ, RZ, -0x1 ;  /* 0xffffffffffac7424 */ /* 0x000fe200078e00ff */
[----:B------:R-:W-:-:S02]  /*2b3e0*/  MOV R2, 0x2b400 ;  /* 0x0002b40000027802 */ /* 0x000fc40000000f00 */
[----:B------:R-:W-:Y:S05]  /*2b3f0*/  CALL.REL.NOINC `($__internal_39_$__cuda_sm70_shflsync_idx_p) ;  /* 0x0000053000007944 */ /* 0x000fea0003c00000 */
        /* <DEDUP_REMOVED lines=16> */
.L_x_2109:
        /* <DEDUP_REMOVED lines=8> */
.L_x_2110:
        /* <DEDUP_REMOVED lines=23> */
.L_x_2113:
[----:B------:R-:W-:Y:S01]  /*2b6f0*/  IMAD.MOV.U32 R12, RZ, RZ, R18 ;  /* 0x000000ffff0c7224 */ /* 0x000fe200078e0012 */
[----:B------:R-:W-:Y:S01]  /*2b700*/  MOV R3, 0x181f ;  /* 0x0000181f00037802 */ /* 0x000fe20000000f00 */
[----:B------:R-:W-:Y:S01]  /*2b710*/  IMAD.MOV.U32 R10, RZ, RZ, 0x3 ;  /* 0x00000003ff0a7424 */ /* 0x000fe200078e00ff */
[----:B------:R-:W-:Y:S02]  /*2b720*/  MOV R172, 0xffffffff ;  /* 0xffffffff00ac7802 */ /* 0x000fe40000000f00 */
[----:B------:R-:W-:-:S02]  /*2b730*/  MOV R2, 0x2b750 ;  /* 0x0002b75000027802 */ /* 0x000fc40000000f00 */
[----:B---3--:R-:W-:Y:S05]  /*2b740*/  CALL.REL.NOINC `($__internal_39_$__cuda_sm70_shflsync_idx_p) ;  /* 0x000001e000007944 */ /* 0x008fea0003c00000 */
[----:B------:R-:W-:Y:S01]  /*2b750*/  MOV R4, R13 ;  /* 0x0000000d00047202 */ /* 0x000fe20000000f00 */
[----:B------:R-:W-:Y:S05]  /*2b760*/  BRA `(.L_x_2143) ;  /* 0xffffb09000007947 */ /* 0x000fea000383ffff */
.L_x_2114:
        /* <DEDUP_REMOVED lines=23> */
        .weak           $__internal_38_$__cuda_sm70_shflsync_bfly_p
        .type           $__internal_38_$__cuda_sm70_shflsync_bfly_p,@function
        .size           $__internal_38_$__cuda_sm70_shflsync_bfly_p,($__internal_39_$__cuda_sm70_shflsync_idx_p - $__internal_38_$__cuda_sm70_shflsync_bfly_p)
$__internal_38_$__cuda_sm70_shflsync_bfly_p:
[----:B------:R-:W-:Y:S04]  /*2b8e0*/  WARPSYNC R5 ;  /* 0x0000000500007348 */ /* 0x000fe80003800000 */
[----:B------:R1:W2:Y:S02]  /*2b8f0*/  SHFL.BFLY PT, R4, R2, R4, R7 ;  /* 0x0c00000402047389 */ /* 0x0002a400000e0007 */
[----:B-1----:R-:W-:-:S02]  /*2b900*/  MOV R2, R3 ;  /* 0x0000000300027202 */ /* 0x002fc40000000f00 */
[----:B------:R-:W-:-:S04]  /*2b910*/  MOV R3, 0x0 ;  /* 0x0000000000037802 */ /* 0x000fc80000000f00 */
[----:B--2---:R-:W-:Y:S05]  /*2b920*/  RET.REL.NODEC R2 `(_ZN7cutlass13device_kernelIN5flash19enable_sm80_to_sm89INS1_16FlashAttnFwdSm80INS1_25CollectiveMainloopFwdSm80ILi8ELi1ELb0EN4cute5tupleIJNS5_1CILi128EEENS7_ILi48EEENS7_ILi256EEEEEELi256ENS_10bfloat16_tEfNS_4arch4Sm80ELb0ELb1ELb1ELb1ELb0ELb1ELb1ELb1EEENS1_21CollectiveEpilogueFwdINS6_IJS8_SA_S9_EEENS6_IJNS7_ILi1EEESI_SI_EEESC_SE_Li256ELb1ELb1ELb1ELb0EEENS1_36VarlenDynamicPersistentTileSchedulerILi128ELi48ELi256ELi256ELb1ELb1ELb0ELb1ELb0ELb1EEEEEEEEEvNT_6ParamsE) ;  /* 0xfffd46d002007950 */ /* 0x004fea0003c3ffff */
        .weak           $__internal_39_$__cuda_sm70_shflsync_idx_p
        .type           $__internal_39_$__cuda_sm70_shflsync_idx_p,@function
        .size           $__internal_39_$__cuda_sm70_shflsync_idx_p,($__internal_40_$__cuda_sm70_shflsync_up_p - $__internal_39_$__cuda_sm70_shflsync_idx_p)
$__internal_39_$__cuda_sm70_shflsync_idx_p:
[----:B------:R-:W-:Y:S04]  /*2b930*/  WARPSYNC R172 ;  /* 0x000000ac00007348 */ /* 0x000fe80003800000 */
[----:B------:R1:W2:Y:S02]  /*2b940*/  SHFL.IDX PT, R13, R12, R10, R3 ;  /* 0x0000000a0c0d7389 */ /* 0x0002a400000e0003 */
[----:B-1----:R-:W-:-:S04]  /*2b950*/  MOV R3, 0x0 ;  /* 0x0000000000037802 */ /* 0x002fc80000000f00 */
[----:B--2---:R-:W-:Y:S05]  /*2b960*/  RET.REL.NODEC R2 `(_ZN7cutlass13device_kernelIN5flash19enable_sm80_to_sm89INS1_16FlashAttnFwdSm80INS1_25CollectiveMainloopFwdSm80ILi8ELi1ELb0EN4cute5tupleIJNS5_1CILi128EEENS7_ILi48EEENS7_ILi256EEEEEELi256ENS_10bfloat16_tEfNS_4arch4Sm80ELb0ELb1ELb1ELb1ELb0ELb1ELb1ELb1EEENS1_21CollectiveEpilogueFwdINS6_IJS8_SA_S9_EEENS6_IJNS7_ILi1EEESI_SI_EEESC_SE_Li256ELb1ELb1ELb1ELb0EEENS1_36VarlenDynamicPersistentTileSchedulerILi128ELi48ELi256ELi256ELb1ELb1ELb0ELb1ELb0ELb1EEEEEEEEEvNT_6ParamsE) ;  /* 0xfffd469002007950 */ /* 0x004fea0003c3ffff */
        .weak           $__internal_40_$__cuda_sm70_shflsync_up_p
        .type           $__internal_40_$__cuda_sm70_shflsync_up_p,@function
        .size           $__internal_40_$__cuda_sm70_shflsync_up_p,($__internal_41_$__cuda_sm70_votesync_ballot - $__internal_40_$__cuda_sm70_shflsync_up_p)
$__internal_40_$__cuda_sm70_shflsync_up_p:
[----:B------:R-:W-:Y:S02]  /*2b970*/  MOV R4, RZ ;  /* 0x000000ff00047202 */ /* 0x000fe40000000f00 */
[----:B------:R-:W-:-:S04]  /*2b980*/  MOV R10, 0xffffffff ;  /* 0xffffffff000a7802 */ /* 0x000fc80000000f00 */
[----:B------:R-:W-:Y:S04]  /*2b990*/  WARPSYNC R10 ;  /* 0x0000000a00007348 */ /* 0x000fe80003800000 */
[----:B------:R1:W2:Y:S02]  /*2b9a0*/  SHFL.UP PT, R4, R0, R3, R4 ;  /* 0x0400000300047389 */ /* 0x0002a400000e0004 */
[----:B-1----:R-:W-:-:S04]  /*2b9b0*/  MOV R3, 0x0 ;  /* 0x0000000000037802 */ /* 0x002fc80000000f00 */
[----:B--2---:R-:W-:Y:S05]  /*2b9c0*/  RET.REL.NODEC R2 `(_ZN7cutlass13device_kernelIN5flash19enable_sm80_to_sm89INS1_16FlashAttnFwdSm80INS1_25CollectiveMainloopFwdSm80ILi8ELi1ELb0EN4cute5tupleIJNS5_1CILi128EEENS7_ILi48EEENS7_ILi256EEEEEELi256ENS_10bfloat16_tEfNS_4arch4Sm80ELb0ELb1ELb1ELb1ELb0ELb1ELb1ELb1EEENS1_21CollectiveEpilogueFwdINS6_IJS8_SA_S9_EEENS6_IJNS7_ILi1EEESI_SI_EEESC_SE_Li256ELb1ELb1ELb1ELb0EEENS1_36VarlenDynamicPersistentTileSchedulerILi128ELi48ELi256ELi256ELb1ELb1ELb0ELb1ELb0ELb1EEEEEEEEEvNT_6ParamsE) ;  /* 0xfffd463002007950 */ /* 0x004fea0003c3ffff */
        .weak           $__internal_41_$__cuda_sm70_votesync_ballot
        .type           $__internal_41_$__cuda_sm70_votesync_ballot,@function
        .size           $__internal_41_$__cuda_sm70_votesync_ballot,(.L_x_5220 - $__internal_41_$__cuda_sm70_votesync_ballot)
$__internal_41_$__cuda_sm70_votesync_ballot:
[----:B------:R-:W-:Y:S01]  /*2b9d0*/  ISETP.NE.U32.AND P0, PT, R0, 0x1, PT ;  /* 0x000000010000780c */ /* 0x000fe20003f05070 */
[----:B------:R-:W-:-:S04]  /*2b9e0*/  IMAD.MOV.U32 R3, RZ, RZ, -0x1 ;  /* 0xffffffffff037424 */ /* 0x000fc800078e00ff */
[----:B------:R-:W-:Y:S08]  /*2b9f0*/  WARPSYNC R3 ;  /* 0x0000000300007348 */ /* 0x000ff00003800000 */
[----:B------:R-:W-:-:S04]  /*2ba00*/  VOTE.ANY R0, PT, !P0 ;  /* 0x0000000000007806 */ /* 0x000fc800040e0100 */
[----:B------:R-:W-:Y:S01]  /*2ba10*/  LOP3.LUT R0, R0, R3, RZ, 0xc0, !PT ;  /* 0x0000000300007212 */ /* 0x000fe200078ec0ff */
[----:B------:R-:W-:-:S04]  /*2ba20*/  IMAD.MOV.U32 R3, RZ, RZ, 0x0 ;  /* 0x00000000ff037424 */ /* 0x000fc800078e00ff */
[----:B------:R-:W-:Y:S05]  /*2ba30*/  RET.REL.NODEC R2 `(_ZN7cutlass13device_kernelIN5flash19enable_sm80_to_sm89INS1_16FlashAttnFwdSm80INS1_25CollectiveMainloopFwdSm80ILi8ELi1ELb0EN4cute5tupleIJNS5_1CILi128EEENS7_ILi48EEENS7_ILi256EEEEEELi256ENS_10bfloat16_tEfNS_4arch4Sm80ELb0ELb1ELb1ELb1ELb0ELb1ELb1ELb1EEENS1_21CollectiveEpilogueFwdINS6_IJS8_SA_S9_EEENS6_IJNS7_ILi1EEESI_SI_EEESC_SE_Li256ELb1ELb1ELb1ELb0EEENS1_36VarlenDynamicPersistentTileSchedulerILi128ELi48ELi256ELi256ELb1ELb1ELb0ELb1ELb0ELb1EEEEEEEEEvNT_6ParamsE) ;  /* 0xfffd45c002007950 */ /* 0x000fea0003c3ffff */
.L_x_2145:
        /* <DEDUP_REMOVED lines=12> */
.L_x_5220:


//--------------------- .text._ZN7cutlass13device_kernelIN5flash19enable_sm80_to_sm89INS1_16FlashAttnFwdSm80INS1_25CollectiveMainloopFwdSm80ILi8ELi1ELb0EN4cute5tupleIJNS5_1CILi128EEENS7_ILi96EEENS7_ILi256EEEEEELi256ENS_10bfloat16_tEfNS_4arch4Sm80ELb1ELb0ELb1ELb0ELb0ELb0ELb1ELb1EEENS1_21CollectiveEpilogueFwdINS6_IJS8_SA_S9_EEENS6_IJNS7_ILi1EEESI_SI_EEESC_SE_Li256ELb0ELb1ELb1ELb0EEENS1_30DynamicPersistentTileSchedulerILi256ELi256ELb1ELb1ELb0EEEEEEEEEvNT_6ParamsE --------------------------
	.section	.text._ZN7cutlass13device_kernelIN5flash19enable_sm80_to_sm89INS1_16FlashAttnFwdSm80INS1_25CollectiveMainloopFwdSm80ILi8ELi1ELb0EN4cute5tupleIJNS5_1CILi128EEENS7_ILi96EEENS7_ILi256EEEEEELi256ENS_10bfloat16_tEfNS_4arch4Sm80ELb1ELb0ELb1ELb0ELb0ELb0ELb1ELb1EEENS1_21CollectiveEpilogueFwdINS6_IJS8_SA_S9_EEENS6_IJNS7_ILi1EEESI_SI_EEESC_SE_Li256ELb0ELb1ELb1ELb0EEENS1_30DynamicPersistentTileSchedulerILi256ELi256ELb1ELb1ELb0EEEEEEEEEvNT_6ParamsE,"ax",@progbits
	.sectioninfo	@"SHI_REGISTERS=255"
	.align	128
.text._ZN7cutlass13device_kernelIN5flash19enable_sm80_to_sm89INS1_16FlashAttnFwdSm80INS1_25CollectiveMainloopFwdSm80ILi8ELi1ELb0EN4cute5tupleIJNS5_1CILi128EEENS7_ILi96EEENS7_ILi256EEEEEELi256ENS_10bfloat16_tEfNS_4arch4Sm80ELb1ELb0ELb1ELb0ELb0ELb0ELb1ELb1EEENS1_21CollectiveEpilogueFwdINS6_IJS8_SA_S9_EEENS6_IJNS7_ILi1EEESI_SI_EEESC_SE_Li256ELb0ELb1ELb1ELb0EEENS1_30DynamicPersistentTileSchedulerILi256ELi256ELb1ELb1ELb0EEEEEEEEEvNT_6ParamsE:
        .type           _ZN7cutlass13device_kernelIN5flash19enable_sm80_to_sm89INS1_16FlashAttnFwdSm80INS1_25CollectiveMainloopFwdSm80ILi8ELi1ELb0EN4cute5tupleIJNS5_1CILi128EEENS7_ILi96EEENS7_ILi256EEEEEELi256ENS_10bfloat16_tEfNS_4arch4Sm80ELb1ELb0ELb1ELb0ELb0ELb0ELb1ELb1EEENS1_21CollectiveEpilogueFwdINS6_IJS8_SA_S9_EEENS6_IJNS7_ILi1EEESI_SI_EEESC_SE_Li256ELb0ELb1ELb1ELb0EEENS1_30DynamicPersistentTileSchedulerILi256ELi256ELb1ELb1ELb0EEEEEEEEEvNT_6ParamsE,@function
        .size           _ZN7cutlass13device_kernelIN5flash19enable_sm80_to_sm89INS1_16FlashAttnFwdSm80INS1_25CollectiveMainloopFwdSm80ILi8ELi1ELb0EN4cute5tupleIJNS5_1CILi128EEENS7_ILi96EEENS7_ILi256EEEEEELi256ENS_10bfloat16_tEfNS_4arch4Sm80ELb1ELb0ELb1ELb0ELb0ELb0ELb1ELb1EEENS1_21CollectiveEpilogueFwdINS6_IJS8_SA_S9_EEENS6_IJNS7_ILi1EEESI_SI_EEESC_SE_Li256ELb0ELb1ELb1ELb0EEENS1_30DynamicPersistentTileSchedulerILi256ELi256ELb1ELb1ELb0EEEEEEEEEvNT_6ParamsE,(.L_x_5226 - _ZN7cutlass13device_kernelIN5flash19enable_sm80_to_sm89INS1_16FlashAttnFwdSm80INS1_25CollectiveMainloopFwdSm80ILi8ELi1ELb0EN4cute5tupleIJNS5_1CILi128EEENS7_ILi96EEENS7_ILi256EEEEEELi256ENS_10bfloat16_tEfNS_4arch4Sm80ELb1ELb0ELb1ELb0ELb0ELb0ELb1ELb1EEENS1_21CollectiveEpilogueFwdINS6_IJS8_SA_S9_EEENS6_IJNS7_ILi1EEESI_SI_EEESC_SE_Li256ELb0ELb1ELb1ELb0EEENS1_30DynamicPersistentTileSchedulerILi256ELi256ELb1ELb1ELb0EEEEEEEEEvNT_6ParamsE)
        .other          _ZN7cutlass13device_kernelIN5flash19enable_sm80_to_sm89INS1_16FlashAttnFwdSm80INS1_25CollectiveMainloopFwdSm80ILi8ELi1ELb0EN4cute5tupleIJNS5_1CILi128EEENS7_ILi96EEENS7_ILi256EEEEEELi256ENS_10bfloat16_tEfNS_4arch4Sm80ELb1ELb0ELb1ELb0ELb0ELb0ELb1ELb1EEENS1_21CollectiveEpilogueFwdINS6_IJS8_SA_S9_EEENS6_IJNS7_ILi1EEESI_SI_EEESC_SE_Li256ELb0ELb1ELb1ELb0EEENS1_30DynamicPersistentTileSchedulerILi256ELi256ELb1ELb1ELb0EEEEEEEEEvNT_6ParamsE,@"STO_CUDA_ENTRY STV_DEFAULT"
_ZN7cutlass13device_kernelIN5flash19enable_sm80_to_sm89INS1_16FlashAttnFwdSm80INS1_25CollectiveMainloopFwdSm80ILi8ELi1ELb0EN4cute5tupleIJNS5_1CILi128EEENS7_ILi96EEENS7_ILi256EEEEEELi256ENS_10bfloat16_tEfNS_4arch4Sm80ELb1ELb0ELb1ELb0ELb0ELb0ELb1ELb1EEENS1_21CollectiveEpilogueFwdINS6_IJS8_SA_S9_EEENS6_IJNS7_ILi1EEESI_SI_EEESC_SE_Li256ELb0ELb1ELb1ELb0EEENS1_30DynamicPersistentTileSchedulerILi256ELi256ELb1ELb1ELb0EEEEEEEEEvNT_6ParamsE:
        /* <DEDUP_REMOVED lines=12> */
[----:B------:R-:W-:Y:S01]  /*00c0*/  IMAD.MOV.U32 R218, RZ, RZ, 0x20 ;  /* 0x00000020ffda7424 */ /* 0x000fe200078e00ff */
[----:B------:R-:W-:Y:S01]  /*00d0*/  ULDC.64 UR6, c[0x0][0x118] ;  /* 0x0000460000067ab9 */ /* 0x000fe20000000a00 */
[----:B------:R-:W-:Y:S01]  /*00e0*/  IMAD.MOV.U32 R220, RZ, RZ, 0x40 ;  /* 0x00000040ffdc7424 */ /* 0x000fe200078e00ff */
[CC--:B------:R-:W-:Y:S02]  /*00f0*/  LEA.HI R10, R8.reuse, R16.reuse, RZ, 0x3 ;  /* 0x00000010080a7211 */ /* 0x0c0fe400078f18ff */
[CC--:B------:R-:W-:Y:S02]  /*0100*/  LEA.HI R0, R8.reuse, R16.reuse, RZ, 0x2 ;  /* 0x0000001008007211 */ /* 0x0c0fe400078f10ff */
[----:B------:R-:W-:Y:S02]  /*0110*/  LEA.HI R6, R8, R16, RZ, 0x4 ;  /* 0x0000001008067211 */ /* 0x000fe400078f20ff */
[----:B------:R-:W-:-:S02]  /*0120*/  SHF.R.S32.HI R20, RZ, 0x3, R10 ;  /* 0x00000003ff147819 */ /* 0x000fc4000001140a */
[----:B------:R-:W-:Y:S02]  /*0130*/  LOP3.LUT R2, R10, 0xfffffff8, RZ, 0xc0, !PT ;  /* 0xfffffff80a027812 */ /* 0x000fe400078ec0ff */
[----:B------:R-:W-:Y:S01]  /*0140*/  LOP3.LUT R4, R0, 0xfffffffc, RZ, 0xc0, !PT ;  /* 0xfffffffc00047812 */ /* 0x000fe200078ec0ff */
[----:B------:R-:W-:Y:S01]  /*0150*/  IMAD.SHL.U32 R7, R20, 0x40, RZ ;  /* 0x0000004014077824 */ /* 0x000fe200078e00ff */
[----:B------:R-:W-:Y:S01]  /*0160*/  LOP3.LUT R0, R6, 0xfffffff0, RZ, 0xc0, !PT ;  /* 0xfffffff006007812 */ /* 0x000fe200078ec0ff */
[C---:B------:R-:W-:Y:S01]  /*0170*/  IMAD.IADD R9, R16.reuse, 0x1, -R2 ;  /* 0x0000000110097824 */ /* 0x040fe200078e0a02 */
[----:B------:R-:W-:Y:S01]  /*0180*/  SHF.R.S32.HI R5, RZ, 0x4, R6 ;  /* 0x00000004ff057819 */ /* 0x000fe20000011406 */
[C---:B------:R-:W-:Y:S02]  /*0190*/  IMAD.IADD R4, R16.reuse, 0x1, -R4 ;  /* 0x0000000110047824 */ /* 0x040fe400078e0a04 */
[----:B------:R-:W-:Y:S01]  /*01a0*/  IMAD.IADD R3, R16, 0x1, -R0 ;  /* 0x0000000110037824 */ /* 0x000fe200078e0a00 */
[----:B------:R-:W-:Y:S01]  /*01b0*/  LEA.HI R2, R6, R5, RZ, 0x1 ;  /* 0x0000000506027211 */ /* 0x000fe200078f08ff */
[----:B------:R-:W-:Y:S01]  /*01c0*/  IMAD.SHL.U32 R18, R9, 0x8, RZ ;  /* 0x0000000809127824 */ /* 0x000fe200078e00ff */
[----:B------:R-:W-:-:S02]  /*01d0*/  LOP3.LUT R0, R7, 0x1c0, RZ, 0xc0, !PT ;  /* 0x000001c007007812 */ /* 0x000fc400078ec0ff */
[----:B------:R-:W-:Y:S02]  /*01e0*/  LOP3.LUT R6, R2, 0xfffffffe, RZ, 0xc0, !PT ;  /* 0xfffffffe02067812 */ /* 0x000fe400078ec0ff */
[----:B------:R-:W-:Y:S01]  /*01f0*/  SHF.R.S32.HI R11, RZ, 0x1f, R3 ;  /* 0x0000001fff0b7819 */ /* 0x000fe20000011403 */
[----:B------:R-:W-:Y:S01]  /*0200*/  STL [R1+0x40], R18 ;  /* 0x0000401201007387 */ /* 0x000fe20000100800 */
[----:B------:R-:W-:Y:S01]  /*0210*/  LOP3.LUT R7, R0, 0x38, R18, 0xf8, !PT ;  /* 0x0000003800077812 */ /* 0x000fe200078ef812 */
[----:B------:R-:W-:Y:S01]  /*0220*/  IMAD.IADD R12, R5, 0x1, -R6 ;  /* 0x00000001050c7824 */ /* 0x000fe200078e0a06 */
[----:B------:R-:W-:Y:S01]  /*0230*/  SHF.R.U32.HI R2, RZ, 0x3, R0 ;  /* 0x00000003ff027819 */ /* 0x000fe20000011600 */
[----:B------:R-:W-:Y:S01]  /*0240*/  IMAD.SHL.U32 R5, R9, 0x40, RZ ;  /* 0x0000004009057824 */ /* 0x000fe200078e00ff */
[----:B------:R-:W-:Y:S02]  /*0250*/  LEA.HI R0, R4, R4, RZ, 0x1 ;  /* 0x0000000404007211 */ /* 0x000fe400078f08ff */
[----:B------:R-:W-:-:S02]  /*0260*/  LEA.HI R11, R11, R3, RZ, 0x3 ;  /* 0x000000030b0b7211 */ /* 0x000fc400078f18ff */
[----:B------:R-:W-:Y:S02]  /*0270*/  LOP3.LUT R0, R0, 0x1ffffffe, RZ, 0xc0, !PT ;  /* 0x1ffffffe00007812 */ /* 0x000fe400078ec0ff */
[----:B------:R-:W-:Y:S02]  /*0280*/  LOP3.LUT R13, R7, R2, RZ, 0x3c, !PT ;  /* 0x00000002070d7212 */ /* 0x000fe400078e3cff */
[----:B------:R-:W-:Y:S01]  /*0290*/  LOP3.LUT R2, R11, 0xfffffff8, RZ, 0xc0, !PT ;  /* 0xfffffff80b027812 */ /* 0x000fe200078ec0ff */
[----:B------:R-:W-:Y:S01]  /*02a0*/  IMAD.IADD R14, R4, 0x1, -R0 ;  /* 0x00000001040e7824 */ /* 0x000fe200078e0a00 */
[----:B------:R-:W-:Y:S02]  /*02b0*/  LEA.HI R6, R8, R16, RZ, 0x5 ;  /* 0x0000001008067211 */ /* 0x000fe400078f28ff */
[----:B------:R-:W-:Y:S01]  /*02c0*/  LOP3.LUT R0, R5, 0x1c0, RZ, 0xc0, !PT ;  /* 0x000001c005007812 */ /* 0x000fe200078ec0ff */
[----:B------:R-:W-:Y:S01]  /*02d0*/  IMAD.IADD R7, R3, 0x1, -R2 ;  /* 0x0000000103077824 */ /* 0x000fe200078e0a02 */
[----:B------:R-:W-:-:S02]  /*02e0*/  LOP3.LUT R3, R6, 0xffffffe0, RZ, 0xc0, !PT ;  /* 0xffffffe006037812 */ /* 0x000fc400078ec0ff */
[----:B------:R-:W-:Y:S02]  /*02f0*/  LOP3.LUT R4, R0, 0x8, R10, 0xf8, !PT ;  /* 0x0000000800047812 */ /* 0x000fe400078ef80a */
[----:B------:R-:W-:Y:S01]  /*0300*/  SHF.R.U32.HI R2, RZ, 0x3, R0 ;  /* 0x00000003ff027819 */ /* 0x000fe20000011600 */
[----:B------:R-:W-:Y:S01]  /*0310*/  IMAD.IADD R17, R16, 0x1, -R3 ;  /* 0x0000000110117824 */ /* 0x000fe200078e0a03 */
[--C-:B------:R-:W-:Y:S02]  /*0320*/  SHF.R.S32.HI R223, RZ, 0x5, R6.reuse ;  /* 0x00000005ffdf7819 */ /* 0x100fe40000011406 */
[----:B------:R-:W-:Y:S02]  /*0330*/  SHF.R.S32.HI R0, RZ, 0x1f, R6 ;  /* 0x0000001fff007819 */ /* 0x000fe40000011406 */
[----:B------:R-:W-:Y:S02]  /*0340*/  LEA.HI R3, R8, R16, RZ, 0x6 ;  /* 0x0000001008037211 */ /* 0x000fe400078f30ff */
[----:B------:R-:W-:-:S02]  /*0350*/  LEA.HI R0, R0, R223, RZ, 0x3 ;  /* 0x000000df00007211 */ /* 0x000fc400078f18ff */
[----:B------:R-:W-:Y:S01]  /*0360*/  LOP3.LUT R216, R4, R2, RZ, 0x3c, !PT ;  /* 0x0000000204d87212 */ /* 0x000fe200078e3cff */
[----:B------:R-:W-:Y:S01]  /*0370*/  IMAD.SHL.U32 R10, R3, 0x8, RZ ;  /* 0x00000008030a7824 */ /* 0x000fe200078e00ff */
[----:B------:R-:W-:Y:S01]  /*0380*/  LOP3.LUT R2, R0, 0xffffff8, RZ, 0xc0, !PT ;  /* 0x0ffffff800027812 */ /* 0x000fe200078ec0ff */
[C---:B------:R-:W-:Y:S01]  /*0390*/  IMAD.SHL.U32 R3, R7.reuse, 0x40, RZ ;  /* 0x0000004007037824 */ /* 0x040fe200078e00ff */
[----:B------:R-:W-:Y:S01]  /*03a0*/  SHF.R.S32.HI R8, RZ, 0x1f, R17 ;  /* 0x0000001fff087819 */ /* 0x000fe20000011411 */
[----:B------:R-:W-:Y:S01]  /*03b0*/  IMAD.SHL.U32 R4, R12, 0x8, RZ ;  /* 0x000000080c047824 */ /* 0x000fe200078e00ff */
[----:B------:R-:W-:Y:S01]  /*03c0*/  LOP3.LUT P3, RZ, R7, 0x2, RZ, 0xc0, !PT ;  /* 0x0000000207ff7812 */ /* 0x000fe2000786c0ff */
[----:B------:R-:W-:Y:S01]  /*03d0*/  IMAD.IADD R6, R223, 0x1, -R2 ;  /* 0x00000001df067824 */ /* 0x000fe200078e0a02 */
[----:B------:R-:W-:Y:S01]  /*03e0*/  LOP3.LUT R0, R3, 0x1c0, RZ, 0xc0, !PT ;  /* 0x000001c003007812 */ /* 0x000fe200078ec0ff */
[----:B------:R-:W-:Y:S01]  /*03f0*/  IMAD.SHL.U32 R2, R11, 0x40, RZ ;  /* 0x000000400b027824 */ /* 0x000fe200078e00ff */
[----:B------:R-:W-:Y:S01]  /*0400*/  LEA.HI R8, R8, R17, RZ, 0x2 ;  /* 0x0000001108087211 */ /* 0x000fe200078f10ff */
[----:B------:R-:W-:Y:S01]  /*0410*/  IMAD R216, R12, 0x200, R216 ;  /* 0x000002000cd87824 */ /* 0x000fe200078e02d8 */
[----:B------:R-:W-:-:S02]  /*0420*/  LOP3.LUT R3, R0, 0x8, R4, 0xf8, !PT ;  /* 0x0000000800037812 */ /* 0x000fc400078ef804 */
[----:B------:R-:W-:Y:S02]  /*0430*/  SHF.R.U32.HI R0, RZ, 0x3, R0 ;  /* 0x00000003ff007819 */ /* 0x000fe40000011600 */
[----:B------:R-:W-:Y:S02]  /*0440*/  LOP3.LUT R2, R2, 0xfffffe00, RZ, 0xc0, !PT ;  /* 0xfffffe0002027812 */ /* 0x000fe400078ec0ff */
[----:B------:R-:W-:Y:S02]  /*0450*/  SHF.R.S32.HI R5, RZ, 0x2, R8 ;  /* 0x00000002ff057819 */ /* 0x000fe40000011408 */
[----:B------:R-:W-:Y:S01]  /*0460*/  LOP3.LUT R0, R3, R0, RZ, 0x3c, !PT ;  /* 0x0000000003007212 */ /* 0x000fe200078e3cff */
[----:B------:R-:W-:Y:S01]  /*0470*/  IMAD R223, R223, 0x400, R2 ;  /* 0x00000400dfdf7824 */ /* 0x000fe200078e0202 */
[----:B------:R-:W-:Y:S01]  /*0480*/  IADD3 R4, R18, 0xc0, RZ ;  /* 0x000000c012047810 */ /* 0x000fe20007ffe0ff */
[----:B------:R-:W-:Y:S01]  /*0490*/  IMAD R16, R6, 0x10, R5 ;  /* 0x0000001006107824 */ /* 0x000fe200078e0205 */
[----:B------:R-:W-:Y:S01]  /*04a0*/  LOP3.LUT R217, R0, R2, RZ, 0xfc, !PT ;  /* 0x0000000200d97212 */ /* 0x000fe200078efcff */
[----:B------:R-:W-:Y:S01]  /*04b0*/  IMAD.IADD R223, R223, 0x1, R0 ;  /* 0x00000001dfdf7824 */ /* 0x000fe200078e0200 */
[----:B------:R-:W-:Y:S01]  /*04c0*/  IADD3 R2, R18, 0x40, RZ ;  /* 0x0000004012027810 */ /* 0x000fe20007ffe0ff */
[----:B------:R-:W-:Y:S01]  /*04d0*/  IMAD R0, R9, 0x20, R20 ;  /* 0x0000002009007824 */ /* 0x000fe200078e0214 */
[----:B------:R-:W-:Y:S01]  /*04e0*/  STL [R1+0x7c], R16 ;  /* 0x00007c1001007387 */ /* 0x000fe20000100800 */
[----:B------:R-:W-:-:S02]  /*04f0*/  LOP3.LUT R3, R8, 0x7ffffffc, RZ, 0xc0, !PT ;  /* 0x7ffffffc08037812 */ /* 0x000fc400078ec0ff */
[----:B------:R-:W-:Y:S01]  /*0500*/  SHF.R.S32.HI R2, RZ, 0x1f, R2 ;  /* 0x0000001fff027819 */ /* 0x000fe20000011402 */
[----:B------:R-:W-:Y:S01]  /*0510*/  STL [R1+0x54], R15 ;  /* 0x0000540f01007387 */ /* 0x000fe20000100800 */
[----:B------:R-:W-:Y:S02]  /*0520*/  LOP3.LUT P0, RZ, R7, 0x4, RZ, 0xc0, !PT ;  /* 0x0000000407ff7812 */ /* 0x000fe4000780c0ff */
[----:B------:R-:W-:Y:S01]  /*0530*/  LEA R216, R216, 0xc100, 0x1 ;  /* 0x0000c100d8d87811 */ /* 0x000fe200078e08ff */
[----:B------:R1:W-:Y:S01]  /*0540*/  STL [R1+0x80], R0 ;  /* 0x0000800001007387 */ /* 0x0003e20000100800 */
[----:B------:R-:W-:Y:S02]  /*0550*/  R2P PR, R9, 0x6 ;  /* 0x0000000609007804 */ /* 0x000fe40000000000 */
[----:B------:R-:W-:Y:S01]  /*0560*/  SEL R218, R218, 0xffffffe0, !P3 ;  /* 0xffffffe0dada7807 */ /* 0x000fe20005800000 */
[----:B------:R2:W-:Y:S01]  /*0570*/  STL [R1+0x68], R2 ;  /* 0x0000680201007387 */ /* 0x0005e20000100800 */
[----:B------:R-:W-:-:S02]  /*0580*/  LEA R223, R223, 0x18100, 0x1 ;  /* 0x00018100dfdf7811 */ /* 0x000fc400078e08ff */
[----:B------:R-:W-:Y:S02]  /*0590*/  LEA R217, R217, 0x100, 0x1 ;  /* 0x00000100d9d97811 */ /* 0x000fe400078e08ff */
[C---:B------:R-:W-:Y:S01]  /*05a0*/  SEL R219, R220.reuse, 0xffffffc0, !P2 ;  /* 0xffffffc0dcdb7807 */ /* 0x040fe20005000000 */
[----:B------:R-:W-:Y:S01]  /*05b0*/  IMAD.IADD R224, R223, 0x1, R218 ;  /* 0x00000001dfe07824 */ /* 0x000fe200078e02da */
[----:B------:R-:W-:Y:S01]  /*05c0*/  SEL R220, R220, 0xffffffc0, !P0 ;  /* 0xffffffc0dcdc7807 */ /* 0x000fe20004000000 */
[----:B------:R-:W-:Y:S01]  /*05d0*/  IMAD.IADD R218, R218, 0x1, R217 ;  /* 0x00000001dada7824 */ /* 0x000fe200078e02d9 */
[C---:B------:R-:W-:Y:S01]  /*05e0*/  IADD3 R227, R216.reuse, 0x20, RZ ;  /* 0x00000020d8e37810 */ /* 0x040fe20007ffe0ff */
[C---:B------:R-:W-:Y:S01]  /*05f0*/  IMAD.IADD R222, R216.reuse, 0x1, R219 ;  /* 0x00000001d8de7824 */ /* 0x040fe200078e02db */
[----:B------:R-:W-:Y:S01]  /*0600*/  LOP3.LUT R10, R13, 0x7ffffe00, R10, 0xf8, !PT ;  /* 0x7ffffe000d0a7812 */ /* 0x000fe200078ef80a */
[----:B------:R-:W-:Y:S01]  /*0610*/  IMAD.IADD R226, R223, 0x1, R220 ;  /* 0x00000001dfe27824 */ /* 0x000fe200078e02dc */
[----:B------:R-:W-:Y:S01]  /*0620*/  @P1 IADD3 R227, R216, -0x20, RZ ;  /* 0xffffffe0d8e31810 */ /* 0x000fe20007ffe0ff */
[----:B------:R-:W-:-:S02]  /*0630*/  IMAD.IADD R221, R220, 0x1, R217 ;  /* 0x00000001dcdd7824 */ /* 0x000fc400078e02d9 */
[----:B------:R-:W-:Y:S01]  /*0640*/  IMAD.IADD R225, R224, 0x1, R220 ;  /* 0x00000001e0e17824 */ /* 0x000fe200078e02dc */
[C---:B------:R-:W-:Y:S01]  /*0650*/  IADD3 R250, R227.reuse, 0x800, RZ ;  /* 0x00000800e3fa7810 */ /* 0x040fe20007ffe0ff */
[----:B------:R-:W-:Y:S01]  /*0660*/  IMAD.SHL.U32 R251, R10, 0x2, RZ ;  /* 0x000000020afb7824 */ /* 0x000fe200078e00ff */
[----:B------:R-:W-:Y:S01]  /*0670*/  IADD3 R249, R227, 0x1000, RZ ;  /* 0x00001000e3f97810 */ /* 0x000fe20007ffe0ff */
[----:B------:R-:W-:Y:S01]  /*0680*/  IMAD.IADD R219, R219, 0x1, R227 ;  /* 0x00000001dbdb7824 */ /* 0x000fe200078e02e3 */
[----:B-1----:R-:W-:Y:S01]  /*0690*/  IADD3 R0, R18, 0x80, RZ ;  /* 0x0000008012007810 */ /* 0x002fe20007ffe0ff */
[----:B------:R-:W-:Y:S01]  /*06a0*/  IMAD.IADD R220, R220, 0x1, R218 ;  /* 0x00000001dcdc7824 */ /* 0x000fe200078e02da */
[----:B------:R-:W-:Y:S02]  /*06b0*/  IADD3 R248, R227, 0x1800, RZ ;  /* 0x00001800e3f87810 */ /* 0x000fe40007ffe0ff */
[----:B------:R-:W-:Y:S01]  /*06c0*/  SHF.R.S32.HI R5, RZ, 0x1f, R0 ;  /* 0x0000001fff057819 */ /* 0x000fe20000011400 */
[----:B------:R-:W-:Y:S01]  /*06d0*/  IMAD.IADD R0, R17, 0x1, -R3 ;  /* 0x0000000111007824 */ /* 0x000fe200078e0a03 */
[----:B--2---:R-:W-:-:S02]  /*06e0*/  SHF.R.S32.HI R2, RZ, 0x1f, R4 ;  /* 0x0000001fff027819 */ /* 0x004fc40000011404 */
[C---:B------:R-:W-:Y:S01]  /*06f0*/  IADD3 R247, R227.reuse, 0x2000, RZ ;  /* 0x00002000e3f77810 */ /* 0x040fe20007ffe0ff */
[----:B------:R-:W-:Y:S01]  /*0700*/  STL [R1+0x64], R5 ;  /* 0x0000640501007387 */ /* 0x000fe20000100800 */
[----:B------:R-:W-:Y:S01]  /*0710*/  IMAD.SHL.U32 R0, R0, 0x2, RZ ;  /* 0x0000000200007824 */ /* 0x000fe200078e00ff */
[C---:B------:R-:W-:Y:S02]  /*0720*/  IADD3 R246, R227.reuse, 0x2800, RZ ;  /* 0x00002800e3f67810 */ /* 0x040fe40007ffe0ff */
[----:B------:R1:W-:Y:S01]  /*0730*/  STL [R1+0x60], R2 ;  /* 0x0000600201007387 */ /* 0x0003e20000100800 */
        /* <DEDUP_REMOVED lines=11> */
[C---:B------:R-:W-:Y:S01]  /*07f0*/  IADD3 R234, R227.reuse, 0x8800, RZ ;  /* 0x00008800e3ea7810 */ /* 0x040fe20007ffe0ff */
[----:B-1----:R-:W-:Y:S01]  /*0800*/  IMAD R2, R14, 0x8, R16 ;  /* 0x000000080e027824 */ /* 0x002fe200078e0210 */
[C---:B------:R-:W-:Y:S02]  /*0810*/  IADD3 R233, R227.reuse, 0x9000, RZ ;  /* 0x00009000e3e97810 */ /* 0x040fe40007ffe0ff */
[C---:B------:R-:W-:Y:S02]  /*0820*/  IADD3 R232, R227.reuse, 0x9800, RZ ;  /* 0x00009800e3e87810 */ /* 0x040fe40007ffe0ff */
[----:B------:R1:W-:Y:S01]  /*0830*/  STL [R1+0x74], R2 ;  /* 0x0000740201007387 */ /* 0x0003e20000100800 */
[----:B------:R-:W-:-:S02]  /*0840*/  IADD3 R231, R227, 0xa000, RZ ;  /* 0x0000a000e3e77810 */ /* 0x000fc40007ffe0ff */
[C---:B------:R-:W-:Y:S01]  /*0850*/  IADD3 R230, R227.reuse, 0xa800, RZ ;  /* 0x0000a800e3e67810 */ /* 0x040fe20007ffe0ff */
[----:B------:R2:W-:Y:S01]  /*0860*/  STL [R1+0x1c], R0 ;  /* 0x00001c0001007387 */ /* 0x0005e20000100800 */
[C---:B------:R-:W-:Y:S02]  /*0870*/  IADD3 R229, R227.reuse, 0xb000, RZ ;  /* 0x0000b000e3e57810 */ /* 0x040fe40007ffe0ff */
[----:B------:R-:W-:Y:S02]  /*0880*/  IADD3 R228, R227, 0xb800, RZ ;  /* 0x0000b800e3e47810 */ /* 0x000fe40007ffe0ff */
[C---:B-1----:R-:W-:Y:S02]  /*0890*/  IADD3 R2, R0.reuse, 0xf0, RZ ;  /* 0x000000f000027810 */ /* 0x042fe40007ffe0ff */
[----:B--2---:R-:W-:-:S03]  /*08a0*/  IADD3 R0, R0, 0xf8, RZ ;  /* 0x000000f800007810 */ /* 0x004fc60007ffe0ff */
[----:B------:R1:W-:Y:S04]  /*08b0*/  STL [R1+0x5c], R2 ;  /* 0x00005c0201007387 */ /* 0x0003e80000100800 */
[----:B------:R2:W-:Y:S01]  /*08c0*/  STL [R1+0x58], R0 ;  /* 0x0000580001007387 */ /* 0x0005e20000100800 */
[----:B-1----:R-:W-:Y:S02]  /*08d0*/  SHF.R.S32.HI R2, RZ, 0x1f, R2 ;  /* 0x0000001fff027819 */ /* 0x002fe40000011402 */
[----:B--2---:R-:W-:-:S03]  /*08e0*/  SHF.R.S32.HI R0, RZ, 0x1f, R0 ;  /* 0x0000001fff007819 */ /* 0x004fc60000011400 */
[----:B------:R1:W-:Y:S04]  /*08f0*/  STL [R1+0x70], R2 ;  /* 0x0000700201007387 */ /* 0x0003e80000100800 */
[----:B------:R1:W-:Y:S02]  /*0900*/  STL [R1+0x6c], R0 ;  /* 0x00006c0001007387 */ /* 0x0003e40000100800 */
.L_x_2183:
[----:B------:R-:W2:Y:S01]  /*0910*/  LDL R4, [R1+0x54] ;  /* 0x0000540001047983 */ /* 0x000ea20000100800 */
[----:B-1----:R-:W-:Y:S01]  /*0920*/  IMAD.MOV.U32 R0, RZ, RZ, c[0x0][0x560] ;  /* 0x00015800ff007624 */ /* 0x002fe200078e00ff */
        /* <DEDUP_REMOVED lines=17> */
.L_x_2147:
[----:B------:R-:W-:-:S04]  /*0a40*/  MOV R0, c[0x0][0x554] ;  /* 0x0001550000007a02 */ /* 0x000fc80000000f00 */
[----:B------:R-:W-:Y:S02]  /*0a50*/  ISETP.NE.AND P0, PT, R0, 0x1, PT ;  /* 0x000000010000780c */ /* 0x000fe40003f05270 */
[----:B------:R-:W-:-:S11]  /*0a60*/  MOV R0, R2 ;  /* 0x0000000200007202 */ /* 0x000fd60000000f00 */
[----:B------:R-:W-:-:S05]  /*0a70*/  @P0 IMAD.HI.U32 R4, R2, c[0x0][0x558], RZ ;  /* 0x0001560002040a27 */ /* 0x000fca00078e00ff */
[----:B------:R-:W-:-:S05]  /*0a80*/  @P0 SHF.R.U32.HI R0, RZ, c[0x0][0x55c], R4 ;  /* 0x00015700ff000a19 */ /* 0x000fca0000011604 */
[----:B------:R-:W-:Y:S02]  /*0a90*/  IMAD R4, R0, c[0x0][0x554], RZ ;  /* 0x0001550000047a24 */ /* 0x000fe400078e02ff */
.L_x_2148:
[----:B------:R-:W-:Y:S05]  /*0aa0*/  BSYNC B0 ;  /* 0x0000000000007941 */ /* 0x000fea0003800000 */
.L_x_2146:
[----:B------:R-:W2:Y:S01]  /*0ab0*/  LDL.LU R11, [R1+0xc] ;  /* 0x00000c00010b7983 */ /* 0x000ea20000300800 */
[----:B------:R-:W-:Y:S01]  /*0ac0*/  IMAD.MOV.U32 R5, RZ, RZ, c[0x0][0x53c] ;  /* 0x00014f00ff057624 */ /* 0x000fe200078e00ff */
[----:B------:R-:W-:Y:S01]  /*0ad0*/  ULDC UR4, c[0x0][0x1d0] ;  /* 0x0000740000047ab9 */ /* 0x000fe20000000800 */
[----:B------:R-:W-:Y:S01]  /*0ae0*/  IMAD.MOV.U32 R12, RZ, RZ, R0 ;  /* 0x000000ffff0c7224 */ /* 0x000fe200078e0000 */
[----:B------:R-:W-:Y:S01]  /*0af0*/  UIADD3 UR4, UR4, 0x5f, URZ ;  /* 0x0000005f04047890 */ /* 0x000fe2000fffe03f */
[----:B------:R-:W-:Y:S01]  /*0b00*/  IMAD.MOV.U32 R7, RZ, RZ, c[0x0][0x2c4] ;  /* 0x0000b100ff077624 */ /* 0x000fe200078e00ff */
[----:B------:R-:W-:Y:S01]  /*0b10*/  ISETP.NE.AND P0, PT, R5, 0x1, PT ;  /* 0x000000010500780c */ /* 0x000fe20003f05270 */
[----:B------:R-:W-:Y:S01]  /*0b20*/  BSSY B0, `(.L_x_2149) ;  /* 0x0000047000007945 */ /* 0x000fe20003800000 */
[----:B------:R-:W-:Y:S01]  /*0b30*/  LOP3.LUT R5, RZ, R0, RZ, 0x33, !PT ;  /* 0x00000000ff057212 */ /* 0x000fe200078e33ff */
[----:B------:R-:W-:Y:S01]  /*0b40*/  UIMAD.WIDE UR4, UR4, 0x2aaaaaab, URZ ;  /* 0x2aaaaaab040478a5 */ /* 0x000fe2000f8e023f */
[----:B------:R-:W-:Y:S01]  /*0b50*/  ISETP.NE.AND P3, PT, R7, 0x1, PT ;  /* 0x000000010700780c */ /* 0x000fe20003f65270 */
[----:B------:R-:W-:-:S02]  /*0b60*/  IMAD.MOV.U32 R7, RZ, RZ, c[0x0][0x548] ;  /* 0x00015200ff077624 */ /* 0x000fc400078e00ff */
[----:B------:R-:W-:-:S04]  /*0b70*/  USHF.R.U32.HI UR4, URZ, 0x1f, UR5 ;  /* 0x0000001f3f047899 */ /* 0x000fc80008011605 */
[----:B------:R-:W-:Y:S02]  /*0b80*/  ULEA.HI.SX32 UR4, UR5, UR4, 0x1c ;  /* 0x0000000405047291 */ /* 0x000fe4000f8fe23f */
[----:B------:R-:W-:Y:S01]  /*0b90*/  @P0 IMAD.HI.U32 R6, R0, c[0x0][0x540], RZ ;  /* 0x0001500000060a27 */ /* 0x000fe200078e00ff */
[----:B------:R-:W-:-:S04]  /*0ba0*/  IADD3 R0, R5, c[0x0][0x53c], RZ ;  /* 0x00014f0005007a10 */ /* 0x000fc80007ffe0ff */
[----:B------:R-:W-:Y:S01]  /*0bb0*/  @P0 SHF.R.U32.HI R12, RZ, c[0x0][0x544], R6 ;  /* 0x00015100ff0c0a19 */ /* 0x000fe20000011606 */
[----:B------:R-:W-:Y:S01]  /*0bc0*/  IMAD.MOV.U32 R6, RZ, RZ, c[0x0][0x168] ;  /* 0x00005a00ff067624 */ /* 0x000fe200078e00ff */
        /* <DEDUP_REMOVED lines=8> */
[----:B------:R-:W-:-:S04]  /*0c50*/  IADD3 R5, -R6, 0x60, RZ ;  /* 0x0000006006057810 */ /* 0x000fc80007ffe1ff */
[----:B------:R-:W-:Y:S01]  /*0c60*/  IADD3 R5, R0, c[0x0][0x1d0], R5 ;  /* 0x0000740000057a10 */ /* 0x000fe20007ffe005 */
[----:B------:R-:W-:-:S04]  /*0c70*/  IMAD.IADD R0, R2, 0x1, -R4 ;  /* 0x0000000102007824 */ /* 0x000fc800078e0a04 */
[----:B------:R-:W-:Y:S02]  /*0c80*/  IMAD R0, R3, c[0x0][0x554], R0 ;  /* 0x0001550003007a24 */ /* 0x000fe400078e0200 */
[----:B------:R-:W-:-:S04]  /*0c90*/  IMAD.HI R5, R5, 0x2aaaaaab, RZ ;  /* 0x2aaaaaab05057827 */ /* 0x000fc800078e02ff */
[----:B------:R-:W-:Y:S01]  /*0ca0*/  @P0 IMAD.HI.U32 R2, R0, c[0x0][0x54c], RZ ;  /* 0x0001530000020a27 */ /* 0x000fe200078e00ff */
[----:B------:R-:W-:-:S03]  /*0cb0*/  SHF.R.U32.HI R6, RZ, 0x1f, R5 ;  /* 0x0000001fff067819 */ /* 0x000fc60000011605 */
[----:B------:R-:W-:Y:S01]  /*0cc0*/  IMAD.MOV.U32 R18, RZ, RZ, R0 ;  /* 0x000000ffff127224 */ /* 0x000fe200078e0000 */
[----:B------:R-:W-:Y:S01]  /*0cd0*/  @P0 SHF.R.U32.HI R18, RZ, c[0x0][0x550], R2 ;  /* 0x00015400ff120a19 */ /* 0x000fe20000011602 */
[----:B------:R-:W-:Y:S01]  /*0ce0*/  IMAD.MOV.U32 R2, RZ, RZ, RZ ;  /* 0x000000ffff027224 */ /* 0x000fe200078e00ff */
[----:B------:R-:W-:-:S03]  /*0cf0*/  LEA.HI.SX32 R6, R5, R6, 0x1c ;  /* 0x0000000605067211 */ /* 0x000fc600078fe2ff */
[----:B------:R-:W-:Y:S01]  /*0d00*/  IMAD.MOV R3, RZ, RZ, -R18 ;  /* 0x000000ffff037224 */ /* 0x000fe200078e0a12 */
[----:B------:R-:W-:-:S03]  /*0d10*/  IMNMX R6, R6, UR4, PT ;  /* 0x0000000406067c17 */ /* 0x000fc6000b800200 */
[----:B------:R-:W-:Y:S01]  /*0d20*/  IMAD R19, R3, c[0x0][0x548], R0 ;  /* 0x0001520003137a24 */ /* 0x000fe200078e0200 */
[----:B------:R-:W-:Y:S02]  /*0d30*/  ISETP.GE.AND P0, PT, R6, 0x1, PT ;  /* 0x000000010600780c */ /* 0x000fe40003f06270 */
[----:B--2---:R-:W-:-:S04]  /*0d40*/  LOP3.LUT R11, R11, 0xfffffff7, RZ, 0xc0, !PT ;  /* 0xfffffff70b0b7812 */ /* 0x004fc800078ec0ff */
[----:B------:R-:W-:-:S05]  /*0d50*/  @P3 LOP3.LUT R11, R11, 0x8, RZ, 0xfc, !PT ;  /* 0x000000080b0b3812 */ /* 0x000fca00078efcff */
[----:B------:R1:W-:Y:S04]  /*0d60*/  STL [R1+0xc], R11 ;  /* 0x00000c0b01007387 */ /* 0x0003e80000100800 */
[----:B------:R1:W-:Y:S04]  /*0d70*/  STL [R1+0x48], R18 ;  /* 0x0000481201007387 */ /* 0x0003e80000100800 */
[----:B------:R1:W-:Y:S01]  /*0d80*/  STL [R1+0x3c], R19 ;  /* 0x00003c1301007387 */ /* 0x0003e20000100800 */
        /* <DEDUP_REMOVED lines=32> */
.L_x_2150:
[----:B------:R-:W-:Y:S05]  /*0f90*/  BSYNC B0 ;  /* 0x0000000000007941 */ /* 0x000fea0003800000 */
.L_x_2149:
        /* <DEDUP_REMOVED lines=77> */
[----:B------:R4:W3:Y:S01]  /*1470*/  LDL.64 R24, [R1+0x40] ;  /* 0x0000400001187983 */ /* 0x0008e20000100a00 */
[----:B------:R-:W-:-:S04]  /*1480*/  ISETP.NE.U32.AND P0, PT, RZ, c[0x0][0x340], PT ;  /* 0x0000d000ff007a0c */ /* 0x000fc80003f05070 */
[----:B------:R-:W-:-:S13]  /*1490*/  ISETP.NE.AND.EX P0, PT, RZ, c[0x0][0x344], PT, P0 ;  /* 0x0000d100ff007a0c */ /* 0x000fda0003f05300 */
[----:B------:R-:W-:-:S04]  /*14a0*/  @P0 IMAD.MOV.U32 R2, RZ, RZ, 0x4 ;  /* 0x00000004ff020424 */ /* 0x000fc800078e00ff */
[----:B------:R-:W-:-:S05]  /*14b0*/  @P0 IMAD.WIDE R2, R18, R2, c[0x0][0x340] ;  /* 0x0000d00012020625 */ /* 0x000fca00078e0202 */
[----:B------:R5:W4:Y:S01]  /*14c0*/  @P0 LDG.E R17, [R2.64] ;  /* 0x0000000602110981 */ /* 0x000b22000c1e1900 */
[----:B------:R-:W-:Y:S02]  /*14d0*/  SHF.R.S32.HI R14, RZ, 0x1f, R19 ;  /* 0x0000001fff0e7819 */ /* 0x000fe40000011413 */
[----:B------:R-:W-:Y:S01]  /*14e0*/  SHF.R.S32.HI R16, RZ, 0x1f, R18 ;  /* 0x0000001fff107819 */ /* 0x000fe20000011412 */
[----:B------:R-:W1:Y:S01]  /*14f0*/  S2R R7, SR_TID.X ;  /* 0x0000000000077919 */ /* 0x000e620000002100 */
[----:B------:R-:W-:Y:S01]  /*1500*/  MOV R23, R11 ;  /* 0x0000000b00177202 */ /* 0x000fe20000000f00 */
[----:B------:R-:W-:Y:S01]  /*1510*/  IMAD R5, R14, c[0x0][0x1b8], RZ ;  /* 0x00006e000e057a24 */ /* 0x000fe200078e02ff */
[----:B------:R-:W-:Y:S02]  /*1520*/  IADD3 R148, R22, -0x1, RZ ;  /* 0xffffffff16947810 */ /* 0x000fe40007ffe0ff */
[----:B------:R-:W-:Y:S01]  /*1530*/  LOP3.LUT R23, R23, 0xfffffffd, RZ, 0xc0, !PT ;  /* 0xfffffffd17177812 */ /* 0x000fe200078ec0ff */
[----:B------:R-:W-:-:S02]  /*1540*/  IMAD R5, R19, c[0x0][0x1bc], R5 ;  /* 0x00006f0013057a24 */ /* 0x000fc400078e0205 */
[----:B-----5:R-:W-:Y:S01]  /*1550*/  IMAD.WIDE.U32 R2, R19, c[0x0][0x1b8], RZ ;  /* 0x00006e0013027a25 */ /* 0x020fe200078e00ff */
[----:B-1----:R-:W-:-:S03]  /*1560*/  SHF.R.S32.HI R20, RZ, 0x1f, R7 ;  /* 0x0000001fff147819 */ /* 0x002fc60000011407 */
[----:B------:R-:W-:Y:S02]  /*1570*/  IMAD.IADD R3, R3, 0x1, R5 ;  /* 0x0000000103037824 */ /* 0x000fe400078e0205 */
[----:B------:R-:W-:Y:S01]  /*1580*/  IMAD R5, R16, c[0x0][0x1c0], RZ ;  /* 0x0000700010057a24 */ /* 0x000fe200078e02ff */
[----:B------:R-:W-:Y:S01]  /*1590*/  LEA.HI R20, R20, R7, RZ, 0x3 ;  /* 0x0000000714147211 */ /* 0x000fe200078f18ff */
[----:B------:R-:W-:-:S03]  /*15a0*/  IMAD.WIDE.U32 R2, R18, c[0x0][0x1c0], R2 ;  /* 0x0000700012027a25 */ /* 0x000fc600078e0002 */
[----:B------:R-:W-:Y:S01]  /*15b0*/  SHF.R.S32.HI R20, RZ, 0x3, R20 ;  /* 0x00000003ff147819 */ /* 0x000fe20000011414 */
[----:B------:R-:W-:-:S04]  /*15c0*/  IMAD R5, R18, c[0x0][0x1c4], R5 ;  /* 0x0000710012057a24 */ /* 0x000fc800078e0205 */
[----:B------:R-:W-:Y:S02]  /*15d0*/  IMAD.IADD R3, R3, 0x1, R5 ;  /* 0x0000000103037824 */ /* 0x000fe400078e0205 */
[----:B--2---:R-:W-:-:S04]  /*15e0*/  IMAD.IADD R4, R4, 0x1, R21 ;  /* 0x0000000104047824 */ /* 0x004fc800078e0215 */
[----:B------:R-:W-:-:S04]  /*15f0*/  @P3 IMAD.HI.U32 R6, R4, c[0x0][0x2c8], RZ ;  /* 0x0000b20004063a27 */ /* 0x000fc800078e00ff */
[----:B------:R-:W-:Y:S01]  /*1600*/  IMAD.MOV.U32 R0, RZ, RZ, R4 ;  /* 0x000000ffff007224 */ /* 0x000fe200078e0004 */
[----:B------:R-:W-:Y:S01]  /*1610*/  @P3 SHF.R.U32.HI R0, RZ, c[0x0][0x2cc], R6 ;  /* 0x0000b300ff003a19 */ /* 0x000fe20000011606 */
[----:B---3--:R-:W-:-:S03]  /*1620*/  IMAD.MOV.U32 R24, RZ, RZ, R8 ;  /* 0x000000ffff187224 */ /* 0x008fc600078e0008 */
[----:B------:R-:W-:Y:S01]  /*1630*/  SHF.R.S32.HI R6, RZ, 0x1f, R0 ;  /* 0x0000001fff067819 */ /* 0x000fe20000011400 */
[C---:B------:R-:W-:Y:S01]  /*1640*/  IMAD.WIDE.U32 R2, R0.reuse, c[0x0][0x1b0], R2 ;  /* 0x00006c0000027a25 */ /* 0x040fe200078e0002 */
[----:B------:R-:W-:Y:S02]  /*1650*/  IADD3 R10, -R0, RZ, RZ ;  /* 0x000000ff000a7210 */ /* 0x000fe40007ffe1ff */
[----:B------:R-:W-:Y:S01]  /*1660*/  SHF.R.S32.HI R25, RZ, 0x1f, R24 ;  /* 0x0000001fff197819 */ /* 0x000fe20000011418 */
[----:B------:R-:W-:Y:S01]  /*1670*/  IMAD R5, R6, c[0x0][0x1b0], RZ ;  /* 0x00006c0006057a24 */ /* 0x000fe200078e02ff */
[----:B------:R-:W-:Y:S01]  /*1680*/  SHF.R.S32.HI R6, RZ, 0x1f, R20 ;  /* 0x0000001fff067819 */ /* 0x000fe20000011414 */
[----:B------:R-:W-:Y:S01]  /*1690*/  IMAD R10, R10, c[0x0][0x2c4], R4 ;  /* 0x0000b1000a0a7a24 */ /* 0x000fe200078e0204 */
[----:B------:R-:W-:Y:S01]  /*16a0*/  ISETP.GE.AND P5, PT, R24, c[0x0][0x1d4], PT ;  /* 0x0000750018007a0c */ /* 0x000fe20003fa6270 */
[----:B------:R-:W-:Y:S01]  /*16b0*/  IMAD.WIDE.U32 R8, R20, c[0x0][0x1e0], R24 ;  /* 0x0000780014087a25 */ /* 0x000fe200078e0018 */
[----:B------:R1:W-:Y:S02]  /*16c0*/  STL [R1+0x44], R25 ;  /* 0x0000441901007387 */ /* 0x0003e40000100800 */
[----:B------:R-:W-:Y:S01]  /*16d0*/  SEL R12, RZ, 0x1, P5 ;  /* 0x00000001ff0c7807 */ /* 0x000fe20002800000 */
[----:B------:R-:W-:-:S02]  /*16e0*/  IMAD R4, R6, c[0x0][0x1e0], RZ ;  /* 0x0000780006047a24 */ /* 0x000fc400078e02ff */
[----:B------:R-:W-:Y:S01]  /*16f0*/  IMAD R13, R0, c[0x0][0x1b4], R5 ;  /* 0x00006d00000d7a24 */ /* 0x000fe200078e0205 */
[----:B------:R-:W-:Y:S01]  /*1700*/  IADD3 R0, R24, 0x40, RZ ;  /* 0x0000004018007810 */ /* 0x000fe20007ffe0ff */
[----:B------:R-:W-:Y:S02]  /*1710*/  IMAD R4, R20, c[0x0][0x1e4], R4 ;  /* 0x0000790014047a24 */ /* 0x000fe400078e0204 */
[----:B------:R-:W-:Y:S01]  /*1720*/  IMAD.IADD R3, R3, 0x1, R13 ;  /* 0x0000000103037824 */ /* 0x000fe200078e020d */
[----:B------:R-:W-:Y:S01]  /*1730*/  ISETP.GE.AND P1, PT, R0, c[0x0][0x1d4], PT ;  /* 0x0000750000007a0c */ /* 0x000fe20003f26270 */
[----:B------:R-:W-:Y:S01]  /*1740*/  IMAD R5, R6, c[0x0][0x208], RZ ;  /* 0x0000820006057a24 */ /* 0x000fe200078e02ff */
[----:B------:R-:W-:Y:S01]  /*1750*/  IADD3 R9, R9, R4, RZ ;  /* 0x0000000409097210 */ /* 0x000fe20007ffe0ff */
[C---:B------:R-:W-:Y:S01]  /*1760*/  IMAD.WIDE.U32 R6, R20.reuse, c[0x0][0x208], R24 ;  /* 0x0000820014067a25 */ /* 0x040fe200078e0018 */
[----:B------:R-:W-:Y:S02]  /*1770*/  SHF.R.S32.HI R4, RZ, 0x1f, R10 ;  /* 0x0000001fff047819 */ /* 0x000fe4000001140a */
[----:B------:R-:W-:Y:S01]  /*1780*/  SEL R11, RZ, 0xffffffff, P1 ;  /* 0xffffffffff0b7807 */ /* 0x000fe20000800000 */
[----:B------:R-:W-:Y:S01]  /*1790*/  IMAD R5, R20, c[0x0][0x20c], R5 ;  /* 0x0000830014057a24 */ /* 0x000fe200078e0205 */
[----:B------:R-:W-:Y:S01]  /*17a0*/  ISETP.GE.AND P4, PT, R0, c[0x0][0x198], PT ;  /* 0x0000660000007a0c */ /* 0x000fe20003f86270 */
[----:B------:R-:W-:Y:S01]  /*17b0*/  IMAD R4, R4, c[0x0][0x1a8], RZ ;  /* 0x00006a0004047a24 */ /* 0x000fe200078e02ff */
[----:B------:R-:W-:Y:S01]  /*17c0*/  SHF.L.U32 R11, R11, 0x1, RZ ;  /* 0x000000010b0b7819 */ /* 0x000fe200000006ff */
[----:B------:R-:W-:-:S02]  /*17d0*/  IMAD.WIDE.U32 R8, R19, c[0x0][0x1e8], R8 ;  /* 0x00007a0013087a25 */ /* 0x000fc400078e0008 */
[----:B------:R-:W-:Y:S02]  /*17e0*/  @P1 LOP3.LUT R23, R23, 0x2, RZ, 0xfc, !PT ;  /* 0x0000000217171812 */ /* 0x000fe400078efcff */
[----:B------:R-:W-:Y:S01]  /*17f0*/  IMAD R15, R10, c[0x0][0x1ac], R4 ;  /* 0x00006b000a0f7a24 */ /* 0x000fe200078e0204 */
[----:B------:R-:W-:Y:S01]  /*1800*/  IADD3 R4, R24, 0x80, RZ ;  /* 0x0000008018047810 */ /* 0x000fe20007ffe0ff */
[----:B------:R-:W-:Y:S01]  /*1810*/  IMAD.IADD R7, R7, 0x1, R5 ;  /* 0x0000000107077824 */ /* 0x000fe200078e0205 */
[----:B------:R-:W-:Y:S01]  /*1820*/  LOP3.LUT R28, R11, 0x2, R12, 0xe2, !PT ;  /* 0x000000020b1c7812 */ /* 0x000fe200078ee20c */
[----:B------:R-:W-:Y:S01]  /*1830*/  IMAD.WIDE.U32 R10, R10, c[0x0][0x1a8], R2 ;  /* 0x00006a000a0a7a25 */ /* 0x000fe200078e0002 */
[----:B------:R-:W-:Y:S02]  /*1840*/  ISETP.GE.AND P1, PT, R4, c[0x0][0x1d4], PT ;  /* 0x0000750004007a0c */ /* 0x000fe40003f26270 */
[----:B------:R-:W-:Y:S01]  /*1850*/  IADD3 R5, R24, 0xc0, RZ ;  /* 0x000000c018057810 */ /* 0x000fe20007ffe0ff */
[C---:B------:R-:W-:Y:S01]  /*1860*/  IMAD R2, R14.reuse, c[0x0][0x1e8], RZ ;  /* 0x00007a000e027a24 */ /* 0x040fe200078e02ff */
[----:B------:R-:W-:Y:S01]  /*1870*/  LOP3.LUT R23, R23, 0xfffffffe, RZ, 0xc0, !PT ;  /* 0xfffffffe17177812 */ /* 0x000fe200078ec0ff */
[----:B------:R-:W-:Y:S01]  /*1880*/  IMAD R12, R14, c[0x0][0x210], RZ ;  /* 0x000084000e0c7a24 */ /* 0x000fe200078e02ff */
[----:B------:R-:W-:Y:S01]  /*1890*/  ISETP.GE.AND P6, PT, R5, c[0x0][0x1d4], PT ;  /* 0x0000750005007a0c */ /* 0x000fe20003fc6270 */
[C---:B------:R-:W-:Y:S01]  /*18a0*/  IMAD R2, R19.reuse, c[0x0][0x1ec], R2 ;  /* 0x00007b0013027a24 */ /* 0x040fe200078e0202 */
[----:B------:R-:W-:Y:S01]  /*18b0*/  SEL R14, RZ, 0x4, P1 ;  /* 0x00000004ff0e7807 */ /* 0x000fe20000800000 */
[C---:B------:R-:W-:Y:S01]  /*18c0*/  IMAD R12, R19.reuse, c[0x0][0x214], R12 ;  /* 0x00008500130c7a24 */ /* 0x040fe200078e020c */
[----:B----4-:R-:W-:Y:S01]  /*18d0*/  @P0 SHF.R.S32.HI R3, RZ, 0x1f, R17 ;  /* 0x0000001fff030819 */ /* 0x010fe20000011411 */
[----:B------:R-:W-:Y:S01]  /*18e0*/  IMAD.WIDE.U32 R6, R19, c[0x0][0x210], R6 ;  /* 0x0000840013067a25 */ /* 0x000fe200078e0006 */
[----:B------:R-:W-:-:S02]  /*18f0*/  IADD3 R9, R9, R2, RZ ;  /* 0x0000000209097210 */ /* 0x000fc40007ffe0ff */
[----:B------:R-:W-:Y:S01]  /*1900*/  @P1 LOP3.LUT R23, R23, 0x1, RZ, 0xfc, !PT ;  /* 0x0000000117171812 */ /* 0x000fe200078efcff */
[----:B------:R-:W-:Y:S01]  /*1910*/  @!P0 IMAD.MOV.U32 R3, RZ, RZ, R16 ;  /* 0x000000ffff038224 */ /* 0x000fe200078e0010 */
[----:B------:R-:W-:Y:S01]  /*1920*/  IADD3 R2, R11, R15, RZ ;  /* 0x0000000f0b027210 */ /* 0x000fe20007ffe0ff */
[----:B------:R-:W-:Y:S01]  /*1930*/  IMAD.IADD R7, R7, 0x1, R12 ;  /* 0x0000000107077824 */ /* 0x000fe200078e020c */
[C---:B------:R-:W-:Y:S01]  /*1940*/  LEA R11, P1, R10.reuse, c[0x0][0x160], 0x1 ;  /* 0x000058000a0b7a11 */ /* 0x040fe200078208ff */
[----:B------:R-:W-:Y:S01]  /*1950*/  IMAD R12, R3, c[0x0][0x1f0], RZ ;  /* 0x00007c00030c7a24 */ /* 0x000fe200078e02ff */
[----:B------:R-:W-:Y:S01]  /*1960*/  SEL R13, RZ, 0x8, P6 ;  /* 0x00000008ff0d7807 */ /* 0x000fe20003000000 */
[----:B------:R1:W-:Y:S01]  /*1970*/  STL [R1+0xc], R23 ;  /* 0x00000c1701007387 */ /* 0x0003e20000100800 */
[----:B------:R-:W-:Y:S01]  /*1980*/  LEA.HI.X R10, R10, c[0x0][0x164], R2, 0x1, P1 ;  /* 0x000059000a0a7a11 */ /* 0x000fe200008f0c02 */
[----:B------:R-:W-:Y:S01]  /*1990*/  @P0 IMAD.MOV.U32 R2, RZ, RZ, R17 ;  /* 0x000000ffff020224 */ /* 0x000fe200078e0011 */
[----:B------:R-:W-:-:S02]  /*19a0*/  @!P0 MOV R2, R18 ;  /* 0x0000001200028202 */ /* 0x000fc40000000f00 */
[----:B------:R-:W-:Y:S01]  /*19b0*/  LOP3.LUT R28, R13, R28, R14, 0xfe, !PT ;  /* 0x0000001c0d1c7212 */ /* 0x000fe200078efe0e */
[----:B------:R-:W-:Y:S01]  /*19c0*/  IMAD R13, R3, c[0x0][0x218], RZ ;  /* 0x00008600030d7a24 */ /* 0x000fe200078e02ff */
[----:B------:R-:W-:Y:S01]  /*19d0*/  ISETP.GE.AND P0, PT, R24, c[0x0][0x198], PT ;  /* 0x0000660018007a0c */ /* 0x000fe20003f06270 */
[----:B------:R-:W-:Y:S01]  /*19e0*/  IMAD.WIDE.U32 R18, R2, c[0x0][0x1f0], R8 ;  /* 0x00007c0002127a25 */ /* 0x000fe200078e0008 */
[----:B------:R-:W-:Y:S02]  /*19f0*/  ISETP.GE.AND P3, PT, R4, c[0x0][0x198], PT ;  /* 0x0000660004007a0c */ /* 0x000fe40003f66270 */
[----:B------:R-:W-:Y:S01]  /*1a00*/  P2R R8, PR, RZ, 0x1 ;  /* 0x00000001ff087803 */ /* 0x000fe20000000000 */
[----:B------:R-:W-:Y:S01]  /*1a10*/  IMAD.WIDE.U32 R14, R2, c[0x0][0x218], R6 ;  /* 0x00008600020e7a25 */ /* 0x000fe200078e0006 */
[----:B------:R1:W-:Y:S01]  /*1a20*/  STL.64 [R1+0x20], R18 ;  /* 0x0000201201007387 */ /* 0x0003e20000100a00 */
[----:B------:R-:W-:Y:S02]  /*1a30*/  IADD3 R7, R20, R21, RZ ;  /* 0x0000001514077210 */ /* 0x000fe40007ffe0ff */
[C---:B------:R-:W-:Y:S01]  /*1a40*/  IMAD R3, R2.reuse, c[0x0][0x1f4], R12 ;  /* 0x00007d0002037a24 */ /* 0x040fe200078e020c */
[----:B------:R1:W-:Y:S01]  /*1a50*/  STL.64 [R1+0x28], R14 ;  /* 0x0000280e01007387 */ /* 0x0003e20000100a00 */
[----:B------:R-:W-:Y:S01]  /*1a60*/  IMAD R2, R2, c[0x0][0x21c], R13 ;  /* 0x0000870002027a24 */ /* 0x000fe200078e020d */
[----:B------:R-:W-:Y:S01]  /*1a70*/  ISETP.GE.AND P2, PT, R5, c[0x0][0x198], PT ;  /* 0x0000660005007a0c */ /* 0x000fe20003f46270 */
[----:B------:R-:W-:-:S03]  /*1a80*/  IMAD.IADD R3, R19, 0x1, R3 ;  /* 0x0000000113037824 */ /* 0x000fc600078e0203 */
[----:B------:R-:W-:Y:S02]  /*1a90*/  IADD3 R2, R15, R2, RZ ;  /* 0x000000020f027210 */ /* 0x000fe40007ffe0ff */
[----:B------:R1:W-:Y:S04]  /*1aa0*/  STL [R1+0x30], R3 ;  /* 0x0000300301007387 */ /* 0x0003e80000100800 */
[----:B------:R1:W-:Y:S01]  /*1ab0*/  STL [R1+0x34], R2 ;  /* 0x0000340201007387 */ /* 0x0003e20000100800 */
[----:B------:R-:W-:Y:S05]  /*1ac0*/  BRA.DIV ~URZ, `(.L_x_2152) ;  /* 0x000139e27f007947 */ /* 0x000fea000b800000 */
[----:B------:R2:W3:Y:S02]  /*1ad0*/  SHFL.IDX PT, R6, R10, RZ, 0x181f ;  /* 0x00181fff0a067589 */ /* 0x0004e400000e0000 */
.L_x_2184:
[----:B------:R-:W-:Y:S05]  /*1ae0*/  BRA.DIV ~URZ, `(.L_x_2153) ;  /* 0x00013a327f007947 */ /* 0x000fea000b800000 */
[----:B-1----:R1:W4:Y:S02]  /*1af0*/  SHFL.IDX PT, R2, R11, RZ, 0x181f ;  /* 0x00181fff0b027589 */ /* 0x00232400000e0000 */
.L_x_2185:
[----:B------:R-:W-:Y:S01]  /*1b00*/  MOV R18, c[0x0][0x168] ;  /* 0x00005a0000127a02 */ /* 0x000fe20000000f00 */
[----:B------:R-:W-:Y:S04]  /*1b10*/  BSSY B0, `(.L_x_2154) ;  /* 0x0000018000007945 */ /* 0x000fe80003800000 */
[----:B------:R-:W-:-:S05]  /*1b20*/  IMAD R18, R18, c[0x0][0x2c4], RZ ;  /* 0x0000b10012127a24 */ /* 0x000fca00078e02ff */
[----:B------:R-:W-:-:S13]  /*1b30*/  ISETP.GE.AND P0, PT, R7, R18, PT ;  /* 0x000000120700720c */ /* 0x000fda0003f06270 */
[----:B------:R-:W-:Y:S05]  /*1b40*/  @P0 BRA `(.L_x_2155) ;  /* 0x0000014000000947 */ /* 0x000fea0003800000 */
[----:B------:R-:W5:Y:S04]  /*1b50*/  LDL R12, [R1+0x68] ;  /* 0x00006800010c7983 */ /* 0x000f680000100800 */
[----:B--2---:R-:W2:Y:S04]  /*1b60*/  LDL R9, [R1+0x64] ;  /* 0x0000640001097983 */ /* 0x004ea80000100800 */
[----:B----4-:R-:W4:Y:S04]  /*1b70*/  LDL R3, [R1+0x60] ;  /* 0x0000600001037983 */ /* 0x010f280000100800 */
[----:B---3--:R-:W3:Y:S01]  /*1b80*/  LDL.64 R20, [R1+0x40] ;  /* 0x0000400001147983 */ /* 0x008ee20000100a00 */
[----:B------:R-:W-:-:S02]  /*1b90*/  LEA R16, P0, R0, R2, 0x1 ;  /* 0x0000000200107211 */ /* 0x000fc400078008ff */
[----:B------:R-:W-:Y:S02]  /*1ba0*/  ISETP.NE.AND P1, PT, R8, RZ, PT ;  /* 0x000000ff0800720c */ /* 0x000fe40003f25270 */
[----:B-----5:R-:W-:Y:S02]  /*1bb0*/  LEA.HI.X R17, R0, R6, R12, 0x1, P0 ;  /* 0x0000000600117211 */ /* 0x020fe400000f0c0c */
[----:B------:R-:W-:-:S04]  /*1bc0*/  LEA R14, P0, R4, R2, 0x1 ;  /* 0x00000002040e7211 */ /* 0x000fc800078008ff */
[----:B--2---:R-:W-:Y:S02]  /*1bd0*/  LEA.HI.X R15, R4, R6, R9, 0x1, P0 ;  /* 0x00000006040f7211 */ /* 0x004fe400000f0c09 */
[----:B------:R-:W-:-:S04]  /*1be0*/  LEA R12, P0, R5, R2, 0x1 ;  /* 0x00000002050c7211 */ /* 0x000fc800078008ff */
[----:B----4-:R-:W-:Y:S01]  /*1bf0*/  LEA.HI.X R13, R5, R6, R3, 0x1, P0 ;  /* 0x00000006050d7211 */ /* 0x010fe200000f0c03 */
[----:B------:R-:W-:-:S04]  /*1c00*/  IMAD.MOV.U32 R3, RZ, RZ, R6 ;  /* 0x000000ffff037224 */ /* 0x000fc800078e0006 */
[----:B---3--:R-:W-:-:S05]  /*1c10*/  IMAD.WIDE R2, R20, 0x2, R2 ;  /* 0x0000000214027825 */ /* 0x008fca00078e0202 */
[----:B------:R-:W-:Y:S01]  /*1c20*/  @!PT LDS RZ, [RZ] ;  /* 0x00000000fffff984 */ /* 0x000fe20000000800 */
[----:B------:R-:W-:Y:S01]  /*1c30*/  @!PT LDS RZ, [RZ] ;  /* 0x00000000fffff984 */ /* 0x000fe20000000800 */
[----:B------:R-:W-:Y:S01]  /*1c40*/  @!PT LDS RZ, [RZ] ;  /* 0x00000000fffff984 */ /* 0x000fe20000000800 */
[----:B------:R2:W-:Y:S04]  /*1c50*/  LDGSTS.E.BYPASS.LTC128B.128 [R251+0x18100], [R2.64], !P1 ;  /* 0x1810000002fb7fae */ /* 0x0005e8000c901d46 */
[----:B------:R2:W-:Y:S04]  /*1c60*/  LDGSTS.E.BYPASS.LTC128B.128 [R251+0x1c100], [R16.64], !P4 ;  /* 0x1c10000010fb7fae */ /* 0x0005e8000e101d46 */
[----:B------:R2:W-:Y:S04]  /*1c70*/  LDGSTS.E.BYPASS.LTC128B.128 [R251+0x20100], [R14.64], !P3 ;  /* 0x201000000efb7fae */ /* 0x0005e8000d901d46 */
[----:B------:R2:W-:Y:S02]  /*1c80*/  LDGSTS.E.BYPASS.LTC128B.128 [R251+0x24100], [R12.64], !P2 ;  /* 0x241000000cfb7fae */ /* 0x0005e4000d101d46 */
.L_x_2155:
[----:B------:R-:W-:Y:S05]  /*1c90*/  BSYNC B0 ;  /* 0x0000000000007941 */ /* 0x000fea0003800000 */
.L_x_2154:
[----:B------:R-:W-:Y:S05]  /*1ca0*/  BRA.DIV ~URZ, `(.L_x_2156) ;  /* 0x000138e27f007947 */ /* 0x000fea000b800000 */
[----:B---3--:R3:W1:Y:S04]  /*1cb0*/  SHFL.IDX PT, R6, R10, 0x1, 0x181f ;  /* 0x00381f000a067f89 */ /* 0x00866800000e0000 */
[----:B--2-4-:R3:W2:Y:S02]  /*1cc0*/  SHFL.IDX PT, R2, R11, 0x1, 0x181f ;  /* 0x00381f000b027f89 */ /* 0x0146a400000e0000 */
.L_x_2186:
[----:B------:R-:W-:Y:S01]  /*1cd0*/  IADD3 R3, R7, 0x20, RZ ;  /* 0x0000002007037810 */ /* 0x000fe20007ffe0ff */
[----:B------:R-:W-:Y:S03]  /*1ce0*/  BSSY B0, `(.L_x_2157) ;  /* 0x0000017000007945 */ /* 0x000fe60003800000 */
[----:B------:R-:W-:-:S13]  /*1cf0*/  ISETP.GE.AND P0, PT, R3, R18, PT ;  /* 0x000000120300720c */ /* 0x000fda0003f06270 */
[----:B------:R-:W-:Y:S05]  /*1d00*/  @P0 BRA `(.L_x_2158) ;  /* 0x0000014000000947 */ /* 0x000fea0003800000 */
[----:B------:R-:W4:Y:S04]  /*1d10*/  LDL R13, [R1+0x68] ;  /* 0x00006800010d7983 */ /* 0x000f280000100800 */
[----:B------:R-:W5:Y:S04]  /*1d20*/  LDL R12, [R1+0x64] ;  /* 0x00006400010c7983 */ /* 0x000f680000100800 */
[----:B---3--:R-:W3:Y:S04]  /*1d30*/  LDL.64 R20, [R1+0x40] ;  /* 0x0000400001147983 */ /* 0x008ee80000100a00 */
[----:B--2---:R-:W2:Y:S01]  /*1d40*/  LDL R9, [R1+0x60] ;  /* 0x0000600001097983 */ /* 0x004ea20000100800 */
[----:B------:R-:W-:-:S02]  /*1d50*/  LEA R16, P0, R0, R2, 0x1 ;  /* 0x0000000200107211 */ /* 0x000fc400078008ff */
[----:B------:R-:W-:Y:S01]  /*1d60*/  ISETP.NE.AND P1, PT, R8, RZ, PT ;  /* 0x000000ff0800720c */ /* 0x000fe20003f25270 */
[----:B-1----:R-:W-:Y:S01]  /*1d70*/  IMAD.MOV.U32 R3, RZ, RZ, R6 ;  /* 0x000000ffff037224 */ /* 0x002fe200078e0006 */
[----:B----4-:R-:W-:Y:S02]  /*1d80*/  LEA.HI.X R17, R0, R6, R13, 0x1, P0 ;  /* 0x0000000600117211 */ /* 0x010fe400000f0c0d */
[----:B------:R-:W-:-:S04]  /*1d90*/  LEA R14, P0, R4, R2, 0x1 ;  /* 0x00000002040e7211 */ /* 0x000fc800078008ff */
[----:B-----5:R-:W-:Y:S02]  /*1da0*/  LEA.HI.X R15, R4, R6, R12, 0x1, P0 ;  /* 0x00000006040f7211 */ /* 0x020fe400000f0c0c */
[----:B------:R-:W-:Y:S01]  /*1db0*/  LEA R12, P0, R5, R2, 0x1 ;  /* 0x00000002050c7211 */ /* 0x000fe200078008ff */
[----:B---3--:R-:W-:-:S03]  /*1dc0*/  IMAD.WIDE R2, R20, 0x2, R2 ;  /* 0x0000000214027825 */ /* 0x008fc600078e0202 */
[----:B--2---:R-:W-:Y:S02]  /*1dd0*/  LEA.HI.X R13, R5, R6, R9, 0x1, P0 ;  /* 0x00000006050d7211 */ /* 0x004fe400000f0c09 */
[----:B------:R-:W-:Y:S01]  /*1de0*/  @!PT LDS RZ, [RZ] ;  /* 0x00000000fffff984 */ /* 0x000fe20000000800 */
[----:B------:R-:W-:Y:S01]  /*1df0*/  @!PT LDS RZ, [RZ] ;  /* 0x00000000fffff984 */ /* 0x000fe20000000800 */
[----:B------:R-:W-:Y:S01]  /*1e00*/  @!PT LDS RZ, [RZ] ;  /* 0x00000000fffff984 */ /* 0x000fe20000000800 */
[----:B------:R1:W-:Y:S04]  /*1e10*/  LDGSTS.E.BYPASS.LTC128B.128 [R251+0x19100], [R2.64], !P1 ;  /* 0x1910000002fb7fae */ /* 0x0003e8000c901d46 */
[----:B------:R1:W-:Y:S04]  /*1e20*/  LDGSTS.E.BYPASS.LTC128B.128 [R251+0x1d100], [R16.64], !P4 ;  /* 0x1d10000010fb7fae */ /* 0x0003e8000e101d46 */
[----:B------:R1:W-:Y:S04]  /*1e30*/  LDGSTS.E.BYPASS.LTC128B.128 [R251+0x21100], [R14.64], !P3 ;  /* 0x211000000efb7fae */ /* 0x0003e8000d901d46 */
[----:B------:R1:W-:Y:S02]  /*1e40*/  LDGSTS.E.BYPASS.LTC128B.128 [R251+0x25100], [R12.64], !P2 ;  /* 0x251000000cfb7fae */ /* 0x0003e4000d101d46 */
.L_x_2158:
[----:B------:R-:W-:Y:S05]  /*1e50*/  BSYNC B0 ;  /* 0x0000000000007941 */ /* 0x000fea0003800000 */
.L_x_2157:
[----:B------:R-:W-:Y:S05]  /*1e60*/  BRA.DIV ~URZ, `(.L_x_2159) ;  /* 0x000137f27f007947 */ /* 0x000fea000b800000 */
[----:B-1----:R1:W4:Y:S02]  /*1e70*/  SHFL.IDX PT, R6, R10, 0x2, 0x181f ;  /* 0x00581f000a067f89 */ /* 0x00232400000e0000 */
.L_x_2187:
[----:B------:R-:W-:Y:S05]  /*1e80*/  BRA.DIV ~URZ, `(.L_x_2160) ;  /* 0x000138427f007947 */ /* 0x000fea000b800000 */
[----:B--2---:R2:W1:Y:S02]  /*1e90*/  SHFL.IDX PT, R2, R11, 0x2, 0x181f ;  /* 0x00581f000b027f89 */ /* 0x00446400000e0000 */
.L_x_2188:
[----:B------:R-:W-:Y:S01]  /*1ea0*/  IADD3 R3, R7, 0x40, RZ ;  /* 0x0000004007037810 */ /* 0x000fe20007ffe0ff */
[----:B------:R-:W-:Y:S03]  /*1eb0*/  BSSY B0, `(.L_x_2161) ;  /* 0x0000017000007945 */ /* 0x000fe60003800000 */
[----:B------:R-:W-:-:S13]  /*1ec0*/  ISETP.GE.AND P0, PT, R3, R18, PT ;  /* 0x000000120300720c */ /* 0x000fda0003f06270 */
[----:B------:R-:W-:Y:S05]  /*1ed0*/  @P0 BRA `(.L_x_2162) ;  /* 0x0000014000000947 */ /* 0x000fea0003800000 */
[----:B------:R-:W5:Y:S04]  /*1ee0*/  LDL R13, [R1+0x68] ;  /* 0x00006800010d7983 */ /* 0x000f680000100800 */
[----:B--2---:R-:W2:Y:S04]  /*1ef0*/  LDL R12, [R1+0x64] ;  /* 0x00006400010c7983 */ /* 0x004ea80000100800 */
[----:B---3--:R-:W3:Y:S04]  /*1f00*/  LDL.64 R20, [R1+0x40] ;  /* 0x0000400001147983 */ /* 0x008ee80000100a00 */
[----:B----4-:R-:W4:Y:S01]  /*1f10*/  LDL R9, [R1+0x60] ;  /* 0x0000600001097983 */ /* 0x010f220000100800 */
[----:B-1----:R-:W-:-:S02]  /*1f20*/  LEA R16, P0, R0, R2, 0x1 ;  /* 0x0000000200107211 */ /* 0x002fc400078008ff */
[----:B------:R-:W-:Y:S01]  /*1f30*/  ISETP.NE.AND P1, PT, R8, RZ, PT ;  /* 0x000000ff0800720c */ /* 0x000fe20003f25270 */
[----:B------:R-:W-:Y:S01]  /*1f40*/  IMAD.MOV.U32 R3, RZ, RZ, R6 ;  /* 0x000000ffff037224 */ /* 0x000fe200078e0006 */
[----:B-----5:R-:W-:Y:S02]  /*1f50*/  LEA.HI.X R17, R0, R6, R13, 0x1, P0 ;  /* 0x0000000600117211 */ /* 0x020fe400000f0c0d */
[----:B------:R-:W-:-:S04]  /*1f60*/  LEA R14, P0, R4, R2, 0x1 ;  /* 0x00000002040e7211 */ /* 0x000fc800078008ff */
[----:B--2---:R-:W-:Y:S02]  /*1f70*/  LEA.HI.X R15, R4, R6, R12, 0x1, P0 ;  /* 0x00000006040f7211 */ /* 0x004fe400000f0c0c */
[----:B------:R-:W-:Y:S01]  /*1f80*/  LEA R12, P0, R5, R2, 0x1 ;  /* 0x00000002050c7211 */ /* 0x000fe200078008ff */
[----:B---3--:R-:W-:-:S03]  /*1f90*/  IMAD.WIDE R2, R20, 0x2, R2 ;  /* 0x0000000214027825 */ /* 0x008fc600078e0202 */
[----:B----4-:R-:W-:Y:S02]  /*1fa0*/  LEA.HI.X R13, R5, R6, R9, 0x1, P0 ;  /* 0x00000006050d7211 */ /* 0x010fe400000f0c09 */
[----:B------:R-:W-:Y:S01]  /*1fb0*/  @!PT LDS RZ, [RZ] ;  /* 0x00000000fffff984 */ /* 0x000fe20000000800 */
[----:B------:R-:W-:Y:S01]  /*1fc0*/  @!PT LDS RZ, [RZ] ;  /* 0x00000000fffff984 */ /* 0x000fe20000000800 */
[----:B------:R-:W-:Y:S01]  /*1fd0*/  @!PT LDS RZ, [RZ] ;  /* 0x00000000fffff984 */ /* 0x000fe20000000800 */
[----:B------:R1:W-:Y:S04]  /*1fe0*/  LDGSTS.E.BYPASS.LTC128B.128 [R251+0x1a100], [R2.64], !P1 ;  /* 0x1a10000002fb7fae */ /* 0x0003e8000c901d46 */
[----:B------:R1:W-:Y:S04]  /*1ff0*/  LDGSTS.E.BYPASS.LTC128B.128 [R251+0x1e100], [R16.64], !P4 ;  /* 0x1e10000010fb7fae */ /* 0x0003e8000e101d46 */
[----:B------:R1:W-:Y:S04]  /*2000*/  LDGSTS.E.BYPASS.LTC128B.128 [R251+0x22100], [R14.64], !P3 ;  /* 0x221000000efb7fae */ /* 0x0003e8000d901d46 */
[----:B------:R1:W-:Y:S02]  /*2010*/  LDGSTS.E.BYPASS.LTC128B.128 [R251+0x26100], [R12.64], !P2 ;  /* 0x261000000cfb7fae */ /* 0x0003e4000d101d46 */
.L_x_2162:
[----:B------:R-:W-:Y:S05]  /*2020*/  BSYNC B0 ;  /* 0x0000000000007941 */ /* 0x000fea0003800000 */
.L_x_2161:
[----:B------:R-:W-:Y:S05]  /*2030*/  BRA.DIV ~URZ, `(.L_x_2163) ;  /* 0x000137027f007947 */ /* 0x000fea000b800000 */
[----:B----4-:R4:W2:Y:S04]  /*2040*/  SHFL.IDX PT, R6, R10, 0x3, 0x181f ;  /* 0x00781f000a067f89 */ /* 0x0108a800000e0000 */
[----:B-1----:R4:W1:Y:S02]  /*2050*/  SHFL.IDX PT, R2, R11, 0x3, 0x181f ;  /* 0x00781f000b027f89 */ /* 0x00286400000e0000 */
.L_x_2189:
[----:B---34-:R-:W3:Y:S04]  /*2060*/  LDL R10, [R1+0x68] ;  /* 0x00006800010a7983 */ /* 0x018ee80000100800 */
[----:B------:R-:W4:Y:S04]  /*2070*/  LDL R9, [R1+0x64] ;  /* 0x0000640001097983 */ /* 0x000f280000100800 */
[----:B------:R-:W5:Y:S04]  /*2080*/  LDL R3, [R1+0x60] ;  /* 0x0000600001037983 */ /* 0x000f680000100800 */
[----:B--2---:R-:W2:Y:S01]  /*2090*/  LDL.64 R154, [R1+0x40] ;  /* 0x00004000019a7983 */ /* 0x004ea20000100a00 */
[----:B------:R-:W-:-:S04]  /*20a0*/  IADD3 R7, R7, 0x60, RZ ;  /* 0x0000006007077810 */ /* 0x000fc80007ffe0ff */
[----:B------:R-:W-:-:S13]  /*20b0*/  ISETP.GE.AND P0, PT, R7, R18, PT ;  /* 0x000000120700720c */ /* 0x000fda0003f06270 */
[----:B-1----:R-:W-:-:S04]  /*20c0*/  @!P0 LEA R12, P1, R0, R2, 0x1 ;  /* 0x00000002000c8211 */ /* 0x002fc800078208ff */
[----:B---3--:R-:W-:Y:S02]  /*20d0*/  @!P0 LEA.HI.X R13, R0, R6, R10, 0x1, P1 ;  /* 0x00000006000d8211 */ /* 0x008fe400008f0c0a */
[----:B------:R-:W-:-:S04]  /*20e0*/  @!P0 LEA R10, P1, R4, R2, 0x1 ;  /* 0x00000002040a8211 */ /* 0x000fc800078208ff */
[----:B----4-:R-:W-:Y:S02]  /*20f0*/  @!P0 LEA.HI.X R11, R4, R6, R9, 0x1, P1 ;  /* 0x00000006040b8211 */ /* 0x010fe400008f0c09 */
[----:B------:R-:W-:-:S04]  /*2100*/  @!P0 LEA R4, P1, R5, R2, 0x1 ;  /* 0x0000000205048211 */ /* 0x000fc800078208ff */
[----:B-----5:R-:W-:Y:S01]  /*2110*/  @!P0 LEA.HI.X R5, R5, R6, R3, 0x1, P1 ;  /* 0x0000000605058211 */ /* 0x020fe200008f0c03 */
[----:B------:R-:W-:Y:S01]  /*2120*/  @!P0 IMAD.MOV.U32 R3, RZ, RZ, R6 ;  /* 0x000000ffff038224 */ /* 0x000fe200078e0006 */
[----:B------:R-:W-:-:S03]  /*2130*/  ISETP.NE.AND P1, PT, R8, RZ, PT ;  /* 0x000000ff0800720c */ /* 0x000fc60003f25270 */
[----:B--2---:R-:W-:-:S10]  /*2140*/  @!P0 IMAD.WIDE R2, R154, 0x2, R2 ;  /* 0x000000029a028825 */ /* 0x004fd400078e0202 */
[----:B------:R-:W-:Y:S01]  /*2150*/  @!PT LDS RZ, [RZ] ;  /* 0x00000000fffff984 */ /* 0x000fe20000000800 */
[----:B------:R-:W-:Y:S01]  /*2160*/  @!PT LDS RZ, [RZ] ;  /* 0x00000000fffff984 */ /* 0x000fe20000000800 */
[----:B------:R-:W-:Y:S01]  /*2170*/  @!PT LDS RZ, [RZ] ;  /* 0x00000000fffff984 */ /* 0x000fe20000000800 */
[----:B------:R1:W-:Y:S04]  /*2180*/  @!P0 LDGSTS.E.BYPASS.LTC128B.128 [R251+0x1b100], [R2.64], !P1 ;  /* 0x1b10000002fb8fae */ /* 0x0003e8000c901d46 */
[----:B------:R1:W-:Y:S04]  /*2190*/  @!P0 LDGSTS.E.BYPASS.LTC128B.128 [R251+0x1f100], [R12.64], !P4 ;  /* 0x1f1000000cfb8fae */ /* 0x0003e8000e101d46 */
[----:B------:R1:W-:Y:S04]  /*21a0*/  @!P0 LDGSTS.E.BYPASS.LTC128B.128 [R251+0x23100], [R10.64], !P3 ;  /* 0x231000000afb8fae */ /* 0x0003e8000d901d46 */
[----:B------:R1:W-:Y:S04]  /*21b0*/  @!P0 LDGSTS.E.BYPASS.LTC128B.128 [R251+0x27100], [R4.64], !P2 ;  /* 0x2710000004fb8fae */ /* 0x0003e8000d101d46 */
[----:B------:R-:W0:Y:S01]  /*21c0*/  LDGDEPBAR ;  /* 0x00000000000079af */ /* 0x000e220000000000 */
[----:B------:R-:W-:Y:S02]  /*21d0*/  WARPSYNC 0xffffffff ;  /* 0xffffffff00007948 */ /* 0x000fe40003800000 */
[----:B------:R-:W2:Y:S04]  /*21e0*/  LDL R156, [R1+0x38] ;  /* 0x00003800019c7983 */ /* 0x000ea80000100800 */
[----:B------:R-:W3:Y:S04]  /*21f0*/  LDL.64 R20, [R1+0x20] ;  /* 0x0000200001147983 */ /* 0x000ee80000100a00 */
[----:B------:R-:W4:Y:S04]  /*2200*/  LDL R9, [R1+0x30] ;  /* 0x0000300001097983 */ /* 0x000f280000100800 */
[----:B------:R-:W5:Y:S04]  /*2210*/  LDL R157, [R1+0xc] ;  /* 0x00000c00019d7983 */ /* 0x000f680000100800 */
[----:B------:R-:W5:Y:S04]  /*2220*/  LDL R16, [R1+0x34] ;  /* 0x0000340001107983 */ /* 0x000f680000100800 */
[----:B------:R-:W5:Y:S04]  /*2230*/  LDL.64 R14, [R1+0x28] ;  /* 0x00002800010e7983 */ /* 0x000f680000100a00 */
[----:B------:R-:W1:Y:S01]  /*2240*/  S2R R19, SR_TID.X ;  /* 0x0000000000137919 */ /* 0x000e620000002100 */
[----:B------:R-:W-:-:S02]  /*2250*/  MOV R149, 0xffffffa0 ;  /* 0xffffffa000957802 */ /* 0x000fc40000000f00 */
[----:B------:R-:W-:Y:S01]  /*2260*/  SHF.R.S32.HI R6, RZ, 0x1f, R148 ;  /* 0x0000001fff067819 */ /* 0x000fe20000011494 */
[----:B-1----:R-:W-:-:S04]  /*2270*/  IMAD.WIDE.U32 R4, R148, c[0x0][0x1e0], RZ ;  /* 0x0000780094047a25 */ /* 0x002fc800078e00ff */
[----:B------:R-:W-:Y:S01]  /*2280*/  IMAD R2, R6, c[0x0][0x1e0], RZ ;  /* 0x0000780006027a24 */ /* 0x000fe200078e02ff */
[----:B------:R-:W-:-:S04]  /*2290*/  SHF.R.S32.HI R17, RZ, 0x1f, R19 ;  /* 0x0000001fff117819 */ /* 0x000fc80000011413 */
[----:B------:R-:W-:-:S04]  /*22a0*/  LEA.HI R17, R17, R19, RZ, 0x3 ;  /* 0x0000001311117211 */ /* 0x000fc800078f18ff */
[----:B------:R-:W-:Y:S01]  /*22b0*/  SHF.R.S32.HI R17, RZ, 0x3, R17 ;  /* 0x00000003ff117819 */ /* 0x000fe20000011411 */
[----:B------:R-:W-:-:S05]  /*22c0*/  IMAD R2, R148, c[0x0][0x1e4], R2 ;  /* 0x0000790094027a24 */ /* 0x000fca00078e0202 */
[----:B------:R-:W-:-:S05]  /*22d0*/  IADD3 R2, R5, R2, RZ ;  /* 0x0000000205027210 */ /* 0x000fca0007ffe0ff */
[----:B------:R-:W-:Y:S01]  /*22e0*/  IMAD R3, R2, 0x60, RZ ;  /* 0x0000006002037824 */ /* 0x000fe200078e02ff */
[----:B------:R-:W-:Y:S01]  /*22f0*/  MOV R152, c[0x0][0x1e0] ;  /* 0x0000780000987a02 */ /* 0x000fe20000000f00 */
[----:B------:R-:W-:Y:S02]  /*2300*/  IMAD.MOV.U32 R153, RZ, RZ, c[0x0][0x1e4] ;  /* 0x00007900ff997624 */ /* 0x000fe400078e00ff */
[----:B------:R-:W-:-:S04]  /*2310*/  IMAD R6, R6, c[0x0][0x208], RZ ;  /* 0x0000820006067a24 */ /* 0x000fc800078e02ff */
[----:B------:R-:W-:Y:S01]  /*2320*/  IMAD R10, R148, c[0x0][0x20c], R6 ;  /* 0x00008300940a7a24 */ /* 0x000fe200078e0206 */
[----:B------:R-:W-:Y:S01]  /*2330*/  MOV R30, c[0x0][0x208] ;  /* 0x00008200001e7a02 */ /* 0x000fe20000000f00 */
[----:B------:R-:W-:-:S05]  /*2340*/  IMAD.MOV.U32 R29, RZ, RZ, 0x6 ;  /* 0x00000006ff1d7424 */ /* 0x000fca00078e00ff */
[C---:B------:R-:W-:Y:S02]  /*2350*/  SHF.L.U64.HI R29, R30.reuse, R29, c[0x0][0x20c] ;  /* 0x000083001e1d7619 */ /* 0x040fe4000001021d */
[----:B------:R-:W-:Y:S02]  /*2360*/  SHF.L.U32 R30, R30, 0x6, RZ ;  /* 0x000000061e1e7819 */ /* 0x000fe400000006ff */
[----:B------:R-:W-:Y:S01]  /*2370*/  LOP3.LUT P2, RZ, R28, 0x8, RZ, 0xc0, !PT ;  /* 0x000000081cff7812 */ /* 0x000fe2000784c0ff */
[----:B------:R-:W-:Y:S01]  /*2380*/  BAR.SYNC.DEFER_BLOCKING 0x0 ;  /* 0x0000000000007b1d */ /* 0x000fe20000010000 */
[----:B--2---:R-:W-:-:S05]  /*2390*/  IMAD R149, R156, R149, 0x60 ;  /* 0x000000609c957424 */ /* 0x004fca00078e0295 */
[----:B------:R-:W-:-:S04]  /*23a0*/  IADD3 R0, R149, c[0x0][0x1d0], -R17 ;  /* 0x0000740095007a10 */ /* 0x000fc80007ffe811 */
[----:B------:R-:W-:Y:S01]  /*23b0*/  ISETP.GE.AND P0, PT, R0, 0x1, PT ;  /* 0x000000010000780c */ /* 0x000fe20003f06270 */
[----:B----4-:R-:W-:Y:S01]  /*23c0*/  IMAD.MOV.U32 R151, RZ, RZ, R9 ;  /* 0x000000ffff977224 */ /* 0x010fe200078e0009 */
[----:B---3--:R-:W-:-:S05]  /*23d0*/  MOV R150, R20 ;  /* 0x0000001400967202 */ /* 0x008fca0000000f00 */
[----:B------:R-:W-:Y:S01]  /*23e0*/  IMAD.WIDE.U32 R4, R4, 0x60, R150 ;  /* 0x0000006004047825 */ /* 0x000fe200078e0096 */
[----:B-----5:R-:W-:-:S04]  /*23f0*/  LOP3.LUT P3, RZ, R157, 0x2, RZ, 0xc0, !PT ;  /* 0x000000029dff7812 */ /* 0x020fc8000786c0ff */
[----:B------:R-:W-:Y:S02]  /*2400*/  IADD3 R5, R5, R3, RZ ;  /* 0x0000000305057210 */ /* 0x000fe40007ffe0ff */
[----:B------:R-:W-:Y:S02]  /*2410*/  @P0 LEA R2, P1, R4, c[0x0][0x1c8], 0x1 ;  /* 0x0000720004020a11 */ /* 0x000fe400078208ff */
[----:B------:R-:W-:Y:S02]  /*2420*/  @P0 ISETP.GE.AND P5, PT, R154, c[0x0][0x1d4], PT ;  /* 0x000075009a000a0c */ /* 0x000fe40003fa6270 */
[----:B------:R-:W-:Y:S02]  /*2430*/  LOP3.LUT P4, RZ, R157, 0x1, RZ, 0xc0, !PT ;  /* 0x000000019dff7812 */ /* 0x000fe4000788c0ff */
[----:B------:R-:W-:Y:S02]  /*2440*/  @P0 LEA.HI.X R3, R4, c[0x0][0x1cc], R5, 0x1, P1 ;  /* 0x0000730004030a11 */ /* 0x000fe400008f0c05 */
[----:B------:R-:W-:-:S07]  /*2450*/  ISETP.GE.AND P1, PT, R0, 0x21, PT ;  /* 0x000000210000780c */ /* 0x000fce0003f26270 */
[----:B------:R-:W-:Y:S01]  /*2460*/  @!PT LDS RZ, [RZ] ;  /* 0x00000000fffff984 */ /* 0x000fe20000000800 */
[----:B------:R-:W-:Y:S01]  /*2470*/  @!PT LDS RZ, [RZ] ;  /* 0x00000000fffff984 */ /* 0x000fe20000000800 */
[----:B------:R-:W-:Y:S01]  /*2480*/  @!PT LDS RZ, [RZ] ;  /* 0x00000000fffff984 */ /* 0x000fe20000000800 */
[----:B------:R1:W-:Y:S04]  /*2490*/  @P0 LDGSTS.E.BYPASS.LTC128B.128 [R251+0xc100], [R2.64], !P5 ;  /* 0x0c10000002fb0fae */ /* 0x0003e8000e901d46 */
[----:B------:R1:W-:Y:S04]  /*24a0*/  @P0 LDGSTS.E.BYPASS.LTC128B.128 [R251+0xf100], [R2.64+0x80], !P3 ;  /* 0x0f10008002fb0fae */ /* 0x0003e8000d901d46 */
[----:B------:R1:W-:Y:S04]  /*24b0*/  @P0 LDGSTS.E.BYPASS.LTC128B.128 [R251+0x12100], [R2.64+0x100], !P4 ;  /* 0x1210010002fb0fae */ /* 0x0003e8000e101d46 */
[----:B------:R1:W-:Y:S01]  /*24c0*/  @P0 LDGSTS.E.BYPASS.LTC128B.128 [R251+0x15100], [R2.64+0x180], !P6 ;  /* 0x1510018002fb0fae */ /* 0x0003e2000f101d46 */
[----:B------:R-:W-:Y:S01]  /*24d0*/  @P1 ISETP.GE.AND P5, PT, R154, c[0x0][0x1d4], PT ;  /* 0x000075009a001a0c */ /* 0x000fe20003fa6270 */
[----:B------:R-:W-:Y:S01]  /*24e0*/  IMAD.WIDE.U32 R8, R148, c[0x0][0x208], RZ ;  /* 0x0000820094087a25 */ /* 0x000fe200078e00ff */
[----:B------:R-:W-:-:S03]  /*24f0*/  MOV R6, R14 ;  /* 0x0000000e00067202 */ /* 0x000fc60000000f00 */
[----:B------:R-:W-:Y:S02]  /*2500*/  IMAD.IADD R9, R9, 0x1, R10 ;  /* 0x0000000109097824 */ /* 0x000fe400078e020a */
[C---:B------:R-:W-:Y:S01]  /*2510*/  IMAD.WIDE.U32 R10, R152.reuse, 0x40, RZ ;  /* 0x00000040980a7825 */ /* 0x040fe200078e00ff */
[----:B-1----:R-:W-:-:S04]  /*2520*/  @P1 LEA R3, P0, R152, R4, 0x5 ;  /* 0x0000000498031211 */ /* 0x002fc800078028ff */
[----:B------:R-:W-:Y:S02]  /*2530*/  @P1 LEA.HI.X R7, R152, R5, R153, 0x5, P0 ;  /* 0x0000000598071211 */ /* 0x000fe400000f2c99 */
[----:B------:R-:W-:-:S04]  /*2540*/  @P1 LEA R2, P0, R3, c[0x0][0x1c8], 0x1 ;  /* 0x0000720003021a11 */ /* 0x000fc800078008ff */
[----:B------:R-:W-:Y:S02]  /*2550*/  @P1 LEA.HI.X R3, R3, c[0x0][0x1cc], R7, 0x1, P0 ;  /* 0x0000730003031a11 */ /* 0x000fe400000f0c07 */
[----:B------:R-:W-:Y:S02]  /*2560*/  ISETP.GE.AND P0, PT, R0, 0x41, PT ;  /* 0x000000410000780c */ /* 0x000fe40003f06270 */
[----:B------:R-:W-:Y:S01]  /*2570*/  MOV R7, R16 ;  /* 0x0000001000077202 */ /* 0x000fe20000000f00 */
[----:B------:R1:W-:Y:S04]  /*2580*/  @P1 LDGSTS.E.BYPASS.LTC128B.128 [R251+0xd100], [R2.64], !P5 ;  /* 0x0d10000002fb1fae */ /* 0x0003e8000e901d46 */
[----:B------:R1:W-:Y:S01]  /*2590*/  @P1 LDGSTS.E.BYPASS.LTC128B.128 [R251+0x10100], [R2.64+0x80], !P3 ;  /* 0x1010008002fb1fae */ /* 0x0003e2000d901d46 */
[----:B------:R-:W-:-:S03]  /*25a0*/  IMAD.WIDE.U32 R6, R8, 0x60, R6 ;  /* 0x0000006008067825 */ /* 0x000fc600078e0006 */
[----:B------:R1:W-:Y:S04]  /*25b0*/  @P1 LDGSTS.E.BYPASS.LTC128B.128 [R251+0x13100], [R2.64+0x100], !P4 ;  /* 0x1310010002fb1fae */ /* 0x0003e8000e101d46 */
[----:B------:R1:W-:Y:S01]  /*25c0*/  @P1 LDGSTS.E.BYPASS.LTC128B.128 [R251+0x16100], [R2.64+0x180], !P6 ;  /* 0x1610018002fb1fae */ /* 0x0003e2000f101d46 */
[----:B------:R-:W-:Y:S02]  /*25d0*/  @P0 IADD3 R8, P1, R4, R10, RZ ;  /* 0x0000000a04080210 */ /* 0x000fe40007f3e0ff */
[----:B------:R-:W-:Y:S02]  /*25e0*/  @P0 ISETP.GE.AND P5, PT, R154, c[0x0][0x1d4], PT ;  /* 0x000075009a000a0c */ /* 0x000fe40003fa6270 */
[----:B-1----:R-:W-:Y:S01]  /*25f0*/  SHF.L.U32 R2, R153, 0x6, RZ ;  /* 0x0000000699027819 */ /* 0x002fe200000006ff */
[----:B------:R-:W-:-:S03]  /*2600*/  IMAD R3, R9, 0x60, RZ ;  /* 0x0000006009037824 */ /* 0x000fc600078e02ff */
[----:B------:R-:W-:Y:S02]  /*2610*/  @P0 IADD3.X R5, R5, R11, R2, P1, !PT ;  /* 0x0000000b05050210 */ /* 0x000fe40000ffe402 */
[----:B------:R-:W-:Y:S02]  /*2620*/  LEA R2, P1, R6, c[0x0][0x1f8], 0x1 ;  /* 0x00007e0006027a11 */ /* 0x000fe400078208ff */
[----:B------:R-:W-:-:S04]  /*2630*/  IADD3 R3, R7, R3, RZ ;  /* 0x0000000307037210 */ /* 0x000fc80007ffe0ff */
[----:B------:R-:W-:Y:S02]  /*2640*/  LEA.HI.X R3, R6, c[0x0][0x1fc], R3, 0x1, P1 ;  /* 0x00007f0006037a11 */ /* 0x000fe400008f0c03 */
[----:B------:R-:W-:-:S04]  /*2650*/  @P0 LEA R4, P1, R8, c[0x0][0x1c8], 0x1 ;  /* 0x0000720008040a11 */ /* 0x000fc800078208ff */
[----:B------:R-:W-:-:S05]  /*2660*/  @P0 LEA.HI.X R5, R8, c[0x0][0x1cc], R5, 0x1, P1 ;  /* 0x0000730008050a11 */ /* 0x000fca00008f0c05 */
[----:B------:R1:W-:Y:S04]  /*2670*/  @P0 LDGSTS.E.BYPASS.LTC128B.128 [R251+0xe100], [R4.64], !P5 ;  /* 0x0e10000004fb0fae */ /* 0x0003e8000e901d46 */
[----:B------:R1:W-:Y:S04]  /*2680*/  @P0 LDGSTS.E.BYPASS.LTC128B.128 [R251+0x11100], [R4.64+0x80], !P3 ;  /* 0x1110008004fb0fae */ /* 0x0003e8000d901d46 */
[----:B------:R1:W-:Y:S04]  /*2690*/  @P0 LDGSTS.E.BYPASS.LTC128B.128 [R251+0x14100], [R4.64+0x100], !P4 ;  /* 0x1410010004fb0fae */ /* 0x0003e8000e101d46 */
[----:B------:R1:W-:Y:S04]  /*26a0*/  @P0 LDGSTS.E.BYPASS.LTC128B.128 [R251+0x17100], [R4.64+0x180], !P6 ;  /* 0x1710018004fb0fae */ /* 0x0003e8000f101d46 */
[----:B------:R-:W0:Y:S01]  /*26b0*/  LDGDEPBAR ;  /* 0x00000000000079af */ /* 0x000e220000000000 */
[----:B------:R-:W-:-:S04]  /*26c0*/  IADD3 R18, P1, P0, R30, 0x80, R2 ;  /* 0x000000801e127810 */ /* 0x000fc8000783e002 */
[----:B------:R-:W-:Y:S02]  /*26d0*/  IADD3.X R19, R29, RZ, R3, P1, P0 ;  /* 0x000000ff1d137210 */ /* 0x000fe40000fe0403 */
[----:B------:R-:W-:-:S04]  /*26e0*/  IADD3 R16, P1, P0, R30, 0x100, R2 ;  /* 0x000001001e107810 */ /* 0x000fc8000783e002 */
[----:B------:R-:W-:Y:S02]  /*26f0*/  IADD3.X R17, R29, RZ, R3, P1, P0 ;  /* 0x000000ff1d117210 */ /* 0x000fe40000fe0403 */
[----:B------:R-:W-:Y:S01]  /*2700*/  IADD3 R10, P1, P0, R30, 0x180, R2 ;  /* 0x000001801e0a7810 */ /* 0x000fe2000783e002 */
[----:B------:R-:W-:-:S04]  /*2710*/  DEPBAR.LE SB0, 0x1 ;  /* 0x000080400000791a */ /* 0x000fc80000000000 */
[----:B------:R-:W-:-:S04]  /*2720*/  DEPBAR.LE SB0, 0x0 ;  /* 0x000080000000791a */ /* 0x000fc80000000000 */
[----:B------:R-:W-:Y:S01]  /*2730*/  BAR.SYNC.DEFER_BLOCKING 0x0 ;  /* 0x0000000000007b1d */ /* 0x000fe20000010000 */
[----:B-1----:R-:W-:Y:S02]  /*2740*/  LOP3.LUT R4, R28, 0x1, RZ, 0xc0, !PT ;  /* 0x000000011c047812 */ /* 0x002fe400078ec0ff */
[----:B------:R-:W-:Y:S02]  /*2750*/  IADD3.X R11, R29, RZ, R3, P1, P0 ;  /* 0x000000ff1d0b7210 */ /* 0x000fe40000fe0403 */
[----:B------:R-:W-:-:S04]  /*2760*/  ISETP.NE.U32.AND P1, PT, R4, 0x1, PT ;  /* 0x000000010400780c */ /* 0x000fc80003f25070 */
[----:B------:R-:W-:Y:S02]  /*2770*/  ISETP.LT.OR P0, PT, R0, 0x1, P1 ;  /* 0x000000010000780c */ /* 0x000fe40000f01670 */
[----:B------:R-:W-:Y:S01]  /*2780*/  LOP3.LUT P4, RZ, R28, 0x2, RZ, 0xc0, !PT ;  /* 0x000000021cff7812 */ /* 0x000fe2000788c0ff */
[----:B------:R-:W-:Y:S04]  /*2790*/  LDSM.16.M88.4 R4, [R223] ;  /* 0x00000000df04783b */ /* 0x000fe80000000200 */
[----:B------:R-:W1:Y:S04]  /*27a0*/  LDSM.16.M88.4 R24, [R216] ;  /* 0x00000000d818783b */ /* 0x000e680000000200 */
[----:B------:R-:W2:Y:S04]  /*27b0*/  LDSM.16.M88.4 R20, [R216+0x800] ;  /* 0x00080000d814783b */ /* 0x000ea80000000200 */
[----:B------:R-:W3:Y:S04]  /*27c0*/  LDSM.16.M88.4 R40, [R216+0x1000] ;  /* 0x00100000d828783b */ /* 0x000ee80000000200 */
[----:B------:R-:W4:Y:S04]  /*27d0*/  LDSM.16.M88.4 R44, [R216+0x1800] ;  /* 0x00180000d82c783b */ /* 0x000f280000000200 */
[----:B------:R-:W5:Y:S04]  /*27e0*/  LDSM.16.M88.4 R48, [R216+0x2000] ;  /* 0x00200000d830783b */ /* 0x000f680000000200 */
[----:B------:R-:W-:Y:S04]  /*27f0*/  LDSM.16.M88.4 R60, [R216+0x2800] ;  /* 0x00280000d83c783b */ /* 0x000fe80000000200 */
[----:B------:R-:W-:Y:S04]  /*2800*/  LDSM.16.M88.4 R12, [R224] ;  /* 0x00000000e00c783b */ /* 0x000fe80000000200 */
[----:B------:R-:W-:Y:S04]  /*2810*/  LDSM.16.M88.4 R52, [R227] ;  /* 0x00000000e334783b */ /* 0x000fe80000000200 */
[----:B------:R-:W1:Y:S04]  /*2820*/  LDSM.16.M88.4 R64, [R250] ;  /* 0x00000000fa40783b */ /* 0x000e680000000200 */
[----:B------:R-:W-:Y:S04]  /*2830*/  LDSM.16.M88.4 R76, [R249] ;  /* 0x00000000f94c783b */ /* 0x000fe80000000200 */
[----:B------:R-:W1:Y:S04]  /*2840*/  LDSM.16.M88.4 R92, [R248] ;  /* 0x00000000f85c783b */ /* 0x000e680000000200 */
[----:B------:R-:W-:Y:S04]  /*2850*/  LDSM.16.M88.4 R96, [R247] ;  /* 0x00000000f760783b */ /* 0x000fe80000000200 */
        /* <DEDUP_REMOVED lines=8> */
[----:B------:R-:W-:-:S13]  /*28e0*/  ISETP.LT.OR P0, PT, R0, 0x1, !P3 ;  /* 0x000000010000780c */ /* 0x000fda0005f01670 */
[----:B------:R1:W-:Y:S01]  /*28f0*/  LDGSTS.E.BYPASS.LTC128B.128 [R251+0x6100], [R2.64+0x100], !P0 ;  /* 0x0610010002fb7fae */ /* 0x0003e2000c101d46 */
[----:B------:R-:W-:-:S13]  /*2900*/  ISETP.LT.OR P0, PT, R0, 0x1, !P2 ;  /* 0x000000010000780c */ /* 0x000fda0005701670 */
[----:B------:R1:W-:Y:S01]  /*2910*/  LDGSTS.E.BYPASS.LTC128B.128 [R251+0x9100], [R2.64+0x180], !P0 ;  /* 0x0910018002fb7fae */ /* 0x0003e2000c101d46 */
[----:B------:R-:W-:-:S04]  /*2920*/  IADD3 R8, P0, R30, R2, RZ ;  /* 0x000000021e087210 */ /* 0x000fc80007f1e0ff */
[----:B------:R-:W-:Y:S02]  /*2930*/  IADD3.X R9, R29, R3, RZ, P0, !PT ;  /* 0x000000031d097210 */ /* 0x000fe400007fe4ff */
[----:B-1----:R-:W-:-:S04]  /*2940*/  IADD3 R2, P0, R8, R30, RZ ;  /* 0x0000001e08027210 */ /* 0x002fc80007f1e0ff */
[----:B------:R-:W-:Y:S02]  /*2950*/  IADD3.X R3, R9, R29, RZ, P0, !PT ;  /* 0x0000001d09037210 */ /* 0x000fe400007fe4ff */
[----:B------:R-:W-:-:S13]  /*2960*/  ISETP.LT.OR P0, PT, R0, 0x21, P1 ;  /* 0x000000210000780c */ /* 0x000fda0000f01670 */
[----:B------:R4:W-:Y:S01]  /*2970*/  LDGSTS.E.BYPASS.LTC128B.128 [R251+0x1100], [R8.64], !P0 ;  /* 0x0110000008fb7fae */ /* 0x0009e2000c101d46 */
[----:B------:R-:W-:-:S13]  /*2980*/  ISETP.LT.OR P0, PT, R0, 0x21, !P4 ;  /* 0x000000210000780c */ /* 0x000fda0006701670 */
[----:B------:R3:W-:Y:S01]  /*2990*/  LDGSTS.E.BYPASS.LTC128B.128 [R251+0x4100], [R18.64], !P0 ;  /* 0x0410000012fb7fae */ /* 0x0007e2000c101d46 */
[----:B------:R-:W-:-:S13]  /*29a0*/  ISETP.LT.OR P0, PT, R0, 0x21, !P3 ;  /* 0x000000210000780c */ /* 0x000fda0005f01670 */
[----:B------:R3:W-:Y:S01]  /*29b0*/  LDGSTS.E.BYPASS.LTC128B.128 [R251+0x7100], [R16.64], !P0 ;  /* 0x0710000010fb7fae */ /* 0x0007e2000c101d46 */
[----:B------:R-:W-:-:S13]  /*29c0*/  ISETP.LT.OR P0, PT, R0, 0x21, !P2 ;  /* 0x000000210000780c */ /* 0x000fda0005701670 */
[----:B------:R4:W-:Y:S01]  /*29d0*/  LDGSTS.E.BYPASS.LTC128B.128 [R251+0xa100], [R10.64], !P0 ;  /* 0x0a1000000afb7fae */ /* 0x0009e2000c101d46 */
[C---:B------:R-:W-:Y:S01]  /*29e0*/  ISETP.LT.OR P0, PT, R0.reuse, 0x41, P1 ;  /* 0x000000410000780c */ /* 0x040fe20000f01670 */
[C---:B------:R-:W-:Y:S08]  /*29f0*/  HMMA.16816.F32.BF16 R36, R4.reuse, R24, RZ ;  /* 0x000000180424723c */ /* 0x040ff000000418ff */
[----:B------:R-:W-:Y:S04]  /*2a00*/  HMMA.16816.F32.BF16 R32, R4, R26, RZ ;  /* 0x0000001a0420723c */ /* 0x000fe800000418ff */
[----:B------:R1:W-:Y:S01]  /*2a10*/  LDGSTS.E.BYPASS.LTC128B.128 [R251+0x2100], [R2.64], !P0 ;  /* 0x0210000002fb7fae */ /* 0x0003e2000c101d46 */
[----:B------:R-:W-:-:S03]  /*2a20*/  ISETP.LT.OR P0, PT, R0, 0x41, !P4 ;  /* 0x000000410000780c */ /* 0x000fc60006701670 */
[C---:B--2---:R-:W-:Y:S08]  /*2a30*/  HMMA.16816.F32.BF16 R28, R4.reuse, R20, RZ ;  /* 0x00000014041c723c */ /* 0x044ff000000418ff */
[C---:B------:R-:W-:Y:S08]  /*2a40*/  HMMA.16816.F32.BF16 R24, R4.reuse, R22, RZ ;  /* 0x000000160418723c */ /* 0x040ff000000418ff */
[C---:B---3--:R-:W-:Y:S01]  /*2a50*/  HMMA.16816.F32.BF16 R16, R4.reuse, R42, RZ ;  /* 0x0000002a0410723c */ /* 0x048fe200000418ff */
[----:B------:R1:W-:Y:S07]  /*2a60*/  LDGSTS.E.BYPASS.LTC128B.128 [R251+0x5100], [R2.64+0x80], !P0 ;  /* 0x0510008002fb7fae */ /* 0x0003ee000c101d46 */
[C---:B------:R-:W-:Y:S08]  /*2a70*/  HMMA.16816.F32.BF16 R20, R4.reuse, R40, RZ ;  /* 0x000000280414723c */ /* 0x040ff000000418ff */
[C---:B----4-:R-:W-:Y:S08]  /*2a80*/  HMMA.16816.F32.BF16 R8, R4.reuse, R44, RZ ;  /* 0x0000002c0408723c */ /* 0x050ff000000418ff */
[----:B------:R-:W-:Y:S01]  /*2a90*/  HMMA.16816.F32.BF16 R40, R4, R46, RZ ;  /* 0x0000002e0428723c */ /* 0x000fe200000418ff */
[----:B------:R-:W-:-:S02]  /*2aa0*/  ISETP.LT.OR P1, PT, R0, 0x41, !P3 ;  /* 0x000000410000780c */ /* 0x000fc40005f21670 */
[----:B------:R-:W-:-:S05]  /*2ab0*/  ISETP.LT.OR P0, PT, R0, 0x41, !P2 ;  /* 0x000000410000780c */ /* 0x000fca0005701670 */
[C---:B-----5:R-:W-:Y:S06]  /*2ac0*/  HMMA.16816.F32.BF16 R56, R4.reuse, R48, RZ ;  /* 0x000000300438723c */ /* 0x060fec00000418ff */
[----:B------:R1:W-:Y:S02]  /*2ad0*/  LDGSTS.E.BYPASS.LTC128B.128 [R251+0x8100], [R2.64+0x100], !P1 ;  /* 0x0810010002fb7fae */ /* 0x0003e4000c901d46 */
[----:B------:R-:W-:Y:S02]  /*2ae0*/  HMMA.16816.F32.BF16 R84, R4, R50, RZ ;  /* 0x000000320454723c */ /* 0x000fe400000418ff */
[----:B------:R1:W-:Y:S04]  /*2af0*/  LDGSTS.E.BYPASS.LTC128B.128 [R251+0xb100], [R2.64+0x180], !P0 ;  /* 0x0b10018002fb7fae */ /* 0x0003e8000c101d46 */
[----:B------:R-:W-:Y:S02]  /*2b00*/  LDSM.16.M88.4 R44, [R222] ;  /* 0x00000000de2c783b */ /* 0x000fe40000000200 */
[C---:B------:R-:W-:Y:S02]  /*2b10*/  HMMA.16816.F32.BF16 R68, R12.reuse, R64, R28 ;  /* 0x000000400c44723c */ /* 0x040fe4000004181c */
[----:B------:R-:W-:Y:S04]  /*2b20*/  LDSM.16.M88.4 R28, [R222+0x2000] ;  /* 0x00200000de1c783b */ /* 0x000fe80000000200 */
[----:B------:R-:W-:Y:S02]  /*2b30*/  LDSM.16.M88.4 R100, [R222+0x2800] ;  /* 0x00280000de64783b */ /* 0x000fe40000000200 */
[C---:B------:R-:W-:Y:S02]  /*2b40*/  HMMA.16816.F32.BF16 R64, R12.reuse, R66, R24 ;  /* 0x000000420c40723c */ /* 0x040fe40000041818 */
[----:B------:R-:W-:Y:S04]  /*2b50*/  LDSM.16.M88.4 R108, [R219+0x1000] ;  /* 0x00100000db6c783b */ /* 0x000fe80000000200 */
[----:B------:R-:W-:Y:S02]  /*2b60*/  LDSM.16.M88.4 R116, [R219+0x1800] ;  /* 0x00180000db74783b */ /* 0x000fe40000000200 */
[C---:B------:R-:W-:Y:S02]  /*2b70*/  HMMA.16816.F32.BF16 R48, R12.reuse, R92, R8 ;  /* 0x0000005c0c30723c */ /* 0x040fe40000041808 */
[----:B------:R-:W2:Y:S04]  /*2b80*/  LDSM.16.M88.4 R8, [R226] ;  /* 0x00000000e208783b */ /* 0x000ea80000000200 */
[----:B------:R-:W-:Y:S02]  /*2b90*/  LDSM.16.M88.4 R112, [R216+0x3800] ;  /* 0x00380000d870783b */ /* 0x000fe40000000200 */
[C---:B------:R-:W-:Y:S02]  /*2ba0*/  HMMA.16816.F32.BF16 R24, R12.reuse, R94, R40 ;  /* 0x0000005e0c18723c */ /* 0x040fe40000041828 */
[----:B------:R-:W3:Y:S04]  /*2bb0*/  LDSM.16.M88.4 R40, [R222+0x800] ;  /* 0x00080000de28783b */ /* 0x000ee80000000200 */
[----:B------:R-:W-:Y:S02]  /*2bc0*/  LDSM.16.M88.4 R120, [R216+0x4000] ;  /* 0x00400000d878783b */ /* 0x000fe40000000200 */
[C---:B------:R-:W-:Y:S02]  /*2bd0*/  HMMA.16816.F32.BF16 R80, R12.reuse, R52, R36 ;  /* 0x000000340c50723c */ /* 0x040fe40000041824 */
[----:B------:R-:W4:Y:S04]  /*2be0*/  LDSM.16.M88.4 R36, [R222+0x1000] ;  /* 0x00100000de24783b */ /* 0x000f280000000200 */
[----:B------:R-:W-:Y:S02]  /*2bf0*/  LDSM.16.M88.4 R132, [R219+0x6800] ;  /* 0x00680000db84783b */ /* 0x000fe40000000200 */
[----:B------:R-:W-:Y:S02]  /*2c00*/  HMMA.16816.F32.BF16 R72, R12, R54, R32 ;  /* 0x000000360c48723c */ /* 0x000fe40000041820 */
[----:B------:R-:W5:Y:S04]  /*2c10*/  LDSM.16.M88.4 R32, [R222+0x1800] ;  /* 0x00180000de20783b */ /* 0x000f680000000200 */
[----:B------:R-:W-:Y:S02]  /*2c20*/  LDSM.16.M88.4 R140, [R233] ;  /* 0x00000000e98c783b */ /* 0x000fe40000000200 */
[C---:B------:R-:W-:Y:S02]  /*2c30*/  HMMA.16816.F32.BF16 R88, R4.reuse, R60, RZ ;  /* 0x0000003c0458723c */ /* 0x040fe400000418ff */
[----:B------:R-:W-:Y:S04]  /*2c40*/  LDSM.16.M88.4 R144, [R222+0x9000] ;  /* 0x00900000de90783b */ /* 0x000fe80000000200 */
[----:B------:R-:W-:Y:S02]  /*2c50*/  LDSM.16.M88.4 R128, [R232] ;  /* 0x00000000e880783b */ /* 0x000fe40000000200 */
[----:B------:R-:W-:Y:S02]  /*2c60*/  HMMA.16816.F32.BF16 R4, R4, R62, RZ ;  /* 0x0000003e0404723c */ /* 0x000fe400000418ff */
[----:B------:R-:W-:Y:S04]  /*2c70*/  LDSM.16.M88.4 R136, [R219+0x9000] ;  /* 0x00900000db88783b */ /* 0x000fe80000000200 */
[----:B------:R-:W0:Y:S02]  /*2c80*/  LDGDEPBAR ;  /* 0x00000000000079af */ /* 0x000e240000000000 */
[C---:B------:R-:W-:Y:S08]  /*2c90*/  HMMA.16816.F32.BF16 R52, R12.reuse, R78, R16 ;  /* 0x0000004e0c34723c */ /* 0x040ff00000041810 */
[C---:B------:R-:W-:Y:S08]  /*2ca0*/  HMMA.16816.F32.BF16 R60, R12.reuse, R76, R20 ;  /* 0x0000004c0c3c723c */ /* 0x040ff00000041814 */
[C---:B------:R-:W-:Y:S08]  /*2cb0*/  HMMA.16816.F32.BF16 R92, R12.reuse, R104, R88 ;  /* 0x000000680c5c723c */ /* 0x040ff00000041858 */
[C---:B------:R-:W-:Y:S08]  /*2cc0*/  HMMA.16816.F32.BF16 R20, R12.reuse, R96, R56 ;  /* 0x000000600c14723c */ /* 0x040ff00000041838 */
[C---:B------:R-:W-:Y:S01]  /*2cd0*/  HMMA.16816.F32.BF16 R16, R12.reuse, R98, R84 ;  /* 0x000000620c10723c */ /* 0x040fe20000041854 */
[----:B------:R-:W-:Y:S07]  /*2ce0*/  LDSM.16.M88.4 R96, [R219] ;  /* 0x00000000db60783b */ /* 0x000fee0000000200 */
[----:B------:R-:W-:Y:S01]  /*2cf0*/  HMMA.16816.F32.BF16 R88, R12, R106, R4 ;  /* 0x0000006a0c58723c */ /* 0x000fe20000041804 */
[----:B------:R-:W-:Y:S04]  /*2d00*/  LDSM.16.M88.4 R4, [R225] ;  /* 0x00000000e104783b */ /* 0x000fe80000000200 */
[----:B------:R-:W1:Y:S03]  /*2d10*/  LDSM.16.M88.4 R104, [R219+0x800] ;  /* 0x00080000db68783b */ /* 0x000e660000000200 */
[C---:B--2---:R-:W-:Y:S08]  /*2d20*/  HMMA.16816.F32.BF16 R84, R8.reuse, R44, R80 ;  /* 0x0000002c0854723c */ /* 0x044ff00000041850 */
[C---:B------:R-:W-:Y:S08]  /*2d30*/  HMMA.16816.F32.BF16 R80, R8.reuse, R46, R72 ;  /* 0x0000002e0850723c */ /* 0x040ff00000041848 */
[C---:B---3--:R-:W-:Y:S08]  /*2d40*/  HMMA.16816.F32.BF16 R12, R8.reuse, R42, R64 ;  /* 0x0000002a080c723c */ /* 0x048ff00000041840 */
[C---:B----4-:R-:W-:Y:S01]  /*2d50*/  HMMA.16816.F32.BF16 R72, R8.reuse, R38, R52 ;  /* 0x000000260848723c */ /* 0x050fe20000041834 */
[----:B------:R-:W2:Y:S07]  /*2d60*/  LDSM.16.M88.4 R52, [R219+0x2000] ;  /* 0x00200000db34783b */ /* 0x000eae0000000200 */
[C---:B-----5:R-:W-:Y:S01]  /*2d70*/  HMMA.16816.F32.BF16 R64, R8.reuse, R32, R48 ;  /* 0x000000200840723c */ /* 0x060fe20000041830 */
[----:B------:R-:W3:Y:S07]  /*2d80*/  LDSM.16.M88.4 R48, [R219+0x2800] ;  /* 0x00280000db30783b */ /* 0x000eee0000000200 */
[C---:B------:R-:W-:Y:S08]  /*2d90*/  HMMA.16816.F32.BF16 R76, R8.reuse, R40, R68 ;  /* 0x00000028084c723c */ /* 0x040ff00000041844 */
[C---:B------:R-:W-:Y:S01]  /*2da0*/  HMMA.16816.F32.BF16 R68, R8.reuse, R36, R60 ;  /* 0x000000240844723c */ /* 0x040fe2000004183c */
[----:B------:R-:W-:Y:S07]  /*2db0*/  LDSM.16.M88.4 R36, [R216+0x3000] ;  /* 0x00300000d824783b */ /* 0x000fee0000000200 */
[C---:B------:R-:W-:Y:S08]  /*2dc0*/  HMMA.16816.F32.BF16 R60, R8.reuse, R34, R24 ;  /* 0x00000022083c723c */ /* 0x040ff00000041818 */
[C---:B------:R-:W-:Y:S08]  /*2dd0*/  HMMA.16816.F32.BF16 R56, R8.reuse, R28, R20 ;  /* 0x0000001c0838723c */ /* 0x040ff00000041814 */
[C---:B------:R-:W-:Y:S01]  /*2de0*/  HMMA.16816.F32.BF16 R44, R8.reuse, R30, R16 ;  /* 0x0000001e082c723c */ /* 0x040fe20000041810 */
[----:B------:R-:W4:Y:S07]  /*2df0*/  LDSM.16.M88.4 R16, [R223+0x4000] ;  /* 0x00400000df10783b */ /* 0x000f2e0000000200 */
[C---:B------:R-:W-:Y:S01]  /*2e00*/  HMMA.16816.F32.BF16 R40, R8.reuse, R100, R92 ;  /* 0x000000640828723c */ /* 0x040fe2000004185c */
[----:B------:R-:W-:Y:S07]  /*2e10*/  LDSM.16.M88.4 R92, [R216+0x4800] ;  /* 0x00480000d85c783b */ /* 0x000fee0000000200 */
[----:B------:R-:W-:Y:S08]  /*2e20*/  HMMA.16816.F32.BF16 R32, R8, R102, R88 ;  /* 0x000000660820723c */ /* 0x000ff00000041858 */
[C---:B-1----:R-:W-:Y:S08]  /*2e30*/  HMMA.16816.F32.BF16 R12, R4.reuse, R106, R12 ;  /* 0x0000006a040c723c */ /* 0x042ff0000004180c */
[C---:B------:R-:W-:Y:S08]  /*2e40*/  HMMA.16816.F32.BF16 R28, R4.reuse, R96, R84 ;  /* 0x00000060041c723c */ /* 0x040ff00000041854 */
[C---:B------:R-:W-:Y:S08]  /*2e50*/  HMMA.16816.F32.BF16 R20, R4.reuse, R104, R76 ;  /* 0x000000680414723c */ /* 0x040ff0000004184c */
[C---:B------:R-:W-:Y:S08]  /*2e60*/  HMMA.16816.F32.BF16 R24, R4.reuse, R98, R80 ;  /* 0x000000620418723c */ /* 0x040ff00000041850 */
[C---:B------:R-:W-:Y:S08]  /*2e70*/  HMMA.16816.F32.BF16 R8, R4.reuse, R108, R68 ;  /* 0x0000006c0408723c */ /* 0x040ff00000041844 */
[C---:B------:R-:W-:Y:S08]  /*2e80*/  HMMA.16816.F32.BF16 R72, R4.reuse, R110, R72 ;  /* 0x0000006e0448723c */ /* 0x040ff00000041848 */
[C---:B------:R-:W-:Y:S08]  /*2e90*/  HMMA.16816.F32.BF16 R84, R4.reuse, R116, R64 ;  /* 0x000000740454723c */ /* 0x040ff00000041840 */
[C---:B------:R-:W-:Y:S01]  /*2ea0*/  HMMA.16816.F32.BF16 R76, R4.reuse, R118, R60 ;  /* 0x00000076044c723c */ /* 0x040fe2000004183c */
[----:B------:R-:W1:Y:S04]  /*2eb0*/  LDSM.16.M88.4 R116, [R216+0x5000] ;  /* 0x00500000d874783b */ /* 0x000e680000000200 */
[----:B------:R-:W5:Y:S03]  /*2ec0*/  LDSM.16.M88.4 R60, [R216+0x5800] ;  /* 0x00580000d83c783b */ /* 0x000f660000000200 */
[C---:B--2---:R-:W-:Y:S01]  /*2ed0*/  HMMA.16816.F32.BF16 R108, R4.reuse, R52, R56 ;  /* 0x00000034046c723c */ /* 0x044fe20000041838 */
[----:B------:R-:W-:Y:S07]  /*2ee0*/  LDSM.16.M88.4 R56, [R245] ;  /* 0x00000000f538783b */ /* 0x000fee0000000200 */
[C---:B------:R-:W-:Y:S01]  /*2ef0*/  HMMA.16816.F32.BF16 R100, R4.reuse, R54, R44 ;  /* 0x000000360464723c */ /* 0x040fe2000004182c */
[----:B------:R-:W-:Y:S04]  /*2f00*/  LDSM.16.M88.4 R52, [R244] ;  /* 0x00000000f434783b */ /* 0x000fe80000000200 */
[----:B------:R-:W-:Y:S03]  /*2f10*/  LDSM.16.M88.4 R44, [R242] ;  /* 0x00000000f22c783b */ /* 0x000fe60000000200 */
[C---:B---3--:R-:W-:Y:S01]  /*2f20*/  HMMA.16816.F32.BF16 R104, R4.reuse, R48, R40 ;  /* 0x000000300468723c */ /* 0x048fe20000041828 */
[----:B------:R-:W-:Y:S07]  /*2f30*/  LDSM.16.M88.4 R40, [R241] ;  /* 0x00000000f128783b */ /* 0x000fee0000000200 */
[----:B------:R-:W-:Y:S01]  /*2f40*/  HMMA.16816.F32.BF16 R96, R4, R50, R32 ;  /* 0x000000320460723c */ /* 0x000fe20000041820 */
[----:B------:R-:W2:Y:S04]  /*2f50*/  LDSM.16.M88.4 R4, [R224+0x4000] ;  /* 0x00400000e004783b */ /* 0x000ea80000000200 */
[----:B------:R-:W3:Y:S03]  /*2f60*/  LDSM.16.M88.4 R48, [R243] ;  /* 0x00000000f330783b */ /* 0x000ee60000000200 */
[C---:B----4-:R-:W-:Y:S01]  /*2f70*/  HMMA.16816.F32.BF16 R64, R16.reuse, R114, R12 ;  /* 0x000000721040723c */ /* 0x050fe2000004180c */
[----:B------:R-:W-:Y:S07]  /*2f80*/  LDSM.16.M88.4 R12, [R226+0x4000] ;  /* 0x00400000e20c783b */ /* 0x000fee0000000200 */
[C---:B------:R-:W-:Y:S01]  /*2f90*/  HMMA.16816.F32.BF16 R68, R16.reuse, R112, R20 ;  /* 0x000000701044723c */ /* 0x040fe20000041814 */
[----:B------:R-:W-:Y:S07]  /*2fa0*/  LDSM.16.M88.4 R112, [R222+0x3000] ;  /* 0x00300000de70783b */ /* 0x000fee0000000200 */
[C---:B------:R-:W-:Y:S08]  /*2fb0*/  HMMA.16816.F32.BF16 R80, R16.reuse, R38, R24 ;  /* 0x000000261050723c */ /* 0x040ff00000041818 */
[C---:B------:R-:W-:Y:S08]  /*2fc0*/  HMMA.16816.F32.BF16 R88, R16.reuse, R36, R28 ;  /* 0x000000241058723c */ /* 0x040ff0000004181c */
[C---:B------:R-:W-:Y:S08]  /*2fd0*/  HMMA.16816.F32.BF16 R32, R16.reuse, R122, R72 ;  /* 0x0000007a1020723c */ /* 0x040ff00000041848 */
[C---:B------:R-:W-:Y:S08]  /*2fe0*/  HMMA.16816.F32.BF16 R36, R16.reuse, R120, R8 ;  /* 0x000000781024723c */ /* 0x040ff00000041808 */
[C---:B-1----:R-:W-:Y:S01]  /*2ff0*/  HMMA.16816.F32.BF16 R20, R16.reuse, R116, R108 ;  /* 0x000000741014723c */ /* 0x042fe2000004186c */
[----:B------:R-:W1:Y:S07]  /*3000*/  LDSM.16.M88.4 R108, [R240] ;  /* 0x00000000f06c783b */ /* 0x000e6e0000000200 */
[C---:B-----5:R-:W-:Y:S08]  /*3010*/  HMMA.16816.F32.BF16 R72, R16.reuse, R60, R104 ;  /* 0x0000003c1048723c */ /* 0x060ff00000041868 */
[C---:B------:R-:W-:Y:S08]  /*3020*/  HMMA.16816.F32.BF16 R28, R16.reuse, R92, R84 ;  /* 0x0000005c101c723c */ /* 0x040ff00000041854 */
[C---:B------:R-:W-:Y:S08]  /*3030*/  HMMA.16816.F32.BF16 R24, R16.reuse, R94, R76 ;  /* 0x0000005e1018723c */ /* 0x040ff0000004184c */
[----:B------:R-:W-:Y:S08]  /*3040*/  HMMA.16816.F32.BF16 R8, R16, R118, R100 ;  /* 0x000000761008723c */ /* 0x000ff00000041864 */
[----:B--2---:R-:W-:Y:S01]  /*3050*/  HMMA.16816.F32.BF16 R104, R4, R54, R64 ;  /* 0x000000360468723c */ /* 0x004fe20000041840 */
[----:B------:R-:W2:Y:S07]  /*3060*/  LDSM.16.M88.4 R64, [R222+0x3800] ;  /* 0x00380000de40783b */ /* 0x000eae0000000200 */
[----:B------:R-:W-:Y:S01]  /*3070*/  HMMA.16816.F32.BF16 R16, R16, R62, R96 ;  /* 0x0000003e1010723c */ /* 0x000fe20000041860 */
[----:B------:R-:W4:Y:S07]  /*3080*/  LDSM.16.M88.4 R60, [R222+0x4000] ;  /* 0x00400000de3c783b */ /* 0x000f2e0000000200 */
[C---:B------:R-:W-:Y:S08]  /*3090*/  HMMA.16816.F32.BF16 R100, R4.reuse, R52, R68 ;  /* 0x000000340464723c */ /* 0x040ff00000041844 */
[C---:B------:R-:W-:Y:S08]  /*30a0*/  HMMA.16816.F32.BF16 R92, R4.reuse, R58, R80 ;  /* 0x0000003a045c723c */ /* 0x040ff00000041850 */
[C---:B------:R-:W-:Y:S01]  /*30b0*/  HMMA.16816.F32.BF16 R84, R4.reuse, R44, R28 ;  /* 0x0000002c0454723c */ /* 0x040fe2000004181c */
[----:B------:R-:W-:Y:S07]  /*30c0*/  LDSM.16.M88.4 R28, [R219+0x3800] ;  /* 0x00380000db1c783b */ /* 0x000fee0000000200 */
[C---:B------:R-:W-:Y:S01]  /*30d0*/  HMMA.16816.F32.BF16 R80, R4.reuse, R46, R24 ;  /* 0x0000002e0450723c */ /* 0x040fe20000041818 */
[----:B------:R-:W5:Y:S07]  /*30e0*/  LDSM.16.M88.4 R44, [R222+0x5000] ;  /* 0x00500000de2c783b */ /* 0x000f6e0000000200 */
[C---:B------:R-:W-:Y:S01]  /*30f0*/  HMMA.16816.F32.BF16 R52, R4.reuse, R42, R8 ;  /* 0x0000002a0434723c */ /* 0x040fe20000041808 */
[----:B------:R-:W2:Y:S07]  /*3100*/  LDSM.16.M88.4 R8, [R225+0x4000] ;  /* 0x00400000e108783b */ /* 0x000eae0000000200 */
[C---:B------:R-:W-:Y:S01]  /*3110*/  HMMA.16816.F32.BF16 R76, R4.reuse, R56, R88 ;  /* 0x00000038044c723c */ /* 0x040fe20000041858 */
[----:B------:R-:W4:Y:S07]  /*3120*/  LDSM.16.M88.4 R56, [R222+0x4800] ;  /* 0x00480000de38783b */ /* 0x000f2e0000000200 */
[C---:B------:R-:W-:Y:S01]  /*3130*/  HMMA.16816.F32.BF16 R68, R4.reuse, R40, R20 ;  /* 0x000000280444723c */ /* 0x040fe20000041814 */
[----:B------:R-:W4:Y:S07]  /*3140*/  LDSM.16.M88.4 R40, [R222+0x5800] ;  /* 0x00580000de28783b */ /* 0x000f2e0000000200 */
[C---:B---3--:R-:W-:Y:S01]  /*3150*/  HMMA.16816.F32.BF16 R88, R4.reuse, R50, R32 ;  /* 0x000000320458723c */ /* 0x048fe20000041820 */
[----:B------:R-:W3:Y:S07]  /*3160*/  LDSM.16.M88.4 R32, [R219+0x3000] ;  /* 0x00300000db20783b */ /* 0x000eee0000000200 */
[C---:B------:R-:W-:Y:S08]  /*3170*/  HMMA.16816.F32.BF16 R96, R4.reuse, R48, R36 ;  /* 0x000000300460723c */ /* 0x040ff00000041824 */
[----:B-1----:R-:W-:Y:S08]  /*3180*/  HMMA.16816.F32.BF16 R36, R4, R110, R16 ;  /* 0x0000006e0424723c */ /* 0x002ff00000041810 */
[----:B--2---:R-:W-:Y:S01]  /*3190*/  HMMA.16816.F32.BF16 R16, R12, R64, R100 ;  /* 0x000000400c10723c */ /* 0x004fe20000041864 */
[----:B------:R-:W1:Y:S07]  /*31a0*/  LDSM.16.M88.4 R100, [R219+0x4800] ;  /* 0x00480000db64783b */ /* 0x000e6e0000000200 */
[----:B------:R-:W-:Y:S01]  /*31b0*/  HMMA.16816.F32.BF16 R48, R4, R108, R72 ;  /* 0x0000006c0430723c */ /* 0x000fe20000041848 */
[----:B------:R-:W2:Y:S07]  /*31c0*/  LDSM.16.M88.4 R72, [R219+0x4000] ;  /* 0x00400000db48783b */ /* 0x000eae0000000200 */
[C---:B------:R-:W-:Y:S08]  /*31d0*/  HMMA.16816.F32.BF16 R20, R12.reuse, R114, R92 ;  /* 0x000000720c14723c */ /* 0x040ff0000004185c */
[C---:B------:R-:W-:Y:S08]  /*31e0*/  HMMA.16816.F32.BF16 R4, R12.reuse, R66, R104 ;  /* 0x000000420c04723c */ /* 0x040ff00000041868 */
[C---:B------:R-:W-:Y:S08]  /*31f0*/  HMMA.16816.F32.BF16 R24, R12.reuse, R112, R76 ;  /* 0x000000700c18723c */ /* 0x040ff0000004184c */
[C---:B----4-:R-:W-:Y:S08]  /*3200*/  HMMA.16816.F32.BF16 R64, R12.reuse, R60, R96 ;  /* 0x0000003c0c40723c */ /* 0x050ff00000041860 */
[C---:B------:R-:W-:Y:S08]  /*3210*/  HMMA.16816.F32.BF16 R60, R12.reuse, R62, R88 ;  /* 0x0000003e0c3c723c */ /* 0x040ff00000041858 */
[----:B-----5:R-:W-:Y:S08]  /*3220*/  HMMA.16816.F32.BF16 R108, R12, R44, R68 ;  /* 0x0000002c0c6c723c */ /* 0x020ff00000041844 */
[----:B------:R-:W-:Y:S01]  /*3230*/  HMMA.16816.F32.BF16 R76, R8, R28, R16 ;  /* 0x0000001c084c723c */ /* 0x000fe20000041810 */
[----:B------:R-:W4:Y:S07]  /*3240*/  LDSM.16.M88.4 R16, [R219+0x5000] ;  /* 0x00500000db10783b */ /* 0x000f2e0000000200 */
[C---:B------:R-:W-:Y:S08]  /*3250*/  HMMA.16816.F32.BF16 R88, R12.reuse, R56, R84 ;  /* 0x000000380c58723c */ /* 0x040ff00000041854 */
[C---:B------:R-:W-:Y:S01]  /*3260*/  HMMA.16816.F32.BF16 R80, R12.reuse, R58, R80 ;  /* 0x0000003a0c50723c */ /* 0x040fe20000041850 */
[----:B------:R-:W-:Y:S07]  /*3270*/  LDSM.16.M88.4 R56, [R216+0x6800] ;  /* 0x00680000d838783b */ /* 0x000fee0000000200 */
[C---:B------:R-:W-:Y:S01]  /*3280*/  HMMA.16816.F32.BF16 R68, R12.reuse, R46, R52 ;  /* 0x0000002e0c44723c */ /* 0x040fe20000041834 */
[----:B------:R-:W-:Y:S07]  /*3290*/  LDSM.16.M88.4 R52, [R216+0x7000] ;  /* 0x00700000d834783b */ /* 0x000fee0000000200 */
[C---:B------:R-:W-:Y:S01]  /*32a0*/  HMMA.16816.F32.BF16 R104, R12.reuse, R40, R48 ;  /* 0x000000280c68723c */ /* 0x040fe20000041830 */
[----:B------:R-:W-:Y:S07]  /*32b0*/  LDSM.16.M88.4 R48, [R216+0x7800] ;  /* 0x00780000d830783b */ /* 0x000fee0000000200 */
[----:B------:R-:W-:Y:S01]  /*32c0*/  HMMA.16816.F32.BF16 R96, R12, R42, R36 ;  /* 0x0000002a0c60723c */ /* 0x000fe20000041824 */
[----:B------:R-:W5:Y:S07]  /*32d0*/  LDSM.16.M88.4 R12, [R219+0x5800] ;  /* 0x00580000db0c783b */ /* 0x000f6e0000000200 */
[C---:B---3--:R-:W-:Y:S01]  /*32e0*/  HMMA.16816.F32.BF16 R84, R8.reuse, R34, R20 ;  /* 0x000000220854723c */ /* 0x048fe20000041814 */
[----:B------:R-:W-:Y:S07]  /*32f0*/  LDSM.16.M88.4 R20, [R216+0x6000] ;  /* 0x00600000d814783b */ /* 0x000fee0000000200 */
[C---:B------:R-:W-:Y:S01]  /*3300*/  HMMA.16816.F32.BF16 R44, R8.reuse, R30, R4 ;  /* 0x0000001e082c723c */ /* 0x040fe20000041804 */
[----:B------:R-:W3:Y:S04]  /*3310*/  LDSM.16.M88.4 R4, [R223+0x8000] ;  /* 0x00800000df04783b */ /* 0x000ee80000000200 */
[----:B------:R-:W-:Y:S03]  /*3320*/  LDSM.16.M88.4 R28, [R224+0x8000] ;  /* 0x00800000e01c783b */ /* 0x000fe60000000200 */
[C---:B------:R-:W-:Y:S08]  /*3330*/  HMMA.16816.F32.BF16 R92, R8.reuse, R32, R24 ;  /* 0x00000020085c723c */ /* 0x040ff00000041818 */
[C---:B-1----:R-:W-:Y:S01]  /*3340*/  HMMA.16816.F32.BF16 R32, R8.reuse, R100, R88 ;  /* 0x000000640820723c */ /* 0x042fe20000041858 */
[----:B------:R-:W1:Y:S07]  /*3350*/  LDSM.16.M88.4 R88, [R239] ;  /* 0x00000000ef58783b */ /* 0x000e6e0000000200 */
[C---:B------:R-:W-:Y:S01]  /*3360*/  HMMA.16816.F32.BF16 R24, R8.reuse, R102, R80 ;  /* 0x000000660818723c */ /* 0x040fe20000041850 */
[----:B------:R-:W1:Y:S07]  /*3370*/  LDSM.16.M88.4 R80, [R216+0x8800] ;  /* 0x00880000d850783b */ /* 0x000e6e0000000200 */
[C---:B--2---:R-:W-:Y:S08]  /*3380*/  HMMA.16816.F32.BF16 R36, R8.reuse, R74, R60 ;  /* 0x0000004a0824723c */ /* 0x044ff0000004183c */
[C---:B----4-:R-:W-:Y:S08]  /*3390*/  HMMA.16816.F32.BF16 R60, R8.reuse, R16, R108 ;  /* 0x00000010083c723c */ /* 0x050ff0000004186c */
[C---:B------:R-:W-:Y:S08]  /*33a0*/  HMMA.16816.F32.BF16 R68, R8.reuse, R18, R68 ;  /* 0x000000120844723c */ /* 0x040ff00000041844 */
[C---:B-----5:R-:W-:Y:S08]  /*33b0*/  HMMA.16816.F32.BF16 R16, R8.reuse, R12, R104 ;  /* 0x0000000c0810723c */ /* 0x060ff00000041868 */
[C---:B------:R-:W-:Y:S01]  /*33c0*/  HMMA.16816.F32.BF16 R40, R8.reuse, R72, R64 ;  /* 0x000000480828723c */ /* 0x040fe20000041840 */
[----:B------:R-:W2:Y:S07]  /*33d0*/  LDSM.16.M88.4 R72, [R216+0x8000] ;  /* 0x00800000d848783b */ /* 0x000eae0000000200 */
[----:B------:R-:W-:Y:S08]  /*33e0*/  HMMA.16816.F32.BF16 R12, R8, R14, R96 ;  /* 0x0000000e080c723c */ /* 0x000ff00000041860 */
[C---:B---3--:R-:W-:Y:S08]  /*33f0*/  HMMA.16816.F32.BF16 R8, R4.reuse, R20, R92 ;  /* 0x000000140408723c */ /* 0x048ff0000004185c */
[C---:B------:R-:W-:Y:S01]  /*3400*/  HMMA.16816.F32.BF16 R64, R4.reuse, R22, R84 ;  /* 0x000000160440723c */ /* 0x040fe20000041854 */
[----:B------:R-:W-:Y:S07]  /*3410*/  LDSM.16.M88.4 R20, [R225+0x8000] ;  /* 0x00800000e114783b */ /* 0x000fee0000000200 */
[C---:B------:R-:W-:Y:S01]  /*3420*/  HMMA.16816.F32.BF16 R104, R4.reuse, R48, R32 ;  /* 0x000000300468723c */ /* 0x040fe20000041820 */
[----:B------:R-:W-:Y:S07]  /*3430*/  LDSM.16.M88.4 R32, [R222+0x6000] ;  /* 0x00600000de20783b */ /* 0x000fee0000000200 */
[----:B------:R-:W-:Y:S01]  /*3440*/  HMMA.16816.F32.BF16 R96, R4, R50, R24 ;  /* 0x000000320460723c */ /* 0x000fe20000041818 */
[----:B------:R-:W3:Y:S04]  /*3450*/  LDSM.16.M88.4 R24, [R226+0x8000] ;  /* 0x00800000e218783b */ /* 0x000ee80000000200 */
[----:B------:R-:W4:Y:S03]  /*3460*/  LDSM.16.M88.4 R48, [R237] ;  /* 0x00000000ed30783b */ /* 0x000f260000000200 */
[----:B-1----:R-:W-:Y:S08]  /*3470*/  HMMA.16816.F32.BF16 R8, R28, R88, R8 ;  /* 0x000000581c08723c */ /* 0x002ff00000041808 */
[----:B------:R-:W-:Y:S08]  /*3480*/  HMMA.16816.F32.BF16 R120, R4, R82, R12 ;  /* 0x000000520478723c */ /* 0x000ff0000004180c */
[----:B------:R-:W-:Y:S01]  /*3490*/  HMMA.16816.F32.BF16 R12, R28, R90, R64 ;  /* 0x0000005a1c0c723c */ /* 0x000fe20000041840 */
[----:B------:R-:W-:Y:S07]  /*34a0*/  LDSM.16.M88.4 R64, [R222+0x6800] ;  /* 0x00680000de40783b */ /* 0x000fee0000000200 */
[C---:B------:R-:W-:Y:S08]  /*34b0*/  HMMA.16816.F32.BF16 R76, R4.reuse, R56, R76 ;  /* 0x00000038044c723c */ /* 0x040ff0000004184c */
[C---:B------:R-:W-:Y:S01]  /*34c0*/  HMMA.16816.F32.BF16 R100, R4.reuse, R58, R44 ;  /* 0x0000003a0464723c */ /* 0x040fe2000004182c */
[----:B------:R-:W-:Y:S04]  /*34d0*/  LDSM.16.M88.4 R56, [R219+0x6000] ;  /* 0x00600000db38783b */ /* 0x000fe80000000200 */
[----:B------:R-:W-:Y:S03]  /*34e0*/  LDSM.16.M88.4 R44, [R236] ;  /* 0x00000000ec2c783b */ /* 0x000fe60000000200 */
[C---:B------:R-:W-:Y:S01]  /*34f0*/  HMMA.16816.F32.BF16 R112, R4.reuse, R52, R40 ;  /* 0x000000340470723c */ /* 0x040fe20000041828 */
[----:B------:R-:W-:Y:S07]  /*3500*/  LDSM.16.M88.4 R40, [R235] ;  /* 0x00000000eb28783b */ /* 0x000fee0000000200 */
[C---:B------:R-:W-:Y:S01]  /*3510*/  HMMA.16816.F32.BF16 R108, R4.reuse, R54, R36 ;  /* 0x00000036046c723c */ /* 0x040fe20000041824 */
[----:B------:R-:W1:Y:S07]  /*3520*/  LDSM.16.M88.4 R52, [R238] ;  /* 0x00000000ee34783b */ /* 0x000e6e0000000200 */
[C---:B--2---:R-:W-:Y:S08]  /*3530*/  HMMA.16816.F32.BF16 R92, R4.reuse, R72, R60 ;  /* 0x00000048045c723c */ /* 0x044ff0000004183c */
[C---:B------:R-:W-:Y:S01]  /*3540*/  HMMA.16816.F32.BF16 R84, R4.reuse, R74, R68 ;  /* 0x0000004a0454723c */ /* 0x040fe20000041844 */
[----:B------:R-:W-:Y:S04]  /*3550*/  LDSM.16.M88.4 R72, [R216+0x9000] ;  /* 0x00900000d848783b */ /* 0x000fe80000000200 */
[----:B------:R-:W-:Y:S03]  /*3560*/  LDSM.16.M88.4 R68, [R234] ;  /* 0x00000000ea44783b */ /* 0x000fe60000000200 */
[----:B------:R-:W-:Y:S01]  /*3570*/  HMMA.16816.F32.BF16 R124, R4, R80, R16 ;  /* 0x00000050047c723c */ /* 0x000fe20000041810 */
[----:B------:R-:W2:Y:S07]  /*3580*/  LDSM.16.M88.4 R16, [R223+0xc000] ;  /* 0x00c00000df10783b */ /* 0x000eae0000000200 */
[C---:B---3--:R-:W-:Y:S08]  /*3590*/  HMMA.16816.F32.BF16 R4, R24.reuse, R32, R8 ;  /* 0x000000201804723c */ /* 0x048ff00000041808 */
[----:B------:R-:W-:Y:S01]  /*35a0*/  HMMA.16816.F32.BF16 R8, R24, R34, R12 ;  /* 0x000000221808723c */ /* 0x000fe2000004180c */
[----:B------:R-:W-:Y:S07]  /*35b0*/  LDSM.16.M88.4 R12, [R224+0xc000] ;  /* 0x00c00000e00c783b */ /* 0x000fee0000000200 */
[C---:B----4-:R-:W-:Y:S08]  /*35c0*/  HMMA.16816.F32.BF16 R60, R28.reuse, R48, R112 ;  /* 0x000000301c3c723c */ /* 0x050ff00000041870 */
[C---:B------:R-:W-:Y:S01]  /*35d0*/  HMMA.16816.F32.BF16 R80, R28.reuse, R50, R108 ;  /* 0x000000321c50723c */ /* 0x040fe2000004186c */
[----:B------:R-:W3:Y:S07]  /*35e0*/  LDSM.16.M88.4 R48, [R222+0x7800] ;  /* 0x00780000de30783b */ /* 0x000eee0000000200 */
[----:B-1----:R-:W-:Y:S01]  /*35f0*/  HMMA.16816.F32.BF16 R36, R28, R52, R76 ;  /* 0x000000341c24723c */ /* 0x002fe2000004184c */
[----:B------:R-:W1:Y:S07]  /*3600*/  LDSM.16.M88.4 R76, [R222+0x7000] ;  /* 0x00700000de4c783b */ /* 0x000e6e0000000200 */
[C---:B------:R-:W-:Y:S08]  /*3610*/  HMMA.16816.F32.BF16 R4, R20.reuse, R56, R4 ;  /* 0x000000381404723c */ /* 0x040ff00000041804 */
[----:B------:R-:W-:Y:S01]  /*3620*/  HMMA.16816.F32.BF16 R32, R20, R58, R8 ;  /* 0x0000003a1420723c */ /* 0x000fe20000041808 */
[----:B------:R-:W-:Y:S07]  /*3630*/  LDSM.16.M88.4 R8, [R226+0xc000] ;  /* 0x00c00000e208783b */ /* 0x000fee0000000200 */
[----:B------:R-:W-:Y:S08]  /*3640*/  HMMA.16816.F32.BF16 R116, R28, R44, R104 ;  /* 0x0000002c1c74723c */ /* 0x000ff00000041868 */
[----:B------:R-:W-:Y:S08]  /*3650*/  HMMA.16816.F32.BF16 R36, R24, R64, R36 ;  /* 0x000000401824723c */ /* 0x000ff00000041824 */
[C---:B--2---:R-:W-:Y:S08]  /*3660*/  HMMA.16816.F32.BF16 R4, R16.reuse, R72, R4 ;  /* 0x000000481004723c */ /* 0x044ff00000041804 */
[----:B------:R-:W-:Y:S08]  /*3670*/  HMMA.16816.F32.BF16 R32, R16, R74, R32 ;  /* 0x0000004a1020723c */ /* 0x000ff00000041820 */
[----:B------:R-:W-:Y:S08]  /*3680*/  HMMA.16816.F32.BF16 R52, R28, R54, R100 ;  /* 0x000000361c34723c */ /* 0x000ff00000041864 */
[----:B---3--:R-:W-:Y:S01]  /*3690*/  HMMA.16816.F32.BF16 R72, R24, R48, R116 ;  /* 0x000000301848723c */ /* 0x008fe20000041874 */
[----:B------:R-:W2:Y:S07]  /*36a0*/  LDL R119, [R1+0x18] ;  /* 0x0000180001777983 */ /* 0x000eae0000100800 */
[C---:B------:R-:W-:Y:S01]  /*36b0*/  HMMA.16816.F32.BF16 R108, R28.reuse, R46, R96 ;  /* 0x0000002e1c6c723c */ /* 0x040fe20000041860 */
[----:B------:R-:W3:Y:S04]  /*36c0*/  LDSM.16.M88.4 R44, [R222+0x8000] ;  /* 0x00800000de2c783b */ /* 0x000ee80000000200 */
[----:B------:R-:W-:Y:S03]  /*36d0*/  LDSM.16.M88.4 R96, [R222+0x8800] ;  /* 0x00880000de60783b */ /* 0x000fe60000000200 */
[C---:B------:R-:W-:Y:S01]  /*36e0*/  HMMA.16816.F32.BF16 R56, R28.reuse, R68, R124 ;  /* 0x000000441c38723c */ /* 0x040fe2000004187c */
[----:B------:R-:W4:Y:S07]  /*36f0*/  LDSM.16.M88.4 R124, [R216+0x9800] ;  /* 0x00980000d87c783b */ /* 0x000f2e0000000200 */
[C---:B------:R-:W-:Y:S01]  /*3700*/  HMMA.16816.F32.BF16 R104, R28.reuse, R40, R92 ;  /* 0x000000281c68723c */ /* 0x040fe2000004185c */
[----:B------:R-:W-:Y:S07]  /*3710*/  LDSM.16.M88.4 R92, [R219+0x8000] ;  /* 0x00800000db5c783b */ /* 0x000fee0000000200 */
[----:B------:R-:W-:Y:S01]  /*3720*/  HMMA.16816.F32.BF16 R100, R28, R42, R84 ;  /* 0x0000002a1c64723c */ /* 0x000fe20000041854 */
[----:B------:R-:W-:Y:S07]  /*3730*/  LDSM.16.M88.4 R84, [R219+0x7800] ;  /* 0x00780000db54783b */ /* 0x000fee0000000200 */
[----:B------:R-:W-:Y:S08]  /*3740*/  HMMA.16816.F32.BF16 R36, R20, R132, R36 ;  /* 0x000000841424723c */ /* 0x000ff00000041824 */
[----:B------:R-:W-:Y:S01]  /*3750*/  HMMA.16816.F32.BF16 R40, R24, R66, R52 ;  /* 0x000000421828723c */ /* 0x000fe20000041834 */
[----:B------:R-:W5:Y:S07]  /*3760*/  LDSM.16.M88.4 R52, [R219+0x7000] ;  /* 0x00700000db34783b */ /* 0x000f6e0000000200 */
[----:B------:R-:W-:Y:S01]  /*3770*/  HMMA.16816.F32.BF16 R112, R28, R70, R120 ;  /* 0x000000461c70723c */ /* 0x000fe20000041878 */
[----:B------:R-:W4:Y:S07]  /*3780*/  LDSM.16.M88.4 R120, [R219+0x8800] ;  /* 0x00880000db78783b */ /* 0x000f2e0000000200 */
[----:B------:R-:W-:Y:S01]  /*3790*/  HMMA.16816.F32.BF16 R28, R12, R140, R4 ;  /* 0x0000008c0c1c723c */ /* 0x000fe20000041804 */
[----:B------:R-:W4:Y:S07]  /*37a0*/  LDSM.16.M88.4 R4, [R225+0xc000] ;  /* 0x00c00000e104783b */ /* 0x000f2e0000000200 */
[C---:B-1----:R-:W-:Y:S08]  /*37b0*/  HMMA.16816.F32.BF16 R88, R24.reuse, R76, R60 ;  /* 0x0000004c1858723c */ /* 0x042ff0000004183c */
[C---:B------:R-:W-:Y:S01]  /*37c0*/  HMMA.16816.F32.BF16 R64, R24.reuse, R78, R80 ;  /* 0x0000004e1840723c */ /* 0x040fe20000041850 */
[----:B------:R-:W1:Y:S07]  /*37d0*/  LDSM.16.M88.4 R80, [R216+0xa000] ;  /* 0x00a00000d850783b */ /* 0x000e6e0000000200 */
[C---:B---3--:R-:W-:Y:S08]  /*37e0*/  HMMA.16816.F32.BF16 R68, R24.reuse, R44, R104 ;  /* 0x0000002c1844723c */ /* 0x048ff00000041868 */
[C---:B------:R-:W-:Y:S01]  /*37f0*/  HMMA.16816.F32.BF16 R60, R24.reuse, R46, R100 ;  /* 0x0000002e183c723c */ /* 0x040fe20000041864 */
[----:B------:R-:W-:Y:S07]  /*3800*/  LDSM.16.M88.4 R100, [R216+0xa800] ;  /* 0x00a80000d864783b */ /* 0x000fee0000000200 */
[----:B------:R-:W-:Y:S08]  /*3810*/  HMMA.16816.F32.BF16 R76, R24, R50, R108 ;  /* 0x00000032184c723c */ /* 0x000ff0000004186c */
[----:B----4-:R-:W-:Y:S08]  /*3820*/  HMMA.16816.F32.BF16 R44, R16, R124, R36 ;  /* 0x0000007c102c723c */ /* 0x010ff00000041824 */
[----:B------:R-:W-:Y:S08]  /*3830*/  HMMA.16816.F32.BF16 R48, R20, R134, R40 ;  /* 0x000000861430723c */ /* 0x000ff00000041828 */
[----:B------:R-:W-:Y:S08]  /*3840*/  HMMA.16816.F32.BF16 R56, R24, R96, R56 ;  /* 0x000000601838723c */ /* 0x000ff00000041838 */
[----:B------:R-:W-:Y:S08]  /*3850*/  HMMA.16816.F32.BF16 R40, R12, R142, R32 ;  /* 0x0000008e0c28723c */ /* 0x000ff00000041820 */
[----:B------:R-:W-:Y:S08]  /*3860*/  HMMA.16816.F32.BF16 R32, R8, R144, R28 ;  /* 0x000000900820723c */ /* 0x000ff0000004181c */
[----:B------:R-:W-:Y:S01]  /*3870*/  HMMA.16816.F32.BF16 R28, R24, R98, R112 ;  /* 0x00000062181c723c */ /* 0x000fe20000041870 */
[----:B------:R-:W3:Y:S07]  /*3880*/  LDSM.16.M88.4 R96, [R222+0x9800] ;  /* 0x00980000de60783b */ /* 0x000eee0000000200 */
[----:B-----5:R-:W-:Y:S08]  /*3890*/  HMMA.16816.F32.BF16 R24, R20, R52, R88 ;  /* 0x000000341418723c */ /* 0x020ff00000041858 */
[----:B------:R-:W-:Y:S08]  /*38a0*/  HMMA.16816.F32.BF16 R44, R12, R128, R44 ;  /* 0x000000800c2c723c */ /* 0x000ff0000004182c */
[----:B------:R-:W-:Y:S08]  /*38b0*/  HMMA.16816.F32.BF16 R48, R16, R126, R48 ;  /* 0x0000007e1030723c */ /* 0x000ff00000041830 */
[C---:B------:R-:W-:Y:S01]  /*38c0*/  HMMA.16816.F32.BF16 R36, R20.reuse, R54, R64 ;  /* 0x000000361424723c */ /* 0x040fe20000041840 */
[----:B------:R-:W-:Y:S07]  /*38d0*/  LDSM.16.M88.4 R64, [R219+0x9800] ;  /* 0x00980000db40783b */ /* 0x000fee0000000200 */
[C---:B------:R-:W-:Y:S08]  /*38e0*/  HMMA.16816.F32.BF16 R52, R20.reuse, R84, R72 ;  /* 0x000000541434723c */ /* 0x040ff00000041848 */
[C---:B------:R-:W-:Y:S08]  /*38f0*/  HMMA.16816.F32.BF16 R76, R20.reuse, R86, R76 ;  /* 0x00000056144c723c */ /* 0x040ff0000004184c */
[C---:B------:R-:W-:Y:S08]  /*3900*/  HMMA.16816.F32.BF16 R88, R20.reuse, R120, R56 ;  /* 0x000000781458723c */ /* 0x040ff00000041838 */
[----:B------:R-:W-:Y:S01]  /*3910*/  HMMA.16816.F32.BF16 R84, R20, R92, R68 ;  /* 0x0000005c1454723c */ /* 0x000fe20000041844 */
[----:B------:R-:W4:Y:S07]  /*3920*/  LDSM.16.M88.4 R68, [R231] ;  /* 0x00000000e744783b */ /* 0x000f2e0000000200 */
[----:B------:R-:W-:Y:S08]  /*3930*/  HMMA.16816.F32.BF16 R56, R4, R136, R32 ;  /* 0x000000880438723c */ /* 0x000ff00000041820 */
[----:B------:R-:W-:Y:S08]  /*3940*/  HMMA.16816.F32.BF16 R32, R8, R146, R40 ;  /* 0x000000920820723c */ /* 0x000ff00000041828 */
[C---:B------:R-:W-:Y:S01]  /*3950*/  HMMA.16816.F32.BF16 R92, R20.reuse, R94, R60 ;  /* 0x0000005e145c723c */ /* 0x040fe2000004183c */
[----:B------:R-:W-:Y:S07]  /*3960*/  LDSM.16.M88.4 R60, [R219+0xa000] ;  /* 0x00a00000db3c783b */ /* 0x000fee0000000200 */
[----:B------:R-:W-:Y:S08]  /*3970*/  HMMA.16816.F32.BF16 R120, R20, R122, R28 ;  /* 0x0000007a1478723c */ /* 0x000ff0000004181c */
[----:B-1----:R-:W-:Y:S08]  /*3980*/  HMMA.16816.F32.BF16 R24, R16, R80, R24 ;  /* 0x000000501018723c */ /* 0x002ff00000041818 */
[----:B---3--:R-:W-:Y:S01]  /*3990*/  HMMA.16816.F32.BF16 R20, R8, R96, R44 ;  /* 0x000000600814723c */ /* 0x008fe2000004182c */
[----:B------:R-:W-:Y:S07]  /*39a0*/  LDSM.16.M88.4 R44, [R222+0xa000] ;  /* 0x00a00000de2c783b */ /* 0x000fee0000000200 */
[----:B------:R-:W-:Y:S01]  /*39b0*/  HMMA.16816.F32.BF16 R28, R12, R130, R48 ;  /* 0x000000820c1c723c */ /* 0x000fe20000041830 */
[----:B------:R-:W-:Y:S01]  /*39c0*/  FMUL.FTZ R0, R56, c[0x0][0x320] ;  /* 0x0000c80038007a20 */ /* 0x000fe20000410000 */
[----:B------:R-:W1:Y:S06]  /*39d0*/  LDSM.16.M88.4 R48, [R216+0xb000] ;  /* 0x00b00000d830783b */ /* 0x000e6c0000000200 */
[----:B------:R-:W-:Y:S01]  /*39e0*/  HMMA.16816.F32.BF16 R32, R4, R138, R32 ;  /* 0x0000008a0420723c */ /* 0x000fe20000041820 */
[----:B------:R3:W1:Y:S07]  /*39f0*/  MUFU.TANH R105, R0 ;  /* 0x0000000000697308 */ /* 0x00066e0000002400 */
[----:B------:R-:W-:Y:S01]  /*3a00*/  HMMA.16816.F32.BF16 R36, R16, R82, R36 ;  /* 0x000000521024723c */ /* 0x000fe20000041824 */
[----:B---3--:R-:W-:-:S07]  /*3a10*/  FMUL.FTZ R0, R57, c[0x0][0x320] ;  /* 0x0000c80039007a20 */ /* 0x008fce0000410000 */
[----:B------:R-:W-:Y:S01]  /*3a20*/  HMMA.16816.F32.BF16 R72, R16, R100, R52 ;  /* 0x000000641048723c */ /* 0x000fe20000041834 */
[----:B------:R-:W3:Y:S01]  /*3a30*/  LDSM.16.M88.4 R52, [R230] ;  /* 0x00000000e634783b */ /* 0x000ee20000000200 */
[----:B------:R5:W1:Y:S06]  /*3a40*/  MUFU.TANH R104, R0 ;  /* 0x0000000000687308 */ /* 0x000a6c0000002400 */
[----:B----4-:R-:W-:Y:S08]  /*3a50*/  HMMA.16816.F32.BF16 R24, R12, R68, R24 ;  /* 0x000000440c18723c */ /* 0x010ff00000041818 */
[----:B------:R-:W-:Y:S01]  /*3a60*/  HMMA.16816.F32.BF16 R76, R16, R102, R76 ;  /* 0x00000066104c723c */ /* 0x000fe2000004184c */
[----:B-----5:R-:W-:-:S04]  /*3a70*/  FMUL.FTZ R0, R58, c[0x0][0x320] ;  /* 0x0000c8003a007a20 */ /* 0x020fc80000410000 */
[----:B------:R4:W1:Y:S03]  /*3a80*/  MUFU.TANH R103, R0 ;  /* 0x0000000000677308 */ /* 0x0008660000002400 */
[----:B------:R-:W-:Y:S08]  /*3a90*/  HMMA.16816.F32.BF16 R40, R4, R64, R20 ;  /* 0x000000400428723c */ /* 0x000ff00000041814 */
[----:B------:R-:W-:Y:S01]  /*3aa0*/  HMMA.16816.F32.BF16 R20, R8, R98, R28 ;  /* 0x000000620814723c */ /* 0x000fe2000004181c */
[----:B----4-:R-:W-:-:S07]  /*3ab0*/  FMUL.FTZ R0, R59, c[0x0][0x320] ;  /* 0x0000c8003b007a20 */ /* 0x010fce0000410000 */
[----:B------:R-:W-:Y:S01]  /*3ac0*/  HMMA.16816.F32.BF16 R36, R12, R70, R36 ;  /* 0x000000460c24723c */ /* 0x000fe20000041824 */
[----:B------:R-:W4:Y:S01]  /*3ad0*/  LDSM.16.M88.4 R56, [R222+0xa800] ;  /* 0x00a80000de38783b */ /* 0x000f220000000200 */
[----:B------:R5:W1:Y:S03]  /*3ae0*/  MUFU.TANH R102, R0 ;  /* 0x0000000000667308 */ /* 0x000a660000002400 */
[----:B------:R-:W2:Y:S01]  /*3af0*/  LDSM.16.M88.4 R68, [R216+0xb800] ;  /* 0x00b80000d844783b */ /* 0x000ea20000000200 */
[----:B-----5:R-:W-:-:S04]  /*3b00*/  FMUL.FTZ R0, R32, c[0x0][0x320] ;  /* 0x0000c80020007a20 */ /* 0x020fc80000410000 */
[----:B------:R5:W1:Y:S06]  /*3b10*/  MUFU.TANH R100, R0 ;  /* 0x0000000000647308 */ /* 0x000a6c0000002400 */
[----:B------:R-:W-:Y:S01]  /*3b20*/  HMMA.16816.F32.BF16 R20, R4, R66, R20 ;  /* 0x000000420414723c */ /* 0x000fe20000041814 */
[----:B-----5:R-:W-:-:S04]  /*3b30*/  FMUL.FTZ R0, R33, c[0x0][0x320] ;  /* 0x0000c80021007a20 */ /* 0x020fc80000410000 */
[----:B------:R5:W2:Y:S03]  /*3b40*/  MUFU.TANH R98, R0 ;  /* 0x0000000000627308 */ /* 0x000aa60000002400 */
[----:B-1----:R-:W-:Y:S01]  /*3b50*/  HMMA.16816.F32.BF16 R80, R16, R48, R84 ;  /* 0x000000301050723c */ /* 0x002fe20000041854 */
[----:B-----5:R-:W-:-:S04]  /*3b60*/  FMUL.FTZ R0, R34, c[0x0][0x320] ;  /* 0x0000c80022007a20 */ /* 0x020fc80000410000 */
[----:B------:R1:W1:Y:S03]  /*3b70*/  MUFU.TANH R101, R0 ;  /* 0x0000000000657308 */ /* 0x0002660000002400 */
[----:B---3--:R-:W-:Y:S01]  /*3b80*/  HMMA.16816.F32.BF16 R28, R12, R52, R72 ;  /* 0x000000340c1c723c */ /* 0x008fe20000041848 */
[----:B-1----:R-:W-:-:S07]  /*3b90*/  FMUL.FTZ R0, R35, c[0x0][0x320] ;  /* 0x0000c80023007a20 */ /* 0x002fce0000410000 */
[----:B------:R-:W-:Y:S01]  /*3ba0*/  HMMA.16816.F32.BF16 R32, R8, R44, R24 ;  /* 0x0000002c0820723c */ /* 0x000fe20000041818 */
[----:B------:R1:W3:Y:S02]  /*3bb0*/  MUFU.TANH R99, R0 ;  /* 0x0000000000637308 */ /* 0x0002e40000002400 */
[----:B-1----:R-:W-:-:S06]  /*3bc0*/  FMUL.FTZ R0, R40, c[0x0][0x320] ;  /* 0x0000c80028007a20 */ /* 0x002fcc0000410000 */
[----:B------:R1:W1:Y:S01]  /*3bd0*/  MUFU.TANH R87, R0 ;  /* 0x0000000000577308 */ /* 0x0002620000002400 */
[----:B------:R-:W-:Y:S01]  /*3be0*/  HMMA.16816.F32.BF16 R24, R8, R46, R36 ;  /* 0x0000002e0818723c */ /* 0x000fe20000041824 */
[----:B------:R-:W-:Y:S01]  /*3bf0*/  LDSM.16.M88.4 R44, [R229] ;  /* 0x00000000e52c783b */ /* 0x000fe20000000200 */
[----:B-1----:R-:W-:-:S05]  /*3c00*/  FMUL.FTZ R0, R41, c[0x0][0x320] ;  /* 0x0000c80029007a20 */ /* 0x002fca0000410000 */
[----:B------:R1:W1:Y:S01]  /*3c10*/  MUFU.TANH R86, R0 ;  /* 0x0000000000567308 */ /* 0x0002620000002400 */
[----:B------:R-:W-:Y:S01]  /*3c20*/  HMMA.16816.F32.BF16 R36, R12, R54, R76 ;  /* 0x000000360c24723c */ /* 0x000fe2000004184c */
[----:B------:R-:W5:Y:S01]  /*3c30*/  LDSM.16.M88.4 R52, [R219+0xa800] ;  /* 0x00a80000db34783b */ /* 0x000f620000000200 */
[----:B-1----:R-:W-:-:S05]  /*3c40*/  FMUL.FTZ R0, R42, c[0x0][0x320] ;  /* 0x0000c8002a007a20 */ /* 0x002fca0000410000 */
[----:B------:R1:W1:Y:S02]  /*3c50*/  MUFU.TANH R97, R0 ;  /* 0x0000000000617308 */ /* 0x0002640000002400 */
[----:B-1----:R-:W-:Y:S02]  /*3c60*/  FMUL.FTZ R0, R43, c[0x0][0x320] ;  /* 0x0000c8002b007a20 */ /* 0x002fe40000410000 */
[----:B------:R-:W-:Y:S04]  /*3c70*/  HMMA.16816.F32.BF16 R40, R4, R60, R32 ;  /* 0x0000003c0428723c */ /* 0x000fe80000041820 */
[----:B------:R1:W1:Y:S02]  /*3c80*/  MUFU.TANH R96, R0 ;  /* 0x0000000000607308 */ /* 0x0002640000002400 */
[----:B-1----:R-:W-:-:S06]  /*3c90*/  FMUL.FTZ R0, R20, c[0x0][0x320] ;  /* 0x0000c80014007a20 */ /* 0x002fcc0000410000 */
[----:B------:R1:W1:Y:S01]  /*3ca0*/  MUFU.TANH R85, R0 ;  /* 0x0000000000557308 */ /* 0x0002620000002400 */
[----:B----4-:R-:W-:Y:S01]  /*3cb0*/  HMMA.16816.F32.BF16 R32, R8, R56, R28 ;  /* 0x000000380820723c */ /* 0x010fe2000004181c */
[----:B-1----:R-:W-:-:S06]  /*3cc0*/  FMUL.FTZ R0, R21, c[0x0][0x320] ;  /* 0x0000c80015007a20 */ /* 0x002fcc0000410000 */
[----:B------:R1:W4:Y:S02]  /*3cd0*/  MUFU.TANH R84, R0 ;  /* 0x0000000000547308 */ /* 0x0003240000002400 */
[----:B-1----:R-:W-:-:S06]  /*3ce0*/  FMUL.FTZ R0, R22, c[0x0][0x320] ;  /* 0x0000c80016007a20 */ /* 0x002fcc0000410000 */
[----:B------:R1:W1:Y:S02]  /*3cf0*/  MUFU.TANH R77, R0 ;  /* 0x00000000004d7308 */ /* 0x0002640000002400 */
[----:B-1----:R-:W-:Y:S02]  /*3d00*/  FMUL.FTZ R0, R23, c[0x0][0x320] ;  /* 0x0000c80017007a20 */ /* 0x002fe40000410000 */
[----:B------:R-:W-:Y:S01]  /*3d10*/  HMMA.16816.F32.BF16 R20, R4, R62, R24 ;  /* 0x0000003e0414723c */ /* 0x000fe20000041818 */
[----:B------:R-:W1:Y:S03]  /*3d20*/  LDSM.16.M88.4 R60, [R222+0xb000] ;  /* 0x00b00000de3c783b */ /* 0x000e660000000200 */
[----:B------:R2:W1:Y:S04]  /*3d30*/  MUFU.TANH R76, R0 ;  /* 0x00000000004c7308 */ /* 0x0004680000002400 */
[----:B------:R-:W-:Y:S01]  /*3d40*/  HMMA.16816.F32.BF16 R24, R8, R58, R36 ;  /* 0x0000003a0818723c */ /* 0x000fe20000041824 */
[----:B------:R-:W1:Y:S01]  /*3d50*/  LDSM.16.M88.4 R56, [R228] ;  /* 0x00000000e438783b */ /* 0x000e620000000200 */
[----:B--2---:R-:W-:-:S04]  /*3d60*/  FMUL.FTZ R0, R40, c[0x0][0x320] ;  /* 0x0000c80028007a20 */ /* 0x004fc80000410000 */
[----:B------:R2:W1:Y:S02]  /*3d70*/  MUFU.TANH R73, R0 ;  /* 0x0000000000497308 */ /* 0x0004640000002400 */
[C---:B------:R-:W-:Y:S08]  /*3d80*/  HMMA.16816.F32.BF16 R48, R16.reuse, R50, R92 ;  /* 0x000000321030723c */ /* 0x040ff0000004185c */
[----:B------:R-:W-:Y:S01]  /*3d90*/  HMMA.16816.F32.BF16 R64, R16, R68, R88 ;  /* 0x000000441040723c */ /* 0x000fe20000041858 */
[----:B--2---:R-:W-:-:S04]  /*3da0*/  FMUL.FTZ R0, R41, c[0x0][0x320] ;  /* 0x0000c80029007a20 */ /* 0x004fc80000410000 */
[----:B------:R2:W1:Y:S03]  /*3db0*/  MUFU.TANH R72, R0 ;  /* 0x0000000000487308 */ /* 0x0004660000002400 */
[----:B-----5:R-:W-:Y:S08]  /*3dc0*/  HMMA.16816.F32.BF16 R36, R4, R52, R32 ;  /* 0x000000340424723c */ /* 0x020ff00000041820 */
[----:B------:R-:W-:Y:S01]  /*3dd0*/  HMMA.16816.F32.BF16 R16, R16, R70, R120 ;  /* 0x000000461010723c */ /* 0x000fe20000041878 */
[----:B--2---:R-:W-:-:S07]  /*3de0*/  FMUL.FTZ R0, R42, c[0x0][0x320] ;  /* 0x0000c8002a007a20 */ /* 0x004fce0000410000 */
[----:B------:R-:W-:Y:S01]  /*3df0*/  HMMA.16816.F32.BF16 R28, R12, R44, R80 ;  /* 0x0000002c0c1c723c */ /* 0x000fe20000041850 */
[----:B------:R2:W1:Y:S02]  /*3e00*/  MUFU.TANH R75, R0 ;  /* 0x00000000004b7308 */ /* 0x0004640000002400 */
[----:B--2---:R-:W-:Y:S02]  /*3e10*/  FMUL.FTZ R0, R43, c[0x0][0x320] ;  /* 0x0000c8002b007a20 */ /* 0x004fe40000410000 */
[----:B------:R-:W2:Y:S04]  /*3e20*/  LDSM.16.M88.4 R40, [R222+0xb800] ;  /* 0x00b80000de28783b */ /* 0x000ea80000000200 */
[----:B------:R5:W1:Y:S02]  /*3e30*/  MUFU.TANH R74, R0 ;  /* 0x00000000004a7308 */ /* 0x000a640000002400 */
[----:B-----5:R-:W-:-:S06]  /*3e40*/  FMUL.FTZ R0, R20, c[0x0][0x320] ;  /* 0x0000c80014007a20 */ /* 0x020fcc0000410000 */
[----:B------:R5:W1:Y:S01]  /*3e50*/  MUFU.TANH R68, R0 ;  /* 0x0000000000447308 */ /* 0x000a620000002400 */
[----:B------:R-:W-:Y:S01]  /*3e60*/  HMMA.16816.F32.BF16 R32, R12, R46, R48 ;  /* 0x0000002e0c20723c */ /* 0x000fe20000041830 */
[----:B------:R-:W-:Y:S01]  /*3e70*/  FMUL.FTZ R37, R37, c[0x0][0x320] ;  /* 0x0000c80025257a20 */ /* 0x000fe20000410000 */
[----:B------:R-:W2:Y:S01]  /*3e80*/  LDSM.16.M88.4 R44, [R219+0xb000] ;  /* 0x00b00000db2c783b */ /* 0x000ea20000000200 */
[----:B-----5:R-:W-:-:S04]  /*3e90*/  FMUL.FTZ R0, R21, c[0x0][0x320] ;  /* 0x0000c80015007a20 */ /* 0x020fc80000410000 */
[----:B------:R5:W2:Y:S01]  /*3ea0*/  MUFU.TANH R52, R0 ;  /* 0x0000000000347308 */ /* 0x000aa20000002400 */
[----:B------:R-:W-:Y:S02]  /*3eb0*/  FMUL.FTZ R38, R38, c[0x0][0x320] ;  /* 0x0000c80026267a20 */ /* 0x000fe40000410000 */
[----:B------:R-:W-:Y:S01]  /*3ec0*/  FMUL.FTZ R39, R39, c[0x0][0x320] ;  /* 0x0000c80027277a20 */ /* 0x000fe20000410000 */
[----:B-1----:R-:W-:Y:S01]  /*3ed0*/  HMMA.16816.F32.BF16 R28, R8, R60, R28 ;  /* 0x0000003c081c723c */ /* 0x002fe2000004181c */
[----:B-----5:R-:W-:-:S04]  /*3ee0*/  FMUL.FTZ R0, R22, c[0x0][0x320] ;  /* 0x0000c80016007a20 */ /* 0x020fc80000410000 */
[----:B------:R1:W1:Y:S08]  /*3ef0*/  MUFU.TANH R69, R0 ;  /* 0x0000000000457308 */ /* 0x0002700000002400 */
[----:B------:R-:W2:Y:S01]  /*3f00*/  MUFU.TANH R48, R37 ;  /* 0x0000002500307308 */ /* 0x000ea20000002400 */
[----:B-1----:R-:W-:Y:S02]  /*3f10*/  FMUL.FTZ R0, R23, c[0x0][0x320] ;  /* 0x0000c80017007a20 */ /* 0x002fe40000410000 */
[C---:B------:R-:W-:Y:S05]  /*3f20*/  HMMA.16816.F32.BF16 R20, R12.reuse, R56, R64 ;  /* 0x000000380c14723c */ /* 0x040fea0000041840 */
[----:B------:R-:W1:Y:S03]  /*3f30*/  MUFU.TANH R53, R38 ;  /* 0x0000002600357308 */ /* 0x000e660000002400 */
[----:B------:R-:W-:Y:S05]  /*3f40*/  HMMA.16816.F32.BF16 R12, R12, R58, R16 ;  /* 0x0000003a0c0c723c */ /* 0x000fea0000041810 */
[----:B------:R5:W1:Y:S08]  /*3f50*/  MUFU.TANH R60, R0 ;  /* 0x00000000003c7308 */ /* 0x000a700000002400 */
[----:B------:R1:W1:Y:S01]  /*3f60*/  MUFU.TANH R51, R39 ;  /* 0x0000002700337308 */ /* 0x0002620000002400 */
[----:B-----5:R-:W-:-:S02]  /*3f70*/  FMUL.FTZ R0, R36, c[0x0][0x320] ;  /* 0x0000c80024007a20 */ /* 0x020fc40000410000 */
[----:B-1----:R-:W1:Y:S01]  /*3f80*/  LDSM.16.M88.4 R36, [R219+0xb800] ;  /* 0x00b80000db24783b */ /* 0x002e620000000200 */
[C---:B------:R-:W-:Y:S08]  /*3f90*/  HMMA.16816.F32.BF16 R32, R8.reuse, R62, R32 ;  /* 0x0000003e0820723c */ /* 0x040ff00000041820 */
[----:B--2---:R-:W-:Y:S08]  /*3fa0*/  HMMA.16816.F32.BF16 R16, R8, R40, R20 ;  /* 0x000000280810723c */ /* 0x004ff00000041814 */
[C---:B------:R-:W-:Y:S08]  /*3fb0*/  HMMA.16816.F32.BF16 R24, R4.reuse, R54, R24 ;  /* 0x000000360418723c */ /* 0x040ff00000041818 */
[----:B------:R-:W-:Y:S01]  /*3fc0*/  HMMA.16816.F32.BF16 R28, R4, R44, R28 ;  /* 0x0000002c041c723c */ /* 0x000fe2000004181c */
[----:B------:R-:W-:Y:S01]  /*3fd0*/  ISETP.GT.AND P0, PT, R148, R119, PT ;  /* 0x000000779400720c */ /* 0x000fe20003f04270 */
[----:B------:R2:W1:Y:S01]  /*3fe0*/  MUFU.TANH R49, R0 ;  /* 0x0000000000317308 */ /* 0x0004620000002400 */
[----:B------:R-:W-:-:S05]  /*3ff0*/  DEPBAR.LE SB0, 0x0 ;  /* 0x000080000000791a */ /* 0x000fca0000000000 */
[----:B------:R-:W-:Y:S08]  /*4000*/  HMMA.16816.F32.BF16 R8, R8, R42, R12 ;  /* 0x0000002a0808723c */ /* 0x000ff0000004180c */
[C---:B------:R-:W-:Y:S08]  /*4010*/  HMMA.16816.F32.BF16 R20, R4.reuse, R46, R32 ;  /* 0x0000002e0414723c */ /* 0x040ff00000041820 */
[C---:B-1----:R-:W-:Y:S08]  /*4020*/  HMMA.16816.F32.BF16 R12, R4.reuse, R36, R16 ;  /* 0x00000024040c723c */ /* 0x042ff00000041810 */
        /* <DEDUP_REMOVED lines=20> */
[----:B------:R-:W-:Y:S01]  /*4170*/  FMUL.FTZ R7, R7, c[0x0][0x320] ;  /* 0x0000c80007077a20 */ /* 0x000fe20000410000 */
[----:B------:R2:W1:Y:S08]  /*4180*/  MUFU.TANH R44, R25 ;  /* 0x00000019002c7308 */ /* 0x0004700000002400 */
        /* <DEDUP_REMOVED lines=20> */
[----:B------:R-:W-:Y:S06]  /*42d0*/  BAR.SYNC.DEFER_BLOCKING 0x0 ;  /* 0x0000000000007b1d */ /* 0x000fec0000010000 */
[----:B------:R-:W-:Y:S05]  /*42e0*/  @!P0 BRA `(.L_x_2165) ;  /* 0x0000029000008947 */ /* 0x000fea0003800000 */
[----:B--234-:R-:W-:Y:S01]  /*42f0*/  IADD3 R0, R156, -0x2, RZ ;  /* 0xfffffffe9c007810 */ /* 0x01cfe20007ffe0ff */
[----:B------:R-:W-:Y:S01]  /*4300*/  IMAD.SHL.U32 R7, R152, 0x40, RZ ;  /* 0x0000004098077824 */ /* 0x000fe200078e00ff */
[----:B------:R-:W-:-:S02]  /*4310*/  ISETP.GE.AND P5, PT, R154, c[0x0][0x1d4], PT ;  /* 0x000075009a007a0c */ /* 0x000fc40003fa6270 */
[----:B------:R-:W-:Y:S01]  /*4320*/  SHF.R.S32.HI R2, RZ, 0x1f, R0 ;  /* 0x0000001fff027819 */ /* 0x000fe20000011400 */
[----:B------:R-:W-:Y:S01]  /*4330*/  IMAD.WIDE.U32 R4, R0, c[0x0][0x1e0], RZ ;  /* 0x0000780000047a25 */ /* 0x000fe200078e00ff */
[C---:B------:R-:W-:Y:S02]  /*4340*/  LOP3.LUT P3, RZ, R157.reuse, 0x2, RZ, 0xc0, !PT ;  /* 0x000000029dff7812 */ /* 0x040fe4000786c0ff */
[----:B------:R-:W-:Y:S01]  /*4350*/  LOP3.LUT P4, RZ, R157, 0x1, RZ, 0xc0, !PT ;  /* 0x000000019dff7812 */ /* 0x000fe2000788c0ff */
[----:B------:R-:W-:-:S04]  /*4360*/  IMAD R2, R2, c[0x0][0x1e0], RZ ;  /* 0x0000780002027a24 */ /* 0x000fc800078e02ff */
[----:B------:R-:W-:-:S04]  /*4370*/  IMAD R0, R0, c[0x0][0x1e4], R2 ;  /* 0x0000790000007a24 */ /* 0x000fc800078e0202 */
[----:B------:R-:W-:Y:S02]  /*4380*/  IMAD.IADD R0, R5, 0x1, R0 ;  /* 0x0000000105007824 */ /* 0x000fe400078e0200 */
[----:B------:R-:W-:-:S04]  /*4390*/  IMAD.WIDE.U32 R4, R4, 0x60, R150 ;  /* 0x0000006004047825 */ /* 0x000fc800078e0096 */
[----:B------:R-:W-:Y:S01]  /*43a0*/  IMAD R0, R0, 0x60, RZ ;  /* 0x0000006000007824 */ /* 0x000fe200078e02ff */
[----:B------:R-:W-:-:S03]  /*43b0*/  LEA R2, P2, R4, c[0x0][0x1c8], 0x1 ;  /* 0x0000720004027a11 */ /* 0x000fc600078408ff */
[----:B------:R-:W-:Y:S01]  /*43c0*/  IMAD.IADD R0, R5, 0x1, R0 ;  /* 0x0000000105007824 */ /* 0x000fe200078e0200 */
[----:B------:R-:W-:Y:S02]  /*43d0*/  SHF.L.U64.HI R5, R152, 0x6, R153 ;  /* 0x0000000698057819 */ /* 0x000fe40000010299 */
[----:B------:R-:W-:Y:S02]  /*43e0*/  IADD3 R12, P1, P0, R7, 0x80, R2 ;  /* 0x00000080070c7810 */ /* 0x000fe4000783e002 */
[----:B------:R-:W-:-:S04]  /*43f0*/  LEA.HI.X R3, R4, c[0x0][0x1cc], R0, 0x1, P2 ;  /* 0x0000730004037a11 */ /* 0x000fc800010f0c00 */
[----:B------:R-:W-:Y:S01]  /*4400*/  IADD3.X R13, R5, RZ, R3, P1, P0 ;  /* 0x000000ff050d7210 */ /* 0x000fe20000fe0403 */
[----:B------:R-:W-:Y:S01]  /*4410*/  @!PT LDS RZ, [RZ] ;  /* 0x00000000fffff984 */ /* 0x000fe20000000800 */
[----:B------:R-:W-:Y:S01]  /*4420*/  @!PT LDS RZ, [RZ] ;  /* 0x00000000fffff984 */ /* 0x000fe20000000800 */
[----:B------:R-:W-:Y:S01]  /*4430*/  @!PT LDS RZ, [RZ] ;  /* 0x00000000fffff984 */ /* 0x000fe20000000800 */
[----:B------:R2:W-:Y:S01]  /*4440*/  LDGSTS.E.BYPASS.LTC128B.128 [R251+0xc100], [R2.64], !P5 ;  /* 0x0c10000002fb7fae */ /* 0x0005e2000e901d46 */
[----:B------:R-:W-:-:S03]  /*4450*/  IADD3 R10, P1, P0, R7, 0x100, R2 ;  /* 0x00000100070a7810 */ /* 0x000fc6000783e002 */
[----:B------:R2:W-:Y:S01]  /*4460*/  LDGSTS.E.BYPASS.LTC128B.128 [R251+0xf100], [R2.64+0x80], !P3 ;  /* 0x0f10008002fb7fae */ /* 0x0005e2000d901d46 */
[--C-:B------:R-:W-:Y:S02]  /*4470*/  IADD3.X R11, R5, RZ, R3.reuse, P1, P0 ;  /* 0x000000ff050b7210 */ /* 0x100fe40000fe0403 */
[----:B------:R-:W-:Y:S01]  /*4480*/  IADD3 R8, P1, P0, R7, 0x180, R2 ;  /* 0x0000018007087810 */ /* 0x000fe2000783e002 */
[----:B------:R2:W-:Y:S03]  /*4490*/  LDGSTS.E.BYPASS.LTC128B.128 [R251+0x12100], [R2.64+0x100], !P4 ;  /* 0x1210010002fb7fae */ /* 0x0005e6000e101d46 */
[----:B------:R-:W-:Y:S01]  /*44a0*/  IADD3.X R9, R5, RZ, R3, P1, P0 ;  /* 0x000000ff05097210 */ /* 0x000fe20000fe0403 */
[----:B------:R2:W-:Y:S01]  /*44b0*/  LDGSTS.E.BYPASS.LTC128B.128 [R251+0x15100], [R2.64+0x180], !P6 ;  /* 0x1510018002fb7fae */ /* 0x0005e2000f101d46 */
[----:B------:R-:W-:-:S04]  /*44c0*/  IADD3 R6, P1, R7, R2, RZ ;  /* 0x0000000207067210 */ /* 0x000fc80007f3e0ff */
[----:B------:R-:W-:Y:S01]  /*44d0*/  IADD3 R4, P0, R6, R7, RZ ;  /* 0x0000000706047210 */ /* 0x000fe20007f1e0ff */
[----:B------:R-:W-:-:S04]  /*44e0*/  IMAD.X R7, R5, 0x1, R3, P1 ;  /* 0x0000000105077824 */ /* 0x000fc800008e0603 */
[----:B------:R-:W-:Y:S01]  /*44f0*/  IMAD.X R5, R7, 0x1, R5, P0 ;  /* 0x0000000107057824 */ /* 0x000fe200000e0605 */
        /* <DEDUP_REMOVED lines=8> */
.L_x_2165:
[----:B---34-:R-:W-:Y:S05]  /*4580*/  BSYNC B0 ;  /* 0x0000000000007941 */ /* 0x018fea0003800000 */
.L_x_2164:
[----:B--2---:R-:W2:Y:S04]  /*4590*/  LDL R0, [R1+0x74] ;  /* 0x0000740001007983 */ /* 0x004ea80000100800 */
[----:B------:R-:W2:Y:S04]  /*45a0*/  LDL R88, [R1+0x50] ;  /* 0x0000500001587983 */ /* 0x000ea80000100800 */
[----:B------:R-:W3:Y:S01]  /*45b0*/  LDL R3, [R1+0x1c] ;  /* 0x00001c0001037983 */ /* 0x000ee20000100800 */
[----:B------:R-:W-:-:S03]  /*45c0*/  IMAD.MOV.U32 R2, RZ, RZ, c[0x0][0x2c4] ;  /* 0x0000b100ff027624 */ /* 0x000fc600078e00ff */
[----:B------:R-:W-:Y:S02]  /*45d0*/  LDSM.16.MT88.4 R64, [R218+0x3000] ;  /* 0x00300000da40783b */ /* 0x000fe40000004200 */
[----:B------:R-:W-:Y:S02]  /*45e0*/  ISETP.NE.AND P3, PT, R2, 0x1, PT ;  /* 0x000000010200780c */ /* 0x000fe40003f65270 */
[----:B------:R-:W-:Y:S04]  /*45f0*/  STL [R1+0xa8], R229 ;  /* 0x0000a8e501007387 */ /* 0x000fe80000100800 */
        /* <DEDUP_REMOVED lines=9> */
[----:B------:R-:W-:Y:S04]  /*4690*/  LDSM.16.MT88.4 R56, [R217+0x3000] ;  /* 0x00300000d938783b */ /* 0x000fe80000004200 */
[----:B------:R-:W0:Y:S01]  /*46a0*/  LDGDEPBAR ;  /* 0x00000000000079af */ /* 0x000e220000000000 */
[----:B--2---:R-:W-:-:S04]  /*46b0*/  IMAD.IADD R0, R0, 0x1, R88 ;  /* 0x0000000100007824 */ /* 0x004fc800078e0258 */
[----:B------:R-:W-:Y:S01]  /*46c0*/  @P3 IMAD.HI.U32 R2, R0, c[0x0][0x2c8], RZ ;  /* 0x0000b20000023a27 */ /* 0x000fe200078e00ff */
[----:B------:R2:W-:Y:S04]  /*46d0*/  STL [R1+0x8], R0 ;  /* 0x0000080001007387 */ /* 0x0005e80000100800 */
[----:B--2---:R-:W-:-:S05]  /*46e0*/  @P3 SHF.R.U32.HI R0, RZ, c[0x0][0x2cc], R2 ;  /* 0x0000b300ff003a19 */ /* 0x004fca0000011602 */
[----:B------:R-:W2:Y:S01]  /*46f0*/  SHFL.IDX PT, R5, R0, RZ, 0x1c1f ;  /* 0x001c1fff00057589 */ /* 0x000ea200000e0000 */
[----:B------:R-:W-:-:S04]  /*4700*/  IADD3 R2, R149, c[0x0][0x1d0], RZ ;  /* 0x0000740095027a10 */ /* 0x000fc80007ffe0ff */
[----:B---3--:R-:W-:-:S04]  /*4710*/  IADD3 R4, -R3, 0x1, R2 ;  /* 0x0000000103047810 */ /* 0x008fc80007ffe102 */
[----:B------:R-:W-:Y:S02]  /*4720*/  IADD3 R4, R4, -c[0x0][0x168], RZ ;  /* 0x80005a0004047a10 */ /* 0x000fe40007ffe0ff */
[----:B------:R-:W-:-:S03]  /*4730*/  IADD3 R3, -R3, R2, RZ ;  /* 0x0000000203037210 */ /* 0x000fc60007ffe1ff */
[----:B--2---:R-:W-:-:S05]  /*4740*/  IMAD.IADD R2, R4, 0x1, R5 ;  /* 0x0000000104027824 */ /* 0x004fca00078e0205 */
[----:B------:R-:W-:-:S04]  /*4750*/  IMNMX R2, R3, R2, PT ;  /* 0x0000000203027217 */ /* 0x000fc80003800200 */
[C---:B------:R-:W-:Y:S02]  /*4760*/  ISETP.GT.AND P0, PT, R2.reuse, RZ, PT ;  /* 0x000000ff0200720c */ /* 0x040fe40003f04270 */
[C---:B------:R-:W-:Y:S02]  /*4770*/  ISETP.GT.AND P1, PT, R2.reuse, 0x1, PT ;  /* 0x000000010200780c */ /* 0x040fe40003f24270 */
[----:B------:R-:W-:Y:S02]  /*4780*/  FSEL R5, R105, -INF , P0 ;  /* 0xff80000069057808 */ /* 0x000fe40000000000 */
[----:B------:R-:W-:Y:S02]  /*4790*/  ISETP.GT.AND P0, PT, R2, 0x8, PT ;  /* 0x000000080200780c */ /* 0x000fe40003f04270 */
[----:B------:R-:W-:Y:S02]  /*47a0*/  FSEL R6, R104, -INF , P1 ;  /* 0xff80000068067808 */ /* 0x000fe40000800000 */
[----:B------:R-:W-:-:S02]  /*47b0*/  ISETP.GT.AND P1, PT, R2, 0x9, PT ;  /* 0x000000090200780c */ /* 0x000fc40003f24270 */
[----:B------:R-:W-:Y:S02]  /*47c0*/  FSEL R9, R100, -INF , P0 ;  /* 0xff80000064097808 */ /* 0x000fe40000000000 */
[----:B------:R-:W-:Y:S02]  /*47d0*/  ISETP.GT.AND P0, PT, R2, 0x10, PT ;  /* 0x000000100200780c */ /* 0x000fe40003f04270 */
[----:B------:R-:W-:Y:S02]  /*47e0*/  FSEL R10, R98, -INF , P1 ;  /* 0xff800000620a7808 */ /* 0x000fe40000800000 */
[C---:B------:R-:W-:Y:S02]  /*47f0*/  ISETP.GT.AND P1, PT, R2.reuse, 0x11, PT ;  /* 0x000000110200780c */ /* 0x040fe40003f24270 */
[----:B------:R-:W-:Y:S02]  /*4800*/  FSEL R11, R87, -INF , P0 ;  /* 0xff800000570b7808 */ /* 0x000fe40000000000 */
[----:B------:R-:W-:-:S02]  /*4810*/  ISETP.GT.AND P0, PT, R2, 0x18, PT ;  /* 0x000000180200780c */ /* 0x000fc40003f04270 */
[----:B------:R-:W-:Y:S02]  /*4820*/  FSEL R19, R86, -INF , P1 ;  /* 0xff80000056137808 */ /* 0x000fe40000800000 */
[C---:B------:R-:W-:Y:S02]  /*4830*/  ISETP.GT.AND P1, PT, R2.reuse, 0x19, PT ;  /* 0x000000190200780c */ /* 0x040fe40003f24270 */
[----:B------:R-:W-:Y:S02]  /*4840*/  FSEL R20, R85, -INF , P0 ;  /* 0xff80000055147808 */ /* 0x000fe40000000000 */
[----:B------:R-:W-:Y:S02]  /*4850*/  ISETP.GT.AND P0, PT, R2, 0x20, PT ;  /* 0x000000200200780c */ /* 0x000fe40003f04270 */
[----:B------:R-:W-:Y:S02]  /*4860*/  FSEL R21, R84, -INF , P1 ;  /* 0xff80000054157808 */ /* 0x000fe40000800000 */
[----:B------:R-:W-:-:S02]  /*4870*/  ISETP.GT.AND P1, PT, R2, 0x21, PT ;  /* 0x000000210200780c */ /* 0x000fc40003f24270 */
[----:B------:R-:W-:Y:S02]  /*4880*/  FSEL R83, R73, -INF , P0 ;  /* 0xff80000049537808 */ /* 0x000fe40000000000 */
[----:B------:R-:W-:Y:S02]  /*4890*/  ISETP.GT.AND P0, PT, R2, 0x28, PT ;  /* 0x000000280200780c */ /* 0x000fe40003f04270 */
[----:B------:R-:W-:Y:S01]  /*48a0*/  FSEL R82, R72, -INF , P1 ;  /* 0xff80000048527808 */ /* 0x000fe20000800000 */
[----:B------:R-:W2:Y:S01]  /*48b0*/  SHFL.IDX PT, R0, R0, 0x1, 0x1c1f ;  /* 0x003c1f0000007f89 */ /* 0x000ea200000e0000 */
[----:B------:R-:W-:Y:S02]  /*48c0*/  ISETP.GT.AND P1, PT, R2, 0x29, PT ;  /* 0x000000290200780c */ /* 0x000fe40003f24270 */
        /* <DEDUP_REMOVED lines=8> */
[----:B-1----:R-:W-:Y:S02]  /*4950*/  FSEL R215, R45, -INF , P0 ;  /* 0xff8000002dd77808 */ /* 0x002fe40000000000 */
[----:B------:R-:W-:Y:S02]  /*4960*/  ISETP.GT.AND P0, PT, R2, 0x40, PT ;  /* 0x000000400200780c */ /* 0x000fe40003f04270 */
[----:B------:R-:W-:Y:S02]  /*4970*/  FSEL R214, R44, -INF , P1 ;  /* 0xff8000002cd67808 */ /* 0x000fe40000800000 */
[----:B------:R-:W-:Y:S01]  /*4980*/  ISETP.GT.AND P1, PT, R2, 0x41, PT ;  /* 0x000000410200780c */ /* 0x000fe20003f24270 */
[----:B--2---:R-:W-:Y:S01]  /*4990*/  IMAD.IADD R0, R4, 0x1, R0 ;  /* 0x0000000104007824 */ /* 0x004fe200078e0200 */
[----:B------:R-:W-:Y:S01]  /*49a0*/  FSEL R121, R28, -INF , P0 ;  /* 0xff8000001c797808 */ /* 0x000fe20000000000 */
[----:B------:R-:W-:Y:S01]  /*49b0*/  LDSM.16.MT88.4 R44, [R221] ;  /* 0x00000000dd2c783b */ /* 0x000fe20000004200 */
[----:B------:R-:W-:-:S02]  /*49c0*/  ISETP.GT.AND P0, PT, R2, 0x48, PT ;  /* 0x000000480200780c */ /* 0x000fc40003f04270 */
[----:B------:R-:W-:Y:S02]  /*49d0*/  FSEL R120, R29, -INF , P1 ;  /* 0xff8000001d787808 */ /* 0x000fe40000800000 */
[----:B------:R-:W-:Y:S02]  /*49e0*/  ISETP.GT.AND P1, PT, R2, 0x49, PT ;  /* 0x000000490200780c */ /* 0x000fe40003f24270 */
[----:B------:R-:W-:Y:S02]  /*49f0*/  FSEL R106, R24, -INF , P0 ;  /* 0xff800000186a7808 */ /* 0x000fe40000000000 */
[----:B------:R-:W-:Y:S02]  /*4a00*/  FMNMX.FTZ R133, R5, R6, !PT ;  /* 0x0000000605857209 */ /* 0x000fe40007810000 */
[----:B------:R-:W-:Y:S02]  /*4a10*/  ISETP.GT.AND P0, PT, R2, 0x50, PT ;  /* 0x000000500200780c */ /* 0x000fe40003f04270 */
[----:B------:R-:W-:-:S02]  /*4a20*/  FSEL R111, R18, -INF , P1 ;  /* 0xff800000126f7808 */ /* 0x000fc40000800000 */
[C---:B------:R-:W-:Y:S02]  /*4a30*/  ISETP.GT.AND P1, PT, R2.reuse, 0x51, PT ;  /* 0x000000510200780c */ /* 0x040fe40003f24270 */
[----:B------:R-:W-:Y:S02]  /*4a40*/  FMNMX.FTZ R133, R9, R133, !PT ;  /* 0x0000008509857209 */ /* 0x000fe40007810000 */
[----:B------:R-:W-:Y:S02]  /*4a50*/  FSEL R123, R17, -INF , P0 ;  /* 0xff800000117b7808 */ /* 0x000fe40000000000 */
[----:B------:R-:W-:Y:S02]  /*4a60*/  ISETP.GT.AND P0, PT, R2, 0x58, PT ;  /* 0x000000580200780c */ /* 0x000fe40003f04270 */
[----:B------:R-:W-:Y:S02]  /*4a70*/  FSEL R219, R16, -INF , P1 ;  /* 0xff80000010db7808 */ /* 0x000fe40000800000 */
[----:B------:R-:W-:-:S02]  /*4a80*/  IMNMX R0, R3, R0, PT ;  /* 0x0000000003007217 */ /* 0x000fc40003800200 */
[----:B------:R-:W-:Y:S02]  /*4a90*/  ISETP.GT.AND P1, PT, R2, 0x59, PT ;  /* 0x000000590200780c */ /* 0x000fe40003f24270 */
[----:B------:R-:W-:Y:S02]  /*4aa0*/  FMNMX.FTZ R133, R10, R133, !PT ;  /* 0x000000850a857209 */ /* 0x000fe40007810000 */
[----:B------:R-:W-:Y:S02]  /*4ab0*/  FSEL R216, R15, -INF , P0 ;  /* 0xff8000000fd87808 */ /* 0x000fe40000000000 */
[----:B------:R-:W-:Y:S02]  /*4ac0*/  ISETP.GT.AND P0, PT, R0, RZ, PT ;  /* 0x000000ff0000720c */ /* 0x000fe40003f04270 */
[----:B------:R-:W-:Y:S02]  /*4ad0*/  FSEL R112, R14, -INF , P1 ;  /* 0xff8000000e707808 */ /* 0x000fe40000800000 */
[----:B------:R-:W-:Y:S01]  /*4ae0*/  ISETP.GT.AND P1, PT, R0, 0x1, PT ;  /* 0x000000010000780c */ /* 0x000fe20003f24270 */
[----:B------:R-:W-:Y:S01]  /*4af0*/  LDSM.16.MT88.4 R12, [R217] ;  /* 0x00000000d90c783b */ /* 0x000fe20000004200 */
[----:B------:R-:W-:-:S02]  /*4b00*/  FMNMX.FTZ R133, R11, R133, !PT ;  /* 0x000000850b857209 */ /* 0x000fc40007810000 */
[----:B------:R-:W-:Y:S02]  /*4b10*/  FSEL R4, R103, -INF , P0 ;  /* 0xff80000067047808 */ /* 0x000fe40000000000 */
[----:B------:R-:W-:Y:S02]  /*4b20*/  ISETP.GT.AND P0, PT, R0, 0x8, PT ;  /* 0x000000080000780c */ /* 0x000fe40003f04270 */
[----:B------:R-:W-:Y:S02]  /*4b30*/  FSEL R8, R102, -INF , P1 ;  /* 0xff80000066087808 */ /* 0x000fe40000800000 */
[----:B------:R-:W-:Y:S02]  /*4b40*/  FMNMX.FTZ R133, R19, R133, !PT ;  /* 0x0000008513857209 */ /* 0x000fe40007810000 */
[----:B------:R-:W-:Y:S02]  /*4b50*/  ISETP.GT.AND P1, PT, R0, 0x9, PT ;  /* 0x000000090000780c */ /* 0x000fe40003f24270 */
[----:B------:R-:W-:-:S02]  /*4b60*/  FSEL R7, R101, -INF , P0 ;  /* 0xff80000065077808 */ /* 0x000fc40000000000 */
[----:B------:R-:W-:Y:S02]  /*4b70*/  FMNMX.FTZ R2, R4, R8, !PT ;  /* 0x0000000804027209 */ /* 0x000fe40007810000 */
[----:B------:R-:W-:Y:S02]  /*4b80*/  FMNMX.FTZ R133, R20, R133, !PT ;  /* 0x0000008514857209 */ /* 0x000fe40007810000 */
        /* <DEDUP_REMOVED lines=76> */
[----:B------:R-:W1:Y:S01]  /*5050*/  SHFL.BFLY PT, R3, R133, 0x2, 0x1f ;  /* 0x0c401f0085037f89 */ /* 0x000e6200000e0000 */
[C---:B------:R-:W-:Y:S02]  /*5060*/  ISETP.GT.AND P1, PT, R0.reuse, 0x58, PT ;  /* 0x000000580000780c */ /* 0x040fe40003f24270 */
[----:B------:R-:W-:Y:S02]  /*5070*/  FSEL R107, R25, -INF , P2 ;  /* 0xff800000196b7808 */ /* 0x000fe40001000000 */
[----:B------:R-:W-:Y:S01]  /*5080*/  FMNMX.FTZ R2, R115, R2, !PT ;  /* 0x0000000273027209 */ /* 0x000fe20007810000 */
[----:B------:R-:W-:Y:S01]  /*5090*/  LDSM.16.MT88.4 R24, [R220] ;  /* 0x00000000dc18783b */ /* 0x000fe20000004200 */
[----:B------:R-:W-:Y:S02]  /*50a0*/  ISETP.GT.AND P0, PT, R0, 0x59, PT ;  /* 0x000000590000780c */ /* 0x000fe40003f04270 */
[----:B------:R-:W-:-:S02]  /*50b0*/  FSEL R108, R23, -INF , P1 ;  /* 0xff800000176c7808 */ /* 0x000fc40000800000 */
[----:B------:R-:W-:Y:S02]  /*50c0*/  FMNMX.FTZ R0, R107, R2, !PT ;  /* 0x000000026b007209 */ /* 0x000fe40007810000 */
[----:B------:R-:W-:Y:S02]  /*50d0*/  FSEL R109, R22, -INF , P0 ;  /* 0xff800000166d7808 */ /* 0x000fe40000000000 */
[----:B------:R-:W-:-:S04]  /*50e0*/  FMNMX.FTZ R0, R108, R0, !PT ;  /* 0x000000006c007209 */ /* 0x000fc80007810000 */
[----:B------:R-:W-:-:S05]  /*50f0*/  FMNMX.FTZ R0, R109, R0, !PT ;  /* 0x000000006d007209 */ /* 0x000fca0007810000 */
[----:B------:R-:W2:Y:S01]  /*5100*/  SHFL.BFLY PT, R2, R0, 0x2, 0x1f ;  /* 0x0c401f0000027f89 */ /* 0x000ea200000e0000 */
[----:B-1----:R-:W-:-:S05]  /*5110*/  FMNMX.FTZ R133, R133, R3, !PT ;  /* 0x0000000385857209 */ /* 0x002fca0007810000 */
[----:B------:R-:W1:Y:S01]  /*5120*/  SHFL.BFLY PT, R3, R133, 0x1, 0x1f ;  /* 0x0c201f0085037f89 */ /* 0x000e6200000e0000 */
[----:B--2---:R-:W-:-:S05]  /*5130*/  FMNMX.FTZ R0, R0, R2, !PT ;  /* 0x0000000200007209 */ /* 0x004fca0007810000 */
[----:B------:R-:W2:Y:S01]  /*5140*/  SHFL.BFLY PT, R132, R0, 0x1, 0x1f ;  /* 0x0c201f0000847f89 */ /* 0x000ea200000e0000 */
[----:B-1----:R-:W-:-:S04]  /*5150*/  FMNMX.FTZ R133, R133, R3, !PT ;  /* 0x0000000385857209 */ /* 0x002fc80007810000 */
[C---:B------:R-:W-:Y:S01]  /*5160*/  FSETP.NEU.FTZ.AND P0, PT, R133.reuse, -INF , PT ;  /* 0xff8000008500780b */ /* 0x040fe20003f1d000 */
[----:B------:R-:W-:-:S05]  /*5170*/  FMUL.FTZ R2, R133, c[0x0][0x2d0] ;  /* 0x0000b40085027a20 */ /* 0x000fca0000410000 */
[----:B------:R-:W-:-:S05]  /*5180*/  FSEL R2, R2, RZ, P0 ;  /* 0x000000ff02027208 */ /* 0x000fca0000000000 */
[----:B------:R-:W-:-:S04]  /*5190*/  FFMA.FTZ R3, R5, c[0x0][0x2d0], -R2 ;  /* 0x0000b40005037a23 */ /* 0x000fc80000010802 */
[----:B------:R1:W-:Y:S01]  /*51a0*/  MUFU.EX2 R207, R3 ;  /* 0x0000000300cf7308 */ /* 0x0003e20000000800 */
[----:B--2---:R-:W-:Y:S01]  /*51b0*/  FMNMX.FTZ R132, R0, R132, !PT ;  /* 0x0000008400847209 */ /* 0x004fe20007810000 */
[----:B------:R-:W-:-:S06]  /*51c0*/  FFMA.FTZ R0, R9, c[0x0][0x2d0], -R2 ;  /* 0x0000b40009007a23 */ /* 0x000fcc0000010802 */
[----:B------:R2:W-:Y:S01]  /*51d0*/  MUFU.EX2 R209, R0 ;  /* 0x0000000000d17308 */ /* 0x0005e20000000800 */
[----:B------:R-:W-:Y:S01]  /*51e0*/  FSETP.NEU.FTZ.AND P0, PT, R132, -INF , PT ;  /* 0xff8000008400780b */ /* 0x000fe20003f1d000 */
[----:B-1----:R-:W-:-:S06]  /*51f0*/  FFMA.FTZ R3, R6, c[0x0][0x2d0], -R2 ;  /* 0x0000b40006037a23 */ /* 0x002fcc0000010802 */
[----:B------:R1:W3:Y:S01]  /*5200*/  MUFU.EX2 R206, R3 ;  /* 0x0000000300ce7308 */ /* 0x0002e20000000800 */
[----:B--2---:R-:W-:-:S05]  /*5210*/  FMUL.FTZ R0, R132, c[0x0][0x2d0] ;  /* 0x0000b40084007a20 */ /* 0x004fca0000410000 */
[----:B------:R-:W-:Y:S01]  /*5220*/  FSEL R0, R0, RZ, P0 ;  /* 0x000000ff00007208 */ /* 0x000fe20000000000 */
[----:B-1----:R-:W-:-:S04]  /*5230*/  FFMA.FTZ R3, R10, c[0x0][0x2d0], -R2 ;  /* 0x0000b4000a037a23 */ /* 0x002fc80000010802 */
[----:B------:R1:W2:Y:S02]  /*5240*/  MUFU.EX2 R208, R3 ;  /* 0x0000000300d07308 */ /* 0x0002a40000000800 */
[----:B-1----:R-:W-:-:S06]  /*5250*/  FFMA.FTZ R3, R11, c[0x0][0x2d0], -R2 ;  /* 0x0000b4000b037a23 */ /* 0x002fcc0000010802 */
[----:B------:R1:W-:Y:S02]  /*5260*/  MUFU.EX2 R118, R3 ;  /* 0x0000000300767308 */ /* 0x0003e40000000800 */
[----:B-1----:R-:W-:-:S06]  /*5270*/  FFMA.FTZ R3, R4, c[0x0][0x2d0], -R0 ;  /* 0x0000b40004037a23 */ /* 0x002fcc0000010800 */
[----:B------:R1:W-:Y:S02]  /*5280*/  MUFU.EX2 R135, R3 ;  /* 0x0000000300877308 */ /* 0x0003e40000000800 */
[----:B-1----:R-:W-:-:S06]  /*5290*/  FFMA.FTZ R3, R8, c[0x0][0x2d0], -R0 ;  /* 0x0000b40008037a23 */ /* 0x002fcc0000010800 */
[----:B------:R1:W4:Y:S02]  /*52a0*/  MUFU.EX2 R134, R3 ;  /* 0x0000000300867308 */ /* 0x0003240000000800 */
[--C-:B-1----:R-:W-:Y:S02]  /*52b0*/  FFMA.FTZ R3, R7, c[0x0][0x2d0], -R0.reuse ;  /* 0x0000b40007037a23 */ /* 0x102fe40000010800 */
[----:B------:R-:W1:Y:S04]  /*52c0*/  LDSM.16.MT88.4 R4, [R218] ;  /* 0x00000000da04783b */ /* 0x000e680000004200 */
[----:B------:R2:W-:Y:S02]  /*52d0*/  MUFU.EX2 R205, R3 ;  /* 0x0000000300cd7308 */ /* 0x0005e40000000800 */
[----:B--2---:R-:W-:-:S06]  /*52e0*/  FFMA.FTZ R3, R16, c[0x0][0x2d0], -R0 ;  /* 0x0000b40010037a23 */ /* 0x004fcc0000010800 */
[----:B------:R2:W1:Y:S02]  /*52f0*/  MUFU.EX2 R204, R3 ;  /* 0x0000000300cc7308 */ /* 0x0004640000000800 */
[----:B--2---:R-:W-:-:S06]  /*5300*/  FFMA.FTZ R3, R19, c[0x0][0x2d0], -R2 ;  /* 0x0000b40013037a23 */ /* 0x004fcc0000010802 */
[----:B------:R2:W1:Y:S02]  /*5310*/  MUFU.EX2 R113, R3 ;  /* 0x0000000300717308 */ /* 0x0004640000000800 */
[----:B--2---:R-:W-:-:S06]  /*5320*/  FFMA.FTZ R3, R20, c[0x0][0x2d0], -R2 ;  /* 0x0000b40014037a23 */ /* 0x004fcc0000010802 */
[----:B------:R2:W-:Y:S02]  /*5330*/  MUFU.EX2 R110, R3 ;  /* 0x00000003006e7308 */ /* 0x0005e40000000800 */
[----:B--2---:R-:W-:-:S06]  /*5340*/  FFMA.FTZ R3, R21, c[0x0][0x2d0], -R2 ;  /* 0x0000b40015037a23 */ /* 0x004fcc0000010802 */
[----:B------:R2:W-:Y:S01]  /*5350*/  MUFU.EX2 R91, R3 ;  /* 0x00000003005b7308 */ /* 0x0005e20000000800 */
[----:B---3--:R-:W-:Y:S02]  /*5360*/  F2FP.BF16.PACK_AB R8, R206, R207 ;  /* 0x000000cfce08723e */ /* 0x008fe400000010ff */
[----:B------:R-:W-:Y:S02]  /*5370*/  F2FP.BF16.PACK_AB R10, R208, R209 ;  /* 0x000000d1d00a723e */ /* 0x000fe400000010ff */
[----:B----4-:R-:W-:Y:S01]  /*5380*/  F2FP.BF16.PACK_AB R9, R134, R135 ;  /* 0x000000878609723e */ /* 0x010fe200000010ff */
[----:B--2---:R-:W-:-:S04]  /*5390*/  FFMA.FTZ R3, R18, c[0x0][0x2d0], -R0 ;  /* 0x0000b40012037a23 */ /* 0x004fc80000010800 */
[----:B------:R2:W-:Y:S01]  /*53a0*/  MUFU.EX2 R222, R3 ;  /* 0x0000000300de7308 */ /* 0x0005e20000000800 */
[----:B-1----:R-:W-:Y:S01]  /*53b0*/  F2FP.BF16.PACK_AB R11, R204, R205 ;  /* 0x000000cdcc0b723e */ /* 0x002fe200000010ff */
[----:B--2---:R-:W-:-:S06]  /*53c0*/  FFMA.FTZ R3, R17, c[0x0][0x2d0], -R0 ;  /* 0x0000b40011037a23 */ /* 0x004fcc0000010800 */
[----:B------:R1:W2:Y:S01]  /*53d0*/  MUFU.EX2 R114, R3 ;  /* 0x0000000300727308 */ /* 0x0002a20000000800 */
[----:B------:R-:W-:Y:S01]  /*53e0*/  HMMA.16816.F32.BF16 R36, R8, R14, RZ ;  /* 0x0000000e0824723c */ /* 0x000fe200000418ff */
[----:B-1----:R-:W-:-:S06]  /*53f0*/  FFMA.FTZ R3, R48, c[0x0][0x2d0], -R0 ;  /* 0x0000b40030037a23 */ /* 0x002fcc0000010800 */
[----:B------:R1:W-:Y:S01]  /*5400*/  MUFU.EX2 R122, R3 ;  /* 0x00000003007a7308 */ /* 0x0003e20000000800 */
[----:B------:R-:W-:Y:S01]  /*5410*/  HMMA.16816.F32.BF16 R40, R8, R12, RZ ;  /* 0x0000000c0828723c */ /* 0x000fe200000418ff */
[----:B-1----:R-:W-:-:S06]  /*5420*/  FFMA.FTZ R3, R49, c[0x0][0x2d0], -R0 ;  /* 0x0000b40031037a23 */ /* 0x002fcc0000010800 */
[----:B------:R-:W1:Y:S01]  /*5430*/  MUFU.EX2 R90, R3 ;  /* 0x00000003005a7308 */ /* 0x000e620000000800 */
[C---:B------:R-:W-:Y:S07]  /*5440*/  HMMA.16816.F32.BF16 R20, R8.reuse, R4, RZ ;  /* 0x000000040814723c */ /* 0x040fee00000418ff */
[----:B------:R-:W-:Y:S01]  /*5450*/  F2FP.BF16.PACK_AB R4, R113, R118 ;  /* 0x000000767104723e */ /* 0x000fe200000010ff */
[----:B------:R-:W-:Y:S01]  /*5460*/  HMMA.16816.F32.BF16 R16, R8, R6, RZ ;  /* 0x000000060810723c */ /* 0x000fe200000418ff */
[----:B--2---:R-:W-:-:S06]  /*5470*/  F2FP.BF16.PACK_AB R5, R114, R222 ;  /* 0x000000de7205723e */ /* 0x004fcc00000010ff */
[----:B------:R-:W-:Y:S02]  /*5480*/  F2FP.BF16.PACK_AB R6, R91, R110 ;  /* 0x0000006e5b06723e */ /* 0x000fe400000010ff */
[----:B-1----:R-:W-:Y:S01]  /*5490*/  F2FP.BF16.PACK_AB R7, R90, R122 ;  /* 0x0000007a5a07723e */ /* 0x002fe200000010ff */
[----:B------:R-:W-:Y:S08]  /*54a0*/  HMMA.16816.F32.BF16 R12, R8, R44, RZ ;  /* 0x0000002c080c723c */ /* 0x000ff000000418ff */
[C---:B------:R-:W-:Y:S01]  /*54b0*/  HMMA.16816.F32.BF16 R192, R4.reuse, R34, R36 ;  /* 0x0000002204c0723c */ /* 0x040fe20000041824 */
[----:B------:R-:W1:Y:S07]  /*54c0*/  LDSM.16.MT88.4 R36, [R218+0x3800] ;  /* 0x00380000da24783b */ /* 0x000e6e0000004200 */
[----:B------:R-:W-:Y:S01]  /*54d0*/  HMMA.16816.F32.BF16 R84, R4, R32, R40 ;  /* 0x000000200454723c */ /* 0x000fe20000041828 */
[----:B------:R-:W2:Y:S07]  /*54e0*/  LDSM.16.MT88.4 R40, [R217+0x3800] ;  /* 0x00380000d928783b */ /* 0x000eae0000004200 */
[----:B------:R-:W-:Y:S01]  /*54f0*/  HMMA.16816.F32.BF16 R60, R8, R46, RZ ;  /* 0x0000002e083c723c */ /* 0x000fe200000418ff */
[----:B------:R-:W-:Y:S07]  /*5500*/  LDSM.16.MT88.4 R44, [R220+0x800] ;  /* 0x00080000dc2c783b */ /* 0x000fee0000004200 */
[C---:B------:R-:W-:Y:S08]  /*5510*/  HMMA.16816.F32.BF16 R200, R4.reuse, R28, R20 ;  /* 0x0000001c04c8723c */ /* 0x040ff00000041814 */
[----:B------:R-:W-:Y:S08]  /*5520*/  HMMA.16816.F32.BF16 R188, R4, R30, R16 ;  /* 0x0000001e04bc723c */ /* 0x000ff00000041810 */
[C---:B------:R-:W-:Y:S08]  /*5530*/  HMMA.16816.F32.BF16 R48, R8.reuse, R24, RZ ;  /* 0x000000180830723c */ /* 0x040ff000000418ff */
[C---:B------:R-:W-:Y:S08]  /*5540*/  HMMA.16816.F32.BF16 R32, R8.reuse, R26, RZ ;  /* 0x0000001a0820723c */ /* 0x040ff000000418ff */
[C---:B------:R-:W-:Y:S08]  /*5550*/  HMMA.16816.F32.BF16 R20, R8.reuse, R64, RZ ;  /* 0x000000400814723c */ /* 0x040ff000000418ff */
[C---:B------:R-:W-:Y:S01]  /*5560*/  HMMA.16816.F32.BF16 R16, R8.reuse, R66, RZ ;  /* 0x000000420810723c */ /* 0x040fe200000418ff */
[----:B------:R-:W3:Y:S07]  /*5570*/  LDSM.16.MT88.4 R64, [R220+0x3000] ;  /* 0x00300000dc40783b */ /* 0x000eee0000004200 */
[----:B------:R-:W-:Y:S08]  /*5580*/  HMMA.16816.F32.BF16 R24, R8, R58, RZ ;  /* 0x0000003a0818723c */ /* 0x000ff000000418ff */
[----:B------:R-:W-:Y:S08]  /*5590*/  HMMA.16816.F32.BF16 R196, R4, R68, R12 ;  /* 0x0000004404c4723c */ /* 0x000ff0000004180c */
[C---:B------:R-:W-:Y:S08]  /*55a0*/  HMMA.16816.F32.BF16 R28, R8.reuse, R56, RZ ;  /* 0x00000038081c723c */ /* 0x040ff000000418ff */
[C---:B------:R-:W-:Y:S08]  /*55b0*/  HMMA.16816.F32.BF16 R12, R8.reuse, R72, RZ ;  /* 0x00000048080c723c */ /* 0x040ff000000418ff */
[----:B------:R-:W-:Y:S08]  /*55c0*/  HMMA.16816.F32.BF16 R56, R8, R74, RZ ;  /* 0x0000004a0838723c */ /* 0x000ff000000418ff */
[C---:B------:R-:W-:Y:S01]  /*55d0*/  HMMA.16816.F32.BF16 R72, R4.reuse, R70, R60 ;  /* 0x000000460448723c */ /* 0x040fe2000004183c */
[----:B------:R-:W4:Y:S07]  /*55e0*/  LDSM.16.MT88.4 R60, [R217+0x6000] ;  /* 0x00600000d93c783b */ /* 0x000f2e0000004200 */
[C---:B-1----:R-:W-:Y:S01]  /*55f0*/  HMMA.16816.F32.BF16 R176, R4.reuse, R36, R20 ;  /* 0x0000002404b0723c */ /* 0x042fe20000041814 */
[----:B------:R-:W1:Y:S07]  /*5600*/  LDSM.16.MT88.4 R20, [R220+0x3800] ;  /* 0x00380000dc14783b */ /* 0x000e6e0000004200 */
[C---:B--2---:R-:W-:Y:S01]  /*5610*/  HMMA.16816.F32.BF16 R168, R4.reuse, R42, R24 ;  /* 0x0000002a04a8723c */ /* 0x044fe20000041818 */
[----:B------:R-:W2:Y:S07]  /*5620*/  LDSM.16.MT88.4 R24, [R218+0x6000] ;  /* 0x00600000da18783b */ /* 0x000eae0000004200 */
[C---:B------:R-:W-:Y:S01]  /*5630*/  HMMA.16816.F32.BF16 R180, R4.reuse, R40, R28 ;  /* 0x0000002804b4723c */ /* 0x040fe2000004181c */
[----:B------:R-:W1:Y:S07]  /*5640*/  LDSM.16.MT88.4 R40, [R217+0x6800] ;  /* 0x00680000d928783b */ /* 0x000e6e0000004200 */
[C---:B------:R-:W-:Y:S08]  /*5650*/  HMMA.16816.F32.BF16 R172, R4.reuse, R52, R12 ;  /* 0x0000003404ac723c */ /* 0x040ff0000004180c */
[C---:B------:R-:W-:Y:S01]  /*5660*/  HMMA.16816.F32.BF16 R160, R4.reuse, R54, R56 ;  /* 0x0000003604a0723c */ /* 0x040fe20000041838 */
[----:B------:R-:W1:Y:S04]  /*5670*/  LDSM.16.MT88.4 R52, [R221+0x6000] ;  /* 0x00600000dd34783b */ /* 0x000e680000004200 */
[----:B------:R-:W-:Y:S03]  /*5680*/  LDSM.16.MT88.4 R56, [R220+0x6000] ;  /* 0x00600000dc38783b */ /* 0x000fe60000004200 */
[----:B------:R-:W-:Y:S01]  /*5690*/  HMMA.16816.F32.BF16 R164, R4, R38, R16 ;  /* 0x0000002604a4723c */ /* 0x000fe20000041810 */
[----:B------:R-:W1:Y:S07]  /*56a0*/  LDSM.16.MT88.4 R36, [R218+0x6800] ;  /* 0x00680000da24783b */ /* 0x000e6e0000004200 */
[C---:B---3--:R-:W-:Y:S08]  /*56b0*/  HMMA.16816.F32.BF16 R16, R8.reuse, R64, RZ ;  /* 0x000000400810723c */ /* 0x048ff000000418ff */
[----:B------:R-:W-:Y:S08]  /*56c0*/  HMMA.16816.F32.BF16 R12, R8, R66, RZ ;  /* 0x00000042080c723c */ /* 0x000ff000000418ff */
[----:B------:R-:W-:Y:S08]  /*56d0*/  HMMA.16816.F32.BF16 R68, R4, R46, R32 ;  /* 0x0000002e0444723c */ /* 0x000ff00000041820 */
[----:B----4-:R-:W-:Y:S08]  /*56e0*/  HMMA.16816.F32.BF16 R32, R8, R60, RZ ;  /* 0x0000003c0820723c */ /* 0x010ff000000418ff */
[C---:B------:R-:W-:Y:S01]  /*56f0*/  HMMA.16816.F32.BF16 R184, R4.reuse, R44, R48 ;  /* 0x0000002c04b8723c */ /* 0x040fe20000041830 */
[----:B------:R-:W3:Y:S04]  /*5700*/  LDSM.16.MT88.4 R48, [R221+0x6800] ;  /* 0x00680000dd30783b */ /* 0x000ee80000004200 */
[----:B------:R-:W-:Y:S03]  /*5710*/  LDSM.16.MT88.4 R44, [R220+0x6800] ;  /* 0x00680000dc2c783b */ /* 0x000fe60000004200 */
[----:B-1----:R-:W-:Y:S08]  /*5720*/  HMMA.16816.F32.BF16 R156, R4, R20, R16 ;  /* 0x00000014049c723c */ /* 0x002ff00000041810 */
[C---:B------:R-:W-:Y:S01]  /*5730*/  HMMA.16816.F32.BF16 R28, R8.reuse, R62, RZ ;  /* 0x0000003e081c723c */ /* 0x040fe200000418ff */
[----:B------:R-:W1:Y:S07]  /*5740*/  LDSM.16.MT88.4 R60, [R217+0x9000] ;  /* 0x00900000d93c783b */ /* 0x000e6e0000004200 */
[----:B--2---:R-:W-:Y:S08]  /*5750*/  HMMA.16816.F32.BF16 R16, R8, R24, RZ ;  /* 0x000000180810723c */ /* 0x004ff000000418ff */
[----:B------:R-:W-:Y:S08]  /*5760*/  HMMA.16816.F32.BF16 R152, R4, R22, R12 ;  /* 0x000000160498723c */ /* 0x000ff0000004180c */
[----:B------:R-:W-:Y:S08]  /*5770*/  HMMA.16816.F32.BF16 R12, R8, R26, RZ ;  /* 0x0000001a080c723c */ /* 0x000ff000000418ff */
[----:B------:R-:W-:Y:S01]  /*5780*/  HMMA.16816.F32.BF16 R148, R4, R40, R32 ;  /* 0x000000280494723c */ /* 0x000fe20000041820 */
[----:B------:R-:W2:Y:S07]  /*5790*/  LDSM.16.MT88.4 R32, [R218+0x9000] ;  /* 0x00900000da20783b */ /* 0x000eae0000004200 */
[----:B------:R-:W-:Y:S08]  /*57a0*/  HMMA.16816.F32.BF16 R24, R8, R54, RZ ;  /* 0x000000360818723c */ /* 0x000ff000000418ff */
[C---:B------:R-:W-:Y:S01]  /*57b0*/  HMMA.16816.F32.BF16 R92, R4.reuse, R42, R28 ;  /* 0x0000002a045c723c */ /* 0x040fe2000004181c */
[----:B------:R-:W4:Y:S07]  /*57c0*/  LDSM.16.MT88.4 R40, [R217+0x9800] ;  /* 0x00980000d928783b */ /* 0x000f2e0000004200 */
[----:B------:R-:W-:Y:S08]  /*57d0*/  HMMA.16816.F32.BF16 R144, R4, R36, R16 ;  /* 0x000000240490723c */ /* 0x000ff00000041810 */
[----:B------:R-:W-:Y:S01]  /*57e0*/  HMMA.16816.F32.BF16 R16, R8, R58, RZ ;  /* 0x0000003a0810723c */ /* 0x000fe200000418ff */
[----:B------:R-:W-:Y:S01]  /*57f0*/  MOV R37, R115 ;  /* 0x0000007300257202 */ /* 0x000fe20000000f00 */
[----:B------:R-:W-:-:S06]  /*5800*/  IMAD.MOV.U32 R36, RZ, RZ, R114 ;  /* 0x000000ffff247224 */ /* 0x000fcc00078e0072 */
[----:B------:R-:W-:Y:S08]  /*5810*/  HMMA.16816.F32.BF16 R28, R8, R52, RZ ;  /* 0x00000034081c723c */ /* 0x000ff000000418ff */
[----:B------:R-:W-:Y:S07]  /*5820*/  HMMA.16816.F32.BF16 R100, R4, R38, R12 ;  /* 0x000000260464723c */ /* 0x000fee000004180c */
[----:B------:R-:W-:Y:S01]  /*5830*/  IMAD.MOV.U32 R39, RZ, RZ, R113 ;  /* 0x000000ffff277224 */ /* 0x000fe200078e0071 */
[----:B------:R-:W-:-:S02]  /*5840*/  MOV R38, R112 ;  /* 0x0000007000267202 */ /* 0x000fc40000000f00 */
[----:B---3--:R-:W-:Y:S01]  /*5850*/  HMMA.16816.F32.BF16 R112, R4, R50, R24 ;  /* 0x000000320470723c */ /* 0x008fe20000041818 */
[----:B------:R-:W3:Y:S07]  /*5860*/  LDSM.16.MT88.4 R24, [R218+0x9800] ;  /* 0x00980000da18783b */ /* 0x000eee0000004200 */
[----:B-1----:R-:W-:Y:S08]  /*5870*/  HMMA.16816.F32.BF16 R12, R8, R60, RZ ;  /* 0x0000003c080c723c */ /* 0x002ff000000418ff */
[C---:B------:R-:W-:Y:S08]  /*5880*/  HMMA.16816.F32.BF16 R124, R4.reuse, R46, R16 ;  /* 0x0000002e047c723c */ /* 0x040ff00000041810 */
[----:B------:R-:W-:Y:S01]  /*5890*/  HMMA.16816.F32.BF16 R140, R4, R48, R28 ;  /* 0x00000030048c723c */ /* 0x000fe2000004181c */
[----:B------:R-:W1:Y:S07]  /*58a0*/  LDSM.16.MT88.4 R28, [R221+0x9000] ;  /* 0x00900000dd1c783b */ /* 0x000e6e0000004200 */
[----:B--2---:R-:W-:Y:S08]  /*58b0*/  HMMA.16816.F32.BF16 R16, R8, R32, RZ ;  /* 0x000000200810723c */ /* 0x004ff000000418ff */
[----:B----4-:R-:W-:Y:S01]  /*58c0*/  HMMA.16816.F32.BF16 R128, R4, R40, R12 ;  /* 0x000000280480723c */ /* 0x010fe2000004180c */
[----:B------:R-:W-:-:S07]  /*58d0*/  IMAD.MOV.U32 R52, RZ, RZ, R118 ;  /* 0x000000ffff347224 */ /* 0x000fce00078e0076 */
[----:B------:R-:W-:Y:S01]  /*58e0*/  HMMA.16816.F32.BF16 R12, R8, R34, RZ ;  /* 0x00000022080c723c */ /* 0x000fe200000418ff */
[----:B------:R-:W-:Y:S01]  /*58f0*/  MOV R55, R117 ;  /* 0x0000007500377202 */ /* 0x000fe20000000f00 */
[----:B------:R-:W-:-:S06]  /*5900*/  IMAD.MOV.U32 R54, RZ, RZ, R116 ;  /* 0x000000ffff367224 */ /* 0x000fcc00078e0074 */
[----:B------:R-:W-:Y:S07]  /*5910*/  HMMA.16816.F32.BF16 R20, R8, R56, RZ ;  /* 0x000000380814723c */ /* 0x000fee00000418ff */
[----:B------:R-:W-:Y:S02]  /*5920*/  MOV R56, R119 ;  /* 0x0000007700387202 */ /* 0x000fe40000000f00 */
[----:B---3--:R-:W-:Y:S01]  /*5930*/  HMMA.16816.F32.BF16 R116, R4, R24, R16 ;  /* 0x000000180474723c */ /* 0x008fe20000041810 */
[----:B------:R-:W2:Y:S01]  /*5940*/  LDSM.16.MT88.4 R16, [R221+0x9800] ;  /* 0x00980000dd10783b */ /* 0x000ea20000004200 */
[----:B------:R-:W-:Y:S01]  /*5950*/  IMAD.MOV.U32 R57, RZ, RZ, R111 ;  /* 0x000000ffff397224 */ /* 0x000fe200078e006f */
[----:B------:R-:W-:Y:S01]  /*5960*/  MOV R61, R108 ;  /* 0x0000006c003d7202 */ /* 0x000fe20000000f00 */
[----:B------:R-:W-:-:S02]  /*5970*/  IMAD.MOV.U32 R59, RZ, RZ, R110 ;  /* 0x000000ffff3b7224 */ /* 0x000fc400078e006e */
[----:B------:R-:W-:Y:S02]  /*5980*/  IMAD.MOV.U32 R58, RZ, RZ, R109 ;  /* 0x000000ffff3a7224 */ /* 0x000fe400078e006d */
[----:B------:R-:W-:Y:S08]  /*5990*/  HMMA.16816.F32.BF16 R108, R4, R26, R12 ;  /* 0x0000001a046c723c */ /* 0x000ff0000004180c */
[----:B-1----:R-:W-:Y:S01]  /*59a0*/  HMMA.16816.F32.BF16 R12, R8, R28, RZ ;  /* 0x0000001c080c723c */ /* 0x002fe200000418ff */
[----:B------:R-:W-:-:S02]  /*59b0*/  IMAD.MOV.U32 R60, RZ, RZ, R107 ;  /* 0x000000ffff3c7224 */ /* 0x000fc400078e006b */
[----:B------:R-:W-:Y:S11]  /*59c0*/  IMAD.MOV.U32 R66, RZ, RZ, R106 ;  /* 0x000000ffff427224 */ /* 0x000ff600078e006a */
[----:B------:R-:W-:Y:S10]  /*59d0*/  @!UPT UIADD3 URZ, URZ, URZ, URZ ;  /* 0x0000003f3f3ff290 */ /* 0x000ff4000fffe03f */
[----:B--2---:R-:W-:Y:S08]  /*59e0*/  HMMA.16816.F32.BF16 R104, R4, R16, R12 ;  /* 0x000000100468723c */ /* 0x004ff0000004180c */
[----:B------:R-:W-:Y:S11]  /*59f0*/  HMMA.16816.F32.BF16 R12, R8, R30, RZ ;  /* 0x0000001e080c723c */ /* 0x000ff600000418ff */
[----:B------:R-:W-:Y:S11]  /*5a00*/  @!UPT UIADD3 URZ, URZ, URZ, URZ ;  /* 0x0000003f3f3ff290 */ /* 0x000ff6000fffe03f */
[----:B------:R-:W-:Y:S02]  /*5a10*/  @!UPT UIADD3 URZ, URZ, URZ, URZ ;  /* 0x0000003f3f3ff290 */ /* 0x000fe4000fffe03f */
[C---:B------:R-:W-:Y:S01]  /*5a20*/  HMMA.16816.F32.BF16 R96, R4.reuse, R18, R12 ;  /* 0x000000120460723c */ /* 0x040fe2000004180c */
[----:B------:R-:W1:Y:S07]  /*5a30*/  LDSM.16.MT88.4 R12, [R220+0x9000] ;  /* 0x00900000dc0c783b */ /* 0x000e6e0000004200 */
[----:B------:R-:W-:Y:S08]  /*5a40*/  HMMA.16816.F32.BF16 R136, R4, R44, R20 ;  /* 0x0000002c0488723c */ /* 0x000ff00000041814 */
[----:B------:R-:W-:Y:S01]  /*5a50*/  HMMA.16816.F32.BF16 R20, R8, R62, RZ ;  /* 0x0000003e0814723c */ /* 0x000fe200000418ff */
[----:B------:R-:W-:-:S07]  /*5a60*/  FFMA.FTZ R3, R83, c[0x0][0x2d0], -R2 ;  /* 0x0000b40053037a23 */ /* 0x000fce0000010802 */
[C---:B-1----:R-:W-:Y:S08]  /*5a70*/  HMMA.16816.F32.BF16 R16, R8.reuse, R12, RZ ;  /* 0x0000000c0810723c */ /* 0x042ff000000418ff */
[----:B------:R-:W-:Y:S01]  /*5a80*/  HMMA.16816.F32.BF16 R8, R8, R14, RZ ;  /* 0x0000000e0808723c */ /* 0x000fe200000418ff */
[----:B------:R-:W1:Y:S01]  /*5a90*/  LDSM.16.MT88.4 R12, [R220+0x9800] ;  /* 0x00980000dc0c783b */ /* 0x000e620000004200 */
[----:B------:R2:W-:Y:S01]  /*5aa0*/  MUFU.EX2 R32, R3 ;  /* 0x0000000300207308 */ /* 0x0005e20000000800 */
[----:B------:R-:W-:Y:S01]  /*5ab0*/  MOV R67, R91 ;  /* 0x0000005b00437202 */ /* 0x000fe20000000f00 */
[----:B------:R-:W-:-:S02]  /*5ac0*/  IMAD.MOV.U32 R64, RZ, RZ, R90 ;  /* 0x000000ffff407224 */ /* 0x000fc400078e005a */
[----:B--2---:R-:W-:-:S04]  /*5ad0*/  FFMA.FTZ R3, R82, c[0x0][0x2d0], -R2 ;  /* 0x0000b40052037a23 */ /* 0x004fc80000010802 */
[----:B------:R2:W3:Y:S01]  /*5ae0*/  MUFU.EX2 R226, R3 ;  /* 0x0000000300e27308 */ /* 0x0004e20000000800 */
[----:B------:R-:W-:Y:S01]  /*5af0*/  IMAD.MOV.U32 R65, RZ, RZ, R89 ;  /* 0x000000ffff417224 */ /* 0x000fe200078e0059 */
[----:B------:R-:W-:Y:S01]  /*5b00*/  MOV R45, R88 ;  /* 0x00000058002d7202 */ /* 0x000fe20000000f00 */
[----:B--2---:R-:W-:-:S05]  /*5b10*/  FFMA.FTZ R3, R81, c[0x0][0x2d0], -R2 ;  /* 0x0000b40051037a23 */ /* 0x004fca0000010802 */
[----:B------:R2:W-:Y:S01]  /*5b20*/  MUFU.EX2 R224, R3 ;  /* 0x0000000300e07308 */ /* 0x0005e20000000800 */
[C---:B-1----:R-:W-:Y:S08]  /*5b30*/  HMMA.16816.F32.BF16 R88, R4.reuse, R12, R16 ;  /* 0x0000000c0458723c */ /* 0x042ff00000041810 */
[----:B------:R-:W-:Y:S01]  /*5b40*/  HMMA.16816.F32.BF16 R12, R4, R14, R8 ;  /* 0x0000000e040c723c */ /* 0x000fe20000041808 */
[----:B------:R-:W1:Y:S01]  /*5b50*/  LDSM.16.MT88.4 R8, [R217+0x1000] ;  /* 0x00100000d908783b */ /* 0x000e620000004200 */
[----:B--2---:R-:W-:-:S04]  /*5b60*/  FFMA.FTZ R3, R80, c[0x0][0x2d0], -R2 ;  /* 0x0000b40050037a23 */ /* 0x004fc80000010802 */
[----:B------:R2:W-:Y:S02]  /*5b70*/  MUFU.EX2 R229, R3 ;  /* 0x0000000300e57308 */ /* 0x0005e40000000800 */
[----:B--2---:R-:W-:-:S06]  /*5b80*/  FFMA.FTZ R3, R79, c[0x0][0x2d0], -R0 ;  /* 0x0000b4004f037a23 */ /* 0x004fcc0000010800 */
[----:B------:R2:W-:Y:S02]  /*5b90*/  MUFU.EX2 R228, R3 ;  /* 0x0000000300e47308 */ /* 0x0005e40000000800 */
[----:B--2---:R-:W-:-:S06]  /*5ba0*/  FFMA.FTZ R3, R78, c[0x0][0x2d0], -R0 ;  /* 0x0000b4004e037a23 */ /* 0x004fcc0000010800 */
[----:B------:R2:W4:Y:S02]  /*5bb0*/  MUFU.EX2 R227, R3 ;  /* 0x0000000300e37308 */ /* 0x0005240000000800 */
[----:B--2---:R-:W-:-:S06]  /*5bc0*/  FFMA.FTZ R3, R77, c[0x0][0x2d0], -R0 ;  /* 0x0000b4004d037a23 */ /* 0x004fcc0000010800 */
[----:B------:R2:W-:Y:S02]  /*5bd0*/  MUFU.EX2 R33, R3 ;  /* 0x0000000300217308 */ /* 0x0005e40000000800 */
[----:B--2---:R-:W-:-:S06]  /*5be0*/  FFMA.FTZ R3, R76, c[0x0][0x2d0], -R0 ;  /* 0x0000b4004c037a23 */ /* 0x004fcc0000010800 */
[----:B------:R-:W2:Y:S01]  /*5bf0*/  MUFU.EX2 R40, R3 ;  /* 0x0000000300287308 */ /* 0x000ea20000000800 */
[----:B------:R-:W-:Y:S01]  /*5c00*/  IMAD.MOV.U32 R41, RZ, RZ, R123 ;  /* 0x000000ffff297224 */ /* 0x000fe200078e007b */
[----:B------:R-:W-:Y:S01]  /*5c10*/  MOV R62, R121 ;  /* 0x00000079003e7202 */ /* 0x000fe20000000f00 */
[----:B------:R-:W-:Y:S02]  /*5c20*/  IMAD.MOV.U32 R63, RZ, RZ, R122 ;  /* 0x000000ffff3f7224 */ /* 0x000fe400078e007a */
[----:B------:R-:W-:Y:S02]  /*5c30*/  IMAD.MOV.U32 R53, RZ, RZ, R120 ;  /* 0x000000ffff357224 */ /* 0x000fe400078e0078 */
[----:B------:R-:W-:Y:S07]  /*5c40*/  HMMA.16816.F32.BF16 R120, R4, R42, R20 ;  /* 0x0000002a0478723c */ /* 0x000fee0000041814 */
[----:B---3--:R-:W-:-:S02]  /*5c50*/  F2FP.BF16.PACK_AB R4, R226, R32 ;  /* 0x00000020e204723e */ /* 0x008fc400000010ff */
[----:B----4-:R-:W-:Y:S02]  /*5c60*/  F2FP.BF16.PACK_AB R5, R227, R228 ;  /* 0x000000e4e305723e */ /* 0x010fe400000010ff */
[----:B------:R-:W-:Y:S02]  /*5c70*/  F2FP.BF16.PACK_AB R6, R229, R224 ;  /* 0x000000e0e506723e */ /* 0x000fe400000010ff */
[----:B--2---:R-:W-:-:S07]  /*5c80*/  F2FP.BF16.PACK_AB R7, R40, R33 ;  /* 0x000000212807723e */ /* 0x004fce00000010ff */
[C---:B-1----:R-:W-:Y:S08]  /*5c90*/  HMMA.16816.F32.BF16 R84, R4.reuse, R8, R84 ;  /* 0x000000080454723c */ /* 0x042ff00000041854 */
[C---:B------:R-:W-:Y:S01]  /*5ca0*/  HMMA.16816.F32.BF16 R48, R4.reuse, R10, R192 ;  /* 0x0000000a0430723c */ /* 0x040fe200000418c0 */
[----:B------:R-:W1:Y:S06]  /*5cb0*/  LDSM.16.MT88.4 R8, [R218+0x1000] ;  /* 0x00100000da08783b */ /* 0x000e6c0000004200 */
[----:B------:R-:W-:Y:S01]  /*5cc0*/  IMAD.MOV.U32 R193, RZ, RZ, R45 ;  /* 0x000000ffffc17224 */ /* 0x000fe200078e002d */
[C---:B-1----:R-:W-:Y:S08]  /*5cd0*/  HMMA.16816.F32.BF16 R80, R4.reuse, R8, R200 ;  /* 0x000000080450723c */ /* 0x042ff000000418c8 */
[C---:B------:R-:W-:Y:S01]  /*5ce0*/  HMMA.16816.F32.BF16 R44, R4.reuse, R10, R188 ;  /* 0x0000000a042c723c */ /* 0x040fe200000418bc */
[----:B------:R-:W1:Y:S07]  /*5cf0*/  LDSM.16.MT88.4 R8, [R221+0x1000] ;  /* 0x00100000dd08783b */ /* 0x000e6e0000004200 */
[----:B-1----:R-:W-:Y:S07]  /*5d00*/  HMMA.16816.F32.BF16 R76, R4, R8, R196 ;  /* 0x00000008044c723c */ /* 0x002fee00000418c4 */
[----:B------:R-:W-:Y:S01]  /*5d10*/  MOV R197, R40 ;  /* 0x0000002800c57202 */ /* 0x000fe20000000f00 */
[----:B------:R-:W-:-:S02]  /*5d20*/  IMAD.MOV.U32 R196, RZ, RZ, R41 ;  /* 0x000000ffffc47224 */ /* 0x000fc400078e0029 */
[C---:B------:R-:W-:Y:S01]  /*5d30*/  HMMA.16816.F32.BF16 R40, R4.reuse, R10, R72 ;  /* 0x0000000a0428723c */ /* 0x040fe20000041848 */
[----:B------:R-:W1:Y:S01]  /*5d40*/  LDSM.16.MT88.4 R8, [R220+0x1000] ;  /* 0x00100000dc08783b */ /* 0x000e620000004200 */
[----:B------:R-:W-:Y:S01]  /*5d50*/  IMAD.MOV.U32 R188, RZ, RZ, R38 ;  /* 0x000000ffffbc7224 */ /* 0x000fe200078e0026 */
[----:B------:R-:W-:Y:S01]  /*5d60*/  MOV R189, R39 ;  /* 0x0000002700bd7202 */ /* 0x000fe20000000f00 */
[----:B------:R-:W-:Y:S02]  /*5d70*/  IMAD.MOV.U32 R190, RZ, RZ, R36 ;  /* 0x000000ffffbe7224 */ /* 0x000fe400078e0024 */
[----:B------:R-:W-:Y:S02]  /*5d80*/  IMAD.MOV.U32 R191, RZ, RZ, R37 ;  /* 0x000000ffffbf7224 */ /* 0x000fe400078e0025 */
[C---:B-1----:R-:W-:Y:S08]  /*5d90*/  HMMA.16816.F32.BF16 R72, R4.reuse, R8, R184 ;  /* 0x000000080448723c */ /* 0x042ff000000418b8 */
[----:B------:R-:W-:Y:S01]  /*5da0*/  HMMA.16816.F32.BF16 R36, R4, R10, R68 ;  /* 0x0000000a0424723c */ /* 0x000fe20000041844 */
[----:B------:R-:W1:Y:S01]  /*5db0*/  LDSM.16.MT88.4 R8, [R217+0x4000] ;  /* 0x00400000d908783b */ /* 0x000e620000004200 */
[----:B------:R-:W-:Y:S01]  /*5dc0*/  IMAD.MOV.U32 R199, RZ, RZ, R32 ;  /* 0x000000ffffc77224 */ /* 0x000fe200078e0020 */
[----:B------:R-:W-:-:S05]  /*5dd0*/  MOV R194, R33 ;  /* 0x0000002100c27202 */ /* 0x000fca0000000f00 */
[C---:B-1----:R-:W-:Y:S08]  /*5de0*/  HMMA.16816.F32.BF16 R68, R4.reuse, R8, R180 ;  /* 0x000000080444723c */ /* 0x042ff000000418b4 */
[----:B------:R-:W-:Y:S01]  /*5df0*/  HMMA.16816.F32.BF16 R32, R4, R10, R168 ;  /* 0x0000000a0420723c */ /* 0x000fe200000418a8 */
[----:B------:R-:W1:Y:S01]  /*5e00*/  LDSM.16.MT88.4 R8, [R218+0x4000] ;  /* 0x00400000da08783b */ /* 0x000e620000004200 */
[----:B------:R-:W-:Y:S01]  /*5e10*/  IMAD.MOV.U32 R192, RZ, RZ, R66 ;  /* 0x000000ffffc07224 */ /* 0x000fe200078e0042 */
[----:B------:R-:W-:Y:S01]  /*5e20*/  MOV R180, R64 ;  /* 0x0000004000b47202 */ /* 0x000fe20000000f00 */
[----:B------:R-:W-:-:S02]  /*5e30*/  IMAD.MOV.U32 R181, RZ, RZ, R67 ;  /* 0x000000ffffb57224 */ /* 0x000fc400078e0043 */
[----:B------:R-:W-:Y:S02]  /*5e40*/  IMAD.MOV.U32 R3, RZ, RZ, R65 ;  /* 0x000000ffff037224 */ /* 0x000fe400078e0041 */
        /* <DEDUP_REMOVED lines=17> */
[----:B------:R-:W-:Y:S01]  /*5f60*/  MOV R200, R54 ;  /* 0x0000003600c87202 */ /* 0x000fe20000000f00 */
[----:B------:R-:W-:Y:S01]  /*5f70*/  IMAD.MOV.U32 R201, RZ, RZ, R55 ;  /* 0x000000ffffc97224 */ /* 0x000fe200078e0037 */
[----:B------:R-:W-:Y:S01]  /*5f80*/  MOV R203, R53 ;  /* 0x0000003500cb7202 */ /* 0x000fe20000000f00 */
[----:B------:R-:W-:-:S03]  /*5f90*/  IMAD.MOV.U32 R202, RZ, RZ, R52 ;  /* 0x000000ffffca7224 */ /* 0x000fc600078e0034 */
        /* <DEDUP_REMOVED lines=18> */
[----:B------:R-:W-:-:S06]  /*60c0*/  FFMA.FTZ R3, R3, c[0x0][0x2d0], -R2 ;  /* 0x0000b40003037a23 */ /* 0x000fcc0000010802 */
[C---:B-1----:R-:W-:Y:S08]  /*60d0*/  HMMA.16816.F32.BF16 R140, R4.reuse, R8, R104 ;  /* 0x00000008048c723c */ /* 0x042ff00000041868 */
[----:B------:R-:W-:Y:S01]  /*60e0*/  HMMA.16816.F32.BF16 R116, R4, R10, R96 ;  /* 0x0000000a0474723c */ /* 0x000fe20000041860 */
[----:B------:R-:W1:Y:S01]  /*60f0*/  LDSM.16.MT88.4 R8, [R220+0xa000] ;  /* 0x00a00000dc08783b */ /* 0x000e620000004200 */
[----:B------:R2:W-:Y:S02]  /*6100*/  MUFU.EX2 R99, R3 ;  /* 0x0000000300637308 */ /* 0x0005e40000000800 */
[----:B--2---:R-:W-:-:S06]  /*6110*/  FFMA.FTZ R3, R252, c[0x0][0x2d0], -R2 ;  /* 0x0000b400fc037a23 */ /* 0x004fcc0000010802 */
[----:B------:R2:W-:Y:S02]  /*6120*/  MUFU.EX2 R98, R3 ;  /* 0x0000000300627308 */ /* 0x0005e40000000800 */
[--C-:B--2---:R-:W-:Y:S01]  /*6130*/  FFMA.FTZ R3, R215, c[0x0][0x2d0], -R2.reuse ;  /* 0x0000b400d7037a23 */ /* 0x104fe20000010802 */
[C---:B-1----:R-:W-:Y:S05]  /*6140*/  HMMA.16816.F32.BF16 R136, R4.reuse, R8, R88 ;  /* 0x000000080488723c */ /* 0x042fea0000041858 */
[----:B------:R1:W-:Y:S03]  /*6150*/  MUFU.EX2 R88, R3 ;  /* 0x0000000300587308 */ /* 0x0003e60000000800 */
[----:B------:R-:W-:Y:S01]  /*6160*/  HMMA.16816.F32.BF16 R12, R4, R10, R12 ;  /* 0x0000000a040c723c */ /* 0x000fe2000004180c */
[----:B------:R-:W2:Y:S01]  /*6170*/  LDSM.16.MT88.4 R8, [R217+0x1800] ;  /* 0x00180000d908783b */ /* 0x000ea20000004200 */
[----:B-1----:R-:W-:-:S04]  /*6180*/  FFMA.FTZ R3, R214, c[0x0][0x2d0], -R2 ;  /* 0x0000b400d6037a23 */ /* 0x002fc80000010802 */
[----:B------:R1:W3:Y:S01]  /*6190*/  MUFU.EX2 R97, R3 ;  /* 0x0000000300617308 */ /* 0x0002e20000000800 */
[----:B------:R-:W-:Y:S02]  /*61a0*/  IMAD.MOV.U32 R170, RZ, RZ, R226 ;  /* 0x000000ffffaa7224 */ /* 0x000fe400078e00e2 */
[----:B-1----:R-:W-:-:S05]  /*61b0*/  FFMA.FTZ R3, R212, c[0x0][0x2d0], -R0 ;  /* 0x0000b400d4037a23 */ /* 0x002fca0000010800 */
[----:B------:R1:W-:Y:S02]  /*61c0*/  MUFU.EX2 R96, R3 ;  /* 0x0000000300607308 */ /* 0x0003e40000000800 */
[----:B-1----:R-:W-:-:S06]  /*61d0*/  FFMA.FTZ R3, R210, c[0x0][0x2d0], -R0 ;  /* 0x0000b400d2037a23 */ /* 0x002fcc0000010800 */
[----:B------:R1:W4:Y:S02]  /*61e0*/  MUFU.EX2 R252, R3 ;  /* 0x0000000300fc7308 */ /* 0x0003240000000800 */
[----:B-1----:R-:W-:-:S06]  /*61f0*/  FFMA.FTZ R3, R213, c[0x0][0x2d0], -R0 ;  /* 0x0000b400d5037a23 */ /* 0x002fcc0000010800 */
[----:B------:R1:W-:Y:S01]  /*6200*/  MUFU.EX2 R226, R3 ;  /* 0x0000000300e27308 */ /* 0x0003e20000000800 */
[----:B------:R-:W-:Y:S02]  /*6210*/  FADD.FTZ R4, R207, R206 ;  /* 0x000000cecf047221 */ /* 0x000fe40000010000 */
[----:B-1----:R-:W-:-:S05]  /*6220*/  FFMA.FTZ R3, R211, c[0x0][0x2d0], -R0 ;  /* 0x0000b400d3037a23 */ /* 0x002fca0000010800 */
[----:B------:R1:W1:Y:S01]  /*6230*/  MUFU.EX2 R91, R3 ;  /* 0x00000003005b7308 */ /* 0x0002620000000800 */
[----:B------:R-:W-:Y:S02]  /*6240*/  FADD.FTZ R5, R135, R134 ;  /* 0x0000008687057221 */ /* 0x000fe40000010000 */
[----:B------:R-:W-:Y:S01]  /*6250*/  FADD.FTZ R4, R209, R4 ;  /* 0x00000004d1047221 */ /* 0x000fe20000010000 */
[----:B---3--:R-:W-:-:S03]  /*6260*/  F2FP.BF16.PACK_AB R6, R97, R88 ;  /* 0x000000586106723e */ /* 0x008fc600000010ff */
[----:B------:R-:W-:Y:S01]  /*6270*/  FADD.FTZ R134, R208, R4 ;  /* 0x00000004d0867221 */ /* 0x000fe20000010000 */
[----:B------:R-:W-:Y:S01]  /*6280*/  F2FP.BF16.PACK_AB R4, R98, R99 ;  /* 0x000000636204723e */ /* 0x000fe200000010ff */
[----:B------:R-:W-:Y:S01]  /*6290*/  IMAD.MOV.U32 R90, RZ, RZ, R180 ;  /* 0x000000ffff5a7224 */ /* 0x000fe200078e00b4 */
[----:B------:R-:W-:Y:S01]  /*62a0*/  MOV R89, R181 ;  /* 0x000000b500597202 */ /* 0x000fe20000000f00 */
[----:B-1----:R-:W-:Y:S01]  /*62b0*/  FADD.FTZ R3, R205, R5 ;  /* 0x00000005cd037221 */ /* 0x002fe20000010000 */
[----:B----4-:R-:W-:Y:S02]  /*62c0*/  F2FP.BF16.PACK_AB R5, R252, R96 ;  /* 0x00000060fc05723e */ /* 0x010fe400000010ff */
[----:B------:R-:W-:Y:S01]  /*62d0*/  F2FP.BF16.PACK_AB R7, R91, R226 ;  /* 0x000000e25b07723e */ /* 0x000fe200000010ff */
[----:B------:R-:W-:Y:S01]  /*62e0*/  IMAD.MOV.U32 R181, RZ, RZ, R196 ;  /* 0x000000ffffb57224 */ /* 0x000fe200078e00c4 */
[----:B------:R-:W-:Y:S01]  /*62f0*/  MOV R171, R198 ;  /* 0x000000c600ab7202 */ /* 0x000fe20000000f00 */
[----:B------:R-:W-:-:S02]  /*6300*/  IMAD.MOV.U32 R180, RZ, RZ, R197 ;  /* 0x000000ffffb47224 */ /* 0x000fc400078e00c5 */
[----:B------:R-:W-:Y:S02]  /*6310*/  IMAD.MOV.U32 R169, RZ, RZ, R199 ;  /* 0x000000ffffa97224 */ /* 0x000fe400078e00c7 */
[----:B------:R-:W-:Y:S01]  /*6320*/  FADD.FTZ R135, R204, R3 ;  /* 0x00000003cc877221 */ /* 0x000fe20000010000 */
[C---:B--2---:R-:W-:Y:S08]  /*6330*/  HMMA.16816.F32.BF16 R196, R4.reuse, R10, R48 ;  /* 0x0000000a04c4723c */ /* 0x044ff00000041830 */
        /* <DEDUP_REMOVED lines=8> */
[----:B------:R-:W-:Y:S02]  /*63c0*/  IMAD.MOV.U32 R44, RZ, RZ, R191 ;  /* 0x000000ffff2c7224 */ /* 0x000fe400078e00bf */
[C---:B-1----:R-:W-:Y:S08]  /*63d0*/  HMMA.16816.F32.BF16 R188, R4.reuse, R8, R76 ;  /* 0x0000000804bc723c */ /* 0x042ff0000004184c */
[C---:B------:R-:W-:Y:S01]  /*63e0*/  HMMA.16816.F32.BF16 R172, R4.reuse, R10, R40 ;  /* 0x0000000a04ac723c */ /* 0x040fe20000041828 */
[----:B------:R-:W1:Y:S07]  /*63f0*/  LDSM.16.MT88.4 R8, [R220+0x1800] ;  /* 0x00180000dc08783b */ /* 0x000e6e0000004200 */
[C---:B-1----:R-:W-:Y:S08]  /*6400*/  HMMA.16816.F32.BF16 R164, R4.reuse, R8, R72 ;  /* 0x0000000804a4723c */ /* 0x042ff00000041848 */
[----:B------:R-:W-:Y:S01]  /*6410*/  HMMA.16816.F32.BF16 R160, R4, R10, R36 ;  /* 0x0000000a04a0723c */ /* 0x000fe20000041824 */
[----:B------:R-:W1:Y:S01]  /*6420*/  LDSM.16.MT88.4 R8, [R217+0x4800] ;  /* 0x00480000d908783b */ /* 0x000e620000004200 */
[----:B------:R-:W-:Y:S01]  /*6430*/  IMAD.MOV.U32 R51, RZ, RZ, R200 ;  /* 0x000000ffff337224 */ /* 0x000fe200078e00c8 */
[----:B------:R-:W-:Y:S01]  /*6440*/  MOV R84, R201 ;  /* 0x000000c900547202 */ /* 0x000fe20000000f00 */
[----:B------:R-:W-:Y:S01]  /*6450*/  IMAD.MOV.U32 R85, RZ, RZ, R202 ;  /* 0x000000ffff557224 */ /* 0x000fe200078e00ca */
[----:B------:R-:W-:Y:S01]  /*6460*/  MOV R87, R192 ;  /* 0x000000c000577202 */ /* 0x000fe20000000f00 */
[----:B------:R-:W-:Y:S01]  /*6470*/  IMAD.MOV.U32 R86, RZ, RZ, R203 ;  /* 0x000000ffff567224 */ /* 0x000fe200078e00cb */
[----:B------:R-:W-:Y:S01]  /*6480*/  MOV R75, R195 ;  /* 0x000000c3004b7202 */ /* 0x000fe20000000f00 */
[----:B------:R-:W-:-:S02]  /*6490*/  IMAD.MOV.U32 R41, RZ, RZ, R193 ;  /* 0x000000ffff297224 */ /* 0x000fc400078e00c1 */
[----:B------:R-:W-:Y:S01]  /*64a0*/  IMAD.MOV.U32 R43, RZ, RZ, R194 ;  /* 0x000000ffff2b7224 */ /* 0x000fe200078e00c2 */
        /* <DEDUP_REMOVED lines=12> */
[C---:B-1----:R-:W-:Y:S08]  /*6570*/  HMMA.16816.F32.BF16 R180, R4.reuse, R8, R64 ;  /* 0x0000000804b4723c */ /* 0x042ff00000041840 */
[C---:B------:R-:W-:Y:S01]  /*6580*/  HMMA.16816.F32.BF16 R184, R4.reuse, R10, R28 ;  /* 0x0000000a04b8723c */ /* 0x040fe2000004181c */
[----:B------:R-:W1:Y:S07]  /*6590*/  LDSM.16.MT88.4 R8, [R221+0x4800] ;  /* 0x00480000dd08783b */ /* 0x000e6e0000004200 */
[C---:B-1----:R-:W-:Y:S08]  /*65a0*/  HMMA.16816.F32.BF16 R176, R4.reuse, R8, R60 ;  /* 0x0000000804b0723c */ /* 0x042ff0000004183c */
[----:B------:R-:W-:Y:S01]  /*65b0*/  HMMA.16816.F32.BF16 R108, R4, R10, R24 ;  /* 0x0000000a046c723c */ /* 0x000fe20000041818 */
[----:B------:R-:W1:Y:S01]  /*65c0*/  LDSM.16.MT88.4 R8, [R220+0x4800] ;  /* 0x00480000dc08783b */ /* 0x000e620000004200 */
[----:B------:R-:W-:Y:S01]  /*65d0*/  MOV R49, R169 ;  /* 0x000000a900317202 */ /* 0x000fe20000000f00 */
[----:B------:R-:W-:-:S02]  /*65e0*/  IMAD.MOV.U32 R48, RZ, RZ, R170 ;  /* 0x000000ffff307224 */ /* 0x000fc400078e00aa */
[----:B------:R-:W-:-:S03]  /*65f0*/  IMAD.MOV.U32 R3, RZ, RZ, R171 ;  /* 0x000000ffff037224 */ /* 0x000fc600078e00ab */
        /* <DEDUP_REMOVED lines=10> */
[----:B-1----:R-:W-:Y:S07]  /*66a0*/  HMMA.16816.F32.BF16 R52, R4, R8, R92 ;  /* 0x000000080434723c */ /* 0x002fee000004185c */
[----:B------:R-:W-:Y:S01]  /*66b0*/  IMAD.MOV.U32 R92, RZ, RZ, R40 ;  /* 0x000000ffff5c7224 */ /* 0x000fe200078e0028 */
[----:B------:R-:W-:Y:S01]  /*66c0*/  MOV R93, R41 ;  /* 0x00000029005d7202 */ /* 0x000fe20000000f00 */
[----:B------:R-:W-:-:S02]  /*66d0*/  IMAD.MOV.U32 R94, RZ, RZ, R42 ;  /* 0x000000ffff5e7224 */ /* 0x000fc400078e002a */
[----:B------:R-:W-:Y:S02]  /*66e0*/  IMAD.MOV.U32 R95, RZ, RZ, R43 ;  /* 0x000000ffff5f7224 */ /* 0x000fe400078e002b */
[----:B------:R-:W-:Y:S01]  /*66f0*/  HMMA.16816.F32.BF16 R40, R4, R10, R100 ;  /* 0x0000000a0428723c */ /* 0x000fe20000041864 */
[----:B------:R-:W1:Y:S01]  /*6700*/  LDSM.16.MT88.4 R8, [R221+0x7800] ;  /* 0x00780000dd08783b */ /* 0x000e620000004200 */
        /* <DEDUP_REMOVED lines=16> */
[----:B------:R-:W-:-:S02]  /*6810*/  IMAD.MOV.U32 R17, RZ, RZ, R48 ;  /* 0x000000ffff117224 */ /* 0x000fc400078e0030 */
[----:B------:R-:W-:Y:S02]  /*6820*/  IMAD.MOV.U32 R18, RZ, RZ, R49 ;  /* 0x000000ffff127224 */ /* 0x000fe400078e0031 */
[----:B------:R-:W-:Y:S02]  /*6830*/  IMAD.MOV.U32 R156, RZ, RZ, R50 ;  /* 0x000000ffff9c7224 */ /* 0x000fe400078e0032 */
[----:B------:R-:W-:Y:S02]  /*6840*/  IMAD.MOV.U32 R157, RZ, RZ, R51 ;  /* 0x000000ffff9d7224 */ /* 0x000fe400078e0033 */
        /* <DEDUP_REMOVED lines=16> */
[----:B------:R-:W-:-:S02]  /*6950*/  FFMA.FTZ R3, R3, c[0x0][0x2d0], -R2 ;  /* 0x0000b40003037a23 */ /* 0x000fc40000010802 */
[----:B------:R-:W-:Y:S01]  /*6960*/  IMAD.MOV.U32 R114, RZ, RZ, R115 ;  /* 0x000000ffff727224 */ /* 0x000fe200078e0073 */
[----:B------:R-:W-:Y:S01]  /*6970*/  MOV R115, R156 ;  /* 0x0000009c00737202 */ /* 0x000fe20000000f00 */
[----:B------:R-:W-:Y:S02]  /*6980*/  IMAD.MOV.U32 R100, RZ, RZ, R46 ;  /* 0x000000ffff647224 */ /* 0x000fe400078e002e */
[----:B------:R-:W-:Y:S01]  /*6990*/  IMAD.MOV.U32 R156, RZ, RZ, R157 ;  /* 0x000000ffff9c7224 */ /* 0x000fe200078e009d */
[----:B------:R2:W-:Y:S01]  /*69a0*/  MUFU.EX2 R124, R3 ;  /* 0x00000003007c7308 */ /* 0x0005e20000000800 */
[----:B------:R-:W-:Y:S01]  /*69b0*/  IMAD.MOV.U32 R157, RZ, RZ, R158 ;  /* 0x000000ffff9d7224 */ /* 0x000fe200078e009e */
[----:B------:R-:W-:Y:S01]  /*69c0*/  MOV R158, R159 ;  /* 0x0000009f009e7202 */ /* 0x000fe20000000f00 */
[----:B------:R-:W-:Y:S02]  /*69d0*/  IMAD.MOV.U32 R159, RZ, RZ, R100 ;  /* 0x000000ffff9f7224 */ /* 0x000fe400078e0064 */
[----:B------:R-:W-:Y:S01]  /*69e0*/  IMAD.MOV.U32 R100, RZ, RZ, R101 ;  /* 0x000000ffff647224 */ /* 0x000fe200078e0065 */
[----:B------:R-:W-:Y:S01]  /*69f0*/  MOV R101, R102 ;  /* 0x0000006600657202 */ /* 0x000fe20000000f00 */
[----:B------:R-:W-:-:S02]  /*6a00*/  IMAD.MOV.U32 R102, RZ, RZ, R103 ;  /* 0x000000ffff667224 */ /* 0x000fc400078e0067 */
[----:B------:R-:W-:Y:S01]  /*6a10*/  IMAD.MOV.U32 R103, RZ, RZ, R16 ;  /* 0x000000ffff677224 */ /* 0x000fe200078e0010 */
[----:B------:R-:W-:Y:S01]  /*6a20*/  MOV R16, R229 ;  /* 0x000000e500107202 */ /* 0x000fe20000000f00 */
[----:B------:R-:W-:Y:S01]  /*6a30*/  IMAD.MOV.U32 R21, RZ, RZ, R44 ;  /* 0x000000ffff157224 */ /* 0x000fe200078e002c */
[----:B------:R3:W5:Y:S01]  /*6a40*/  LDL.LU R229, [R1+0xa8] ;  /* 0x0000a80001e57983 */ /* 0x0007620000300800 */
[----:B--2---:R-:W-:Y:S02]  /*6a50*/  FFMA.FTZ R3, R113, c[0x0][0x2d0], -R2 ;  /* 0x0000b40071037a23 */ /* 0x004fe40000010802 */
[----:B------:R-:W-:Y:S02]  /*6a60*/  IMAD.MOV.U32 R113, RZ, RZ, R114 ;  /* 0x000000ffff717224 */ /* 0x000fe400078e0072 */
[----:B------:R-:W-:Y:S01]  /*6a70*/  IMAD.MOV.U32 R114, RZ, RZ, R115 ;  /* 0x000000ffff727224 */ /* 0x000fe200078e0073 */
[C---:B-1----:R-:W-:Y:S08]  /*6a80*/  HMMA.16816.F32.BF16 R68, R4.reuse, R8, R140 ;  /* 0x000000080444723c */ /* 0x042ff0000004188c */
[----:B------:R-:W-:Y:S01]  /*6a90*/  HMMA.16816.F32.BF16 R56, R4, R10, R116 ;  /* 0x0000000a0438723c */ /* 0x000fe20000041874 */
[----:B------:R-:W1:Y:S01]  /*6aa0*/  LDSM.16.MT88.4 R8, [R220+0xa800] ;  /* 0x00a80000dc08783b */ /* 0x000e620000004200 */
[----:B------:R-:W-:Y:S01]  /*6ab0*/  MOV R115, R156 ;  /* 0x0000009c00737202 */ /* 0x000fe20000000f00 */
[----:B------:R-:W-:Y:S01]  /*6ac0*/  IMAD.MOV.U32 R156, RZ, RZ, R157 ;  /* 0x000000ffff9c7224 */ /* 0x000fe200078e009d */
[----:B------:R2:W-:Y:S01]  /*6ad0*/  MUFU.EX2 R152, R3 ;  /* 0x0000000300987308 */ /* 0x0005e20000000800 */
[----:B------:R-:W-:Y:S01]  /*6ae0*/  IMAD.MOV.U32 R157, RZ, RZ, R158 ;  /* 0x000000ffff9d7224 */ /* 0x000fe200078e009e */
[----:B------:R-:W-:Y:S01]  /*6af0*/  MOV R158, R159 ;  /* 0x0000009f009e7202 */ /* 0x000fe20000000f00 */
[----:B------:R-:W-:-:S02]  /*6b00*/  IMAD.MOV.U32 R159, RZ, RZ, R100 ;  /* 0x000000ffff9f7224 */ /* 0x000fc400078e0064 */
[----:B------:R-:W-:Y:S01]  /*6b10*/  IMAD.MOV.U32 R100, RZ, RZ, R101 ;  /* 0x000000ffff647224 */ /* 0x000fe200078e0065 */
[----:B------:R-:W-:Y:S01]  /*6b20*/  MOV R101, R102 ;  /* 0x0000006600657202 */ /* 0x000fe20000000f00 */
[----:B------:R-:W-:Y:S02]  /*6b30*/  IMAD.MOV.U32 R102, RZ, RZ, R16 ;  /* 0x000000ffff667224 */ /* 0x000fe400078e0010 */
[----:B------:R-:W-:Y:S01]  /*6b40*/  IMAD.MOV.U32 R16, RZ, RZ, R17 ;  /* 0x000000ffff107224 */ /* 0x000fe200078e0011 */
[----:B------:R-:W-:Y:S01]  /*6b50*/  MOV R17, R228 ;  /* 0x000000e400117202 */ /* 0x000fe20000000f00 */
[----:B------:R-:W-:Y:S01]  /*6b60*/  IMAD.MOV.U32 R22, RZ, RZ, R47 ;  /* 0x000000ffff167224 */ /* 0x000fe200078e002f */
[----:B------:R3:W5:Y:S01]  /*6b70*/  LDL.LU R228, [R1+0xa4] ;  /* 0x0000a40001e47983 */ /* 0x0007620000300800 */
[----:B--2---:R-:W-:Y:S02]  /*6b80*/  FFMA.FTZ R3, R113, c[0x0][0x2d0], -R2 ;  /* 0x0000b40071037a23 */ /* 0x004fe40000010802 */
[----:B------:R-:W-:-:S02]  /*6b90*/  IMAD.MOV.U32 R113, RZ, RZ, R114 ;  /* 0x000000ffff717224 */ /* 0x000fc400078e0072 */
[----:B------:R-:W-:Y:S01]  /*6ba0*/  IMAD.MOV.U32 R114, RZ, RZ, R115 ;  /* 0x000000ffff727224 */ /* 0x000fe200078e0073 */
[----:B------:R-:W-:Y:S01]  /*6bb0*/  MOV R115, R156 ;  /* 0x0000009c00737202 */ /* 0x000fe20000000f00 */
        /* <DEDUP_REMOVED lines=8> */
[----:B------:R-:W-:Y:S02]  /*6c40*/  IMAD.MOV.U32 R16, RZ, RZ, R17 ;  /* 0x000000ffff107224 */ /* 0x000fe400078e0011 */
[----:B--2---:R-:W-:Y:S02]  /*6c50*/  FFMA.FTZ R3, R113, c[0x0][0x2d0], -R2 ;  /* 0x0000b40071037a23 */ /* 0x004fe40000010802 */
[----:B------:R-:W-:Y:S01]  /*6c60*/  IMAD.MOV.U32 R113, RZ, RZ, R114 ;  /* 0x000000ffff717224 */ /* 0x000fe200078e0072 */
[----:B------:R-:W-:Y:S01]  /*6c70*/  MOV R114, R115 ;  /* 0x0000007300727202 */ /* 0x000fe20000000f00 */
[----:B------:R-:W-:Y:S01]  /*6c80*/  IMAD.MOV.U32 R115, RZ, RZ, R156 ;  /* 0x000000ffff737224 */ /* 0x000fe200078e009c */
[----:B------:R2:W4:Y:S01]  /*6c90*/  MUFU.EX2 R130, R3 ;  /* 0x0000000300827308 */ /* 0x0005220000000800 */
        /* <DEDUP_REMOVED lines=8> */
[----:B-1----:R-:W-:Y:S01]  /*6d20*/  HMMA.16816.F32.BF16 R44, R4, R8, R136 ;  /* 0x00000008042c723c */ /* 0x002fe20000041888 */
[----:B------:R-:W-:Y:S02]  /*6d30*/  IMAD.MOV.U32 R102, RZ, RZ, R16 ;  /* 0x000000ffff667224 */ /* 0x000fe400078e0010 */
[----:B--2---:R-:W-:Y:S01]  /*6d40*/  FFMA.FTZ R3, R113, c[0x0][0x2d0], -R0 ;  /* 0x0000b40071037a23 */ /* 0x004fe20000010800 */
[----:B------:R3:W5:Y:S01]  /*6d50*/  LDL.LU R227, [R1+0xa0] ;  /* 0x0000a00001e37983 */ /* 0x0007620000300800 */
[----:B------:R-:W-:Y:S02]  /*6d60*/  IMAD.MOV.U32 R113, RZ, RZ, R114 ;  /* 0x000000ffff717224 */ /* 0x000fe400078e0072 */
        /* <DEDUP_REMOVED lines=14> */
[----:B------:R3:W5:Y:S01]  /*6e50*/  LDL.LU R226, [R1+0x9c] ;  /* 0x00009c0001e27983 */ /* 0x0007620000300800 */
[----:B------:R-:W-:Y:S01]  /*6e60*/  IMAD.MOV.U32 R16, RZ, RZ, R17 ;  /* 0x000000ffff107224 */ /* 0x000fe200078e0011 */
[----:B------:R-:W-:Y:S01]  /*6e70*/  MOV R17, R18 ;  /* 0x0000001200117202 */ /* 0x000fe20000000f00 */
[----:B------:R-:W-:Y:S01]  /*6e80*/  IMAD.MOV.U32 R18, RZ, RZ, R19 ;  /* 0x000000ffff127224 */ /* 0x000fe200078e0013 */
[----:B------:R-:W1:Y:S01]  /*6e90*/  LDSM.16.MT88.4 R8, [R217+0x2000] ;  /* 0x00200000d908783b */ /* 0x000e620000004200 */
[----:B------:R-:W-:Y:S01]  /*6ea0*/  IMAD.MOV.U32 R19, RZ, RZ, R23 ;  /* 0x000000ffff137224 */ /* 0x000fe200078e0017 */
[----:B------:R-:W-:Y:S01]  /*6eb0*/  MOV R23, R252 ;  /* 0x000000fc00177202 */ /* 0x000fe20000000f00 */
[----:B------:R-:W-:Y:S01]  /*6ec0*/  FFMA.FTZ R4, R113, c[0x0][0x2d0], -R0 ;  /* 0x0000b40071047a23 */ /* 0x000fe20000010800 */
[----:B------:R2:W-:Y:S01]  /*6ed0*/  MUFU.EX2 R252, R3 ;  /* 0x0000000300fc7308 */ /* 0x0005e20000000800 */
[----:B------:R-:W-:-:S02]  /*6ee0*/  IMAD.MOV.U32 R113, RZ, RZ, R114 ;  /* 0x000000ffff717224 */ /* 0x000fc400078e0072 */
[----:B------:R-:W-:Y:S02]  /*6ef0*/  FADD.FTZ R5, R222, R135 ;  /* 0x00000087de057221 */ /* 0x000fe40000010000 */
[--C-:B------:R-:W-:Y:S02]  /*6f00*/  FFMA.FTZ R25, R25, c[0x0][0x2d0], -R2.reuse ;  /* 0x0000b40019197a23 */ /* 0x100fe40000010802 */
[----:B------:R-:W-:Y:S01]  /*6f10*/  FFMA.FTZ R22, R22, c[0x0][0x2d0], -R2 ;  /* 0x0000b40016167a23 */ /* 0x000fe20000010802 */
[----:B----4-:R-:W-:Y:S01]  /*6f20*/  F2FP.BF16.PACK_AB R6, R130, R128 ;  /* 0x000000808206723e */ /* 0x010fe200000010ff */
[----:B------:R-:W-:Y:S01]  /*6f30*/  IMAD.MOV.U32 R114, RZ, RZ, R115 ;  /* 0x000000ffff727224 */ /* 0x000fe200078e0073 */
[----:B------:R-:W-:Y:S01]  /*6f40*/  MOV R115, R156 ;  /* 0x0000009c00737202 */ /* 0x000fe20000000f00 */
[----:B------:R-:W-:Y:S01]  /*6f50*/  IMAD.MOV.U32 R156, RZ, RZ, R157 ;  /* 0x000000ffff9c7224 */ /* 0x000fe200078e009d */
[----:B------:R-:W4:Y:S01]  /*6f60*/  LDSM.16.MT88.4 R12, [R221+0x2000] ;  /* 0x00200000dd0c783b */ /* 0x000f220000004200 */
[----:B--2---:R-:W-:-:S02]  /*6f70*/  FFMA.FTZ R3, R225, c[0x0][0x2d0], -R0 ;  /* 0x0000b400e1037a23 */ /* 0x004fc40000010800 */
[----:B------:R-:W-:Y:S01]  /*6f80*/  IMAD.MOV.U32 R157, RZ, RZ, R158 ;  /* 0x000000ffff9d7224 */ /* 0x000fe200078e009e */
[----:B------:R3:W5:Y:S01]  /*6f90*/  LDL.LU R225, [R1+0x98] ;  /* 0x0000980001e17983 */ /* 0x0007620000300800 */
[----:B------:R2:W-:Y:S01]  /*6fa0*/  MUFU.EX2 R129, R3 ;  /* 0x0000000300817308 */ /* 0x0005e20000000800 */
[----:B------:R-:W-:Y:S01]  /*6fb0*/  MOV R158, R159 ;  /* 0x0000009f009e7202 */ /* 0x000fe20000000f00 */
[----:B------:R-:W-:Y:S02]  /*6fc0*/  IMAD.MOV.U32 R159, RZ, RZ, R100 ;  /* 0x000000ffff9f7224 */ /* 0x000fe400078e0064 */
[----:B------:R-:W-:Y:S01]  /*6fd0*/  IMAD.MOV.U32 R100, RZ, RZ, R101 ;  /* 0x000000ffff647224 */ /* 0x000fe200078e0065 */
[----:B------:R-:W-:Y:S01]  /*6fe0*/  MOV R101, R102 ;  /* 0x0000006600657202 */ /* 0x000fe20000000f00 */
[----:B------:R-:W-:Y:S02]  /*6ff0*/  IMAD.MOV.U32 R102, RZ, RZ, R16 ;  /* 0x000000ffff667224 */ /* 0x000fe400078e0010 */
[----:B------:R-:W-:Y:S01]  /*7000*/  IMAD.MOV.U32 R16, RZ, RZ, R17 ;  /* 0x000000ffff107224 */ /* 0x000fe200078e0011 */
[----:B------:R-:W-:Y:S01]  /*7010*/  MOV R17, R18 ;  /* 0x0000001200117202 */ /* 0x000fe20000000f00 */
[----:B--2---:R-:W-:-:S02]  /*7020*/  FADD.FTZ R3, R113, R134 ;  /* 0x0000008671037221 */ /* 0x004fc40000010000 */
[----:B------:R-:W-:Y:S01]  /*7030*/  IMAD.MOV.U32 R113, RZ, RZ, R114 ;  /* 0x000000ffff717224 */ /* 0x000fe200078e0072 */
[----:B------:R-:W-:Y:S01]  /*7040*/  MOV R114, R115 ;  /* 0x0000007300727202 */ /* 0x000fe20000000f00 */
[----:B------:R-:W-:Y:S02]  /*7050*/  IMAD.MOV.U32 R115, RZ, RZ, R156 ;  /* 0x000000ffff737224 */ /* 0x000fe400078e009c */
        /* <DEDUP_REMOVED lines=12> */
[----:B------:R-:W-:Y:S01]  /*7120*/  IMAD.MOV.U32 R17, RZ, RZ, R18 ;  /* 0x000000ffff117224 */ /* 0x000fe200078e0012 */
[----:B------:R2:W1:Y:S01]  /*7130*/  MUFU.EX2 R131, R4 ;  /* 0x0000000400837308 */ /* 0x0004620000000800 */
[----:B------:R-:W-:Y:S01]  /*7140*/  IMAD.MOV.U32 R18, RZ, RZ, R19 ;  /* 0x000000ffff127224 */ /* 0x000fe200078e0013 */
[----:B------:R-:W-:Y:S01]  /*7150*/  MOV R19, R23 ;  /* 0x0000001700137202 */ /* 0x000fe20000000f00 */
[----:B------:R-:W-:Y:S01]  /*7160*/  IMAD.MOV.U32 R23, RZ, RZ, R24 ;  /* 0x000000ffff177224 */ /* 0x000fe200078e0018 */
[----:B------:R3:W5:Y:S01]  /*7170*/  LDL.LU R224, [R1+0x94] ;  /* 0x0000940001e07983 */ /* 0x0007620000300800 */
[----:B------:R-:W-:Y:S01]  /*7180*/  IMAD.MOV.U32 R24, RZ, RZ, R28 ;  /* 0x000000ffff187224 */ /* 0x000fe200078e001c */
[----:B------:R-:W-:Y:S01]  /*7190*/  MOV R28, R29 ;  /* 0x0000001d001c7202 */ /* 0x000fe20000000f00 */
[----:B------:R-:W-:-:S02]  /*71a0*/  IMAD.MOV.U32 R29, RZ, RZ, R30 ;  /* 0x000000ffff1d7224 */ /* 0x000fc400078e001e */
[----:B--2---:R-:W-:Y:S02]  /*71b0*/  FFMA.FTZ R4, R223, c[0x0][0x2d0], -R0 ;  /* 0x0000b400df047a23 */ /* 0x004fe40000010800 */
[----:B------:R3:W5:Y:S04]  /*71c0*/  LDL.LU R223, [R1+0x90] ;  /* 0x0000900001df7983 */ /* 0x0007680000300800 */
[----:B------:R3:W5:Y:S04]  /*71d0*/  LDL.LU R222, [R1+0x8c] ;  /* 0x00008c0001de7983 */ /* 0x0007680000300800 */
[----:B------:R-:W2:Y:S01]  /*71e0*/  LDL.LU R30, [R1+0x38] ;  /* 0x00003800011e7983 */ /* 0x000ea20000300800 */
[----:B------:R-:W-:Y:S01]  /*71f0*/  IMAD.MOV.U32 R112, RZ, RZ, R113 ;  /* 0x000000ffff707224 */ /* 0x000fe200078e0071 */
[----:B------:R-:W-:Y:S01]  /*7200*/  MOV R113, R114 ;  /* 0x0000007200717202 */ /* 0x000fe20000000f00 */
[----:B------:R-:W-:-:S02]  /*7210*/  IMAD.MOV.U32 R114, RZ, RZ, R115 ;  /* 0x000000ffff727224 */ /* 0x000fc400078e0073 */
[----:B------:R-:W-:Y:S01]  /*7220*/  IMAD.MOV.U32 R115, RZ, RZ, R156 ;  /* 0x000000ffff737224 */ /* 0x000fe200078e009c */
[----:B------:R-:W-:Y:S01]  /*7230*/  MOV R156, R157 ;  /* 0x0000009d009c7202 */ /* 0x000fe20000000f00 */
[----:B------:R-:W-:Y:S01]  /*7240*/  IMAD.MOV.U32 R157, RZ, RZ, R158 ;  /* 0x000000ffff9d7224 */ /* 0x000fe200078e009e */
[----:B------:R-:W-:Y:S01]  /*7250*/  MOV R155, R112 ;  /* 0x00000070009b7202 */ /* 0x000fe20000000f00 */
[----:B------:R-:W-:Y:S01]  /*7260*/  IMAD.MOV.U32 R158, RZ, RZ, R159 ;  /* 0x000000ffff9e7224 */ /* 0x000fe200078e009f */
[----:B------:R1:W1:Y:S01]  /*7270*/  MUFU.EX2 R134, R4 ;  /* 0x0000000400867308 */ /* 0x0002620000000800 */
[----:B------:R-:W-:Y:S01]  /*7280*/  IMAD.MOV.U32 R112, RZ, RZ, R113 ;  /* 0x000000ffff707224 */ /* 0x000fe200078e0071 */
[----:B------:R-:W-:Y:S01]  /*7290*/  MOV R159, R100 ;  /* 0x00000064009f7202 */ /* 0x000fe20000000f00 */
        /* <DEDUP_REMOVED lines=15> */
[----:B------:R-:W-:Y:S02]  /*7390*/  IMAD.MOV.U32 R23, RZ, RZ, R24 ;  /* 0x000000ffff177224 */ /* 0x000fe400078e0018 */
[----:B------:R-:W-:Y:S02]  /*73a0*/  IMAD.MOV.U32 R101, RZ, RZ, R102 ;  /* 0x000000ffff657224 */ /* 0x000fe400078e0066 */
[----:B------:R-:W-:Y:S01]  /*73b0*/  IMAD.MOV.U32 R102, RZ, RZ, R16 ;  /* 0x000000ffff667224 */ /* 0x000fe200078e0010 */
[----:B------:R-:W-:Y:S01]  /*73c0*/  MOV R16, R17 ;  /* 0x0000001100107202 */ /* 0x000fe20000000f00 */
[----:B------:R-:W-:-:S02]  /*73d0*/  IMAD.MOV.U32 R17, RZ, RZ, R18 ;  /* 0x000000ffff117224 */ /* 0x000fc400078e0012 */
[----:B------:R-:W-:Y:S01]  /*73e0*/  IMAD.MOV.U32 R18, RZ, RZ, R19 ;  /* 0x000000ffff127224 */ /* 0x000fe200078e0013 */
[----:B------:R-:W-:Y:S01]  /*73f0*/  MOV R19, R23 ;  /* 0x0000001700137202 */ /* 0x000fe20000000f00 */
[--C-:B------:R-:W-:Y:S02]  /*7400*/  FFMA.FTZ R24, R219, c[0x0][0x2d0], -R2.reuse ;  /* 0x0000b400db187a23 */ /* 0x100fe40000010802 */
[----:B------:R-:W-:Y:S01]  /*7410*/  FFMA.FTZ R23, R216, c[0x0][0x2d0], -R2 ;  /* 0x0000b400d8177a23 */ /* 0x000fe20000010802 */
[----:B-1----:R-:W-:Y:S01]  /*7420*/  F2FP.BF16.PACK_AB R4, R152, R124 ;  /* 0x0000007c9804723e */ /* 0x002fe200000010ff */
[----:B------:R-:W-:Y:S01]  /*7430*/  FADD.FTZ R2, R112, R5 ;  /* 0x0000000570027221 */ /* 0x000fe20000010000 */
[----:B------:R-:W-:Y:S01]  /*7440*/  F2FP.BF16.PACK_AB R5, R131, R252 ;  /* 0x000000fc8305723e */ /* 0x000fe200000010ff */
[----:B------:R-:W-:Y:S01]  /*7450*/  FADD.FTZ R3, R155, R3 ;  /* 0x000000039b037221 */ /* 0x000fe20000010000 */
[----:B------:R-:W-:Y:S01]  /*7460*/  F2FP.BF16.PACK_AB R7, R134, R129 ;  /* 0x000000818607723e */ /* 0x000fe200000010ff */
[----:B------:R-:W-:-:S02]  /*7470*/  FFMA.FTZ R21, R21, c[0x0][0x2d0], -R0 ;  /* 0x0000b40015157a23 */ /* 0x000fc40000010800 */
[--C-:B------:R-:W-:Y:S02]  /*7480*/  FFMA.FTZ R20, R20, c[0x0][0x2d0], -R0.reuse ;  /* 0x0000b40014147a23 */ /* 0x100fe40000010800 */
[--C-:B------:R-:W-:Y:S02]  /*7490*/  FFMA.FTZ R26, R26, c[0x0][0x2d0], -R0.reuse ;  /* 0x0000b4001a1a7a23 */ /* 0x100fe40000010800 */
[----:B------:R-:W-:Y:S01]  /*74a0*/  FFMA.FTZ R27, R27, c[0x0][0x2d0], -R0 ;  /* 0x0000b4001b1b7a23 */ /* 0x000fe20000010800 */
[----:B------:R-:W-:Y:S01]  /*74b0*/  MOV R112, R100 ;  /* 0x0000006400707202 */ /* 0x000fe20000000f00 */
[----:B------:R-:W-:Y:S01]  /*74c0*/  FADD.FTZ R0, R113, R3 ;  /* 0x0000000371007221 */ /* 0x000fe20000010000 */
[----:B------:R-:W-:Y:S01]  /*74d0*/  MOV R126, R157 ;  /* 0x0000009d007e7202 */ /* 0x000fe20000000f00 */
[----:B------:R-:W-:Y:S01]  /*74e0*/  FADD.FTZ R2, R114, R2 ;  /* 0x0000000272027221 */ /* 0x000fe20000010000 */
[----:B------:R-:W-:Y:S01]  /*74f0*/  MOV R137, R103 ;  /* 0x0000006700897202 */ /* 0x000fe20000000f00 */
[----:B------:R-:W-:Y:S01]  /*7500*/  IMAD.MOV.U32 R155, RZ, RZ, R159 ;  /* 0x000000ffff9b7224 */ /* 0x000fe200078e009f */
[----:B------:R-:W-:Y:S01]  /*7510*/  MOV R159, R28 ;  /* 0x0000001c009f7202 */ /* 0x000fe20000000f00 */
        /* <DEDUP_REMOVED lines=9> */
[----:B------:R-:W-:Y:S01]  /*75b0*/  MOV R115, R16 ;  /* 0x0000001000737202 */ /* 0x000fe20000000f00 */
[----:B------:R-:W-:Y:S01]  /*75c0*/  IMAD.MOV.U32 R153, RZ, RZ, R156 ;  /* 0x000000ffff997224 */ /* 0x000fe200078e009c */
[----:B------:R3:W5:Y:S01]  /*75d0*/  LDL.LU R219, [R1+0x88] ;  /* 0x0000880001db7983 */ /* 0x0007620000300800 */
[----:B------:R-:W-:-:S02]  /*75e0*/  IMAD.MOV.U32 R127, RZ, RZ, R158 ;  /* 0x000000ffff7f7224 */ /* 0x000fc400078e009e */
[----:B------:R-:W-:Y:S02]  /*75f0*/  IMAD.MOV.U32 R156, RZ, RZ, R17 ;  /* 0x000000ffff9c7224 */ /* 0x000fe400078e0011 */
[----:B------:R-:W-:Y:S01]  /*7600*/  IMAD.MOV.U32 R135, RZ, RZ, R100 ;  /* 0x000000ffff877224 */ /* 0x000fe200078e0064 */
[----:B------:R-:W-:Y:S01]  /*7610*/  MOV R145, R126 ;  /* 0x0000007e00917202 */ /* 0x000fe20000000f00 */
[----:B------:R-:W-:Y:S01]  /*7620*/  IMAD.MOV.U32 R158, RZ, RZ, R19 ;  /* 0x000000ffff9e7224 */ /* 0x000fe200078e0013 */
[----:B------:R-:W-:Y:S01]  /*7630*/  MOV R121, R157 ;  /* 0x0000009d00797202 */ /* 0x000fe20000000f00 */
[----:B------:R-:W1:Y:S01]  /*7640*/  LDSM.16.MT88.4 R16, [R218+0x2000] ;  /* 0x00200000da10783b */ /* 0x000e620000004200 */
[----:B------:R-:W-:Y:S02]  /*7650*/  IMAD.MOV.U32 R144, RZ, RZ, R127 ;  /* 0x000000ffff907224 */ /* 0x000fe400078e007f */
        /* <DEDUP_REMOVED lines=8> */
[C---:B----4-:R-:W-:Y:S01]  /*76e0*/  HMMA.16816.F32.BF16 R156, R4.reuse, R12, R188 ;  /* 0x0000000c049c723c */ /* 0x050fe200000418bc */
[----:B------:R-:W-:Y:S01]  /*76f0*/  IMAD.MOV.U32 R147, RZ, RZ, R112 ;  /* 0x000000ffff937224 */ /* 0x000fe200078e0070 */
[----:B------:R-:W-:Y:S01]  /*7700*/  MOV R146, R155 ;  /* 0x0000009b00927202 */ /* 0x000fe20000000f00 */
[----:B------:R-:W-:Y:S01]  /*7710*/  IMAD.MOV.U32 R123, RZ, RZ, R114 ;  /* 0x000000ffff7b7224 */ /* 0x000fe200078e0072 */
[----:B------:R3:W5:Y:S04]  /*7720*/  LDL.LU R216, [R1+0x84] ;  /* 0x0000840001d87983 */ /* 0x0007680000300800 */
[C---:B------:R-:W-:Y:S01]  /*7730*/  HMMA.16816.F32.BF16 R92, R4.reuse, R14, R172 ;  /* 0x0000000e045c723c */ /* 0x040fe200000418ac */
[----:B------:R-:W4:Y:S07]  /*7740*/  LDSM.16.MT88.4 R12, [R218+0x5000] ;  /* 0x00500000da0c783b */ /* 0x000f2e0000004200 */
[C---:B-1----:R-:W-:Y:S08]  /*7750*/  HMMA.16816.F32.BF16 R148, R4.reuse, R16, R212 ;  /* 0x000000100494723c */ /* 0x042ff000000418d4 */
[C---:B------:R-:W-:Y:S01]  /*7760*/  HMMA.16816.F32.BF16 R116, R4.reuse, R18, R208 ;  /* 0x000000120474723c */ /* 0x040fe200000418d0 */
[----:B------:R-:W1:Y:S07]  /*7770*/  LDSM.16.MT88.4 R16, [R217+0x5000] ;  /* 0x00500000d910783b */ /* 0x000e6e0000004200 */
[C---:B----4-:R-:W-:Y:S11]  /*7780*/  HMMA.16816.F32.BF16 R180, R4.reuse, R12, R180 ;  /* 0x0000000c04b4723c */ /* 0x050ff600000418b4 */
[----:B------:R-:W-:Y:S05]  /*7790*/  @!UPT UIADD3 URZ, URZ, URZ, URZ ;  /* 0x0000003f3f3ff290 */ /* 0x000fea000fffe03f */
[----:B------:R-:W-:Y:S01]  /*77a0*/  MOV R204, R117 ;  /* 0x0000007500cc7202 */ /* 0x000fe20000000f00 */
[C---:B-1----:R-:W-:Y:S08]  /*77b0*/  HMMA.16816.F32.BF16 R172, R4.reuse, R16, R200 ;  /* 0x0000001004ac723c */ /* 0x042ff000000418c8 */
[----:B------:R-:W-:Y:S01]  /*77c0*/  HMMA.16816.F32.BF16 R112, R4, R18, R192 ;  /* 0x000000120470723c */ /* 0x000fe200000418c0 */
[----:B------:R-:W-:Y:S01]  /*77d0*/  LDSM.16.MT88.4 R16, [R220+0x5000] ;  /* 0x00500000dc10783b */ /* 0x000fe20000004200 */
[----:B--2---:R-:W-:-:S06]  /*77e0*/  MOV R101, R30 ;  /* 0x0000001e00657202 */ /* 0x004fcc0000000f00 */
[----:B------:R-:W-:Y:S01]  /*77f0*/  HMMA.16816.F32.BF16 R28, R4, R10, R196 ;  /* 0x0000000a041c723c */ /* 0x000fe200000418c4 */
[----:B------:R-:W1:Y:S01]  /*7800*/  LDSM.16.MT88.4 R8, [R220+0x2000] ;  /* 0x00200000dc08783b */ /* 0x000e620000004200 */
[----:B------:R-:W-:-:S06]  /*7810*/  MOV R136, R101 ;  /* 0x0000006500887202 */ /* 0x000fcc0000000f00 */
[C---:B-1----:R-:W-:Y:S08]  /*7820*/  HMMA.16816.F32.BF16 R164, R4.reuse, R8, R164 ;  /* 0x0000000804a4723c */ /* 0x042ff000000418a4 */
[----:B------:R-:W-:Y:S01]  /*7830*/  HMMA.16816.F32.BF16 R100, R4, R10, R160 ;  /* 0x0000000a0464723c */ /* 0x000fe200000418a0 */
[----:B------:R-:W1:Y:S01]  /*7840*/  LDSM.16.MT88.4 R8, [R221+0x5000] ;  /* 0x00500000dd08783b */ /* 0x000e620000004200 */
[----:B------:R-:W-:Y:S01]  /*7850*/  IMAD.MOV.U32 R198, RZ, RZ, R118 ;  /* 0x000000ffffc67224 */ /* 0x000fe200078e0076 */
[----:B------:R-:W-:Y:S01]  /*7860*/  MOV R197, R119 ;  /* 0x0000007700c57202 */ /* 0x000fe20000000f00 */
[----:B------:R-:W-:-:S04]  /*7870*/  IMAD.MOV.U32 R196, RZ, RZ, R116 ;  /* 0x000000ffffc47224 */ /* 0x000fc800078e0074 */
[C---:B------:R-:W-:Y:S01]  /*7880*/  HMMA.16816.F32.BF16 R116, R4.reuse, R14, R184 ;  /* 0x0000000e0474723c */ /* 0x040fe200000418b8 */
[----:B------:R-:W2:Y:S07]  /*7890*/  LDSM.16.MT88.4 R12, [R217+0x8000] ;  /* 0x00800000d90c783b */ /* 0x000eae0000004200 */
[C---:B-1----:R-:W-:Y:S08]  /*78a0*/  HMMA.16816.F32.BF16 R176, R4.reuse, R8, R176 ;  /* 0x0000000804b0723c */ /* 0x042ff000000418b0 */
[----:B------:R-:W-:Y:S11]  /*78b0*/  HMMA.16816.F32.BF16 R8, R4, R10, R108 ;  /* 0x0000000a0408723c */ /* 0x000ff6000004186c */
[----:B------:R-:W-:Y:S05]  /*78c0*/  @!UPT UIADD3 URZ, URZ, URZ, URZ ;  /* 0x0000003f3f3ff290 */ /* 0x000fea000fffe03f */
[----:B------:R-:W-:Y:S01]  /*78d0*/  IMAD.MOV.U32 R162, RZ, RZ, R176 ;  /* 0x000000ffffa27224 */ /* 0x000fe200078e00b0 */
[----:B------:R-:W-:Y:S01]  /*78e0*/  MOV R161, R177 ;  /* 0x000000b100a17202 */ /* 0x000fe20000000f00 */
[----:B------:R-:W-:-:S06]  /*78f0*/  IMAD.MOV.U32 R160, RZ, RZ, R178 ;  /* 0x000000ffffa07224 */ /* 0x000fcc00078e00b2 */
[----:B------:R-:W-:Y:S01]  /*7900*/  IMAD.MOV.U32 R178, RZ, RZ, R8 ;  /* 0x000000ffffb27224 */ /* 0x000fe200078e0008 */
[----:B------:R-:W-:Y:S01]  /*7910*/  MOV R177, R9 ;  /* 0x0000000900b17202 */ /* 0x000fe20000000f00 */
[----:B------:R-:W-:Y:S01]  /*7920*/  IMAD.MOV.U32 R176, RZ, RZ, R10 ;  /* 0x000000ffffb07224 */ /* 0x000fe200078e000a */
[----:B------:R-:W-:Y:S02]  /*7930*/  MOV R163, R11 ;  /* 0x0000000b00a37202 */ /* 0x000fe40000000f00 */
[----:B------:R-:W1:Y:S01]  /*7940*/  LDSM.16.MT88.4 R8, [R218+0x8000] ;  /* 0x00800000da08783b */ /* 0x000e620000004200 */
[----:B------:R-:W-:Y:S01]  /*7950*/  IMAD.MOV.U32 R199, RZ, RZ, R206 ;  /* 0x000000ffffc77224 */ /* 0x000fe200078e00ce */
[----:B------:R-:W-:Y:S01]  /*7960*/  MOV R214, R207 ;  /* 0x000000cf00d67202 */ /* 0x000fe20000000f00 */
[----:B------:R-:W-:Y:S01]  /*7970*/  IMAD.MOV.U32 R207, RZ, RZ, R154 ;  /* 0x000000ffffcf7224 */ /* 0x000fe200078e009a */
[----:B------:R-:W-:Y:S01]  /*7980*/  MOV R206, R152 ;  /* 0x0000009800ce7202 */ /* 0x000fe20000000f00 */
[----:B------:R-:W-:Y:S01]  /*7990*/  IMAD.MOV.U32 R205, RZ, RZ, R131 ;  /* 0x000000ffffcd7224 */ /* 0x000fe200078e0083 */
[----:B------:R-:W-:Y:S01]  /*79a0*/  MOV R155, R179 ;  /* 0x000000b3009b7202 */ /* 0x000fe20000000f00 */
[----:B------:R-:W-:Y:S01]  /*79b0*/  HMMA.16816.F32.BF16 R108, R4, R16, R168 ;  /* 0x00000010046c723c */ /* 0x000fe200000418a8 */
[----:B------:R-:W-:-:S06]  /*79c0*/  MOV R179, R204 ;  /* 0x000000cc00b37202 */ /* 0x000fcc0000000f00 */
[----:B------:R-:W-:Y:S01]  /*79d0*/  MOV R170, R205 ;  /* 0x000000cd00aa7202 */ /* 0x000fe20000000f00 */
[C---:B------:R-:W-:Y:S01]  /*79e0*/  HMMA.16816.F32.BF16 R208, R4.reuse, R18, R104 ;  /* 0x0000001204d0723c */ /* 0x040fe20000041868 */
[----:B------:R-:W-:Y:S01]  /*79f0*/  IMAD.MOV.U32 R169, RZ, RZ, R206 ;  /* 0x000000ffffa97224 */ /* 0x000fe200078e00ce */
[----:B------:R-:W-:Y:S01]  /*7a00*/  MOV R168, R207 ;  /* 0x000000cf00a87202 */ /* 0x000fe20000000f00 */
[----:B------:R-:W4:Y:S05]  /*7a10*/  LDSM.16.MT88.4 R16, [R221+0x8000] ;  /* 0x00800000dd10783b */ /* 0x000f2a0000004200 */
[C---:B--2---:R-:W-:Y:S08]  /*7a20*/  HMMA.16816.F32.BF16 R204, R4.reuse, R12, R96 ;  /* 0x0000000c04cc723c */ /* 0x044ff00000041860 */
        /* <DEDUP_REMOVED lines=11> */
[C---:B----4-:R-:W-:Y:S07]  /*7ae0*/  HMMA.16816.F32.BF16 R40, R4.reuse, R16, R88 ;  /* 0x000000100428723c */ /* 0x050fee0000041858 */
[----:B------:R-:W-:Y:S01]  /*7af0*/  MOV R88, R123 ;  /* 0x0000007b00587202 */ /* 0x000fe20000000f00 */
[C---:B------:R-:W-:Y:S01]  /*7b00*/  HMMA.16816.F32.BF16 R188, R4.reuse, R18, R80 ;  /* 0x0000001204bc723c */ /* 0x040fe20000041850 */
[----:B------:R-:W-:Y:S07]  /*7b10*/  LDSM.16.MT88.4 R16, [R218+0xb000] ;  /* 0x00b00000da10783b */ /* 0x000fee0000004200 */
[C---:B--2---:R-:W-:Y:S08]  /*7b20*/  HMMA.16816.F32.BF16 R200, R4.reuse, R12, R72 ;  /* 0x0000000c04c8723c */ /* 0x044ff00000041848 */
[C---:B------:R-:W-:Y:S01]  /*7b30*/  HMMA.16816.F32.BF16 R120, R4.reuse, R14, R60 ;  /* 0x0000000e0478723c */ /* 0x040fe2000004183c */
[----:B------:R-:W2:Y:S07]  /*7b40*/  LDSM.16.MT88.4 R12, [R221+0xb000] ;  /* 0x00b00000dd0c783b */ /* 0x000eae0000004200 */
[C---:B-1----:R-:W-:Y:S08]  /*7b50*/  HMMA.16816.F32.BF16 R48, R4.reuse, R8, R48 ;  /* 0x000000080430723c */ /* 0x042ff00000041830 */
[----:B------:R-:W-:Y:S01]  /*7b60*/  HMMA.16816.F32.BF16 R36, R4, R10, R36 ;  /* 0x0000000a0424723c */ /* 0x000fe20000041824 */
[----:B------:R-:W1:Y:S01]  /*7b70*/  LDSM.16.MT88.4 R8, [R220+0xb000] ;  /* 0x00b00000dc08783b */ /* 0x000e620000004200 */
[----:B------:R-:W-:Y:S01]  /*7b80*/  MOV R83, R147 ;  /* 0x0000009300537202 */ /* 0x000fe20000000f00 */
[----:B------:R-:W-:Y:S01]  /*7b90*/  IMAD.MOV.U32 R144, RZ, RZ, R145 ;  /* 0x000000ffff907224 */ /* 0x000fe200078e0091 */
[----:B------:R-:W-:-:S03]  /*7ba0*/  MOV R145, R153 ;  /* 0x0000009900917202 */ /* 0x000fc60000000f00 */
[----:B------:R-:W-:Y:S01]  /*7bb0*/  FADD.FTZ R0, R83, R0 ;  /* 0x0000000053007221 */ /* 0x000fe20000010000 */
[----:B------:R-:W-:Y:S01]  /*7bc0*/  MOV R90, R145 ;  /* 0x00000091005a7202 */ /* 0x000fe20000000f00 */
[----:B------:R-:W-:Y:S01]  /*7bd0*/  IMAD.MOV.U32 R55, RZ, RZ, R199 ;  /* 0x000000ffff377224 */ /* 0x000fe200078e00c7 */
[----:B------:R-:W-:Y:S01]  /*7be0*/  MOV R154, R108 ;  /* 0x0000006c009a7202 */ /* 0x000fe20000000f00 */
[----:B------:R-:W-:Y:S01]  /*7bf0*/  FADD.FTZ R0, R88, R0 ;  /* 0x0000000058007221 */ /* 0x000fe20000010000 */
[----:B------:R-:W-:Y:S01]  /*7c00*/  MOV R152, R110 ;  /* 0x0000006e00987202 */ /* 0x000fe20000000f00 */
[----:B------:R-:W-:Y:S02]  /*7c10*/  IMAD.MOV.U32 R153, RZ, RZ, R109 ;  /* 0x000000ffff997224 */ /* 0x000fe400078e006d */
[----:B------:R-:W-:Y:S02]  /*7c20*/  FADD.FTZ R3, R3, R2 ;  /* 0x0000000203037221 */ /* 0x000fe40000010000 */
[----:B------:R-:W-:Y:S01]  /*7c30*/  FADD.FTZ R2, R90, R0 ;  /* 0x000000005a027221 */ /* 0x000fe20000010000 */
[----:B------:R-:W-:Y:S01]  /*7c40*/  MOV R90, R55 ;  /* 0x00000037005a7202 */ /* 0x000fe20000000f00 */
[----:B------:R-:W-:Y:S01]  /*7c50*/  IMAD.MOV.U32 R55, RZ, RZ, R155 ;  /* 0x000000ffff377224 */ /* 0x000fe200078e009b */
[----:B------:R-:W-:Y:S01]  /*7c60*/  MOV R72, R154 ;  /* 0x0000009a00487202 */ /* 0x000fe20000000f00 */
[----:B------:R-:W-:Y:S01]  /*7c70*/  IMAD.MOV.U32 R73, RZ, RZ, R153 ;  /* 0x000000ffff497224 */ /* 0x000fe200078e0099 */
[----:B------:R-:W-:Y:S01]  /*7c80*/  MOV R74, R152 ;  /* 0x00000098004a7202 */ /* 0x000fe20000000f00 */
[----:B------:R-:W-:Y:S01]  /*7c90*/  IMAD.MOV.U32 R83, RZ, RZ, R170 ;  /* 0x000000ffff537224 */ /* 0x000fe200078e00aa */
[----:B------:R-:W4:Y:S01]  /*7ca0*/  LDSM.16.MT88.4 R152, [R218+0x2800] ;  /* 0x00280000da98783b */ /* 0x000f220000004200 */
[----:B------:R-:W-:Y:S01]  /*7cb0*/  MOV R80, R130 ;  /* 0x0000008200507202 */ /* 0x000fe20000000f00 */
[----:B------:R-:W-:Y:S01]  /*7cc0*/  IMAD.MOV.U32 R81, RZ, RZ, R129 ;  /* 0x000000ffff517224 */ /* 0x000fe200078e0081 */
[----:B------:R-:W-:Y:S01]  /*7cd0*/  MOV R82, R128 ;  /* 0x0000008000527202 */ /* 0x000fe20000000f00 */
[----:B------:R-:W-:Y:S01]  /*7ce0*/  IMAD.MOV.U32 R186, RZ, RZ, R215 ;  /* 0x000000ffffba7224 */ /* 0x000fe200078e00d7 */
[----:B------:R-:W-:Y:S01]  /*7cf0*/  MOV R187, R214 ;  /* 0x000000d600bb7202 */ /* 0x000fe20000000f00 */
[----:B------:R-:W-:Y:S01]  /*7d00*/  IMAD.MOV.U32 R89, RZ, RZ, R144 ;  /* 0x000000ffff597224 */ /* 0x000fe200078e0090 */
[C---:B--2---:R-:W-:Y:S01]  /*7d10*/  HMMA.16816.F32.BF16 R212, R4.reuse, R14, R56 ;  /* 0x0000000e04d4723c */ /* 0x044fe20000041838 */
[----:B------:R-:W-:Y:S01]  /*7d20*/  IMAD.MOV.U32 R91, RZ, RZ, R146 ;  /* 0x000000ffff5b7224 */ /* 0x000fe200078e0092 */
[----:B------:R-:W-:Y:S01]  /*7d30*/  MOV R185, R197 ;  /* 0x000000c500b97202 */ /* 0x000fe20000000f00 */
[----:B------:R-:W-:Y:S01]  /*7d40*/  IMAD.MOV.U32 R184, RZ, RZ, R198 ;  /* 0x000000ffffb87224 */ /* 0x000fe200078e00c6 */
[----:B------:R-:W-:Y:S01]  /*7d50*/  MOV R65, R137 ;  /* 0x0000008900417202 */ /* 0x000fe20000000f00 */
[----:B------:R-:W-:Y:S01]  /*7d60*/  IMAD.MOV.U32 R171, RZ, RZ, R196 ;  /* 0x000000ffffab7224 */ /* 0x000fe200078e00c4 */
[----:B------:R-:W-:Y:S01]  /*7d70*/  MOV R67, R139 ;  /* 0x0000008b00437202 */ /* 0x000fe20000000f00 */
[----:B------:R-:W-:Y:S01]  /*7d80*/  IMAD.MOV.U32 R64, RZ, RZ, R136 ;  /* 0x000000ffff407224 */ /* 0x000fe200078e0088 */
[----:B------:R-:W2:Y:S01]  /*7d90*/  LDSM.16.MT88.4 R144, [R217+0x2800] ;  /* 0x00280000d990783b */ /* 0x000ea20000004200 */
[----:B------:R-:W-:Y:S01]  /*7da0*/  IMAD.MOV.U32 R66, RZ, RZ, R138 ;  /* 0x000000ffff427224 */ /* 0x000fe200078e008a */
[C---:B------:R-:W-:Y:S02]  /*7db0*/  HMMA.16816.F32.BF16 R196, R4.reuse, R12, R68 ;  /* 0x0000000c04c4723c */ /* 0x040fe40000041844 */
[----:B------:R-:W2:Y:S05]  /*7dc0*/  LDSM.16.MT88.4 R56, [R221+0x5800] ;  /* 0x00580000dd38783b */ /* 0x000eaa0000004200 */
[----:B------:R-:W-:Y:S01]  /*7dd0*/  IMAD.MOV.U32 R70, RZ, RZ, R80 ;  /* 0x000000ffff467224 */ /* 0x000fe200078e0050 */
[----:B------:R-:W-:Y:S01]  /*7de0*/  HMMA.16816.F32.BF16 R136, R4, R18, R76 ;  /* 0x000000120488723c */ /* 0x000fe2000004184c */
[----:B------:R-:W-:-:S06]  /*7df0*/  MOV R71, R81 ;  /* 0x0000005100477202 */ /* 0x000fcc0000000f00 */
[----:B------:R-:W-:Y:S01]  /*7e00*/  IMAD.MOV.U32 R18, RZ, RZ, R82 ;  /* 0x000000ffff127224 */ /* 0x000fe200078e0052 */
[----:B------:R-:W-:Y:S02]  /*7e10*/  MOV R19, R83 ;  /* 0x0000005300137202 */ /* 0x000fe40000000f00 */
[----:B------:R-:W2:Y:S01]  /*7e20*/  LDSM.16.MT88.4 R80, [R218+0x8800] ;  /* 0x00880000da50783b */ /* 0x000ea20000004200 */
[----:B------:R-:W-:Y:S01]  /*7e30*/  IMAD.MOV.U32 R131, RZ, RZ, R111 ;  /* 0x000000ffff837224 */ /* 0x000fe200078e006f */
[C---:B-1----:R-:W-:Y:S01]  /*7e40*/  HMMA.16816.F32.BF16 R44, R4.reuse, R8, R44 ;  /* 0x00000008042c723c */ /* 0x042fe2000004182c */
[----:B------:R-:W-:Y:S07]  /*7e50*/  MUFU.EX2 R12, R23 ;  /* 0x00000017000c7308 */ /* 0x000fee0000000800 */
[C---:B------:R-:W-:Y:S01]  /*7e60*/  HMMA.16816.F32.BF16 R108, R4.reuse, R16, R84 ;  /* 0x00000010046c723c */ /* 0x040fe20000041854 */
[----:B------:R-:W-:Y:S07]  /*7e70*/  MUFU.EX2 R13, R22 ;  /* 0x00000016000d7308 */ /* 0x000fee0000000800 */
[----:B------:R-:W-:Y:S01]  /*7e80*/  HMMA.16816.F32.BF16 R32, R4, R10, R32 ;  /* 0x0000000a0420723c */ /* 0x000fe20000041820 */
[----:B------:R-:W-:Y:S08]  /*7e90*/  MUFU.EX2 R10, R25 ;  /* 0x00000019000a7308 */ /* 0x000ff00000000800 */
[----:B------:R-:W1:Y:S08]  /*7ea0*/  MUFU.EX2 R11, R24 ;  /* 0x00000018000b7308 */ /* 0x000e700000000800 */
[----:B------:R-:W-:Y:S08]  /*7eb0*/  MUFU.EX2 R6, R21 ;  /* 0x0000001500067308 */ /* 0x000ff00000000800 */
[----:B------:R-:W1:Y:S08]  /*7ec0*/  MUFU.EX2 R8, R20 ;  /* 0x0000001400087308 */ /* 0x000e700000000800 */
[----:B------:R-:W-:Y:S08]  /*7ed0*/  MUFU.EX2 R9, R26 ;  /* 0x0000001a00097308 */ /* 0x000ff00000000800 */
[----:B------:R-:W2:Y:S01]  /*7ee0*/  MUFU.EX2 R7, R27 ;  /* 0x0000001b00077308 */ /* 0x000ea20000000800 */
[----:B------:R-:W-:Y:S01]  /*7ef0*/  FADD.FTZ R3, R89, R3 ;  /* 0x0000000359037221 */ /* 0x000fe20000010000 */
[----:B------:R-:W-:Y:S01]  /*7f00*/  MOV R60, R178 ;  /* 0x000000b2003c7202 */ /* 0x000fe20000000f00 */
[----:B------:R-:W-:Y:S01]  /*7f10*/  IMAD.MOV.U32 R75, RZ, RZ, R131 ;  /* 0x000000ffff4b7224 */ /* 0x000fe200078e0083 */
[----:B------:R-:W-:Y:S01]  /*7f20*/  MOV R62, R176 ;  /* 0x000000b0003e7202 */ /* 0x000fe20000000f00 */
[----:B------:R-:W-:Y:S01]  /*7f30*/  FADD.FTZ R0, R91, R3 ;  /* 0x000000035b007221 */ /* 0x000fe20000010000 */
[----:B-1----:R-:W-:Y:S01]  /*7f40*/  F2FP.BF16.PACK_AB R128, R11, R10 ;  /* 0x0000000a0b80723e */ /* 0x002fe200000010ff */
[----:B------:R-:W-:Y:S01]  /*7f50*/  IMAD.MOV.U32 R61, RZ, RZ, R177 ;  /* 0x000000ffff3d7224 */ /* 0x000fe200078e00b1 */
[----:B------:R-:W-:Y:S01]  /*7f60*/  F2FP.BF16.PACK_AB R129, R8, R6 ;  /* 0x000000060881723e */ /* 0x000fe200000010ff */
[----:B------:R-:W-:Y:S01]  /*7f70*/  IMAD.MOV.U32 R63, RZ, RZ, R163 ;  /* 0x000000ffff3f7224 */ /* 0x000fe200078e00a3 */
[----:B------:R-:W-:Y:S01]  /*7f80*/  F2FP.BF16.PACK_AB R130, R13, R12 ;  /* 0x0000000c0d82723e */ /* 0x000fe200000010ff */
[----:B------:R-:W-:Y:S01]  /*7f90*/  IMAD.MOV.U32 R77, RZ, RZ, R179 ;  /* 0x000000ffff4d7224 */ /* 0x000fe200078e00b3 */
[----:B------:R-:W-:Y:S01]  /*7fa0*/  MOV R76, R171 ;  /* 0x000000ab004c7202 */ /* 0x000fe20000000f00 */
[----:B------:R-:W-:Y:S01]  /*7fb0*/  IMAD.MOV.U32 R79, RZ, RZ, R185 ;  /* 0x000000ffff4f7224 */ /* 0x000fe200078e00b9 */
[----:B------:R-:W-:-:S02]  /*7fc0*/  MOV R78, R184 ;  /* 0x000000b8004e7202 */ /* 0x000fc40000000f00 */
[----:B--2---:R-:W-:Y:S01]  /*7fd0*/  F2FP.BF16.PACK_AB R131, R7, R9 ;  /* 0x000000090783723e */ /* 0x004fe200000010ff */
        /* <DEDUP_REMOVED lines=12> */
[C---:B----4-:R-:W-:Y:S01]  /*80a0*/  HMMA.16816.F32.BF16 R148, R128.reuse, R152, R148 ;  /* 0x000000988094723c */ /* 0x050fe20000041894 */
[----:B------:R-:W1:Y:S04]  /*80b0*/  LDSM.16.MT88.4 R160, [R221+0x2800] ;  /* 0x00280000dda0783b */ /* 0x000e680000004200 */
[----:B------:R-:W2:Y:S03]  /*80c0*/  LDSM.16.MT88.4 R176, [R217+0x5800] ;  /* 0x00580000d9b0783b */ /* 0x000ea60000004200 */
[----:B------:R-:W-:Y:S01]  /*80d0*/  HMMA.16816.F32.BF16 R152, R128, R154, R76 ;  /* 0x0000009a8098723c */ /* 0x000fe2000004184c */
[----:B------:R-:W-:Y:S01]  /*80e0*/  MOV R17, R65 ;  /* 0x0000004100117202 */ /* 0x000fe20000000f00 */
[----:B------:R-:W-:-:S02]  /*80f0*/  IMAD.MOV.U32 R84, RZ, RZ, R66 ;  /* 0x000000ffff547224 */ /* 0x000fc400078e0042 */
[----:B------:R-:W-:Y:S01]  /*8100*/  IMAD.MOV.U32 R86, RZ, RZ, R187 ;  /* 0x000000ffff567224 */ /* 0x000fe200078e00bb */
[----:B------:R-:W-:Y:S02]  /*8110*/  MOV R87, R186 ;  /* 0x000000ba00577202 */ /* 0x000fe40000000f00 */
[----:B------:R-:W-:Y:S01]  /*8120*/  MOV R85, R67 ;  /* 0x0000004300557202 */ /* 0x000fe20000000f00 */
[----:B------:R-:W-:Y:S01]  /*8130*/  IMAD.MOV.U32 R76, RZ, RZ, R88 ;  /* 0x000000ffff4c7224 */ /* 0x000fe200078e0058 */
[----:B------:R-:W-:Y:S01]  /*8140*/  MOV R77, R89 ;  /* 0x00000059004d7202 */ /* 0x000fe20000000f00 */
[----:B------:R-:W-:Y:S01]  /*8150*/  IMAD.MOV.U32 R78, RZ, RZ, R90 ;  /* 0x000000ffff4e7224 */ /* 0x000fe200078e005a */
[----:B------:R-:W-:Y:S01]  /*8160*/  MOV R79, R91 ;  /* 0x0000005b004f7202 */ /* 0x000fe20000000f00 */
[----:B------:R-:W-:Y:S01]  /*8170*/  HMMA.16816.F32.BF16 R140, R128, R144, R140 ;  /* 0x00000090808c723c */ /* 0x000fe2000004188c */
[----:B------:R-:W-:Y:S01]  /*8180*/  MOV R0, R77 ;  /* 0x0000004d00007202 */ /* 0x000fe20000000f00 */
[----:B------:R-:W-:Y:S01]  /*8190*/  IMAD.MOV.U32 R16, RZ, RZ, R64 ;  /* 0x000000ffff107224 */ /* 0x000fe200078e0040 */
[----:B------:R-:W-:-:S02]  /*81a0*/  MOV R27, R79 ;  /* 0x0000004f001b7202 */ /* 0x000fc40000000f00 */
[----:B------:R-:W-:Y:S01]  /*81b0*/  MOV R25, R71 ;  /* 0x0000004700197202 */ /* 0x000fe20000000f00 */
[----:B------:R-:W-:Y:S01]  /*81c0*/  IMAD.MOV.U32 R24, RZ, RZ, R18 ;  /* 0x000000ffff187224 */ /* 0x000fe200078e0012 */
[----:B------:R-:W-:Y:S01]  /*81d0*/  LDSM.16.MT88.4 R168, [R220+0x2800] ;  /* 0x00280000dca8783b */ /* 0x000fe20000004200 */
[C---:B------:R-:W-:Y:S01]  /*81e0*/  HMMA.16816.F32.BF16 R52, R128.reuse, R56, R52 ;  /* 0x000000388034723c */ /* 0x040fe20000041834 */
[----:B------:R-:W-:Y:S01]  /*81f0*/  MOV R4, R17 ;  /* 0x0000001100047202 */ /* 0x000fe20000000f00 */
[----:B------:R-:W-:Y:S01]  /*8200*/  IMAD.MOV.U32 R26, RZ, RZ, R84 ;  /* 0x000000ffff1a7224 */ /* 0x000fe200078e0054 */
[----:B------:R-:W-:Y:S01]  /*8210*/  LDSM.16.MT88.4 R184, [R218+0x5800] ;  /* 0x00580000dab8783b */ /* 0x000fe20000004200 */
[----:B------:R-:W-:Y:S01]  /*8220*/  IMAD.MOV.U32 R5, RZ, RZ, R86 ;  /* 0x000000ffff057224 */ /* 0x000fe200078e0056 */
[----:B------:R-:W-:Y:S01]  /*8230*/  MOV R61, R73 ;  /* 0x00000049003d7202 */ /* 0x000fe20000000f00 */
[----:B------:R-:W-:Y:S01]  /*8240*/  IMAD.MOV.U32 R60, RZ, RZ, R72 ;  /* 0x000000ffff3c7224 */ /* 0x000fe200078e0048 */
[----:B------:R-:W-:Y:S01]  /*8250*/  MOV R63, R75 ;  /* 0x0000004b003f7202 */ /* 0x000fe20000000f00 */
[----:B------:R-:W-:Y:S01]  /*8260*/  HMMA.16816.F32.BF16 R144, R128, R146, R28 ;  /* 0x000000928090723c */ /* 0x000fe2000004181c */
[----:B------:R-:W-:Y:S01]  /*8270*/  FADD.FTZ R0, R0, R3 ;  /* 0x0000000300007221 */ /* 0x000fe20000010000 */
[----:B------:R-:W-:Y:S01]  /*8280*/  LDSM.16.MT88.4 R64, [R220+0x5800] ;  /* 0x00580000dc40783b */ /* 0x000fe20000004200 */
[----:B------:R-:W-:-:S02]  /*8290*/  IMAD.MOV.U32 R62, RZ, RZ, R74 ;  /* 0x000000ffff3e7224 */ /* 0x000fc400078e004a */
[----:B------:R-:W-:Y:S01]  /*82a0*/  IMAD.MOV.U32 R14, RZ, RZ, R70 ;  /* 0x000000ffff0e7224 */ /* 0x000fe200078e0046 */
[----:B------:R-:W-:Y:S01]  /*82b0*/  LDSM.16.MT88.4 R72, [R217+0x8800] ;  /* 0x00880000d948783b */ /* 0x000fe20000004200 */
[----:B------:R-:W-:Y:S01]  /*82c0*/  IMAD.MOV.U32 R31, RZ, RZ, R78 ;  /* 0x000000ffff1f7224 */ /* 0x000fe200078e004e */
[----:B------:R-:W-:Y:S02]  /*82d0*/  HMMA.16816.F32.BF16 R56, R128, R58, R20 ;  /* 0x0000003a8038723c */ /* 0x000fe40000041814 */
[----:B------:R-:W-:Y:S05]  /*82e0*/  LDSM.16.MT88.4 R88, [R221+0x8800] ;  /* 0x00880000dd58783b */ /* 0x000fea0000004200 */
[----:B------:R-:W-:-:S02]  /*82f0*/  IMAD.MOV.U32 R22, RZ, RZ, R76 ;  /* 0x000000ffff167224 */ /* 0x000fc400078e004c */
[----:B------:R-:W-:Y:S01]  /*8300*/  HMMA.16816.F32.BF16 R76, R128, R80, R104 ;  /* 0x00000050804c723c */ /* 0x000fe20000041868 */
[----:B------:R-:W-:Y:S02]  /*8310*/  FADD.FTZ R2, R31, R2 ;  /* 0x000000021f027221 */ /* 0x000fe40000010000 */
[----:B------:R-:W-:Y:S01]  /*8320*/  FADD.FTZ R0, R27, R0 ;  /* 0x000000001b007221 */ /* 0x000fe20000010000 */
[----:B------:R-:W-:-:S04]  /*8330*/  MOV R20, R85 ;  /* 0x0000005500147202 */ /* 0x000fc80000000f00 */
[----:B------:R-:W-:Y:S01]  /*8340*/  HMMA.16816.F32.BF16 R80, R128, R82, R96 ;  /* 0x000000528050723c */ /* 0x000fe20000041860 */
[----:B------:R-:W4:Y:S01]  /*8350*/  LDSM.16.MT88.4 R96, [R220+0x8800] ;  /* 0x00880000dc60783b */ /* 0x000f220000004200 */
[----:B------:R-:W-:Y:S01]  /*8360*/  FADD.FTZ R4, R4, R2 ;  /* 0x0000000204047221 */ /* 0x000fe20000010000 */
[----:B------:R-:W-:Y:S01]  /*8370*/  MOV R21, R87 ;  /* 0x0000005700157202 */ /* 0x000fe20000000f00 */
[----:B------:R-:W-:Y:S01]  /*8380*/  FADD.FTZ R3, R26, R0 ;  /* 0x000000001a037221 */ /* 0x000fe20000010000 */
[----:B------:R-:W-:Y:S01]  /*8390*/  MOV R23, R19 ;  /* 0x0000001300177202 */ /* 0x000fe20000000f00 */
[----:B------:R-:W-:Y:S01]  /*83a0*/  FADD.FTZ R5, R5, R4 ;  /* 0x0000000405057221 */ /* 0x000fe20000010000 */
[----:B------:R-:W3:Y:S01]  /*83b0*/  LDSM.16.MT88.4 R104, [R217+0xb800] ;  /* 0x00b80000d968783b */ /* 0x000ee20000004200 */
[----:B------:R-:W-:-:S04]  /*83c0*/  @P3 IMAD.HI.U32 R2, R20, c[0x0][0x2c8], RZ ;  /* 0x0000b20014023a27 */ /* 0x000fc800078e00ff */
[----:B------:R-:W-:Y:S02]  /*83d0*/  FADD.FTZ R4, R21, R3 ;  /* 0x0000000315047221 */ /* 0x000fe40000010000 */
[----:B------:R-:W-:Y:S02]  /*83e0*/  FADD.FTZ R3, R125, R5 ;  /* 0x000000057d037221 */ /* 0x000fe40000010000 */
[----:B------:R-:W-:Y:S01]  /*83f0*/  IMAD.MOV.U32 R0, RZ, RZ, R20 ;  /* 0x000000ffff007224 */ /* 0x000fe200078e0014 */
[----:B------:R-:W-:Y:S01]  /*8400*/  @P3 SHF.R.U32.HI R0, RZ, c[0x0][0x2cc], R2 ;  /* 0x0000b300ff003a19 */ /* 0x000fe20000011602 */
[----:B------:R-:W-:Y:S02]  /*8410*/  FADD.FTZ R3, R127, R3 ;  /* 0x000000037f037221 */ /* 0x000fe40000010000 */
[----:B------:R-:W-:Y:S01]  /*8420*/  FADD.FTZ R2, R126, R4 ;  /* 0x000000047e027221 */ /* 0x000fe20000010000 */
[----:B------:R-:W-:Y:S01]  /*8430*/  MOV R4, c[0x0][0x168] ;  /* 0x00005a0000047a02 */ /* 0x000fe20000000f00 */
[----:B------:R-:W-:-:S02]  /*8440*/  FADD.FTZ R3, R252, R3 ;  /* 0x00000003fc037221 */ /* 0x000fc40000010000 */
[----:B------:R-:W-:Y:S01]  /*8450*/  FADD.FTZ R2, R124, R2 ;  /* 0x000000027c027221 */ /* 0x000fe20000010000 */
[----:B------:R-:W-:Y:S01]  /*8460*/  IADD3 R0, R0, c[0x0][0x1d0], -R4 ;  /* 0x0000740000007a10 */ /* 0x000fe20007ffe804 */
[----:B------:R-:W-:Y:S01]  /*8470*/  FADD.FTZ R3, R23, R3 ;  /* 0x0000000317037221 */ /* 0x000fe20000010000 */
[----:B-1----:R-:W-:Y:S01]  /*8480*/  HMMA.16816.F32.BF16 R156, R128, R160, R156 ;  /* 0x000000a0809c723c */ /* 0x002fe2000004189c */
[----:B------:R-:W-:Y:S02]  /*8490*/  FADD.FTZ R2, R22, R2 ;  /* 0x0000000216027221 */ /* 0x000fe40000010000 */
[----:B------:R-:W-:-:S05]  /*84a0*/  IMAD.HI R4, R0, 0x2aaaaaab, RZ ;  /* 0x2aaaaaab00047827 */ /* 0x000fca00078e02ff */
[C---:B------:R-:W-:Y:S01]  /*84b0*/  HMMA.16816.F32.BF16 R160, R128.reuse, R162, R92 ;  /* 0x000000a280a0723c */ /* 0x040fe2000004185c */
[----:B------:R-:W-:Y:S02]  /*84c0*/  FADD.FTZ R0, R25, R3 ;  /* 0x0000000319007221 */ /* 0x000fe40000010000 */
[----:B------:R-:W-:Y:S02]  /*84d0*/  IMAD.MOV.U32 R15, RZ, RZ, R16 ;  /* 0x000000ffff0f7224 */ /* 0x000fe400078e0010 */
[----:B------:R-:W-:Y:S01]  /*84e0*/  FADD.FTZ R2, R24, R2 ;  /* 0x0000000218027221 */ /* 0x000fe20000010000 */
[----:B------:R-:W-:Y:S02]  /*84f0*/  LDSM.16.MT88.4 R16, [R220+0xb800] ;  /* 0x00b80000dc10783b */ /* 0x000fe40000004200 */
[----:B--2---:R-:W-:Y:S01]  /*8500*/  HMMA.16816.F32.BF16 R172, R128, R176, R172 ;  /* 0x000000b080ac723c */ /* 0x004fe200000418ac */
[----:B------:R-:W-:-:S07]  /*8510*/  FADD.FTZ R0, R134, R0 ;  /* 0x0000000086007221 */ /* 0x000fce0000010000 */
[----:B----4-:R-:W-:Y:S01]  /*8520*/  HMMA.16816.F32.BF16 R92, R128, R96, R200 ;  /* 0x00000060805c723c */ /* 0x010fe200000418c8 */
[----:B------:R-:W-:-:S07]  /*8530*/  FADD.FTZ R2, R14, R2 ;  /* 0x000000020e027221 */ /* 0x000fce0000010000 */
[C---:B------:R-:W-:Y:S01]  /*8540*/  HMMA.16816.F32.BF16 R176, R128.reuse, R178, R112 ;  /* 0x000000b280b0723c */ /* 0x040fe20000041870 */
[----:B------:R-:W1:Y:S07]  /*8550*/  LDSM.16.MT88.4 R112, [R218+0xb800] ;  /* 0x00b80000da70783b */ /* 0x000e6e0000004200 */
[----:B------:R-:W-:Y:S01]  /*8560*/  HMMA.16816.F32.BF16 R96, R128, R98, R120 ;  /* 0x000000628060723c */ /* 0x000fe20000041878 */
[----:B------:R-:W2:Y:S01]  /*8570*/  LDSM.16.MT88.4 R120, [R221+0xb800] ;  /* 0x00b80000dd78783b */ /* 0x000ea20000004200 */
[----:B------:R-:W-:-:S02]  /*8580*/  FADD.FTZ R0, R6, R0 ;  /* 0x0000000006007221 */ /* 0x000fc40000010000 */
[----:B------:R-:W-:Y:S01]  /*8590*/  FADD.FTZ R2, R10, R2 ;  /* 0x000000020a027221 */ /* 0x000fe20000010000 */
[----:B------:R-:W-:Y:S01]  /*85a0*/  SHF.R.U32.HI R3, RZ, 0x1f, R4 ;  /* 0x0000001fff037819 */ /* 0x000fe20000011604 */
[----:B------:R-:W-:Y:S02]  /*85b0*/  FADD.FTZ R0, R8, R0 ;  /* 0x0000000008007221 */ /* 0x000fe40000010000 */
[----:B------:R-:W-:Y:S01]  /*85c0*/  FADD.FTZ R2, R11, R2 ;  /* 0x000000020b027221 */ /* 0x000fe20000010000 */
[----:B------:R-:W-:Y:S01]  /*85d0*/  LEA.HI.SX32 R3, R4, R3, 0x1c ;  /* 0x0000000304037211 */ /* 0x000fe200078fe2ff */
[----:B------:R-:W-:Y:S02]  /*85e0*/  FADD.FTZ R0, R9, R0 ;  /* 0x0000000009007221 */ /* 0x000fe40000010000 */
[----:B------:R-:W-:Y:S01]  /*85f0*/  FADD.FTZ R2, R12, R2 ;  /* 0x000000020c027221 */ /* 0x000fe20000010000 */
[----:B------:R-:W-:Y:S01]  /*8600*/  IMNMX R3, R135, R3, !PT ;  /* 0x0000000387037217 */ /* 0x000fe20007800200 */
[----:B------:R-:W-:-:S02]  /*8610*/  FADD.FTZ R0, R7, R0 ;  /* 0x0000000007007221 */ /* 0x000fc40000010000 */
[----:B------:R-:W-:Y:S02]  /*8620*/  FADD.FTZ R2, R13, R2 ;  /* 0x000000020d027221 */ /* 0x000fe40000010000 */
[----:B------:R4:W-:Y:S01]  /*8630*/  STL [R1], R3 ;  /* 0x0000000301007387 */ /* 0x0009e20000100800 */
[----:B------:R-:W-:-:S03]  /*8640*/  IADD3 R252, R15, -0x2, RZ ;  /* 0xfffffffe0ffc7810 */ /* 0x000fc60007ffe0ff */
[----:B------:R4:W-:Y:S04]  /*8650*/  STL [R1+0x14], R0 ;  /* 0x0000140001007387 */ /* 0x0009e80000100800 */
[----:B------:R4:W-:Y:S01]  /*8660*/  STL [R1+0x10], R2 ;  /* 0x0000100201007387 */ /* 0x0009e20000100800 */
[----:B------:R-:W-:Y:S01]  /*8670*/  ISETP.GE.AND P0, PT, R252, R3, PT ;  /* 0x00000003fc00720c */ /* 0x000fe20003f06270 */
[C---:B------:R-:W-:Y:S08]  /*8680*/  HMMA.16816.F32.BF16 R164, R128.reuse, R168, R164 ;  /* 0x000000a880a4723c */ /* 0x040ff000000418a4 */
[C---:B------:R-:W-:Y:S08]  /*8690*/  HMMA.16816.F32.BF16 R180, R128.reuse, R184, R180 ;  /* 0x000000b880b4723c */ /* 0x040ff000000418b4 */
[C---:B------:R-:W-:Y:S08]  /*86a0*/  HMMA.16816.F32.BF16 R168, R128.reuse, R170, R100 ;  /* 0x000000aa80a8723c */ /* 0x040ff00000041864 */
[C---:B------:R-:W-:Y:S08]  /*86b0*/  HMMA.16816.F32.BF16 R184, R128.reuse, R186, R116 ;  /* 0x000000ba80b8723c */ /* 0x040ff00000041874 */
[C---:B------:R-:W-:Y:S08]  /*86c0*/  HMMA.16816.F32.BF16 R60, R128.reuse, R64, R60 ;  /* 0x00000040803c723c */ /* 0x040ff0000004183c */
[C---:B------:R-:W-:Y:S08]  /*86d0*/  HMMA.16816.F32.BF16 R68, R128.reuse, R72, R204 ;  /* 0x000000488044723c */ /* 0x040ff000000418cc */
[C---:B------:R-:W-:Y:S08]  /*86e0*/  HMMA.16816.F32.BF16 R84, R128.reuse, R88, R40 ;  /* 0x000000588054723c */ /* 0x040ff00000041828 */
[C---:B---3--:R-:W-:Y:S08]  /*86f0*/  HMMA.16816.F32.BF16 R100, R128.reuse, R104, R48 ;  /* 0x000000688064723c */ /* 0x048ff00000041830 */
[C---:B-1----:R-:W-:Y:S08]  /*8700*/  HMMA.16816.F32.BF16 R108, R128.reuse, R112, R108 ;  /* 0x00000070806c723c */ /* 0x042ff0000004186c */
[C---:B--2---:R-:W-:Y:S08]  /*8710*/  HMMA.16816.F32.BF16 R116, R128.reuse, R120, R196 ;  /* 0x000000788074723c */ /* 0x044ff000000418c4 */
        /* <DEDUP_REMOVED lines=9> */
[----:B----4-:R-:W2:Y:S01]  /*87b0*/  LDL R135, [R1+0x8] ;  /* 0x0000080001877983 */ /* 0x010ea20000100800 */
[----:B------:R-:W-:-:S02]  /*87c0*/  MOV R136, R132 ;  /* 0x0000008400887202 */ /* 0x000fc40000000f00 */
[----:B------:R-:W-:Y:S01]  /*87d0*/  MOV R201, R252 ;  /* 0x000000fc00c97202 */ /* 0x000fe20000000f00 */
[----:B--2---:R-:W-:Y:S01]  /*87e0*/  @P3 IMAD.HI.U32 R0, R135, c[0x0][0x2c8], RZ ;  /* 0x0000b20087003a27 */ /* 0x004fe200078e00ff */
[----:B------:R-:W-:-:S04]  /*87f0*/  MOV R135, R133 ;  /* 0x0000008500877202 */ /* 0x000fc80000000f00 */
[----:B------:R-:W-:-:S05]  /*8800*/  @P3 SHF.R.U32.HI R0, RZ, c[0x0][0x2cc], R0 ;  /* 0x0000b300ff003a19 */ /* 0x000fca0000011600 */
[----:B------:R1:W-:Y:S02]  /*8810*/  @P3 STL [R1+0x4], R0 ;  /* 0x0000040001003387 */ /* 0x0003e40000100800 */
.L_x_2167:
[----:B------:R-:W-:Y:S04]  /*8820*/  DEPBAR.LE SB0, 0x0 ;  /* 0x000080000000791a */ /* 0x000fe80000000000 */
[----:B------:R-:W-:Y:S01]  /*8830*/  WARPSYNC 0xffffffff ;  /* 0xffffffff00007948 */ /* 0x000fe20003800000 */
[----:B------:R-:W-:Y:S01]  /*8840*/  BAR.SYNC.DEFER_BLOCKING 0x0 ;  /* 0x0000000000007b1d */ /* 0x000fe20000010000 */
[----:B------:R-:W-:Y:S07]  /*8850*/  MOV R198, c[0x0][0x2c4] ;  /* 0x0000b10000c67a02 */ /* 0x000fee0000000f00 */
[----:B-----5:R-:W-:Y:S08]  /*8860*/  LDSM.16.M88.4 R48, [R223] ;  /* 0x00000000df30783b */ /* 0x020ff00000000200 */
[----:B------:R-:W2:Y:S08]  /*8870*/  LDSM.16.M88.4 R8, [R216] ;  /* 0x00000000d808783b */ /* 0x000eb00000000200 */
[----:B------:R-:W3:Y:S08]  /*8880*/  LDSM.16.M88.4 R16, [R216+0x800] ;  /* 0x00080000d810783b */ /* 0x000ef00000000200 */
[----:B------:R-:W4:Y:S04]  /*8890*/  LDL R252, [R1+0x18] ;  /* 0x0000180001fc7983 */ /* 0x000f280000100800 */
[----:B------:R-:W1:Y:S08]  /*88a0*/  LDSM.16.M88.4 R24, [R216+0x1000] ;  /* 0x00100000d818783b */ /* 0x000e700000000200 */
[----:B------:R-:W4:Y:S06]  /*88b0*/  LDL.64 R132, [R1+0x28] ;  /* 0x0000280001847983 */ /* 0x000f2c0000100a00 */
[----:B------:R-:W1:Y:S01]  /*88c0*/  LDSM.16.M88.4 R32, [R216+0x1800] ;  /* 0x00180000d820783b */ /* 0x000e620000000200 */
[C---:B--2---:R-:W-:Y:S07]  /*88d0*/  HMMA.16816.F32.BF16 R4, R48.reuse, R8, RZ ;  /* 0x000000083004723c */ /* 0x044fee00000418ff */
[----:B------:R-:W2:Y:S04]  /*88e0*/  LDL R134, [R1+0x34] ;  /* 0x0000340001867983 */ /* 0x000ea80000100800 */
[----:B------:R1:W-:Y:S01]  /*88f0*/  STL [R1+0x84], R220 ;  /* 0x000084dc01007387 */ /* 0x0003e20000100800 */
[C---:B------:R-:W-:Y:S03]  /*8900*/  HMMA.16816.F32.BF16 R8, R48.reuse, R10, RZ ;  /* 0x0000000a3008723c */ /* 0x040fe600000418ff */
[----:B------:R-:W1:Y:S05]  /*8910*/  LDSM.16.M88.4 R40, [R216+0x2000] ;  /* 0x00200000d828783b */ /* 0x000e6a0000000200 */
[C---:B---3--:R-:W-:Y:S03]  /*8920*/  HMMA.16816.F32.BF16 R12, R48.reuse, R16, RZ ;  /* 0x00000010300c723c */ /* 0x048fe600000418ff */
[----:B------:R-:W3:Y:S05]  /*8930*/  LDSM.16.M88.4 R188, [R216+0x2800] ;  /* 0x00280000d8bc783b */ /* 0x000eea0000000200 */
[C---:B------:R-:W-:Y:S03]  /*8940*/  HMMA.16816.F32.BF16 R16, R48.reuse, R18, RZ ;  /* 0x000000123010723c */ /* 0x040fe600000418ff */
[----:B------:R-:W-:Y:S05]  /*8950*/  LDSM.16.M88.4 R192, [R227] ;  /* 0x00000000e3c0783b */ /* 0x000fea0000000200 */
[C---:B-1----:R-:W-:Y:S03]  /*8960*/  HMMA.16816.F32.BF16 R20, R48.reuse, R24, RZ ;  /* 0x000000183014723c */ /* 0x042fe600000418ff */
[----:B------:R-:W2:Y:S04]  /*8970*/  LDL R220, [R1+0xc] ;  /* 0x00000c0001dc7983 */ /* 0x000ea80000100800 */
[----:B------:R-:W2:Y:S01]  /*8980*/  LDL R197, [R1+0x4] ;  /* 0x0000040001c57983 */ /* 0x000ea20000100800 */
[C---:B------:R-:W-:Y:S03]  /*8990*/  HMMA.16816.F32.BF16 R24, R48.reuse, R26, RZ ;  /* 0x0000001a3018723c */ /* 0x040fe600000418ff */
[----:B------:R-:W2:Y:S05]  /*89a0*/  LDL R196, [R1+0x1c] ;  /* 0x00001c0001c47983 */ /* 0x000eaa0000100800 */
[C---:B------:R-:W-:Y:S08]  /*89b0*/  HMMA.16816.F32.BF16 R28, R48.reuse, R32, RZ ;  /* 0x00000020301c723c */ /* 0x040ff000000418ff */
[C---:B------:R-:W-:Y:S08]  /*89c0*/  HMMA.16816.F32.BF16 R32, R48.reuse, R34, RZ ;  /* 0x000000223020723c */ /* 0x040ff000000418ff */
[C---:B------:R-:W-:Y:S08]  /*89d0*/  HMMA.16816.F32.BF16 R36, R48.reuse, R40, RZ ;  /* 0x000000283024723c */ /* 0x040ff000000418ff */
[C---:B------:R-:W-:Y:S08]  /*89e0*/  HMMA.16816.F32.BF16 R40, R48.reuse, R42, RZ ;  /* 0x0000002a3028723c */ /* 0x040ff000000418ff */
[C---:B---3--:R-:W-:Y:S08]  /*89f0*/  HMMA.16816.F32.BF16 R44, R48.reuse, R188, RZ ;  /* 0x000000bc302c723c */ /* 0x048ff000000418ff */
[----:B------:R-:W-:Y:S01]  /*8a00*/  HMMA.16816.F32.BF16 R48, R48, R190, RZ ;  /* 0x000000be3030723c */ /* 0x000fe200000418ff */
        /* <DEDUP_REMOVED lines=10> */
[C---:B-1----:R-:W-:Y:S03]  /*8ab0*/  HMMA.16816.F32.BF16 R28, R188.reuse, R192, R28 ;  /* 0x000000c0bc1c723c */ /* 0x042fe6000004181c */
[----:B----4-:R-:W-:Y:S05]  /*8ac0*/  ISETP.GT.AND P0, PT, R252, R201, PT ;  /* 0x000000c9fc00720c */ /* 0x010fea0003f04270 */
[C---:B------:R-:W-:Y:S01]  /*8ad0*/  HMMA.16816.F32.BF16 R32, R188.reuse, R194, R32 ;  /* 0x000000c2bc20723c */ /* 0x040fe20000041820 */
[----:B------:R-:W1:Y:S07]  /*8ae0*/  LDSM.16.M88.4 R192, [R247] ;  /* 0x00000000f7c0783b */ /* 0x000e6e0000000200 */
[----:B------:R-:W-:Y:S01]  /*8af0*/  @!P0 SHF.R.S32.HI R0, RZ, 0x1f, R201 ;  /* 0x0000001fff008819 */ /* 0x000fe200000114c9 */
[C---:B------:R-:W-:Y:S03]  /*8b00*/  @!P0 IMAD.WIDE.U32 R2, R201.reuse, c[0x0][0x208], RZ ;  /* 0x00008200c9028a25 */ /* 0x040fe600078e00ff */
[----:B------:R-:W-:Y:S01]  /*8b10*/  @!P0 MOV R138, R132 ;  /* 0x00000084008a8202 */ /* 0x000fe20000000f00 */
[----:B------:R-:W-:Y:S04]  /*8b20*/  @!P0 IMAD R0, R0, c[0x0][0x208], RZ ;  /* 0x0000820000008a24 */ /* 0x000fe800078e02ff */
[----:B------:R-:W-:Y:S01]  /*8b30*/  @!P0 IMAD R0, R201, c[0x0][0x20c], R0 ;  /* 0x00008300c9008a24 */ /* 0x000fe200078e0200 */
[----:B--2---:R-:W-:Y:S04]  /*8b40*/  @!P0 MOV R139, R134 ;  /* 0x00000086008b8202 */ /* 0x004fe80000000f00 */
[----:B------:R-:W-:Y:S01]  /*8b50*/  @!P0 IADD3 R0, R3, R0, RZ ;  /* 0x0000000003008210 */ /* 0x000fe20007ffe0ff */
[----:B------:R-:W-:Y:S04]  /*8b60*/  @!P0 IMAD.WIDE.U32 R138, R2, 0x60, R138 ;  /* 0x00000060028a8825 */ /* 0x000fe800078e008a */
[----:B------:R-:W-:Y:S01]  /*8b70*/  @!P0 IMAD R0, R0, 0x60, RZ ;  /* 0x0000006000008824 */ /* 0x000fe200078e02ff */
[----:B------:R-:W-:Y:S04]  /*8b80*/  @!P0 SHF.L.U32 R132, R138, 0x1, RZ ;  /* 0x000000018a848819 */ /* 0x000fe800000006ff */
[----:B------:R-:W-:Y:S02]  /*8b90*/  @!P0 IADD3 R2, P1, R132, c[0x0][0x1f8], RZ ;  /* 0x00007e0084028a10 */ /* 0x000fe40007f3e0ff */
[----:B------:R-:W-:Y:S04]  /*8ba0*/  @!P0 IADD3 R0, R139, R0, RZ ;  /* 0x000000008b008210 */ /* 0x000fe80007ffe0ff */
[----:B------:R-:W-:Y:S02]  /*8bb0*/  @!P0 SHF.L.U64.HI R0, R138, 0x1, R0 ;  /* 0x000000018a008819 */ /* 0x000fe40000010200 */
[----:B------:R-:W-:Y:S01]  /*8bc0*/  @!P0 IADD3 R138, P2, R132, 0x80, RZ ;  /* 0x00000080848a8810 */ /* 0x000fe20007f5e0ff */
[C---:B-1----:R-:W-:Y:S03]  /*8bd0*/  HMMA.16816.F32.BF16 R36, R188.reuse, R192, R36 ;  /* 0x000000c0bc24723c */ /* 0x042fe60000041824 */
[----:B------:R-:W-:Y:S02]  /*8be0*/  @!P0 IADD3.X R3, R0, c[0x0][0x1fc], RZ, P1, !PT ;  /* 0x00007f0000038a10 */ /* 0x000fe40000ffe4ff */
[----:B------:R-:W-:Y:S03]  /*8bf0*/  @!P0 IADD3 R138, P1, R138, c[0x0][0x1f8], RZ ;  /* 0x00007e008a8a8a10 */ /* 0x000fe60007f3e0ff */
[C---:B------:R-:W-:Y:S01]  /*8c00*/  HMMA.16816.F32.BF16 R40, R188.reuse, R194, R40 ;  /* 0x000000c2bc28723c */ /* 0x040fe20000041828 */
[----:B------:R-:W1:Y:S02]  /*8c10*/  LDSM.16.M88.4 R192, [R246] ;  /* 0x00000000f6c0783b */ /* 0x000e640000000200 */
[C---:B------:R-:W-:Y:S02]  /*8c20*/  LOP3.LUT P4, RZ, R220.reuse, 0x2, RZ, 0xc0, !PT ;  /* 0x00000002dcff7812 */ /* 0x040fe4000788c0ff */
[--C-:B------:R-:W-:Y:S02]  /*8c30*/  @!P0 IADD3.X R139, RZ, c[0x0][0x1fc], R0.reuse, P1, P2 ;  /* 0x00007f00ff8b8a10 */ /* 0x100fe40000fe4400 */
[----:B------:R-:W-:Y:S02]  /*8c40*/  LOP3.LUT P3, RZ, R220, 0x1, RZ, 0xc0, !PT ;  /* 0x00000001dcff7812 */ /* 0x000fe4000786c0ff */
[----:B------:R-:W-:Y:S01]  /*8c50*/  @!PT LDS RZ, [RZ] ;  /* 0x00000000fffff984 */ /* 0x000fe20000000800 */
[----:B------:R-:W-:Y:S01]  /*8c60*/  @!PT LDS RZ, [RZ] ;  /* 0x00000000fffff984 */ /* 0x000fe20000000800 */
[----:B------:R-:W-:Y:S01]  /*8c70*/  @!PT LDS RZ, [RZ] ;  /* 0x00000000fffff984 */ /* 0x000fe20000000800 */
[----:B------:R2:W-:Y:S08]  /*8c80*/  @!P0 LDGSTS.E.BYPASS.LTC128B.128 [R251+0x100], [R2.64], !P5 ;  /* 0x0010000002fb8fae */ /* 0x0005f0000e901d46 */
[----:B------:R3:W-:Y:S01]  /*8c90*/  @!P0 LDGSTS.E.BYPASS.LTC128B.128 [R251+0x3100], [R138.64], !P4 ;  /* 0x031000008afb8fae */ /* 0x0007e2000e101d46 */
[C---:B-1----:R-:W-:Y:S03]  /*8ca0*/  HMMA.16816.F32.BF16 R44, R188.reuse, R192, R44 ;  /* 0x000000c0bc2c723c */ /* 0x042fe6000004182c */
[----:B---3--:R-:W-:Y:S04]  /*8cb0*/  @!P0 IADD3 R138, P2, R132, 0x100, RZ ;  /* 0x00000100848a8810 */ /* 0x008fe80007f5e0ff */
[----:B------:R-:W-:Y:S01]  /*8cc0*/  @!P0 IADD3 R138, P1, R138, c[0x0][0x1f8], RZ ;  /* 0x00007e008a8a8a10 */ /* 0x000fe20007f3e0ff */
[----:B------:R-:W-:Y:S04]  /*8cd0*/  HMMA.16816.F32.BF16 R48, R188, R194, R48 ;  /* 0x000000c2bc30723c */ /* 0x000fe80000041830 */
[--C-:B------:R-:W-:Y:S02]  /*8ce0*/  @!P0 IADD3.X R139, RZ, c[0x0][0x1fc], R0.reuse, P1, P2 ;  /* 0x00007f00ff8b8a10 */ /* 0x100fe40000fe4400 */
[----:B------:R-:W-:Y:S03]  /*8cf0*/  @!P0 IADD3 R132, P2, R132, 0x180, RZ ;  /* 0x0000018084848810 */ /* 0x000fe60007f5e0ff */
[----:B------:R1:W-:Y:S03]  /*8d00*/  @!P0 LDGSTS.E.BYPASS.LTC128B.128 [R251+0x6100], [R138.64], !P3 ;  /* 0x061000008afb8fae */ /* 0x0003e6000d901d46 */
[----:B------:R-:W-:Y:S04]  /*8d10*/  @!P0 IADD3 R132, P1, R132, c[0x0][0x1f8], RZ ;  /* 0x00007e0084848a10 */ /* 0x000fe80007f3e0ff */
[----:B------:R-:W-:Y:S02]  /*8d20*/  @!P0 IADD3.X R133, RZ, c[0x0][0x1fc], R0, P1, P2 ;  /* 0x00007f00ff858a10 */ /* 0x000fe40000fe4400 */
[----:B------:R-:W-:Y:S03]  /*8d30*/  @!P0 MOV R0, c[0x0][0x208] ;  /* 0x0000820000008a02 */ /* 0x000fe60000000f00 */
[----:B------:R3:W-:Y:S08]  /*8d40*/  @!P0 LDGSTS.E.BYPASS.LTC128B.128 [R251+0x9100], [R132.64], !P6 ;  /* 0x0910000084fb8fae */ /* 0x0007f0000f101d46 */
[----:B-1----:R-:W4:Y:S01]  /*8d50*/  LDL R138, [R1+0x30] ;  /* 0x00003000018a7983 */ /* 0x002f220000100800 */
[----:B---3--:R-:W-:Y:S02]  /*8d60*/  @!P0 MOV R133, 0x6 ;  /* 0x0000000600858802 */ /* 0x008fe40000000f00 */
[C---:B------:R-:W-:Y:S02]  /*8d70*/  @!P0 SHF.L.U32 R132, R0.reuse, 0x6, RZ ;  /* 0x0000000600848819 */ /* 0x040fe400000006ff */
[----:B------:R-:W-:Y:S02]  /*8d80*/  @!P0 SHF.L.U64.HI R0, R0, R133, c[0x0][0x20c] ;  /* 0x0000830000008619 */ /* 0x000fe40000010285 */
[----:B--2---:R-:W-:Y:S04]  /*8d90*/  @!P0 IADD3 R2, P1, R2, R132, RZ ;  /* 0x0000008402028210 */ /* 0x004fe80007f3e0ff */
[----:B------:R-:W-:Y:S02]  /*8da0*/  @!P0 IADD3.X R3, R3, R0, RZ, P1, !PT ;  /* 0x0000000003038210 */ /* 0x000fe40000ffe4ff */
[----:B------:R-:W-:Y:S03]  /*8db0*/  @!P0 IADD3 R132, P1, R132, R2, RZ ;  /* 0x0000000284848210 */ /* 0x000fe60007f3e0ff */
[----:B------:R1:W-:Y:S01]  /*8dc0*/  @!P0 LDGSTS.E.BYPASS.LTC128B.128 [R251+0x1100], [R2.64], !P5 ;  /* 0x0110000002fb8fae */ /* 0x0003e2000e901d46 */
[----:B------:R-:W-:Y:S02]  /*8dd0*/  @!P0 IADD3.X R133, R0, R3, RZ, P1, !PT ;  /* 0x0000000300858210 */ /* 0x000fe40000ffe4ff */
[----:B------:R-:W-:Y:S05]  /*8de0*/  ISETP.NE.AND P1, PT, R198, 0x1, PT ;  /* 0x00000001c600780c */ /* 0x000fea0003f25270 */
[----:B------:R1:W-:Y:S08]  /*8df0*/  @!P0 LDGSTS.E.BYPASS.LTC128B.128 [R251+0x4100], [R2.64+0x80], !P4 ;  /* 0x0410008002fb8fae */ /* 0x0003f0000e101d46 */
[----:B------:R1:W-:Y:S08]  /*8e00*/  @!P0 LDGSTS.E.BYPASS.LTC128B.128 [R251+0x7100], [R2.64+0x100], !P3 ;  /* 0x0710010002fb8fae */ /* 0x0003f0000d901d46 */
[----:B------:R1:W-:Y:S08]  /*8e10*/  @!P0 LDGSTS.E.BYPASS.LTC128B.128 [R251+0xa100], [R2.64+0x180], !P6 ;  /* 0x0a10018002fb8fae */ /* 0x0003f0000f101d46 */
[----:B------:R2:W-:Y:S08]  /*8e20*/  @!P0 LDGSTS.E.BYPASS.LTC128B.128 [R251+0x2100], [R132.64], !P5 ;  /* 0x0210000084fb8fae */ /* 0x0005f0000e901d46 */
[----:B------:R2:W-:Y:S08]  /*8e30*/  @!P0 LDGSTS.E.BYPASS.LTC128B.128 [R251+0x5100], [R132.64+0x80], !P4 ;  /* 0x0510008084fb8fae */ /* 0x0005f0000e101d46 */
[----:B------:R2:W-:Y:S01]  /*8e40*/  @!P0 LDGSTS.E.BYPASS.LTC128B.128 [R251+0x8100], [R132.64+0x100], !P3 ;  /* 0x0810010084fb8fae */ /* 0x0005e2000d901d46 */
[----:B-1----:R-:W-:Y:S07]  /*8e50*/  IMAD R2, R201, -0x60, RZ ;  /* 0xffffffa0c9027824 */ /* 0x002fee00078e02ff */
[----:B------:R2:W-:Y:S08]  /*8e60*/  @!P0 LDGSTS.E.BYPASS.LTC128B.128 [R251+0xb100], [R132.64+0x180], !P6 ;  /* 0x0b10018084fb8fae */ /* 0x0005f0000f101d46 */
[----:B------:R-:W-:Y:S08]  /*8e70*/  LDSM.16.M88.4 R188, [R226] ;  /* 0x00000000e2bc783b */ /* 0x000ff00000000200 */
[----:B------:R-:W1:Y:S08]  /*8e80*/  LDSM.16.M88.4 R192, [R222] ;  /* 0x00000000dec0783b */ /* 0x000e700000000200 */
[----:B------:R-:W0:Y:S08]  /*8e90*/  LDGDEPBAR ;  /* 0x00000000000079af */ /* 0x000e300000000000 */
[----:B------:R3:W2:Y:S01]  /*8ea0*/  LDL R0, [R1+0x8] ;  /* 0x0000080001007983 */ /* 0x0006a20000100800 */
        /* <DEDUP_REMOVED lines=18> */
[----:B------:R-:W1:Y:S03]  /*8fd0*/  LDSM.16.M88.4 R192, [R219] ;  /* 0x00000000dbc0783b */ /* 0x000e660000000200 */
[----:B--2---:R-:W-:Y:S05]  /*8fe0*/  @P1 MOV R0, R197 ;  /* 0x000000c500001202 */ /* 0x004fea0000000f00 */
[----:B------:R-:W-:Y:S01]  /*8ff0*/  SHFL.IDX PT, R3, R0, 0x1, 0x1c1f ;  /* 0x003c1f0000037f89 */ /* 0x000fe200000e0000 */
        /* <DEDUP_REMOVED lines=230> */
[----:B------:R-:W1:Y:S11]  /*9e60*/  LDSM.16.M88.4 R192, [R219+0x9800] ;  /* 0x00980000dbc0783b */ /* 0x000e760000000200 */
[----:B------:R-:W-:Y:S04]  /*9e70*/  @!UPT UIADD3 URZ, URZ, URZ, URZ ;  /* 0x0000003f3f3ff290 */ /* 0x000fe8000fffe03f */
[----:B------:R-:W-:Y:S02]  /*9e80*/  FMUL.FTZ R6, R6, c[0x0][0x320] ;  /* 0x0000c80006067a20 */ /* 0x000fe40000410000 */
[----:B------:R-:W-:Y:S02]  /*9e90*/  FMUL.FTZ R4, R4, c[0x0][0x320] ;  /* 0x0000c80004047a20 */ /* 0x000fe40000410000 */
[----:B------:R-:W-:Y:S01]  /*9ea0*/  MUFU.TANH R133, R6 ;  /* 0x0000000600857308 */ /* 0x000fe20000002400 */
[----:B------:R-:W-:Y:S02]  /*9eb0*/  FMUL.FTZ R5, R5, c[0x0][0x320] ;  /* 0x0000c80005057a20 */ /* 0x000fe40000410000 */
[----:B------:R-:W-:Y:S02]  /*9ec0*/  FMUL.FTZ R7, R7, c[0x0][0x320] ;  /* 0x0000c80007077a20 */ /* 0x000fe40000410000 */
[----:B------:R-:W-:Y:S02]  /*9ed0*/  FMUL.FTZ R11, R11, c[0x0][0x320] ;  /* 0x0000c8000b0b7a20 */ /* 0x000fe40000410000 */
[----:B------:R-:W-:Y:S02]  /*9ee0*/  FMUL.FTZ R9, R9, c[0x0][0x320] ;  /* 0x0000c80009097a20 */ /* 0x000fe40000410000 */
[----:B------:R-:W-:Y:S01]  /*9ef0*/  FMUL.FTZ R10, R10, c[0x0][0x320] ;  /* 0x0000c8000a0a7a20 */ /* 0x000fe20000410000 */
[----:B------:R2:W2:Y:S01]  /*9f00*/  MUFU.TANH R137, R4 ;  /* 0x0000000400897308 */ /* 0x0004a20000002400 */
[----:B------:R-:W-:Y:S09]  /*9f10*/  FMUL.FTZ R8, R8, c[0x0][0x320] ;  /* 0x0000c80008087a20 */ /* 0x000ff20000410000 */
[----:B------:R-:W-:Y:S01]  /*9f20*/  MUFU.TANH R9, R9 ;  /* 0x0000000900097308 */ /* 0x000fe20000002400 */
[C---:B-1----:R-:W-:Y:S08]  /*9f30*/  HMMA.16816.F32.BF16 R12, R188.reuse, R192, R12 ;  /* 0x000000c0bc0c723c */ /* 0x042ff0000004180c */
[C---:B------:R-:W-:Y:S01]  /*9f40*/  HMMA.16816.F32.BF16 R16, R188.reuse, R194, R16 ;  /* 0x000000c2bc10723c */ /* 0x040fe20000041810 */
[----:B------:R-:W1:Y:S01]  /*9f50*/  LDSM.16.M88.4 R192, [R219+0xa000] ;  /* 0x00a00000dbc0783b */ /* 0x000e620000000200 */
[----:B------:R1:W-:Y:S07]  /*9f60*/  MUFU.TANH R139, R11 ;  /* 0x0000000b008b7308 */ /* 0x0003ee0000002400 */
[----:B--2---:R2:W1:Y:S03]  /*9f70*/  SHFL.IDX PT, R4, R0, RZ, 0x1c1f ;  /* 0x001c1fff00047589 */ /* 0x00446600000e0000 */
[----:B------:R-:W-:Y:S04]  /*9f80*/  MUFU.TANH R8, R8 ;  /* 0x0000000800087308 */ /* 0x000fe80000002400 */
[----:B------:R-:W-:Y:S02]  /*9f90*/  FMUL.FTZ R15, R15, c[0x0][0x320] ;  /* 0x0000c8000f0f7a20 */ /* 0x000fe40000410000 */
        /* <DEDUP_REMOVED lines=8> */
[----:B------:R-:W-:Y:S01]  /*a020*/  MUFU.TANH R6, R15 ;  /* 0x0000000f00067308 */ /* 0x000fe20000002400 */
[----:B--2---:R-:W-:Y:S04]  /*a030*/  IADD3 R0, -R196, 0x1, R2 ;  /* 0x00000001c4007810 */ /* 0x004fe80007ffe102 */
[----:B------:R-:W-:Y:S01]  /*a040*/  IADD3 R0, R0, c[0x0][0x1d0], RZ ;  /* 0x0000740000007a10 */ /* 0x000fe20007ffe0ff */
[C---:B-1----:R-:W-:Y:S04]  /*a050*/  HMMA.16816.F32.BF16 R20, R188.reuse, R192, R20 ;  /* 0x000000c0bc14723c */ /* 0x042fe80000041814 */
[----:B------:R-:W-:Y:S01]  /*a060*/  MUFU.TANH R5, R18 ;  /* 0x0000001200057308 */ /* 0x000fe20000002400 */
[----:B------:R-:W-:Y:S04]  /*a070*/  IADD3 R0, R0, -c[0x0][0x168], RZ ;  /* 0x80005a0000007a10 */ /* 0x000fe80007ffe0ff */
[----:B------:R-:W-:Y:S01]  /*a080*/  IADD3 R2, R0, R4, RZ ;  /* 0x0000000400027210 */ /* 0x000fe20007ffe0ff */
[C---:B------:R-:W-:Y:S01]  /*a090*/  HMMA.16816.F32.BF16 R24, R188.reuse, R194, R24 ;  /* 0x000000c2bc18723c */ /* 0x040fe20000041818 */
[----:B------:R-:W1:Y:S02]  /*a0a0*/  LDSM.16.M88.4 R192, [R219+0xa800] ;  /* 0x00a80000dbc0783b */ /* 0x000e640000000200 */
[----:B------:R-:W-:Y:S01]  /*a0b0*/  ISETP.GT.AND P0, PT, R2, RZ, PT ;  /* 0x000000ff0200720c */ /* 0x000fe20003f04270 */
[----:B------:R-:W-:Y:S01]  /*a0c0*/  MUFU.TANH R17, R17 ;  /* 0x0000001100117308 */ /* 0x000fe20000002400 */
[----:B------:R-:W-:Y:S02]  /*a0d0*/  IADD3 R0, R0, R3, RZ ;  /* 0x0000000300007210 */ /* 0x000fe40007ffe0ff */
[----:B------:R-:W-:Y:S02]  /*a0e0*/  FSEL R11, R137, -INF , P0 ;  /* 0xff800000890b7808 */ /* 0x000fe40000000000 */
[C---:B------:R-:W-:Y:S02]  /*a0f0*/  ISETP.GT.AND P0, PT, R0.reuse, 0x1, PT ;  /* 0x000000010000780c */ /* 0x040fe40003f04270 */
[----:B------:R-:W-:Y:S02]  /*a100*/  ISETP.GT.AND P1, PT, R0, RZ, PT ;  /* 0x000000ff0000720c */ /* 0x000fe40003f24270 */
[----:B------:R-:W-:Y:S01]  /*a110*/  FMNMX.FTZ R3, R11, R135, !PT ;  /* 0x000000870b037209 */ /* 0x000fe20007810000 */
[----:B------:R-:W-:Y:S01]  /*a120*/  MUFU.TANH R19, R19 ;  /* 0x0000001300137308 */ /* 0x000fe20000002400 */
[----:B------:R-:W-:Y:S01]  /*a130*/  ISETP.GT.AND P2, PT, R2, 0x1, PT ;  /* 0x000000010200780c */ /* 0x000fe20003f44270 */
        /* <DEDUP_REMOVED lines=8> */
[----:B------:R-:W-:Y:S05]  /*a1c0*/  FMUL.FTZ R27, R27, c[0x0][0x320] ;  /* 0x0000c8001b1b7a20 */ /* 0x000fea0000410000 */
[----:B------:R-:W-:Y:S01]  /*a1d0*/  MUFU.TANH R24, R24 ;  /* 0x0000001800187308 */ /* 0x000fe20000002400 */
[C---:B-1----:R-:W-:Y:S09]  /*a1e0*/  HMMA.16816.F32.BF16 R28, R188.reuse, R192, R28 ;  /* 0x000000c0bc1c723c */ /* 0x042ff2000004181c */
[----:B------:R-:W-:Y:S01]  /*a1f0*/  MUFU.TANH R22, R22 ;  /* 0x0000001600167308 */ /* 0x000fe20000002400 */
[C---:B------:R-:W-:Y:S01]  /*a200*/  HMMA.16816.F32.BF16 R32, R188.reuse, R194, R32 ;  /* 0x000000c2bc20723c */ /* 0x040fe20000041820 */
[----:B------:R-:W1:Y:S08]  /*a210*/  LDSM.16.M88.4 R192, [R219+0xb000] ;  /* 0x00b00000dbc0783b */ /* 0x000e700000000200 */
[----:B------:R-:W-:Y:S10]  /*a220*/  MUFU.TANH R25, R25 ;  /* 0x0000001900197308 */ /* 0x000ff40000002400 */
        /* <DEDUP_REMOVED lines=14> */
[----:B------:R-:W1:Y:S01]  /*a310*/  LDSM.16.M88.4 R192, [R219+0xb800] ;  /* 0x00b80000dbc0783b */ /* 0x000e620000000200 */
[----:B------:R-:W-:Y:S07]  /*a320*/  DEPBAR.LE SB0, 0x0 ;  /* 0x000080000000791a */ /* 0x000fee0000000000 */
        /* <DEDUP_REMOVED lines=9> */
[----:B------:R-:W-:Y:S04]  /*a3c0*/  FMUL.FTZ R42, R42, c[0x0][0x320] ;  /* 0x0000c8002a2a7a20 */ /* 0x000fe80000410000 */
[----:B------:R-:W-:Y:S01]  /*a3d0*/  MUFU.TANH R41, R41 ;  /* 0x0000002900297308 */ /* 0x000fe20000002400 */
[C---:B-1----:R-:W-:Y:S09]  /*a3e0*/  HMMA.16816.F32.BF16 R44, R188.reuse, R192, R44 ;  /* 0x000000c0bc2c723c */ /* 0x042ff2000004182c */
[----:B------:R-:W-:Y:S01]  /*a3f0*/  MUFU.TANH R43, R43 ;  /* 0x0000002b002b7308 */ /* 0x000fe20000002400 */
[----:B------:R-:W-:Y:S01]  /*a400*/  HMMA.16816.F32.BF16 R48, R188, R194, R48 ;  /* 0x000000c2bc30723c */ /* 0x000fe20000041830 */
[----:B------:R-:W2:Y:S08]  /*a410*/  LDL.64 R188, [R1+0x20] ;  /* 0x0000200001bc7983 */ /* 0x000eb00000100a00 */
[----:B------:R-:W1:Y:S10]  /*a420*/  MUFU.TANH R132, R7 ;  /* 0x0000000700847308 */ /* 0x000e740000002400 */
[----:B------:R1:W1:Y:S01]  /*a430*/  MUFU.TANH R7, R10 ;  /* 0x0000000a00077308 */ /* 0x0002620000002400 */
[----:B------:R-:W-:Y:S02]  /*a440*/  FMUL.FTZ R45, R45, c[0x0][0x320] ;  /* 0x0000c8002d2d7a20 */ /* 0x000fe40000410000 */
[----:B------:R-:W-:Y:S02]  /*a450*/  FMUL.FTZ R46, R46, c[0x0][0x320] ;  /* 0x0000c8002e2e7a20 */ /* 0x000fe40000410000 */
[----:B------:R-:W-:Y:S02]  /*a460*/  FMUL.FTZ R44, R44, c[0x0][0x320] ;  /* 0x0000c8002c2c7a20 */ /* 0x000fe40000410000 */
[----:B------:R-:W-:Y:S02]  /*a470*/  FMUL.FTZ R47, R47, c[0x0][0x320] ;  /* 0x0000c8002f2f7a20 */ /* 0x000fe40000410000 */
[----:B------:R-:W-:Y:S01]  /*a480*/  FMUL.FTZ R51, R51, c[0x0][0x320] ;  /* 0x0000c80033337a20 */ /* 0x000fe20000410000 */
[----:B------:R3:W-:Y:S10]  /*a490*/  MUFU.TANH R192, R13 ;  /* 0x0000000d00c07308 */ /* 0x0007f40000002400 */
[----:B------:R4:W-:Y:S01]  /*a4a0*/  MUFU.TANH R193, R14 ;  /* 0x0000000e00c17308 */ /* 0x0009e20000002400 */
[----:B-1----:R-:W-:Y:S02]  /*a4b0*/  FSEL R10, R133, -INF , P1 ;  /* 0xff800000850a7808 */ /* 0x002fe40000800000 */
[----:B------:R-:W-:Y:S02]  /*a4c0*/  ISETP.GT.AND P1, PT, R2, 0x8, PT ;  /* 0x000000080200780c */ /* 0x000fe40003f24270 */
[----:B------:R-:W-:Y:S05]  /*a4d0*/  FMNMX.FTZ R4, R10, R136, !PT ;  /* 0x000000880a047209 */ /* 0x000fea0007810000 */
[----:B------:R1:W1:Y:S01]  /*a4e0*/  MUFU.TANH R191, R12 ;  /* 0x0000000c00bf7308 */ /* 0x0002620000002400 */
[----:B---3--:R-:W-:Y:S02]  /*a4f0*/  FSEL R13, R132, -INF , P0 ;  /* 0xff800000840d7808 */ /* 0x008fe40000000000 */
[----:B------:R-:W-:Y:S02]  /*a500*/  ISETP.GT.AND P0, PT, R2, 0x9, PT ;  /* 0x000000090200780c */ /* 0x000fe40003f04270 */
[----:B------:R-:W-:Y:S05]  /*a510*/  FMNMX.FTZ R4, R13, R4, !PT ;  /* 0x000000040d047209 */ /* 0x000fea0007810000 */
[----:B------:R-:W3:Y:S01]  /*a520*/  MUFU.TANH R16, R16 ;  /* 0x0000001000107308 */ /* 0x000ee20000002400 */
[----:B------:R-:W-:Y:S02]  /*a530*/  FSEL R15, R9, -INF , P0 ;  /* 0xff800000090f7808 */ /* 0x000fe40000000000 */
[----:B------:R-:W-:Y:S02]  /*a540*/  ISETP.GT.AND P0, PT, R0, 0x9, PT ;  /* 0x000000090000780c */ /* 0x000fe40003f04270 */
[----:B----4-:R-:W-:Y:S02]  /*a550*/  FSEL R14, R8, -INF , P1 ;  /* 0xff800000080e7808 */ /* 0x010fe40000800000 */
[----:B------:R-:W-:Y:S02]  /*a560*/  ISETP.GT.AND P1, PT, R0, 0x8, PT ;  /* 0x000000080000780c */ /* 0x000fe40003f24270 */
[----:B------:R-:W-:Y:S01]  /*a570*/  FSEL R139, R139, -INF , P0 ;  /* 0xff8000008b8b7808 */ /* 0x000fe20000000000 */
[----:B------:R-:W4:Y:S01]  /*a580*/  MUFU.TANH R20, R20 ;  /* 0x0000001400147308 */ /* 0x000f220000002400 */
[----:B------:R-:W-:Y:S01]  /*a590*/  FSEL R18, R7, -INF , P1 ;  /* 0xff80000007127808 */ /* 0x000fe20000800000 */
[----:B------:R-:W-:Y:S01]  /*a5a0*/  FMUL.FTZ R7, R48, c[0x0][0x320] ;  /* 0x0000c80030077a20 */ /* 0x000fe20000410000 */
[----:B------:R-:W-:Y:S02]  /*a5b0*/  ISETP.GT.AND P1, PT, R2, 0x10, PT ;  /* 0x000000100200780c */ /* 0x000fe40003f24270 */
[----:B-1----:R-:W-:Y:S02]  /*a5c0*/  FSEL R12, R134, -INF , P2 ;  /* 0xff800000860c7808 */ /* 0x002fe40001000000 */
[----:B------:R-:W-:Y:S02]  /*a5d0*/  ISETP.GT.AND P0, PT, R2, 0x11, PT ;  /* 0x000000110200780c */ /* 0x000fe40003f04270 */
[----:B------:R-:W-:Y:S01]  /*a5e0*/  FMNMX.FTZ R3, R12, R3, !PT ;  /* 0x000000030c037209 */ /* 0x000fe20007810000 */
[----:B------:R-:W1:Y:S01]  /*a5f0*/  MUFU.TANH R23, R23 ;  /* 0x0000001700177308 */ /* 0x000e620000002400 */
[----:B------:R-:W-:Y:S02]  /*a600*/  FSEL R191, R191, -INF , P1 ;  /* 0xff800000bfbf7808 */ /* 0x000fe40000800000 */
[----:B------:R-:W-:Y:S02]  /*a610*/  FSEL R192, R192, -INF , P0 ;  /* 0xff800000c0c07808 */ /* 0x000fe40000000000 */
[----:B------:R-:W-:Y:S02]  /*a620*/  FMNMX.FTZ R4, R18, R4, !PT ;  /* 0x0000000412047209 */ /* 0x000fe40007810000 */
[C---:B------:R-:W-:Y:S02]  /*a630*/  ISETP.GT.AND P1, PT, R0.reuse, 0x10, PT ;  /* 0x000000100000780c */ /* 0x040fe40003f24270 */
[----:B------:R-:W-:Y:S01]  /*a640*/  ISETP.GT.AND P0, PT, R0, 0x11, PT ;  /* 0x000000110000780c */ /* 0x000fe20003f04270 */
[----:B------:R-:W1:Y:S01]  /*a650*/  MUFU.TANH R30, R30 ;  /* 0x0000001e001e7308 */ /* 0x000e620000002400 */
[----:B------:R-:W-:Y:S02]  /*a660*/  FMNMX.FTZ R3, R14, R3, !PT ;  /* 0x000000030e037209 */ /* 0x000fe40007810000 */
[----:B------:R-:W-:Y:S02]  /*a670*/  FMNMX.FTZ R4, R139, R4, !PT ;  /* 0x000000048b047209 */ /* 0x000fe40007810000 */
[----:B------:R-:W-:Y:S02]  /*a680*/  FSEL R193, R193, -INF , P1 ;  /* 0xff800000c1c17808 */ /* 0x000fe40000800000 */
[----:B------:R-:W-:Y:S01]  /*a690*/  FSEL R194, R6, -INF , P0 ;  /* 0xff80000006c27808 */ /* 0x000fe20000000000 */
[----:B------:R-:W-:Y:S01]  /*a6a0*/  FMUL.FTZ R6, R49, c[0x0][0x320] ;  /* 0x0000c80031067a20 */ /* 0x000fe20000410000 */
[C---:B------:R-:W-:Y:S01]  /*a6b0*/  ISETP.GT.AND P0, PT, R2.reuse, 0x19, PT ;  /* 0x000000190200780c */ /* 0x040fe20003f04270 */
[----:B------:R-:W1:Y:S01]  /*a6c0*/  MUFU.TANH R31, R31 ;  /* 0x0000001f001f7308 */ /* 0x000e620000002400 */
[----:B------:R-:W-:Y:S02]  /*a6d0*/  ISETP.GT.AND P1, PT, R2, 0x18, PT ;  /* 0x000000180200780c */ /* 0x000fe40003f24270 */
[----:B------:R-:W-:Y:S02]  /*a6e0*/  FMNMX.FTZ R3, R15, R3, !PT ;  /* 0x000000030f037209 */ /* 0x000fe40007810000 */
[----:B------:R-:W-:Y:S02]  /*a6f0*/  FSEL R196, R17, -INF , P0 ;  /* 0xff80000011c47808 */ /* 0x000fe40000000000 */
[----:B---3--:R-:W-:Y:S02]  /*a700*/  FSEL R195, R16, -INF , P1 ;  /* 0xff80000010c37808 */ /* 0x008fe40000800000 */
[C---:B------:R-:W-:Y:S01]  /*a710*/  ISETP.GT.AND P0, PT, R0.reuse, 0x19, PT ;  /* 0x000000190000780c */ /* 0x040fe20003f04270 */
[----:B------:R-:W3:Y:S01]  /*a720*/  MUFU.TANH R33, R33 ;  /* 0x0000002100217308 */ /* 0x000ee20000002400 */
[----:B------:R-:W-:Y:S02]  /*a730*/  FMNMX.FTZ R4, R193, R4, !PT ;  /* 0x00000004c1047209 */ /* 0x000fe40007810000 */
[----:B------:R-:W-:Y:S02]  /*a740*/  ISETP.GT.AND P1, PT, R0, 0x18, PT ;  /* 0x000000180000780c */ /* 0x000fe40003f24270 */
[----:B------:R-:W-:Y:S02]  /*a750*/  FMNMX.FTZ R3, R191, R3, !PT ;  /* 0x00000003bf037209 */ /* 0x000fe40007810000 */
[----:B------:R-:W-:Y:S02]  /*a760*/  FSEL R198, R19, -INF , P0 ;  /* 0xff80000013c67808 */ /* 0x000fe40000000000 */
[----:B------:R-:W-:Y:S01]  /*a770*/  FSEL R197, R5, -INF , P1 ;  /* 0xff80000005c57808 */ /* 0x000fe20000800000 */
[----:B------:R-:W1:Y:S01]  /*a780*/  MUFU.TANH R34, R34 ;  /* 0x0000002200227308 */ /* 0x000e620000002400 */
[----:B------:R-:W-:Y:S01]  /*a790*/  FMNMX.FTZ R4, R194, R4, !PT ;  /* 0x00000004c2047209 */ /* 0x000fe20007810000 */
[----:B------:R-:W-:Y:S01]  /*a7a0*/  FMUL.FTZ R5, R50, c[0x0][0x320] ;  /* 0x0000c80032057a20 */ /* 0x000fe20000410000 */
[C---:B------:R-:W-:Y:S02]  /*a7b0*/  ISETP.GT.AND P0, PT, R2.reuse, 0x21, PT ;  /* 0x000000210200780c */ /* 0x040fe40003f04270 */
[----:B------:R-:W-:Y:S02]  /*a7c0*/  ISETP.GT.AND P1, PT, R2, 0x20, PT ;  /* 0x000000200200780c */ /* 0x000fe40003f24270 */
[----:B------:R-:W-:Y:S02]  /*a7d0*/  FMNMX.FTZ R3, R192, R3, !PT ;  /* 0x00000003c0037209 */ /* 0x000fe40007810000 */
[----:B------:R-:W-:Y:S01]  /*a7e0*/  FSEL R202, R21, -INF , P0 ;  /* 0xff80000015ca7808 */ /* 0x000fe20000000000 */
[----:B------:R-:W3:Y:S01]  /*a7f0*/  MUFU.TANH R35, R35 ;  /* 0x0000002300237308 */ /* 0x000ee20000002400 */
[----:B----4-:R-:W-:Y:S02]  /*a800*/  FSEL R203, R20, -INF , P1 ;  /* 0xff80000014cb7808 */ /* 0x010fe40000800000 */
[C---:B------:R-:W-:Y:S02]  /*a810*/  ISETP.GT.AND P1, PT, R0.reuse, 0x20, PT ;  /* 0x000000200000780c */ /* 0x040fe40003f24270 */
[----:B------:R-:W-:Y:S02]  /*a820*/  FMNMX.FTZ R4, R197, R4, !PT ;  /* 0x00000004c5047209 */ /* 0x000fe40007810000 */
[----:B------:R-:W-:Y:S02]  /*a830*/  ISETP.GT.AND P0, PT, R0, 0x21, PT ;  /* 0x000000210000780c */ /* 0x000fe40003f04270 */
[----:B------:R-:W-:Y:S01]  /*a840*/  FMNMX.FTZ R3, R195, R3, !PT ;  /* 0x00000003c3037209 */ /* 0x000fe20007810000 */
[----:B------:R-:W4:Y:S01]  /*a850*/  MUFU.TANH R36, R36 ;  /* 0x0000002400247308 */ /* 0x000f220000002400 */
[----:B------:R-:W-:Y:S02]  /*a860*/  FMNMX.FTZ R4, R198, R4, !PT ;  /* 0x00000004c6047209 */ /* 0x000fe40007810000 */
[----:B------:R-:W-:Y:S02]  /*a870*/  FSEL R204, R22, -INF , P1 ;  /* 0xff80000016cc7808 */ /* 0x000fe40000800000 */
[C---:B------:R-:W-:Y:S02]  /*a880*/  ISETP.GT.AND P1, PT, R2.reuse, 0x28, PT ;  /* 0x000000280200780c */ /* 0x040fe40003f24270 */
[----:B-1----:R-:W-:Y:S02]  /*a890*/  FSEL R200, R23, -INF , P0 ;  /* 0xff80000017c87808 */ /* 0x002fe40000000000 */
[----:B------:R-:W-:Y:S01]  /*a8a0*/  ISETP.GT.AND P0, PT, R2, 0x29, PT ;  /* 0x000000290200780c */ /* 0x000fe20003f04270 */
[----:B------:R-:W1:Y:S01]  /*a8b0*/  MUFU.TANH R37, R37 ;  /* 0x0000002500257308 */ /* 0x000e620000002400 */
[----:B------:R-:W-:Y:S02]  /*a8c0*/  FMNMX.FTZ R3, R196, R3, !PT ;  /* 0x00000003c4037209 */ /* 0x000fe40007810000 */
[----:B------:R-:W-:Y:S02]  /*a8d0*/  FSEL R205, R24, -INF , P1 ;  /* 0xff80000018cd7808 */ /* 0x000fe40000800000 */
[----:B------:R-:W-:Y:S01]  /*a8e0*/  FSEL R199, R25, -INF , P0 ;  /* 0xff80000019c77808 */ /* 0x000fe20000000000 */
[----:B------:R-:W2:Y:S01]  /*a8f0*/  LDL.LU R24, [R1+0x10] ;  /* 0x0000100001187983 */ /* 0x000ea20000300800 */
[C---:B------:R-:W-:Y:S02]  /*a900*/  ISETP.GT.AND P1, PT, R0.reuse, 0x28, PT ;  /* 0x000000280000780c */ /* 0x040fe40003f24270 */
[----:B------:R-:W-:Y:S01]  /*a910*/  ISETP.GT.AND P0, PT, R0, 0x29, PT ;  /* 0x000000290000780c */ /* 0x000fe20003f04270 */
[----:B------:R-:W1:Y:S01]  /*a920*/  MUFU.TANH R38, R38 ;  /* 0x0000002600267308 */ /* 0x000e620000002400 */
[----:B------:R-:W-:Y:S02]  /*a930*/  FMNMX.FTZ R4, R204, R4, !PT ;  /* 0x00000004cc047209 */ /* 0x000fe40007810000 */
[----:B------:R-:W-:Y:S02]  /*a940*/  FMNMX.FTZ R3, R203, R3, !PT ;  /* 0x00000003cb037209 */ /* 0x000fe40007810000 */
[----:B------:R-:W-:Y:S02]  /*a950*/  FSEL R206, R26, -INF , P1 ;  /* 0xff8000001ace7808 */ /* 0x000fe40000800000 */
[----:B------:R-:W-:Y:S02]  /*a960*/  FSEL R207, R27, -INF , P0 ;  /* 0xff8000001bcf7808 */ /* 0x000fe40000000000 */
[----:B------:R-:W-:Y:S01]  /*a970*/  ISETP.GT.AND P0, PT, R2, 0x31, PT ;  /* 0x000000310200780c */ /* 0x000fe20003f04270 */
[----:B------:R-:W1:Y:S01]  /*a980*/  MUFU.TANH R39, R39 ;  /* 0x0000002700277308 */ /* 0x000e620000002400 */
[----:B------:R-:W-:Y:S02]  /*a990*/  FMNMX.FTZ R4, R200, R4, !PT ;  /* 0x00000004c8047209 */ /* 0x000fe40007810000 */
[----:B------:R-:W-:Y:S02]  /*a9a0*/  ISETP.GT.AND P1, PT, R2, 0x30, PT ;  /* 0x000000300200780c */ /* 0x000fe40003f24270 */
[----:B------:R-:W-:Y:S02]  /*a9b0*/  FMNMX.FTZ R3, R202, R3, !PT ;  /* 0x00000003ca037209 */ /* 0x000fe40007810000 */
[----:B------:R-:W-:Y:S02]  /*a9c0*/  FSEL R29, R29, -INF , P0 ;  /* 0xff8000001d1d7808 */ /* 0x000fe40000000000 */
[----:B------:R-:W-:Y:S01]  /*a9d0*/  FSEL R211, R28, -INF , P1 ;  /* 0xff8000001cd37808 */ /* 0x000fe20000800000 */
[----:B------:R-:W1:Y:S01]  /*a9e0*/  MUFU.TANH R40, R40 ;  /* 0x0000002800287308 */ /* 0x000e620000002400 */
[----:B------:R-:W-:Y:S02]  /*a9f0*/  FMNMX.FTZ R4, R206, R4, !PT ;  /* 0x00000004ce047209 */ /* 0x000fe40007810000 */
[C---:B------:R-:W-:Y:S02]  /*aa00*/  ISETP.GT.AND P1, PT, R0.reuse, 0x30, PT ;  /* 0x000000300000780c */ /* 0x040fe40003f24270 */
[----:B------:R-:W-:Y:S02]  /*aa10*/  ISETP.GT.AND P0, PT, R0, 0x31, PT ;  /* 0x000000310000780c */ /* 0x000fe40003f04270 */
[----:B------:R-:W-:Y:S02]  /*aa20*/  FMNMX.FTZ R3, R205, R3, !PT ;  /* 0x00000003cd037209 */ /* 0x000fe40007810000 */
[----:B------:R-:W-:Y:S01]  /*aa30*/  FSEL R30, R30, -INF , P1 ;  /* 0xff8000001e1e7808 */ /* 0x000fe20000800000 */
[----:B------:R-:W1:Y:S01]  /*aa40*/  MUFU.TANH R42, R42 ;  /* 0x0000002a002a7308 */ /* 0x000e620000002400 */
[----:B------:R-:W-:Y:S02]  /*aa50*/  FSEL R31, R31, -INF , P0 ;  /* 0xff8000001f1f7808 */ /* 0x000fe40000000000 */
[C---:B------:R-:W-:Y:S02]  /*aa60*/  ISETP.GT.AND P1, PT, R2.reuse, 0x38, PT ;  /* 0x000000380200780c */ /* 0x040fe40003f24270 */
[----:B------:R-:W-:Y:S02]  /*aa70*/  ISETP.GT.AND P0, PT, R2, 0x39, PT ;  /* 0x000000390200780c */ /* 0x000fe40003f04270 */
[----:B------:R-:W-:Y:S02]  /*aa80*/  FMNMX.FTZ R4, R207, R4, !PT ;  /* 0x00000004cf047209 */ /* 0x000fe40007810000 */
[----:B------:R-:W-:Y:S01]  /*aa90*/  FMNMX.FTZ R3, R199, R3, !PT ;  /* 0x00000003c7037209 */ /* 0x000fe20007810000 */
[----:B------:R-:W1:Y:S01]  /*aaa0*/  MUFU.TANH R45, R45 ;  /* 0x0000002d002d7308 */ /* 0x000e620000002400 */
[----:B------:R-:W-:Y:S02]  /*aab0*/  FSEL R214, R32, -INF , P1 ;  /* 0xff80000020d67808 */ /* 0x000fe40000800000 */
[----:B---3--:R-:W-:Y:S02]  /*aac0*/  FSEL R213, R33, -INF , P0 ;  /* 0xff80000021d57808 */ /* 0x008fe40000000000 */
[----:B------:R-:W-:Y:S02]  /*aad0*/  FMNMX.FTZ R4, R30, R4, !PT ;  /* 0x000000041e047209 */ /* 0x000fe40007810000 */
[C---:B------:R-:W-:Y:S02]  /*aae0*/  ISETP.GT.AND P1, PT, R0.reuse, 0x38, PT ;  /* 0x000000380000780c */ /* 0x040fe40003f24270 */
[----:B------:R-:W-:Y:S01]  /*aaf0*/  ISETP.GT.AND P0, PT, R0, 0x39, PT ;  /* 0x000000390000780c */ /* 0x000fe20003f04270 */
[----:B------:R-:W3:Y:S01]  /*ab00*/  MUFU.TANH R46, R46 ;  /* 0x0000002e002e7308 */ /* 0x000ee20000002400 */
[----:B------:R-:W-:Y:S02]  /*ab10*/  FMNMX.FTZ R3, R211, R3, !PT ;  /* 0x00000003d3037209 */ /* 0x000fe40007810000 */
[----:B------:R-:W-:Y:S02]  /*ab20*/  FSEL R215, R34, -INF , P1 ;  /* 0xff80000022d77808 */ /* 0x000fe40000800000 */
[C---:B------:R-:W-:Y:S02]  /*ab30*/  ISETP.GT.AND P1, PT, R2.reuse, 0x40, PT ;  /* 0x000000400200780c */ /* 0x040fe40003f24270 */
[----:B------:R-:W-:Y:S02]  /*ab40*/  FSEL R35, R35, -INF , P0 ;  /* 0xff80000023237808 */ /* 0x000fe40000000000 */
[----:B------:R-:W-:Y:S01]  /*ab50*/  FMNMX.FTZ R4, R31, R4, !PT ;  /* 0x000000041f047209 */ /* 0x000fe20007810000 */
[----:B------:R-:W3:Y:S01]  /*ab60*/  MUFU.TANH R44, R44 ;  /* 0x0000002c002c7308 */ /* 0x000ee20000002400 */
[----:B------:R-:W-:Y:S02]  /*ab70*/  ISETP.GT.AND P0, PT, R2, 0x41, PT ;  /* 0x000000410200780c */ /* 0x000fe40003f04270 */
[----:B------:R-:W-:Y:S02]  /*ab80*/  FMNMX.FTZ R3, R29, R3, !PT ;  /* 0x000000031d037209 */ /* 0x000fe40007810000 */
[----:B----4-:R-:W-:Y:S02]  /*ab90*/  FSEL R36, R36, -INF , P1 ;  /* 0xff80000024247808 */ /* 0x010fe40000800000 */
[C---:B------:R-:W-:Y:S02]  /*aba0*/  ISETP.GT.AND P1, PT, R0.reuse, 0x40, PT ;  /* 0x000000400000780c */ /* 0x040fe40003f24270 */
[----:B-1----:R-:W-:Y:S01]  /*abb0*/  FSEL R37, R37, -INF , P0 ;  /* 0xff80000025257808 */ /* 0x002fe20000000000 */
[----:B------:R-:W1:Y:S01]  /*abc0*/  MUFU.TANH R47, R47 ;  /* 0x0000002f002f7308 */ /* 0x000e620000002400 */
[----:B------:R-:W-:Y:S02]  /*abd0*/  ISETP.GT.AND P0, PT, R0, 0x41, PT ;  /* 0x000000410000780c */ /* 0x000fe40003f04270 */
[----:B------:R-:W-:Y:S02]  /*abe0*/  FMNMX.FTZ R4, R215, R4, !PT ;  /* 0x00000004d7047209 */ /* 0x000fe40007810000 */
[----:B------:R-:W-:Y:S02]  /*abf0*/  FMNMX.FTZ R3, R214, R3, !PT ;  /* 0x00000003d6037209 */ /* 0x000fe40007810000 */
[----:B------:R-:W-:Y:S02]  /*ac00*/  FSEL R38, R38, -INF , P1 ;  /* 0xff80000026267808 */ /* 0x000fe40000800000 */
[----:B------:R-:W-:Y:S01]  /*ac10*/  FSEL R39, R39, -INF , P0 ;  /* 0xff80000027277808 */ /* 0x000fe20000000000 */
[----:B------:R-:W4:Y:S01]  /*ac20*/  MUFU.TANH R7, R7 ;  /* 0x0000000700077308 */ /* 0x000f220000002400 */
[----:B------:R-:W-:Y:S02]  /*ac30*/  FMNMX.FTZ R4, R35, R4, !PT ;  /* 0x0000000423047209 */ /* 0x000fe40007810000 */
[C---:B------:R-:W-:Y:S02]  /*ac40*/  ISETP.GT.AND P1, PT, R2.reuse, 0x48, PT ;  /* 0x000000480200780c */ /* 0x040fe40003f24270 */
[----:B------:R-:W-:Y:S02]  /*ac50*/  ISETP.GT.AND P0, PT, R2, 0x49, PT ;  /* 0x000000490200780c */ /* 0x000fe40003f04270 */
[----:B------:R-:W-:Y:S02]  /*ac60*/  FMNMX.FTZ R3, R213, R3, !PT ;  /* 0x00000003d5037209 */ /* 0x000fe40007810000 */
[----:B------:R-:W-:Y:S01]  /*ac70*/  FSEL R16, R40, -INF , P1 ;  /* 0xff80000028107808 */ /* 0x000fe20000800000 */
[----:B------:R-:W1:Y:S01]  /*ac80*/  MUFU.TANH R6, R6 ;  /* 0x0000000600067308 */ /* 0x000e620000002400 */
[----:B------:R-:W-:Y:S02]  /*ac90*/  FSEL R17, R41, -INF , P0 ;  /* 0xff80000029117808 */ /* 0x000fe40000000000 */
[----:B------:R-:W-:Y:S02]  /*aca0*/  ISETP.GT.AND P0, PT, R0, 0x49, PT ;  /* 0x000000490000780c */ /* 0x000fe40003f04270 */
[----:B------:R-:W-:Y:S02]  /*acb0*/  FMNMX.FTZ R4, R38, R4, !PT ;  /* 0x0000000426047209 */ /* 0x000fe40007810000 */
[----:B------:R-:W-:Y:S02]  /*acc0*/  ISETP.GT.AND P1, PT, R0, 0x48, PT ;  /* 0x000000480000780c */ /* 0x000fe40003f24270 */
[----:B------:R-:W-:Y:S01]  /*acd0*/  FMNMX.FTZ R3, R36, R3, !PT ;  /* 0x0000000324037209 */ /* 0x000fe20007810000 */
[----:B------:R-:W1:Y:S01]  /*ace0*/  MUFU.TANH R5, R5 ;  /* 0x0000000500057308 */ /* 0x000e620000002400 */
[----:B------:R-:W-:Y:S02]  /*acf0*/  FSEL R22, R43, -INF , P0 ;  /* 0xff8000002b167808 */ /* 0x000fe40000000000 */
[----:B------:R-:W-:Y:S02]  /*ad00*/  FSEL R19, R42, -INF , P1 ;  /* 0xff8000002a137808 */ /* 0x000fe40000800000 */
[----:B------:R-:W-:Y:S02]  /*ad10*/  ISETP.GT.AND P0, PT, R0, 0x50, PT ;  /* 0x000000500000780c */ /* 0x000fe40003f04270 */
[----:B------:R-:W-:Y:S02]  /*ad20*/  FMNMX.FTZ R4, R39, R4, !PT ;  /* 0x0000000427047209 */ /* 0x000fe40007810000 */
[C---:B------:R-:W-:Y:S01]  /*ad30*/  ISETP.GT.AND P1, PT, R2.reuse, 0x51, PT ;  /* 0x000000510200780c */ /* 0x040fe20003f24270 */
[----:B------:R-:W1:Y:S01]  /*ad40*/  MUFU.TANH R134, R51 ;  /* 0x0000003300867308 */ /* 0x000e620000002400 */
[----:B------:R-:W-:Y:S02]  /*ad50*/  FMNMX.FTZ R3, R37, R3, !PT ;  /* 0x0000000325037209 */ /* 0x000fe40007810000 */
[----:B------:R-:W-:Y:S02]  /*ad60*/  ISETP.GT.AND P2, PT, R2, 0x50, PT ;  /* 0x000000500200780c */ /* 0x000fe40003f44270 */
[----:B------:R-:W-:Y:S02]  /*ad70*/  FSEL R210, R45, -INF , P1 ;  /* 0xff8000002dd27808 */ /* 0x000fe40000800000 */
[----:B---3--:R-:W-:Y:S02]  /*ad80*/  FSEL R23, R46, -INF , P0 ;  /* 0xff8000002e177808 */ /* 0x008fe40000000000 */
[C---:B------:R-:W-:Y:S02]  /*ad90*/  ISETP.GT.AND P0, PT, R2.reuse, 0x59, PT ;  /* 0x000000590200780c */ /* 0x040fe40003f04270 */
[----:B------:R-:W-:Y:S02]  /*ada0*/  ISETP.GT.AND P1, PT, R2, 0x58, PT ;  /* 0x000000580200780c */ /* 0x000fe40003f24270 */
[----:B------:R-:W-:Y:S02]  /*adb0*/  FMNMX.FTZ R2, R19, R4, !PT ;  /* 0x0000000413027209 */ /* 0x000fe40007810000 */
[----:B------:R-:W-:Y:S02]  /*adc0*/  FMNMX.FTZ R3, R16, R3, !PT ;  /* 0x0000000310037209 */ /* 0x000fe40007810000 */
[----:B------:R-:W-:Y:S02]  /*add0*/  FSEL R212, R44, -INF , P2 ;  /* 0xff8000002cd47808 */ /* 0x000fe40001000000 */
[----:B------:R-:W-:Y:S02]  /*ade0*/  ISETP.GT.AND P2, PT, R0, 0x51, PT ;  /* 0x000000510000780c */ /* 0x000fe40003f44270 */
[----:B------:R-:W-:Y:S02]  /*adf0*/  FMNMX.FTZ R2, R22, R2, !PT ;  /* 0x0000000216027209 */ /* 0x000fe40007810000 */
[----:B------:R-:W-:Y:S02]  /*ae00*/  FMNMX.FTZ R3, R17, R3, !PT ;  /* 0x0000000311037209 */ /* 0x000fe40007810000 */
[----:B-1----:R-:W-:Y:S02]  /*ae10*/  FSEL R21, R47, -INF , P2 ;  /* 0xff8000002f157808 */ /* 0x002fe40001000000 */
[----:B------:R-:W-:Y:S02]  /*ae20*/  FMNMX.FTZ R2, R23, R2, !PT ;  /* 0x0000000217027209 */ /* 0x000fe40007810000 */
[----:B----4-:R-:W-:Y:S02]  /*ae30*/  FSEL R209, R7, -INF , P1 ;  /* 0xff80000007d17808 */ /* 0x010fe40000800000 */
[----:B------:R-:W-:Y:S02]  /*ae40*/  ISETP.GT.AND P1, PT, R0, 0x58, PT ;  /* 0x000000580000780c */ /* 0x000fe40003f24270 */
[----:B------:R-:W-:Y:S02]  /*ae50*/  FMNMX.FTZ R3, R212, R3, !PT ;  /* 0x00000003d4037209 */ /* 0x000fe40007810000 */
[----:B------:R-:W-:Y:S02]  /*ae60*/  FSEL R208, R6, -INF , P0 ;  /* 0xff80000006d07808 */ /* 0x000fe40000000000 */
[----:B------:R-:W-:Y:S02]  /*ae70*/  ISETP.GT.AND P0, PT, R0, 0x59, PT ;  /* 0x000000590000780c */ /* 0x000fe40003f04270 */
[----:B------:R-:W-:Y:S02]  /*ae80*/  FMNMX.FTZ R0, R21, R2, !PT ;  /* 0x0000000215007209 */ /* 0x000fe40007810000 */
[----:B------:R-:W-:Y:S02]  /*ae90*/  FSEL R20, R5, -INF , P1 ;  /* 0xff80000005147808 */ /* 0x000fe40000800000 */
[----:B------:R-:W-:Y:S02]  /*aea0*/  FMNMX.FTZ R3, R210, R3, !PT ;  /* 0x00000003d2037209 */ /* 0x000fe40007810000 */
[----:B------:R-:W-:Y:S02]  /*aeb0*/  FSEL R134, R134, -INF , P0 ;  /* 0xff80000086867808 */ /* 0x000fe40000000000 */
[----:B------:R-:W-:Y:S02]  /*aec0*/  FMNMX.FTZ R0, R20, R0, !PT ;  /* 0x0000000014007209 */ /* 0x000fe40007810000 */
[----:B------:R-:W-:Y:S02]  /*aed0*/  FMNMX.FTZ R3, R209, R3, !PT ;  /* 0x00000003d1037209 */ /* 0x000fe40007810000 */
[----:B------:R-:W-:Y:S02]  /*aee0*/  FMNMX.FTZ R0, R134, R0, !PT ;  /* 0x0000000086007209 */ /* 0x000fe40007810000 */
[----:B------:R-:W-:Y:S02]  /*aef0*/  FMNMX.FTZ R3, R208, R3, !PT ;  /* 0x00000003d0037209 */ /* 0x000fe40007810000 */
[C---:B------:R-:W-:Y:S01]  /*af00*/  ISETP.GT.AND P2, PT, R201.reuse, R252, PT ;  /* 0x000000fcc900720c */ /* 0x040fe20003f44270 */
[----:B------:R-:W1:Y:S01]  /*af10*/  SHFL.BFLY PT, R2, R0, 0x2, 0x1f ;  /* 0x0c401f0000027f89 */ /* 0x000e6200000e0000 */
[----:B------:R-:W-:Y:S07]  /*af20*/  IADD3 R252, R201, -0x1, RZ ;  /* 0xffffffffc9fc7810 */ /* 0x000fee0007ffe0ff */
[----:B------:R-:W3:Y:S04]  /*af30*/  SHFL.BFLY PT, R133, R3, 0x2, 0x1f ;  /* 0x0c401f0003857f89 */ /* 0x000ee800000e0000 */
[----:B------:R-:W-:Y:S02]  /*af40*/  @P2 SHF.R.S32.HI R6, RZ, 0x1f, R252 ;  /* 0x0000001fff062819 */ /* 0x000fe400000114fc */
[----:B------:R-:W-:Y:S03]  /*af50*/  @P2 MOV R7, R138 ;  /* 0x0000008a00072202 */ /* 0x000fe60000000f00 */
[----:B------:R-:W-:Y:S01]  /*af60*/  @P2 IMAD R6, R6, c[0x0][0x1e0], RZ ;  /* 0x0000780006062a24 */ /* 0x000fe200078e02ff */
[----:B-1----:R-:W-:Y:S02]  /*af70*/  FMNMX.FTZ R0, R0, R2, !PT ;  /* 0x0000000200007209 */ /* 0x002fe40007810000 */
[----:B---3--:R-:W-:Y:S03]  /*af80*/  FMNMX.FTZ R133, R3, R133, !PT ;  /* 0x0000008503857209 */ /* 0x008fe60007810000 */
[----:B------:R-:W1:Y:S08]  /*af90*/  SHFL.BFLY PT, R3, R0, 0x1, 0x1f ;  /* 0x0c201f0000037f89 */ /* 0x000e7000000e0000 */
[----:B------:R-:W3:Y:S01]  /*afa0*/  SHFL.BFLY PT, R4, R133, 0x1, 0x1f ;  /* 0x0c201f0085047f89 */ /* 0x000ee200000e0000 */
[----:B-1----:R-:W-:Y:S04]  /*afb0*/  FMNMX.FTZ R132, R0, R3, !PT ;  /* 0x0000000300847209 */ /* 0x002fe80007810000 */
[C---:B------:R-:W-:Y:S04]  /*afc0*/  FSETP.NEU.FTZ.AND P0, PT, R132.reuse, -INF , PT ;  /* 0xff8000008400780b */ /* 0x040fe80003f1d000 */
[----:B------:R-:W-:Y:S02]  /*afd0*/  FSEL R0, R132, RZ, P0 ;  /* 0x000000ff84007208 */ /* 0x000fe40000000000 */
[----:B---3--:R-:W-:Y:S01]  /*afe0*/  FMNMX.FTZ R133, R133, R4, !PT ;  /* 0x0000000485857209 */ /* 0x008fe20007810000 */
[----:B------:R-:W-:Y:S03]  /*aff0*/  @P2 IMAD.WIDE.U32 R4, R252, c[0x0][0x1e0], RZ ;  /* 0x00007800fc042a25 */ /* 0x000fe600078e00ff */
[C---:B------:R-:W-:Y:S01]  /*b000*/  FSETP.NEU.FTZ.AND P1, PT, R133.reuse, -INF , PT ;  /* 0xff8000008500780b */ /* 0x040fe20003f3d000 */
[----:B------:R-:W-:Y:S02]  /*b010*/  FADD.FTZ R3, -R0, R136 ;  /* 0x0000008800037221 */ /* 0x000fe40000010100 */
[----:B------:R-:W-:Y:S01]  /*b020*/  @P2 IMAD R0, R252, c[0x0][0x1e4], R6 ;  /* 0x00007900fc002a24 */ /* 0x000fe200078e0206 */
[----:B--2---:R-:W-:Y:S01]  /*b030*/  @P2 MOV R6, R188 ;  /* 0x000000bc00062202 */ /* 0x004fe20000000f00 */
[----:B------:R-:W-:Y:S01]  /*b040*/  FMUL.FTZ R188, R132, c[0x0][0x2d0] ;  /* 0x0000b40084bc7a20 */ /* 0x000fe20000410000 */
[----:B------:R-:W-:Y:S02]  /*b050*/  FSEL R2, R133, RZ, P1 ;  /* 0x000000ff85027208 */ /* 0x000fe40000800000 */
[----:B------:R-:W-:Y:S01]  /*b060*/  @P2 IADD3 R0, R5, R0, RZ ;  /* 0x0000000005002210 */ /* 0x000fe20007ffe0ff */
[----:B------:R-:W-:Y:S01]  /*b070*/  @P2 IMAD.WIDE.U32 R6, R4, 0x60, R6 ;  /* 0x0000006004062825 */ /* 0x000fe200078e0006 */
[----:B------:R-:W-:Y:S03]  /*b080*/  FSEL R188, R188, RZ, P0 ;  /* 0x000000ffbcbc7208 */ /* 0x000fe60000000000 */
[----:B------:R-:W-:Y:S02]  /*b090*/  @P2 IMAD R0, R0, 0x60, RZ ;  /* 0x0000006000002824 */ /* 0x000fe400078e02ff */
[----:B------:R-:W-:Y:S02]  /*b0a0*/  FADD.FTZ R2, -R2, R135 ;  /* 0x0000008702027221 */ /* 0x000fe40000010100 */
[----:B------:R-:W-:Y:S01]  /*b0b0*/  FMUL.FTZ R135, R133, c[0x0][0x2d0] ;  /* 0x0000b40085877a20 */ /* 0x000fe20000410000 */
[----:B------:R-:W-:Y:S04]  /*b0c0*/  @P2 IADD3 R0, R7, R0, RZ ;  /* 0x0000000007002210 */ /* 0x000fe80007ffe0ff */
[C---:B------:R-:W-:Y:S02]  /*b0d0*/  @P2 SHF.L.U64.HI R0, R6.reuse, 0x1, R0 ;  /* 0x0000000106002819 */ /* 0x040fe40000010200 */
[----:B------:R-:W-:Y:S02]  /*b0e0*/  @P2 SHF.L.U32 R6, R6, 0x1, RZ ;  /* 0x0000000106062819 */ /* 0x000fe400000006ff */
[----:B------:R-:W-:Y:S02]  /*b0f0*/  FSEL R135, R135, RZ, P1 ;  /* 0x000000ff87877208 */ /* 0x000fe40000800000 */
[C---:B------:R-:W-:Y:S02]  /*b100*/  @P2 IADD3 R4, P3, R6.reuse, c[0x0][0x1c8], RZ ;  /* 0x0000720006042a10 */ /* 0x040fe40007f7e0ff */
[----:B------:R-:W-:Y:S01]  /*b110*/  @P2 IADD3 R8, P4, R6, 0x80, RZ ;  /* 0x0000008006082810 */ /* 0x000fe20007f9e0ff */
[--C-:B------:R-:W-:Y:S01]  /*b120*/  FFMA.FTZ R15, R15, c[0x0][0x2d0], -R135.reuse ;  /* 0x0000b4000f0f7a23 */ /* 0x100fe20000010887 */
[----:B------:R-:W-:Y:S02]  /*b130*/  @P2 IADD3.X R5, R0, c[0x0][0x1cc], RZ, P3, !PT ;  /* 0x0000730000052a10 */ /* 0x000fe40001ffe4ff */
[----:B------:R-:W-:Y:S03]  /*b140*/  @P2 IADD3 R8, P3, R8, c[0x0][0x1c8], RZ ;  /* 0x0000720008082a10 */ /* 0x000fe60007f7e0ff */
[----:B------:R1:W-:Y:S01]  /*b150*/  @P2 LDGSTS.E.BYPASS.LTC128B.128 [R251+0xc100], [R4.64], !P5 ;  /* 0x0c10000004fb2fae */ /* 0x0003e2000e901d46 */
[--C-:B------:R-:W-:Y:S02]  /*b160*/  @P2 IADD3.X R9, RZ, c[0x0][0x1cc], R0.reuse, P3, P4 ;  /* 0x00007300ff092a10 */ /* 0x100fe40001fe8400 */
[----:B------:R-:W-:Y:S11]  /*b170*/  LOP3.LUT P4, RZ, R220, 0x2, RZ, 0xc0, !PT ;  /* 0x00000002dcff7812 */ /* 0x000ff6000788c0ff */
[----:B------:R-:W-:Y:S02]  /*b180*/  @!UPT UIADD3 URZ, URZ, URZ, URZ ;  /* 0x0000003f3f3ff290 */ /* 0x000fe4000fffe03f */
[----:B------:R2:W-:Y:S02]  /*b190*/  @P2 LDGSTS.E.BYPASS.LTC128B.128 [R251+0xf100], [R8.64], !P4 ;  /* 0x0f10000008fb2fae */ /* 0x0005e4000e101d46 */
[----:B--2---:R-:W-:Y:S04]  /*b1a0*/  @P2 IADD3 R8, P4, R6, 0x100, RZ ;  /* 0x0000010006082810 */ /* 0x004fe80007f9e0ff */
[----:B------:R-:W-:Y:S04]  /*b1b0*/  @P2 IADD3 R8, P3, R8, c[0x0][0x1c8], RZ ;  /* 0x0000720008082a10 */ /* 0x000fe80007f7e0ff */
[--C-:B------:R-:W-:Y:S02]  /*b1c0*/  @P2 IADD3.X R9, RZ, c[0x0][0x1cc], R0.reuse, P3, P4 ;  /* 0x00007300ff092a10 */ /* 0x100fe40001fe8400 */
[----:B------:R-:W-:Y:S11]  /*b1d0*/  LOP3.LUT P4, RZ, R220, 0x1, RZ, 0xc0, !PT ;  /* 0x00000001dcff7812 */ /* 0x000ff6000788c0ff */
[----:B------:R-:W-:Y:S02]  /*b1e0*/  @!UPT UIADD3 URZ, URZ, URZ, URZ ;  /* 0x0000003f3f3ff290 */ /* 0x000fe4000fffe03f */
[----:B------:R2:W-:Y:S01]  /*b1f0*/  @P2 LDGSTS.E.BYPASS.LTC128B.128 [R251+0x12100], [R8.64], !P4 ;  /* 0x1210000008fb2fae */ /* 0x0005e2000e101d46 */
[----:B------:R-:W-:Y:S04]  /*b200*/  @P2 IADD3 R6, P4, R6, 0x180, RZ ;  /* 0x0000018006062810 */ /* 0x000fe80007f9e0ff */
[----:B------:R-:W-:Y:S04]  /*b210*/  @P2 IADD3 R6, P3, R6, c[0x0][0x1c8], RZ ;  /* 0x0000720006062a10 */ /* 0x000fe80007f7e0ff */
[----:B------:R-:W-:Y:S01]  /*b220*/  @P2 IADD3.X R7, RZ, c[0x0][0x1cc], R0, P3, P4 ;  /* 0x00007300ff072a10 */ /* 0x000fe20001fe8400 */
[--C-:B------:R-:W-:Y:S01]  /*b230*/  FFMA.FTZ R0, R11, c[0x0][0x2d0], -R135.reuse ;  /* 0x0000b4000b007a23 */ /* 0x100fe20000010887 */
[----:B------:R-:W-:Y:S03]  /*b240*/  LOP3.LUT P4, RZ, R220, 0x1, RZ, 0xc0, !PT ;  /* 0x00000001dcff7812 */ /* 0x000fe6000788c0ff */
[----:B------:R3:W-:Y:S01]  /*b250*/  MUFU.EX2 R136, R0 ;  /* 0x0000000000887308 */ /* 0x0007e20000000800 */
[----:B------:R4:W-:Y:S01]  /*b260*/  @P2 LDGSTS.E.BYPASS.LTC128B.128 [R251+0x15100], [R6.64], !P6 ;  /* 0x1510000006fb2fae */ /* 0x0009e2000f101d46 */
[--C-:B---3--:R-:W-:Y:S08]  /*b270*/  FFMA.FTZ R0, R10, c[0x0][0x2d0], -R188.reuse ;  /* 0x0000b4000a007a23 */ /* 0x108ff000000108bc */
[----:B------:R3:W-:Y:S01]  /*b280*/  MUFU.EX2 R138, R0 ;  /* 0x00000000008a7308 */ /* 0x0007e20000000800 */
[----:B----4-:R-:W-:Y:S02]  /*b290*/  @P2 MOV R6, c[0x0][0x1e0] ;  /* 0x0000780000062a02 */ /* 0x010fe40000000f00 */
[----:B------:R-:W-:Y:S04]  /*b2a0*/  @P2 MOV R7, 0x6 ;  /* 0x0000000600072802 */ /* 0x000fe80000000f00 */
[C---:B------:R-:W-:Y:S02]  /*b2b0*/  @P2 SHF.L.U64.HI R7, R6.reuse, R7, c[0x0][0x1e4] ;  /* 0x0000790006072619 */ /* 0x040fe40000010207 */
[----:B------:R-:W-:Y:S04]  /*b2c0*/  @P2 SHF.L.U32 R6, R6, 0x6, RZ ;  /* 0x0000000606062819 */ /* 0x000fe800000006ff */
[----:B-1----:R-:W-:Y:S04]  /*b2d0*/  @P2 IADD3 R4, P3, R4, R6, RZ ;  /* 0x0000000604042210 */ /* 0x002fe80007f7e0ff */
[C---:B------:R-:W-:Y:S02]  /*b2e0*/  @P2 IADD3.X R5, R7.reuse, R5, RZ, P3, !PT ;  /* 0x0000000507052210 */ /* 0x040fe40001ffe4ff */
[----:B------:R-:W-:Y:S02]  /*b2f0*/  LOP3.LUT P3, RZ, R220, 0x2, RZ, 0xc0, !PT ;  /* 0x00000002dcff7812 */ /* 0x000fe4000786c0ff */
[----:B------:R-:W4:Y:S01]  /*b300*/  LDL.LU R220, [R1+0x84] ;  /* 0x0000840001dc7983 */ /* 0x000f220000300800 */
[----:B------:R-:W-:Y:S01]  /*b310*/  @P2 IADD3 R6, P0, R6, R4, RZ ;  /* 0x0000000406062210 */ /* 0x000fe20007f1e0ff */
[--C-:B---3--:R-:W-:Y:S02]  /*b320*/  FFMA.FTZ R0, R12, c[0x0][0x2d0], -R135.reuse ;  /* 0x0000b4000c007a23 */ /* 0x108fe40000010887 */
[----:B------:R1:W-:Y:S01]  /*b330*/  @P2 LDGSTS.E.BYPASS.LTC128B.128 [R251+0xd100], [R4.64], !P5 ;  /* 0x0d10000004fb2fae */ /* 0x0003e2000e901d46 */
[----:B------:R-:W-:Y:S01]  /*b340*/  @P2 IADD3.X R7, R7, R5, RZ, P0, !PT ;  /* 0x0000000507072210 */ /* 0x000fe200007fe4ff */
[----:B------:R3:W-:Y:S06]  /*b350*/  MUFU.EX2 R137, R0 ;  /* 0x0000000000897308 */ /* 0x0007ec0000000800 */
[----:B------:R1:W-:Y:S08]  /*b360*/  @P2 LDGSTS.E.BYPASS.LTC128B.128 [R251+0x10100], [R4.64+0x80], !P3 ;  /* 0x1010008004fb2fae */ /* 0x0003f0000d901d46 */
[----:B------:R1:W-:Y:S08]  /*b370*/  @P2 LDGSTS.E.BYPASS.LTC128B.128 [R251+0x13100], [R4.64+0x100], !P4 ;  /* 0x1310010004fb2fae */ /* 0x0003f0000e101d46 */
[----:B------:R1:W-:Y:S01]  /*b380*/  @P2 LDGSTS.E.BYPASS.LTC128B.128 [R251+0x16100], [R4.64+0x180], !P6 ;  /* 0x1610018004fb2fae */ /* 0x0003e2000f101d46 */
[----:B---3--:R-:W-:Y:S02]  /*b390*/  FMUL.FTZ R0, R2, c[0x0][0x2d0] ;  /* 0x0000b40002007a20 */ /* 0x008fe40000410000 */
[----:B------:R-:W-:Y:S05]  /*b3a0*/  FFMA.FTZ R2, R13, c[0x0][0x2d0], -R188 ;  /* 0x0000b4000d027a23 */ /* 0x000fea00000108bc */
[----:B------:R3:W-:Y:S01]  /*b3b0*/  @P2 LDGSTS.E.BYPASS.LTC128B.128 [R251+0xe100], [R6.64], !P5 ;  /* 0x0e10000006fb2fae */ /* 0x0007e2000e901d46 */
[----:B------:R-:W2:Y:S07]  /*b3c0*/  MUFU.EX2 R0, R0 ;  /* 0x0000000000007308 */ /* 0x000eae0000000800 */
[----:B------:R3:W-:Y:S03]  /*b3d0*/  @P2 LDGSTS.E.BYPASS.LTC128B.128 [R251+0x11100], [R6.64+0x80], !P3 ;  /* 0x1110008006fb2fae */ /* 0x0007e6000d901d46 */
[----:B------:R3:W-:Y:S05]  /*b3e0*/  MUFU.EX2 R190, R2 ;  /* 0x0000000200be7308 */ /* 0x0007ea0000000800 */
[----:B------:R3:W-:Y:S08]  /*b3f0*/  @P2 LDGSTS.E.BYPASS.LTC128B.128 [R251+0x14100], [R6.64+0x100], !P4 ;  /* 0x1410010006fb2fae */ /* 0x0007f0000e101d46 */
[----:B------:R3:W-:Y:S01]  /*b400*/  @P2 LDGSTS.E.BYPASS.LTC128B.128 [R251+0x17100], [R6.64+0x180], !P6 ;  /* 0x1710018006fb2fae */ /* 0x0007e2000f101d46 */
[C---:B--2---:R-:W-:Y:S01]  /*b410*/  FMUL.FTZ R8, R0.reuse, R144 ;  /* 0x0000009000087220 */ /* 0x044fe20000410000 */
[----:B------:R-:W-:Y:S01]  /*b420*/  MOV R144, R36 ;  /* 0x0000002400907202 */ /* 0x000fe20000000f00 */
[C---:B------:R-:W-:Y:S02]  /*b430*/  FMUL.FTZ R36, R0.reuse, R172 ;  /* 0x000000ac00247220 */ /* 0x040fe40000410000 */
[C---:B-1----:R-:W-:Y:S01]  /*b440*/  FMUL.FTZ R4, R0.reuse, R140 ;  /* 0x0000008c00047220 */ /* 0x042fe20000410000 */
[----:B------:R-:W-:Y:S01]  /*b450*/  MOV R140, R29 ;  /* 0x0000001d008c7202 */ /* 0x000fe20000000f00 */
[C---:B------:R-:W-:Y:S01]  /*b460*/  FMUL.FTZ R5, R0.reuse, R141 ;  /* 0x0000008d00057220 */ /* 0x040fe20000410000 */
[----:B------:R-:W2:Y:S01]  /*b470*/  LDL.LU R172, [R1+0x14] ;  /* 0x0000140001ac7983 */ /* 0x000ea20000300800 */
[----:B------:R-:W-:Y:S01]  /*b480*/  FMUL.FTZ R9, R0, R145 ;  /* 0x0000009100097220 */ /* 0x000fe20000410000 */
[----:B------:R-:W-:Y:S01]  /*b490*/  MOV R141, R38 ;  /* 0x00000026008d7202 */ /* 0x000fe20000000f00 */
[----:B---3--:R-:W-:Y:S01]  /*b4a0*/  FFMA.FTZ R2, R14, c[0x0][0x2d0], -R135 ;  /* 0x0000b4000e027a23 */ /* 0x008fe20000010887 */
[----:B------:R-:W-:Y:S01]  /*b4b0*/  MUFU.EX2 R145, R15 ;  /* 0x0000000f00917308 */ /* 0x000fe20000000800 */
        /* <DEDUP_REMOVED lines=8> */
[C---:B------:R-:W-:Y:S01]  /*b540*/  FMUL.FTZ R20, R0.reuse, R156 ;  /* 0x0000009c00147220 */ /* 0x040fe20000410000 */
[----:B------:R1:W-:Y:S01]  /*b550*/  MUFU.EX2 R189, R2 ;  /* 0x0000000200bd7308 */ /* 0x0003e20000000800 */
        /* <DEDUP_REMOVED lines=15> */
[----:B------:R-:W0:Y:S01]  /*b650*/  LDGDEPBAR ;  /* 0x00000000000079af */ /* 0x000e220000000000 */
        /* <DEDUP_REMOVED lines=8> */
[----:B-1----:R-:W-:Y:S01]  /*b6e0*/  FMUL.FTZ R2, R3, c[0x0][0x2d0] ;  /* 0x0000b40003027a20 */ /* 0x002fe20000410000 */
[----:B------:R-:W-:Y:S01]  /*b6f0*/  MOV R180, R165 ;  /* 0x000000a500b47202 */ /* 0x000fe20000000f00 */
[C---:B------:R-:W-:Y:S01]  /*b700*/  FFMA.FTZ R3, R0.reuse, R24, R136 ;  /* 0x0000001800037223 */ /* 0x040fe20000010088 */
[C---:B------:R-:W-:Y:S01]  /*b710*/  F2FP.BF16.PACK_AB R136, R137.reuse, R136 ;  /* 0x000000888988723e */ /* 0x040fe200000010ff */
[C---:B------:R-:W-:Y:S01]  /*b720*/  FMUL.FTZ R24, R0.reuse, R160 ;  /* 0x000000a000187220 */ /* 0x040fe20000410000 */
[----:B------:R-:W-:Y:S01]  /*b730*/  MOV R160, R22 ;  /* 0x0000001600a07202 */ /* 0x000fe20000000f00 */
[----:B------:R-:W1:Y:S01]  /*b740*/  MUFU.EX2 R2, R2 ;  /* 0x0000000200027308 */ /* 0x000e620000000800 */
        /* <DEDUP_REMOVED lines=44> */
[C---:B-1----:R-:W-:Y:S01]  /*ba10*/  FMUL.FTZ R35, R2.reuse, R171 ;  /* 0x000000ab02237220 */ /* 0x042fe20000410000 */
[----:B------:R-:W-:Y:S01]  /*ba20*/  MOV R171, R144 ;  /* 0x0000009000ab7202 */ /* 0x000fe20000000f00 */
[C---:B------:R-:W-:Y:S01]  /*ba30*/  FMUL.FTZ R6, R2.reuse, R142 ;  /* 0x0000008e02067220 */ /* 0x040fe20000410000 */
[----:B------:R1:W-:Y:S01]  /*ba40*/  MUFU.EX2 R144, R0 ;  /* 0x0000000000907308 */ /* 0x0003e20000000800 */
[C---:B------:R-:W-:Y:S02]  /*ba50*/  FMUL.FTZ R7, R2.reuse, R143 ;  /* 0x0000008f02077220 */ /* 0x040fe40000410000 */
[C---:B------:R-:W-:Y:S01]  /*ba60*/  FMUL.FTZ R42, R2.reuse, R178 ;  /* 0x000000b2022a7220 */ /* 0x040fe20000410000 */
[----:B------:R-:W-:Y:S01]  /*ba70*/  MOV R178, R140 ;  /* 0x0000008c00b27202 */ /* 0x000fe20000000f00 */
[C---:B------:R-:W-:Y:S01]  /*ba80*/  FMUL.FTZ R11, R2.reuse, R147 ;  /* 0x00000093020b7220 */ /* 0x040fe20000410000 */
[----:B------:R-:W3:Y:S01]  /*ba90*/  LDSM.16.MT88.4 R140, [R217] ;  /* 0x00000000d98c783b */ /* 0x000ee20000004200 */
[C---:B------:R-:W-:Y:S02]  /*baa0*/  FMUL.FTZ R43, R2.reuse, R179 ;  /* 0x000000b3022b7220 */ /* 0x040fe40000410000 */
[C---:B------:R-:W-:Y:S02]  /*bab0*/  FMUL.FTZ R50, R2.reuse, R186 ;  /* 0x000000ba02327220 */ /* 0x040fe40000410000 */
[C---:B------:R-:W-:Y:S02]  /*bac0*/  FMUL.FTZ R51, R2.reuse, R187 ;  /* 0x000000bb02337220 */ /* 0x040fe40000410000 */
[----:B------:R-:W-:Y:S02]  /*bad0*/  FMUL.FTZ R10, R2, R146 ;  /* 0x00000092020a7220 */ /* 0x000fe40000410000 */
[----:B------:R-:W-:Y:S01]  /*bae0*/  FADD.FTZ R146, R137, R3 ;  /* 0x0000000389927221 */ /* 0x000fe20000010000 */
[----:B------:R-:W-:Y:S01]  /*baf0*/  F2FP.BF16.PACK_AB R137, R190, R138 ;  /* 0x0000008abe89723e */ /* 0x000fe200000010ff */
        /* <DEDUP_REMOVED lines=63> */
[----:B------:R-:W-:Y:S02]  /*bef0*/  FFMA.FTZ R3, R197, c[0x0][0x2d0], -R188 ;  /* 0x0000b400c5037a23 */ /* 0x000fe400000108bc */
[----:B------:R1:W-:Y:S01]  /*bf00*/  MUFU.EX2 R150, R0 ;  /* 0x0000000000967308 */ /* 0x0003e20000000800 */
[--C-:B------:R-:W-:Y:S09]  /*bf10*/  FFMA.FTZ R191, R212, c[0x0][0x2d0], -R135.reuse ;  /* 0x0000b400d4bf7a23 */ /* 0x100ff20000010887 */
[----:B------:R-:W-:Y:S01]  /*bf20*/  MUFU.EX2 R191, R191 ;  /* 0x000000bf00bf7308 */ /* 0x000fe20000000800 */
[--C-:B-1----:R-:W-:Y:S02]  /*bf30*/  FFMA.FTZ R0, R192, c[0x0][0x2d0], -R135.reuse ;  /* 0x0000b400c0007a23 */ /* 0x102fe40000010887 */
[--C-:B------:R-:W-:Y:S07]  /*bf40*/  FFMA.FTZ R192, R210, c[0x0][0x2d0], -R135.reuse ;  /* 0x0000b400d2c07a23 */ /* 0x100fee0000010887 */
[----:B------:R1:W-:Y:S01]  /*bf50*/  MUFU.EX2 R149, R0 ;  /* 0x0000000000957308 */ /* 0x0003e20000000800 */
[----:B--2---:R-:W-:Y:S01]  /*bf60*/  FFMA.FTZ R2, R2, R172, R138 ;  /* 0x000000ac02027223 */ /* 0x004fe2000001008a */
[----:B------:R-:W-:Y:S02]  /*bf70*/  F2FP.BF16.PACK_AB R138, R145, R189 ;  /* 0x000000bd918a723e */ /* 0x000fe400000010ff */
[----:B------:R-:W-:Y:S01]  /*bf80*/  MOV R172, R156 ;  /* 0x0000009c00ac7202 */ /* 0x000fe20000000f00 */
[----:B------:R-:W-:Y:S05]  /*bf90*/  FADD.FTZ R2, R190, R2 ;  /* 0x00000002be027221 */ /* 0x000fea0000010000 */
[----:B------:R2:W-:Y:S01]  /*bfa0*/  MUFU.EX2 R156, R3 ;  /* 0x00000003009c7308 */ /* 0x0005e20000000800 */
[C---:B---3--:R-:W-:Y:S05]  /*bfb0*/  HMMA.16816.F32.BF16 R4, R136.reuse, R140, R4 ;  /* 0x0000008c8804723c */ /* 0x048fea0000041804 */
[----:B------:R-:W-:Y:S02]  /*bfc0*/  FADD.FTZ R2, R144, R2 ;  /* 0x0000000290027221 */ /* 0x000fe40000010000 */
[--C-:B------:R-:W-:Y:S01]  /*bfd0*/  FFMA.FTZ R190, R172, c[0x0][0x2d0], -R188.reuse ;  /* 0x0000b400acbe7a23 */ /* 0x100fe200000108bc */
[C---:B------:R-:W-:Y:S01]  /*bfe0*/  HMMA.16816.F32.BF16 R8, R136.reuse, R142, R8 ;  /* 0x0000008e8808723c */ /* 0x040fe20000041808 */
[----:B------:R-:W3:Y:S01]  /*bff0*/  LDSM.16.MT88.4 R140, [R218] ;  /* 0x00000000da8c783b */ /* 0x000ee20000004200 */
[----:B------:R-:W-:Y:S02]  /*c000*/  MUFU.EX2 R192, R192 ;  /* 0x000000c000c07308 */ /* 0x000fe40000000800 */
[----:B-1----:R-:W-:Y:S02]  /*c010*/  FFMA.FTZ R0, R193, c[0x0][0x2d0], -R188 ;  /* 0x0000b400c1007a23 */ /* 0x002fe400000108bc */
[----:B------:R-:W-:Y:S02]  /*c020*/  FADD.FTZ R2, R152, R2 ;  /* 0x0000000298027221 */ /* 0x000fe40000010000 */
[--C-:B------:R-:W-:Y:S04]  /*c030*/  FFMA.FTZ R152, R185, c[0x0][0x2d0], -R135.reuse ;  /* 0x0000b400b9987a23 */ /* 0x100fe80000010887 */
[----:B------:R1:W1:Y:S01]  /*c040*/  MUFU.EX2 R148, R0 ;  /* 0x0000000000947308 */ /* 0x0002620000000800 */
[--C-:B--2---:R-:W-:Y:S09]  /*c050*/  FFMA.FTZ R3, R206, c[0x0][0x2d0], -R188.reuse ;  /* 0x0000b400ce037a23 */ /* 0x104ff200000108bc */
[----:B------:R2:W-:Y:S10]  /*c060*/  MUFU.EX2 R161, R3 ;  /* 0x0000000300a17308 */ /* 0x0005f40000000800 */
[----:B------:R-:W-:Y:S01]  /*c070*/  MUFU.EX2 R190, R190 ;  /* 0x000000be00be7308 */ /* 0x000fe20000000800 */
[----:B-1----:R-:W-:Y:S01]  /*c080*/  FFMA.FTZ R0, R194, c[0x0][0x2d0], -R188 ;  /* 0x0000b400c2007a23 */ /* 0x002fe200000108bc */
[C---:B---3--:R-:W-:Y:S08]  /*c090*/  HMMA.16816.F32.BF16 R12, R136.reuse, R140, R12 ;  /* 0x0000008c880c723c */ /* 0x048ff0000004180c */
[----:B------:R1:W-:Y:S01]  /*c0a0*/  MUFU.EX2 R153, R0 ;  /* 0x0000000000997308 */ /* 0x0003e20000000800 */
[----:B--2---:R-:W-:Y:S03]  /*c0b0*/  FADD.FTZ R3, R148, R2 ;  /* 0x0000000294037221 */ /* 0x004fe60000010000 */
[--C-:B------:R-:W-:Y:S01]  /*c0c0*/  FFMA.FTZ R2, R178, c[0x0][0x2d0], -R135.reuse ;  /* 0x0000b400b2027a23 */ /* 0x100fe20000010887 */
[C---:B------:R-:W-:Y:S01]  /*c0d0*/  HMMA.16816.F32.BF16 R16, R136.reuse, R142, R16 ;  /* 0x0000008e8810723c */ /* 0x040fe20000041810 */
[----:B------:R-:W2:Y:S04]  /*c0e0*/  LDSM.16.MT88.4 R140, [R221] ;  /* 0x00000000dd8c783b */ /* 0x000ea80000004200 */
[----:B------:R3:W-:Y:S01]  /*c0f0*/  MUFU.EX2 R206, R2 ;  /* 0x0000000200ce7308 */ /* 0x0007e20000000800 */
[--C-:B-1----:R-:W-:Y:S09]  /*c100*/  FFMA.FTZ R0, R195, c[0x0][0x2d0], -R135.reuse ;  /* 0x0000b400c3007a23 */ /* 0x102ff20000010887 */
[----:B------:R1:W1:Y:S01]  /*c110*/  MUFU.EX2 R155, R0 ;  /* 0x00000000009b7308 */ /* 0x0002620000000800 */
[--C-:B---3--:R-:W-:Y:S01]  /*c120*/  FFMA.FTZ R2, R171, c[0x0][0x2d0], -R135.reuse ;  /* 0x0000b400ab027a23 */ /* 0x108fe20000010887 */
[C---:B--2---:R-:W-:Y:S03]  /*c130*/  HMMA.16816.F32.BF16 R20, R136.reuse, R140, R20 ;  /* 0x0000008c8814723c */ /* 0x044fe60000041814 */
[--C-:B-1----:R-:W-:Y:S05]  /*c140*/  FFMA.FTZ R0, R196, c[0x0][0x2d0], -R135.reuse ;  /* 0x0000b400c4007a23 */ /* 0x102fea0000010887 */
[C---:B------:R-:W-:Y:S01]  /*c150*/  HMMA.16816.F32.BF16 R24, R136.reuse, R142, R24 ;  /* 0x0000008e8818723c */ /* 0x040fe20000041818 */
[----:B----4-:R-:W1:Y:S01]  /*c160*/  LDSM.16.MT88.4 R140, [R220] ;  /* 0x00000000dc8c783b */ /* 0x010e620000004200 */
[----:B------:R2:W3:Y:S02]  /*c170*/  MUFU.EX2 R160, R0 ;  /* 0x0000000000a07308 */ /* 0x0004e40000000800 */
[----:B--2---:R-:W-:Y:S08]  /*c180*/  FFMA.FTZ R0, R198, c[0x0][0x2d0], -R188 ;  /* 0x0000b400c6007a23 */ /* 0x004ff000000108bc */
[----:B------:R-:W-:Y:S10]  /*c190*/  MUFU.EX2 R198, R152 ;  /* 0x0000009800c67308 */ /* 0x000ff40000000800 */
[----:B------:R2:W-:Y:S01]  /*c1a0*/  MUFU.EX2 R159, R0 ;  /* 0x00000000009f7308 */ /* 0x0005e20000000800 */
[C---:B-1----:R-:W-:Y:S08]  /*c1b0*/  HMMA.16816.F32.BF16 R28, R136.reuse, R140, R28 ;  /* 0x0000008c881c723c */ /* 0x042ff0000004181c */
[C---:B------:R-:W-:Y:S01]  /*c1c0*/  HMMA.16816.F32.BF16 R32, R136.reuse, R142, R32 ;  /* 0x0000008e8820723c */ /* 0x040fe20000041820 */
[----:B------:R-:W1:Y:S03]  /*c1d0*/  LDSM.16.MT88.4 R140, [R217+0x3000] ;  /* 0x00300000d98c783b */ /* 0x000e660000004200 */
[----:B--2---:R-:W-:Y:S02]  /*c1e0*/  FADD.FTZ R0, R189, R146 ;  /* 0x00000092bd007221 */ /* 0x004fe40000010000 */
[--C-:B------:R-:W-:Y:S02]  /*c1f0*/  FFMA.FTZ R189, R209, c[0x0][0x2d0], -R135.reuse ;  /* 0x0000b400d1bd7a23 */ /* 0x100fe40000010887 */
[----:B------:R-:W-:Y:S02]  /*c200*/  FADD.FTZ R151, R145, R0 ;  /* 0x0000000091977221 */ /* 0x000fe40000010000 */
[----:B------:R-:W-:Y:S02]  /*c210*/  LDSM.16.MT88.4 R144, [R218+0x1000] ;  /* 0x00100000da90783b */ /* 0x000fe40000004200 */
[--C-:B------:R-:W-:Y:S01]  /*c220*/  FFMA.FTZ R0, R203, c[0x0][0x2d0], -R135.reuse ;  /* 0x0000b400cb007a23 */ /* 0x100fe20000010887 */
[----:B------:R-:W-:Y:S10]  /*c230*/  MUFU.EX2 R189, R189 ;  /* 0x000000bd00bd7308 */ /* 0x000ff40000000800 */
[----:B------:R2:W4:Y:S01]  /*c240*/  MUFU.EX2 R158, R0 ;  /* 0x00000000009e7308 */ /* 0x0005220000000800 */
[C---:B-1----:R-:W-:Y:S08]  /*c250*/  HMMA.16816.F32.BF16 R36, R136.reuse, R140, R36 ;  /* 0x0000008c8824723c */ /* 0x042ff00000041824 */
[C---:B------:R-:W-:Y:S01]  /*c260*/  HMMA.16816.F32.BF16 R40, R136.reuse, R142, R40 ;  /* 0x0000008e8828723c */ /* 0x040fe20000041828 */
[----:B------:R-:W1:Y:S03]  /*c270*/  LDSM.16.MT88.4 R140, [R218+0x3000] ;  /* 0x00300000da8c783b */ /* 0x000e660000004200 */
[--C-:B--2---:R-:W-:Y:S04]  /*c280*/  FFMA.FTZ R0, R202, c[0x0][0x2d0], -R135.reuse ;  /* 0x0000b400ca007a23 */ /* 0x104fe80000010887 */
[----:B------:R2:W1:Y:S04]  /*c290*/  MUFU.EX2 R167, R0 ;  /* 0x0000000000a77308 */ /* 0x0004680000000800 */
[--C-:B--2---:R-:W-:Y:S06]  /*c2a0*/  FFMA.FTZ R0, R204, c[0x0][0x2d0], -R188.reuse ;  /* 0x0000b400cc007a23 */ /* 0x104fec00000108bc */
[----:B------:R2:W-:Y:S01]  /*c2b0*/  MUFU.EX2 R157, R0 ;  /* 0x00000000009d7308 */ /* 0x0005e20000000800 */
[C---:B-1----:R-:W-:Y:S08]  /*c2c0*/  HMMA.16816.F32.BF16 R44, R136.reuse, R140, R44 ;  /* 0x0000008c882c723c */ /* 0x042ff0000004182c */
[C---:B------:R-:W-:Y:S01]  /*c2d0*/  HMMA.16816.F32.BF16 R48, R136.reuse, R142, R48 ;  /* 0x0000008e8830723c */ /* 0x040fe20000041830 */
[----:B------:R-:W1:Y:S03]  /*c2e0*/  LDSM.16.MT88.4 R140, [R221+0x3000] ;  /* 0x00300000dd8c783b */ /* 0x000e660000004200 */
[--C-:B--2---:R-:W-:Y:S02]  /*c2f0*/  FFMA.FTZ R0, R200, c[0x0][0x2d0], -R188.reuse ;  /* 0x0000b400c8007a23 */ /* 0x104fe400000108bc */
[----:B------:R-:W-:Y:S10]  /*c300*/  MUFU.EX2 R200, R2 ;  /* 0x0000000200c87308 */ /* 0x000ff40000000800 */
[----:B------:R2:W-:Y:S01]  /*c310*/  MUFU.EX2 R163, R0 ;  /* 0x0000000000a37308 */ /* 0x0005e20000000800 */
[C---:B-1----:R-:W-:Y:S08]  /*c320*/  HMMA.16816.F32.BF16 R52, R136.reuse, R140, R52 ;  /* 0x0000008c8834723c */ /* 0x042ff00000041834 */
[C---:B------:R-:W-:Y:S01]  /*c330*/  HMMA.16816.F32.BF16 R56, R136.reuse, R142, R56 ;  /* 0x0000008e8838723c */ /* 0x040fe20000041838 */
[----:B------:R-:W1:Y:S03]  /*c340*/  LDSM.16.MT88.4 R140, [R220+0x3000] ;  /* 0x00300000dc8c783b */ /* 0x000e660000004200 */
[--C-:B--2---:R-:W-:Y:S04]  /*c350*/  FFMA.FTZ R0, R205, c[0x0][0x2d0], -R135.reuse ;  /* 0x0000b400cd007a23 */ /* 0x104fe80000010887 */
[----:B------:R2:W1:Y:S04]  /*c360*/  MUFU.EX2 R166, R0 ;  /* 0x0000000000a67308 */ /* 0x0004680000000800 */
[----:B--2---:R-:W-:Y:S06]  /*c370*/  FFMA.FTZ R0, R199, c[0x0][0x2d0], -R135 ;  /* 0x0000b400c7007a23 */ /* 0x004fec0000010887 */
[----:B------:R2:W2:Y:S01]  /*c380*/  MUFU.EX2 R168, R0 ;  /* 0x0000000000a87308 */ /* 0x0004a20000000800 */
[C---:B-1----:R-:W-:Y:S08]  /*c390*/  HMMA.16816.F32.BF16 R60, R136.reuse, R140, R60 ;  /* 0x0000008c883c723c */ /* 0x042ff0000004183c */
[C---:B------:R-:W-:Y:S01]  /*c3a0*/  HMMA.16816.F32.BF16 R64, R136.reuse, R142, R64 ;  /* 0x0000008e8840723c */ /* 0x040fe20000041840 */
[----:B------:R-:W1:Y:S03]  /*c3b0*/  LDSM.16.MT88.4 R140, [R217+0x6000] ;  /* 0x00600000d98c783b */ /* 0x000e660000004200 */
[----:B--2---:R-:W-:Y:S04]  /*c3c0*/  FFMA.FTZ R0, R207, c[0x0][0x2d0], -R188 ;  /* 0x0000b400cf007a23 */ /* 0x004fe800000108bc */
[----:B------:R2:W-:Y:S04]  /*c3d0*/  MUFU.EX2 R162, R0 ;  /* 0x0000000000a27308 */ /* 0x0005e80000000800 */
[----:B--2---:R-:W-:Y:S01]  /*c3e0*/  FADD.FTZ R0, R150, R151 ;  /* 0x0000009796007221 */ /* 0x004fe20000010000 */
[C---:B-1----:R-:W-:Y:S03]  /*c3f0*/  HMMA.16816.F32.BF16 R68, R136.reuse, R140, R68 ;  /* 0x0000008c8844723c */ /* 0x042fe60000041844 */
[----:B------:R-:W-:Y:S02]  /*c400*/  FADD.FTZ R154, R149, R0 ;  /* 0x00000000959a7221 */ /* 0x000fe40000010000 */
[--C-:B------:R-:W-:Y:S02]  /*c410*/  FFMA.FTZ R0, R211, c[0x0][0x2d0], -R135.reuse ;  /* 0x0000b400d3007a23 */ /* 0x100fe40000010887 */
[----:B------:R-:W-:Y:S01]  /*c420*/  FADD.FTZ R154, R155, R154 ;  /* 0x0000009a9b9a7221 */ /* 0x000fe20000010000 */
[C---:B------:R-:W-:Y:S01]  /*c430*/  HMMA.16816.F32.BF16 R72, R136.reuse, R142, R72 ;  /* 0x0000008e8848723c */ /* 0x040fe20000041848 */
[----:B------:R-:W1:Y:S01]  /*c440*/  LDSM.16.MT88.4 R140, [R218+0x6000] ;  /* 0x00600000da8c783b */ /* 0x000e620000004200 */
[----:B------:R-:W2:Y:S02]  /*c450*/  MUFU.EX2 R165, R0 ;  /* 0x0000000000a57308 */ /* 0x000ea40000000800 */
[----:B---3--:R-:W-:Y:S04]  /*c460*/  FADD.FTZ R2, R160, R154 ;  /* 0x0000009aa0027221 */ /* 0x008fe80000010000 */
[----:B----4-:R-:W-:Y:S04]  /*c470*/  FADD.FTZ R2, R158, R2 ;  /* 0x000000029e027221 */ /* 0x010fe80000010000 */
[----:B------:R-:W-:Y:S04]  /*c480*/  FADD.FTZ R2, R167, R2 ;  /* 0x00000002a7027221 */ /* 0x000fe80000010000 */
[----:B------:R-:W-:Y:S04]  /*c490*/  FADD.FTZ R2, R166, R2 ;  /* 0x00000002a6027221 */ /* 0x000fe80000010000 */
[----:B------:R-:W-:Y:S04]  /*c4a0*/  FADD.FTZ R2, R168, R2 ;  /* 0x00000002a8027221 */ /* 0x000fe80000010000 */
[----:B--2---:R-:W-:Y:S02]  /*c4b0*/  FADD.FTZ R2, R165, R2 ;  /* 0x00000002a5027221 */ /* 0x004fe40000010000 */
[----:B------:R-:W-:Y:S02]  /*c4c0*/  FFMA.FTZ R0, R164, c[0x0][0x2d0], -R188 ;  /* 0x0000b400a4007a23 */ /* 0x000fe400000108bc */
[----:B------:R-:W-:Y:S02]  /*c4d0*/  FADD.FTZ R2, R206, R2 ;  /* 0x00000002ce027221 */ /* 0x000fe40000010000 */
[----:B------:R2:W-:Y:S01]  /*c4e0*/  MUFU.EX2 R164, R0 ;  /* 0x0000000000a47308 */ /* 0x0005e20000000800 */
[C---:B-1----:R-:W-:Y:S08]  /*c4f0*/  HMMA.16816.F32.BF16 R76, R136.reuse, R140, R76 ;  /* 0x0000008c884c723c */ /* 0x042ff0000004184c */
[C---:B------:R-:W-:Y:S01]  /*c500*/  HMMA.16816.F32.BF16 R80, R136.reuse, R142, R80 ;  /* 0x0000008e8850723c */ /* 0x040fe20000041850 */
[----:B------:R-:W1:Y:S03]  /*c510*/  LDSM.16.MT88.4 R140, [R221+0x6000] ;  /* 0x00600000dd8c783b */ /* 0x000e660000004200 */
[----:B--2---:R-:W-:Y:S04]  /*c520*/  FFMA.FTZ R0, R175, c[0x0][0x2d0], -R188 ;  /* 0x0000b400af007a23 */ /* 0x004fe800000108bc */
[----:B------:R2:W-:Y:S04]  /*c530*/  MUFU.EX2 R204, R0 ;  /* 0x0000000000cc7308 */ /* 0x0005e80000000800 */
[--C-:B--2---:R-:W-:Y:S06]  /*c540*/  FFMA.FTZ R0, R214, c[0x0][0x2d0], -R135.reuse ;  /* 0x0000b400d6007a23 */ /* 0x104fec0000010887 */
[----:B------:R2:W3:Y:S01]  /*c550*/  MUFU.EX2 R205, R0 ;  /* 0x0000000000cd7308 */ /* 0x0004e20000000800 */
[C---:B-1----:R-:W-:Y:S08]  /*c560*/  HMMA.16816.F32.BF16 R84, R136.reuse, R140, R84 ;  /* 0x0000008c8854723c */ /* 0x042ff00000041854 */
[C---:B------:R-:W-:Y:S01]  /*c570*/  HMMA.16816.F32.BF16 R88, R136.reuse, R142, R88 ;  /* 0x0000008e8858723c */ /* 0x040fe20000041858 */
[----:B------:R-:W1:Y:S03]  /*c580*/  LDSM.16.MT88.4 R140, [R220+0x6000] ;  /* 0x00600000dc8c783b */ /* 0x000e660000004200 */
[----:B--2---:R-:W-:Y:S02]  /*c590*/  FFMA.FTZ R0, R213, c[0x0][0x2d0], -R135 ;  /* 0x0000b400d5007a23 */ /* 0x004fe40000010887 */
[----:B---3--:R-:W-:Y:S02]  /*c5a0*/  FADD.FTZ R2, R205, R2 ;  /* 0x00000002cd027221 */ /* 0x008fe40000010000 */
[----:B------:R2:W3:Y:S01]  /*c5b0*/  MUFU.EX2 R207, R0 ;  /* 0x0000000000cf7308 */ /* 0x0004e20000000800 */
[C---:B-1----:R-:W-:Y:S03]  /*c5c0*/  HMMA.16816.F32.BF16 R92, R136.reuse, R140, R92 ;  /* 0x0000008c885c723c */ /* 0x042fe6000004185c */
[----:B--2---:R-:W-:Y:S02]  /*c5d0*/  FFMA.FTZ R0, R215, c[0x0][0x2d0], -R188 ;  /* 0x0000b400d7007a23 */ /* 0x004fe400000108bc */
[----:B---3--:R-:W-:Y:S04]  /*c5e0*/  FADD.FTZ R2, R207, R2 ;  /* 0x00000002cf027221 */ /* 0x008fe80000010000 */
[----:B------:R1:W-:Y:S01]  /*c5f0*/  MUFU.EX2 R203, R0 ;  /* 0x0000000000cb7308 */ /* 0x0003e20000000800 */
[C---:B------:R-:W-:Y:S01]  /*c600*/  HMMA.16816.F32.BF16 R96, R136.reuse, R142, R96 ;  /* 0x0000008e8860723c */ /* 0x040fe20000041860 */
[----:B------:R-:W2:Y:S02]  /*c610*/  LDSM.16.MT88.4 R140, [R217+0x9000] ;  /* 0x00900000d98c783b */ /* 0x000ea40000004200 */
[----:B------:R-:W-:Y:S02]  /*c620*/  FADD.FTZ R2, R200, R2 ;  /* 0x00000002c8027221 */ /* 0x000fe40000010000 */
[--C-:B-1----:R-:W-:Y:S04]  /*c630*/  FFMA.FTZ R0, R174, c[0x0][0x2d0], -R188.reuse ;  /* 0x0000b400ae007a23 */ /* 0x102fe800000108bc */
[----:B------:R1:W-:Y:S01]  /*c640*/  MUFU.EX2 R202, R0 ;  /* 0x0000000000ca7308 */ /* 0x0003e20000000800 */
[C---:B--2---:R-:W-:Y:S08]  /*c650*/  HMMA.16816.F32.BF16 R100, R136.reuse, R140, R100 ;  /* 0x0000008c8864723c */ /* 0x044ff00000041864 */
[C---:B------:R-:W-:Y:S01]  /*c660*/  HMMA.16816.F32.BF16 R104, R136.reuse, R142, R104 ;  /* 0x0000008e8868723c */ /* 0x040fe20000041868 */
[----:B------:R-:W2:Y:S03]  /*c670*/  LDSM.16.MT88.4 R140, [R218+0x9000] ;  /* 0x00900000da8c783b */ /* 0x000ea60000004200 */
[----:B-1----:R-:W-:Y:S02]  /*c680*/  FADD.FTZ R0, R153, R3 ;  /* 0x0000000399007221 */ /* 0x002fe40000010000 */
[--C-:B------:R-:W-:Y:S04]  /*c690*/  FFMA.FTZ R3, R170, c[0x0][0x2d0], -R135.reuse ;  /* 0x0000b400aa037a23 */ /* 0x100fe80000010887 */
[----:B------:R1:W3:Y:S02]  /*c6a0*/  MUFU.EX2 R199, R3 ;  /* 0x0000000300c77308 */ /* 0x0002e40000000800 */
[----:B-1----:R-:W-:Y:S02]  /*c6b0*/  FFMA.FTZ R3, R173, c[0x0][0x2d0], -R188 ;  /* 0x0000b400ad037a23 */ /* 0x002fe400000108bc */
[----:B---3--:R-:W-:Y:S06]  /*c6c0*/  FADD.FTZ R2, R199, R2 ;  /* 0x00000002c7027221 */ /* 0x008fec0000010000 */
[----:B------:R-:W-:Y:S01]  /*c6d0*/  MUFU.EX2 R3, R3 ;  /* 0x0000000300037308 */ /* 0x000fe20000000800 */
[C---:B--2---:R-:W-:Y:S03]  /*c6e0*/  HMMA.16816.F32.BF16 R108, R136.reuse, R140, R108 ;  /* 0x0000008c886c723c */ /* 0x044fe6000004186c */
[----:B------:R-:W-:Y:S05]  /*c6f0*/  FADD.FTZ R2, R198, R2 ;  /* 0x00000002c6027221 */ /* 0x000fea0000010000 */
        /* <DEDUP_REMOVED lines=9> */
[----:B------:R-:W-:Y:S02]  /*c790*/  F2FP.BF16.PACK_AB R137, R153, R148 ;  /* 0x000000949989723e */ /* 0x000fe400000010ff */
[----:B------:R-:W-:Y:S01]  /*c7a0*/  LDSM.16.MT88.4 R148, [R221+0x1800] ;  /* 0x00180000dd94783b */ /* 0x000fe20000004200 */
[----:B------:R-:W-:Y:S01]  /*c7b0*/  F2FP.BF16.PACK_AB R138, R160, R155 ;  /* 0x0000009ba08a723e */ /* 0x000fe200000010ff */
[--C-:B------:R-:W-:Y:S01]  /*c7c0*/  FFMA.FTZ R153, R184, c[0x0][0x2d0], -R135.reuse ;  /* 0x0000b400b8997a23 */ /* 0x100fe20000010887 */
[----:B------:R-:W-:Y:S01]  /*c7d0*/  F2FP.BF16.PACK_AB R139, R159, R156 ;  /* 0x0000009c9f8b723e */ /* 0x000fe200000010ff */
[----:B------:R-:W-:Y:S02]  /*c7e0*/  FADD.FTZ R156, R156, R0 ;  /* 0x000000009c9c7221 */ /* 0x000fe40000010000 */
[----:B------:R2:W3:Y:S01]  /*c7f0*/  MUFU.EX2 R196, R153 ;  /* 0x0000009900c47308 */ /* 0x0004e20000000800 */
[----:B------:R-:W-:Y:S01]  /*c800*/  FFMA.FTZ R135, R208, c[0x0][0x2d0], -R135 ;  /* 0x0000b400d0877a23 */ /* 0x000fe20000010887 */
[----:B------:R-:W-:Y:S01]  /*c810*/  LDSM.16.MT88.4 R184, [R218+0x5800] ;  /* 0x00580000dab8783b */ /* 0x000fe20000004200 */
[--C-:B------:R-:W-:Y:S02]  /*c820*/  FFMA.FTZ R160, R169, c[0x0][0x2d0], -R188.reuse ;  /* 0x0000b400a9a07a23 */ /* 0x100fe400000108bc */
[----:B------:R-:W-:Y:S05]  /*c830*/  FFMA.FTZ R0, R181, c[0x0][0x2d0], -R188 ;  /* 0x0000b400b5007a23 */ /* 0x000fea00000108bc */
[----:B------:R-:W4:Y:S01]  /*c840*/  LDL R208, [R1] ;  /* 0x0000000001d07983 */ /* 0x000f220000100800 */
[----:B------:R-:W-:Y:S10]  /*c850*/  MUFU.EX2 R135, R135 ;  /* 0x0000008700877308 */ /* 0x000ff40000000800 */
[----:B------:R3:W3:Y:S01]  /*c860*/  MUFU.EX2 R195, R0 ;  /* 0x0000000000c37308 */ /* 0x0006e20000000800 */
[C---:B-1----:R-:W-:Y:S01]  /*c870*/  HMMA.16816.F32.BF16 R4, R136.reuse, R140, R4 ;  /* 0x0000008c8804723c */ /* 0x042fe20000041804 */
[----:B--2---:R-:W-:Y:S02]  /*c880*/  LDSM.16.MT88.4 R152, [R221+0x2000] ;  /* 0x00200000dd98783b */ /* 0x004fe40000004200 */
[----:B---3--:R-:W-:Y:S04]  /*c890*/  FADD.FTZ R2, R196, R2 ;  /* 0x00000002c4027221 */ /* 0x008fe80000010000 */
[----:B------:R-:W-:Y:S01]  /*c8a0*/  FADD.FTZ R2, R191, R2 ;  /* 0x00000002bf027221 */ /* 0x000fe20000010000 */
[C---:B------:R-:W-:Y:S01]  /*c8b0*/  HMMA.16816.F32.BF16 R8, R136.reuse, R142, R8 ;  /* 0x0000008e8808723c */ /* 0x040fe20000041808 */
[----:B------:R-:W1:Y:S03]  /*c8c0*/  LDSM.16.MT88.4 R140, [R218+0x800] ;  /* 0x00080000da8c783b */ /* 0x000e660000004200 */
[--C-:B------:R-:W-:Y:S04]  /*c8d0*/  FFMA.FTZ R0, R180, c[0x0][0x2d0], -R188.reuse ;  /* 0x0000b400b4007a23 */ /* 0x100fe800000108bc */
[----:B------:R2:W3:Y:S01]  /*c8e0*/  MUFU.EX2 R197, R0 ;  /* 0x0000000000c57308 */ /* 0x0004e20000000800 */
[C---:B-1----:R-:W-:Y:S03]  /*c8f0*/  HMMA.16816.F32.BF16 R12, R136.reuse, R140, R12 ;  /* 0x0000008c880c723c */ /* 0x042fe6000004180c */
[--C-:B--2---:R-:W-:Y:S06]  /*c900*/  FFMA.FTZ R0, R177, c[0x0][0x2d0], -R188.reuse ;  /* 0x0000b400b1007a23 */ /* 0x104fec00000108bc */
[----:B------:R1:W2:Y:S01]  /*c910*/  MUFU.EX2 R194, R0 ;  /* 0x0000000000c27308 */ /* 0x0002a20000000800 */
[C---:B------:R-:W-:Y:S01]  /*c920*/  HMMA.16816.F32.BF16 R16, R136.reuse, R142, R16 ;  /* 0x0000008e8810723c */ /* 0x040fe20000041810 */
[----:B------:R-:W2:Y:S02]  /*c930*/  LDSM.16.MT88.4 R140, [R221+0x800] ;  /* 0x00080000dd8c783b */ /* 0x000ea40000004200 */
[--C-:B-1----:R-:W-:Y:S06]  /*c940*/  FFMA.FTZ R0, R176, c[0x0][0x2d0], -R188.reuse ;  /* 0x0000b400b0007a23 */ /* 0x102fec00000108bc */
[----:B------:R-:W-:Y:S03]  /*c950*/  LDSM.16.MT88.4 R176, [R217+0x5800] ;  /* 0x00580000d9b0783b */ /* 0x000fe60000004200 */
[----:B------:R-:W-:Y:S01]  /*c960*/  FFMA.FTZ R188, R134, c[0x0][0x2d0], -R188 ;  /* 0x0000b40086bc7a23 */ /* 0x000fe200000108bc */
[----:B------:R1:W1:Y:S10]  /*c970*/  MUFU.EX2 R193, R0 ;  /* 0x0000000000c17308 */ /* 0x0002740000000800 */
[----:B------:R3:W-:Y:S01]  /*c980*/  MUFU.EX2 R134, R160 ;  /* 0x000000a000867308 */ /* 0x0007e20000000800 */
[C---:B--2---:R-:W-:Y:S09]  /*c990*/  HMMA.16816.F32.BF16 R20, R136.reuse, R140, R20 ;  /* 0x0000008c8814723c */ /* 0x044ff20000041814 */
[----:B------:R-:W2:Y:S01]  /*c9a0*/  MUFU.EX2 R188, R188 ;  /* 0x000000bc00bc7308 */ /* 0x000ea20000000800 */
[C---:B------:R-:W-:Y:S01]  /*c9b0*/  HMMA.16816.F32.BF16 R24, R136.reuse, R142, R24 ;  /* 0x0000008e8818723c */ /* 0x040fe20000041818 */
[----:B------:R-:W2:Y:S02]  /*c9c0*/  LDSM.16.MT88.4 R140, [R220+0x800] ;  /* 0x00080000dc8c783b */ /* 0x000ea40000004200 */
[----:B-1----:R-:W-:Y:S04]  /*c9d0*/  FADD.FTZ R0, R159, R156 ;  /* 0x0000009c9f007221 */ /* 0x002fe80000010000 */
[----:B------:R-:W-:Y:S05]  /*c9e0*/  FADD.FTZ R0, R157, R0 ;  /* 0x000000009d007221 */ /* 0x000fea0000010000 */
[----:B------:R-:W-:Y:S04]  /*c9f0*/  FADD.FTZ R0, R163, R0 ;  /* 0x00000000a3007221 */ /* 0x000fe80000010000 */
[----:B------:R-:W-:Y:S04]  /*ca00*/  FADD.FTZ R0, R161, R0 ;  /* 0x00000000a1007221 */ /* 0x000fe80000010000 */
[----:B------:R-:W-:Y:S04]  /*ca10*/  FADD.FTZ R0, R162, R0 ;  /* 0x00000000a2007221 */ /* 0x000fe80000010000 */
[----:B------:R-:W-:Y:S04]  /*ca20*/  FADD.FTZ R0, R164, R0 ;  /* 0x00000000a4007221 */ /* 0x000fe80000010000 */
[----:B------:R-:W-:Y:S04]  /*ca30*/  FADD.FTZ R0, R204, R0 ;  /* 0x00000000cc007221 */ /* 0x000fe80000010000 */
[----:B------:R-:W-:Y:S04]  /*ca40*/  FADD.FTZ R0, R203, R0 ;  /* 0x00000000cb007221 */ /* 0x000fe80000010000 */
[----:B------:R-:W-:Y:S04]  /*ca50*/  FADD.FTZ R0, R202, R0 ;  /* 0x00000000ca007221 */ /* 0x000fe80000010000 */
[----:B------:R-:W-:Y:S01]  /*ca60*/  FADD.FTZ R0, R195, R0 ;  /* 0x00000000c3007221 */ /* 0x000fe20000010000 */
[C---:B--2---:R-:W-:Y:S03]  /*ca70*/  HMMA.16816.F32.BF16 R28, R136.reuse, R140, R28 ;  /* 0x0000008c881c723c */ /* 0x044fe6000004181c */
[----:B---3--:R-:W-:Y:S04]  /*ca80*/  FADD.FTZ R0, R197, R0 ;  /* 0x00000000c5007221 */ /* 0x008fe80000010000 */
[----:B------:R-:W-:Y:S01]  /*ca90*/  FADD.FTZ R0, R194, R0 ;  /* 0x00000000c2007221 */ /* 0x000fe20000010000 */
[C---:B------:R-:W-:Y:S01]  /*caa0*/  HMMA.16816.F32.BF16 R32, R136.reuse, R142, R32 ;  /* 0x0000008e8820723c */ /* 0x040fe20000041820 */
[----:B------:R-:W1:Y:S03]  /*cab0*/  LDSM.16.MT88.4 R140, [R217+0x3800] ;  /* 0x00380000d98c783b */ /* 0x000e660000004200 */
[----:B------:R-:W-:Y:S04]  /*cac0*/  FADD.FTZ R0, R193, R0 ;  /* 0x00000000c1007221 */ /* 0x000fe80000010000 */
[C---:B-1----:R-:W-:Y:S08]  /*cad0*/  HMMA.16816.F32.BF16 R36, R136.reuse, R140, R36 ;  /* 0x0000008c8824723c */ /* 0x042ff00000041824 */
[C---:B------:R-:W-:Y:S01]  /*cae0*/  HMMA.16816.F32.BF16 R40, R136.reuse, R142, R40 ;  /* 0x0000008e8828723c */ /* 0x040fe20000041828 */
[----:B------:R-:W1:Y:S07]  /*caf0*/  LDSM.16.MT88.4 R140, [R218+0x3800] ;  /* 0x00380000da8c783b */ /* 0x000e6e0000004200 */
[C---:B-1----:R-:W-:Y:S08]  /*cb00*/  HMMA.16816.F32.BF16 R44, R136.reuse, R140, R44 ;  /* 0x0000008c882c723c */ /* 0x042ff0000004182c */
[C---:B------:R-:W-:Y:S01]  /*cb10*/  HMMA.16816.F32.BF16 R48, R136.reuse, R142, R48 ;  /* 0x0000008e8830723c */ /* 0x040fe20000041830 */
[----:B------:R-:W1:Y:S02]  /*cb20*/  LDSM.16.MT88.4 R140, [R221+0x3800] ;  /* 0x00380000dd8c783b */ /* 0x000e640000004200 */
[----:B----4-:R-:W-:Y:S02]  /*cb30*/  ISETP.GT.AND P0, PT, R201, R208, PT ;  /* 0x000000d0c900720c */ /* 0x010fe40003f04270 */
[----:B------:R-:W-:Y:S03]  /*cb40*/  MOV R201, R252 ;  /* 0x000000fc00c97202 */ /* 0x000fe60000000f00 */
        /* <DEDUP_REMOVED lines=33> */
[----:B------:R-:W-:Y:S02]  /*cd60*/  F2FP.BF16.PACK_AB R138, R168, R166 ;  /* 0x000000a6a88a723e */ /* 0x000fe400000010ff */
[----:B------:R-:W-:Y:S05]  /*cd70*/  F2FP.BF16.PACK_AB R139, R162, R161 ;  /* 0x000000a1a28b723e */ /* 0x000fea00000010ff */
[----:B------:R-:W-:Y:S08]  /*cd80*/  LDSM.16.MT88.4 R160, [R221+0x2800] ;  /* 0x00280000dda0783b */ /* 0x000ff00000004200 */
[----:B------:R-:W-:Y:S01]  /*cd90*/  LDSM.16.MT88.4 R168, [R220+0x2800] ;  /* 0x00280000dca8783b */ /* 0x000fe20000004200 */
        /* <DEDUP_REMOVED lines=50> */
[----:B------:R-:W-:Y:S02]  /*d0c0*/  F2FP.BF16.PACK_AB R138, R207, R205 ;  /* 0x000000cdcf8a723e */ /* 0x000fe400000010ff */
[----:B------:R-:W-:Y:S07]  /*d0d0*/  F2FP.BF16.PACK_AB R139, R202, R203 ;  /* 0x000000cbca8b723e */ /* 0x000fee00000010ff */
[C---:B-1----:R-:W-:Y:S08]  /*d0e0*/  HMMA.16816.F32.BF16 R4, R136.reuse, R140, R4 ;  /* 0x0000008c8804723c */ /* 0x042ff00000041804 */
[C---:B------:R-:W-:Y:S01]  /*d0f0*/  HMMA.16816.F32.BF16 R8, R136.reuse, R142, R8 ;  /* 0x0000008e8808723c */ /* 0x040fe20000041808 */
[----:B------:R-:W1:Y:S07]  /*d100*/  LDSM.16.MT88.4 R140, [R220+0x1800] ;  /* 0x00180000dc8c783b */ /* 0x000e6e0000004200 */
[C---:B--2---:R-:W-:Y:S08]  /*d110*/  HMMA.16816.F32.BF16 R12, R136.reuse, R144, R12 ;  /* 0x00000090880c723c */ /* 0x044ff0000004180c */
[C---:B------:R-:W-:Y:S01]  /*d120*/  HMMA.16816.F32.BF16 R16, R136.reuse, R146, R16 ;  /* 0x000000928810723c */ /* 0x040fe20000041810 */
[----:B------:R-:W2:Y:S07]  /*d130*/  LDSM.16.MT88.4 R144, [R217+0x4800] ;  /* 0x00480000d990783b */ /* 0x000eae0000004200 */
[C---:B------:R-:W-:Y:S08]  /*d140*/  HMMA.16816.F32.BF16 R20, R136.reuse, R148, R20 ;  /* 0x000000948814723c */ /* 0x040ff00000041814 */
        /* <DEDUP_REMOVED lines=39> */
[----:B------:R-:W-:Y:S01]  /*d3c0*/  HMMA.16816.F32.BF16 R128, R136, R142, R128 ;  /* 0x0000008e8880723c */ /* 0x000fe20000041880 */
[----:B------:R-:W1:Y:S06]  /*d3d0*/  LDSM.16.MT88.4 R140, [R220+0x2000] ;  /* 0x00200000dc8c783b */ /* 0x000e6c0000004200 */
[----:B------:R-:W-:Y:S02]  /*d3e0*/  F2FP.BF16.PACK_AB R136, R199, R200 ;  /* 0x000000c8c788723e */ /* 0x000fe400000010ff */
[----:B------:R-:W-:Y:S03]  /*d3f0*/  F2FP.BF16.PACK_AB R137, R197, R195 ;  /* 0x000000c3c589723e */ /* 0x000fe600000010ff */
[----:B------:R-:W-:Y:S02]  /*d400*/  F2FP.BF16.PACK_AB R138, R196, R198 ;  /* 0x000000c6c48a723e */ /* 0x000fe400000010ff */
[----:B------:R-:W-:Y:S07]  /*d410*/  F2FP.BF16.PACK_AB R139, R193, R194 ;  /* 0x000000c2c18b723e */ /* 0x000fee00000010ff */
[C---:B--2---:R-:W-:Y:S08]  /*d420*/  HMMA.16816.F32.BF16 R4, R136.reuse, R144, R4 ;  /* 0x000000908804723c */ /* 0x044ff00000041804 */
[C---:B------:R-:W-:Y:S01]  /*d430*/  HMMA.16816.F32.BF16 R8, R136.reuse, R146, R8 ;  /* 0x000000928808723c */ /* 0x040fe20000041808 */
[----:B------:R-:W2:Y:S07]  /*d440*/  LDSM.16.MT88.4 R144, [R217+0x5000] ;  /* 0x00500000d990783b */ /* 0x000eae0000004200 */
[C---:B---3--:R-:W-:Y:S08]  /*d450*/  HMMA.16816.F32.BF16 R12, R136.reuse, R148, R12 ;  /* 0x00000094880c723c */ /* 0x048ff0000004180c */
[C---:B------:R-:W-:Y:S01]  /*d460*/  HMMA.16816.F32.BF16 R16, R136.reuse, R150, R16 ;  /* 0x000000968810723c */ /* 0x040fe20000041810 */
[----:B------:R-:W3:Y:S07]  /*d470*/  LDSM.16.MT88.4 R148, [R221+0x5000] ;  /* 0x00500000dd94783b */ /* 0x000eee0000004200 */
[C---:B------:R-:W-:Y:S08]  /*d480*/  HMMA.16816.F32.BF16 R20, R136.reuse, R152, R20 ;  /* 0x000000988814723c */ /* 0x040ff00000041814 */
        /* <DEDUP_REMOVED lines=10> */
[----:B------:R-:W2:Y:S07]  /*d530*/  LDSM.16.MT88.4 R156, [R221+0x8000] ;  /* 0x00800000dd9c783b */ /* 0x000eae0000004200 */
[C---:B---3--:R-:W-:Y:S08]  /*d540*/  HMMA.16816.F32.BF16 R52, R136.reuse, R148, R52 ;  /* 0x000000948834723c */ /* 0x048ff00000041834 */
[C---:B------:R-:W-:Y:S01]  /*d550*/  HMMA.16816.F32.BF16 R56, R136.reuse, R150, R56 ;  /* 0x000000968838723c */ /* 0x040fe20000041838 */
[----:B------:R-:W3:Y:S07]  /*d560*/  LDSM.16.MT88.4 R148, [R220+0x8000] ;  /* 0x00800000dc94783b */ /* 0x000eee0000004200 */
[C---:B----4-:R-:W-:Y:S08]  /*d570*/  HMMA.16816.F32.BF16 R60, R136.reuse, R152, R60 ;  /* 0x00000098883c723c */ /* 0x050ff0000004183c */
[C---:B------:R-:W-:Y:S01]  /*d580*/  HMMA.16816.F32.BF16 R64, R136.reuse, R154, R64 ;  /* 0x0000009a8840723c */ /* 0x040fe20000041840 */
[----:B------:R-:W-:Y:S07]  /*d590*/  LDSM.16.MT88.4 R152, [R218+0xb000] ;  /* 0x00b00000da98783b */ /* 0x000fee0000004200 */
        /* <DEDUP_REMOVED lines=8> */
[----:B------:R-:W4:Y:S07]  /*d620*/  LDSM.16.MT88.4 R156, [R220+0xb000] ;  /* 0x00b00000dc9c783b */ /* 0x000f2e0000004200 */
[C---:B---3--:R-:W-:Y:S08]  /*d630*/  HMMA.16816.F32.BF16 R92, R136.reuse, R148, R92 ;  /* 0x00000094885c723c */ /* 0x048ff0000004185c */
[C---:B------:R-:W-:Y:S01]  /*d640*/  HMMA.16816.F32.BF16 R96, R136.reuse, R150, R96 ;  /* 0x000000968860723c */ /* 0x040fe20000041860 */
[----:B------:R-:W3:Y:S07]  /*d650*/  LDSM.16.MT88.4 R148, [R217+0x2800] ;  /* 0x00280000d994783b */ /* 0x000eee0000004200 */
[C---:B-1----:R-:W-:Y:S08]  /*d660*/  HMMA.16816.F32.BF16 R100, R136.reuse, R140, R100 ;  /* 0x0000008c8864723c */ /* 0x042ff00000041864 */
[C---:B------:R-:W-:Y:S08]  /*d670*/  HMMA.16816.F32.BF16 R104, R136.reuse, R142, R104 ;  /* 0x0000008e8868723c */ /* 0x040ff00000041868 */
[C---:B------:R-:W-:Y:S08]  /*d680*/  HMMA.16816.F32.BF16 R108, R136.reuse, R152, R108 ;  /* 0x00000098886c723c */ /* 0x040ff0000004186c */
[C---:B------:R-:W-:Y:S01]  /*d690*/  HMMA.16816.F32.BF16 R112, R136.reuse, R154, R112 ;  /* 0x0000009a8870723c */ /* 0x040fe20000041870 */
[----:B------:R-:W1:Y:S07]  /*d6a0*/  LDSM.16.MT88.4 R152, [R218+0x2800] ;  /* 0x00280000da98783b */ /* 0x000e6e0000004200 */
[C---:B--2---:R-:W-:Y:S08]  /*d6b0*/  HMMA.16816.F32.BF16 R116, R136.reuse, R144, R116 ;  /* 0x000000908874723c */ /* 0x044ff00000041874 */
[C---:B------:R-:W-:Y:S08]  /*d6c0*/  HMMA.16816.F32.BF16 R120, R136.reuse, R146, R120 ;  /* 0x000000928878723c */ /* 0x040ff00000041878 */
[C---:B----4-:R-:W-:Y:S08]  /*d6d0*/  HMMA.16816.F32.BF16 R124, R136.reuse, R156, R124 ;  /* 0x0000009c887c723c */ /* 0x050ff0000004187c */
[----:B------:R-:W-:Y:S07]  /*d6e0*/  HMMA.16816.F32.BF16 R128, R136, R158, R128 ;  /* 0x0000009e8880723c */ /* 0x000fee0000041880 */
[----:B------:R-:W-:Y:S02]  /*d6f0*/  F2FP.BF16.PACK_AB R136, R192, R191 ;  /* 0x000000bfc088723e */ /* 0x000fe400000010ff */
[----:B------:R-:W-:Y:S03]  /*d700*/  F2FP.BF16.PACK_AB R137, R190, R3 ;  /* 0x00000003be89723e */ /* 0x000fe600000010ff */
[----:B------:R-:W-:Y:S01]  /*d710*/  F2FP.BF16.PACK_AB R138, R135, R189 ;  /* 0x000000bd878a723e */ /* 0x000fe200000010ff */
[----:B------:R-:W-:Y:S01]  /*d720*/  FADD.FTZ R3, R3, R0 ;  /* 0x0000000003037221 */ /* 0x000fe20000010000 */
[----:B------:R-:W-:Y:S01]  /*d730*/  F2FP.BF16.PACK_AB R139, R188, R134 ;  /* 0x00000086bc8b723e */ /* 0x000fe200000010ff */
[----:B------:R-:W-:Y:S02]  /*d740*/  FADD.FTZ R0, R192, R2 ;  /* 0x00000002c0007221 */ /* 0x000fe40000010000 */
[----:B------:R-:W-:Y:S02]  /*d750*/  FADD.FTZ R3, R190, R3 ;  /* 0x00000003be037221 */ /* 0x000fe40000010000 */
[----:B------:R-:W-:Y:S02]  /*d760*/  FADD.FTZ R2, R189, R0 ;  /* 0x00000000bd027221 */ /* 0x000fe40000010000 */
[C---:B---3--:R-:W-:Y:S01]  /*d770*/  HMMA.16816.F32.BF16 R140, R136.reuse, R148, R4 ;  /* 0x00000094888c723c */ /* 0x048fe20000041804 */
[----:B------:R-:W2:Y:S02]  /*d780*/  LDSM.16.MT88.4 R4, [R221+0x5800] ;  /* 0x00580000dd04783b */ /* 0x000ea40000004200 */
[----:B------:R-:W-:Y:S01]  /*d790*/  FADD.FTZ R2, R135, R2 ;  /* 0x0000000287027221 */ /* 0x000fe20000010000 */
[----:B------:R-:W-:Y:S01]  /*d7a0*/  MOV R135, R133 ;  /* 0x0000008500877202 */ /* 0x000fe20000000f00 */
[----:B------:R-:W-:Y:S03]  /*d7b0*/  FADD.FTZ R0, R134, R3 ;  /* 0x0000000386007221 */ /* 0x000fe60000010000 */
[C---:B------:R-:W-:Y:S01]  /*d7c0*/  HMMA.16816.F32.BF16 R144, R136.reuse, R150, R8 ;  /* 0x000000968890723c */ /* 0x040fe20000041808 */
[----:B------:R-:W3:Y:S03]  /*d7d0*/  LDSM.16.MT88.4 R8, [R220+0x5800] ;  /* 0x00580000dc08783b */ /* 0x000ee60000004200 */
[----:B------:R-:W-:Y:S04]  /*d7e0*/  FADD.FTZ R0, R188, R0 ;  /* 0x00000000bc007221 */ /* 0x000fe80000010000 */
[C---:B-1----:R-:W-:Y:S01]  /*d7f0*/  HMMA.16816.F32.BF16 R148, R136.reuse, R152, R12 ;  /* 0x000000988894723c */ /* 0x042fe2000004180c */
[----:B------:R-:W1:Y:S07]  /*d800*/  LDSM.16.MT88.4 R12, [R217+0x8800] ;  /* 0x00880000d90c783b */ /* 0x000e6e0000004200 */
[C---:B------:R-:W-:Y:S01]  /*d810*/  HMMA.16816.F32.BF16 R152, R136.reuse, R154, R16 ;  /* 0x0000009a8898723c */ /* 0x040fe20000041810 */
[----:B------:R-:W4:Y:S07]  /*d820*/  LDSM.16.MT88.4 R16, [R218+0x8800] ;  /* 0x00880000da10783b */ /* 0x000f2e0000004200 */
[C---:B------:R-:W-:Y:S01]  /*d830*/  HMMA.16816.F32.BF16 R156, R136.reuse, R160, R20 ;  /* 0x000000a0889c723c */ /* 0x040fe20000041814 */
[----:B------:R-:W-:Y:S07]  /*d840*/  LDSM.16.MT88.4 R20, [R220+0x8800] ;  /* 0x00880000dc14783b */ /* 0x000fee0000004200 */
[C---:B------:R-:W-:Y:S01]  /*d850*/  HMMA.16816.F32.BF16 R160, R136.reuse, R162, R24 ;  /* 0x000000a288a0723c */ /* 0x040fe20000041818 */
[----:B------:R-:W-:Y:S07]  /*d860*/  LDSM.16.MT88.4 R24, [R217+0xb800] ;  /* 0x00b80000d918783b */ /* 0x000fee0000004200 */
[C---:B------:R-:W-:Y:S01]  /*d870*/  HMMA.16816.F32.BF16 R164, R136.reuse, R168, R28 ;  /* 0x000000a888a4723c */ /* 0x040fe2000004181c */
[----:B------:R-:W-:Y:S07]  /*d880*/  LDSM.16.MT88.4 R28, [R221+0xb800] ;  /* 0x00b80000dd1c783b */ /* 0x000fee0000004200 */
[C---:B------:R-:W-:Y:S01]  /*d890*/  HMMA.16816.F32.BF16 R168, R136.reuse, R170, R32 ;  /* 0x000000aa88a8723c */ /* 0x040fe20000041820 */
[----:B------:R-:W-:Y:S04]  /*d8a0*/  STL [R1+0x10], R2 ;  /* 0x0000100201007387 */ /* 0x000fe80000100800 */
[----:B------:R-:W-:Y:S03]  /*d8b0*/  STL [R1+0x14], R0 ;  /* 0x0000140001007387 */ /* 0x000fe60000100800 */
        /* <DEDUP_REMOVED lines=22> */
[C---:B------:R-:W-:Y:S08]  /*da20*/  HMMA.16816.F32.BF16 R112, R136.reuse, R10, R112 ;  /* 0x0000000a8870723c */ /* 0x040ff00000041870 */
[C---:B------:R-:W-:Y:S08]  /*da30*/  HMMA.16816.F32.BF16 R116, R136.reuse, R28, R116 ;  /* 0x0000001c8874723c */ /* 0x040ff00000041874 */
[C---:B------:R-:W-:Y:S08]  /*da40*/  HMMA.16816.F32.BF16 R120, R136.reuse, R30, R120 ;  /* 0x0000001e8878723c */ /* 0x040ff00000041878 */
[C---:B-1----:R-:W-:Y:S08]  /*da50*/  HMMA.16816.F32.BF16 R124, R136.reuse, R12, R124 ;  /* 0x0000000c887c723c */ /* 0x042ff0000004187c */
[----:B------:R-:W-:Y:S07]  /*da60*/  HMMA.16816.F32.BF16 R128, R136, R14, R128 ;  /* 0x0000000e8880723c */ /* 0x000fee0000041880 */
[----:B------:R-:W-:Y:S01]  /*da70*/  MOV R136, R132 ;  /* 0x0000008400887202 */ /* 0x000fe20000000f00 */
[----:B------:R-:W-:-:S05]  /*da80*/  @P0 BRA `(.L_x_2167) ;  /* 0xffffad9000000947 */ /* 0x000fca000383ffff */
.L_x_2166:
[----:B----4-:R-:W2:Y:S02]  /*da90*/  LDL R0, [R1+0x18] ;  /* 0x0000180001007983 */ /* 0x010ea40000100800 */
[----:B--2---:R-:W-:-:S13]  /*daa0*/  ISETP.GE.AND P0, PT, R252, R0, PT ;  /* 0x00000000fc00720c */ /* 0x004fda0003f06270 */
[----:B------:R-:W-:Y:S05]  /*dab0*/  @!P0 BRA `(.L_x_2168) ;  /* 0x00004f1000008947 */ /* 0x000fea0003800000 */
[----:B------:R-:W-:Y:S02]  /*dac0*/  MOV R135, R132 ;  /* 0x0000008400877202 */ /* 0x000fe40000000f00 */
[----:B------:R-:W-:Y:S02]  /*dad0*/  MOV R134, R133 ;  /* 0x0000008500867202 */ /* 0x000fe40000000f00 */
.L_x_2169:
[----:B-1----:R-:W2:Y:S01]  /*dae0*/  LDL R0, [R1+0xc] ;  /* 0x00000c0001007983 */ /* 0x002ea20000100800 */
[----:B------:R-:W-:Y:S04]  /*daf0*/  DEPBAR.LE SB0, 0x0 ;  /* 0x000080000000791a */ /* 0x000fe80000000000 */
[----:B------:R-:W3:Y:S01]  /*db00*/  LDL R14, [R1+0x34] ;  /* 0x00003400010e7983 */ /* 0x000ee20000100800 */
[----:B------:R-:W-:Y:S01]  /*db10*/  WARPSYNC 0xffffffff ;  /* 0xffffffff00007948 */ /* 0x000fe20003800000 */
[----:B------:R-:W-:Y:S02]  /*db20*/  IMAD.WIDE.U32 R12, R252, c[0x0][0x208], RZ ;  /* 0x00008200fc0c7a25 */ /* 0x000fe400078e00ff */
[----:B------:R-:W3:Y:S06]  /*db30*/  LDL.64 R2, [R1+0x28] ;  /* 0x0000280001027983 */ /* 0x000eec0000100a00 */
[----:B------:R-:W-:Y:S08]  /*db40*/  BAR.SYNC.DEFER_BLOCKING 0x0 ;  /* 0x0000000000007b1d */ /* 0x000ff00000010000 */
[----:B-----5:R-:W-:Y:S08]  /*db50*/  LDSM.16.M88.4 R48, [R223] ;  /* 0x00000000df30783b */ /* 0x020ff00000000200 */
[----:B------:R-:W1:Y:S08]  /*db60*/  LDSM.16.M88.4 R8, [R216] ;  /* 0x00000000d808783b */ /* 0x000e700000000200 */
[----:B------:R-:W4:Y:S08]  /*db70*/  LDSM.16.M88.4 R16, [R216+0x800] ;  /* 0x00080000d810783b */ /* 0x000f300000000200 */
[----:B------:R-:W2:Y:S08]  /*db80*/  LDSM.16.M88.4 R24, [R216+0x1000] ;  /* 0x00100000d818783b */ /* 0x000eb00000000200 */
[----:B------:R-:W2:Y:S08]  /*db90*/  LDSM.16.M88.4 R32, [R216+0x1800] ;  /* 0x00180000d820783b */ /* 0x000eb00000000200 */
[----:B------:R-:W2:Y:S01]  /*dba0*/  LDSM.16.M88.4 R40, [R216+0x2000] ;  /* 0x00200000d828783b */ /* 0x000ea20000000200 */
[C---:B-1----:R-:W-:Y:S07]  /*dbb0*/  HMMA.16816.F32.BF16 R4, R48.reuse, R8, RZ ;  /* 0x000000083004723c */ /* 0x042fee00000418ff */
[----:B------:R-:W1:Y:S01]  /*dbc0*/  LDSM.16.M88.4 R136, [R216+0x2800] ;  /* 0x00280000d888783b */ /* 0x000e620000000200 */
[C---:B------:R-:W-:Y:S07]  /*dbd0*/  HMMA.16816.F32.BF16 R8, R48.reuse, R10, RZ ;  /* 0x0000000a3008723c */ /* 0x040fee00000418ff */
[----:B------:R-:W-:Y:S08]  /*dbe0*/  LDSM.16.M88.4 R188, [R224] ;  /* 0x00000000e0bc783b */ /* 0x000ff00000000200 */
[----:B------:R-:W1:Y:S08]  /*dbf0*/  LDSM.16.M88.4 R192, [R227] ;  /* 0x00000000e3c0783b */ /* 0x000e700000000200 */
[----:B------:R-:W1:Y:S08]  /*dc00*/  LDSM.16.M88.4 R196, [R250] ;  /* 0x00000000fac4783b */ /* 0x000e700000000200 */
[----:B------:R-:W1:Y:S08]  /*dc10*/  LDSM.16.M88.4 R200, [R249] ;  /* 0x00000000f9c8783b */ /* 0x000e700000000200 */
[----:B------:R-:W1:Y:S08]  /*dc20*/  LDSM.16.M88.4 R204, [R248] ;  /* 0x00000000f8cc783b */ /* 0x000e700000000200 */
[----:B------:R-:W1:Y:S08]  /*dc30*/  LDSM.16.M88.4 R208, [R247] ;  /* 0x00000000f7d0783b */ /* 0x000e700000000200 */
[----:B------:R-:W1:Y:S01]  /*dc40*/  LDSM.16.M88.4 R212, [R246] ;  /* 0x00000000f6d4783b */ /* 0x000e620000000200 */
[C---:B--2---:R-:W-:Y:S02]  /*dc50*/  LOP3.LUT P4, RZ, R0.reuse, 0x2, RZ, 0xc0, !PT ;  /* 0x0000000200ff7812 */ /* 0x044fe4000788c0ff */
[----:B------:R-:W-:Y:S02]  /*dc60*/  LOP3.LUT P3, RZ, R0, 0x1, RZ, 0xc0, !PT ;  /* 0x0000000100ff7812 */ /* 0x000fe4000786c0ff */
[----:B------:R-:W-:Y:S05]  /*dc70*/  SHF.R.S32.HI R0, RZ, 0x1f, R252 ;  /* 0x0000001fff007819 */ /* 0x000fea00000114fc */
[----:B------:R-:W-:Y:S01]  /*dc80*/  IMAD R0, R0, c[0x0][0x208], RZ ;  /* 0x0000820000007a24 */ /* 0x000fe200078e02ff */
[----:B---3--:R-:W-:Y:S03]  /*dc90*/  MOV R3, R14 ;  /* 0x0000000e00037202 */ /* 0x008fe60000000f00 */
[----:B------:R-:W-:Y:S02]  /*dca0*/  IMAD R0, R252, c[0x0][0x20c], R0 ;  /* 0x00008300fc007a24 */ /* 0x000fe400078e0200 */
[----:B------:R-:W-:Y:S03]  /*dcb0*/  IMAD.WIDE.U32 R2, R12, 0x60, R2 ;  /* 0x000000600c027825 */ /* 0x000fe600078e0002 */
[----:B------:R-:W-:Y:S02]  /*dcc0*/  IADD3 R0, R13, R0, RZ ;  /* 0x000000000d007210 */ /* 0x000fe40007ffe0ff */
[C---:B----4-:R-:W-:Y:S03]  /*dcd0*/  HMMA.16816.F32.BF16 R12, R48.reuse, R16, RZ ;  /* 0x00000010300c723c */ /* 0x050fe600000418ff */
[----:B------:R-:W-:Y:S05]  /*dce0*/  IMAD R0, R0, 0x60, RZ ;  /* 0x0000006000007824 */ /* 0x000fea00078e02ff */
[C---:B------:R-:W-:Y:S01]  /*dcf0*/  HMMA.16816.F32.BF16 R16, R48.reuse, R18, RZ ;  /* 0x000000123010723c */ /* 0x040fe200000418ff */
[----:B------:R-:W-:Y:S03]  /*dd00*/  IADD3 R3, R3, R0, RZ ;  /* 0x0000000003037210 */ /* 0x000fe60007ffe0ff */
[C---:B------:R-:W-:Y:S02]  /*dd10*/  SHF.L.U32 R0, R2.reuse, 0x1, RZ ;  /* 0x0000000102007819 */ /* 0x040fe400000006ff */
[----:B------:R-:W-:Y:S02]  /*dd20*/  SHF.L.U64.HI R2, R2, 0x1, R3 ;  /* 0x0000000102027819 */ /* 0x000fe40000010203 */
[C---:B------:R-:W-:Y:S01]  /*dd30*/  HMMA.16816.F32.BF16 R20, R48.reuse, R24, RZ ;  /* 0x000000183014723c */ /* 0x040fe200000418ff */
[C---:B------:R-:W-:Y:S03]  /*dd40*/  IADD3 R132, P2, R0.reuse, c[0x0][0x1f8], RZ ;  /* 0x00007e0000847a10 */ /* 0x040fe60007f5e0ff */
[----:B------:R-:W-:Y:S02]  /*dd50*/  IADD3 R28, P1, R0, 0x80, RZ ;  /* 0x00000080001c7810 */ /* 0x000fe40007f3e0ff */
[----:B------:R-:W-:Y:S02]  /*dd60*/  IADD3.X R133, R2, c[0x0][0x1fc], RZ, P2, !PT ;  /* 0x00007f0002857a10 */ /* 0x000fe400017fe4ff */
[C---:B------:R-:W-:Y:S01]  /*dd70*/  HMMA.16816.F32.BF16 R24, R48.reuse, R26, RZ ;  /* 0x0000001a3018723c */ /* 0x040fe200000418ff */
[----:B------:R-:W-:Y:S02]  /*dd80*/  IADD3 R28, P0, R28, c[0x0][0x1f8], RZ ;  /* 0x00007e001c1c7a10 */ /* 0x000fe40007f1e0ff */
[----:B------:R-:W-:Y:S01]  /*dd90*/  @!PT LDS RZ, [RZ] ;  /* 0x00000000fffff984 */ /* 0x000fe20000000800 */
[----:B------:R-:W-:Y:S01]  /*dda0*/  @!PT LDS RZ, [RZ] ;  /* 0x00000000fffff984 */ /* 0x000fe20000000800 */
[----:B------:R-:W-:Y:S01]  /*ddb0*/  @!PT LDS RZ, [RZ] ;  /* 0x00000000fffff984 */ /* 0x000fe20000000800 */
[----:B------:R2:W-:Y:S01]  /*ddc0*/  LDGSTS.E.BYPASS.LTC128B.128 [R251+0x100], [R132.64], !P5 ;  /* 0x0010000084fb7fae */ /* 0x0005e2000e901d46 */
[----:B------:R-:W-:Y:S02]  /*ddd0*/  IADD3 R38, P2, R0, 0x100, RZ ;  /* 0x0000010000267810 */ /* 0x000fe40007f5e0ff */
[--C-:B------:R-:W-:Y:S02]  /*dde0*/  IADD3.X R29, RZ, c[0x0][0x1fc], R2.reuse, P0, P1 ;  /* 0x00007f00ff1d7a10 */ /* 0x100fe400007e2402 */
[----:B------:R-:W-:Y:S03]  /*ddf0*/  IADD3 R38, P0, R38, c[0x0][0x1f8], RZ ;  /* 0x00007e0026267a10 */ /* 0x000fe60007f1e0ff */
[----:B------:R3:W-:Y:S01]  /*de00*/  LDGSTS.E.BYPASS.LTC128B.128 [R251+0x3100], [R28.64], !P4 ;  /* 0x031000001cfb7fae */ /* 0x0007e2000e101d46 */
[--C-:B------:R-:W-:Y:S02]  /*de10*/  IADD3.X R39, RZ, c[0x0][0x1fc], R2.reuse, P0, P2 ;  /* 0x00007f00ff277a10 */ /* 0x100fe400007e4402 */
[----:B------:R-:W-:Y:S04]  /*de20*/  IADD3 R0, P1, R0, 0x180, RZ ;  /* 0x0000018000007810 */ /* 0x000fe80007f3e0ff */
[----:B------:R-:W-:Y:S01]  /*de30*/  IADD3 R36, P0, R0, c[0x0][0x1f8], RZ ;  /* 0x00007e0000247a10 */ /* 0x000fe20007f1e0ff */
[----:B------:R4:W-:Y:S01]  /*de40*/  LDGSTS.E.BYPASS.LTC128B.128 [R251+0x6100], [R38.64], !P3 ;  /* 0x0610000026fb7fae */ /* 0x0009e2000d901d46 */
[----:B------:R-:W-:Y:S02]  /*de50*/  MOV R0, c[0x0][0x208] ;  /* 0x0000820000007a02 */ /* 0x000fe40000000f00 */
[----:B------:R-:W-:Y:S02]  /*de60*/  IADD3.X R37, RZ, c[0x0][0x1fc], R2, P0, P1 ;  /* 0x00007f00ff257a10 */ /* 0x000fe400007e2402 */
[----:B------:R-:W-:Y:S03]  /*de70*/  SHF.L.U32 R3, R0, 0x6, RZ ;  /* 0x0000000600037819 */ /* 0x000fe600000006ff */
[----:B------:R4:W-:Y:S01]  /*de80*/  LDGSTS.E.BYPASS.LTC128B.128 [R251+0x9100], [R36.64], !P6 ;  /* 0x0910000024fb7fae */ /* 0x0009e2000f101d46 */
[----:B------:R-:W-:Y:S04]  /*de90*/  IADD3 R2, P1, R132, R3, RZ ;  /* 0x0000000384027210 */ /* 0x000fe80007f3e0ff */
[----:B--2---:R-:W-:Y:S01]  /*dea0*/  IADD3 R132, P0, R3, R2, RZ ;  /* 0x0000000203847210 */ /* 0x004fe20007f1e0ff */
[C---:B---3--:R-:W-:Y:S08]  /*deb0*/  HMMA.16816.F32.BF16 R28, R48.reuse, R32, RZ ;  /* 0x00000020301c723c */ /* 0x048ff000000418ff */
[C---:B------:R-:W-:Y:S08]  /*dec0*/  HMMA.16816.F32.BF16 R32, R48.reuse, R34, RZ ;  /* 0x000000223020723c */ /* 0x040ff000000418ff */
[C---:B----4-:R-:W-:Y:S08]  /*ded0*/  HMMA.16816.F32.BF16 R36, R48.reuse, R40, RZ ;  /* 0x000000283024723c */ /* 0x050ff000000418ff */
[C---:B------:R-:W-:Y:S08]  /*dee0*/  HMMA.16816.F32.BF16 R40, R48.reuse, R42, RZ ;  /* 0x0000002a3028723c */ /* 0x040ff000000418ff */
[C---:B-1----:R-:W-:Y:S07]  /*def0*/  HMMA.16816.F32.BF16 R44, R48.reuse, R136, RZ ;  /* 0x00000088302c723c */ /* 0x042fee00000418ff */
[----:B------:R-:W-:Y:S01]  /*df00*/  MOV R137, 0x6 ;  /* 0x0000000600897802 */ /* 0x000fe20000000f00 */
[----:B------:R-:W-:Y:S04]  /*df10*/  HMMA.16816.F32.BF16 R48, R48, R138, RZ ;  /* 0x0000008a3030723c */ /* 0x000fe800000418ff */
[----:B------:R-:W-:Y:S04]  /*df20*/  SHF.L.U64.HI R0, R0, R137, c[0x0][0x20c] ;  /* 0x0000830000007619 */ /* 0x000fe80000010289 */
[C---:B------:R-:W-:Y:S05]  /*df30*/  HMMA.16816.F32.BF16 R4, R188.reuse, R192, R4 ;  /* 0x000000c0bc04723c */ /* 0x040fea0000041804 */
[----:B------:R-:W-:Y:S03]  /*df40*/  IADD3.X R3, R133, R0, RZ, P1, !PT ;  /* 0x0000000085037210 */ /* 0x000fe60000ffe4ff */
[C---:B------:R-:W-:Y:S02]  /*df50*/  HMMA.16816.F32.BF16 R8, R188.reuse, R194, R8 ;  /* 0x000000c2bc08723c */ /* 0x040fe40000041808 */
[----:B------:R1:W-:Y:S02]  /*df60*/  LDGSTS.E.BYPASS.LTC128B.128 [R251+0x1100], [R2.64], !P5 ;  /* 0x0110000002fb7fae */ /* 0x0003e4000e901d46 */
[----:B------:R-:W-:Y:S04]  /*df70*/  IADD3.X R133, R0, R3, RZ, P0, !PT ;  /* 0x0000000300857210 */ /* 0x000fe800007fe4ff */
[C---:B------:R-:W-:Y:S02]  /*df80*/  HMMA.16816.F32.BF16 R12, R188.reuse, R196, R12 ;  /* 0x000000c4bc0c723c */ /* 0x040fe4000004180c */
[----:B------:R1:W-:Y:S06]  /*df90*/  LDGSTS.E.BYPASS.LTC128B.128 [R251+0x4100], [R2.64+0x80], !P4 ;  /* 0x0410008002fb7fae */ /* 0x0003ec000e101d46 */
[C---:B------:R-:W-:Y:S02]  /*dfa0*/  HMMA.16816.F32.BF16 R16, R188.reuse, R198, R16 ;  /* 0x000000c6bc10723c */ /* 0x040fe40000041810 */
[----:B------:R1:W-:Y:S06]  /*dfb0*/  LDGSTS.E.BYPASS.LTC128B.128 [R251+0x7100], [R2.64+0x100], !P3 ;  /* 0x0710010002fb7fae */ /* 0x0003ec000d901d46 */
[C---:B------:R-:W-:Y:S02]  /*dfc0*/  HMMA.16816.F32.BF16 R20, R188.reuse, R200, R20 ;  /* 0x000000c8bc14723c */ /* 0x040fe40000041814 */
[----:B------:R1:W-:Y:S06]  /*dfd0*/  LDGSTS.E.BYPASS.LTC128B.128 [R251+0xa100], [R2.64+0x180], !P6 ;  /* 0x0a10018002fb7fae */ /* 0x0003ec000f101d46 */
[C---:B------:R-:W-:Y:S02]  /*dfe0*/  HMMA.16816.F32.BF16 R24, R188.reuse, R202, R24 ;  /* 0x000000cabc18723c */ /* 0x040fe40000041818 */
[----:B------:R2:W-:Y:S06]  /*dff0*/  LDGSTS.E.BYPASS.LTC128B.128 [R251+0x2100], [R132.64], !P5 ;  /* 0x0210000084fb7fae */ /* 0x0005ec000e901d46 */
[C---:B------:R-:W-:Y:S02]  /*e000*/  HMMA.16816.F32.BF16 R28, R188.reuse, R204, R28 ;  /* 0x000000ccbc1c723c */ /* 0x040fe4000004181c */
[----:B------:R2:W-:Y:S06]  /*e010*/  LDGSTS.E.BYPASS.LTC128B.128 [R251+0x5100], [R132.64+0x80], !P4 ;  /* 0x0510008084fb7fae */ /* 0x0005ec000e101d46 */
[C---:B------:R-:W-:Y:S02]  /*e020*/  HMMA.16816.F32.BF16 R32, R188.reuse, R206, R32 ;  /* 0x000000cebc20723c */ /* 0x040fe40000041820 */
[----:B------:R2:W-:Y:S06]  /*e030*/  LDGSTS.E.BYPASS.LTC128B.128 [R251+0x8100], [R132.64+0x100], !P3 ;  /* 0x0810010084fb7fae */ /* 0x0005ec000d901d46 */
[C---:B------:R-:W-:Y:S02]  /*e040*/  HMMA.16816.F32.BF16 R36, R188.reuse, R208, R36 ;  /* 0x000000d0bc24723c */ /* 0x040fe40000041824 */
[----:B------:R2:W-:Y:S06]  /*e050*/  LDGSTS.E.BYPASS.LTC128B.128 [R251+0xb100], [R132.64+0x180], !P6 ;  /* 0x0b10018084fb7fae */ /* 0x0005ec000f101d46 */
[C---:B------:R-:W-:Y:S02]  /*e060*/  HMMA.16816.F32.BF16 R40, R188.reuse, R210, R40 ;  /* 0x000000d2bc28723c */ /* 0x040fe40000041828 */
[----:B------:R-:W-:Y:S06]  /*e070*/  LDSM.16.M88.4 R136, [R226] ;  /* 0x00000000e288783b */ /* 0x000fec0000000200 */
[C---:B------:R-:W-:Y:S02]  /*e080*/  HMMA.16816.F32.BF16 R44, R188.reuse, R212, R44 ;  /* 0x000000d4bc2c723c */ /* 0x040fe4000004182c */
[----:B------:R-:W3:Y:S06]  /*e090*/  LDSM.16.M88.4 R192, [R222] ;  /* 0x00000000dec0783b */ /* 0x000eec0000000200 */
[----:B------:R-:W-:Y:S02]  /*e0a0*/  HMMA.16816.F32.BF16 R48, R188, R214, R48 ;  /* 0x000000d6bc30723c */ /* 0x000fe40000041830 */
[----:B------:R-:W4:Y:S08]  /*e0b0*/  LDSM.16.M88.4 R196, [R222+0x800] ;  /* 0x00080000dec4783b */ /* 0x000f300000000200 */
[----:B------:R-:W1:Y:S08]  /*e0c0*/  LDSM.16.M88.4 R200, [R222+0x1000] ;  /* 0x00100000dec8783b */ /* 0x000e700000000200 */
[----:B------:R-:W0:Y:S08]  /*e0d0*/  LDGDEPBAR ;  /* 0x00000000000079af */ /* 0x000e300000000000 */
[----:B------:R-:W1:Y:S01]  /*e0e0*/  LDSM.16.M88.4 R204, [R222+0x1800] ;  /* 0x00180000decc783b */ /* 0x000e620000000200 */
[C---:B---3--:R-:W-:Y:S07]  /*e0f0*/  HMMA.16816.F32.BF16 R4, R136.reuse, R192, R4 ;  /* 0x000000c08804723c */ /* 0x048fee0000041804 */
[----:B------:R-:W3:Y:S01]  /*e100*/  LDSM.16.M88.4 R188, [R222+0x2000] ;  /* 0x00200000debc783b */ /* 0x000ee20000000200 */
[C---:B------:R-:W-:Y:S07]  /*e110*/  HMMA.16816.F32.BF16 R8, R136.reuse, R194, R8 ;  /* 0x000000c28808723c */ /* 0x040fee0000041808 */
[----:B------:R-:W2:Y:S01]  /*e120*/  LDSM.16.M88.4 R208, [R222+0x2800] ;  /* 0x00280000ded0783b */ /* 0x000ea20000000200 */
[C---:B----4-:R-:W-:Y:S07]  /*e130*/  HMMA.16816.F32.BF16 R12, R136.reuse, R196, R12 ;  /* 0x000000c4880c723c */ /* 0x050fee000004180c */
[----:B------:R-:W-:Y:S01]  /*e140*/  LDSM.16.M88.4 R192, [R219] ;  /* 0x00000000dbc0783b */ /* 0x000fe20000000200 */
[C---:B------:R-:W-:Y:S07]  /*e150*/  HMMA.16816.F32.BF16 R16, R136.reuse, R198, R16 ;  /* 0x000000c68810723c */ /* 0x040fee0000041810 */
[----:B------:R-:W-:Y:S01]  /*e160*/  LDSM.16.M88.4 R196, [R219+0x800] ;  /* 0x00080000dbc4783b */ /* 0x000fe20000000200 */
[C---:B-1----:R-:W-:Y:S08]  /*e170*/  HMMA.16816.F32.BF16 R20, R136.reuse, R200, R20 ;  /* 0x000000c88814723c */ /* 0x042ff00000041814 */
[C---:B------:R-:W-:Y:S01]  /*e180*/  HMMA.16816.F32.BF16 R24, R136.reuse, R202, R24 ;  /* 0x000000ca8818723c */ /* 0x040fe20000041818 */
[----:B------:R-:W-:Y:S07]  /*e190*/  LDSM.16.M88.4 R200, [R219+0x1000] ;  /* 0x00100000dbc8783b */ /* 0x000fee0000000200 */
[C---:B------:R-:W-:Y:S08]  /*e1a0*/  HMMA.16816.F32.BF16 R28, R136.reuse, R204, R28 ;  /* 0x000000cc881c723c */ /* 0x040ff0000004181c */
[C---:B------:R-:W-:Y:S01]  /*e1b0*/  HMMA.16816.F32.BF16 R32, R136.reuse, R206, R32 ;  /* 0x000000ce8820723c */ /* 0x040fe20000041820 */
[----:B------:R-:W-:Y:S07]  /*e1c0*/  LDSM.16.M88.4 R204, [R219+0x1800] ;  /* 0x00180000dbcc783b */ /* 0x000fee0000000200 */
[C---:B---3--:R-:W-:Y:S08]  /*e1d0*/  HMMA.16816.F32.BF16 R36, R136.reuse, R188, R36 ;  /* 0x000000bc8824723c */ /* 0x048ff00000041824 */
[C---:B------:R-:W-:Y:S01]  /*e1e0*/  HMMA.16816.F32.BF16 R40, R136.reuse, R190, R40 ;  /* 0x000000be8828723c */ /* 0x040fe20000041828 */
[----:B------:R-:W1:Y:S07]  /*e1f0*/  LDSM.16.M88.4 R188, [R225] ;  /* 0x00000000e1bc783b */ /* 0x000e6e0000000200 */
[C---:B--2---:R-:W-:Y:S08]  /*e200*/  HMMA.16816.F32.BF16 R44, R136.reuse, R208, R44 ;  /* 0x000000d0882c723c */ /* 0x044ff0000004182c */
        /* <DEDUP_REMOVED lines=160> */
[----:B------:R-:W-:Y:S07]  /*ec10*/  LDSM.16.M88.4 R196, [R223+0xc000] ;  /* 0x00c00000dfc4783b */ /* 0x000fee0000000200 */
[C---:B------:R-:W-:Y:S08]  /*ec20*/  HMMA.16816.F32.BF16 R20, R188.reuse, R200, R20 ;  /* 0x000000c8bc14723c */ /* 0x040ff00000041814 */
        /* <DEDUP_REMOVED lines=101> */
[----:B------:R-:W-:Y:S01]  /*f280*/  MUFU.TANH R197, R13 ;  /* 0x0000000d00c57308 */ /* 0x000fe20000002400 */
[----:B----4-:R-:W-:Y:S09]  /*f290*/  FMNMX.FTZ R2, R192, R2, !PT ;  /* 0x00000002c0027209 */ /* 0x010ff20007810000 */
[----:B------:R-:W3:Y:S01]  /*f2a0*/  MUFU.TANH R196, R12 ;  /* 0x0000000c00c47308 */ /* 0x000ee20000002400 */
[C---:B--2---:R-:W-:Y:S01]  /*f2b0*/  HMMA.16816.F32.BF16 R20, R200.reuse, R4, R20 ;  /* 0x00000004c814723c */ /* 0x044fe20000041814 */
[----:B-1----:R-:W1:Y:S02]  /*f2c0*/  LDSM.16.M88.4 R8, [R219+0xa800] ;  /* 0x00a80000db08783b */ /* 0x002e640000000200 */
[----:B------:R-:W-:Y:S06]  /*f2d0*/  FMNMX.FTZ R2, R193, R2, !PT ;  /* 0x00000002c1027209 */ /* 0x000fec0007810000 */
[----:B------:R-:W2:Y:S01]  /*f2e0*/  MUFU.TANH R198, R14 ;  /* 0x0000000e00c67308 */ /* 0x000ea20000002400 */
[C---:B------:R-:W-:Y:S01]  /*f2f0*/  HMMA.16816.F32.BF16 R24, R200.reuse, R6, R24 ;  /* 0x00000006c818723c */ /* 0x040fe20000041818 */
[----:B------:R-:W4:Y:S08]  /*f300*/  LDSM.16.M88.4 R4, [R219+0xb000] ;  /* 0x00b00000db04783b */ /* 0x000f300000000200 */
[----:B------:R-:W1:Y:S03]  /*f310*/  MUFU.TANH R204, R16 ;  /* 0x0000001000cc7308 */ /* 0x000e660000002400 */
[----:B---3--:R-:W-:Y:S02]  /*f320*/  FMNMX.FTZ R0, R196, R0, !PT ;  /* 0x00000000c4007209 */ /* 0x008fe40007810000 */
[----:B------:R-:W-:Y:S02]  /*f330*/  FMUL.FTZ R22, R22, c[0x0][0x320] ;  /* 0x0000c80016167a20 */ /* 0x000fe40000410000 */
[----:B------:R-:W-:Y:S01]  /*f340*/  FMNMX.FTZ R0, R197, R0, !PT ;  /* 0x00000000c5007209 */ /* 0x000fe20007810000 */
[----:B------:R-:W-:Y:S02]  /*f350*/  FMUL.FTZ R23, R23, c[0x0][0x320] ;  /* 0x0000c80017177a20 */ /* 0x000fe40000410000 */
[----:B------:R-:W3:Y:S01]  /*f360*/  MUFU.TANH R199, R15 ;  /* 0x0000000f00c77308 */ /* 0x000ee20000002400 */
[----:B------:R-:W-:Y:S02]  /*f370*/  FMUL.FTZ R20, R20, c[0x0][0x320] ;  /* 0x0000c80014147a20 */ /* 0x000fe40000410000 */
[----:B------:R-:W-:Y:S01]  /*f380*/  FMUL.FTZ R21, R21, c[0x0][0x320] ;  /* 0x0000c80015157a20 */ /* 0x000fe20000410000 */
[----:B--2---:R-:W-:Y:S01]  /*f390*/  FMNMX.FTZ R2, R198, R2, !PT ;  /* 0x00000002c6027209 */ /* 0x004fe20007810000 */
[----:B------:R-:W-:Y:S02]  /*f3a0*/  FMUL.FTZ R26, R26, c[0x0][0x320] ;  /* 0x0000c8001a1a7a20 */ /* 0x000fe40000410000 */
[----:B------:R-:W-:Y:S02]  /*f3b0*/  FMUL.FTZ R27, R27, c[0x0][0x320] ;  /* 0x0000c8001b1b7a20 */ /* 0x000fe40000410000 */
[----:B------:R-:W-:Y:S01]  /*f3c0*/  FMUL.FTZ R24, R24, c[0x0][0x320] ;  /* 0x0000c80018187a20 */ /* 0x000fe20000410000 */
[----:B------:R-:W-:Y:S01]  /*f3d0*/  MUFU.TANH R214, R22 ;  /* 0x0000001600d67308 */ /* 0x000fe20000002400 */
[----:B------:R-:W-:Y:S01]  /*f3e0*/  FMUL.FTZ R25, R25, c[0x0][0x320] ;  /* 0x0000c80019197a20 */ /* 0x000fe20000410000 */
[----:B-1----:R-:W-:Y:S01]  /*f3f0*/  FMNMX.FTZ R0, R204, R0, !PT ;  /* 0x00000000cc007209 */ /* 0x002fe20007810000 */
[C---:B------:R-:W-:Y:S07]  /*f400*/  HMMA.16816.F32.BF16 R28, R200.reuse, R8, R28 ;  /* 0x00000008c81c723c */ /* 0x040fee000004181c */
[----:B------:R-:W-:Y:S01]  /*f410*/  MUFU.TANH R215, R23 ;  /* 0x0000001700d77308 */ /* 0x000fe20000002400 */
[C---:B------:R-:W-:Y:S01]  /*f420*/  HMMA.16816.F32.BF16 R32, R200.reuse, R10, R32 ;  /* 0x0000000ac820723c */ /* 0x040fe20000041820 */
[----:B------:R-:W1:Y:S01]  /*f430*/  LDSM.16.M88.4 R8, [R219+0xb800] ;  /* 0x00b80000db08783b */ /* 0x000e620000000200 */
[----:B------:R-:W-:Y:S04]  /*f440*/  DEPBAR.LE SB0, 0x0 ;  /* 0x000080000000791a */ /* 0x000fe80000000000 */
[----:B---3--:R-:W-:Y:S02]  /*f450*/  FMNMX.FTZ R2, R199, R2, !PT ;  /* 0x00000002c7027209 */ /* 0x008fe40007810000 */
[C---:B----4-:R-:W-:Y:S01]  /*f460*/  HMMA.16816.F32.BF16 R36, R200.reuse, R4, R36 ;  /* 0x00000004c824723c */ /* 0x050fe20000041824 */
[----:B------:R-:W2:Y:S01]  /*f470*/  LDL R5, [R1+0x30] ;  /* 0x0000300001057983 */ /* 0x000ea20000100800 */
[----:B------:R-:W3:Y:S03]  /*f480*/  MUFU.TANH R205, R17 ;  /* 0x0000001100cd7308 */ /* 0x000ee60000002400 */
[----:B------:R-:W-:Y:S03]  /*f490*/  BAR.SYNC.DEFER_BLOCKING 0x0 ;  /* 0x0000000000007b1d */ /* 0x000fe60000010000 */
[C---:B------:R-:W-:Y:S04]  /*f4a0*/  HMMA.16816.F32.BF16 R40, R200.reuse, R6, R40 ;  /* 0x00000006c828723c */ /* 0x040fe80000041828 */
[----:B------:R-:W-:Y:S02]  /*f4b0*/  FMUL.FTZ R28, R28, c[0x0][0x320] ;  /* 0x0000c8001c1c7a20 */ /* 0x000fe40000410000 */
[----:B------:R-:W-:Y:S02]  /*f4c0*/  FMUL.FTZ R29, R29, c[0x0][0x320] ;  /* 0x0000c8001d1d7a20 */ /* 0x000fe40000410000 */
[----:B------:R-:W-:Y:S04]  /*f4d0*/  FMUL.FTZ R30, R30, c[0x0][0x320] ;  /* 0x0000c8001e1e7a20 */ /* 0x000fe80000410000 */
[----:B------:R-:W-:Y:S02]  /*f4e0*/  FMUL.FTZ R31, R31, c[0x0][0x320] ;  /* 0x0000c8001f1f7a20 */ /* 0x000fe40000410000 */
[----:B------:R-:W-:Y:S02]  /*f4f0*/  FMUL.FTZ R32, R32, c[0x0][0x320] ;  /* 0x0000c80020207a20 */ /* 0x000fe40000410000 */
[----:B------:R-:W-:Y:S02]  /*f500*/  FMUL.FTZ R38, R38, c[0x0][0x320] ;  /* 0x0000c80026267a20 */ /* 0x000fe40000410000 */
[----:B------:R-:W-:Y:S01]  /*f510*/  FMUL.FTZ R39, R39, c[0x0][0x320] ;  /* 0x0000c80027277a20 */ /* 0x000fe20000410000 */
[----:B---3--:R-:W-:Y:S01]  /*f520*/  FMNMX.FTZ R0, R205, R0, !PT ;  /* 0x00000000cd007209 */ /* 0x008fe20007810000 */
[----:B------:R-:W-:Y:S01]  /*f530*/  FMUL.FTZ R34, R34, c[0x0][0x320] ;  /* 0x0000c80022227a20 */ /* 0x000fe20000410000 */
[----:B------:R-:W3:Y:S01]  /*f540*/  LDL R6, [R1+0x18] ;  /* 0x0000180001067983 */ /* 0x000ee20000100800 */
[----:B------:R-:W4:Y:S01]  /*f550*/  MUFU.TANH R138, R28 ;  /* 0x0000001c008a7308 */ /* 0x000f220000002400 */
[----:B------:R-:W-:Y:S01]  /*f560*/  FMUL.FTZ R36, R36, c[0x0][0x320] ;  /* 0x0000c80024247a20 */ /* 0x000fe20000410000 */
[C---:B-1----:R-:W-:Y:S03]  /*f570*/  HMMA.16816.F32.BF16 R44, R200.reuse, R8, R44 ;  /* 0x00000008c82c723c */ /* 0x042fe6000004182c */
[----:B------:R-:W-:Y:S02]  /*f580*/  FMUL.FTZ R37, R37, c[0x0][0x320] ;  /* 0x0000c80025257a20 */ /* 0x000fe40000410000 */
[----:B------:R-:W-:Y:S03]  /*f590*/  FMUL.FTZ R40, R40, c[0x0][0x320] ;  /* 0x0000c80028287a20 */ /* 0x000fe60000410000 */
[----:B------:R-:W-:Y:S01]  /*f5a0*/  MUFU.TANH R132, R29 ;  /* 0x0000001d00847308 */ /* 0x000fe20000002400 */
[----:B------:R-:W-:Y:S01]  /*f5b0*/  HMMA.16816.F32.BF16 R48, R200, R10, R48 ;  /* 0x0000000ac830723c */ /* 0x000fe20000041830 */
[----:B------:R-:W2:Y:S02]  /*f5c0*/  LDL.64 R10, [R1+0x20] ;  /* 0x00002000010a7983 */ /* 0x000ea40000100a00 */
[----:B------:R-:W-:Y:S02]  /*f5d0*/  FMUL.FTZ R33, R33, c[0x0][0x320] ;  /* 0x0000c80021217a20 */ /* 0x000fe40000410000 */
[----:B------:R-:W-:Y:S02]  /*f5e0*/  FMUL.FTZ R35, R35, c[0x0][0x320] ;  /* 0x0000c80023237a20 */ /* 0x000fe40000410000 */
[----:B------:R-:W-:Y:S02]  /*f5f0*/  FMUL.FTZ R42, R42, c[0x0][0x320] ;  /* 0x0000c8002a2a7a20 */ /* 0x000fe40000410000 */
[----:B------:R-:W1:Y:S03]  /*f600*/  MUFU.TANH R206, R18 ;  /* 0x0000001200ce7308 */ /* 0x000e660000002400 */
[----:B------:R-:W-:Y:S01]  /*f610*/  FMUL.FTZ R41, R41, c[0x0][0x320] ;  /* 0x0000c80029297a20 */ /* 0x000fe20000410000 */
[----:B----4-:R-:W-:Y:S01]  /*f620*/  MOV R202, R138 ;  /* 0x0000008a00ca7202 */ /* 0x010fe20000000f00 */
[----:B------:R-:W-:Y:S02]  /*f630*/  FMUL.FTZ R43, R43, c[0x0][0x320] ;  /* 0x0000c8002b2b7a20 */ /* 0x000fe40000410000 */
[----:B------:R-:W-:Y:S02]  /*f640*/  FMUL.FTZ R44, R44, c[0x0][0x320] ;  /* 0x0000c8002c2c7a20 */ /* 0x000fe40000410000 */
[----:B------:R-:W-:Y:S01]  /*f650*/  FMUL.FTZ R45, R45, c[0x0][0x320] ;  /* 0x0000c8002d2d7a20 */ /* 0x000fe20000410000 */
[----:B------:R-:W4:Y:S01]  /*f660*/  MUFU.TANH R208, R20 ;  /* 0x0000001400d07308 */ /* 0x000f220000002400 */
[----:B------:R-:W-:Y:S02]  /*f670*/  FMUL.FTZ R46, R46, c[0x0][0x320] ;  /* 0x0000c8002e2e7a20 */ /* 0x000fe40000410000 */
[----:B------:R-:W-:Y:S02]  /*f680*/  FMUL.FTZ R47, R47, c[0x0][0x320] ;  /* 0x0000c8002f2f7a20 */ /* 0x000fe40000410000 */
[----:B------:R-:W-:Y:S02]  /*f690*/  FMUL.FTZ R50, R50, c[0x0][0x320] ;  /* 0x0000c80032327a20 */ /* 0x000fe40000410000 */
[----:B------:R-:W-:Y:S02]  /*f6a0*/  FMUL.FTZ R49, R49, c[0x0][0x320] ;  /* 0x0000c80031317a20 */ /* 0x000fe40000410000 */
[----:B------:R-:W-:Y:S01]  /*f6b0*/  FMUL.FTZ R48, R48, c[0x0][0x320] ;  /* 0x0000c80030307a20 */ /* 0x000fe20000410000 */
[----:B------:R-:W4:Y:S01]  /*f6c0*/  MUFU.TANH R209, R21 ;  /* 0x0000001500d17308 */ /* 0x000f220000002400 */
[----:B-1----:R-:W-:Y:S09]  /*f6d0*/  FMNMX.FTZ R2, R206, R2, !PT ;  /* 0x00000002ce027209 */ /* 0x002ff20007810000 */
[----:B------:R-:W1:Y:S01]  /*f6e0*/  MUFU.TANH R207, R19 ;  /* 0x0000001300cf7308 */ /* 0x000e620000002400 */
[----:B----4-:R-:W-:Y:S09]  /*f6f0*/  FMNMX.FTZ R0, R208, R0, !PT ;  /* 0x00000000d0007209 */ /* 0x010ff20007810000 */
[----:B------:R-:W4:Y:S01]  /*f700*/  MUFU.TANH R213, R24 ;  /* 0x0000001800d57308 */ /* 0x000f220000002400 */
[----:B------:R-:W-:Y:S09]  /*f710*/  FMNMX.FTZ R0, R209, R0, !PT ;  /* 0x00000000d1007209 */ /* 0x000ff20007810000 */
[----:B------:R-:W4:Y:S01]  /*f720*/  MUFU.TANH R136, R33 ;  /* 0x0000002100887308 */ /* 0x000f220000002400 */
[----:B-1----:R-:W-:Y:S04]  /*f730*/  FMNMX.FTZ R2, R207, R2, !PT ;  /* 0x00000002cf027209 */ /* 0x002fe80007810000 */
[----:B------:R-:W-:Y:S05]  /*f740*/  FMNMX.FTZ R2, R214, R2, !PT ;  /* 0x00000002d6027209 */ /* 0x000fea0007810000 */
[----:B------:R-:W1:Y:S01]  /*f750*/  MUFU.TANH R12, R26 ;  /* 0x0000001a000c7308 */ /* 0x000e620000002400 */
[----:B------:R-:W-:Y:S02]  /*f760*/  FMNMX.FTZ R2, R215, R2, !PT ;  /* 0x00000002d7027209 */ /* 0x000fe40007810000 */
[----:B----4-:R-:W-:Y:S07]  /*f770*/  FMNMX.FTZ R0, R213, R0, !PT ;  /* 0x00000000d5007209 */ /* 0x010fee0007810000 */
[----:B------:R-:W4:Y:S01]  /*f780*/  MUFU.TANH R212, R25 ;  /* 0x0000001900d47308 */ /* 0x000f220000002400 */
[----:B------:R-:W-:Y:S02]  /*f790*/  MOV R201, R136 ;  /* 0x0000008800c97202 */ /* 0x000fe40000000f00 */
[----:B------:R-:W-:Y:S07]  /*f7a0*/  MOV R33, R132 ;  /* 0x0000008400217202 */ /* 0x000fee0000000f00 */
[----:B------:R-:W4:Y:S01]  /*f7b0*/  MUFU.TANH R210, R27 ;  /* 0x0000001b00d27308 */ /* 0x000f220000002400 */
[----:B-1----:R-:W-:Y:S04]  /*f7c0*/  MOV R203, R12 ;  /* 0x0000000c00cb7202 */ /* 0x002fe80000000f00 */
[----:B------:R-:W-:Y:S05]  /*f7d0*/  FMNMX.FTZ R2, R203, R2, !PT ;  /* 0x00000002cb027209 */ /* 0x000fea0007810000 */
[----:B------:R-:W1:Y:S01]  /*f7e0*/  MUFU.TANH R137, R32 ;  /* 0x0000002000897308 */ /* 0x000e620000002400 */
[----:B----4-:R-:W-:Y:S04]  /*f7f0*/  FMNMX.FTZ R0, R212, R0, !PT ;  /* 0x00000000d4007209 */ /* 0x010fe80007810000 */
[----:B------:R-:W-:Y:S05]  /*f800*/  FMNMX.FTZ R0, R202, R0, !PT ;  /* 0x00000000ca007209 */ /* 0x000fea0007810000 */
[----:B------:R1:W-:Y:S01]  /*f810*/  MUFU.TANH R17, R35 ;  /* 0x0000002300117308 */ /* 0x0003e20000002400 */
[----:B------:R-:W-:Y:S02]  /*f820*/  FMNMX.FTZ R0, R33, R0, !PT ;  /* 0x0000000021007209 */ /* 0x000fe40007810000 */
[----:B------:R-:W-:Y:S07]  /*f830*/  FMNMX.FTZ R2, R210, R2, !PT ;  /* 0x00000002d2027209 */ /* 0x000fee0007810000 */
[----:B------:R-:W4:Y:S10]  /*f840*/  MUFU.TANH R18, R30 ;  /* 0x0000001e00127308 */ /* 0x000f340000002400 */
[----:B------:R-:W4:Y:S01]  /*f850*/  MUFU.TANH R211, R31 ;  /* 0x0000001f00d37308 */ /* 0x000f220000002400 */
[----:B-1----:R-:W-:Y:S04]  /*f860*/  MOV R35, R137 ;  /* 0x0000008900237202 */ /* 0x002fe80000000f00 */
[----:B------:R-:W-:Y:S05]  /*f870*/  FMNMX.FTZ R0, R35, R0, !PT ;  /* 0x0000000023007209 */ /* 0x000fea0007810000 */
[----:B------:R-:W1:Y:S01]  /*f880*/  MUFU.TANH R139, R34 ;  /* 0x00000022008b7308 */ /* 0x000e620000002400 */
[----:B------:R-:W-:Y:S02]  /*f890*/  FMNMX.FTZ R0, R201, R0, !PT ;  /* 0x00000000c9007209 */ /* 0x000fe40007810000 */
[----:B----4-:R-:W-:Y:S07]  /*f8a0*/  FMNMX.FTZ R2, R18, R2, !PT ;  /* 0x0000000212027209 */ /* 0x010fee0007810000 */
[----:B------:R-:W4:Y:S01]  /*f8b0*/  MUFU.TANH R16, R36 ;  /* 0x0000002400107308 */ /* 0x000f220000002400 */
[----:B------:R-:W-:Y:S09]  /*f8c0*/  FMNMX.FTZ R2, R211, R2, !PT ;  /* 0x00000002d3027209 */ /* 0x000ff20007810000 */
[----:B------:R-:W-:Y:S01]  /*f8d0*/  MUFU.TANH R24, R37 ;  /* 0x0000002500187308 */ /* 0x000fe20000002400 */
[----:B-1----:R-:W-:Y:S02]  /*f8e0*/  MOV R200, R139 ;  /* 0x0000008b00c87202 */ /* 0x002fe40000000f00 */
[----:B------:R-:W-:Y:S02]  /*f8f0*/  MOV R139, 0x6 ;  /* 0x00000006008b7802 */ /* 0x000fe40000000f00 */
[----:B------:R-:W-:Y:S05]  /*f900*/  FMNMX.FTZ R2, R200, R2, !PT ;  /* 0x00000002c8027209 */ /* 0x000fea0007810000 */
[----:B------:R-:W1:Y:S01]  /*f910*/  MUFU.TANH R3, R42 ;  /* 0x0000002a00037308 */ /* 0x000e620000002400 */
[----:B----4-:R-:W-:Y:S09]  /*f920*/  FMNMX.FTZ R0, R16, R0, !PT ;  /* 0x0000000010007209 */ /* 0x010ff20007810000 */
[----:B------:R1:W-:Y:S10]  /*f930*/  MUFU.TANH R136, R50 ;  /* 0x0000003200887308 */ /* 0x0003f40000002400 */
[----:B------:R-:W4:Y:S10]  /*f940*/  MUFU.TANH R25, R40 ;  /* 0x0000002800197308 */ /* 0x000f340000002400 */
[----:B------:R-:W4:Y:S01]  /*f950*/  MUFU.TANH R27, R38 ;  /* 0x00000026001b7308 */ /* 0x000f220000002400 */
[----:B-1----:R-:W-:Y:S02]  /*f960*/  MOV R50, R3 ;  /* 0x0000000300327202 */ /* 0x002fe40000000f00 */
[----:B------:R-:W-:Y:S02]  /*f970*/  FMNMX.FTZ R3, R17, R2, !PT ;  /* 0x0000000211037209 */ /* 0x000fe40007810000 */
[----:B------:R-:W-:Y:S01]  /*f980*/  FMNMX.FTZ R2, R24, R0, !PT ;  /* 0x0000000018027209 */ /* 0x000fe20007810000 */
[----:B------:R-:W-:Y:S04]  /*f990*/  FMUL.FTZ R0, R51, c[0x0][0x320] ;  /* 0x0000c80033007a20 */ /* 0x000fe80000410000 */
[----:B------:R-:W1:Y:S01]  /*f9a0*/  MUFU.TANH R133, R44 ;  /* 0x0000002c00857308 */ /* 0x000e620000002400 */
[----:B------:R-:W-:Y:S02]  /*f9b0*/  MOV R51, R16 ;  /* 0x0000001000337202 */ /* 0x000fe40000000f00 */
[----:B----4-:R-:W-:Y:S07]  /*f9c0*/  FMNMX.FTZ R2, R25, R2, !PT ;  /* 0x0000000219027209 */ /* 0x010fee0007810000 */
[----:B------:R1:W-:Y:S01]  /*f9d0*/  MUFU.TANH R9, R49 ;  /* 0x0000003100097308 */ /* 0x0003e20000002400 */
[----:B------:R-:W-:Y:S09]  /*f9e0*/  FMNMX.FTZ R3, R27, R3, !PT ;  /* 0x000000031b037209 */ /* 0x000ff20007810000 */
[----:B------:R-:W4:Y:S10]  /*f9f0*/  MUFU.TANH R19, R41 ;  /* 0x0000002900137308 */ /* 0x000f340000002400 */
[----:B------:R4:W-:Y:S01]  /*fa00*/  MUFU.TANH R137, R0 ;  /* 0x0000000000897308 */ /* 0x0009e20000002400 */
[----:B-1----:R-:W-:Y:S09]  /*fa10*/  MOV R49, R133 ;  /* 0x0000008500317202 */ /* 0x002ff20000000f00 */
[----:B------:R-:W1:Y:S10]  /*fa20*/  MUFU.TANH R26, R39 ;  /* 0x00000027001a7308 */ /* 0x000e740000002400 */
[----:B------:R-:W3:Y:S01]  /*fa30*/  MUFU.TANH R40, R45 ;  /* 0x0000002d00287308 */ /* 0x000ee20000002400 */
[----:B----4-:R-:W-:Y:S04]  /*fa40*/  FMNMX.FTZ R0, R19, R2, !PT ;  /* 0x0000000213007209 */ /* 0x010fe80007810000 */
[----:B------:R-:W-:Y:S05]  /*fa50*/  FMNMX.FTZ R0, R49, R0, !PT ;  /* 0x0000000031007209 */ /* 0x000fea0007810000 */
[----:B------:R-:W4:Y:S01]  /*fa60*/  MUFU.TANH R41, R43 ;  /* 0x0000002b00297308 */ /* 0x000f220000002400 */
[----:B-1----:R-:W-:Y:S04]  /*fa70*/  FMNMX.FTZ R3, R26, R3, !PT ;  /* 0x000000031a037209 */ /* 0x002fe80007810000 */
[----:B------:R-:W-:Y:S05]  /*fa80*/  FMNMX.FTZ R2, R50, R3, !PT ;  /* 0x0000000332027209 */ /* 0x000fea0007810000 */
[----:B------:R-:W1:Y:S01]  /*fa90*/  MUFU.TANH R20, R48 ;  /* 0x0000003000147308 */ /* 0x000e620000002400 */
[----:B---3--:R-:W-:Y:S02]  /*faa0*/  FMNMX.FTZ R0, R40, R0, !PT ;  /* 0x0000000028007209 */ /* 0x008fe40007810000 */
[C---:B------:R-:W-:Y:S07]  /*fab0*/  ISETP.GT.AND P0, PT, R252.reuse, R6, PT ;  /* 0x00000006fc00720c */ /* 0x040fee0003f04270 */
[----:B------:R-:W3:Y:S01]  /*fac0*/  MUFU.TANH R32, R46 ;  /* 0x0000002e00207308 */ /* 0x000ee20000002400 */
[----:B------:R-:W-:Y:S02]  /*fad0*/  IADD3 R252, R252, -0x1, RZ ;  /* 0xfffffffffcfc7810 */ /* 0x000fe40007ffe0ff */
[----:B----4-:R-:W-:Y:S07]  /*fae0*/  FMNMX.FTZ R2, R41, R2, !PT ;  /* 0x0000000229027209 */ /* 0x010fee0007810000 */
[----:B------:R-:W4:Y:S01]  /*faf0*/  MUFU.TANH R34, R47 ;  /* 0x0000002f00227308 */ /* 0x000f220000002400 */
[----:B------:R-:W-:Y:S01]  /*fb00*/  @P0 IMAD.WIDE.U32 R6, R252, c[0x0][0x1e0], RZ ;  /* 0x00007800fc060a25 */ /* 0x000fe200078e00ff */
[----:B-1----:R-:W-:Y:S04]  /*fb10*/  FMNMX.FTZ R133, R20, R0, !PT ;  /* 0x0000000014857209 */ /* 0x002fe80007810000 */
[----:B------:R-:W-:Y:S05]  /*fb20*/  FMNMX.FTZ R133, R9, R133, !PT ;  /* 0x0000008509857209 */ /* 0x000fea0007810000 */
[----:B------:R-:W1:Y:S01]  /*fb30*/  SHFL.BFLY PT, R3, R133, 0x2, 0x1f ;  /* 0x0c401f0085037f89 */ /* 0x000e6200000e0000 */
[----:B---3--:R-:W-:Y:S04]  /*fb40*/  FMNMX.FTZ R2, R32, R2, !PT ;  /* 0x0000000220027209 */ /* 0x008fe80007810000 */
[----:B----4-:R-:W-:Y:S04]  /*fb50*/  FMNMX.FTZ R0, R34, R2, !PT ;  /* 0x0000000222007209 */ /* 0x010fe80007810000 */
[----:B------:R-:W-:Y:S04]  /*fb60*/  FMNMX.FTZ R0, R136, R0, !PT ;  /* 0x0000000088007209 */ /* 0x000fe80007810000 */
[----:B------:R-:W-:Y:S05]  /*fb70*/  FMNMX.FTZ R0, R137, R0, !PT ;  /* 0x0000000089007209 */ /* 0x000fea0007810000 */
[----:B------:R-:W3:Y:S01]  /*fb80*/  SHFL.BFLY PT, R2, R0, 0x2, 0x1f ;  /* 0x0c401f0000027f89 */ /* 0x000ee200000e0000 */
[----:B-1----:R-:W-:Y:S07]  /*fb90*/  FMNMX.FTZ R133, R133, R3, !PT ;  /* 0x0000000385857209 */ /* 0x002fee0007810000 */
[----:B------:R-:W1:Y:S01]  /*fba0*/  SHFL.BFLY PT, R4, R133, 0x1, 0x1f ;  /* 0x0c201f0085047f89 */ /* 0x000e6200000e0000 */
[----:B---3--:R-:W-:Y:S07]  /*fbb0*/  FMNMX.FTZ R0, R0, R2, !PT ;  /* 0x0000000200007209 */ /* 0x008fee0007810000 */
[----:B------:R-:W3:Y:S01]  /*fbc0*/  SHFL.BFLY PT, R3, R0, 0x1, 0x1f ;  /* 0x0c201f0000037f89 */ /* 0x000ee200000e0000 */
[----:B-1----:R-:W-:Y:S02]  /*fbd0*/  FMNMX.FTZ R133, R133, R4, !PT ;  /* 0x0000000485857209 */ /* 0x002fe40007810000 */
[----:B------:R-:W-:Y:S03]  /*fbe0*/  @P0 SHF.R.S32.HI R4, RZ, 0x1f, R252 ;  /* 0x0000001fff040819 */ /* 0x000fe600000114fc */
[C---:B------:R-:W-:Y:S02]  /*fbf0*/  FMUL.FTZ R138, R133.reuse, c[0x0][0x2d0] ;  /* 0x0000b400858a7a20 */ /* 0x040fe40000410000 */
[----:B------:R-:W-:Y:S02]  /*fc00*/  @P0 IMAD R4, R4, c[0x0][0x1e0], RZ ;  /* 0x0000780004040a24 */ /* 0x000fe400078e02ff */
[----:B------:R-:W-:Y:S01]  /*fc10*/  FFMA.FTZ R8, R190, c[0x0][0x2d0], -R138 ;  /* 0x0000b400be087a23 */ /* 0x000fe2000001088a */
[----:B------:R-:W-:Y:S01]  /*fc20*/  MOV R190, R9 ;  /* 0x0000000900be7202 */ /* 0x000fe20000000f00 */
[----:B------:R-:W-:Y:S02]  /*fc30*/  FADD.FTZ R2, -R133, R134 ;  /* 0x0000008685027221 */ /* 0x000fe40000010100 */
[----:B------:R1:W-:Y:S01]  /*fc40*/  MUFU.EX2 R15, R8 ;  /* 0x00000008000f7308 */ /* 0x0003e20000000800 */
[----:B---3--:R-:W-:Y:S01]  /*fc50*/  FMNMX.FTZ R132, R0, R3, !PT ;  /* 0x0000000300847209 */ /* 0x008fe20007810000 */
[----:B------:R-:W-:Y:S01]  /*fc60*/  @P0 IMAD R3, R252, c[0x0][0x1e4], R4 ;  /* 0x00007900fc030a24 */ /* 0x000fe200078e0204 */
[----:B--2---:R-:W-:Y:S01]  /*fc70*/  @P0 MOV R4, R10 ;  /* 0x0000000a00040202 */ /* 0x004fe20000000f00 */
[----:B------:R-:W-:Y:S02]  /*fc80*/  FMUL.FTZ R0, R2, c[0x0][0x2d0] ;  /* 0x0000b40002007a20 */ /* 0x000fe40000410000 */
[----:B------:R-:W-:Y:S01]  /*fc90*/  FMUL.FTZ R134, R132, c[0x0][0x2d0] ;  /* 0x0000b40084867a20 */ /* 0x000fe20000410000 */
[----:B------:R-:W-:Y:S01]  /*fca0*/  @P0 IADD3 R3, R7, R3, RZ ;  /* 0x0000000307030210 */ /* 0x000fe20007ffe0ff */
[----:B------:R-:W-:Y:S01]  /*fcb0*/  @P0 IMAD.WIDE.U32 R4, R6, 0x60, R4 ;  /* 0x0000006006040825 */ /* 0x000fe200078e0004 */
[----:B------:R-:W-:Y:S01]  /*fcc0*/  @P0 MOV R7, c[0x0][0x1e0] ;  /* 0x0000780000070a02 */ /* 0x000fe20000000f00 */
[----:B------:R2:W3:Y:S02]  /*fcd0*/  MUFU.EX2 R2, R0 ;  /* 0x0000000000027308 */ /* 0x0004e40000000800 */
[----:B------:R-:W-:Y:S01]  /*fce0*/  @P0 IMAD R3, R3, 0x60, RZ ;  /* 0x0000006003030824 */ /* 0x000fe200078e02ff */
[----:B------:R-:W-:Y:S01]  /*fcf0*/  @P0 SHF.L.U32 R6, R4, 0x1, RZ ;  /* 0x0000000104060819 */ /* 0x000fe200000006ff */
[----:B------:R-:W-:Y:S01]  /*fd00*/  FFMA.FTZ R136, R136, c[0x0][0x2d0], -R134 ;  /* 0x0000b40088887a23 */ /* 0x000fe20000010886 */
[----:B------:R-:W-:Y:S02]  /*fd10*/  @P0 SHF.L.U64.HI R14, R7, R139, c[0x0][0x1e4] ;  /* 0x00007900070e0619 */ /* 0x000fe4000001028b */
[----:B------:R-:W-:Y:S01]  /*fd20*/  @P0 IADD3 R3, R5, R3, RZ ;  /* 0x0000000305030210 */ /* 0x000fe20007ffe0ff */
[--C-:B------:R-:W-:Y:S01]  /*fd30*/  FFMA.FTZ R5, R189, c[0x0][0x2d0], -R138.reuse ;  /* 0x0000b400bd057a23 */ /* 0x100fe2000001088a */
[----:B------:R-:W-:Y:S01]  /*fd40*/  @P0 IADD3 R10, P2, R6, 0x80, RZ ;  /* 0x00000080060a0810 */ /* 0x000fe20007f5e0ff */
[--C-:B-1----:R-:W-:Y:S01]  /*fd50*/  FFMA.FTZ R8, R188, c[0x0][0x2d0], -R138.reuse ;  /* 0x0000b400bc087a23 */ /* 0x102fe2000001088a */
[----:B------:R-:W-:Y:S01]  /*fd60*/  @P0 SHF.L.U64.HI R3, R4, 0x1, R3 ;  /* 0x0000000104030819 */ /* 0x000fe20000010203 */
[----:B------:R-:W1:Y:S01]  /*fd70*/  MUFU.EX2 R21, R5 ;  /* 0x0000000500157308 */ /* 0x000e620000000800 */
[----:B------:R-:W-:Y:S02]  /*fd80*/  @P0 IADD3 R10, P1, R10, c[0x0][0x1c8], RZ ;  /* 0x000072000a0a0a10 */ /* 0x000fe40007f3e0ff */
[----:B------:R-:W-:Y:S02]  /*fd90*/  @P0 SHF.L.U32 R7, R7, 0x6, RZ ;  /* 0x0000000607070819 */ /* 0x000fe400000006ff */
[----:B------:R-:W-:Y:S02]  /*fda0*/  @P0 IADD3.X R11, RZ, c[0x0][0x1cc], R3, P1, P2 ;  /* 0x00007300ff0b0a10 */ /* 0x000fe40000fe4403 */
[C---:B------:R-:W-:Y:S02]  /*fdb0*/  @P0 IADD3 R4, P1, R6.reuse, c[0x0][0x1c8], RZ ;  /* 0x0000720006040a10 */ /* 0x040fe40007f3e0ff */
[----:B------:R-:W-:Y:S01]  /*fdc0*/  @P0 IADD3 R12, P2, R6, 0x100, RZ ;  /* 0x00000100060c0810 */ /* 0x000fe20007f5e0ff */
[----:B------:R-:W-:Y:S01]  /*fdd0*/  MUFU.EX2 R43, R8 ;  /* 0x00000008002b7308 */ /* 0x000fe20000000800 */
[----:B------:R-:W-:Y:S01]  /*fde0*/  MOV R189, R32 ;  /* 0x0000002000bd7202 */ /* 0x000fe20000000f00 */
[----:B--2---:R-:W-:Y:S01]  /*fdf0*/  FADD.FTZ R0, -R132, R135 ;  /* 0x0000008784007221 */ /* 0x004fe20000010100 */
[----:B------:R-:W-:Y:S01]  /*fe00*/  MOV R135, R18 ;  /* 0x0000001200877202 */ /* 0x000fe20000000f00 */
[----:B---3--:R-:W-:Y:S01]  /*fe10*/  FMUL.FTZ R16, R2, R152 ;  /* 0x0000009802107220 */ /* 0x008fe20000410000 */
[----:B------:R-:W-:Y:S01]  /*fe20*/  MOV R152, R17 ;  /* 0x0000001100987202 */ /* 0x000fe20000000f00 */
[----:B------:R-:W-:Y:S02]  /*fe30*/  FMUL.FTZ R0, R0, c[0x0][0x2d0] ;  /* 0x0000b40000007a20 */ /* 0x000fe40000410000 */
[C---:B------:R-:W-:Y:S02]  /*fe40*/  FMUL.FTZ R17, R2.reuse, R153 ;  /* 0x0000009902117220 */ /* 0x040fe40000410000 */
[C---:B------:R-:W-:Y:S01]  /*fe50*/  FMUL.FTZ R32, R2.reuse, R168 ;  /* 0x000000a802207220 */ /* 0x040fe20000410000 */
[----:B------:R-:W-:Y:S01]  /*fe60*/  MOV R168, R33 ;  /* 0x0000002100a87202 */ /* 0x000fe20000000f00 */
[----:B------:R-:W2:Y:S01]  /*fe70*/  MUFU.EX2 R0, R0 ;  /* 0x0000000000007308 */ /* 0x000ea20000000800 */
[C---:B------:R-:W-:Y:S01]  /*fe80*/  FMUL.FTZ R33, R2.reuse, R169 ;  /* 0x000000a902217220 */ /* 0x040fe20000410000 */
[----:B-1----:R-:W-:Y:S01]  /*fe90*/  MOV R188, R21 ;  /* 0x0000001500bc7202 */ /* 0x002fe20000000f00 */
[----:B------:R-:W-:Y:S01]  /*fea0*/  FFMA.FTZ R5, R191, c[0x0][0x2d0], -R138 ;  /* 0x0000b400bf057a23 */ /* 0x000fe2000001088a */
[----:B------:R-:W-:Y:S01]  /*feb0*/  MOV R191, R19 ;  /* 0x0000001300bf7202 */ /* 0x000fe20000000f00 */
[C---:B------:R-:W-:Y:S02]  /*fec0*/  FMUL.FTZ R52, R2.reuse, R52 ;  /* 0x0000003402347220 */ /* 0x040fe40000410000 */
[C---:B------:R-:W-:Y:S02]  /*fed0*/  FMUL.FTZ R53, R2.reuse, R53 ;  /* 0x0000003502357220 */ /* 0x040fe40000410000 */
[C---:B------:R-:W-:Y:S01]  /*fee0*/  FMUL.FTZ R56, R2.reuse, R56 ;  /* 0x0000003802387220 */ /* 0x040fe20000410000 */
[----:B------:R1:W3:Y:S01]  /*fef0*/  MUFU.EX2 R36, R5 ;  /* 0x0000000500247308 */ /* 0x0002e20000000800 */
[C---:B------:R-:W-:Y:S02]  /*ff00*/  FMUL.FTZ R57, R2.reuse, R57 ;  /* 0x0000003902397220 */ /* 0x040fe40000410000 */
[C---:B------:R-:W-:Y:S02]  /*ff10*/  FMUL.FTZ R60, R2.reuse, R60 ;  /* 0x0000003c023c7220 */ /* 0x040fe40000410000 */
[C---:B------:R-:W-:Y:S02]  /*ff20*/  FMUL.FTZ R61, R2.reuse, R61 ;  /* 0x0000003d023d7220 */ /* 0x040fe40000410000 */
        /* <DEDUP_REMOVED lines=9> */
[----:B-1----:R-:W-:Y:S01]  /*ffc0*/  @P0 IADD3.X R5, R3, c[0x0][0x1cc], RZ, P1, !PT ;  /* 0x0000730003050a10 */ /* 0x002fe20000ffe4ff */
[----:B------:R-:W-:Y:S01]  /*ffd0*/  FMUL.FTZ R59, R0, R59 ;  /* 0x0000003b003b7220 */ /* 0x000fe20000410000 */
[----:B------:R-:W-:Y:S01]  /*ffe0*/  @P0 IADD3 R12, P1, R12, c[0x0][0x1c8], RZ ;  /* 0x000072000c0c0a10 */ /* 0x000fe20007f3e0ff */
[C---:B------:R-:W-:Y:S02]  /*fff0*/  FMUL.FTZ R62, R0.reuse, R62 ;  /* 0x0000003e003e7220 */ /* 0x040fe40000410000 */
[----:B------:R1:W-:Y:S01]  /*10000*/  @P0 LDGSTS.E.BYPASS.LTC128B.128 [R251+0xc100], [R4.64], !P5 ;  /* 0x0c10000004fb0fae */ /* 0x0003e2000e901d46 */
[--C-:B------:R-:W-:Y:S01]  /*10010*/  @P0 IADD3.X R13, RZ, c[0x0][0x1cc], R3.reuse, P1, P2 ;  /* 0x00007300ff0d0a10 */ /* 0x100fe20000fe4403 */
[----:B------:R-:W-:Y:S01]  /*10020*/  FMUL.FTZ R63, R0, R63 ;  /* 0x0000003f003f7220 */ /* 0x000fe20000410000 */
[----:B------:R-:W-:Y:S01]  /*10030*/  @P0 IADD3 R6, P2, R6, 0x180, RZ ;  /* 0x0000018006060810 */ /* 0x000fe20007f5e0ff */
[C---:B------:R-:W-:Y:S02]  /*10040*/  FMUL.FTZ R66, R0.reuse, R66 ;  /* 0x0000004200427220 */ /* 0x040fe40000410000 */
[----:B------:R-:W-:Y:S01]  /*10050*/  FMUL.FTZ R67, R0, R67 ;  /* 0x0000004300437220 */ /* 0x000fe20000410000 */
[----:B------:R-:W-:Y:S01]  /*10060*/  @P0 IADD3 R8, P1, R6, c[0x0][0x1c8], RZ ;  /* 0x0000720006080a10 */ /* 0x000fe20007f3e0ff */
[----:B------:R2:W-:Y:S01]  /*10070*/  @P0 LDGSTS.E.BYPASS.LTC128B.128 [R251+0xf100], [R10.64], !P4 ;  /* 0x0f1000000afb0fae */ /* 0x0005e2000e101d46 */
[--C-:B------:R-:W-:Y:S01]  /*10080*/  FFMA.FTZ R6, R194, c[0x0][0x2d0], -R134.reuse ;  /* 0x0000b400c2067a23 */ /* 0x100fe20000010886 */
[----:B------:R-:W-:Y:S01]  /*10090*/  MOV R194, R20 ;  /* 0x0000001400c27202 */ /* 0x000fe20000000f00 */
[C---:B------:R-:W-:Y:S01]  /*100a0*/  FMUL.FTZ R70, R0.reuse, R70 ;  /* 0x0000004600467220 */ /* 0x040fe20000410000 */
[----:B------:R-:W-:Y:S01]  /*100b0*/  @P0 IADD3.X R9, RZ, c[0x0][0x1cc], R3, P1, P2 ;  /* 0x00007300ff090a10 */ /* 0x000fe20000fe4403 */
[----:B------:R4:W-:Y:S01]  /*100c0*/  MUFU.EX2 R139, R6 ;  /* 0x00000006008b7308 */ /* 0x0009e20000000800 */
[--C-:B------:R-:W-:Y:S01]  /*100d0*/  FFMA.FTZ R3, R195, c[0x0][0x2d0], -R134.reuse ;  /* 0x0000b400c3037a23 */ /* 0x100fe20000010886 */
[----:B------:R-:W-:Y:S01]  /*100e0*/  MOV R195, R15 ;  /* 0x0000000f00c37202 */ /* 0x000fe20000000f00 */
[----:B------:R3:W-:Y:S01]  /*100f0*/  @P0 LDGSTS.E.BYPASS.LTC128B.128 [R251+0x12100], [R12.64], !P3 ;  /* 0x121000000cfb0fae */ /* 0x0007e2000d901d46 */
[----:B------:R-:W-:Y:S02]  /*10100*/  FMUL.FTZ R71, R0, R71 ;  /* 0x0000004700477220 */ /* 0x000fe40000410000 */
[C---:B------:R-:W-:Y:S02]  /*10110*/  FMUL.FTZ R72, R2.reuse, R72 ;  /* 0x0000004802487220 */ /* 0x040fe40000410000 */
[----:B------:R-:W-:Y:S02]  /*10120*/  FMUL.FTZ R73, R2, R73 ;  /* 0x0000004902497220 */ /* 0x000fe40000410000 */
[----:B------:R3:W3:Y:S01]  /*10130*/  MUFU.EX2 R37, R3 ;  /* 0x0000000300257308 */ /* 0x0006e20000000800 */
[----:B------:R3:W-:Y:S01]  /*10140*/  @P0 LDGSTS.E.BYPASS.LTC128B.128 [R251+0x15100], [R8.64], !P6 ;  /* 0x1510000008fb0fae */ /* 0x0007e2000f101d46 */
[----:B------:R-:W-:Y:S01]  /*10150*/  FMUL.FTZ R74, R0, R74 ;  /* 0x0000004a004a7220 */ /* 0x000fe20000410000 */
[----:B-1----:R-:W-:Y:S01]  /*10160*/  @P0 IADD3 R4, P2, R4, R7, RZ ;  /* 0x0000000704040210 */ /* 0x002fe20007f5e0ff */
[----:B------:R-:W-:Y:S02]  /*10170*/  FMUL.FTZ R75, R0, R75 ;  /* 0x0000004b004b7220 */ /* 0x000fe40000410000 */
[C---:B------:R-:W-:Y:S01]  /*10180*/  FMUL.FTZ R76, R2.reuse, R76 ;  /* 0x0000004c024c7220 */ /* 0x040fe20000410000 */
[----:B------:R-:W-:Y:S01]  /*10190*/  @P0 IADD3.X R5, R5, R14, RZ, P2, !PT ;  /* 0x0000000e05050210 */ /* 0x000fe200017fe4ff */
[----:B------:R-:W-:Y:S02]  /*101a0*/  FMUL.FTZ R77, R2, R77 ;  /* 0x0000004d024d7220 */ /* 0x000fe40000410000 */
[C---:B------:R-:W-:Y:S02]  /*101b0*/  FMUL.FTZ R78, R0.reuse, R78 ;  /* 0x0000004e004e7220 */ /* 0x040fe40000410000 */
[----:B------:R1:W-:Y:S01]  /*101c0*/  @P0 LDGSTS.E.BYPASS.LTC128B.128 [R251+0xd100], [R4.64], !P5 ;  /* 0x0d10000004fb0fae */ /* 0x0003e2000e901d46 */
[----:B----4-:R-:W-:Y:S01]  /*101d0*/  @P0 IADD3 R6, P1, R7, R4, RZ ;  /* 0x0000000407060210 */ /* 0x010fe20007f3e0ff */
[C---:B--2---:R-:W-:Y:S02]  /*101e0*/  FMUL.FTZ R10, R0.reuse, R146 ;  /* 0x00000092000a7220 */ /* 0x044fe40000410000 */
[----:B------:R-:W-:Y:S01]  /*101f0*/  FMUL.FTZ R11, R0, R147 ;  /* 0x00000093000b7220 */ /* 0x000fe20000410000 */
[----:B------:R-:W-:Y:S01]  /*10200*/  @P0 IADD3.X R7, R14, R5, RZ, P1, !PT ;  /* 0x000000050e070210 */ /* 0x000fe20000ffe4ff */
[----:B------:R-:W-:Y:S02]  /*10210*/  FMUL.FTZ R79, R0, R79 ;  /* 0x0000004f004f7220 */ /* 0x000fe40000410000 */
[----:B------:R1:W-:Y:S01]  /*10220*/  @P0 LDGSTS.E.BYPASS.LTC128B.128 [R251+0x10100], [R4.64+0x80], !P4 ;  /* 0x1010008004fb0fae */ /* 0x0003e2000e101d46 */
[----:B------:R-:W-:Y:S02]  /*10230*/  FMUL.FTZ R80, R2, R80 ;  /* 0x0000005002507220 */ /* 0x000fe40000410000 */
[--C-:B---3--:R-:W-:Y:S01]  /*10240*/  FFMA.FTZ R3, R192, c[0x0][0x2d0], -R134.reuse ;  /* 0x0000b400c0037a23 */ /* 0x108fe20000010886 */
[----:B------:R-:W-:Y:S01]  /*10250*/  MOV R192, R26 ;  /* 0x0000001a00c07202 */ /* 0x000fe20000000f00 */
[----:B------:R-:W-:Y:S02]  /*10260*/  FMUL.FTZ R26, R0, R162 ;  /* 0x000000a2001a7220 */ /* 0x000fe40000410000 */
[----:B------:R2:W-:Y:S01]  /*10270*/  MUFU.EX2 R42, R3 ;  /* 0x00000003002a7308 */ /* 0x0005e20000000800 */
[----:B------:R1:W-:Y:S01]  /*10280*/  @P0 LDGSTS.E.BYPASS.LTC128B.128 [R251+0x13100], [R4.64+0x100], !P3 ;  /* 0x1310010004fb0fae */ /* 0x0003e2000d901d46 */
[C---:B------:R-:W-:Y:S02]  /*10290*/  FMUL.FTZ R8, R2.reuse, R144 ;  /* 0x0000009002087220 */ /* 0x040fe40000410000 */
[C---:B------:R-:W-:Y:S02]  /*102a0*/  FMUL.FTZ R9, R2.reuse, R145 ;  /* 0x0000009102097220 */ /* 0x040fe40000410000 */
[----:B------:R-:W-:Y:S02]  /*102b0*/  FMUL.FTZ R81, R2, R81 ;  /* 0x0000005102517220 */ /* 0x000fe40000410000 */
[C---:B------:R-:W-:Y:S01]  /*102c0*/  FMUL.FTZ R82, R0.reuse, R82 ;  /* 0x0000005200527220 */ /* 0x040fe20000410000 */
[----:B------:R1:W-:Y:S01]  /*102d0*/  @P0 LDGSTS.E.BYPASS.LTC128B.128 [R251+0x16100], [R4.64+0x180], !P6 ;  /* 0x1610018004fb0fae */ /* 0x0003e2000f101d46 */
[----:B------:R-:W-:Y:S02]  /*102e0*/  FMUL.FTZ R83, R0, R83 ;  /* 0x0000005300537220 */ /* 0x000fe40000410000 */
[C---:B------:R-:W-:Y:S02]  /*102f0*/  FMUL.FTZ R84, R2.reuse, R84 ;  /* 0x0000005402547220 */ /* 0x040fe40000410000 */
[----:B------:R-:W-:Y:S02]  /*10300*/  FMUL.FTZ R85, R2, R85 ;  /* 0x0000005502557220 */ /* 0x000fe40000410000 */
[C---:B------:R-:W-:Y:S01]  /*10310*/  FMUL.FTZ R86, R0.reuse, R86 ;  /* 0x0000005600567220 */ /* 0x040fe20000410000 */
[----:B------:R3:W-:Y:S01]  /*10320*/  @P0 LDGSTS.E.BYPASS.LTC128B.128 [R251+0xe100], [R6.64], !P5 ;  /* 0x0e10000006fb0fae */ /* 0x0007e2000e901d46 */
[----:B------:R-:W-:Y:S02]  /*10330*/  FMUL.FTZ R87, R0, R87 ;  /* 0x0000005700577220 */ /* 0x000fe40000410000 */
[C---:B------:R-:W-:Y:S02]  /*10340*/  FMUL.FTZ R88, R2.reuse, R88 ;  /* 0x0000005802587220 */ /* 0x040fe40000410000 */
[----:B------:R-:W-:Y:S02]  /*10350*/  FMUL.FTZ R89, R2, R89 ;  /* 0x0000005902597220 */ /* 0x000fe40000410000 */
[----:B--2---:R-:W-:Y:S01]  /*10360*/  FFMA.FTZ R3, R193, c[0x0][0x2d0], -R134 ;  /* 0x0000b400c1037a23 */ /* 0x004fe20000010886 */
[----:B------:R3:W-:Y:S01]  /*10370*/  @P0 LDGSTS.E.BYPASS.LTC128B.128 [R251+0x11100], [R6.64+0x80], !P4 ;  /* 0x1110008006fb0fae */ /* 0x0007e2000e101d46 */
[----:B------:R-:W-:Y:S01]  /*10380*/  MOV R193, R27 ;  /* 0x0000001b00c17202 */ /* 0x000fe20000000f00 */
[C---:B------:R-:W-:Y:S01]  /*10390*/  FMUL.FTZ R27, R0.reuse, R163 ;  /* 0x000000a3001b7220 */ /* 0x040fe20000410000 */
[----:B------:R2:W4:Y:S01]  /*103a0*/  MUFU.EX2 R48, R3 ;  /* 0x0000000300307308 */ /* 0x0005220000000800 */
[C---:B------:R-:W-:Y:S02]  /*103b0*/  FMUL.FTZ R90, R0.reuse, R90 ;  /* 0x0000005a005a7220 */ /* 0x040fe40000410000 */
[----:B------:R-:W-:Y:S02]  /*103c0*/  FMUL.FTZ R91, R0, R91 ;  /* 0x0000005b005b7220 */ /* 0x000fe40000410000 */
[----:B------:R3:W-:Y:S01]  /*103d0*/  @P0 LDGSTS.E.BYPASS.LTC128B.128 [R251+0x14100], [R6.64+0x100], !P3 ;  /* 0x1410010006fb0fae */ /* 0x0007e2000d901d46 */
[C---:B------:R-:W-:Y:S02]  /*103e0*/  FMUL.FTZ R92, R2.reuse, R92 ;  /* 0x0000005c025c7220 */ /* 0x040fe40000410000 */
[----:B-1----:R-:W-:Y:S01]  /*103f0*/  FMUL.FTZ R4, R2, R140 ;  /* 0x0000008c02047220 */ /* 0x002fe20000410000 */
[----:B------:R-:W-:Y:S01]  /*10400*/  F2FP.BF16.PACK_AB R140, R36, R188 ;  /* 0x000000bc248c723e */ /* 0x000fe200000010ff */
[C---:B------:R-:W-:Y:S01]  /*10410*/  FMUL.FTZ R5, R2.reuse, R141 ;  /* 0x0000008d02057220 */ /* 0x040fe20000410000 */
[----:B------:R-:W-:Y:S01]  /*10420*/  F2FP.BF16.PACK_AB R141, R37, R139 ;  /* 0x0000008b258d723e */ /* 0x000fe200000010ff */
[----:B------:R-:W-:Y:S01]  /*10430*/  FMUL.FTZ R93, R2, R93 ;  /* 0x0000005d025d7220 */ /* 0x000fe20000410000 */
[----:B------:R3:W-:Y:S01]  /*10440*/  @P0 LDGSTS.E.BYPASS.LTC128B.128 [R251+0x17100], [R6.64+0x180], !P6 ;  /* 0x1710018006fb0fae */ /* 0x0007e2000f101d46 */
[C---:B------:R-:W-:Y:S02]  /*10450*/  FMUL.FTZ R94, R0.reuse, R94 ;  /* 0x0000005e005e7220 */ /* 0x040fe40000410000 */
[----:B------:R-:W-:Y:S02]  /*10460*/  FMUL.FTZ R95, R0, R95 ;  /* 0x0000005f005f7220 */ /* 0x000fe40000410000 */
[C---:B------:R-:W-:Y:S02]  /*10470*/  FMUL.FTZ R96, R2.reuse, R96 ;  /* 0x0000006002607220 */ /* 0x040fe40000410000 */
[----:B------:R-:W-:Y:S01]  /*10480*/  FMUL.FTZ R97, R2, R97 ;  /* 0x0000006102617220 */ /* 0x000fe20000410000 */
[----:B------:R-:W1:Y:S01]  /*10490*/  LDSM.16.MT88.4 R12, [R217] ;  /* 0x00000000d90c783b */ /* 0x000e620000004200 */
[----:B------:R-:W-:Y:S01]  /*104a0*/  FMUL.FTZ R98, R0, R98 ;  /* 0x0000006200627220 */ /* 0x000fe20000410000 */
[----:B--2---:R-:W-:Y:S01]  /*104b0*/  MOV R3, R24 ;  /* 0x0000001800037202 */ /* 0x004fe20000000f00 */
[----:B------:R-:W-:Y:S01]  /*104c0*/  FMUL.FTZ R24, R2, R160 ;  /* 0x000000a002187220 */ /* 0x000fe20000410000 */
[----:B------:R-:W-:Y:S01]  /*104d0*/  MOV R160, R195 ;  /* 0x000000c300a07202 */ /* 0x000fe20000000f00 */
[----:B------:R-:W-:Y:S03]  /*104e0*/  FMUL.FTZ R99, R0, R99 ;  /* 0x0000006300637220 */ /* 0x000fe60000410000 */
[----:B------:R-:W2:Y:S01]  /*104f0*/  LDSM.16.MT88.4 R20, [R218] ;  /* 0x00000000da14783b */ /* 0x000ea20000004200 */
[C---:B------:R-:W-:Y:S02]  /*10500*/  FMUL.FTZ R100, R2.reuse, R100 ;  /* 0x0000006402647220 */ /* 0x040fe40000410000 */
[----:B------:R-:W-:Y:S02]  /*10510*/  FMUL.FTZ R101, R2, R101 ;  /* 0x0000006502657220 */ /* 0x000fe40000410000 */
[C---:B------:R-:W-:Y:S02]  /*10520*/  FMUL.FTZ R102, R0.reuse, R102 ;  /* 0x0000006600667220 */ /* 0x040fe40000410000 */
[----:B------:R-:W-:Y:S01]  /*10530*/  FMUL.FTZ R103, R0, R103 ;  /* 0x0000006700677220 */ /* 0x000fe20000410000 */
[----:B------:R-:W2:Y:S01]  /*10540*/  LDSM.16.MT88.4 R28, [R221] ;  /* 0x00000000dd1c783b */ /* 0x000ea20000004200 */
[----:B------:R-:W-:Y:S02]  /*10550*/  FMUL.FTZ R104, R2, R104 ;  /* 0x0000006802687220 */ /* 0x000fe40000410000 */
[C---:B---3--:R-:W-:Y:S01]  /*10560*/  FMUL.FTZ R6, R0.reuse, R142 ;  /* 0x0000008e00067220 */ /* 0x048fe20000410000 */
[----:B------:R-:W-:Y:S01]  /*10570*/  F2FP.BF16.PACK_AB R142, R43, R195 ;  /* 0x000000c32b8e723e */ /* 0x000fe200000010ff */
[----:B------:R-:W-:Y:S01]  /*10580*/  FMUL.FTZ R7, R0, R143 ;  /* 0x0000008f00077220 */ /* 0x000fe20000410000 */
[----:B----4-:R-:W-:Y:S01]  /*10590*/  F2FP.BF16.PACK_AB R143, R48, R42 ;  /* 0x0000002a308f723e */ /* 0x010fe200000010ff */
[----:B------:R-:W-:Y:S01]  /*105a0*/  FMUL.FTZ R105, R2, R105 ;  /* 0x0000006902697220 */ /* 0x000fe20000410000 */
[----:B------:R-:W-:Y:S01]  /*105b0*/  LDSM.16.MT88.4 R44, [R217+0x3000] ;  /* 0x00300000d92c783b */ /* 0x000fe20000004200 */
[----:B------:R-:W-:Y:S01]  /*105c0*/  MOV R195, R194 ;  /* 0x000000c200c37202 */ /* 0x000fe20000000f00 */
[C---:B------:R-:W-:Y:S01]  /*105d0*/  FMUL.FTZ R106, R0.reuse, R106 ;  /* 0x0000006a006a7220 */ /* 0x040fe20000410000 */
[----:B------:R-:W-:Y:S01]  /*105e0*/  MOV R194, R190 ;  /* 0x000000be00c27202 */ /* 0x000fe20000000f00 */
[----:B------:R-:W-:Y:S01]  /*105f0*/  FMUL.FTZ R107, R0, R107 ;  /* 0x0000006b006b7220 */ /* 0x000fe20000410000 */
[----:B------:R-:W-:Y:S01]  /*10600*/  MOV R190, R40 ;  /* 0x0000002800be7202 */ /* 0x000fe20000000f00 */
[C---:B------:R-:W-:Y:S01]  /*10610*/  FMUL.FTZ R40, R2.reuse, R176 ;  /* 0x000000b002287220 */ /* 0x040fe20000410000 */
[----:B------:R-:W-:Y:S01]  /*10620*/  MOV R176, R160 ;  /* 0x000000a000b07202 */ /* 0x000fe20000000f00 */
[----:B------:R-:W-:Y:S01]  /*10630*/  LDSM.16.MT88.4 R144, [R218+0x3000] ;  /* 0x00300000da90783b */ /* 0x000fe20000004200 */
[C---:B------:R-:W-:Y:S02]  /*10640*/  FMUL.FTZ R108, R2.reuse, R108 ;  /* 0x0000006c026c7220 */ /* 0x040fe40000410000 */
[----:B------:R-:W-:Y:S02]  /*10650*/  FMUL.FTZ R109, R2, R109 ;  /* 0x0000006d026d7220 */ /* 0x000fe40000410000 */
[C---:B------:R-:W-:Y:S02]  /*10660*/  FMUL.FTZ R110, R0.reuse, R110 ;  /* 0x0000006e006e7220 */ /* 0x040fe40000410000 */
[----:B------:R-:W-:Y:S01]  /*10670*/  FMUL.FTZ R111, R0, R111 ;  /* 0x0000006f006f7220 */ /* 0x000fe20000410000 */
[C---:B-1----:R-:W-:Y:S01]  /*10680*/  HMMA.16816.F32.BF16 R4, R140.reuse, R12, R4 ;  /* 0x0000000c8c04723c */ /* 0x042fe20000041804 */
[----:B------:R-:W0:Y:S04]  /*10690*/  LDGDEPBAR ;  /* 0x00000000000079af */ /* 0x000e280000000000 */
[C---:B------:R-:W-:Y:S02]  /*106a0*/  FMUL.FTZ R112, R2.reuse, R112 ;  /* 0x0000007002707220 */ /* 0x040fe40000410000 */
[C---:B------:R-:W-:Y:S01]  /*106b0*/  FMUL.FTZ R12, R2.reuse, R148 ;  /* 0x00000094020c7220 */ /* 0x040fe20000410000 */
[C---:B------:R-:W-:Y:S04]  /*106c0*/  HMMA.16816.F32.BF16 R8, R140.reuse, R14, R8 ;  /* 0x0000000e8c08723c */ /* 0x040fe80000041808 */
[C---:B------:R-:W-:Y:S01]  /*106d0*/  FMUL.FTZ R13, R2.reuse, R149 ;  /* 0x00000095020d7220 */ /* 0x040fe20000410000 */
[----:B------:R-:W-:Y:S01]  /*106e0*/  MOV R148, R37 ;  /* 0x0000002500947202 */ /* 0x000fe20000000f00 */
[----:B------:R-:W-:Y:S01]  /*106f0*/  FMUL.FTZ R113, R2, R113 ;  /* 0x0000007102717220 */ /* 0x000fe20000410000 */
[----:B------:R-:W-:Y:S01]  /*10700*/  MOV R149, R36 ;  /* 0x0000002400957202 */ /* 0x000fe20000000f00 */
[C---:B------:R-:W-:Y:S01]  /*10710*/  FMUL.FTZ R14, R0.reuse, R150 ;  /* 0x00000096000e7220 */ /* 0x040fe20000410000 */
[----:B------:R-:W1:Y:S03]  /*10720*/  LDSM.16.MT88.4 R36, [R220] ;  /* 0x00000000dc24783b */ /* 0x000e660000004200 */
[----:B------:R-:W-:Y:S01]  /*10730*/  FMUL.FTZ R15, R0, R151 ;  /* 0x00000097000f7220 */ /* 0x000fe20000410000 */
[----:B------:R-:W-:Y:S01]  /*10740*/  MOV R151, R25 ;  /* 0x0000001900977202 */ /* 0x000fe20000000f00 */
[----:B------:R-:W-:Y:S01]  /*10750*/  FMUL.FTZ R25, R2, R161 ;  /* 0x000000a102197220 */ /* 0x000fe20000410000 */
[----:B------:R-:W-:Y:S01]  /*10760*/  MOV R150, R34 ;  /* 0x0000002200967202 */ /* 0x000fe20000000f00 */
[C---:B------:R-:W-:Y:S01]  /*10770*/  FMUL.FTZ R114, R0.reuse, R114 ;  /* 0x0000007200727220 */ /* 0x040fe20000410000 */
[----:B------:R-:W-:Y:S01]  /*10780*/  MOV R162, R149 ;  /* 0x0000009500a27202 */ /* 0x000fe20000000f00 */
[----:B------:R-:W-:Y:S01]  /*10790*/  FMUL.FTZ R115, R0, R115 ;  /* 0x0000007300737220 */ /* 0x000fe20000410000 */
[C---:B--2---:R-:W-:Y:S03]  /*107a0*/  HMMA.16816.F32.BF16 R12, R140.reuse, R20, R12 ;  /* 0x000000148c0c723c */ /* 0x044fe6000004180c */
[----:B------:R-:W-:Y:S01]  /*107b0*/  MOV R163, R150 ;  /* 0x0000009600a37202 */ /* 0x000fe20000000f00 */
[C---:B------:R-:W-:Y:S01]  /*107c0*/  FMUL.FTZ R116, R2.reuse, R116 ;  /* 0x0000007402747220 */ /* 0x040fe20000410000 */
[----:B------:R-:W-:Y:S01]  /*107d0*/  MOV R161, R148 ;  /* 0x0000009400a17202 */ /* 0x000fe20000000f00 */
[C---:B------:R-:W-:Y:S02]  /*107e0*/  FMUL.FTZ R117, R2.reuse, R117 ;  /* 0x0000007502757220 */ /* 0x040fe40000410000 */
[C---:B------:R-:W-:Y:S04]  /*107f0*/  HMMA.16816.F32.BF16 R16, R140.reuse, R22, R16 ;  /* 0x000000168c10723c */ /* 0x040fe80000041810 */
[C---:B------:R-:W-:Y:S01]  /*10800*/  FMUL.FTZ R20, R2.reuse, R156 ;  /* 0x0000009c02147220 */ /* 0x040fe20000410000 */
[----:B------:R-:W-:Y:S01]  /*10810*/  MOV R156, R41 ;  /* 0x00000029009c7202 */ /* 0x000fe20000000f00 */
[----:B------:R-:W-:Y:S01]  /*10820*/  FMUL.FTZ R21, R2, R157 ;  /* 0x0000009d02157220 */ /* 0x000fe20000410000 */
        /* <DEDUP_REMOVED lines=13> */
[----:B------:R-:W-:Y:S01]  /*10900*/  LDSM.16.MT88.4 R160, [R220+0x800] ;  /* 0x00080000dca0783b */ /* 0x000fe20000004200 */
[----:B------:R-:W-:Y:S02]  /*10910*/  FMUL.FTZ R118, R0, R118 ;  /* 0x0000007600767220 */ /* 0x000fe40000410000 */
[C---:B------:R-:W-:Y:S04]  /*10920*/  HMMA.16816.F32.BF16 R24, R140.reuse, R30, R24 ;  /* 0x0000001e8c18723c */ /* 0x040fe80000041818 */
[C---:B------:R-:W-:Y:S01]  /*10930*/  FMUL.FTZ R28, R2.reuse, R164 ;  /* 0x000000a4021c7220 */ /* 0x040fe20000410000 */
[----:B------:R-:W-:Y:S01]  /*10940*/  MOV R164, R151 ;  /* 0x0000009700a47202 */ /* 0x000fe20000000f00 */
[----:B------:R-:W-:Y:S01]  /*10950*/  FMUL.FTZ R29, R2, R165 ;  /* 0x000000a5021d7220 */ /* 0x000fe20000410000 */
[----:B------:R-:W2:Y:S01]  /*10960*/  LDSM.16.MT88.4 R148, [R221+0x3000] ;  /* 0x00300000dd94783b */ /* 0x000ea20000004200 */
[C---:B------:R-:W-:Y:S01]  /*10970*/  FMUL.FTZ R30, R0.reuse, R166 ;  /* 0x000000a6001e7220 */ /* 0x040fe20000410000 */
[----:B------:R-:W-:Y:S03]  /*10980*/  MOV R184, R164 ;  /* 0x000000a400b87202 */ /* 0x000fe60000000f00 */
[C---:B------:R-:W-:Y:S01]  /*10990*/  FMUL.FTZ R31, R0.reuse, R167 ;  /* 0x000000a7001f7220 */ /* 0x040fe20000410000 */
[----:B------:R-:W-:Y:S01]  /*109a0*/  MOV R164, R159 ;  /* 0x0000009f00a47202 */ /* 0x000fe20000000f00 */
[----:B------:R-:W-:Y:S01]  /*109b0*/  FMUL.FTZ R119, R0, R119 ;  /* 0x0000007700777220 */ /* 0x000fe20000410000 */
[----:B------:R-:W-:Y:S01]  /*109c0*/  MOV R165, R158 ;  /* 0x0000009e00a57202 */ /* 0x000fe20000000f00 */
[C---:B------:R-:W-:Y:S01]  /*109d0*/  FMUL.FTZ R120, R2.reuse, R120 ;  /* 0x0000007802787220 */ /* 0x040fe20000410000 */
[----:B------:R-:W-:Y:S01]  /*109e0*/  MOV R166, R157 ;  /* 0x0000009d00a67202 */ /* 0x000fe20000000f00 */
[----:B------:R-:W-:Y:S01]  /*109f0*/  FMUL.FTZ R121, R2, R121 ;  /* 0x0000007902797220 */ /* 0x000fe20000410000 */
[C---:B-1----:R-:W-:Y:S03]  /*10a00*/  HMMA.16816.F32.BF16 R28, R140.reuse, R36, R28 ;  /* 0x000000248c1c723c */ /* 0x042fe6000004181c */
[C---:B------:R-:W-:Y:S01]  /*10a10*/  FMUL.FTZ R34, R0.reuse, R170 ;  /* 0x000000aa00227220 */ /* 0x040fe20000410000 */
[----:B------:R-:W-:Y:S01]  /*10a20*/  MOV R170, R135 ;  /* 0x0000008700aa7202 */ /* 0x000fe20000000f00 */
[C---:B------:R-:W-:Y:S01]  /*10a30*/  FMUL.FTZ R122, R0.reuse, R122 ;  /* 0x0000007a007a7220 */ /* 0x040fe20000410000 */
[----:B------:R-:W-:Y:S01]  /*10a40*/  MOV R135, R35 ;  /* 0x0000002300877202 */ /* 0x000fe20000000f00 */
[----:B------:R-:W-:Y:S02]  /*10a50*/  FMUL.FTZ R35, R0, R171 ;  /* 0x000000ab00237220 */ /* 0x000fe40000410000 */
[C---:B------:R-:W-:Y:S03]  /*10a60*/  FMUL.FTZ R36, R2.reuse, R172 ;  /* 0x000000ac02247220 */ /* 0x040fe60000410000 */
[--C-:B------:R-:W-:Y:S02]  /*10a70*/  FFMA.FTZ R135, R135, c[0x0][0x2d0], -R138.reuse ;  /* 0x0000b40087877a23 */ /* 0x100fe4000001088a */
[C---:B------:R-:W-:Y:S03]  /*10a80*/  HMMA.16816.F32.BF16 R32, R140.reuse, R38, R32 ;  /* 0x000000268c20723c */ /* 0x040fe60000041820 */
[----:B------:R-:W-:Y:S01]  /*10a90*/  FMUL.FTZ R37, R2, R173 ;  /* 0x000000ad02257220 */ /* 0x000fe20000410000 */
[----:B------:R-:W-:Y:S01]  /*10aa0*/  MOV R173, R152 ;  /* 0x0000009800ad7202 */ /* 0x000fe20000000f00 */
[C---:B------:R-:W-:Y:S01]  /*10ab0*/  FMUL.FTZ R123, R0.reuse, R123 ;  /* 0x0000007b007b7220 */ /* 0x040fe20000410000 */
[----:B------:R-:W1:Y:S01]  /*10ac0*/  LDSM.16.MT88.4 R152, [R220+0x3000] ;  /* 0x00300000dc98783b */ /* 0x000e620000004200 */
[C---:B------:R-:W-:Y:S01]  /*10ad0*/  FMUL.FTZ R38, R0.reuse, R174 ;  /* 0x000000ae00267220 */ /* 0x040fe20000410000 */
[----:B------:R-:W-:Y:S01]  /*10ae0*/  MOV R174, R211 ;  /* 0x000000d300ae7202 */ /* 0x000fe20000000f00 */
[----:B------:R-:W-:Y:S03]  /*10af0*/  FMUL.FTZ R39, R0, R175 ;  /* 0x000000af00277220 */ /* 0x000fe60000410000 */
[C---:B------:R-:W-:Y:S02]  /*10b00*/  FMUL.FTZ R124, R2.reuse, R124 ;  /* 0x0000007c027c7220 */ /* 0x040fe40000410000 */
[----:B------:R-:W-:Y:S02]  /*10b10*/  FMUL.FTZ R125, R2, R125 ;  /* 0x0000007d027d7220 */ /* 0x000fe40000410000 */
[C---:B------:R-:W-:Y:S03]  /*10b20*/  HMMA.16816.F32.BF16 R36, R140.reuse, R44, R36 ;  /* 0x0000002c8c24723c */ /* 0x040fe60000041824 */
[C---:B------:R-:W-:Y:S02]  /*10b30*/  FMUL.FTZ R126, R0.reuse, R126 ;  /* 0x0000007e007e7220 */ /* 0x040fe40000410000 */
[----:B------:R-:W-:Y:S02]  /*10b40*/  FMUL.FTZ R127, R0, R127 ;  /* 0x0000007f007f7220 */ /* 0x000fe40000410000 */
[C---:B------:R-:W-:Y:S01]  /*10b50*/  FMUL.FTZ R44, R2.reuse, R180 ;  /* 0x000000b4022c7220 */ /* 0x040fe20000410000 */
[C---:B------:R-:W-:Y:S04]  /*10b60*/  HMMA.16816.F32.BF16 R40, R140.reuse, R46, R40 ;  /* 0x0000002e8c28723c */ /* 0x040fe80000041828 */
[----:B------:R-:W-:Y:S01]  /*10b70*/  MOV R180, R190 ;  /* 0x000000be00b47202 */ /* 0x000fe20000000f00 */
[C---:B------:R-:W-:Y:S01]  /*10b80*/  FMUL.FTZ R45, R2.reuse, R181 ;  /* 0x000000b5022d7220 */ /* 0x040fe20000410000 */
[----:B------:R-:W-:Y:S01]  /*10b90*/  MOV R190, R49 ;  /* 0x0000003100be7202 */ /* 0x000fe20000000f00 */
[----:B------:R-:W-:Y:S01]  /*10ba0*/  FMUL.FTZ R49, R2, R185 ;  /* 0x000000b902317220 */ /* 0x000fe20000410000 */
[----:B------:R-:W-:Y:S01]  /*10bb0*/  MOV R185, R3 ;  /* 0x0000000300b97202 */ /* 0x000fe20000000f00 */
[--C-:B------:R-:W-:Y:S03]  /*10bc0*/  FFMA.FTZ R3, R196, c[0x0][0x2d0], -R138.reuse ;  /* 0x0000b400c4037a23 */ /* 0x100fe6000001088a */
[C---:B------:R-:W-:Y:S01]  /*10bd0*/  FMUL.FTZ R47, R0.reuse, R183 ;  /* 0x000000b7002f7220 */ /* 0x040fe20000410000 */
[----:B------:R-:W-:Y:S01]  /*10be0*/  MOV R196, R212 ;  /* 0x000000d400c47202 */ /* 0x000fe20000000f00 */
[----:B------:R3:W-:Y:S01]  /*10bf0*/  MUFU.EX2 R183, R3 ;  /* 0x0000000300b77308 */ /* 0x0007e20000000800 */
[----:B------:R-:W-:Y:S01]  /*10c00*/  FMUL.FTZ R46, R0, R182 ;  /* 0x000000b6002e7220 */ /* 0x000fe20000410000 */
[----:B------:R-:W-:Y:S01]  /*10c10*/  MOV R181, R156 ;  /* 0x0000009c00b57202 */ /* 0x000fe20000000f00 */
[C---:B------:R-:W-:Y:S01]  /*10c20*/  FMUL.FTZ R128, R2.reuse, R128 ;  /* 0x0000008002807220 */ /* 0x040fe20000410000 */
[----:B------:R-:W-:Y:S01]  /*10c30*/  LDSM.16.MT88.4 R156, [R221+0x800] ;  /* 0x00080000dd9c783b */ /* 0x000fe20000004200 */
[----:B------:R-:W-:Y:S01]  /*10c40*/  MOV R182, R191 ;  /* 0x000000bf00b67202 */ /* 0x000fe20000000f00 */
[----:B------:R-:W-:Y:S01]  /*10c50*/  FMUL.FTZ R129, R2, R129 ;  /* 0x0000008102817220 */ /* 0x000fe20000410000 */
[----:B------:R-:W-:Y:S01]  /*10c60*/  MOV R191, R50 ;  /* 0x0000003200bf7202 */ /* 0x000fe20000000f00 */
[C---:B------:R-:W-:Y:S03]  /*10c70*/  HMMA.16816.F32.BF16 R44, R140.reuse, R144, R44 ;  /* 0x000000908c2c723c */ /* 0x040fe6000004182c */
[C---:B------:R-:W-:Y:S01]  /*10c80*/  FMUL.FTZ R50, R0.reuse, R186 ;  /* 0x000000ba00327220 */ /* 0x040fe20000410000 */
[----:B------:R-:W-:Y:S01]  /*10c90*/  MOV R186, R51 ;  /* 0x0000003300ba7202 */ /* 0x000fe20000000f00 */
[C---:B------:R-:W-:Y:S01]  /*10ca0*/  FMUL.FTZ R51, R0.reuse, R187 ;  /* 0x000000bb00337220 */ /* 0x040fe20000410000 */
[----:B------:R-:W-:Y:S01]  /*10cb0*/  MOV R187, R210 ;  /* 0x000000d200bb7202 */ /* 0x000fe20000000f00 */
[C---:B------:R-:W-:Y:S02]  /*10cc0*/  FMUL.FTZ R130, R0.reuse, R130 ;  /* 0x0000008200827220 */ /* 0x040fe40000410000 */
[----:B------:R-:W-:Y:S03]  /*10cd0*/  FMUL.FTZ R131, R0, R131 ;  /* 0x0000008300837220 */ /* 0x000fe60000410000 */
[C---:B------:R-:W-:Y:S01]  /*10ce0*/  HMMA.16816.F32.BF16 R48, R140.reuse, R146, R48 ;  /* 0x000000928c30723c */ /* 0x040fe20000041830 */
[----:B------:R-:W4:Y:S02]  /*10cf0*/  LDSM.16.MT88.4 R144, [R217+0x6000] ;  /* 0x00600000d990783b */ /* 0x000f240000004200 */
[----:B---3--:R-:W-:Y:S01]  /*10d00*/  FFMA.FTZ R3, R197, c[0x0][0x2d0], -R138 ;  /* 0x0000b400c5037a23 */ /* 0x008fe2000001088a */
[----:B------:R-:W-:Y:S04]  /*10d10*/  MOV R197, R213 ;  /* 0x000000d500c57202 */ /* 0x000fe80000000f00 */
[C---:B--2---:R-:W-:Y:S01]  /*10d20*/  HMMA.16816.F32.BF16 R52, R140.reuse, R148, R52 ;  /* 0x000000948c34723c */ /* 0x044fe20000041834 */
[----:B------:R2:W-:Y:S07]  /*10d30*/  MUFU.EX2 R172, R3 ;  /* 0x0000000300ac7308 */ /* 0x0005ee0000000800 */
[C---:B------:R-:W-:Y:S01]  /*10d40*/  HMMA.16816.F32.BF16 R56, R140.reuse, R150, R56 ;  /* 0x000000968c38723c */ /* 0x040fe20000041838 */
[----:B------:R-:W3:Y:S07]  /*10d50*/  LDSM.16.MT88.4 R148, [R218+0x6000] ;  /* 0x00600000da94783b */ /* 0x000eee0000004200 */
[C---:B-1----:R-:W-:Y:S08]  /*10d60*/  HMMA.16816.F32.BF16 R60, R140.reuse, R152, R60 ;  /* 0x000000988c3c723c */ /* 0x042ff0000004183c */
[C---:B------:R-:W-:Y:S01]  /*10d70*/  HMMA.16816.F32.BF16 R64, R140.reuse, R154, R64 ;  /* 0x0000009a8c40723c */ /* 0x040fe20000041840 */
[----:B------:R-:W1:Y:S03]  /*10d80*/  LDSM.16.MT88.4 R152, [R221+0x6000] ;  /* 0x00600000dd98783b */ /* 0x000e660000004200 */
[--C-:B--2---:R-:W-:Y:S04]  /*10d90*/  FFMA.FTZ R3, R198, c[0x0][0x2d0], -R134.reuse ;  /* 0x0000b400c6037a23 */ /* 0x104fe80000010886 */
[----:B------:R2:W-:Y:S01]  /*10da0*/  MUFU.EX2 R213, R3 ;  /* 0x0000000300d57308 */ /* 0x0005e20000000800 */
[C---:B----4-:R-:W-:Y:S08]  /*10db0*/  HMMA.16816.F32.BF16 R68, R140.reuse, R144, R68 ;  /* 0x000000908c44723c */ /* 0x050ff00000041844 */
[C---:B------:R-:W-:Y:S01]  /*10dc0*/  HMMA.16816.F32.BF16 R72, R140.reuse, R146, R72 ;  /* 0x000000928c48723c */ /* 0x040fe20000041848 */
[----:B------:R-:W4:Y:S07]  /*10dd0*/  LDSM.16.MT88.4 R144, [R220+0x6000] ;  /* 0x00600000dc90783b */ /* 0x000f2e0000004200 */
[C---:B---3--:R-:W-:Y:S04]  /*10de0*/  HMMA.16816.F32.BF16 R76, R140.reuse, R148, R76 ;  /* 0x000000948c4c723c */ /* 0x048fe8000004184c */
[----:B--2---:R-:W-:Y:S04]  /*10df0*/  FFMA.FTZ R3, R199, c[0x0][0x2d0], -R134 ;  /* 0x0000b400c7037a23 */ /* 0x004fe80000010886 */
[C---:B------:R-:W-:Y:S01]  /*10e00*/  HMMA.16816.F32.BF16 R80, R140.reuse, R150, R80 ;  /* 0x000000968c50723c */ /* 0x040fe20000041850 */
[----:B------:R-:W2:Y:S01]  /*10e10*/  LDSM.16.MT88.4 R148, [R217+0x9000] ;  /* 0x00900000d994783b */ /* 0x000ea20000004200 */
[----:B------:R3:W-:Y:S06]  /*10e20*/  MUFU.EX2 R212, R3 ;  /* 0x0000000300d47308 */ /* 0x0007ec0000000800 */
[C---:B-1----:R-:W-:Y:S08]  /*10e30*/  HMMA.16816.F32.BF16 R84, R140.reuse, R152, R84 ;  /* 0x000000988c54723c */ /* 0x042ff00000041854 */
[C---:B------:R-:W-:Y:S01]  /*10e40*/  HMMA.16816.F32.BF16 R88, R140.reuse, R154, R88 ;  /* 0x0000009a8c58723c */ /* 0x040fe20000041858 */
[----:B------:R-:W1:Y:S07]  /*10e50*/  LDSM.16.MT88.4 R152, [R218+0x9000] ;  /* 0x00900000da98783b */ /* 0x000e6e0000004200 */
[C---:B----4-:R-:W-:Y:S04]  /*10e60*/  HMMA.16816.F32.BF16 R92, R140.reuse, R144, R92 ;  /* 0x000000908c5c723c */ /* 0x050fe8000004185c */
[--C-:B---3--:R-:W-:Y:S04]  /*10e70*/  FFMA.FTZ R3, R204, c[0x0][0x2d0], -R138.reuse ;  /* 0x0000b400cc037a23 */ /* 0x108fe8000001088a */
[----:B------:R3:W-:Y:S01]  /*10e80*/  MUFU.EX2 R175, R3 ;  /* 0x0000000300af7308 */ /* 0x0007e20000000800 */
[C---:B------:R-:W-:Y:S01]  /*10e90*/  HMMA.16816.F32.BF16 R96, R140.reuse, R146, R96 ;  /* 0x000000928c60723c */ /* 0x040fe20000041860 */
[----:B------:R-:W4:Y:S07]  /*10ea0*/  LDSM.16.MT88.4 R144, [R221+0x9000] ;  /* 0x00900000dd90783b */ /* 0x000f2e0000004200 */
[C---:B--2---:R-:W-:Y:S08]  /*10eb0*/  HMMA.16816.F32.BF16 R100, R140.reuse, R148, R100 ;  /* 0x000000948c64723c */ /* 0x044ff00000041864 */
[C---:B------:R-:W-:Y:S01]  /*10ec0*/  HMMA.16816.F32.BF16 R104, R140.reuse, R150, R104 ;  /* 0x000000968c68723c */ /* 0x040fe20000041868 */
[----:B------:R-:W2:Y:S03]  /*10ed0*/  LDSM.16.MT88.4 R148, [R220+0x9000] ;  /* 0x00900000dc94783b */ /* 0x000ea60000004200 */
[----:B---3--:R-:W-:Y:S04]  /*10ee0*/  FFMA.FTZ R3, R205, c[0x0][0x2d0], -R138 ;  /* 0x0000b400cd037a23 */ /* 0x008fe8000001088a */
[C---:B-1----:R-:W-:Y:S01]  /*10ef0*/  HMMA.16816.F32.BF16 R108, R140.reuse, R152, R108 ;  /* 0x000000988c6c723c */ /* 0x042fe2000004186c */
[----:B------:R1:W3:Y:S07]  /*10f00*/  MUFU.EX2 R171, R3 ;  /* 0x0000000300ab7308 */ /* 0x0002ee0000000800 */
[C---:B------:R-:W-:Y:S01]  /*10f10*/  HMMA.16816.F32.BF16 R112, R140.reuse, R154, R112 ;  /* 0x0000009a8c70723c */ /* 0x040fe20000041870 */
[----:B------:R-:W-:Y:S07]  /*10f20*/  LDSM.16.MT88.4 R152, [R218+0x800] ;  /* 0x00080000da98783b */ /* 0x000fee0000004200 */
[C---:B----4-:R-:W-:Y:S08]  /*10f30*/  HMMA.16816.F32.BF16 R116, R140.reuse, R144, R116 ;  /* 0x000000908c74723c */ /* 0x050ff00000041874 */
[C---:B------:R-:W-:Y:S01]  /*10f40*/  HMMA.16816.F32.BF16 R120, R140.reuse, R146, R120 ;  /* 0x000000928c78723c */ /* 0x040fe20000041878 */
[----:B------:R-:W4:Y:S03]  /*10f50*/  LDSM.16.MT88.4 R144, [R217+0x800] ;  /* 0x00080000d990783b */ /* 0x000f260000004200 */
[--C-:B-1----:R-:W-:Y:S04]  /*10f60*/  FFMA.FTZ R3, R206, c[0x0][0x2d0], -R134.reuse ;  /* 0x0000b400ce037a23 */ /* 0x102fe80000010886 */
[C---:B--2---:R-:W-:Y:S01]  /*10f70*/  HMMA.16816.F32.BF16 R124, R140.reuse, R148, R124 ;  /* 0x000000948c7c723c */ /* 0x044fe2000004187c */
[----:B------:R1:W-:Y:S07]  /*10f80*/  MUFU.EX2 R211, R3 ;  /* 0x0000000300d37308 */ /* 0x0003ee0000000800 */
[----:B------:R-:W-:Y:S01]  /*10f90*/  HMMA.16816.F32.BF16 R128, R140, R150, R128 ;  /* 0x000000968c80723c */ /* 0x000fe20000041880 */
[----:B------:R-:W2:Y:S06]  /*10fa0*/  LDSM.16.MT88.4 R148, [R217+0x3800] ;  /* 0x00380000d994783b */ /* 0x000eac0000004200 */
[----:B---3--:R-:W-:Y:S02]  /*10fb0*/  F2FP.BF16.PACK_AB R142, R171, R175 ;  /* 0x000000afab8e723e */ /* 0x008fe400000010ff */
[----:B------:R-:W-:Y:S03]  /*10fc0*/  F2FP.BF16.PACK_AB R140, R172, R183 ;  /* 0x000000b7ac8c723e */ /* 0x000fe600000010ff */
[----:B------:R-:W-:Y:S01]  /*10fd0*/  F2FP.BF16.PACK_AB R141, R212, R213 ;  /* 0x000000d5d48d723e */ /* 0x000fe200000010ff */
[----:B-1----:R-:W-:Y:S04]  /*10fe0*/  FFMA.FTZ R3, R207, c[0x0][0x2d0], -R134 ;  /* 0x0000b400cf037a23 */ /* 0x002fe80000010886 */
[----:B------:R1:W3:Y:S02]  /*10ff0*/  MUFU.EX2 R210, R3 ;  /* 0x0000000300d27308 */ /* 0x0002e40000000800 */
[--C-:B-1----:R-:W-:Y:S01]  /*11000*/  FFMA.FTZ R3, R208, c[0x0][0x2d0], -R138.reuse ;  /* 0x0000b400d0037a23 */ /* 0x102fe2000001088a */
[----:B---3--:R-:W-:Y:S07]  /*11010*/  F2FP.BF16.PACK_AB R143, R210, R211 ;  /* 0x000000d3d28f723e */ /* 0x008fee00000010ff */
[----:B------:R1:W-:Y:S01]  /*11020*/  MUFU.EX2 R167, R3 ;  /* 0x0000000300a77308 */ /* 0x0003e20000000800 */
[C---:B----4-:R-:W-:Y:S08]  /*11030*/  HMMA.16816.F32.BF16 R4, R140.reuse, R144, R4 ;  /* 0x000000908c04723c */ /* 0x050ff00000041804 */
[C---:B------:R-:W-:Y:S01]  /*11040*/  HMMA.16816.F32.BF16 R8, R140.reuse, R146, R8 ;  /* 0x000000928c08723c */ /* 0x040fe20000041808 */
[----:B------:R-:W3:Y:S07]  /*11050*/  LDSM.16.MT88.4 R144, [R218+0x3800] ;  /* 0x00380000da90783b */ /* 0x000eee0000004200 */
[C---:B------:R-:W-:Y:S04]  /*11060*/  HMMA.16816.F32.BF16 R12, R140.reuse, R152, R12 ;  /* 0x000000988c0c723c */ /* 0x040fe8000004180c */
[----:B-1----:R-:W-:Y:S04]  /*11070*/  FFMA.FTZ R3, R209, c[0x0][0x2d0], -R138 ;  /* 0x0000b400d1037a23 */ /* 0x002fe8000001088a */
[C---:B------:R-:W-:Y:S01]  /*11080*/  HMMA.16816.F32.BF16 R16, R140.reuse, R154, R16 ;  /* 0x0000009a8c10723c */ /* 0x040fe20000041810 */
[----:B------:R1:W4:Y:S01]  /*11090*/  MUFU.EX2 R169, R3 ;  /* 0x0000000300a97308 */ /* 0x0003220000000800 */
[----:B------:R-:W3:Y:S06]  /*110a0*/  LDSM.16.MT88.4 R152, [R221+0x3800] ;  /* 0x00380000dd98783b */ /* 0x000eec0000004200 */
[C---:B------:R-:W-:Y:S08]  /*110b0*/  HMMA.16816.F32.BF16 R20, R140.reuse, R156, R20 ;  /* 0x0000009c8c14723c */ /* 0x040ff00000041814 */
[C---:B------:R-:W-:Y:S01]  /*110c0*/  HMMA.16816.F32.BF16 R24, R140.reuse, R158, R24 ;  /* 0x0000009e8c18723c */ /* 0x040fe20000041818 */
[----:B------:R-:W4:Y:S07]  /*110d0*/  LDSM.16.MT88.4 R156, [R220+0x3800] ;  /* 0x00380000dc9c783b */ /* 0x000f2e0000004200 */
[C---:B------:R-:W-:Y:S04]  /*110e0*/  HMMA.16816.F32.BF16 R28, R140.reuse, R160, R28 ;  /* 0x000000a08c1c723c */ /* 0x040fe8000004181c */
[--C-:B-1----:R-:W-:Y:S04]  /*110f0*/  FFMA.FTZ R3, R214, c[0x0][0x2d0], -R134.reuse ;  /* 0x0000b400d6037a23 */ /* 0x102fe80000010886 */
[C---:B------:R-:W-:Y:S01]  /*11100*/  HMMA.16816.F32.BF16 R32, R140.reuse, R162, R32 ;  /* 0x000000a28c20723c */ /* 0x040fe20000041820 */
[----:B------:R1:W-:Y:S01]  /*11110*/  MUFU.EX2 R207, R3 ;  /* 0x0000000300cf7308 */ /* 0x0003e20000000800 */
[----:B------:R-:W4:Y:S06]  /*11120*/  LDSM.16.MT88.4 R160, [R217+0x6800] ;  /* 0x00680000d9a0783b */ /* 0x000f2c0000004200 */
[C---:B--2---:R-:W-:Y:S08]  /*11130*/  HMMA.16816.F32.BF16 R36, R140.reuse, R148, R36 ;  /* 0x000000948c24723c */ /* 0x044ff00000041824 */
[C---:B------:R-:W-:Y:S01]  /*11140*/  HMMA.16816.F32.BF16 R40, R140.reuse, R150, R40 ;  /* 0x000000968c28723c */ /* 0x040fe20000041828 */
[----:B------:R-:W2:Y:S07]  /*11150*/  LDSM.16.MT88.4 R148, [R218+0x6800] ;  /* 0x00680000da94783b */ /* 0x000eae0000004200 */
[C---:B---3--:R-:W-:Y:S04]  /*11160*/  HMMA.16816.F32.BF16 R44, R140.reuse, R144, R44 ;  /* 0x000000908c2c723c */ /* 0x048fe8000004182c */
[----:B-1----:R-:W-:Y:S02]  /*11170*/  FFMA.FTZ R3, R215, c[0x0][0x2d0], -R134 ;  /* 0x0000b400d7037a23 */ /* 0x002fe40000010886 */
[----:B------:R-:W-:Y:S02]  /*11180*/  MUFU.EX2 R215, R135 ;  /* 0x0000008700d77308 */ /* 0x000fe40000000800 */
[C---:B------:R-:W-:Y:S01]  /*11190*/  HMMA.16816.F32.BF16 R48, R140.reuse, R146, R48 ;  /* 0x000000928c30723c */ /* 0x040fe20000041830 */
[----:B------:R-:W1:Y:S07]  /*111a0*/  LDSM.16.MT88.4 R144, [R221+0x6800] ;  /* 0x00680000dd90783b */ /* 0x000e6e0000004200 */
[C---:B------:R-:W-:Y:S01]  /*111b0*/  HMMA.16816.F32.BF16 R52, R140.reuse, R152, R52 ;  /* 0x000000988c34723c */ /* 0x040fe20000041834 */
[----:B------:R3:W-:Y:S07]  /*111c0*/  MUFU.EX2 R206, R3 ;  /* 0x0000000300ce7308 */ /* 0x0007ee0000000800 */
[C---:B------:R-:W-:Y:S01]  /*111d0*/  HMMA.16816.F32.BF16 R56, R140.reuse, R154, R56 ;  /* 0x0000009a8c38723c */ /* 0x040fe20000041838 */
[----:B------:R-:W1:Y:S02]  /*111e0*/  LDSM.16.MT88.4 R152, [R220+0x6800] ;  /* 0x00680000dc98783b */ /* 0x000e640000004200 */
[----:B------:R-:W-:Y:S05]  /*111f0*/  MUFU.EX2 R135, R136 ;  /* 0x0000008800877308 */ /* 0x000fea0000000800 */
[C---:B----4-:R-:W-:Y:S08]  /*11200*/  HMMA.16816.F32.BF16 R60, R140.reuse, R156, R60 ;  /* 0x0000009c8c3c723c */ /* 0x050ff0000004183c */
[C---:B------:R-:W-:Y:S01]  /*11210*/  HMMA.16816.F32.BF16 R64, R140.reuse, R158, R64 ;  /* 0x0000009e8c40723c */ /* 0x040fe20000041840 */
[----:B------:R-:W4:Y:S03]  /*11220*/  LDSM.16.MT88.4 R156, [R217+0x9800] ;  /* 0x00980000d99c783b */ /* 0x000f260000004200 */
[--C-:B---3--:R-:W-:Y:S01]  /*11230*/  FFMA.FTZ R3, R197, c[0x0][0x2d0], -R138.reuse ;  /* 0x0000b400c5037a23 */ /* 0x108fe2000001088a */
[----:B------:R-:W-:Y:S02]  /*11240*/  MOV R197, R196 ;  /* 0x000000c400c57202 */ /* 0x000fe40000000f00 */
[----:B------:R-:W-:Y:S01]  /*11250*/  MOV R196, R187 ;  /* 0x000000bb00c47202 */ /* 0x000fe20000000f00 */
[C---:B------:R-:W-:Y:S04]  /*11260*/  HMMA.16816.F32.BF16 R68, R140.reuse, R160, R68 ;  /* 0x000000a08c44723c */ /* 0x040fe80000041844 */
[----:B------:R-:W-:Y:S02]  /*11270*/  MOV R187, R173 ;  /* 0x000000ad00bb7202 */ /* 0x000fe40000000f00 */
[----:B------:R-:W-:Y:S02]  /*11280*/  MOV R173, R170 ;  /* 0x000000aa00ad7202 */ /* 0x000fe40000000f00 */
[C---:B------:R-:W-:Y:S01]  /*11290*/  HMMA.16816.F32.BF16 R72, R140.reuse, R162, R72 ;  /* 0x000000a28c48723c */ /* 0x040fe20000041848 */
[----:B------:R3:W-:Y:S01]  /*112a0*/  MUFU.EX2 R170, R3 ;  /* 0x0000000300aa7308 */ /* 0x0007e20000000800 */
[----:B------:R-:W-:Y:S06]  /*112b0*/  LDSM.16.MT88.4 R160, [R220+0x1000] ;  /* 0x00100000dca0783b */ /* 0x000fec0000004200 */
[C---:B--2---:R-:W-:Y:S08]  /*112c0*/  HMMA.16816.F32.BF16 R76, R140.reuse, R148, R76 ;  /* 0x000000948c4c723c */ /* 0x044ff0000004184c */
[C---:B------:R-:W-:Y:S01]  /*112d0*/  HMMA.16816.F32.BF16 R80, R140.reuse, R150, R80 ;  /* 0x000000968c50723c */ /* 0x040fe20000041850 */
[----:B------:R-:W2:Y:S07]  /*112e0*/  LDSM.16.MT88.4 R148, [R218+0x9800] ;  /* 0x00980000da94783b */ /* 0x000eae0000004200 */
[C---:B-1----:R-:W-:Y:S04]  /*112f0*/  HMMA.16816.F32.BF16 R84, R140.reuse, R144, R84 ;  /* 0x000000908c54723c */ /* 0x042fe80000041854 */
[----:B---3--:R-:W-:Y:S01]  /*11300*/  FFMA.FTZ R3, R197, c[0x0][0x2d0], -R138 ;  /* 0x0000b400c5037a23 */ /* 0x008fe2000001088a */
[----:B------:R-:W-:Y:S02]  /*11310*/  MOV R197, R196 ;  /* 0x000000c400c57202 */ /* 0x000fe40000000f00 */
[----:B------:R-:W-:Y:S01]  /*11320*/  MOV R196, R173 ;  /* 0x000000ad00c47202 */ /* 0x000fe20000000f00 */
[C---:B------:R-:W-:Y:S01]  /*11330*/  HMMA.16816.F32.BF16 R88, R140.reuse, R146, R88 ;  /* 0x000000928c58723c */ /* 0x040fe20000041858 */
[----:B------:R-:W1:Y:S03]  /*11340*/  LDSM.16.MT88.4 R144, [R221+0x9800] ;  /* 0x00980000dd90783b */ /* 0x000e660000004200 */
[----:B------:R-:W-:Y:S02]  /*11350*/  MOV R173, R168 ;  /* 0x000000a800ad7202 */ /* 0x000fe40000000f00 */
[----:B------:R3:W1:Y:S02]  /*11360*/  MUFU.EX2 R168, R3 ;  /* 0x0000000300a87308 */ /* 0x0006640000000800 */
[C---:B------:R-:W-:Y:S08]  /*11370*/  HMMA.16816.F32.BF16 R92, R140.reuse, R152, R92 ;  /* 0x000000988c5c723c */ /* 0x040ff0000004185c */
[C---:B------:R-:W-:Y:S01]  /*11380*/  HMMA.16816.F32.BF16 R96, R140.reuse, R154, R96 ;  /* 0x0000009a8c60723c */ /* 0x040fe20000041860 */
[----:B------:R-:W1:Y:S07]  /*11390*/  LDSM.16.MT88.4 R152, [R220+0x9800] ;  /* 0x00980000dc98783b */ /* 0x000e6e0000004200 */
[C---:B----4-:R-:W-:Y:S04]  /*113a0*/  HMMA.16816.F32.BF16 R100, R140.reuse, R156, R100 ;  /* 0x0000009c8c64723c */ /* 0x050fe80000041864 */
        /* <DEDUP_REMOVED lines=8> */
[----:B----4-:R-:W-:Y:S01]  /*11430*/  FFMA.FTZ R3, R197, c[0x0][0x2d0], -R134 ;  /* 0x0000b400c5037a23 */ /* 0x010fe20000010886 */
[----:B------:R-:W-:Y:S02]  /*11440*/  MOV R197, R196 ;  /* 0x000000c400c57202 */ /* 0x000fe40000000f00 */
[----:B------:R-:W-:Y:S01]  /*11450*/  MOV R196, R202 ;  /* 0x000000ca00c47202 */ /* 0x000fe20000000f00 */
[C---:B------:R-:W-:Y:S01]  /*11460*/  HMMA.16816.F32.BF16 R120, R140.reuse, R146, R120 ;  /* 0x000000928c78723c */ /* 0x040fe20000041878 */
[----:B------:R1:W4:Y:S01]  /*11470*/  MUFU.EX2 R202, R3 ;  /* 0x0000000300ca7308 */ /* 0x0003220000000800 */
[----:B------:R-:W2:Y:S06]  /*11480*/  LDSM.16.MT88.4 R144, [R221+0x1000] ;  /* 0x00100000dd90783b */ /* 0x000eac0000004200 */
[C---:B------:R-:W-:Y:S08]  /*11490*/  HMMA.16816.F32.BF16 R124, R140.reuse, R152, R124 ;  /* 0x000000988c7c723c */ /* 0x040ff0000004187c */
[----:B------:R-:W-:Y:S01]  /*114a0*/  HMMA.16816.F32.BF16 R128, R140, R154, R128 ;  /* 0x0000009a8c80723c */ /* 0x000fe20000041880 */
[----:B------:R-:W2:Y:S06]  /*114b0*/  LDSM.16.MT88.4 R152, [R217+0x4000] ;  /* 0x00400000d998783b */ /* 0x000eac0000004200 */
[----:B------:R-:W-:Y:S01]  /*114c0*/  F2FP.BF16.PACK_AB R140, R169, R167 ;  /* 0x000000a7a98c723e */ /* 0x000fe200000010ff */
[--C-:B-1----:R-:W-:Y:S01]  /*114d0*/  FFMA.FTZ R3, R196, c[0x0][0x2d0], -R138.reuse ;  /* 0x0000b400c4037a23 */ /* 0x102fe2000001088a */
[----:B------:R-:W-:Y:S03]  /*114e0*/  MOV R196, R174 ;  /* 0x000000ae00c47202 */ /* 0x000fe60000000f00 */
[----:B------:R1:W-:Y:S01]  /*114f0*/  MUFU.EX2 R174, R3 ;  /* 0x0000000300ae7308 */ /* 0x0003e20000000800 */
[----:B------:R-:W-:Y:S02]  /*11500*/  F2FP.BF16.PACK_AB R142, R168, R170 ;  /* 0x000000aaa88e723e */ /* 0x000fe400000010ff */
[----:B------:R-:W-:Y:S02]  /*11510*/  F2FP.BF16.PACK_AB R141, R206, R207 ;  /* 0x000000cfce8d723e */ /* 0x000fe400000010ff */
[----:B----4-:R-:W-:Y:S07]  /*11520*/  F2FP.BF16.PACK_AB R143, R202, R203 ;  /* 0x000000cbca8f723e */ /* 0x010fee00000010ff */
[C---:B---3--:R-:W-:Y:S08]  /*11530*/  HMMA.16816.F32.BF16 R4, R140.reuse, R156, R4 ;  /* 0x0000009c8c04723c */ /* 0x048ff00000041804 */
[C---:B------:R-:W-:Y:S01]  /*11540*/  HMMA.16816.F32.BF16 R8, R140.reuse, R158, R8 ;  /* 0x0000009e8c08723c */ /* 0x040fe20000041808 */
[----:B------:R-:W3:Y:S03]  /*11550*/  LDSM.16.MT88.4 R156, [R218+0x4000] ;  /* 0x00400000da9c783b */ /* 0x000ee60000004200 */
[----:B-1----:R-:W-:Y:S04]  /*11560*/  FFMA.FTZ R3, R173, c[0x0][0x2d0], -R138 ;  /* 0x0000b400ad037a23 */ /* 0x002fe8000001088a */
[C---:B--2---:R-:W-:Y:S01]  /*11570*/  HMMA.16816.F32.BF16 R12, R140.reuse, R148, R12 ;  /* 0x000000948c0c723c */ /* 0x044fe2000004180c */
[----:B------:R1:W2:Y:S07]  /*11580*/  MUFU.EX2 R173, R3 ;  /* 0x0000000300ad7308 */ /* 0x0002ae0000000800 */
[C---:B------:R-:W-:Y:S01]  /*11590*/  HMMA.16816.F32.BF16 R16, R140.reuse, R150, R16 ;  /* 0x000000968c10723c */ /* 0x040fe20000041810 */
[----:B------:R-:W4:Y:S07]  /*115a0*/  LDSM.16.MT88.4 R148, [R221+0x4000] ;  /* 0x00400000dd94783b */ /* 0x000f2e0000004200 */
[C---:B------:R-:W-:Y:S08]  /*115b0*/  HMMA.16816.F32.BF16 R20, R140.reuse, R144, R20 ;  /* 0x000000908c14723c */ /* 0x040ff00000041814 */
[C---:B------:R-:W-:Y:S01]  /*115c0*/  HMMA.16816.F32.BF16 R24, R140.reuse, R146, R24 ;  /* 0x000000928c18723c */ /* 0x040fe20000041818 */
[----:B------:R-:W2:Y:S03]  /*115d0*/  LDSM.16.MT88.4 R144, [R220+0x4000] ;  /* 0x00400000dc90783b */ /* 0x000ea60000004200 */
[--C-:B-1----:R-:W-:Y:S01]  /*115e0*/  FFMA.FTZ R3, R197, c[0x0][0x2d0], -R134.reuse ;  /* 0x0000b400c5037a23 */ /* 0x102fe20000010886 */
[----:B------:R-:W-:Y:S03]  /*115f0*/  MOV R197, R201 ;  /* 0x000000c900c57202 */ /* 0x000fe60000000f00 */
[C---:B------:R-:W-:Y:S01]  /*11600*/  HMMA.16816.F32.BF16 R28, R140.reuse, R160, R28 ;  /* 0x000000a08c1c723c */ /* 0x040fe2000004181c */
[----:B------:R1:W-:Y:S07]  /*11610*/  MUFU.EX2 R201, R3 ;  /* 0x0000000300c97308 */ /* 0x0003ee0000000800 */
[C---:B------:R-:W-:Y:S01]  /*11620*/  HMMA.16816.F32.BF16 R32, R140.reuse, R162, R32 ;  /* 0x000000a28c20723c */ /* 0x040fe20000041820 */
[----:B------:R-:W2:Y:S07]  /*11630*/  LDSM.16.MT88.4 R160, [R217+0x7000] ;  /* 0x00700000d9a0783b */ /* 0x000eae0000004200 */
[C---:B------:R-:W-:Y:S08]  /*11640*/  HMMA.16816.F32.BF16 R36, R140.reuse, R152, R36 ;  /* 0x000000988c24723c */ /* 0x040ff00000041824 */
[C---:B------:R-:W-:Y:S01]  /*11650*/  HMMA.16816.F32.BF16 R40, R140.reuse, R154, R40 ;  /* 0x0000009a8c28723c */ /* 0x040fe20000041828 */
[----:B------:R-:W2:Y:S03]  /*11660*/  LDSM.16.MT88.4 R152, [R218+0x7000] ;  /* 0x00700000da98783b */ /* 0x000ea60000004200 */
[----:B-1----:R-:W-:Y:S01]  /*11670*/  FFMA.FTZ R3, R196, c[0x0][0x2d0], -R134 ;  /* 0x0000b400c4037a23 */ /* 0x002fe20000010886 */
[----:B------:R-:W-:Y:S03]  /*11680*/  MOV R196, R200 ;  /* 0x000000c800c47202 */ /* 0x000fe60000000f00 */
[C---:B---3--:R-:W-:Y:S01]  /*11690*/  HMMA.16816.F32.BF16 R44, R140.reuse, R156, R44 ;  /* 0x0000009c8c2c723c */ /* 0x048fe2000004182c */
[----:B------:R1:W3:Y:S07]  /*116a0*/  MUFU.EX2 R200, R3 ;  /* 0x0000000300c87308 */ /* 0x0002ee0000000800 */
[C---:B------:R-:W-:Y:S01]  /*116b0*/  HMMA.16816.F32.BF16 R48, R140.reuse, R158, R48 ;  /* 0x0000009e8c30723c */ /* 0x040fe20000041830 */
[----:B------:R-:W3:Y:S07]  /*116c0*/  LDSM.16.MT88.4 R156, [R221+0x7000] ;  /* 0x00700000dd9c783b */ /* 0x000eee0000004200 */
[C---:B----4-:R-:W-:Y:S08]  /*116d0*/  HMMA.16816.F32.BF16 R52, R140.reuse, R148, R52 ;  /* 0x000000948c34723c */ /* 0x050ff00000041834 */
[C---:B------:R-:W-:Y:S01]  /*116e0*/  HMMA.16816.F32.BF16 R56, R140.reuse, R150, R56 ;  /* 0x000000968c38723c */ /* 0x040fe20000041838 */
[----:B------:R-:W4:Y:S03]  /*116f0*/  LDSM.16.MT88.4 R148, [R220+0x7000] ;  /* 0x00700000dc94783b */ /* 0x000f260000004200 */
[----:B-1----:R-:W-:Y:S04]  /*11700*/  FFMA.FTZ R3, R197, c[0x0][0x2d0], -R138 ;  /* 0x0000b400c5037a23 */ /* 0x002fe8000001088a */
[C---:B--2---:R-:W-:Y:S01]  /*11710*/  HMMA.16816.F32.BF16 R60, R140.reuse, R144, R60 ;  /* 0x000000908c3c723c */ /* 0x044fe2000004183c */
[----:B------:R1:W2:Y:S07]  /*11720*/  MUFU.EX2 R214, R3 ;  /* 0x0000000300d67308 */ /* 0x0002ae0000000800 */
[C---:B------:R-:W-:Y:S01]  /*11730*/  HMMA.16816.F32.BF16 R64, R140.reuse, R146, R64 ;  /* 0x000000928c40723c */ /* 0x040fe20000041840 */
[----:B------:R-:W2:Y:S07]  /*11740*/  LDSM.16.MT88.4 R144, [R217+0xa000] ;  /* 0x00a00000d990783b */ /* 0x000eae0000004200 */
[C---:B------:R-:W-:Y:S08]  /*11750*/  HMMA.16816.F32.BF16 R68, R140.reuse, R160, R68 ;  /* 0x000000a08c44723c */ /* 0x040ff00000041844 */
[C---:B------:R-:W-:Y:S01]  /*11760*/  HMMA.16816.F32.BF16 R72, R140.reuse, R162, R72 ;  /* 0x000000a28c48723c */ /* 0x040fe20000041848 */
[----:B------:R-:W-:Y:S03]  /*11770*/  LDSM.16.MT88.4 R160, [R221+0x1800] ;  /* 0x00180000dda0783b */ /* 0x000fe60000004200 */
[--C-:B-1----:R-:W-:Y:S04]  /*11780*/  FFMA.FTZ R3, R196, c[0x0][0x2d0], -R134.reuse ;  /* 0x0000b400c4037a23 */ /* 0x102fe80000010886 */
[C---:B------:R-:W-:Y:S01]  /*11790*/  HMMA.16816.F32.BF16 R76, R140.reuse, R152, R76 ;  /* 0x000000988c4c723c */ /* 0x040fe2000004184c */
[----:B------:R1:W-:Y:S07]  /*117a0*/  MUFU.EX2 R199, R3 ;  /* 0x0000000300c77308 */ /* 0x0003ee0000000800 */
[C---:B------:R-:W-:Y:S01]  /*117b0*/  HMMA.16816.F32.BF16 R80, R140.reuse, R154, R80 ;  /* 0x0000009a8c50723c */ /* 0x040fe20000041850 */
[----:B------:R-:W2:Y:S07]  /*117c0*/  LDSM.16.MT88.4 R152, [R218+0xa000] ;  /* 0x00a00000da98783b */ /* 0x000eae0000004200 */
[C---:B---3--:R-:W-:Y:S08]  /*117d0*/  HMMA.16816.F32.BF16 R84, R140.reuse, R156, R84 ;  /* 0x0000009c8c54723c */ /* 0x048ff00000041854 */
[C---:B------:R-:W-:Y:S01]  /*117e0*/  HMMA.16816.F32.BF16 R88, R140.reuse, R158, R88 ;  /* 0x0000009e8c58723c */ /* 0x040fe20000041858 */
[----:B------:R-:W3:Y:S03]  /*117f0*/  LDSM.16.MT88.4 R156, [R221+0xa000] ;  /* 0x00a00000dd9c783b */ /* 0x000ee60000004200 */
[----:B-1----:R-:W-:Y:S04]  /*11800*/  FFMA.FTZ R3, R187, c[0x0][0x2d0], -R134 ;  /* 0x0000b400bb037a23 */ /* 0x002fe80000010886 */
[C---:B----4-:R-:W-:Y:S01]  /*11810*/  HMMA.16816.F32.BF16 R92, R140.reuse, R148, R92 ;  /* 0x000000948c5c723c */ /* 0x050fe2000004185c */
[----:B------:R1:W4:Y:S07]  /*11820*/  MUFU.EX2 R198, R3 ;  /* 0x0000000300c67308 */ /* 0x00032e0000000800 */
[C---:B------:R-:W-:Y:S01]  /*11830*/  HMMA.16816.F32.BF16 R96, R140.reuse, R150, R96 ;  /* 0x000000968c60723c */ /* 0x040fe20000041860 */
[----:B------:R-:W4:Y:S07]  /*11840*/  LDSM.16.MT88.4 R148, [R220+0xa000] ;  /* 0x00a00000dc94783b */ /* 0x000f2e0000004200 */
[C---:B--2---:R-:W-:Y:S08]  /*11850*/  HMMA.16816.F32.BF16 R100, R140.reuse, R144, R100 ;  /* 0x000000908c64723c */ /* 0x044ff00000041864 */
[C---:B------:R-:W-:Y:S01]  /*11860*/  HMMA.16816.F32.BF16 R104, R140.reuse, R146, R104 ;  /* 0x000000928c68723c */ /* 0x040fe20000041868 */
[----:B------:R-:W2:Y:S03]  /*11870*/  LDSM.16.MT88.4 R144, [R217+0x1800] ;  /* 0x00180000d990783b */ /* 0x000ea60000004200 */
        /* <DEDUP_REMOVED lines=8> */
[----:B-1----:R-:W-:Y:S01]  /*11900*/  FFMA.FTZ R3, R185, c[0x0][0x2d0], -R138 ;  /* 0x0000b400b9037a23 */ /* 0x002fe2000001088a */
[----:B------:R-:W-:Y:S03]  /*11910*/  MOV R185, R188 ;  /* 0x000000bc00b97202 */ /* 0x000fe60000000f00 */
[C---:B----4-:R-:W-:Y:S01]  /*11920*/  HMMA.16816.F32.BF16 R124, R140.reuse, R148, R124 ;  /* 0x000000948c7c723c */ /* 0x050fe2000004187c */
[----:B------:R1:W-:Y:S07]  /*11930*/  MUFU.EX2 R208, R3 ;  /* 0x0000000300d07308 */ /* 0x0003ee0000000800 */
[----:B------:R-:W-:Y:S01]  /*11940*/  HMMA.16816.F32.BF16 R128, R140, R150, R128 ;  /* 0x000000968c80723c */ /* 0x000fe20000041880 */
[----:B------:R-:W4:Y:S06]  /*11950*/  LDSM.16.MT88.4 R148, [R217+0x4800] ;  /* 0x00480000d994783b */ /* 0x000f2c0000004200 */
[----:B------:R-:W-:Y:S02]  /*11960*/  F2FP.BF16.PACK_AB R140, R173, R174 ;  /* 0x000000aead8c723e */ /* 0x000fe400000010ff */
[----:B------:R-:W-:Y:S03]  /*11970*/  F2FP.BF16.PACK_AB R141, R200, R201 ;  /* 0x000000c9c88d723e */ /* 0x000fe600000010ff */
[----:B------:R-:W-:Y:S02]  /*11980*/  F2FP.BF16.PACK_AB R142, R214, R215 ;  /* 0x000000d7d68e723e */ /* 0x000fe400000010ff */
[----:B------:R-:W-:Y:S01]  /*11990*/  F2FP.BF16.PACK_AB R143, R198, R199 ;  /* 0x000000c7c68f723e */ /* 0x000fe200000010ff */
[--C-:B-1----:R-:W-:Y:S06]  /*119a0*/  FFMA.FTZ R3, R193, c[0x0][0x2d0], -R134.reuse ;  /* 0x0000b400c1037a23 */ /* 0x102fec0000010886 */
[C---:B--2---:R-:W-:Y:S01]  /*119b0*/  HMMA.16816.F32.BF16 R4, R140.reuse, R144, R4 ;  /* 0x000000908c04723c */ /* 0x044fe20000041804 */
[----:B------:R1:W-:Y:S07]  /*119c0*/  MUFU.EX2 R193, R3 ;  /* 0x0000000300c17308 */ /* 0x0003ee0000000800 */
[C---:B------:R-:W-:Y:S01]  /*119d0*/  HMMA.16816.F32.BF16 R8, R140.reuse, R146, R8 ;  /* 0x000000928c08723c */ /* 0x040fe20000041808 */
[----:B------:R-:W2:Y:S07]  /*119e0*/  LDSM.16.MT88.4 R144, [R218+0x4800] ;  /* 0x00480000da90783b */ /* 0x000eae0000004200 */
[C---:B------:R-:W-:Y:S08]  /*119f0*/  HMMA.16816.F32.BF16 R12, R140.reuse, R152, R12 ;  /* 0x000000988c0c723c */ /* 0x040ff0000004180c */
[C---:B------:R-:W-:Y:S01]  /*11a00*/  HMMA.16816.F32.BF16 R16, R140.reuse, R154, R16 ;  /* 0x0000009a8c10723c */ /* 0x040fe20000041810 */
[----:B------:R-:W2:Y:S03]  /*11a10*/  LDSM.16.MT88.4 R152, [R221+0x4800] ;  /* 0x00480000dd98783b */ /* 0x000ea60000004200 */
[----:B-1----:R-:W-:Y:S04]  /*11a20*/  FFMA.FTZ R3, R192, c[0x0][0x2d0], -R134 ;  /* 0x0000b400c0037a23 */ /* 0x002fe80000010886 */
[C---:B------:R-:W-:Y:S01]  /*11a30*/  HMMA.16816.F32.BF16 R20, R140.reuse, R160, R20 ;  /* 0x000000a08c14723c */ /* 0x040fe20000041814 */
[----:B------:R1:W-:Y:S07]  /*11a40*/  MUFU.EX2 R192, R3 ;  /* 0x0000000300c07308 */ /* 0x0003ee0000000800 */
[C---:B------:R-:W-:Y:S01]  /*11a50*/  HMMA.16816.F32.BF16 R24, R140.reuse, R162, R24 ;  /* 0x000000a28c18723c */ /* 0x040fe20000041818 */
[----:B------:R-:W-:Y:S07]  /*11a60*/  LDSM.16.MT88.4 R160, [R217+0x7800] ;  /* 0x00780000d9a0783b */ /* 0x000fee0000004200 */
[C---:B---3--:R-:W-:Y:S08]  /*11a70*/  HMMA.16816.F32.BF16 R28, R140.reuse, R156, R28 ;  /* 0x0000009c8c1c723c */ /* 0x048ff0000004181c */
[C---:B------:R-:W-:Y:S01]  /*11a80*/  HMMA.16816.F32.BF16 R32, R140.reuse, R158, R32 ;  /* 0x0000009e8c20723c */ /* 0x040fe20000041820 */
[----:B------:R-:W3:Y:S03]  /*11a90*/  LDSM.16.MT88.4 R156, [R220+0x4800] ;  /* 0x00480000dc9c783b */ /* 0x000ee60000004200 */
[--C-:B-1----:R-:W-:Y:S04]  /*11aa0*/  FFMA.FTZ R3, R184, c[0x0][0x2d0], -R138.reuse ;  /* 0x0000b400b8037a23 */ /* 0x102fe8000001088a */
[C---:B----4-:R-:W-:Y:S01]  /*11ab0*/  HMMA.16816.F32.BF16 R36, R140.reuse, R148, R36 ;  /* 0x000000948c24723c */ /* 0x050fe20000041824 */
[----:B------:R1:W-:Y:S01]  /*11ac0*/  MUFU.EX2 R205, R3 ;  /* 0x0000000300cd7308 */ /* 0x0003e20000000800 */
[----:B------:R-:W4:Y:S06]  /*11ad0*/  LDL.LU R184, [R1+0x10] ;  /* 0x0000100001b87983 */ /* 0x000f2c0000300800 */
[C---:B------:R-:W-:Y:S01]  /*11ae0*/  HMMA.16816.F32.BF16 R40, R140.reuse, R150, R40 ;  /* 0x000000968c28723c */ /* 0x040fe20000041828 */
[----:B------:R-:W3:Y:S07]  /*11af0*/  LDSM.16.MT88.4 R148, [R218+0x7800] ;  /* 0x00780000da94783b */ /* 0x000eee0000004200 */
[C---:B--2---:R-:W-:Y:S08]  /*11b00*/  HMMA.16816.F32.BF16 R44, R140.reuse, R144, R44 ;  /* 0x000000908c2c723c */ /* 0x044ff0000004182c */
[C---:B------:R-:W-:Y:S01]  /*11b10*/  HMMA.16816.F32.BF16 R48, R140.reuse, R146, R48 ;  /* 0x000000928c30723c */ /* 0x040fe20000041830 */
[----:B------:R-:W2:Y:S03]  /*11b20*/  LDSM.16.MT88.4 R144, [R221+0x7800] ;  /* 0x00780000dd90783b */ /* 0x000ea60000004200 */
[----:B-1----:R-:W-:Y:S01]  /*11b30*/  FFMA.FTZ R3, R182, c[0x0][0x2d0], -R138 ;  /* 0x0000b400b6037a23 */ /* 0x002fe2000001088a */
[----:B------:R-:W-:Y:S03]  /*11b40*/  MOV R182, R178 ;  /* 0x000000b200b67202 */ /* 0x000fe60000000f00 */
[C---:B------:R-:W-:Y:S01]  /*11b50*/  HMMA.16816.F32.BF16 R52, R140.reuse, R152, R52 ;  /* 0x000000988c34723c */ /* 0x040fe20000041834 */
[----:B------:R1:W-:Y:S07]  /*11b60*/  MUFU.EX2 R204, R3 ;  /* 0x0000000300cc7308 */ /* 0x0003ee0000000800 */
[C---:B------:R-:W-:Y:S01]  /*11b70*/  HMMA.16816.F32.BF16 R56, R140.reuse, R154, R56 ;  /* 0x0000009a8c38723c */ /* 0x040fe20000041838 */
[----:B------:R-:W2:Y:S07]  /*11b80*/  LDSM.16.MT88.4 R152, [R220+0x7800] ;  /* 0x00780000dc98783b */ /* 0x000eae0000004200 */
[C---:B---3--:R-:W-:Y:S08]  /*11b90*/  HMMA.16816.F32.BF16 R60, R140.reuse, R156, R60 ;  /* 0x0000009c8c3c723c */ /* 0x048ff0000004183c */
[C---:B------:R-:W-:Y:S01]  /*11ba0*/  HMMA.16816.F32.BF16 R64, R140.reuse, R158, R64 ;  /* 0x0000009e8c40723c */ /* 0x040fe20000041840 */
[----:B------:R-:W3:Y:S03]  /*11bb0*/  LDSM.16.MT88.4 R156, [R217+0xa800] ;  /* 0x00a80000d99c783b */ /* 0x000ee60000004200 */
[--C-:B-1----:R-:W-:Y:S04]  /*11bc0*/  FFMA.FTZ R3, R191, c[0x0][0x2d0], -R134.reuse ;  /* 0x0000b400bf037a23 */ /* 0x102fe80000010886 */
[C---:B------:R-:W-:Y:S01]  /*11bd0*/  HMMA.16816.F32.BF16 R68, R140.reuse, R160, R68 ;  /* 0x000000a08c44723c */ /* 0x040fe20000041844 */
[----:B------:R1:W-:Y:S07]  /*11be0*/  MUFU.EX2 R191, R3 ;  /* 0x0000000300bf7308 */ /* 0x0003ee0000000800 */
[C---:B------:R-:W-:Y:S01]  /*11bf0*/  HMMA.16816.F32.BF16 R72, R140.reuse, R162, R72 ;  /* 0x000000a28c48723c */ /* 0x040fe20000041848 */
[----:B------:R-:W-:Y:S07]  /*11c00*/  LDSM.16.MT88.4 R160, [R217+0x5000] ;  /* 0x00500000d9a0783b */ /* 0x000fee0000004200 */
[C---:B------:R-:W-:Y:S08]  /*11c10*/  HMMA.16816.F32.BF16 R76, R140.reuse, R148, R76 ;  /* 0x000000948c4c723c */ /* 0x040ff0000004184c */
[C---:B------:R-:W-:Y:S01]  /*11c20*/  HMMA.16816.F32.BF16 R80, R140.reuse, R150, R80 ;  /* 0x000000968c50723c */ /* 0x040fe20000041850 */
[----:B------:R-:W3:Y:S03]  /*11c30*/  LDSM.16.MT88.4 R148, [R218+0xa800] ;  /* 0x00a80000da94783b */ /* 0x000ee60000004200 */
[----:B-1----:R-:W-:Y:S01]  /*11c40*/  FFMA.FTZ R3, R181, c[0x0][0x2d0], -R134 ;  /* 0x0000b400b5037a23 */ /* 0x002fe20000010886 */
[----:B------:R-:W-:Y:S03]  /*11c50*/  MOV R181, R190 ;  /* 0x000000be00b57202 */ /* 0x000fe60000000f00 */
[C---:B--2---:R-:W-:Y:S01]  /*11c60*/  HMMA.16816.F32.BF16 R84, R140.reuse, R144, R84 ;  /* 0x000000908c54723c */ /* 0x044fe20000041854 */
[----:B------:R1:W-:Y:S07]  /*11c70*/  MUFU.EX2 R190, R3 ;  /* 0x0000000300be7308 */ /* 0x0003ee0000000800 */
[C---:B------:R-:W-:Y:S01]  /*11c80*/  HMMA.16816.F32.BF16 R88, R140.reuse, R146, R88 ;  /* 0x000000928c58723c */ /* 0x040fe20000041858 */
[----:B------:R-:W2:Y:S07]  /*11c90*/  LDSM.16.MT88.4 R144, [R221+0xa800] ;  /* 0x00a80000dd90783b */ /* 0x000eae0000004200 */
[C---:B------:R-:W-:Y:S08]  /*11ca0*/  HMMA.16816.F32.BF16 R92, R140.reuse, R152, R92 ;  /* 0x000000988c5c723c */ /* 0x040ff0000004185c */
[C---:B------:R-:W-:Y:S01]  /*11cb0*/  HMMA.16816.F32.BF16 R96, R140.reuse, R154, R96 ;  /* 0x0000009a8c60723c */ /* 0x040fe20000041860 */
[----:B------:R-:W2:Y:S03]  /*11cc0*/  LDSM.16.MT88.4 R152, [R220+0xa800] ;  /* 0x00a80000dc98783b */ /* 0x000ea60000004200 */
[--C-:B-1----:R-:W-:Y:S01]  /*11cd0*/  FFMA.FTZ R3, R181, c[0x0][0x2d0], -R138.reuse ;  /* 0x0000b400b5037a23 */ /* 0x102fe2000001088a */
[----:B------:R-:W-:Y:S03]  /*11ce0*/  MOV R181, R177 ;  /* 0x000000b100b57202 */ /* 0x000fe60000000f00 */
[C---:B---3--:R-:W-:Y:S01]  /*11cf0*/  HMMA.16816.F32.BF16 R100, R140.reuse, R156, R100 ;  /* 0x0000009c8c64723c */ /* 0x048fe20000041864 */
[----:B------:R1:W-:Y:S07]  /*11d00*/  MUFU.EX2 R197, R3 ;  /* 0x0000000300c57308 */ /* 0x0003ee0000000800 */
[C---:B------:R-:W-:Y:S01]  /*11d10*/  HMMA.16816.F32.BF16 R104, R140.reuse, R158, R104 ;  /* 0x0000009e8c68723c */ /* 0x040fe20000041868 */
[----:B------:R-:W3:Y:S07]  /*11d20*/  LDSM.16.MT88.4 R156, [R217+0x2000] ;  /* 0x00200000d99c783b */ /* 0x000eee0000004200 */
[C---:B------:R-:W-:Y:S08]  /*11d30*/  HMMA.16816.F32.BF16 R108, R140.reuse, R148, R108 ;  /* 0x000000948c6c723c */ /* 0x040ff0000004186c */
[C---:B------:R-:W-:Y:S01]  /*11d40*/  HMMA.16816.F32.BF16 R112, R140.reuse, R150, R112 ;  /* 0x000000968c70723c */ /* 0x040fe20000041870 */
[----:B------:R-:W3:Y:S03]  /*11d50*/  LDSM.16.MT88.4 R148, [R218+0x2000] ;  /* 0x00200000da94783b */ /* 0x000ee60000004200 */
[----:B-1----:R-:W-:Y:S01]  /*11d60*/  FFMA.FTZ R3, R180, c[0x0][0x2d0], -R138 ;  /* 0x0000b400b4037a23 */ /* 0x002fe2000001088a */
[----:B------:R-:W-:Y:S03]  /*11d70*/  MOV R180, R176 ;  /* 0x000000b000b47202 */ /* 0x000fe60000000f00 */
[C---:B--2---:R-:W-:Y:S01]  /*11d80*/  HMMA.16816.F32.BF16 R116, R140.reuse, R144, R116 ;  /* 0x000000908c74723c */ /* 0x044fe20000041874 */
[----:B------:R1:W2:Y:S07]  /*11d90*/  MUFU.EX2 R196, R3 ;  /* 0x0000000300c47308 */ /* 0x0002ae0000000800 */
[C---:B------:R-:W-:Y:S01]  /*11da0*/  HMMA.16816.F32.BF16 R120, R140.reuse, R146, R120 ;  /* 0x000000928c78723c */ /* 0x040fe20000041878 */
[----:B------:R-:W3:Y:S07]  /*11db0*/  LDSM.16.MT88.4 R144, [R221+0x2000] ;  /* 0x00200000dd90783b */ /* 0x000eee0000004200 */
[C---:B------:R-:W-:Y:S08]  /*11dc0*/  HMMA.16816.F32.BF16 R124, R140.reuse, R152, R124 ;  /* 0x000000988c7c723c */ /* 0x040ff0000004187c */
[----:B------:R-:W-:Y:S01]  /*11dd0*/  HMMA.16816.F32.BF16 R128, R140, R154, R128 ;  /* 0x0000009a8c80723c */ /* 0x000fe20000041880 */
[----:B------:R-:W3:Y:S03]  /*11de0*/  LDSM.16.MT88.4 R152, [R220+0x2000] ;  /* 0x00200000dc98783b */ /* 0x000ee60000004200 */
[--C-:B-1----:R-:W-:Y:S01]  /*11df0*/  FFMA.FTZ R3, R189, c[0x0][0x2d0], -R134.reuse ;  /* 0x0000b400bd037a23 */ /* 0x102fe20000010886 */
[----:B--2---:R-:W-:Y:S02]  /*11e00*/  F2FP.BF16.PACK_AB R136, R196, R197 ;  /* 0x000000c5c488723e */ /* 0x004fe400000010ff */
[----:B------:R-:W-:Y:S01]  /*11e10*/  F2FP.BF16.PACK_AB R140, R208, R209 ;  /* 0x000000d1d08c723e */ /* 0x000fe200000010ff */
[----:B------:R1:W-:Y:S01]  /*11e20*/  MUFU.EX2 R189, R3 ;  /* 0x0000000300bd7308 */ /* 0x0003e20000000800 */
[----:B------:R-:W-:Y:S03]  /*11e30*/  F2FP.BF16.PACK_AB R141, R192, R193 ;  /* 0x000000c1c08d723e */ /* 0x000fe600000010ff */
[----:B------:R-:W-:Y:S02]  /*11e40*/  F2FP.BF16.PACK_AB R142, R204, R205 ;  /* 0x000000cdcc8e723e */ /* 0x000fe400000010ff */
[----:B------:R-:W-:Y:S07]  /*11e50*/  F2FP.BF16.PACK_AB R143, R190, R191 ;  /* 0x000000bfbe8f723e */ /* 0x000fee00000010ff */
[C---:B---3--:R-:W-:Y:S08]  /*11e60*/  HMMA.16816.F32.BF16 R4, R140.reuse, R156, R4 ;  /* 0x0000009c8c04723c */ /* 0x048ff00000041804 */
[C---:B------:R-:W-:Y:S01]  /*11e70*/  HMMA.16816.F32.BF16 R8, R140.reuse, R158, R8 ;  /* 0x0000009e8c08723c */ /* 0x040fe20000041808 */
[----:B------:R-:W2:Y:S03]  /*11e80*/  LDSM.16.MT88.4 R156, [R218+0x5000] ;  /* 0x00500000da9c783b */ /* 0x000ea60000004200 */
[--C-:B-1----:R-:W-:Y:S02]  /*11e90*/  FFMA.FTZ R3, R179, c[0x0][0x2d0], -R134.reuse ;  /* 0x0000b400b3037a23 */ /* 0x102fe40000010886 */
[----:B------:R-:W-:Y:S02]  /*11ea0*/  FFMA.FTZ R134, R137, c[0x0][0x2d0], -R134 ;  /* 0x0000b40089867a23 */ /* 0x000fe40000010886 */
[C---:B------:R-:W-:Y:S01]  /*11eb0*/  HMMA.16816.F32.BF16 R12, R140.reuse, R148, R12 ;  /* 0x000000948c0c723c */ /* 0x040fe2000004180c */
[----:B------:R1:W3:Y:S01]  /*11ec0*/  MUFU.EX2 R188, R3 ;  /* 0x0000000300bc7308 */ /* 0x0002e20000000800 */
[----:B------:R-:W-:Y:S06]  /*11ed0*/  LDSM.16.MT88.4 R176, [R217+0x5800] ;  /* 0x00580000d9b0783b */ /* 0x000fec0000004200 */
[C---:B------:R-:W-:Y:S02]  /*11ee0*/  HMMA.16816.F32.BF16 R16, R140.reuse, R150, R16 ;  /* 0x000000968c10723c */ /* 0x040fe40000041810 */
[----:B------:R-:W2:Y:S01]  /*11ef0*/  LDSM.16.MT88.4 R148, [R221+0x5000] ;  /* 0x00500000dd94783b */ /* 0x000ea20000004200 */
[----:B------:R-:W-:Y:S05]  /*11f00*/  MUFU.EX2 R134, R134 ;  /* 0x0000008600867308 */ /* 0x000fea0000000800 */
[C---:B------:R-:W-:Y:S08]  /*11f10*/  HMMA.16816.F32.BF16 R20, R140.reuse, R144, R20 ;  /* 0x000000908c14723c */ /* 0x040ff00000041814 */
[C---:B------:R-:W-:Y:S01]  /*11f20*/  HMMA.16816.F32.BF16 R24, R140.reuse, R146, R24 ;  /* 0x000000928c18723c */ /* 0x040fe20000041818 */
[----:B------:R-:W4:Y:S03]  /*11f30*/  LDSM.16.MT88.4 R144, [R220+0x5000] ;  /* 0x00500000dc90783b */ /* 0x000f260000004200 */
[--C-:B-1----:R-:W-:Y:S01]  /*11f40*/  FFMA.FTZ R3, R195, c[0x0][0x2d0], -R138.reuse ;  /* 0x0000b400c3037a23 */ /* 0x102fe2000001088a */
[----:B---3--:R-:W-:Y:S03]  /*11f50*/  F2FP.BF16.PACK_AB R137, R188, R189 ;  /* 0x000000bdbc89723e */ /* 0x008fe600000010ff */
[C---:B------:R-:W-:Y:S01]  /*11f60*/  HMMA.16816.F32.BF16 R28, R140.reuse, R152, R28 ;  /* 0x000000988c1c723c */ /* 0x040fe2000004181c */
[----:B------:R1:W-:Y:S07]  /*11f70*/  MUFU.EX2 R195, R3 ;  /* 0x0000000300c37308 */ /* 0x0003ee0000000800 */
[C---:B------:R-:W-:Y:S01]  /*11f80*/  HMMA.16816.F32.BF16 R32, R140.reuse, R154, R32 ;  /* 0x0000009a8c20723c */ /* 0x040fe20000041820 */
[----:B------:R-:W3:Y:S07]  /*11f90*/  LDSM.16.MT88.4 R152, [R217+0x8000] ;  /* 0x00800000d998783b */ /* 0x000eee0000004200 */
[C---:B------:R-:W-:Y:S08]  /*11fa0*/  HMMA.16816.F32.BF16 R36, R140.reuse, R160, R36 ;  /* 0x000000a08c24723c */ /* 0x040ff00000041824 */
[C---:B------:R-:W-:Y:S01]  /*11fb0*/  HMMA.16816.F32.BF16 R40, R140.reuse, R162, R40 ;  /* 0x000000a28c28723c */ /* 0x040fe20000041828 */
[----:B------:R-:W3:Y:S03]  /*11fc0*/  LDSM.16.MT88.4 R160, [R218+0x8000] ;  /* 0x00800000daa0783b */ /* 0x000ee60000004200 */
[----:B-1----:R-:W-:Y:S04]  /*11fd0*/  FFMA.FTZ R3, R194, c[0x0][0x2d0], -R138 ;  /* 0x0000b400c2037a23 */ /* 0x002fe8000001088a */
[C---:B--2---:R-:W-:Y:S01]  /*11fe0*/  HMMA.16816.F32.BF16 R44, R140.reuse, R156, R44 ;  /* 0x0000009c8c2c723c */ /* 0x044fe2000004182c */
[----:B------:R-:W2:Y:S01]  /*11ff0*/  LDL.LU R138, [R1+0x14] ;  /* 0x00001400018a7983 */ /* 0x000ea20000300800 */
[----:B------:R1:W1:Y:S06]  /*12000*/  MUFU.EX2 R194, R3 ;  /* 0x0000000300c27308 */ /* 0x00026c0000000800 */
[C---:B------:R-:W-:Y:S01]  /*12010*/  HMMA.16816.F32.BF16 R48, R140.reuse, R158, R48 ;  /* 0x0000009e8c30723c */ /* 0x040fe20000041830 */
[----:B------:R-:W3:Y:S07]  /*12020*/  LDSM.16.MT88.4 R156, [R221+0x8000] ;  /* 0x00800000dd9c783b */ /* 0x000eee0000004200 */
[C---:B------:R-:W-:Y:S04]  /*12030*/  HMMA.16816.F32.BF16 R52, R140.reuse, R148, R52 ;  /* 0x000000948c34723c */ /* 0x040fe80000041834 */
[----:B----4-:R-:W-:Y:S02]  /*12040*/  FFMA.FTZ R2, R2, R184, R185 ;  /* 0x000000b802027223 */ /* 0x010fe400000100b9 */
[----:B------:R-:W-:Y:S02]  /*12050*/  LDSM.16.MT88.4 R184, [R218+0x5800] ;  /* 0x00580000dab8783b */ /* 0x000fe40000004200 */
[C---:B------:R-:W-:Y:S04]  /*12060*/  HMMA.16816.F32.BF16 R56, R140.reuse, R150, R56 ;  /* 0x000000968c38723c */ /* 0x040fe80000041838 */
[----:B-1----:R-:W-:Y:S02]  /*12070*/  MOV R3, R171 ;  /* 0x000000ab00037202 */ /* 0x002fe40000000f00 */
[----:B------:R-:W1:Y:S02]  /*12080*/  LDSM.16.MT88.4 R148, [R220+0x8000] ;  /* 0x00800000dc94783b */ /* 0x000e640000004200 */
[C---:B------:R-:W-:Y:S08]  /*12090*/  HMMA.16816.F32.BF16 R60, R140.reuse, R144, R60 ;  /* 0x000000908c3c723c */ /* 0x040ff0000004183c */
[C---:B------:R-:W-:Y:S01]  /*120a0*/  HMMA.16816.F32.BF16 R64, R140.reuse, R146, R64 ;  /* 0x000000928c40723c */ /* 0x040fe20000041840 */
[----:B------:R-:W4:Y:S07]  /*120b0*/  LDSM.16.MT88.4 R144, [R217+0xb000] ;  /* 0x00b00000d990783b */ /* 0x000f2e0000004200 */
[C---:B---3--:R-:W-:Y:S08]  /*120c0*/  HMMA.16816.F32.BF16 R68, R140.reuse, R152, R68 ;  /* 0x000000988c44723c */ /* 0x048ff00000041844 */
[C---:B------:R-:W-:Y:S01]  /*120d0*/  HMMA.16816.F32.BF16 R72, R140.reuse, R154, R72 ;  /* 0x0000009a8c48723c */ /* 0x040fe20000041848 */
[----:B------:R-:W3:Y:S07]  /*120e0*/  LDSM.16.MT88.4 R152, [R218+0xb000] ;  /* 0x00b00000da98783b */ /* 0x000eee0000004200 */
[C---:B------:R-:W-:Y:S08]  /*120f0*/  HMMA.16816.F32.BF16 R76, R140.reuse, R160, R76 ;  /* 0x000000a08c4c723c */ /* 0x040ff0000004184c */
[C---:B------:R-:W-:Y:S01]  /*12100*/  HMMA.16816.F32.BF16 R80, R140.reuse, R162, R80 ;  /* 0x000000a28c50723c */ /* 0x040fe20000041850 */
[----:B------:R-:W-:Y:S07]  /*12110*/  LDSM.16.MT88.4 R160, [R221+0x2800] ;  /* 0x00280000dda0783b */ /* 0x000fee0000004200 */
[C---:B------:R-:W-:Y:S08]  /*12120*/  HMMA.16816.F32.BF16 R84, R140.reuse, R156, R84 ;  /* 0x0000009c8c54723c */ /* 0x040ff00000041854 */
        /* <DEDUP_REMOVED lines=8> */
[C---:B---3--:R-:W-:Y:S08]  /*121b0*/  HMMA.16816.F32.BF16 R108, R140.reuse, R152, R108 ;  /* 0x000000988c6c723c */ /* 0x048ff0000004186c */
[C---:B------:R-:W-:Y:S01]  /*121c0*/  HMMA.16816.F32.BF16 R112, R140.reuse, R154, R112 ;  /* 0x0000009a8c70723c */ /* 0x040fe20000041870 */
[----:B------:R-:W3:Y:S07]  /*121d0*/  LDSM.16.MT88.4 R152, [R218+0x2800] ;  /* 0x00280000da98783b */ /* 0x000eee0000004200 */
[C---:B------:R-:W-:Y:S07]  /*121e0*/  HMMA.16816.F32.BF16 R116, R140.reuse, R156, R116 ;  /* 0x0000009c8c74723c */ /* 0x040fee0000041874 */
[----:B------:R-:W-:Y:S01]  /*121f0*/  MOV R156, R170 ;  /* 0x000000aa009c7202 */ /* 0x000fe20000000f00 */
[C---:B------:R-:W-:Y:S04]  /*12200*/  HMMA.16816.F32.BF16 R120, R140.reuse, R158, R120 ;  /* 0x0000009e8c78723c */ /* 0x040fe80000041878 */
[----:B------:R-:W-:Y:S03]  /*12210*/  MOV R157, R169 ;  /* 0x000000a9009d7202 */ /* 0x000fe60000000f00 */
[----:B------:R-:W-:Y:S01]  /*12220*/  MOV R159, R168 ;  /* 0x000000a8009f7202 */ /* 0x000fe20000000f00 */
[C---:B-1----:R-:W-:Y:S01]  /*12230*/  HMMA.16816.F32.BF16 R124, R140.reuse, R148, R124 ;  /* 0x000000948c7c723c */ /* 0x042fe2000004187c */
[----:B------:R-:W1:Y:S07]  /*12240*/  LDSM.16.MT88.4 R168, [R220+0x2800] ;  /* 0x00280000dca8783b */ /* 0x000e6e0000004200 */
[----:B------:R-:W-:Y:S04]  /*12250*/  HMMA.16816.F32.BF16 R128, R140, R150, R128 ;  /* 0x000000968c80723c */ /* 0x000fe80000041880 */
[----:B--2---:R-:W-:Y:S01]  /*12260*/  FFMA.FTZ R0, R0, R138, R139 ;  /* 0x0000008a00007223 */ /* 0x004fe2000001008b */
[----:B------:R-:W-:Y:S02]  /*12270*/  F2FP.BF16.PACK_AB R138, R194, R195 ;  /* 0x000000c3c28a723e */ /* 0x000fe400000010ff */
[----:B------:R-:W-:Y:S07]  /*12280*/  F2FP.BF16.PACK_AB R139, R134, R135 ;  /* 0x00000087868b723e */ /* 0x000fee00000010ff */
[C---:B----4-:R-:W-:Y:S01]  /*12290*/  HMMA.16816.F32.BF16 R140, R136.reuse, R144, R4 ;  /* 0x00000090888c723c */ /* 0x050fe20000041804 */
[----:B------:R-:W2:Y:S07]  /*122a0*/  LDSM.16.MT88.4 R4, [R221+0x5800] ;  /* 0x00580000dd04783b */ /* 0x000eae0000004200 */
[C---:B------:R-:W-:Y:S07]  /*122b0*/  HMMA.16816.F32.BF16 R144, R136.reuse, R146, R8 ;  /* 0x000000928890723c */ /* 0x040fee0000041808 */
[----:B------:R-:W-:Y:S01]  /*122c0*/  MOV R8, R159 ;  /* 0x0000009f00087202 */ /* 0x000fe20000000f00 */
[C---:B---3--:R-:W-:Y:S01]  /*122d0*/  HMMA.16816.F32.BF16 R148, R136.reuse, R152, R12 ;  /* 0x000000988894723c */ /* 0x048fe2000004180c */
[----:B------:R-:W-:Y:S03]  /*122e0*/  LDSM.16.MT88.4 R12, [R217+0x8800] ;  /* 0x00880000d90c783b */ /* 0x000fe60000004200 */
[----:B------:R-:W-:Y:S02]  /*122f0*/  MOV R9, R156 ;  /* 0x0000009c00097202 */ /* 0x000fe40000000f00 */
[----:B------:R-:W-:Y:S02]  /*12300*/  MOV R10, R157 ;  /* 0x0000009d000a7202 */ /* 0x000fe40000000f00 */
[C---:B------:R-:W-:Y:S01]  /*12310*/  HMMA.16816.F32.BF16 R152, R136.reuse, R154, R16 ;  /* 0x0000009a8898723c */ /* 0x040fe20000041810 */
[----:B------:R-:W-:Y:S03]  /*12320*/  LDSM.16.MT88.4 R16, [R218+0x8800] ;  /* 0x00880000da10783b */ /* 0x000fe60000004200 */
[----:B------:R-:W-:Y:S04]  /*12330*/  MOV R11, R167 ;  /* 0x000000a7000b7202 */ /* 0x000fe80000000f00 */
[C---:B------:R-:W-:Y:S07]  /*12340*/  HMMA.16816.F32.BF16 R156, R136.reuse, R160, R20 ;  /* 0x000000a0889c723c */ /* 0x040fee0000041814 */
[----:B------:R-:W-:Y:S01]  /*12350*/  MOV R21, R166 ;  /* 0x000000a600157202 */ /* 0x000fe20000000f00 */
[C---:B------:R-:W-:Y:S01]  /*12360*/  HMMA.16816.F32.BF16 R160, R136.reuse, R162, R24 ;  /* 0x000000a288a0723c */ /* 0x040fe20000041818 */
[----:B------:R-:W-:Y:S03]  /*12370*/  LDSM.16.MT88.4 R24, [R220+0x8800] ;  /* 0x00880000dc18783b */ /* 0x000fe60000004200 */
[----:B------:R-:W-:Y:S02]  /*12380*/  MOV R22, R165 ;  /* 0x000000a500167202 */ /* 0x000fe40000000f00 */
[----:B------:R-:W-:Y:S02]  /*12390*/  MOV R23, R164 ;  /* 0x000000a400177202 */ /* 0x000fe40000000f00 */
        /* <DEDUP_REMOVED lines=10> */
[----:B------:R-:W-:Y:S02]  /*12440*/  MOV R28, R10 ;  /* 0x0000000a001c7202 */ /* 0x000fe40000000f00 */
[----:B------:R-:W-:Y:S02]  /*12450*/  MOV R35, R11 ;  /* 0x0000000b00237202 */ /* 0x000fe40000000f00 */
[----:B------:R-:W1:Y:S01]  /*12460*/  LDSM.16.MT88.4 R8, [R220+0x5800] ;  /* 0x00580000dc08783b */ /* 0x000e620000004200 */
[C---:B------:R-:W-:Y:S04]  /*12470*/  HMMA.16816.F32.BF16 R176, R136.reuse, R178, R40 ;  /* 0x000000b288b0723c */ /* 0x040fe80000041828 */
[----:B------:R-:W-:Y:S02]  /*12480*/  MOV R39, R183 ;  /* 0x000000b700277202 */ /* 0x000fe40000000f00 */
[----:B------:R-:W-:Y:S02]  /*12490*/  MOV R36, R21 ;  /* 0x0000001500247202 */ /* 0x000fe40000000f00 */
[----:B------:R-:W-:Y:S04]  /*124a0*/  MOV R41, R182 ;  /* 0x000000b600297202 */ /* 0x000fe80000000f00 */
[----:B------:R-:W-:Y:S01]  /*124b0*/  MOV R42, R181 ;  /* 0x000000b5002a7202 */ /* 0x000fe20000000f00 */
[----:B------:R-:W-:Y:S01]  /*124c0*/  FADD.FTZ R2, R41, R2 ;  /* 0x0000000229027221 */ /* 0x000fe20000010000 */
[----:B------:R-:W-:Y:S02]  /*124d0*/  MOV R43, R180 ;  /* 0x000000b4002b7202 */ /* 0x000fe40000000f00 */
[C---:B------:R-:W-:Y:S03]  /*124e0*/  HMMA.16816.F32.BF16 R180, R136.reuse, R184, R44 ;  /* 0x000000b888b4723c */ /* 0x040fe6000004182c */
[----:B------:R-:W-:Y:S01]  /*124f0*/  MOV R37, R22 ;  /* 0x0000001600257202 */ /* 0x000fe20000000f00 */
[----:B------:R-:W-:Y:S01]  /*12500*/  FADD.FTZ R2, R43, R2 ;  /* 0x000000022b027221 */ /* 0x000fe20000010000 */
[----:B------:R-:W-:Y:S01]  /*12510*/  MOV R38, R23 ;  /* 0x0000001700267202 */ /* 0x000fe20000000f00 */
[----:B------:R-:W-:Y:S01]  /*12520*/  FADD.FTZ R0, R42, R0 ;  /* 0x000000002a007221 */ /* 0x000fe20000010000 */
[----:B------:R-:W3:Y:S01]  /*12530*/  LDSM.16.MT88.4 R20, [R221+0x8800] ;  /* 0x00880000dd14783b */ /* 0x000ee20000004200 */
[C---:B------:R-:W-:Y:S04]  /*12540*/  HMMA.16816.F32.BF16 R184, R136.reuse, R186, R48 ;  /* 0x000000ba88b8723c */ /* 0x040fe80000041830 */
[----:B------:R-:W-:Y:S02]  /*12550*/  FADD.FTZ R2, R37, R2 ;  /* 0x0000000225027221 */ /* 0x000fe40000010000 */
[----:B------:R-:W-:Y:S02]  /*12560*/  FADD.FTZ R0, R36, R0 ;  /* 0x0000000024007221 */ /* 0x000fe40000010000 */
[C---:B--2---:R-:W-:Y:S04]  /*12570*/  HMMA.16816.F32.BF16 R52, R136.reuse, R4, R52 ;  /* 0x000000048834723c */ /* 0x044fe80000041834 */
[----:B------:R-:W-:Y:S02]  /*12580*/  FADD.FTZ R2, R39, R2 ;  /* 0x0000000227027221 */ /* 0x000fe40000010000 */
[----:B------:R-:W-:Y:S02]  /*12590*/  FADD.FTZ R0, R38, R0 ;  /* 0x0000000026007221 */ /* 0x000fe40000010000 */
[C---:B------:R-:W-:Y:S01]  /*125a0*/  HMMA.16816.F32.BF16 R56, R136.reuse, R6, R56 ;  /* 0x000000068838723c */ /* 0x040fe20000041838 */
[----:B------:R-:W2:Y:S03]  /*125b0*/  LDSM.16.MT88.4 R4, [R217+0xb800] ;  /* 0x00b80000d904783b */ /* 0x000ea60000004200 */
        /* <DEDUP_REMOVED lines=54> */
[C---:B--2---:R-:W-:Y:S03]  /*12920*/  HMMA.16816.F32.BF16 R124, R136.reuse, R4, R124 ;  /* 0x00000004887c723c */ /* 0x044fe6000004187c */
[----:B------:R-:W-:Y:S02]  /*12930*/  FADD.FTZ R3, R188, R3 ;  /* 0x00000003bc037221 */ /* 0x000fe40000010000 */
[----:B------:R-:W-:Y:S02]  /*12940*/  FADD.FTZ R2, R194, R2 ;  /* 0x00000002c2027221 */ /* 0x000fe40000010000 */
[----:B------:R-:W-:Y:S01]  /*12950*/  FADD.FTZ R0, R135, R3 ;  /* 0x0000000387007221 */ /* 0x000fe20000010000 */
[----:B------:R-:W-:Y:S02]  /*12960*/  HMMA.16816.F32.BF16 R128, R136, R6, R128 ;  /* 0x000000068880723c */ /* 0x000fe40000041880 */
[----:B------:R1:W-:Y:S02]  /*12970*/  STL [R1+0x10], R2 ;  /* 0x0000100201007387 */ /* 0x0003e40000100800 */
[----:B------:R-:W-:Y:S01]  /*12980*/  FADD.FTZ R0, R134, R0 ;  /* 0x0000000086007221 */ /* 0x000fe20000010000 */
[----:B------:R-:W-:Y:S02]  /*12990*/  MOV R135, R132 ;  /* 0x0000008400877202 */ /* 0x000fe40000000f00 */
[----:B------:R-:W-:Y:S02]  /*129a0*/  MOV R134, R133 ;  /* 0x0000008500867202 */ /* 0x000fe40000000f00 */
[----:B------:R1:W-:Y:S01]  /*129b0*/  STL [R1+0x14], R0 ;  /* 0x0000140001007387 */ /* 0x0003e20000100800 */
[----:B------:R-:W-:-:S05]  /*129c0*/  @P0 BRA `(.L_x_2169) ;  /* 0xffffb11000000947 */ /* 0x000fca000383ffff */
.L_x_2168:
[----:B------:R-:W-:Y:S02]  /*129d0*/  MOV R7, 0x1f ;  /* 0x0000001f00077802 */ /* 0x000fe40000000f00 */
[----:B------:R-:W-:Y:S01]  /*129e0*/  MOV R6, 0xffffffff ;  /* 0xffffffff00067802 */ /* 0x000fe20000000f00 */
[----:B------:R-:W-:Y:S06]  /*129f0*/  BRA.DIV ~URZ, `(.L_x_2170) ;  /* 0x00002e127f007947 */ /* 0x000fec000b800000 */
[----:B-1----:R-:W2:Y:S04]  /*12a00*/  LDL R2, [R1+0x10] ;  /* 0x0000100001027983 */ /* 0x002ea80000100800 */
[----:B--2---:R1:W2:Y:S02]  /*12a10*/  SHFL.BFLY PT, R0, R2, 0x2, 0x1f ;  /* 0x0c401f0002007f89 */ /* 0x0042a400000e0000 */
.L_x_2190:
        /* <DEDUP_REMOVED lines=9> */
.L_x_2191:
        /* <DEDUP_REMOVED lines=149> */
.L_x_2151:
[----:B--2---:R-:W2:Y:S04]  /*13400*/  LDL.LU R2, [R1+0xc] ;  /* 0x00000c0001027983 */ /* 0x004ea80000300800 */
[----:B------:R-:W3:Y:S04]  /*13410*/  S2R R6, SR_TID.X ;  /* 0x0000000000067919 */ /* 0x000ee80000002100 */
[----:B------:R4:W5:Y:S01]  /*13420*/  LDL R7, [R1+0x54] ;  /* 0x0000540001077983 */ /* 0x0009620000100800 */
[----:B------:R-:W-:Y:S01]  /*13430*/  BSSY B0, `(.L_x_2172) ;  /* 0x0000014000007945 */ /* 0x000fe20003800000 */
[----:B---3--:R-:W-:-:S02]  /*13440*/  LOP3.LUT P0, RZ, R6, 0xff, RZ, 0xc0, !PT ;  /* 0x000000ff06ff7812 */ /* 0x008fc4000780c0ff */
[----:B--2---:R-:W-:-:S11]  /*13450*/  LOP3.LUT R2, R2, 0xfffffffd, RZ, 0xc0, !PT ;  /* 0xfffffffd02027812 */ /* 0x004fd600078ec0ff */
[----:B------:R-:W-:-:S05]  /*13460*/  @P0 LOP3.LUT R2, R2, 0x2, RZ, 0xfc, !PT ;  /* 0x0000000202020812 */ /* 0x000fca00078efcff */
[----:B------:R4:W-:Y:S01]  /*13470*/  STL [R1+0xc], R2 ;  /* 0x00000c0201007387 */ /* 0x0009e20000100800 */
[----:B------:R-:W-:Y:S05]  /*13480*/  @P0 BRA `(.L_x_2173) ;  /* 0x000000e000000947 */ /* 0x000fea0003800000 */
[----:B------:R-:W2:Y:S01]  /*13490*/  S2R R4, SR_LANEID ;  /* 0x0000000000047919 */ /* 0x000ea20000000000 */
[----:B------:R-:W-:Y:S01]  /*134a0*/  VOTEU.ANY UR4, UPT, PT ;  /* 0x0000000000047886 */ /* 0x000fe200038e0100 */
[----:B------:R-:W-:Y:S01]  /*134b0*/  IMAD.MOV.U32 R5, RZ, RZ, c[0x0][0x584] ;  /* 0x00016100ff057624 */ /* 0x000fe200078e00ff */
[----:B------:R-:W2:Y:S08]  /*134c0*/  FLO.U32 R3, UR4 ;  /* 0x0000000400037d00 */ /* 0x000eb000080e0000 */
[----:B----4-:R-:W3:Y:S01]  /*134d0*/  POPC R2, UR4 ;  /* 0x0000000400027d09 */ /* 0x010ee20008000000 */
        /* <DEDUP_REMOVED lines=9> */
.L_x_2173:
[----:B------:R-:W-:Y:S05]  /*13570*/  BSYNC B0 ;  /* 0x0000000000007941 */ /* 0x000fea0003800000 */
.L_x_2172:
[----:B------:R-:W-:Y:S01]  /*13580*/  PRMT R0, R0, 0x9910, RZ ;  /* 0x0000991000007816 */ /* 0x000fe200000000ff */
[----:B------:R-:W-:Y:S01]  /*13590*/  BSSY B1, `(.L_x_2174) ;  /* 0x00001db000017945 */ /* 0x000fe20003800000 */
[----:B-----5:R-:W-:Y:S02]  /*135a0*/  IMAD.MOV.U32 R69, RZ, RZ, R7 ;  /* 0x000000ffff457224 */ /* 0x020fe400078e0007 */
[----:B------:R-:W-:-:S13]  /*135b0*/  ISETP.NE.AND P0, PT, R0, RZ, PT ;  /* 0x000000ff0000720c */ /* 0x000fda0003f05270 */
[----:B------:R-:W-:Y:S05]  /*135c0*/  @!P0 BRA `(.L_x_2175) ;  /* 0x00001ab000008947 */ /* 0x000fea0003800000 */
[----:B------:R-:W-:Y:S01]  /*135d0*/  WARPSYNC 0xffffffff ;  /* 0xffffffff00007948 */ /* 0x000fe20003800000 */
[----:B------:R-:W-:Y:S06]  /*135e0*/  BAR.SYNC.DEFER_BLOCKING 0x1, 0x100 ;  /* 0x0044000000007b1d */ /* 0x000fec0000010000 */
[----:B------:R-:W-:Y:S05]  /*135f0*/  BRA.CONV ~URZ, `(.L_x_2176) ;  /* 0x000000737f007947 */ /* 0x000fea000b800000 */
[----:B-1----:R-:W-:Y:S01]  /*13600*/  SHF.R.S32.HI R12, RZ, 0x1f, R6 ;  /* 0x0000001fff0c7819 */ /* 0x002fe20000011406 */
[----:B------:R-:W-:Y:S01]  /*13610*/  IMAD.MOV.U32 R9, RZ, RZ, RZ ;  /* 0x000000ffff097224 */ /* 0x000fe200078e00ff */
[----:B----4-:R-:W-:Y:S01]  /*13620*/  MOV R2, 0x13670 ;  /* 0x0001367000027802 */ /* 0x010fe20000000f00 */
[----:B------:R-:W-:Y:S01]  /*13630*/  IMAD.MOV.U32 R3, RZ, RZ, 0x1f ;  /* 0x0000001fff037424 */ /* 0x000fe200078e00ff */
[----:B------:R-:W-:-:S04]  /*13640*/  LEA.HI R12, R12, R6, RZ, 0x7 ;  /* 0x000000060c0c7211 */ /* 0x000fc800078f38ff */
[----:B------:R-:W-:Y:S02]  /*13650*/  SHF.R.S32.HI R12, RZ, 0x7, R12 ;  /* 0x00000007ff0c7819 */ /* 0x000fe4000001140c */
[----:B--2---:R-:W-:Y:S05]  /*13660*/  CALL.REL.NOINC `($__internal_43_$__cuda_sm70_shflsync_idx_p) ;  /* 0x000023d000007944 */ /* 0x004fea0003c00000 */
.L_x_2176:
[----:B------:R-:W3:Y:S04]  /*13670*/  LDL R8, [R1+0x74] ;  /* 0x0000740001087983 */ /* 0x000ee80000100800 */
[----:B--2---:R-:W2:Y:S04]  /*13680*/  LDL.LU R5, [R1+0x3c] ;  /* 0x00003c0001057983 */ /* 0x004ea80000300800 */
[----:B-1--4-:R-:W4:Y:S04]  /*13690*/  LDL.LU R11, [R1+0x48] ;  /* 0x00004800010b7983 */ /* 0x012f280000300800 */
[----:B------:R-:W3:Y:S04]  /*136a0*/  LDL.LU R17, [R1+0x4c] ;  /* 0x00004c0001117983 */ /* 0x000ee80000300800 */
        /* <DEDUP_REMOVED lines=14> */
[----:B--2---:R-:W-:Y:S01]  /*13790*/  SHF.R.S32.HI R0, RZ, 0x1f, R5 ;  /* 0x0000001fff007819 */ /* 0x004fe20000011405 */
[----:B------:R-:W-:-:S04]  /*137a0*/  IMAD.WIDE.U32 R6, R5, c[0x0][0x4d0], RZ ;  /* 0x0001340005067a25 */ /* 0x000fc800078e00ff */
[C---:B------:R-:W-:Y:S02]  /*137b0*/  IMAD R2, R0.reuse, c[0x0][0x4d0], RZ ;  /* 0x0001340000027a24 */ /* 0x040fe400078e02ff */
[----:B------:R-:W-:Y:S02]  /*137c0*/  IMAD R4, R0, c[0x0][0x438], RZ ;  /* 0x00010e0000047a24 */ /* 0x000fe400078e02ff */
[----:B------:R-:W-:Y:S01]  /*137d0*/  IMAD R3, R5, c[0x0][0x4d4], R2 ;  /* 0x0001350005037a24 */ /* 0x000fe200078e0202 */
[----:B----4-:R-:W-:Y:S01]  /*137e0*/  SHF.R.S32.HI R2, RZ, 0x1f, R11 ;  /* 0x0000001fff027819 */ /* 0x010fe2000001140b */
        /* <DEDUP_REMOVED lines=50> */
[----:B------:R-:W-:Y:S02]  /*13b10*/  IMAD.IADD R17, R20, 0x1, -R17 ;  /* 0x0000000114117824 */ /* 0x000fe400078e0a11 */
[----:B------:R-:W-:Y:S01]  /*13b20*/  IMAD.IADD R3, R3, 0x1, R0 ;  /* 0x0000000103037824 */ /* 0x000fe200078e0200 */
[----:B------:R-:W-:Y:S01]  /*13b30*/  SHFL.IDX PT, R4, R10, 0x1, 0x1c1f ;  /* 0x003c1f000a047f89 */ /* 0x000fe200000e0000 */
[----:B------:R-:W-:-:S03]  /*13b40*/  IMAD.IADD R0, R18, 0x1, R19 ;  /* 0x0000000112007824 */ /* 0x000fc600078e0213 */
[----:B------:R2:W3:Y:S01]  /*13b50*/  SHFL.IDX PT, R5, R6, 0x1, 0x1c1f ;  /* 0x003c1f0006057f89 */ /* 0x0004e200000e0000 */
[----:B------:R-:W-:Y:S01]  /*13b60*/  LOP3.LUT P0, RZ, R17, 0x3, RZ, 0xc0, !PT ;  /* 0x0000000311ff7812 */ /* 0x000fe2000780c0ff */
[----:B------:R-:W-:-:S03]  /*13b70*/  IMAD.WIDE.U32 R2, R7, c[0x0][0x428], R2 ;  /* 0x00010a0007027a25 */ /* 0x000fc600078e0002 */
[----:B------:R-:W-:Y:S02]  /*13b80*/  ISETP.GE.OR P3, PT, R0, UR4, P0 ;  /* 0x0000000400007c0c */ /* 0x000fe40008766670 */
[----:B------:R-:W-:Y:S02]  /*13b90*/  LEA R43, P1, R2, c[0x0][0x400], 0x2 ;  /* 0x00010000022b7a11 */ /* 0x000fe400078210ff */
[----:B--2---:R-:W-:-:S05]  /*13ba0*/  SHF.R.S32.HI R6, RZ, 0x1f, R7 ;  /* 0x0000001fff067819 */ /* 0x004fca0000011407 */
[----:B------:R-:W-:Y:S01]  /*13bb0*/  IMAD R10, R6, c[0x0][0x428], RZ ;  /* 0x00010a00060a7a24 */ /* 0x000fe200078e02ff */
[----:B------:R-:W-:-:S03]  /*13bc0*/  IADD3 R6, R0, 0x8, RZ ;  /* 0x0000000800067810 */ /* 0x000fc60007ffe0ff */
[----:B------:R-:W-:Y:S01]  /*13bd0*/  IMAD R10, R7, c[0x0][0x42c], R10 ;  /* 0x00010b00070a7a24 */ /* 0x000fe200078e020a */
[----:B------:R-:W-:Y:S02]  /*13be0*/  ISETP.GE.OR P2, PT, R6, UR4, P0 ;  /* 0x0000000406007c0c */ /* 0x000fe40008746670 */
[----:B------:R-:W-:Y:S01]  /*13bf0*/  ISETP.GE.AND P0, PT, R0, UR4, PT ;  /* 0x0000000400007c0c */ /* 0x000fe2000bf06270 */
[----:B------:R-:W-:Y:S01]  /*13c00*/  IMAD.IADD R3, R3, 0x1, R10 ;  /* 0x0000000103037824 */ /* 0x000fe200078e020a */
[----:B-1----:R1:W-:Y:S01]  /*13c10*/  @!P3 ST.E [R8.64], R16 ;  /* 0x000000100800b985 */ /* 0x0023e2000c101906 */
[----:B------:R-:W-:-:S03]  /*13c20*/  ISETP.GE.AND P6, PT, R6, UR4, PT ;  /* 0x0000000406007c0c */ /* 0x000fc6000bfc6270 */
[----:B------:R-:W-:Y:S02]  /*13c30*/  LEA.HI.X R29, R2, c[0x0][0x404], R3, 0x2, P1 ;  /* 0x00010100021d7a11 */ /* 0x000fe400008f1403 */
[C---:B------:R-:W-:Y:S01]  /*13c40*/  IADD3 R28, R200.reuse, 0x8, RZ ;  /* 0x00000008c81c7810 */ /* 0x040fe20007ffe0ff */
[----:B------:R-:W2:Y:S01]  /*13c50*/  SHFL.IDX PT, R2, R43, RZ, 0x1c1f ;  /* 0x001c1fff2b027589 */ /* 0x000ea200000e0000 */
[C---:B------:R-:W-:Y:S02]  /*13c60*/  IADD3 R27, R200.reuse, 0x10, RZ ;  /* 0x00000010c81b7810 */ /* 0x040fe40007ffe0ff */
[C---:B------:R-:W-:Y:S01]  /*13c70*/  IADD3 R26, R200.reuse, 0x18, RZ ;  /* 0x00000018c81a7810 */ /* 0x040fe20007ffe0ff */
[----:B---3--:R3:W-:Y:S01]  /*13c80*/  @!P2 ST.E [R4.64], R15 ;  /* 0x0000000f0400a985 */ /* 0x0087e2000c101906 */
[C---:B------:R-:W-:Y:S02]  /*13c90*/  IADD3 R25, R200.reuse, 0x20, RZ ;  /* 0x00000020c8197810 */ /* 0x040fe40007ffe0ff */
[C---:B------:R-:W-:Y:S01]  /*13ca0*/  IADD3 R24, R200.reuse, 0x28, RZ ;  /* 0x00000028c8187810 */ /* 0x040fe20007ffe0ff */
[----:B------:R4:W2:Y:S01]  /*13cb0*/  SHFL.IDX PT, R3, R29, RZ, 0x1c1f ;  /* 0x001c1fff1d037589 */ /* 0x0008a200000e0000 */
[----:B------:R-:W-:-:S02]  /*13cc0*/  IADD3 R23, R200, 0x30, RZ ;  /* 0x00000030c8177810 */ /* 0x000fc40007ffe0ff */
[C---:B------:R-:W-:Y:S02]  /*13cd0*/  IADD3 R22, R200.reuse, 0x38, RZ ;  /* 0x00000038c8167810 */ /* 0x040fe40007ffe0ff */
[C---:B------:R-:W-:Y:S02]  /*13ce0*/  IADD3 R21, R200.reuse, 0x40, RZ ;  /* 0x00000040c8157810 */ /* 0x040fe40007ffe0ff */
[C---:B------:R-:W-:Y:S02]  /*13cf0*/  IADD3 R20, R200.reuse, 0x48, RZ ;  /* 0x00000048c8147810 */ /* 0x040fe40007ffe0ff */
[C---:B------:R-:W-:Y:S02]  /*13d00*/  IADD3 R19, R200.reuse, 0x58, RZ ;  /* 0x00000058c8137810 */ /* 0x040fe40007ffe0ff */
[C---:B------:R-:W-:Y:S02]  /*13d10*/  IADD3 R18, R200.reuse, 0x60, RZ ;  /* 0x00000060c8127810 */ /* 0x040fe40007ffe0ff */
[----:B------:R-:W-:-:S02]  /*13d20*/  IADD3 R17, R200, 0x68, RZ ;  /* 0x00000068c8117810 */ /* 0x000fc40007ffe0ff */
[C---:B-1----:R-:W-:Y:S02]  /*13d30*/  IADD3 R16, R200.reuse, 0x70, RZ ;  /* 0x00000070c8107810 */ /* 0x042fe40007ffe0ff */
[C---:B------:R-:W-:Y:S02]  /*13d40*/  IADD3 R14, R200.reuse, 0x80, RZ ;  /* 0x00000080c80e7810 */ /* 0x040fe40007ffe0ff */
[C---:B------:R-:W-:Y:S02]  /*13d50*/  IADD3 R13, R200.reuse, 0x88, RZ ;  /* 0x00000088c80d7810 */ /* 0x040fe40007ffe0ff */
[C---:B------:R-:W-:Y:S02]  /*13d60*/  IADD3 R0, R200.reuse, 0x90, RZ ;  /* 0x00000090c8007810 */ /* 0x040fe40007ffe0ff */
[C---:B---3--:R-:W-:Y:S02]  /*13d70*/  IADD3 R4, R200.reuse, 0x50, RZ ;  /* 0x00000050c8047810 */ /* 0x048fe40007ffe0ff */
        /* <DEDUP_REMOVED lines=11> */
[----:B------:R-:W-:Y:S02]  /*13e30*/  IADD3 R38, R200, 0xe8, RZ ;  /* 0x000000e8c8267810 */ /* 0x000fe40007ffe0ff */
        /* <DEDUP_REMOVED lines=28> */
[----:B------:R-:W-:Y:S01]  /*14000*/  SHF.R.S32.HI R68, RZ, 0x1f, R38 ;  /* 0x0000001fff447819 */ /* 0x000fe20000011426 */
[----:B------:R-:W-:Y:S05]  /*14010*/  @P0 BRA `(.L_x_2178) ;  /* 0x000007f000000947 */ /* 0x000fea0003800000 */
[----:B--2-4-:R-:W-:Y:S02]  /*14020*/  ISETP.GE.AND P0, PT, R200, c[0x0][0x3c8], PT ;  /* 0x0000f200c8007a0c */ /* 0x014fe40003f06270 */
[----:B------:R-:W-:Y:S02]  /*14030*/  ISETP.GE.AND P1, PT, R28, c[0x0][0x3c8], PT ;  /* 0x0000f2001c007a0c */ /* 0x000fe40003f26270 */
[----:B------:R-:W-:-:S02]  /*14040*/  ISETP.GE.AND P2, PT, R27, c[0x0][0x3c8], PT ;  /* 0x0000f2001b007a0c */ /* 0x000fc40003f46270 */
[----:B------:R-:W-:Y:S02]  /*14050*/  ISETP.GE.AND P3, PT, R23, c[0x0][0x3c8], PT ;  /* 0x0000f20017007a0c */ /* 0x000fe40003f66270 */
[----:B------:R-:W-:Y:S02]  /*14060*/  ISETP.GE.AND P4, PT, R4, c[0x0][0x3c8], PT ;  /* 0x0000f20004007a0c */ /* 0x000fe40003f86270 */
[----:B------:R-:W-:-:S03]  /*14070*/  ISETP.GE.AND P5, PT, R19, c[0x0][0x3c8], PT ;  /* 0x0000f20013007a0c */ /* 0x000fc60003fa6270 */
[----:B------:R-:W-:-:S05]  /*14080*/  @!P0 IMAD.WIDE R30, R200, 0x4, R2 ;  /* 0x00000004c81e8825 */ /* 0x000fca00078e0202 */
[----:B------:R1:W-:Y:S02]  /*14090*/  @!P0 ST.E.64 [R30.64], R140 ;  /* 0x0000008c1e008985 */ /* 0x0003e4000c101b06 */
[----:B-1----:R-:W-:-:S04]  /*140a0*/  @!P1 LEA R30, P0, R28, R2, 0x2 ;  /* 0x000000021c1e9211 */ /* 0x002fc800078010ff */
[----:B------:R-:W-:-:S05]  /*140b0*/  @!P1 LEA.HI.X R31, R28, R3, R40, 0x2, P0 ;  /* 0x000000031c1f9211 */ /* 0x000fca00000f1428 */
[----:B------:R1:W-:Y:S01]  /*140c0*/  @!P1 ST.E.64 [R30.64], R144 ;  /* 0x000000901e009985 */ /* 0x0003e2000c101b06 */
[----:B------:R-:W-:Y:S02]  /*140d0*/  ISETP.GE.AND P1, PT, R26, c[0x0][0x3c8], PT ;  /* 0x0000f2001a007a0c */ /* 0x000fe40003f26270 */
        /* <DEDUP_REMOVED lines=91> */
[----:B-1----:R-:W-:-:S04]  /*14690*/  @!P3 LEA R30, P0, R6, R2, 0x2 ;  /* 0x00000002061eb211 */ /* 0x002fc800078010ff */
[----:B------:R-:W-:Y:S02]  /*146a0*/  @!P3 LEA.HI.X R31, R6, R3, R65, 0x2, P0 ;  /* 0x00000003061fb211 */ /* 0x000fe400000f1441 */
[----:B--2---:R-:W-:-:S03]  /*146b0*/  @!P2 LEA R32, P1, R5, R2, 0x2 ;  /* 0x000000020520a211 */ /* 0x004fc600078210ff */
[----:B------:R1:W-:Y:S01]  /*146c0*/  @!P3 ST.E.64 [R30.64], R104 ;  /* 0x000000681e00b985 */ /* 0x0003e2000c101b06 */
[----:B------:R-:W-:Y:S02]  /*146d0*/  ISETP.GE.AND P3, PT, R38, c[0x0][0x3c8], PT ;  /* 0x0000f20026007a0c */ /* 0x000fe40003f66270 */
[----:B------:R-:W-:Y:S02]  /*146e0*/  @!P2 LEA.HI.X R33, R5, R3, R64, 0x2, P1 ;  /* 0x000000030521a211 */ /* 0x000fe400008f1440 */
[----:B-----5:R-:W-:-:S03]  /*146f0*/  ISETP.GE.AND P1, PT, R132, c[0x0][0x3c8], PT ;  /* 0x0000f20084007a0c */ /* 0x020fc60003f26270 */
        /* <DEDUP_REMOVED lines=17> */
.L_x_2178:
[----:B--2-4-:R-:W-:Y:S05]  /*14810*/  BSYNC B0 ;  /* 0x0000000000007941 */ /* 0x014fea0003800000 */
.L_x_2177:
[----:B------:R1:W2:Y:S04]  /*14820*/  SHFL.IDX PT, R3, R29, 0x1, 0x1c1f ;  /* 0x003c1f001d037f89 */ /* 0x0002a800000e0000 */
[----:B------:R1:W3:Y:S01]  /*14830*/  SHFL.IDX PT, R2, R43, 0x1, 0x1c1f ;  /* 0x003c1f002b027f89 */ /* 0x0002e200000e0000 */
[----:B------:R-:W-:Y:S05]  /*14840*/  @P6 BRA `(.L_x_2179) ;  /* 0x00000af000006947 */ /* 0x000fea0003800000 */
[----:B------:R-:W-:Y:S02]  /*14850*/  ISETP.GE.AND P0, PT, R28, c[0x0][0x3c8], PT ;  /* 0x0000f2001c007a0c */ /* 0x000fe40003f06270 */
[----:B------:R-:W-:Y:S02]  /*14860*/  ISETP.GE.AND P4, PT, R27, c[0x0][0x3c8], PT ;  /* 0x0000f2001b007a0c */ /* 0x000fe40003f86270 */
[----:B------:R-:W-:Y:S02]  /*14870*/  ISETP.GE.AND P1, PT, R200, c[0x0][0x3c8], PT ;  /* 0x0000f200c8007a0c */ /* 0x000fe40003f26270 */
[----:B------:R-:W-:-:S02]  /*14880*/  ISETP.GE.AND P5, PT, R25, c[0x0][0x3c8], PT ;  /* 0x0000f20019007a0c */ /* 0x000fc40003fa6270 */
[----:B------:R-:W-:-:S05]  /*14890*/  ISETP.GE.AND P6, PT, R26, c[0x0][0x3c8], PT ;  /* 0x0000f2001a007a0c */ /* 0x000fca0003fc6270 */
[CC--:B---3--:R-:W-:Y:S02]  /*148a0*/  @!P0 LEA R30, P3, R28.reuse, R2.reuse, 0x2 ;  /* 0x000000021c1e8211 */ /* 0x0c8fe400078610ff */
[C---:B------:R-:W-:Y:S02]  /*148b0*/  @!P4 LEA R36, P2, R27.reuse, R2, 0x2 ;  /* 0x000000021b24c211 */ /* 0x040fe400078410ff */
[-C--:B--2---:R-:W-:Y:S01]  /*148c0*/  @!P0 LEA.HI.X R31, R28, R3.reuse, R40, 0x2, P3 ;  /* 0x000000031c1f8211 */ /* 0x084fe200018f1428 */
[----:B------:R-:W-:Y:S01]  /*148d0*/  @!P1 IMAD.WIDE R32, R200, 0x4, R2 ;  /* 0x00000004c8209825 */ /* 0x000fe200078e0202 */
[----:B------:R-:W-:Y:S02]  /*148e0*/  ISETP.GE.AND P3, PT, R24, c[0x0][0x3c8], PT ;  /* 0x0000f20018007a0c */ /* 0x000fe40003f66270 */
[----:B------:R-:W-:Y:S02]  /*148f0*/  @!P4 LEA.HI.X R37, R27, R3, R39, 0x2, P2 ;  /* 0x000000031b25c211 */ /* 0x000fe400010f1427 */
[----:B------:R-:W-:Y:S01]  /*14900*/  ISETP.GE.AND P2, PT, R23, c[0x0][0x3c8], PT ;  /* 0x0000f20017007a0c */ /* 0x000fe20003f46270 */
[----:B------:R2:W-:Y:S04]  /*14910*/  @!P1 ST.E.64 [R32.64], R192 ;  /* 0x000000c020009985 */ /* 0x0005e8000c101b06 */
[----:B------:R3:W-:Y:S04]  /*14920*/  @!P0 ST.E.64 [R30.64], R146 ;  /* 0x000000921e008985 */ /* 0x0007e8000c101b06 */
[----:B------:R-:W-:Y:S01]  /*14930*/  @!P4 ST.E.64 [R36.64], R196 ;  /* 0x000000c42400c985 */ /* 0x000fe2000c101b06 */
[----:B------:R-:W-:-:S02]  /*14940*/  ISETP.GE.AND P4, PT, R18, c[0x0][0x3c8], PT ;  /* 0x0000f20012007a0c */ /* 0x000fc40003f86270 */
[CC--:B--2---:R-:W-:Y:S02]  /*14950*/  @!P6 LEA R32, P1, R26.reuse, R2.reuse, 0x2 ;  /* 0x000000021a20e211 */ /* 0x0c4fe400078210ff */
[CC--:B---3--:R-:W-:Y:S02]  /*14960*/  @!P5 LEA R30, P0, R25.reuse, R2.reuse, 0x2 ;  /* 0x00000002191ed211 */ /* 0x0c8fe400078010ff */
[-C--:B------:R-:W-:Y:S02]  /*14970*/  @!P6 LEA.HI.X R33, R26, R3.reuse, R41, 0x2, P1 ;  /* 0x000000031a21e211 */ /* 0x080fe400008f1429 */
[----:B------:R-:W-:Y:S02]  /*14980*/  @!P5 LEA.HI.X R31, R25, R3, R42, 0x2, P0 ;  /* 0x00000003191fd211 */ /* 0x000fe400000f142a */
[----:B------:R-:W-:Y:S01]  /*14990*/  @!P3 LEA R28, P0, R24, R2, 0x2 ;  /* 0x00000002181cb211 */ /* 0x000fe200078010ff */
[----:B------:R-:W-:Y:S01]  /*149a0*/  @!P6 ST.E.64 [R32.64], R154 ;  /* 0x0000009a2000e985 */ /* 0x000fe2000c101b06 */
[----:B------:R-:W-:-:S02]  /*149b0*/  ISETP.GE.AND P1, PT, R22, c[0x0][0x3c8], PT ;  /* 0x0000f20016007a0c */ /* 0x000fc40003f26270 */
[-C--:B-1----:R-:W-:Y:S01]  /*149c0*/  @!P3 LEA.HI.X R29, R24, R3.reuse, R44, 0x2, P0 ;  /* 0x00000003181db211 */ /* 0x082fe200000f142c */
[----:B------:R-:W-:Y:S01]  /*149d0*/  @!P5 ST.E.64 [R30.64], R158 ;  /* 0x0000009e1e00d985 */ /* 0x000fe2000c101b06 */
[CC--:B------:R-:W-:Y:S02]  /*149e0*/  @!P2 LEA R26, P0, R23.reuse, R2.reuse, 0x2 ;  /* 0x00000002171aa211 */ /* 0x0c0fe400078010ff */
[----:B------:R-:W-:Y:S01]  /*149f0*/  ISETP.GE.AND P5, PT, R20, c[0x0][0x3c8], PT ;  /* 0x0000f20014007a0c */ /* 0x000fe20003fa6270 */
[----:B------:R1:W-:Y:S01]  /*14a00*/  @!P3 ST.E.64 [R28.64], R162 ;  /* 0x000000a21c00b985 */ /* 0x0003e2000c101b06 */
[----:B------:R-:W-:Y:S02]  /*14a10*/  @!P2 LEA.HI.X R27, R23, R3, R45, 0x2, P0 ;  /* 0x00000003171ba211 */ /* 0x000fe400000f142d */
[----:B------:R-:W-:Y:S02]  /*14a20*/  ISETP.GE.AND P0, PT, R21, c[0x0][0x3c8], PT ;  /* 0x0000f20015007a0c */ /* 0x000fe40003f06270 */
[----:B------:R-:W-:Y:S01]  /*14a30*/  ISETP.GE.AND P6, PT, R19, c[0x0][0x3c8], PT ;  /* 0x0000f20013007a0c */ /* 0x000fe20003fc6270 */
[----:B------:R2:W-:Y:S01]  /*14a40*/  @!P2 ST.E.64 [R26.64], R166 ;  /* 0x000000a61a00a985 */ /* 0x0005e2000c101b06 */
[----:B------:R-:W-:-:S04]  /*14a50*/  @!P1 LEA R24, P3, R22, R2, 0x2 ;  /* 0x0000000216189211 */ /* 0x000fc800078610ff */
[----:B------:R-:W-:-:S05]  /*14a60*/  @!P1 LEA.HI.X R25, R22, R3, R46, 0x2, P3 ;  /* 0x0000000316199211 */ /* 0x000fca00018f142e */
[C---:B------:R-:W-:Y:S01]  /*14a70*/  @!P0 LEA R22, P3, R21.reuse, R2, 0x2 ;  /* 0x0000000215168211 */ /* 0x040fe200078610ff */
[----:B------:R3:W-:Y:S03]  /*14a80*/  @!P1 ST.E.64 [R24.64], R170 ;  /* 0x000000aa18009985 */ /* 0x0007e6000c101b06 */
[----:B------:R-:W-:Y:S02]  /*14a90*/  @!P0 LEA.HI.X R23, R21, R3, R47, 0x2, P3 ;  /* 0x0000000315178211 */ /* 0x000fe400018f142f */
[----:B------:R-:W-:-:S03]  /*14aa0*/  ISETP.GE.AND P3, PT, R4, c[0x0][0x3c8], PT ;  /* 0x0000f20004007a0c */ /* 0x000fc60003f66270 */
[----:B------:R4:W-:Y:S10]  /*14ab0*/  @!P0 ST.E.64 [R22.64], R174 ;  /* 0x000000ae16008985 */ /* 0x0009f4000c101b06 */
[----:B-1----:R-:W-:-:S02]  /*14ac0*/  @!P3 LEA R28, P1, R4, R2, 0x2 ;  /* 0x00000002041cb211 */ /* 0x002fc400078210ff */
[-C--:B--2---:R-:W-:Y:S02]  /*14ad0*/  @!P5 LEA R26, P2, R20, R2.reuse, 0x2 ;  /* 0x00000002141ad211 */ /* 0x084fe400078410ff */
[-C--:B------:R-:W-:Y:S02]  /*14ae0*/  @!P3 LEA.HI.X R29, R4, R3.reuse, R48, 0x2, P1 ;  /* 0x00000003041db211 */ /* 0x080fe400008f1430 */
[----:B------:R-:W-:Y:S02]  /*14af0*/  ISETP.GE.AND P3, PT, R17, c[0x0][0x3c8], PT ;  /* 0x0000f20011007a0c */ /* 0x000fe40003f66270 */
[----:B------:R-:W-:Y:S02]  /*14b00*/  @!P5 LEA.HI.X R27, R20, R3, R49, 0x2, P2 ;  /* 0x00000003141bd211 */ /* 0x000fe400010f1431 */
[----:B------:R-:W-:Y:S02]  /*14b10*/  ISETP.GE.AND P1, PT, R4, c[0x0][0x3c8], PT ;  /* 0x0000f20004007a0c */ /* 0x000fe40003f26270 */
[----:B---3--:R-:W-:Y:S01]  /*14b20*/  @!P6 LEA R24, P0, R19, R2, 0x2 ;  /* 0x000000021318e211 */ /* 0x008fe200078010ff */
[----:B------:R-:W-:Y:S01]  /*14b30*/  @!P5 ST.E.64 [R26.64], R178 ;  /* 0x000000b21a00d985 */ /* 0x000fe2000c101b06 */
[----:B------:R-:W-:-:S02]  /*14b40*/  ISETP.GE.AND P2, PT, R16, c[0x0][0x3c8], PT ;  /* 0x0000f20010007a0c */ /* 0x000fc40003f46270 */
[----:B------:R-:W-:Y:S02]  /*14b50*/  @!P6 LEA.HI.X R25, R19, R3, R50, 0x2, P0 ;  /* 0x000000031319e211 */ /* 0x000fe400000f1432 */
[----:B------:R-:W-:Y:S02]  /*14b60*/  ISETP.GE.AND P5, PT, R11, c[0x0][0x3c8], PT ;  /* 0x0000f2000b007a0c */ /* 0x000fe40003fa6270 */
[----:B----4-:R-:W-:-:S03]  /*14b70*/  @!P4 LEA R22, P0, R18, R2, 0x2 ;  /* 0x000000021216c211 */ /* 0x010fc600078010ff */
[----:B------:R-:W-:Y:S01]  /*14b80*/  @!P1 ST.E.64 [R28.64], R182 ;  /* 0x000000b61c009985 */ /* 0x000fe2000c101b06 */
[-C--:B------:R-:W-:Y:S02]  /*14b90*/  @!P4 LEA.HI.X R23, R18, R3.reuse, R51, 0x2, P0 ;  /* 0x000000031217c211 */ /* 0x080fe400000f1433 */
[-C--:B------:R-:W-:Y:S01]  /*14ba0*/  @!P3 LEA R18, P0, R17, R2.reuse, 0x2 ;  /* 0x000000021112b211 */ /* 0x080fe200078010ff */
[----:B------:R-:W-:Y:S01]  /*14bb0*/  @!P6 ST.E.64 [R24.64], R186 ;  /* 0x000000ba1800e985 */ /* 0x000fe2000c101b06 */
[----:B------:R-:W-:Y:S02]  /*14bc0*/  ISETP.GE.AND P1, PT, R15, c[0x0][0x3c8], PT ;  /* 0x0000f2000f007a0c */ /* 0x000fe40003f26270 */
[-C--:B------:R-:W-:Y:S01]  /*14bd0*/  @!P3 LEA.HI.X R19, R17, R3.reuse, R52, 0x2, P0 ;  /* 0x000000031113b211 */ /* 0x080fe200000f1434 */
[----:B------:R-:W-:Y:S01]  /*14be0*/  @!P4 ST.E.64 [R22.64], R150 ;  /* 0x000000961600c985 */ /* 0x000fe2000c101b06 */
[C---:B------:R-:W-:Y:S02]  /*14bf0*/  @!P2 LEA R20, P0, R16.reuse, R2, 0x2 ;  /* 0x000000021014a211 */ /* 0x040fe400078010ff */
[----:B------:R-:W-:Y:S01]  /*14c00*/  ISETP.GE.AND P4, PT, R13, c[0x0][0x3c8], PT ;  /* 0x0000f2000d007a0c */ /* 0x000fe20003f86270 */
[----:B------:R1:W-:Y:S01]  /*14c10*/  @!P3 ST.E.64 [R18.64], R116 ;  /* 0x000000741200b985 */ /* 0x0003e2000c101b06 */
[----:B------:R-:W-:-:S02]  /*14c20*/  @!P2 LEA.HI.X R21, R16, R3, R53, 0x2, P0 ;  /* 0x000000031015a211 */ /* 0x000fc400000f1435 */
[----:B------:R-:W-:Y:S02]  /*14c30*/  ISETP.GE.AND P0, PT, R14, c[0x0][0x3c8], PT ;  /* 0x0000f2000e007a0c */ /* 0x000fe40003f06270 */
[----:B------:R-:W-:Y:S01]  /*14c40*/  ISETP.GE.AND P6, PT, R12, c[0x0][0x3c8], PT ;  /* 0x0000f2000c007a0c */ /* 0x000fe20003fc6270 */
[----:B------:R2:W-:Y:S01]  /*14c50*/  @!P2 ST.E.64 [R20.64], R120 ;  /* 0x000000781400a985 */ /* 0x0005e2000c101b06 */
[----:B-1----:R-:W-:-:S04]  /*14c60*/  @!P1 LEA R18, P3, R15, R2, 0x2 ;  /* 0x000000020f129211 */ /* 0x002fc800078610ff */
[----:B------:R-:W-:-:S05]  /*14c70*/  @!P1 LEA.HI.X R19, R15, R3, R54, 0x2, P3 ;  /* 0x000000030f139211 */ /* 0x000fca00018f1436 */
[CC--:B------:R-:W-:Y:S02]  /*14c80*/  @!P0 LEA R16, P3, R14.reuse, R2.reuse, 0x2 ;  /* 0x000000020e108211 */ /* 0x0c0fe400078610ff */
[C---:B--2---:R-:W-:Y:S01]  /*14c90*/  @!P4 LEA R20, P2, R13.reuse, R2, 0x2 ;  /* 0x000000020d14c211 */ /* 0x044fe200078410ff */
[----:B------:R1:W-:Y:S01]  /*14ca0*/  @!P1 ST.E.64 [R18.64], R142 ;  /* 0x0000008e12009985 */ /* 0x0003e2000c101b06 */
[-C--:B------:R-:W-:Y:S02]  /*14cb0*/  @!P0 LEA.HI.X R17, R14, R3.reuse, R55, 0x2, P3 ;  /* 0x000000030e118211 */ /* 0x080fe400018f1437 */
[----:B------:R-:W-:Y:S02]  /*14cc0*/  ISETP.GE.AND P3, PT, R0, c[0x0][0x3c8], PT ;  /* 0x0000f20000007a0c */ /* 0x000fe40003f66270 */
[----:B------:R-:W-:Y:S01]  /*14cd0*/  @!P4 LEA.HI.X R21, R13, R3, R57, 0x2, P2 ;  /* 0x000000030d15c211 */ /* 0x000fe200010f1439 */
[----:B------:R2:W-:Y:S01]  /*14ce0*/  @!P0 ST.E.64 [R16.64], R70 ;  /* 0x0000004610008985 */ /* 0x0005e2000c101b06 */
[----:B------:R-:W-:-:S03]  /*14cf0*/  ISETP.GE.AND P2, PT, R10, c[0x0][0x3c8], PT ;  /* 0x0000f2000a007a0c */ /* 0x000fc60003f46270 */
[----:B------:R-:W-:Y:S01]  /*14d00*/  @!P4 ST.E.64 [R20.64], R74 ;  /* 0x0000004a1400c985 */ /* 0x000fe2000c101b06 */
[----:B------:R-:W-:-:S05]  /*14d10*/  ISETP.GE.AND P4, PT, R7, c[0x0][0x3c8], PT ;  /* 0x0000f20007007a0c */ /* 0x000fca0003f86270 */
[----:B------:R-:W-:-:S04]  /*14d20*/  @!P3 LEA R22, P1, R0, R2, 0x2 ;  /* 0x000000020016b211 */ /* 0x000fc800078210ff */
[C---:B------:R-:W-:Y:S02]  /*14d30*/  @!P3 LEA.HI.X R23, R0.reuse, R3, R56, 0x2, P1 ;  /* 0x000000030017b211 */ /* 0x040fe400008f1438 */
[----:B------:R-:W-:Y:S02]  /*14d40*/  ISETP.GE.AND P1, PT, R0, c[0x0][0x3c8], PT ;  /* 0x0000f20000007a0c */ /* 0x000fe40003f26270 */
[----:B------:R-:W-:Y:S02]  /*14d50*/  ISETP.GE.AND P3, PT, R9, c[0x0][0x3c8], PT ;  /* 0x0000f20009007a0c */ /* 0x000fe40003f66270 */
[----:B-1----:R-:W-:-:S04]  /*14d60*/  @!P6 LEA R18, P0, R12, R2, 0x2 ;  /* 0x000000020c12e211 */ /* 0x002fc800078010ff */
[----:B------:R-:W-:Y:S02]  /*14d70*/  @!P6 LEA.HI.X R19, R12, R3, R58, 0x2, P0 ;  /* 0x000000030c13e211 */ /* 0x000fe400000f143a */
[----:B--2---:R-:W-:-:S03]  /*14d80*/  @!P5 LEA R16, P0, R11, R2, 0x2 ;  /* 0x000000020b10d211 */ /* 0x004fc600078010ff */
[----:B------:R-:W-:Y:S01]  /*14d90*/  @!P1 ST.E.64 [R22.64], R78 ;  /* 0x0000004e16009985 */ /* 0x000fe2000c101b06 */
[----:B------:R-:W-:Y:S02]  /*14da0*/  ISETP.GE.AND P1, PT, R8, c[0x0][0x3c8], PT ;  /* 0x0000f20008007a0c */ /* 0x000fe40003f26270 */
[-C--:B------:R-:W-:Y:S01]  /*14db0*/  @!P5 LEA.HI.X R17, R11, R3.reuse, R59, 0x2, P0 ;  /* 0x000000030b11d211 */ /* 0x080fe200000f143b */
[----:B------:R-:W-:Y:S01]  /*14dc0*/  @!P6 ST.E.64 [R18.64], R82 ;  /* 0x000000521200e985 */ /* 0x000fe2000c101b06 */
[CC--:B------:R-:W-:Y:S02]  /*14dd0*/  @!P2 LEA R14, P0, R10.reuse, R2.reuse, 0x2 ;  /* 0x000000020a0ea211 */ /* 0x0c0fe400078010ff */
[----:B------:R-:W-:Y:S01]  /*14de0*/  ISETP.GE.AND P6, PT, R5, c[0x0][0x3c8], PT ;  /* 0x0000f20005007a0c */ /* 0x000fe20003fc6270 */
[----:B------:R-:W-:Y:S01]  /*14df0*/  @!P5 ST.E.64 [R16.64], R86 ;  /* 0x000000561000d985 */ /* 0x000fe2000c101b06 */
[----:B------:R-:W-:Y:S02]  /*14e00*/  @!P2 LEA.HI.X R15, R10, R3, R60, 0x2, P0 ;  /* 0x000000030a0fa211 */ /* 0x000fe400000f143c */
[----:B------:R-:W-:-:S02]  /*14e10*/  @!P3 LEA R12, P0, R9, R2, 0x2 ;  /* 0x00000002090cb211 */ /* 0x000fc400078010ff */
[----:B------:R-:W-:Y:S01]  /*14e20*/  ISETP.GE.AND P5, PT, R34, c[0x0][0x3c8], PT ;  /* 0x0000f20022007a0c */ /* 0x000fe20003fa6270 */
[----:B------:R-:W-:Y:S01]  /*14e30*/  @!P2 ST.E.64 [R14.64], R90 ;  /* 0x0000005a0e00a985 */ /* 0x000fe2000c101b06 */
[-C--:B------:R-:W-:Y:S02]  /*14e40*/  @!P3 LEA.HI.X R13, R9, R3.reuse, R61, 0x2, P0 ;  /* 0x00000003090db211 */ /* 0x080fe400000f143d */
[----:B------:R-:W-:Y:S02]  /*14e50*/  ISETP.GE.AND P0, PT, R6, c[0x0][0x3c8], PT ;  /* 0x0000f20006007a0c */ /* 0x000fe40003f06270 */
[C---:B------:R-:W-:Y:S01]  /*14e60*/  @!P1 LEA R10, P2, R8.reuse, R2, 0x2 ;  /* 0x00000002080a9211 */ /* 0x040fe200078410ff */
[----:B------:R1:W-:Y:S03]  /*14e70*/  @!P3 ST.E.64 [R12.64], R94 ;  /* 0x0000005e0c00b985 */ /* 0x0003e6000c101b06 */
[----:B------:R-:W-:-:S05]  /*14e80*/  @!P1 LEA.HI.X R11, R8, R3, R62, 0x2, P2 ;  /* 0x00000003080b9211 */ /* 0x000fca00010f143e */
[----:B------:R2:W-:Y:S01]  /*14e90*/  @!P1 ST.E.64 [R10.64], R98 ;  /* 0x000000620a009985 */ /* 0x0005e2000c101b06 */
[CC--:B------:R-:W-:Y:S02]  /*14ea0*/  @!P6 LEA R4, P1, R5.reuse, R2.reuse, 0x2 ;  /* 0x000000020504e211 */ /* 0x0c0fe400078210ff */
[CC--:B------:R-:W-:Y:S02]  /*14eb0*/  @!P0 LEA R8, P2, R6.reuse, R2.reuse, 0x2 ;  /* 0x0000000206088211 */ /* 0x0c0fe400078410ff */
[-C--:B------:R-:W-:Y:S02]  /*14ec0*/  @!P6 LEA.HI.X R5, R5, R3.reuse, R64, 0x2, P1 ;  /* 0x000000030505e211 */ /* 0x080fe400008f1440 */
[----:B------:R-:W-:Y:S02]  /*14ed0*/  @!P0 LEA.HI.X R9, R6, R3, R65, 0x2, P2 ;  /* 0x0000000306098211 */ /* 0x000fe400010f1441 */
[----:B------:R-:W-:Y:S02]  /*14ee0*/  ISETP.GE.AND P1, PT, R38, c[0x0][0x3c8], PT ;  /* 0x0000f20026007a0c */ /* 0x000fe40003f26270 */
[----:B-1----:R-:W-:-:S04]  /*14ef0*/  @!P4 LEA R12, P3, R7, R2, 0x2 ;  /* 0x00000002070cc211 */ /* 0x002fc800078610ff */
[-C--:B------:R-:W-:Y:S02]  /*14f00*/  @!P4 LEA.HI.X R13, R7, R3.reuse, R63, 0x2, P3 ;  /* 0x00000003070dc211 */ /* 0x080fe400018f143f */
[----:B------:R-:W-:Y:S02]  /*14f10*/  ISETP.GE.AND P3, PT, R35, c[0x0][0x3c8], PT ;  /* 0x0000f20023007a0c */ /* 0x000fe40003f66270 */
[-C--:B--2---:R-:W-:Y:S01]  /*14f20*/  @!P5 LEA R10, P2, R34, R2.reuse, 0x2 ;  /* 0x00000002220ad211 */ /* 0x084fe200078410ff */
[----:B------:R-:W-:Y:S02]  /*14f30*/  @!P4 ST.E.64 [R12.64], R102 ;  /* 0x000000660c00c985 */ /* 0x000fe4000c101b06 */
[----:B------:R-:W-:Y:S02]  /*14f40*/  @!P1 LEA R6, P4, R38, R2, 0x2 ;  /* 0x0000000226069211 */ /* 0x000fe400078810ff */
[----:B------:R-:W-:Y:S01]  /*14f50*/  @!P5 LEA.HI.X R11, R34, R3, R66, 0x2, P2 ;  /* 0x00000003220bd211 */ /* 0x000fe200010f1442 */
[----:B------:R1:W-:Y:S01]  /*14f60*/  @!P0 ST.E.64 [R8.64], R106 ;  /* 0x0000006a08008985 */ /* 0x0003e2000c101b06 */
[----:B-----5:R-:W-:-:S02]  /*14f70*/  ISETP.GE.AND P0, PT, R198, c[0x0][0x3c8], PT ;  /* 0x0000f200c6007a0c */ /* 0x020fc40003f06270 */
[----:B------:R-:W-:Y:S01]  /*14f80*/  @!P1 LEA.HI.X R7, R38, R3, R68, 0x2, P4 ;  /* 0x0000000326079211 */ /* 0x000fe200020f1444 */
[----:B------:R2:W-:Y:S04]  /*14f90*/  @!P6 ST.E.64 [R4.64], R110 ;  /* 0x0000006e0400e985 */ /* 0x0005e8000c101b06 */
[----:B------:R3:W-:Y:S01]  /*14fa0*/  @!P5 ST.E.64 [R10.64], R114 ;  /* 0x000000720a00d985 */ /* 0x0007e2000c101b06 */
[----:B-1----:R-:W-:-:S04]  /*14fb0*/  @!P3 LEA R8, P2, R35, R2, 0x2 ;  /* 0x000000022308b211 */ /* 0x002fc800078410ff */
[----:B------:R-:W-:Y:S02]  /*14fc0*/  @!P3 LEA.HI.X R9, R35, R3, R67, 0x2, P2 ;  /* 0x000000032309b211 */ /* 0x000fe400010f1443 */
[----:B--2---:R-:W-:-:S03]  /*14fd0*/  @!P0 LEA R4, P2, R198, R2, 0x2 ;  /* 0x00000002c6048211 */ /* 0x004fc600078410ff */
[----:B------:R3:W-:Y:S01]  /*14fe0*/  @!P3 ST.E.64 [R8.64], R118 ;  /* 0x000000760800b985 */ /* 0x0007e2000c101b06 */
[----:B------:R-:W-:-:S03]  /*14ff0*/  @!P0 LEA.HI.X R5, R198, R3, R199, 0x2, P2 ;  /* 0x00000003c6058211 */ /* 0x000fc600010f14c7 */
[----:B------:R3:W-:Y:S04]  /*15000*/  @!P1 ST.E.64 [R6.64], R122 ;  /* 0x0000007a06009985 */ /* 0x0007e8000c101b06 */
[----:B------:R3:W-:Y:S01]  /*15010*/  @!P0 ST.E.64 [R4.64], R126 ;  /* 0x0000007e04008985 */ /* 0x0007e2000c101b06 */
[----:B------:R-:W-:-:S13]  /*15020*/  ISETP.GE.AND P0, PT, R132, c[0x0][0x3c8], PT ;  /* 0x0000f20084007a0c */ /* 0x000fda0003f06270 */
[----:B------:R-:W-:Y:S05]  /*15030*/  @P0 BRA `(.L_x_2179) ;  /* 0x0000030000000947 */ /* 0x000fea0003800000 */
[----:B------:R-:W-:-:S04]  /*15040*/  LEA R2, P0, R132, R2, 0x2 ;  /* 0x0000000284027211 */ /* 0x000fc800078010ff */
[----:B------:R-:W-:-:S05]  /*15050*/  LEA.HI.X R3, R132, R3, R133, 0x2, P0 ;  /* 0x0000000384037211 */ /* 0x000fca00000f1485 */
[----:B------:R1:W-:Y:S01]  /*15060*/  ST.E.64 [R2.64], R130 ;  /* 0x0000008202007985 */ /* 0x0003e2000c101b06 */
[----:B------:R-:W-:Y:S05]  /*15070*/  BRA `(.L_x_2179) ;  /* 0x000002c000007947 */ /* 0x000fea0003800000 */
.L_x_2175:
[----:B------:R-:W3:Y:S02]  /*15080*/  S2R R4, SR_TID.X ;  /* 0x0000000000047919 */ /* 0x000ee40000002100 */
[----:B---3--:R-:W-:-:S13]  /*15090*/  ISETP.GT.AND P0, PT, R4, 0x7f, PT ;  /* 0x0000007f0400780c */ /* 0x008fda0003f04270 */
[----:B------:R-:W-:Y:S05]  /*150a0*/  @P0 BRA `(.L_x_2179) ;  /* 0x0000029000000947 */ /* 0x000fea0003800000 */
[----:B------:R-:W3:Y:S01]  /*150b0*/  LDL.LU R3, [R1+0x50] ;  /* 0x0000500001037983 */ /* 0x000ee20000300800 */
[----:B----4-:R-:W-:-:S05]  /*150c0*/  MOV R2, c[0x0][0x4e8] ;  /* 0x00013a0000027a02 */ /* 0x010fca0000000f00 */
[----:B------:R-:W-:Y:S01]  /*150d0*/  IMAD R0, R2, c[0x0][0x388], RZ ;  /* 0x0000e20002007a24 */ /* 0x000fe200078e02ff */
[----:B---3--:R-:W-:-:S04]  /*150e0*/  IADD3 R4, R3, R4, RZ ;  /* 0x0000000403047210 */ /* 0x008fc80007ffe0ff */
[----:B------:R-:W-:-:S13]  /*150f0*/  ISETP.GE.AND P0, PT, R4, R0, PT ;  /* 0x000000000400720c */ /* 0x000fda0003f06270 */
[----:B------:R-:W-:Y:S05]  /*15100*/  @P0 BRA `(.L_x_2179) ;  /* 0x0000023000000947 */ /* 0x000fea0003800000 */
[----:B------:R-:W3:Y:S04]  /*15110*/  LDL.LU R3, [R1+0x3c] ;  /* 0x00003c0001037983 */ /* 0x000ee80000300800 */
[----:B------:R-:W4:Y:S04]  /*15120*/  LDL.LU R9, [R1+0x48] ;  /* 0x0000480001097983 */ /* 0x000f280000300800 */
[----:B------:R-:W5:Y:S01]  /*15130*/  LDL.LU R8, [R1+0x4c] ;  /* 0x00004c0001087983 */ /* 0x000f620000300800 */
[----:B------:R-:W-:-:S13]  /*15140*/  ISETP.NE.AND P0, PT, R2, 0x1, PT ;  /* 0x000000010200780c */ /* 0x000fda0003f05270 */
[----:B--2---:R-:W-:Y:S01]  /*15150*/  @P0 IMAD.HI.U32 R7, R4, c[0x0][0x4ec], RZ ;  /* 0x00013b0004070a27 */ /* 0x004fe200078e00ff */
[----:B---3--:R-:W-:Y:S02]  /*15160*/  SHF.R.S32.HI R0, RZ, 0x1f, R3 ;  /* 0x0000001fff007819 */ /* 0x008fe40000011403 */
[----:B----4-:R-:W-:-:S03]  /*15170*/  SHF.R.S32.HI R6, RZ, 0x1f, R9 ;  /* 0x0000001fff067819 */ /* 0x010fc60000011409 */
[----:B------:R-:W-:-:S04]  /*15180*/  IMAD R0, R0, c[0x0][0x4d0], RZ ;  /* 0x0001340000007a24 */ /* 0x000fc800078e02ff */
[C---:B------:R-:W-:Y:S01]  /*15190*/  IMAD R5, R3.reuse, c[0x0][0x4d4], R0 ;  /* 0x0001350003057a24 */ /* 0x040fe200078e0200 */
[----:B------:R-:W-:Y:S01]  /*151a0*/  MOV R0, R4 ;  /* 0x0000000400007202 */ /* 0x000fe20000000f00 */
[----:B------:R-:W-:Y:S01]  /*151b0*/  IMAD.WIDE.U32 R2, R3, c[0x0][0x4d0], RZ ;  /* 0x0001340003027a25 */ /* 0x000fe200078e00ff */
[----:B------:R-:W-:-:S03]  /*151c0*/  @P0 SHF.R.U32.HI R0, RZ, c[0x0][0x4f0], R7 ;  /* 0x00013c00ff000a19 */ /* 0x000fc60000011607 */
[----:B------:R-:W-:Y:S01]  /*151d0*/  IMAD R6, R6, c[0x0][0x4d8], RZ ;  /* 0x0001360006067a24 */ /* 0x000fe200078e02ff */
[----:B------:R-:W-:Y:S02]  /*151e0*/  IADD3 R3, R3, R5, RZ ;  /* 0x0000000503037210 */ /* 0x000fe40007ffe0ff */
[----:B-----5:R-:W-:Y:S01]  /*151f0*/  SHF.R.S32.HI R5, RZ, 0x1f, R8 ;  /* 0x0000001fff057819 */ /* 0x020fe20000011408 */
        /* <DEDUP_REMOVED lines=20> */
.L_x_2179:
[----:B------:R-:W-:Y:S05]  /*15340*/  BSYNC B1 ;  /* 0x0000000000017941 */ /* 0x000fea0003800000 */
.L_x_2174:
        /* <DEDUP_REMOVED lines=9> */
[----:B--2---:R2:W1:Y:S02]  /*153e0*/  SHFL.IDX PT, R0, R69, RZ, 0x1f ;  /* 0x00001fff45007589 */ /* 0x00446400000e0000 */
.L_x_2192:
[----:B-1-34-:R-:W1:Y:S01]  /*153f0*/  S2R R2, SR_TID.X ;  /* 0x0000000000027919 */ /* 0x01ae620000002100 */
[----:B------:R-:W-:Y:S03]  /*15400*/  WARPSYNC 0xffffffff ;  /* 0xffffffff00007948 */ /* 0x000fe60003800000 */
[----:B------:R-:W-:Y:S06]  /*15410*/  BAR.SYNC.DEFER_BLOCKING 0x4, 0x100 ;  /* 0x0104000000007b1d */ /* 0x000fec0000010000 */
[----:B------:R3:W-:Y:S01]  /*15420*/  STL [R1+0x54], R0 ;  /* 0x0000540001007387 */ /* 0x0007e20000100800 */
[----:B-1----:R-:W-:-:S13]  /*15430*/  LOP3.LUT P0, RZ, R2, 0xff, RZ, 0xc0, !PT ;  /* 0x000000ff02ff7812 */ /* 0x002fda000780c0ff */
[----:B------:R3:W-:Y:S04]  /*15440*/  @!P0 STS [0x28100], R69 ;  /* 0x02810045ff008388 */ /* 0x0007e80000000800 */
[----:B------:R-:W-:Y:S06]  /*15450*/  BAR.ARV 0x5, 0x100 ;  /* 0x0144000000007b1d */ /* 0x000fec0000002000 */
.L_x_2180:
[----:B--23--:R-:W2:Y:S02]  /*15460*/  LDL R0, [R1+0x54] ;  /* 0x0000540001007983 */ /* 0x00cea40000100800 */
[----:B--2---:R-:W-:-:S13]  /*15470*/  ISETP.GE.AND P0, PT, R0, c[0x0][0x538], PT ;  /* 0x00014e0000007a0c */ /* 0x004fda0003f06270 */
[----:B-1--45:R-:W-:Y:S01]  /*15480*/  @P0 CALL.REL.NOINC `(.L_x_2182) ;  /* 0x0000001000000944 */ /* 0x032fe20003c00000 */
[----:B------:R-:W-:Y:S05]  /*15490*/  BRA `(.L_x_2183) ;  /* 0xfffeb47000007947 */ /* 0x000fea000383ffff */
.L_x_2182:
[----:B------:R-:W-:Y:S05]  /*154a0*/  EXIT ;  /* 0x000000000000794d */ /* 0x000fea0003800000 */
.L_x_2152:
[----:B------:R-:W-:Y:S01]  /*154b0*/  IMAD.MOV.U32 R12, RZ, RZ, R10 ;  /* 0x000000ffff0c7224 */ /* 0x000fe200078e000a */
[----:B------:R-:W-:Y:S01]  /*154c0*/  MOV R9, RZ ;  /* 0x000000ff00097202 */ /* 0x000fe20000000f00 */
[----:B-1----:R-:W-:Y:S01]  /*154d0*/  IMAD.MOV.U32 R3, RZ, RZ, 0x181f ;  /* 0x0000181fff037424 */ /* 0x002fe200078e00ff */
[----:B------:R-:W-:Y:S02]  /*154e0*/  MOV R2, 0x15500 ;  /* 0x0001550000027802 */ /* 0x000fe40000000f00 */
[----:B------:R-:W-:Y:S05]  /*154f0*/  CALL.REL.NOINC `($__internal_43_$__cuda_sm70_shflsync_idx_p) ;  /* 0x0000054000007944 */ /* 0x000fea0003c00000 */
[----:B------:R-:W-:Y:S01]  /*15500*/  MOV R6, R9 ;  /* 0x0000000900067202 */ /* 0x000fe20000000f00 */
[----:B------:R-:W-:Y:S05]  /*15510*/  BRA `(.L_x_2184) ;  /* 0xfffec5c000007947 */ /* 0x000fea000383ffff */
.L_x_2153:
[----:B------:R-:W-:Y:S01]  /*15520*/  IMAD.MOV.U32 R12, RZ, RZ, R11 ;  /* 0x000000ffff0c7224 */ /* 0x000fe200078e000b */
[----:B------:R-:W-:Y:S01]  /*15530*/  MOV R9, RZ ;  /* 0x000000ff00097202 */ /* 0x000fe20000000f00 */
[----:B-1----:R-:W-:Y:S01]  /*15540*/  IMAD.MOV.U32 R3, RZ, RZ, 0x181f ;  /* 0x0000181fff037424 */ /* 0x002fe200078e00ff */
[----:B------:R-:W-:Y:S02]  /*15550*/  MOV R2, 0x15570 ;  /* 0x0001557000027802 */ /* 0x000fe40000000f00 */
[----:B--23--:R-:W-:Y:S05]  /*15560*/  CALL.REL.NOINC `($__internal_43_$__cuda_sm70_shflsync_idx_p) ;  /* 0x000004d000007944 */ /* 0x00cfea0003c00000 */
[----:B------:R-:W-:Y:S01]  /*15570*/  MOV R2, R9 ;  /* 0x0000000900027202 */ /* 0x000fe20000000f00 */
[----:B------:R-:W-:Y:S05]  /*15580*/  BRA `(.L_x_2185) ;  /* 0xfffec57000007947 */ /* 0x000fea000383ffff */
.L_x_2156:
[----:B--2---:R-:W-:Y:S01]  /*15590*/  IMAD.MOV.U32 R12, RZ, RZ, R10 ;  /* 0x000000ffff0c7224 */ /* 0x004fe200078e000a */
[----:B------:R-:W-:Y:S01]  /*155a0*/  MOV R9, 0x1 ;  /* 0x0000000100097802 */ /* 0x000fe20000000f00 */
[----:B------:R-:W-:Y:S01]  /*155b0*/  IMAD.MOV.U32 R3, RZ, RZ, 0x181f ;  /* 0x0000181fff037424 */ /* 0x000fe200078e00ff */
[----:B----4-:R-:W-:-:S02]  /*155c0*/  MOV R2, 0x155e0 ;  /* 0x000155e000027802 */ /* 0x010fc40000000f00 */
[----:B-1-3--:R-:W-:Y:S05]  /*155d0*/  CALL.REL.NOINC `($__internal_43_$__cuda_sm70_shflsync_idx_p) ;  /* 0x0000046000007944 */ /* 0x00afea0003c00000 */
[----:B------:R-:W-:Y:S01]  /*155e0*/  IMAD.MOV.U32 R6, RZ, RZ, R9 ;  /* 0x000000ffff067224 */ /* 0x000fe200078e0009 */
[----:B------:R-:W-:Y:S01]  /*155f0*/  MOV R9, 0x1 ;  /* 0x0000000100097802 */ /* 0x000fe20000000f00 */
[----:B------:R-:W-:Y:S01]  /*15600*/  IMAD.MOV.U32 R12, RZ, RZ, R11 ;  /* 0x000000ffff0c7224 */ /* 0x000fe200078e000b */
[----:B------:R-:W-:-:S02]  /*15610*/  MOV R3, 0x181f ;  /* 0x0000181f00037802 */ /* 0x000fc40000000f00 */
[----:B------:R-:W-:Y:S02]  /*15620*/  MOV R2, 0x15640 ;  /* 0x0001564000027802 */ /* 0x000fe40000000f00 */
[----:B------:R-:W-:Y:S05]  /*15630*/  CALL.REL.NOINC `($__internal_43_$__cuda_sm70_shflsync_idx_p) ;  /* 0x0000040000007944 */ /* 0x000fea0003c00000 */
[----:B------:R-:W-:Y:S01]  /*15640*/  MOV R2, R9 ;  /* 0x0000000900027202 */ /* 0x000fe20000000f00 */
[----:B------:R-:W-:Y:S05]  /*15650*/  BRA `(.L_x_2186) ;  /* 0xfffec67000007947 */ /* 0x000fea000383ffff */
.L_x_2159:
[----:B-1----:R-:W-:Y:S01]  /*15660*/  IMAD.MOV.U32 R12, RZ, RZ, R10 ;  /* 0x000000ffff0c7224 */ /* 0x002fe200078e000a */
[----:B------:R-:W-:Y:S01]  /*15670*/  MOV R9, 0x2 ;  /* 0x0000000200097802 */ /* 0x000fe20000000f00 */
[----:B------:R-:W-:Y:S01]  /*15680*/  IMAD.MOV.U32 R3, RZ, RZ, 0x181f ;  /* 0x0000181fff037424 */ /* 0x000fe200078e00ff */
[----:B--2---:R-:W-:Y:S02]  /*15690*/  MOV R2, 0x156b0 ;  /* 0x000156b000027802 */ /* 0x004fe40000000f00 */
[----:B---3--:R-:W-:Y:S05]  /*156a0*/  CALL.REL.NOINC `($__internal_43_$__cuda_sm70_shflsync_idx_p) ;  /* 0x0000039000007944 */ /* 0x008fea0003c00000 */
[----:B------:R-:W-:Y:S01]  /*156b0*/  MOV R6, R9 ;  /* 0x0000000900067202 */ /* 0x000fe20000000f00 */
[----:B------:R-:W-:Y:S05]  /*156c0*/  BRA `(.L_x_2187) ;  /* 0xfffec7b000007947 */ /* 0x000fea000383ffff */
.L_x_2160:
[----:B------:R-:W-:Y:S01]  /*156d0*/  IMAD.MOV.U32 R12, RZ, RZ, R11 ;  /* 0x000000ffff0c7224 */ /* 0x000fe200078e000b */
[----:B------:R-:W-:Y:S01]  /*156e0*/  MOV R9, 0x2 ;  /* 0x0000000200097802 */ /* 0x000fe20000000f00 */
[----:B------:R-:W-:Y:S01]  /*156f0*/  IMAD.MOV.U32 R3, RZ, RZ, 0x181f ;  /* 0x0000181fff037424 */ /* 0x000fe200078e00ff */
[----:B--2---:R-:W-:Y:S02]  /*15700*/  MOV R2, 0x15720 ;  /* 0x0001572000027802 */ /* 0x004fe40000000f00 */
[----:B-1-34-:R-:W-:Y:S05]  /*15710*/  CALL.REL.NOINC `($__internal_43_$__cuda_sm70_shflsync_idx_p) ;  /* 0x0000032000007944 */ /* 0x01afea0003c00000 */
[----:B------:R-:W-:Y:S01]  /*15720*/  MOV R2, R9 ;  /* 0x0000000900027202 */ /* 0x000fe20000000f00 */
[----:B------:R-:W-:Y:S05]  /*15730*/  BRA `(.L_x_2188) ;  /* 0xfffec76000007947 */ /* 0x000fea000383ffff */
.L_x_2163:
[----:B-1----:R-:W-:Y:S01]  /*15740*/  IMAD.MOV.U32 R12, RZ, RZ, R10 ;  /* 0x000000ffff0c7224 */ /* 0x002fe200078e000a */
[----:B------:R-:W-:Y:S01]  /*15750*/  MOV R9, 0x3 ;  /* 0x0000000300097802 */ /* 0x000fe20000000f00 */
[----:B------:R-:W-:Y:S01]  /*15760*/  IMAD.MOV.U32 R3, RZ, RZ, 0x181f ;  /* 0x0000181fff037424 */ /* 0x000fe200078e00ff */
[----:B------:R-:W-:-:S02]  /*15770*/  MOV R2, 0x15790 ;  /* 0x0001579000027802 */ /* 0x000fc40000000f00 */
[----:B--234-:R-:W-:Y:S05]  /*15780*/  CALL.REL.NOINC `($__internal_43_$__cuda_sm70_shflsync_idx_p) ;  /* 0x000002b000007944 */ /* 0x01cfea0003c00000 */
        /* <DEDUP_REMOVED lines=8> */
.L_x_2170:
[----:B-1----:R1:W5:Y:S01]  /*15810*/  LDL R2, [R1+0x10] ;  /* 0x0000100001027983 */ /* 0x0023620000100800 */
[----:B------:R-:W-:Y:S02]  /*15820*/  MOV R5, 0x2 ;  /* 0x0000000200057802 */ /* 0x000fe40000000f00 */
[----:B------:R-:W-:Y:S02]  /*15830*/  MOV R3, 0x15850 ;  /* 0x0001585000037802 */ /* 0x000fe40000000f00 */
[----:B-1---5:R-:W-:Y:S05]  /*15840*/  CALL.REL.NOINC `($__internal_42_$__cuda_sm70_shflsync_bfly_p) ;  /* 0x000001a000007944 */ /* 0x022fea0003c00000 */
[----:B------:R-:W-:Y:S01]  /*15850*/  MOV R0, R5 ;  /* 0x0000000500007202 */ /* 0x000fe20000000f00 */
[----:B------:R-:W-:Y:S05]  /*15860*/  BRA `(.L_x_2190) ;  /* 0xffffd1b000007947 */ /* 0x000fea000383ffff */
.L_x_2171:
[----:B------:R-:W-:Y:S01]  /*15870*/  IMAD.MOV.U32 R2, RZ, RZ, R0 ;  /* 0x000000ffff027224 */ /* 0x000fe200078e0000 */
[----:B------:R-:W-:Y:S02]  /*15880*/  MOV R5, 0x1 ;  /* 0x0000000100057802 */ /* 0x000fe40000000f00 */
[----:B------:R-:W-:Y:S02]  /*15890*/  MOV R3, 0x158b0 ;  /* 0x000158b000037802 */ /* 0x000fe40000000f00 */
[----:B-----5:R-:W-:Y:S05]  /*158a0*/  CALL.REL.NOINC `($__internal_42_$__cuda_sm70_shflsync_bfly_p) ;  /* 0x0000014000007944 */ /* 0x020fea0003c00000 */
[----:B------:R1:W5:Y:S01]  /*158b0*/  LDL R2, [R1+0x14] ;  /* 0x0000140001027983 */ /* 0x0003620000100800 */
[----:B------:R-:W-:Y:S01]  /*158c0*/  FADD.FTZ R0, R0, R5 ;  /* 0x0000000500007221 */ /* 0x000fe20000010000 */
[----:B------:R-:W-:-:S02]  /*158d0*/  MOV R5, 0x2 ;  /* 0x0000000200057802 */ /* 0x000fc40000000f00 */
[----:B------:R-:W-:Y:S02]  /*158e0*/  MOV R3, 0x15900 ;  /* 0x0001590000037802 */ /* 0x000fe40000000f00 */
[----:B-1---5:R-:W-:Y:S05]  /*158f0*/  CALL.REL.NOINC `($__internal_42_$__cuda_sm70_shflsync_bfly_p) ;  /* 0x000000f000007944 */ /* 0x022fea0003c00000 */
[----:B------:R-:W2:Y:S01]  /*15900*/  LDL.LU R2, [R1+0x14] ;  /* 0x0000140001027983 */ /* 0x000ea20000300800 */
[----:B------:R-:W-:Y:S01]  /*15910*/  MOV R3, 0x15960 ;  /* 0x0001596000037802 */ /* 0x000fe20000000f00 */
[----:B--2---:R-:W-:Y:S01]  /*15920*/  FADD.FTZ R4, R2, R5 ;  /* 0x0000000502047221 */ /* 0x004fe20000010000 */
[----:B------:R-:W-:-:S04]  /*15930*/  MOV R5, 0x1 ;  /* 0x0000000100057802 */ /* 0x000fc80000000f00 */
[----:B------:R-:W-:Y:S02]  /*15940*/  MOV R2, R4 ;  /* 0x0000000400027202 */ /* 0x000fe40000000f00 */
[----:B------:R-:W-:Y:S05]  /*15950*/  CALL.REL.NOINC `($__internal_42_$__cuda_sm70_shflsync_bfly_p) ;  /* 0x0000009000007944 */ /* 0x000fea0003c00000 */
[----:B------:R-:W-:Y:S01]  /*15960*/  MOV R3, R5 ;  /* 0x0000000500037202 */ /* 0x000fe20000000f00 */
[----:B------:R-:W-:Y:S05]  /*15970*/  BRA `(.L_x_2191) ;  /* 0xffffd13000007947 */ /* 0x000fea000383ffff */
.L_x_2181:
[----:B-1----:R-:W-:Y:S01]  /*15980*/  IMAD.MOV.U32 R12, RZ, RZ, R69 ;  /* 0x000000ffff0c7224 */ /* 0x002fe200078e0045 */
[----:B---3--:R-:W-:Y:S01]  /*15990*/  MOV R9, RZ ;  /* 0x000000ff00097202 */ /* 0x008fe20000000f00 */
[----:B------:R-:W-:Y:S01]  /*159a0*/  IMAD.MOV.U32 R3, RZ, RZ, 0x1f ;  /* 0x0000001fff037424 */ /* 0x000fe200078e00ff */
[----:B----4-:R-:W-:Y:S02]  /*159b0*/  MOV R2, 0x159d0 ;  /* 0x000159d000027802 */ /* 0x010fe40000000f00 */
[----:B--2--5:R-:W-:Y:S05]  /*159c0*/  CALL.REL.NOINC `($__internal_43_$__cuda_sm70_shflsync_idx_p) ;  /* 0x0000007000007944 */ /* 0x024fea0003c00000 */
[----:B------:R-:W-:Y:S01]  /*159d0*/  MOV R0, R9 ;  /* 0x0000000900007202 */ /* 0x000fe20000000f00 */
[----:B------:R-:W-:Y:S05]  /*159e0*/  BRA `(.L_x_2192) ;  /* 0xfffffa0000007947 */ /* 0x000fea000383ffff */
        .weak           $__internal_42_$__cuda_sm70_shflsync_bfly_p
        .type           $__internal_42_$__cuda_sm70_shflsync_bfly_p,@function
        .size           $__internal_42_$__cuda_sm70_shflsync_bfly_p,($__internal_43_$__cuda_sm70_shflsync_idx_p - $__internal_42_$__cuda_sm70_shflsync_bfly_p)
$__internal_42_$__cuda_sm70_shflsync_bfly_p:
[----:B------:R-:W-:Y:S04]  /*159f0*/  WARPSYNC R6 ;  /* 0x0000000600007348 */ /* 0x000fe80003800000 */
[----:B------:R1:W2:Y:S02]  /*15a00*/  SHFL.BFLY PT, R5, R2, R5, R7 ;  /* 0x0c00000502057389 */ /* 0x0002a400000e0007 */
[----:B-1----:R-:W-:-:S02]  /*15a10*/  MOV R2, R3 ;  /* 0x0000000300027202 */ /* 0x002fc40000000f00 */
[----:B------:R-:W-:-:S04]  /*15a20*/  MOV R3, 0x0 ;  /* 0x0000000000037802 */ /* 0x000fc80000000f00 */
[----:B--2---:R-:W-:Y:S05]  /*15a30*/  RET.REL.NODEC R2 `(_ZN7cutlass13device_kernelIN5flash19enable_sm80_to_sm89INS1_16FlashAttnFwdSm80INS1_25CollectiveMainloopFwdSm80ILi8ELi1ELb0EN4cute5tupleIJNS5_1CILi128EEENS7_ILi96EEENS7_ILi256EEEEEELi256ENS_10bfloat16_tEfNS_4arch4Sm80ELb1ELb0ELb1ELb0ELb0ELb0ELb1ELb1EEENS1_21CollectiveEpilogueFwdINS6_IJS8_SA_S9_EEENS6_IJNS7_ILi1EEESI_SI_EEESC_SE_Li256ELb0ELb1ELb1ELb0EEENS1_30DynamicPersistentTileSchedulerILi256ELi256ELb1ELb1ELb0EEEEEEEEEvNT_6ParamsE) ;  /* 0xfffea5c002007950 */ /* 0x004fea0003c3ffff */
        .weak           $__internal_43_$__cuda_sm70_shflsync_idx_p
        .type           $__internal_43_$__cuda_sm70_shflsync_idx_p,@function
        .size           $__internal_43_$__cuda_sm70_shflsync_idx_p,(.L_x_5226 - $__internal_43_$__cuda_sm70_shflsync_idx_p)
$__internal_43_$__cuda_sm70_shflsync_idx_p:
[----:B------:R-:W-:-:S04]  /*15a40*/  MOV R13, 0xffffffff ;  /* 0xffffffff000d7802 */ /* 0x000fc80000000f00 */
[----:B------:R-:W-:Y:S04]  /*15a50*/  WARPSYNC R13 ;  /* 0x0000000d00007348 */ /* 0x000fe80003800000 */
[----:B------:R1:W2:Y:S02]  /*15a60*/  SHFL.IDX PT, R9, R12, R9, R3 ;  /* 0x000000090c097389 */ /* 0x0002a400000e0003 */
[----:B-1----:R-:W-:-:S04]  /*15a70*/  MOV R3, 0x0 ;  /* 0x0000000000037802 */ /* 0x002fc80000000f00 */
[----:B--2---:R-:W-:Y:S05]  /*15a80*/  RET.REL.NODEC R2 `(_ZN7cutlass13device_kernelIN5flash19enable_sm80_to_sm89INS1_16FlashAttnFwdSm80INS1_25CollectiveMainloopFwdSm80ILi8ELi1ELb0EN4cute5tupleIJNS5_1CILi128EEENS7_ILi96EEENS7_ILi256EEEEEELi256ENS_10bfloat16_tEfNS_4arch4Sm80ELb1ELb0ELb1ELb0ELb0ELb0ELb1ELb1EEENS1_21CollectiveEpilogueFwdINS6_IJS8_SA_S9_EEENS6_IJNS7_ILi1EEESI_SI_EEESC_SE_Li256ELb0ELb1ELb1ELb0EEENS1_30DynamicPersistentTileSchedulerILi256ELi256ELb1ELb1ELb0EEEEEEEEEvNT_6ParamsE) ;  /* 0xfffea57002007950 */ /* 0x004fea0003c3ffff */
.L_x_2193:
        /* <DEDUP_REMOVED lines=15> */
.L_x_5226:


//--------------------- .text._ZN7cutlass13device_kernelIN5flash19enable_sm80_to_sm89INS1_16FlashAttnFwdSm80INS1_25CollectiveMainloopFwdSm80ILi8ELi1ELb0EN4cute5tupleIJNS5_1CILi128EEENS7_ILi64EEENS7_ILi256EEEEEELi256ENS_10bfloat16_tEfNS_4arch4Sm80ELb1ELb0ELb1ELb1ELb0ELb0ELb1ELb1EEENS1_21CollectiveEpilogueFwdINS6_IJS8_SA_S9_EEENS6_IJNS7_ILi1EEESI_SI_EEESC_SE_Li256ELb1ELb1ELb1ELb0EEENS1_36VarlenDynamicPersistentTileSchedulerILi128ELi64ELi256ELi256ELb1ELb1ELb0ELb1ELb1ELb1EEEEEEEEEvNT_6ParamsE --------------------------
	.section	.text._ZN7cutlass13device_kernelIN5flash19enable_sm80_to_sm89INS1_16FlashAttnFwdSm80INS1_25CollectiveMainloopFwdSm80ILi8ELi1ELb0EN4cute5tupleIJNS5_1CILi128EEENS7_ILi64EEENS7_ILi256EEEEEELi256ENS_10bfloat16_tEfNS_4arch4Sm80ELb1ELb0ELb1ELb1ELb0ELb0ELb1ELb1EEENS1_21CollectiveEpilogueFwdINS6_IJS8_SA_S9_EEENS6_IJNS7_ILi1EEESI_SI_EEESC_SE_Li256ELb1ELb1ELb1ELb0EEENS1_36VarlenDynamicPersistentTileSchedulerILi128ELi64ELi256ELi256ELb1ELb1ELb0ELb1ELb1ELb1EEEEEEEEEvNT_6ParamsE,"ax",@progbits
	.sectioninfo	@"SHI_REGISTERS=255"
	.align	128
.text._ZN7cutlass13device_kernelIN5flash19enable_sm80_to_sm89INS1_16FlashAttnFwdSm80INS1_25CollectiveMainloopFwdSm80ILi8ELi1ELb0EN4cute5tupleIJNS5_1CILi128EEENS7_ILi64EEENS7_ILi256EEEEEELi256ENS_10bfloat16_tEfNS_4arch4Sm80ELb1ELb0ELb1ELb1ELb0ELb0ELb1ELb1EEENS1_21CollectiveEpilogueFwdINS6_IJS8_SA_S9_EEENS6_IJNS7_ILi1EEESI_SI_EEESC_SE_Li256ELb1ELb1ELb1ELb0EEENS1_36VarlenDynamicPersistentTileSchedulerILi128ELi64ELi256ELi256ELb1ELb1ELb0ELb1ELb1ELb1EEEEEEEEEvNT_6ParamsE:
        .type           _ZN7cutlass13device_kernelIN5flash19enable_sm80_to_sm89INS1_16FlashAttnFwdSm80INS1_25CollectiveMainloopFwdSm80ILi8ELi1ELb0EN4cute5tupleIJNS5_1CILi128EEENS7_ILi64EEENS7_ILi256EEEEEELi256ENS_10bfloat16_tEfNS_4arch4Sm80ELb1ELb0ELb1ELb1ELb0ELb0ELb1ELb1EEENS1_21CollectiveEpilogueFwdINS6_IJS8_SA_S9_EEENS6_IJNS7_ILi1EEESI_SI_EEESC_SE_Li256ELb1ELb1ELb1ELb0EEENS1_36VarlenDynamicPersistentTileSchedulerILi128ELi64ELi256ELi256ELb1ELb1ELb0ELb1ELb1ELb1EEEEEEEEEvNT_6ParamsE,@function
        .size           _ZN7cutlass13device_kernelIN5flash19enable_sm80_to_sm89INS1_16FlashAttnFwdSm80INS1_25CollectiveMainloopFwdSm80ILi8ELi1ELb0EN4cute5tupleIJNS5_1CILi128EEENS7_ILi64EEENS7_ILi256EEEEEELi256ENS_10bfloat16_tEfNS_4arch4Sm80ELb1ELb0ELb1ELb1ELb0ELb0ELb1ELb1EEENS1_21CollectiveEpilogueFwdINS6_IJS8_SA_S9_EEENS6_IJNS7_ILi1EEESI_SI_EEESC_SE_Li256ELb1ELb1ELb1ELb0EEENS1_36VarlenDynamicPersistentTileSchedulerILi128ELi64ELi256ELi256ELb1ELb1ELb0ELb1ELb1ELb1EEEEEEEEEvNT_6ParamsE,(.L_x_5229 - _ZN7cutlass13device_kernelIN5flash19enable_sm80_to_sm89INS1_16FlashAttnFwdSm80INS1_25CollectiveMainloopFwdSm80ILi8ELi1ELb0EN4cute5tupleIJNS5_1CILi128EEENS7_ILi64EEENS7_ILi256EEEEEELi256ENS_10bfloat16_tEfNS_4arch4Sm80ELb1ELb0ELb1ELb1ELb0ELb0ELb1ELb1EEENS1_21CollectiveEpilogueFwdINS6_IJS8_SA_S9_EEENS6_IJNS7_ILi1EEESI_SI_EEESC_SE_Li256ELb1ELb1ELb1ELb0EEENS1_36VarlenDynamicPersistentTileSchedulerILi128ELi64ELi256ELi256ELb1ELb1ELb0ELb1ELb1ELb1EEEEEEEEEvNT_6ParamsE)
        .other          _ZN7cutlass13device_kernelIN5flash19enable_sm80_to_sm89INS1_16FlashAttnFwdSm80INS1_25CollectiveMainloopFwdSm80ILi8ELi1ELb0EN4cute5tupleIJNS5_1CILi128EEENS7_ILi64EEENS7_ILi256EEEEEELi256ENS_10bfloat16_tEfNS_4arch4Sm80ELb1ELb0ELb1ELb1ELb0ELb0ELb1ELb1EEENS1_21CollectiveEpilogueFwdINS6_IJS8_SA_S9_EEENS6_IJNS7_ILi1EEESI_SI_EEESC_SE_Li256ELb1ELb1ELb1ELb0EEENS1_36VarlenDynamicPersistentTileSchedulerILi128ELi64ELi256ELi256ELb1ELb1ELb0ELb1ELb1ELb1EEEEEEEEEvNT_6ParamsE,@"STO_CUDA_ENTRY STV_DEFAULT"
_ZN7cutlass13device_kernelIN5flash19enable_sm80_to_sm89INS1_16FlashAttnFwdSm80INS1_25CollectiveMainloopFwdSm80ILi8ELi1ELb0EN4cute5tupleIJNS5_1CILi128EEENS7_ILi64EEENS7_ILi256EEEEEELi256ENS_10bfloat16_tEfNS_4arch4Sm80ELb1ELb0ELb1ELb1ELb0ELb0ELb1ELb1EEENS1_21CollectiveEpilogueFwdINS6_IJS8_SA_S9_EEENS6_IJNS7_ILi1EEESI_SI_EEESC_SE_Li256ELb1ELb1ELb1ELb0EEENS1_36VarlenDynamicPersistentTileSchedulerILi128ELi64ELi256ELi256ELb1ELb1ELb0ELb1ELb1ELb1EEEEEEEEEvNT_6ParamsE:
        /* <DEDUP_REMOVED lines=54> */
.L_x_2199:
        /* <DEDUP_REMOVED lines=16> */
.L_x_2296:
        /* <DEDUP_REMOVED lines=16> */
.L_x_2297:
[----:B--2---:R-:W-:-:S05]  /*0560*/  IMAD R0, R0, c[0x0][0x538], RZ ;  /* 0x00014e0000007a24 */ /* 0x004fca00078e02ff */
[----:B------:R-:W-:-:S04]  /*0570*/  IADD3 R7, R0, R7, RZ ;  /* 0x0000000700077210 */ /* 0x000fc80007ffe0ff */
[----:B------:R-:W-:-:S13]  /*0580*/  ISETP.GT.AND P0, PT, R7, UR4, PT ;  /* 0x0000000407007c0c */ /* 0x000fda000bf04270 */
[----:B-1----:R-:W-:Y:S05]  /*0590*/  @!P0 BRA `(.L_x_2199) ;  /* 0xfffffdc000008947 */ /* 0x002fea000383ffff */
.L_x_2195:
[----:B------:R-:W-:-:S05]  /*05a0*/  IADD3 R11, -R0, R7, RZ ;  /* 0x00000007000b7210 */ /* 0x000fca0007ffe1ff */
[----:B------:R-:W-:-:S05]  /*05b0*/  IMAD R0, R4, c[0x0][0x538], R11 ;  /* 0x00014e0004007a24 */ /* 0x000fca00078e020b */
[----:B------:R-:W-:Y:S01]  /*05c0*/  ISETP.GT.AND P0, PT, R0, UR4, PT ;  /* 0x0000000400007c0c */ /* 0x000fe2000bf04270 */
[----:B------:R-:W-:-:S12]  /*05d0*/  BRA.DIV ~URZ, `(.L_x_2200) ;  /* 0x000140927f007947 */ /* 0x000fd8000b800000 */
[----:B------:R-:W-:-:S04]  /*05e0*/  VOTE.ANY R10, PT, !P0 ;  /* 0x00000000000a7806 */ /* 0x000fc800040e0100 */
.L_x_2298:
[----:B------:R-:W1:Y:S02]  /*05f0*/  POPC R7, R10 ;  /* 0x0000000a00077309 */ /* 0x000e640000000000 */
[----:B-1----:R-:W-:-:S05]  /*0600*/  IADD3 R0, R7, R6, RZ ;  /* 0x0000000607007210 */ /* 0x002fca0007ffe0ff */
[----:B------:R1:W-:Y:S01]  /*0610*/  STL [R1+0x2c], R0 ;  /* 0x00002c0001007387 */ /* 0x0003e20000100800 */
[----:B------:R-:W-:Y:S05]  /*0620*/  BRA.DIV ~URZ, `(.L_x_2201) ;  /* 0x000140927f007947 */ /* 0x000fea000b800000 */
[----:B------:R2:W3:Y:S01]  /*0630*/  SHFL.IDX PT, R12, R9, R7, 0x1f ;  /* 0x00001f07090c7589 */ /* 0x0004e200000e0000 */
[----:B------:R-:W-:-:S03]  /*0640*/  MOV R6, RZ ;  /* 0x000000ff00067202 */ /* 0x000fc60000000f00 */
[----:B------:R2:W4:Y:S04]  /*0650*/  SHFL.IDX PT, R9, R8, R7, 0x1f ;  /* 0x00001f0708097589 */ /* 0x00052800000e0000 */
.L_x_2299:
[----:B------:R-:W-:Y:S01]  /*0660*/  ISETP.NE.AND P0, PT, R10, RZ, PT ;  /* 0x000000ff0a00720c */ /* 0x000fe20003f05270 */
[----:B------:R-:W-:-:S12]  /*0670*/  BSSY B0, `(.L_x_2202) ;  /* 0x0000005000007945 */ /* 0x000fd80003800000 */
[----:B------:R-:W-:Y:S05]  /*0680*/  @!P0 BRA `(.L_x_2203) ;  /* 0x0000003000008947 */ /* 0x000fea0003800000 */
[----:B------:R-:W-:Y:S01]  /*0690*/  IADD3 R3, R7, -0x1, RZ ;  /* 0xffffffff07037810 */ /* 0x000fe20007ffe0ff */
[----:B------:R-:W-:Y:S05]  /*06a0*/  BRA.DIV ~URZ, `(.L_x_2204) ;  /* 0x000140f27f007947 */ /* 0x000fea000b800000 */
[----:B------:R1:W2:Y:S02]  /*06b0*/  SHFL.IDX PT, R6, R4, R3, 0x1f ;  /* 0x00001f0304067589 */ /* 0x0002a400000e0000 */
.L_x_2203:
[----:B------:R-:W-:Y:S05]  /*06c0*/  BSYNC B0 ;  /* 0x0000000000007941 */ /* 0x000fea0003800000 */
.L_x_2202:
        /* <DEDUP_REMOVED lines=69> */
.L_x_2206:
        /* <DEDUP_REMOVED lines=70> */
.L_x_2207:
[----:B------:R-:W-:Y:S05]  /*0f80*/  BSYNC B0 ;  /* 0x0000000000007941 */ /* 0x000fea0003800000 */
.L_x_2205:
[----:B------:R-:W-:-:S04]  /*0f90*/  LOP3.LUT R0, RZ, R0, RZ, 0x33, !PT ;  /* 0x00000000ff007212 */ /* 0x000fc800078e33ff */
[----:B------:R-:W-:-:S05]  /*0fa0*/  IADD3 R0, R0, R12, RZ ;  /* 0x0000000c00007210 */ /* 0x000fca0007ffe0ff */
[----:B------:R2:W-:Y:S01]  /*0fb0*/  STL [R1+0x24], R0 ;  /* 0x0000240001007387 */ /* 0x0005e20000100800 */
[----:B------:R-:W-:Y:S05]  /*0fc0*/  BRA `(.L_x_2208) ;  /* 0x0000006000007947 */ /* 0x000fea0003800000 */
.L_x_2196:
[----:B------:R-:W-:Y:S01]  /*0fd0*/  MOV R0, UR4 ;  /* 0x0000000400007c02 */ /* 0x000fe20008000f00 */
[----:B------:R-:W-:Y:S04]  /*0fe0*/  STL [R1+0x24], RZ ;  /* 0x000024ff01007387 */ /* 0x000fe80000100800 */
[----:B------:R-:W-:Y:S04]  /*0ff0*/  STL [R1+0x28], RZ ;  /* 0x000028ff01007387 */ /* 0x000fe80000100800 */
[----:B------:R1:W-:Y:S02]  /*1000*/  STL [R1+0x20], R0 ;  /* 0x0000200001007387 */ /* 0x0003e40000100800 */
[----:B-1----:R-:W-:-:S05]  /*1010*/  MOV R0, c[0x0][0x53c] ;  /* 0x00014f0000007a02 */ /* 0x002fca0000000f00 */
[----:B------:R1:W-:Y:S02]  /*1020*/  STL [R1+0x2c], R0 ;  /* 0x00002c0001007387 */ /* 0x0003e40000100800 */
.L_x_2208:
        /* <DEDUP_REMOVED lines=8> */
.L_x_2194:
[----:B-12---:R-:W2:Y:S02]  /*10b0*/  LDL R0, [R1+0x2c] ;  /* 0x00002c0001007983 */ /* 0x006ea40000100800 */
[----:B--2---:R-:W-:-:S13]  /*10c0*/  ISETP.GE.AND P0, PT, R0, c[0x0][0x53c], PT ;  /* 0x00014f0000007a0c */ /* 0x004fda0003f06270 */
[----:B------:R-:W-:Y:S05]  /*10d0*/  @P0 EXIT ;  /* 0x000000000000094d */ /* 0x000fea0003800000 */
[----:B------:R-:W1:Y:S02]  /*10e0*/  S2R R16, SR_TID.X ;  /* 0x0000000000107919 */ /* 0x000e640000002100 */
[----:B-1----:R-:W-:-:S04]  /*10f0*/  SHF.R.S32.HI R8, RZ, 0x1f, R16 ;  /* 0x0000001fff087819 */ /* 0x002fc80000011410 */
[CC--:B------:R-:W-:Y:S02]  /*1100*/  LEA.HI R2, R8.reuse, R16.reuse, RZ, 0x4 ;  /* 0x0000001008027211 */ /* 0x0c0fe400078f20ff */
[----:B---3--:R-:W-:Y:S02]  /*1110*/  LEA.HI R7, R8, R16, RZ, 0x3 ;  /* 0x0000001008077211 */ /* 0x008fe400078f18ff */
        /* <DEDUP_REMOVED lines=29> */
[----:B------:R-:W-:Y:S01]  /*12f0*/  LOP3.LUT R15, R3, R0, RZ, 0x3c, !PT ;  /* 0x00000000030f7212 */ /* 0x000fe200078e3cff */
[----:B------:R-:W-:Y:S01]  /*1300*/  IMAD.IADD R11, R2, 0x1, -R4 ;  /* 0x00000001020b7824 */ /* 0x000fe200078e0a04 */
[----:B------:R-:W-:Y:S02]  /*1310*/  LEA.HI R7, R8, R16, RZ, 0x6 ;  /* 0x0000001008077211 */ /* 0x000fe400078f30ff */
        /* <DEDUP_REMOVED lines=15> */
[----:B------:R-:W-:-:S02]  /*1410*/  LOP3.LUT R5, R2, 0x8, R5, 0xf8, !PT ;  /* 0x0000000802057812 */ /* 0x000fc400078ef805 */
[----:B------:R-:W-:Y:S01]  /*1420*/  SHF.R.U32.HI R2, RZ, 0x3, R2 ;  /* 0x00000003ff027819 */ /* 0x000fe20000011602 */
[----:B------:R-:W-:Y:S01]  /*1430*/  IMAD.IADD R3, R8, 0x1, -R0 ;  /* 0x0000000108037824 */ /* 0x000fe200078e0a00 */
[----:B------:R-:W-:Y:S02]  /*1440*/  LEA.HI R12, R12, R17, RZ, 0x2 ;  /* 0x000000110c0c7211 */ /* 0x000fe400078f10ff */
[----:B------:R-:W-:Y:S01]  /*1450*/  LOP3.LUT R6, R5, R2, RZ, 0x3c, !PT ;  /* 0x0000000205067212 */ /* 0x000fe200078e3cff */
[C---:B------:R-:W-:Y:S01]  /*1460*/  IMAD.SHL.U32 R2, R9.reuse, 0x40, RZ ;  /* 0x0000004009027824 */ /* 0x040fe200078e00ff */
[----:B------:R-:W-:Y:S02]  /*1470*/  SHF.R.S32.HI R0, RZ, 0x2, R12 ;  /* 0x00000002ff007819 */ /* 0x000fe4000001140c */
[----:B------:R-:W-:Y:S02]  /*1480*/  LOP3.LUT R4, R9, 0x1, RZ, 0xc0, !PT ;  /* 0x0000000109047812 */ /* 0x000fe400078ec0ff */
[----:B------:R-:W-:Y:S01]  /*1490*/  LOP3.LUT R2, R2, 0x1c0, RZ, 0xc0, !PT ;  /* 0x000001c002027812 */ /* 0x000fe200078ec0ff */
[----:B------:R-:W-:Y:S01]  /*14a0*/  IMAD R16, R3, 0x10, R0 ;  /* 0x0000001003107824 */ /* 0x000fe200078e0200 */
[----:B------:R-:W-:Y:S01]  /*14b0*/  ISETP.NE.U32.AND P0, PT, R4, 0x1, PT ;  /* 0x000000010400780c */ /* 0x000fe20003f05070 */
[----:B------:R-:W-:Y:S01]  /*14c0*/  IMAD.SHL.U32 R4, R8, 0x400, RZ ;  /* 0x0000040008047824 */ /* 0x000fe200078e00ff */
[----:B------:R-:W-:Y:S01]  /*14d0*/  LEA.HI R0, R7, R7, RZ, 0x1 ;  /* 0x0000000707007211 */ /* 0x000fe200078f08ff */
[----:B------:R-:W-:Y:S01]  /*14e0*/  IMAD.SHL.U32 R3, R13, 0x40, RZ ;  /* 0x000000400d037824 */ /* 0x000fe200078e00ff */
[----:B------:R-:W-:Y:S01]  /*14f0*/  LEA.HI R2, R2, R2, RZ, 0x1d ;  /* 0x0000000202027211 */ /* 0x000fe200078fe8ff */
[----:B------:R-:W-:Y:S01]  /*1500*/  IMAD R5, R7, 0x2, R4 ;  /* 0x0000000207057824 */ /* 0x000fe200078e0204 */
[----:B------:R-:W-:Y:S01]  /*1510*/  LOP3.LUT R0, R0, 0x1ffffffe, RZ, 0xc0, !PT ;  /* 0x1ffffffe00007812 */ /* 0x000fe200078ec0ff */
[----:B------:R-:W-:Y:S01]  /*1520*/  STL [R1+0xe4], R16 ;  /* 0x0000e41001007387 */ /* 0x000fe20000100800 */
[----:B------:R-:W-:Y:S01]  /*1530*/  LOP3.LUT R3, R3, 0xfffffe00, RZ, 0xc0, !PT ;  /* 0xfffffe0003037812 */ /* 0x000fe200078ec0ff */
[----:B------:R-:W-:Y:S01]  /*1540*/  IMAD.IADD R8, R5, 0x1, R2 ;  /* 0x0000000105087824 */ /* 0x000fe200078e0202 */
[----:B------:R-:W-:Y:S01]  /*1550*/  R2P PR, R9, 0x6 ;  /* 0x0000000609007804 */ /* 0x000fe20000000000 */
[----:B------:R-:W-:Y:S01]  /*1560*/  IMAD.IADD R9, R7, 0x1, -R0 ;  /* 0x0000000107097824 */ /* 0x000fe200078e0a00 */
[-C--:B------:R-:W-:Y:S01]  /*1570*/  IADD3 R4, R6, R3.reuse, R4 ;  /* 0x0000000306047210 */ /* 0x080fe20007ffe004 */
[----:B------:R-:W-:Y:S01]  /*1580*/  IMAD R0, R14, 0x200, R15 ;  /* 0x000002000e007824 */ /* 0x000fe200078e020f */
[----:B------:R-:W-:Y:S01]  /*1590*/  LOP3.LUT R5, R6, R3, RZ, 0xfc, !PT ;  /* 0x0000000306057212 */ /* 0x000fe200078efcff */
[----:B------:R-:W-:Y:S01]  /*15a0*/  IMAD R3, R10, 0x20, R20 ;  /* 0x000000200a037824 */ /* 0x000fe200078e0214 */
[----:B------:R-:W-:Y:S01]  /*15b0*/  IADD3 R14, R18, 0x40, RZ ;  /* 0x00000040120e7810 */ /* 0x000fe20007ffe0ff */
[----:B------:R-:W-:Y:S01]  /*15c0*/  IMAD R9, R9, 0x8, R16 ;  /* 0x0000000809097824 */ /* 0x000fe200078e0210 */
[----:B------:R-:W-:Y:S01]  /*15d0*/  SHF.R.S32.HI R19, RZ, 0x1f, R18 ;  /* 0x0000001fff137819 */ /* 0x000fe20000011412 */
[----:B------:R-:W-:Y:S01]  /*15e0*/  IMAD.MOV.U32 R13, RZ, RZ, 0x20 ;  /* 0x00000020ff0d7424 */ /* 0x000fe200078e00ff */
[----:B------:R1:W-:Y:S01]  /*15f0*/  STL [R1+0xb8], R3 ;  /* 0x0000b80301007387 */ /* 0x0003e20000100800 */
[----:B------:R-:W-:-:S02]  /*1600*/  LOP3.LUT P3, RZ, R10, 0x4, RZ, 0xc0, !PT ;  /* 0x000000040aff7812 */ /* 0x000fc4000786c0ff */
[----:B------:R-:W-:Y:S01]  /*1610*/  LOP3.LUT P4, RZ, R10, 0x2, RZ, 0xc0, !PT ;  /* 0x000000020aff7812 */ /* 0x000fe2000788c0ff */
[----:B------:R-:W-:Y:S01]  /*1620*/  STL.64 [R1+0x30], R18 ;  /* 0x0000301201007387 */ /* 0x000fe20000100a00 */
[C---:B------:R-:W-:Y:S02]  /*1630*/  IADD3 R7, R18.reuse, 0x80, RZ ;  /* 0x0000008012077810 */ /* 0x040fe40007ffe0ff */
[----:B------:R-:W-:Y:S01]  /*1640*/  SHF.R.S32.HI R10, RZ, 0x1f, R14 ;  /* 0x0000001fff0a7819 */ /* 0x000fe2000001140e */
[----:B------:R-:W-:Y:S01]  /*1650*/  STL [R1+0x3c], R14 ;  /* 0x00003c0e01007387 */ /* 0x000fe20000100800 */
[----:B------:R-:W-:Y:S02]  /*1660*/  IADD3 R6, R18, 0xc0, RZ ;  /* 0x000000c012067810 */ /* 0x000fe40007ffe0ff */
[C---:B------:R-:W-:Y:S01]  /*1670*/  LOP3.LUT P6, RZ, R11.reuse, 0x2, RZ, 0xc0, !PT ;  /* 0x000000020bff7812 */ /* 0x040fe200078cc0ff */
[----:B------:R2:W-:Y:S01]  /*1680*/  STL [R1+0x38], R7 ;  /* 0x0000380701007387 */ /* 0x0005e20000100800 */
[----:B------:R-:W-:Y:S01]  /*1690*/  LOP3.LUT P5, RZ, R11, 0x4, RZ, 0xc0, !PT ;  /* 0x000000040bff7812 */ /* 0x000fe200078ac0ff */
[----:B------:R-:W-:Y:S01]  /*16a0*/  IMAD.MOV.U32 R11, RZ, RZ, 0x40 ;  /* 0x00000040ff0b7424 */ /* 0x000fe200078e00ff */
[----:B------:R-:W-:Y:S01]  /*16b0*/  LEA R192, R0, 0x8100, 0x1 ;  /* 0x0000810000c07811 */ /* 0x000fe200078e08ff */
[----:B------:R3:W-:Y:S01]  /*16c0*/  STL [R1+0x60], R10 ;  /* 0x0000600a01007387 */ /* 0x0007e20000100800 */
[----:B------:R-:W-:-:S02]  /*16d0*/  LEA R199, R4, 0x10100, 0x1 ;  /* 0x0001010004c77811 */ /* 0x000fc400078e08ff */
[C---:B------:R-:W-:Y:S01]  /*16e0*/  SEL R2, R11.reuse, 0xffffffc0, !P3 ;  /* 0xffffffc00b027807 */ /* 0x040fe20005800000 */
[----:B------:R4:W-:Y:S01]  /*16f0*/  STL [R1+0x40], R6 ;  /* 0x0000400601007387 */ /* 0x0009e20000100800 */
[----:B------:R-:W-:Y:S02]  /*1700*/  SEL R0, R11, 0xffffffc0, !P5 ;  /* 0xffffffc00b007807 */ /* 0x000fe40006800000 */
[C---:B------:R-:W-:Y:S01]  /*1710*/  IADD3 R203, R192.reuse, 0x20, RZ ;  /* 0x00000020c0cb7810 */ /* 0x040fe20007ffe0ff */
[----:B------:R-:W-:Y:S01]  /*1720*/  IMAD.IADD R198, R192, 0x1, R2 ;  /* 0x00000001c0c67824 */ /* 0x000fe200078e0202 */
[----:B-1----:R-:W-:Y:S01]  /*1730*/  LOP3.LUT R3, R12, 0x7ffffffc, RZ, 0xc0, !PT ;  /* 0x7ffffffc0c037812 */ /* 0x002fe200078ec0ff */
[----:B------:R-:W-:Y:S01]  /*1740*/  IMAD.IADD R202, R199, 0x1, R0 ;  /* 0x00000001c7ca7824 */ /* 0x000fe200078e0200 */
[----:B------:R-:W-:Y:S02]  /*1750*/  @P4 IADD3 R203, R192, -0x20, RZ ;  /* 0xffffffe0c0cb4810 */ /* 0x000fe40007ffe0ff */
[----:B------:R-:W-:Y:S01]  /*1760*/  LEA R193, R5, 0x100, 0x1 ;  /* 0x0000010005c17811 */ /* 0x000fe200078e08ff */
[----:B------:R-:W-:Y:S01]  /*1770*/  IMAD.IADD R3, R17, 0x1, -R3 ;  /* 0x0000000111037824 */ /* 0x000fe200078e0a03 */
[C---:B------:R-:W-:Y:S01]  /*1780*/  IADD3 R218, R203.reuse, 0x800, RZ ;  /* 0x00000800cbda7810 */ /* 0x040fe20007ffe0ff */
[----:B------:R-:W-:Y:S01]  /*1790*/  IMAD.IADD R195, R2, 0x1, R203 ;  /* 0x0000000102c37824 */ /* 0x000fe200078e02cb */
[C---:B------:R-:W-:Y:S01]  /*17a0*/  IADD3 R217, R203.reuse, 0x1000, RZ ;  /* 0x00001000cbd97810 */ /* 0x040fe20007ffe0ff */
[----:B------:R-:W-:Y:S01]  /*17b0*/  IMAD.IADD R197, R0, 0x1, R193 ;  /* 0x0000000100c57824 */ /* 0x000fe200078e02c1 */
[----:B------:R-:W-:-:S02]  /*17c0*/  IADD3 R216, R203, 0x1800, RZ ;  /* 0x00001800cbd87810 */ /* 0x000fc40007ffe0ff */
[----:B--2---:R-:W-:Y:S02]  /*17d0*/  SHF.R.S32.HI R7, RZ, 0x1f, R7 ;  /* 0x0000001fff077819 */ /* 0x004fe40000011407 */
[----:B------:R-:W-:Y:S01]  /*17e0*/  IADD3 R215, R203, 0x2000, RZ ;  /* 0x00002000cbd77810 */ /* 0x000fe20007ffe0ff */
[----:B---3--:R-:W-:Y:S02]  /*17f0*/  IMAD.SHL.U32 R10, R3, 0x2, RZ ;  /* 0x00000002030a7824 */ /* 0x008fe400078e00ff */
[----:B------:R1:W-:Y:S01]  /*1800*/  STL [R1+0x5c], R7 ;  /* 0x00005c0701007387 */ /* 0x0003e20000100800 */
[----:B------:R-:W-:Y:S02]  /*1810*/  SEL R3, R13, 0xffffffe0, !P6 ;  /* 0xffffffe00d037807 */ /* 0x000fe40007000000 */
[----:B----4-:R-:W-:Y:S02]  /*1820*/  SHF.R.S32.HI R6, RZ, 0x1f, R6 ;  /* 0x0000001fff067819 */ /* 0x010fe40000011406 */
[C---:B------:R-:W-:Y:S01]  /*1830*/  IADD3 R12, R10.reuse, 0x8, RZ ;  /* 0x000000080a0c7810 */ /* 0x040fe20007ffe0ff */
[----:B------:R-:W-:Y:S01]  /*1840*/  IMAD.IADD R200, R199, 0x1, R3 ;  /* 0x00000001c7c87824 */ /* 0x000fe200078e0203 */
[C---:B------:R-:W-:Y:S01]  /*1850*/  IADD3 R18, R10.reuse, 0xb8, RZ ;  /* 0x000000b80a127810 */ /* 0x040fe20007ffe0ff */
[----:B------:R2:W-:Y:S01]  /*1860*/  STL [R1+0x58], R6 ;  /* 0x0000580601007387 */ /* 0x0005e20000100800 */
[C---:B------:R-:W-:Y:S01]  /*1870*/  IADD3 R17, R10.reuse, 0xc0, RZ ;  /* 0x000000c00a117810 */ /* 0x040fe20007ffe0ff */
[----:B------:R-:W-:Y:S01]  /*1880*/  IMAD.IADD R194, R3, 0x1, R193 ;  /* 0x0000000103c27824 */ /* 0x000fe200078e02c1 */
[C---:B------:R-:W-:Y:S01]  /*1890*/  IADD3 R16, R10.reuse, 0xc8, RZ ;  /* 0x000000c80a107810 */ /* 0x040fe20007ffe0ff */
[----:B------:R3:W-:Y:S01]  /*18a0*/  STL [R1+0x50], R9 ;  /* 0x0000500901007387 */ /* 0x0007e20000100800 */
[----:B------:R-:W-:Y:S01]  /*18b0*/  IADD3 R15, R10, 0xd0, RZ ;  /* 0x000000d00a0f7810 */ /* 0x000fe20007ffe0ff */
[----:B------:R-:W-:Y:S01]  /*18c0*/  IMAD.IADD R201, R200, 0x1, R0 ;  /* 0x00000001c8c97824 */ /* 0x000fe200078e0200 */
[----:B------:R-:W-:Y:S01]  /*18d0*/  IADD3 R14, R10, 0xd8, RZ ;  /* 0x000000d80a0e7810 */ /* 0x000fe20007ffe0ff */
[----:B------:R-:W-:Y:S01]  /*18e0*/  STL [R1+0x10], R10 ;  /* 0x0000100a01007387 */ /* 0x000fe20000100800 */
[C---:B------:R-:W-:Y:S01]  /*18f0*/  IADD3 R214, R203.reuse, 0x2800, RZ ;  /* 0x00002800cbd67810 */ /* 0x040fe20007ffe0ff */
[----:B------:R-:W-:Y:S01]  /*1900*/  IMAD.IADD R196, R0, 0x1, R194 ;  /* 0x0000000100c47824 */ /* 0x000fe200078e02c2 */
[C---:B------:R-:W-:Y:S01]  /*1910*/  IADD3 R213, R203.reuse, 0x3000, RZ ;  /* 0x00003000cbd57810 */ /* 0x040fe20007ffe0ff */
[----:B------:R4:W-:Y:S01]  /*1920*/  STL [R1+0x8c], R12 ;  /* 0x00008c0c01007387 */ /* 0x0009e20000100800 */
[----:B------:R-:W-:-:S02]  /*1930*/  IADD3 R212, R203, 0x3800, RZ ;  /* 0x00003800cbd47810 */ /* 0x000fc40007ffe0ff */
[----:B------:R-:W-:Y:S02]  /*1940*/  IADD3 R211, R203, 0x4000, RZ ;  /* 0x00004000cbd37810 */ /* 0x000fe40007ffe0ff */
[----:B-1----:R-:W-:Y:S02]  /*1950*/  SEL R7, R13, 0xffffffe0, !P1 ;  /* 0xffffffe00d077807 */ /* 0x002fe40004800000 */
[----:B------:R-:W-:Y:S02]  /*1960*/  IADD3 R13, R10, 0xe0, RZ ;  /* 0x000000e00a0d7810 */ /* 0x000fe40007ffe0ff */
[C---:B------:R-:W-:Y:S02]  /*1970*/  IADD3 R210, R203.reuse, 0x4800, RZ ;  /* 0x00004800cbd27810 */ /* 0x040fe40007ffe0ff */
[----:B------:R-:W-:Y:S02]  /*1980*/  IADD3 R209, R203, 0x5000, RZ ;  /* 0x00005000cbd17810 */ /* 0x000fe40007ffe0ff */
[----:B--2---:R-:W-:-:S02]  /*1990*/  SEL R6, R11, 0xffffffc0, !P2 ;  /* 0xffffffc00b067807 */ /* 0x004fc40005000000 */
[C---:B------:R-:W-:Y:S02]  /*19a0*/  IADD3 R11, R10.reuse, 0x10, RZ ;  /* 0x000000100a0b7810 */ /* 0x040fe40007ffe0ff */
[C---:B---3--:R-:W-:Y:S02]  /*19b0*/  IADD3 R9, R10.reuse, 0xb0, RZ ;  /* 0x000000b00a097810 */ /* 0x048fe40007ffe0ff */
[C---:B------:R-:W-:Y:S01]  /*19c0*/  IADD3 R208, R203.reuse, 0x5800, RZ ;  /* 0x00005800cbd07810 */ /* 0x040fe20007ffe0ff */
[----:B------:R1:W-:Y:S01]  /*19d0*/  STL [R1+0x88], R11 ;  /* 0x0000880b01007387 */ /* 0x0003e20000100800 */
[C---:B------:R-:W-:Y:S02]  /*19e0*/  IADD3 R207, R203.reuse, 0x6000, RZ ;  /* 0x00006000cbcf7810 */ /* 0x040fe40007ffe0ff */
[----:B------:R-:W-:Y:S01]  /*19f0*/  IADD3 R206, R203, 0x6800, RZ ;  /* 0x00006800cbce7810 */ /* 0x000fe20007ffe0ff */
[----:B------:R2:W-:Y:S01]  /*1a00*/  STL [R1+0x84], R9 ;  /* 0x0000840901007387 */ /* 0x0005e20000100800 */
[----:B----4-:R-:W-:-:S02]  /*1a10*/  IADD3 R12, R10, 0xe8, RZ ;  /* 0x000000e80a0c7810 */ /* 0x010fc40007ffe0ff */
[C---:B------:R-:W-:Y:S01]  /*1a20*/  IADD3 R205, R203.reuse, 0x7000, RZ ;  /* 0x00007000cbcd7810 */ /* 0x040fe20007ffe0ff */
[----:B------:R3:W-:Y:S01]  /*1a30*/  STL [R1+0xb4], R18 ;  /* 0x0000b41201007387 */ /* 0x0007e20000100800 */
[----:B------:R-:W-:-:S03]  /*1a40*/  IADD3 R204, R203, 0x7800, RZ ;  /* 0x00007800cbcc7810 */ /* 0x000fc60007ffe0ff */
[----:B------:R-:W-:Y:S04]  /*1a50*/  STL [R1+0xb0], R17 ;  /* 0x0000b01101007387 */ /* 0x000fe80000100800 */
[----:B------:R4:W-:Y:S04]  /*1a60*/  STL [R1+0xac], R16 ;  /* 0x0000ac1001007387 */ /* 0x0009e80000100800 */
[----:B------:R5:W-:Y:S04]  /*1a70*/  STL [R1+0xa8], R15 ;  /* 0x0000a80f01007387 */ /* 0x000be80000100800 */
[----:B------:R-:W-:Y:S01]  /*1a80*/  STL [R1+0xa4], R14 ;  /* 0x0000a40e01007387 */ /* 0x000fe20000100800 */
[----:B-1----:R-:W-:-:S03]  /*1a90*/  IADD3 R11, R10, 0xf0, RZ ;  /* 0x000000f00a0b7810 */ /* 0x002fc60007ffe0ff */
[----:B------:R1:W-:Y:S01]  /*1aa0*/  STL [R1+0xa0], R13 ;  /* 0x0000a00d01007387 */ /* 0x0003e20000100800 */
[----:B--2---:R-:W-:Y:S02]  /*1ab0*/  IADD3 R9, R10, 0xf8, RZ ;  /* 0x000000f80a097810 */ /* 0x004fe40007ffe0ff */
[----:B------:R-:W-:Y:S01]  /*1ac0*/  LEA R10, R8, 0x80, 0x1 ;  /* 0x00000080080a7811 */ /* 0x000fe200078e08ff */
[----:B------:R2:W-:Y:S01]  /*1ad0*/  STL [R1+0x9c], R12 ;  /* 0x00009c0c01007387 */ /* 0x0005e20000100800 */
[----:B---3--:R-:W-:Y:S02]  /*1ae0*/  SHF.R.S32.HI R18, RZ, 0x1f, R18 ;  /* 0x0000001fff127819 */ /* 0x008fe40000011412 */
[----:B------:R-:W-:Y:S01]  /*1af0*/  SHF.R.S32.HI R8, RZ, 0x1f, R17 ;  /* 0x0000001fff087819 */ /* 0x000fe20000011411 */
[----:B------:R-:W-:Y:S04]  /*1b00*/  STL [R1+0x98], R11 ;  /* 0x0000980b01007387 */ /* 0x000fe80000100800 */
[----:B------:R3:W-:Y:S01]  /*1b10*/  STL [R1+0x94], R9 ;  /* 0x0000940901007387 */ /* 0x0007e20000100800 */
[----:B----4-:R-:W-:-:S03]  /*1b20*/  SHF.R.S32.HI R16, RZ, 0x1f, R16 ;  /* 0x0000001fff107819 */ /* 0x010fc60000011410 */
[----:B------:R-:W-:Y:S01]  /*1b30*/  STL [R1+0x64], R10 ;  /* 0x0000640a01007387 */ /* 0x000fe20000100800 */
[----:B-----5:R-:W-:-:S03]  /*1b40*/  SHF.R.S32.HI R15, RZ, 0x1f, R15 ;  /* 0x0000001fff0f7819 */ /* 0x020fc6000001140f */
[----:B------:R-:W-:Y:S04]  /*1b50*/  STL [R1+0xdc], R18 ;  /* 0x0000dc1201007387 */ /* 0x000fe80000100800 */
[----:B------:R4:W-:Y:S01]  /*1b60*/  STL [R1+0xd8], R8 ;  /* 0x0000d80801007387 */ /* 0x0009e20000100800 */
[----:B-1----:R-:W-:-:S03]  /*1b70*/  SHF.R.S32.HI R13, RZ, 0x1f, R13 ;  /* 0x0000001fff0d7819 */ /* 0x002fc6000001140d */
[----:B------:R-:W-:Y:S01]  /*1b80*/  STL [R1+0xd4], R16 ;  /* 0x0000d41001007387 */ /* 0x000fe20000100800 */
[----:B--2---:R-:W-:-:S03]  /*1b90*/  SHF.R.S32.HI R12, RZ, 0x1f, R12 ;  /* 0x0000001fff0c7819 */ /* 0x004fc6000001140c */
[----:B------:R-:W-:Y:S01]  /*1ba0*/  STL [R1+0xd0], R15 ;  /* 0x0000d00f01007387 */ /* 0x000fe20000100800 */
[----:B---3--:R-:W-:Y:S02]  /*1bb0*/  SHF.R.S32.HI R9, RZ, 0x1f, R9 ;  /* 0x0000001fff097819 */ /* 0x008fe40000011409 */
[----:B----4-:R-:W-:-:S05]  /*1bc0*/  SHF.R.S32.HI R8, RZ, 0x1f, R14 ;  /* 0x0000001fff087819 */ /* 0x010fca000001140e */
        /* <DEDUP_REMOVED lines=21> */
.L_x_2295:
        /* <DEDUP_REMOVED lines=20> */
[----:B------:R-:W-:-:S05]  /*1e60*/  @P0 LEA.HI.X R3, R115, c[0x0][0x374], R114, 0x2, P1 ;  /* 0x0000dd0073030a11 */ /* 0x000fca00008f1472 */
[----:B------:R2:W5:Y:S01]  /*1e70*/  @P0 LDG.E R10, [R2.64] ;  /* 0x00000006020a0981 */ /* 0x000562000c1e1900 */
[C---:B------:R-:W-:Y:S02]  /*1e80*/  @P4 LEA R8, P0, R115.reuse, c[0x0][0x360], 0x2 ;  /* 0x0000d80073084a11 */ /* 0x040fe400078010ff */
[C-C-:B------:R-:W-:Y:S02]  /*1e90*/  LEA.HI.X R5, R115.reuse, c[0x0][0x34c], R114.reuse, 0x2, P3 ;  /* 0x0000d30073057a11 */ /* 0x140fe400018f1472 */
[----:B------:R-:W-:-:S03]  /*1ea0*/  @P4 LEA.HI.X R9, R115, c[0x0][0x364], R114, 0x2, P0 ;  /* 0x0000d90073094a11 */ /* 0x000fc600000f1472 */
[----:B------:R1:W5:Y:S04]  /*1eb0*/  @P2 LDG.E R6, [R4.64] ;  /* 0x0000000604062981 */ /* 0x000368000c1e1900 */
[----:B------:R-:W4:Y:S01]  /*1ec0*/  @P4 LDG.E R0, [R8.64] ;  /* 0x0000000608004981 */ /* 0x000f22000c1e1900 */
[----:B--2---:R-:W-:-:S04]  /*1ed0*/  LEA R2, P1, R115, c[0x0][0x350], 0x2 ;  /* 0x0000d40073027a11 */ /* 0x004fc800078210ff */
[----:B------:R-:W-:-:S05]  /*1ee0*/  LEA.HI.X R3, R115, c[0x0][0x354], R114, 0x2, P1 ;  /* 0x0000d50073037a11 */ /* 0x000fca00008f1472 */
[----:B------:R1:W5:Y:S01]  /*1ef0*/  @P6 LDG.E R11, [R2.64] ;  /* 0x00000006020b6981 */ /* 0x000362000c1e1900 */
[----:B---3--:R-:W-:-:S05]  /*1f00*/  LOP3.LUT R107, R12, 0xffff, RZ, 0xc0, !PT ;  /* 0x0000ffff0c6b7812 */ /* 0x008fca00078ec0ff */
[----:B------:R1:W-:Y:S01]  /*1f10*/  STL [R1+0x4c], R107 ;  /* 0x00004c6b01007387 */ /* 0x0003e20000100800 */
[----:B------:R-:W-:Y:S03]  /*1f20*/  YIELD ;  /* 0x0000000000007946 */ /* 0x000fe60003800000 */
[----:B----4-:R1:W-:Y:S01]  /*1f30*/  @P4 STL [R1+0x1c], R0 ;  /* 0x00001c0001004387 */ /* 0x0103e20000100800 */
        /* <DEDUP_REMOVED lines=8> */
.L_x_2209:
[----:B------:R-:W-:-:S04]  /*1fc0*/  ISETP.NE.U32.AND P0, PT, RZ, c[0x0][0x368], PT ;  /* 0x0000da00ff007a0c */ /* 0x000fc80003f05070 */
[----:B------:R-:W-:-:S13]  /*1fd0*/  ISETP.NE.AND.EX P0, PT, RZ, c[0x0][0x36c], PT, P0 ;  /* 0x0000db00ff007a0c */ /* 0x000fda0003f05300 */
[----:B------:R-:W-:Y:S05]  /*1fe0*/  @!P0 BRA `(.L_x_2210) ;  /* 0x0000004000008947 */ /* 0x000fea0003800000 */
[----:B-1----:R-:W-:-:S04]  /*1ff0*/  LEA R2, P0, R115, c[0x0][0x368], 0x2 ;  /* 0x0000da0073027a11 */ /* 0x002fc800078010ff */
[----:B------:R-:W-:-:S05]  /*2000*/  LEA.HI.X R3, R115, c[0x0][0x36c], R114, 0x2, P0 ;  /* 0x0000db0073037a11 */ /* 0x000fca00000f1472 */
[----:B------:R1:W5:Y:S01]  /*2010*/  LDG.E R0, [R2.64] ;  /* 0x0000000602007981 */ /* 0x000362000c1e1900 */
[----:B------:R-:W-:Y:S05]  /*2020*/  BRA `(.L_x_2211) ;  /* 0x0000005000007947 */ /* 0x000fea0003800000 */
.L_x_2210:
[----:B-1----:R-:W-:Y:S01]  /*2030*/  MOV R0, c[0x0][0x1d0] ;  /* 0x0000740000007a02 */ /* 0x002fe20000000f00 */
[----:B------:R-:W-:Y:S05]  /*2040*/  @!P6 BRA `(.L_x_2211) ;  /* 0x000000300000e947 */ /* 0x000fea0003800000 */
[----:B------:R-:W2:Y:S04]  /*2050*/  LDG.E R4, [R2.64] ;  /* 0x0000000602047981 */ /* 0x000ea8000c1e1900 */
[----:B------:R-:W2:Y:S02]  /*2060*/  LDG.E R0, [R2.64+0x4] ;  /* 0x0000040602007981 */ /* 0x000ea4000c1e1900 */
[----:B--2---:R-:W-:Y:S02]  /*2070*/  IADD3 R0, -R4, R0, RZ ;  /* 0x0000000004007210 */ /* 0x004fe40007ffe1ff */
.L_x_2211:
[----:B-1----:R-:W2:Y:S04]  /*2080*/  LDL R2, [R1+0x1c] ;  /* 0x00001c0001027983 */ /* 0x002ea80000100800 */
[----:B------:R-:W3:Y:S01]  /*2090*/  LDL.LU R4, [R1+0x24] ;  /* 0x0000240001047983 */ /* 0x000ee20000300800 */
[----:B-----5:R-:W-:Y:S01]  /*20a0*/  IMAD.IADD R5, R0, 0x1, -R10 ;  /* 0x0000000100057824 */ /* 0x020fe200078e0a0a */
[----:B------:R-:W-:Y:S01]  /*20b0*/  BSSY B0, `(.L_x_2212) ;  /* 0x000003f000007945 */ /* 0x000fe20003800000 */
[----:B--2---:R-:W-:-:S02]  /*20c0*/  IMAD.MOV.U32 R3, RZ, RZ, R2 ;  /* 0x000000ffff037224 */ /* 0x004fc400078e0002 */
[----:B------:R-:W-:Y:S02]  /*20d0*/  IMAD.MOV.U32 R2, RZ, RZ, c[0x0][0x2c4] ;  /* 0x0000b100ff027624 */ /* 0x000fe400078e00ff */
[----:B---3--:R-:W-:Y:S01]  /*20e0*/  IMAD.SHL.U32 R103, R4, 0x80, RZ ;  /* 0x0000008004677824 */ /* 0x008fe200078e00ff */
[----:B------:R-:W-:Y:S02]  /*20f0*/  IADD3 R3, R5, 0x40, -R3 ;  /* 0x0000004005037810 */ /* 0x000fe40007ffe803 */
[----:B------:R-:W-:Y:S02]  /*2100*/  ISETP.NE.AND P1, PT, R2, 0x1, PT ;  /* 0x000000010200780c */ /* 0x000fe40003f25270 */
[----:B------:R-:W-:Y:S01]  /*2110*/  IADD3 R2, R103, 0x7f, RZ ;  /* 0x0000007f67027810 */ /* 0x000fe20007ffe0ff */
[----:B------:R-:W-:Y:S04]  /*2120*/  STL [R1+0x24], R103 ;  /* 0x0000246701007387 */ /* 0x000fe80000100800 */
[----:B------:R-:W-:Y:S01]  /*2130*/  IMAD.MOV.U32 R0, RZ, RZ, R2 ;  /* 0x000000ffff007224 */ /* 0x000fe200078e0002 */
[----:B------:R1:W-:Y:S05]  /*2140*/  STL [R1+0x18], R5 ;  /* 0x0000180501007387 */ /* 0x0003ea0000100800 */
[----:B------:R-:W-:Y:S01]  /*2150*/  @P1 IMAD.HI.U32 R4, R2, c[0x0][0x2c8], RZ ;  /* 0x0000b20002041a27 */ /* 0x000fe200078e00ff */
[----:B------:R-:W-:-:S04]  /*2160*/  IADD3 R2, R5, 0x3f, RZ ;  /* 0x0000003f05027810 */ /* 0x000fc80007ffe0ff */
[----:B------:R-:W-:-:S05]  /*2170*/  @P1 SHF.R.U32.HI R0, RZ, c[0x0][0x2cc], R4 ;  /* 0x0000b300ff001a19 */ /* 0x000fca0000011604 */
[----:B------:R-:W-:Y:S01]  /*2180*/  IMAD.IADD R0, R3, 0x1, R0 ;  /* 0x0000000103007824 */ /* 0x000fe200078e0200 */
[----:B------:R-:W-:-:S04]  /*2190*/  SHF.R.S32.HI R3, RZ, 0x1f, R2 ;  /* 0x0000001fff037819 */ /* 0x000fc80000011402 */
[----:B------:R-:W-:Y:S02]  /*21a0*/  SHF.R.S32.HI R4, RZ, 0x1f, R0 ;  /* 0x0000001fff047819 */ /* 0x000fe40000011400 */
[----:B------:R-:W-:Y:S02]  /*21b0*/  LEA.HI R2, R3, R2, RZ, 0x6 ;  /* 0x0000000203027211 */ /* 0x000fe400078f30ff */
[----:B------:R-:W-:Y:S02]  /*21c0*/  LEA.HI R0, R4, R0, RZ, 0x6 ;  /* 0x0000000004007211 */ /* 0x000fe400078f30ff */
[----:B------:R-:W-:Y:S02]  /*21d0*/  SHF.R.S32.HI R2, RZ, 0x6, R2 ;  /* 0x00000006ff027819 */ /* 0x000fe40000011402 */
[----:B------:R-:W-:Y:S02]  /*21e0*/  SHF.R.S32.HI R0, RZ, 0x6, R0 ;  /* 0x00000006ff007819 */ /* 0x000fe40000011400 */
[----:B------:R-:W-:-:S02]  /*21f0*/  LOP3.LUT R3, R12, 0xff000000, RZ, 0xc0, !PT ;  /* 0xff0000000c037812 */ /* 0x000fc400078ec0ff */
[----:B------:R-:W-:Y:S01]  /*2200*/  IMNMX R7, R2, R0, PT ;  /* 0x0000000002077217 */ /* 0x000fe20003800200 */
[----:B------:R-:W-:Y:S01]  /*2210*/  IMAD.MOV.U32 R2, RZ, RZ, RZ ;  /* 0x000000ffff027224 */ /* 0x000fe200078e00ff */
[----:B------:R-:W-:Y:S01]  /*2220*/  LOP3.LUT R4, R12, 0xff0000, RZ, 0xc0, !PT ;  /* 0x00ff00000c047812 */ /* 0x000fe200078ec0ff */
[----:B------:R-:W-:Y:S01]  /*2230*/  IMAD.IADD R12, R11, 0x1, R10 ;  /* 0x000000010b0c7824 */ /* 0x000fe200078e020a */
[----:B------:R-:W-:Y:S02]  /*2240*/  SHF.R.U32.HI R0, RZ, 0x8, R3 ;  /* 0x00000008ff007819 */ /* 0x000fe40000011603 */
[----:B------:R-:W-:Y:S02]  /*2250*/  ISETP.GE.AND P0, PT, R7, 0x1, PT ;  /* 0x000000010700780c */ /* 0x000fe40003f06270 */
[----:B------:R-:W-:-:S04]  /*2260*/  LEA.HI R0, R4, R0, RZ, 0x10 ;  /* 0x0000000004007211 */ /* 0x000fc800078f80ff */
[----:B------:R-:W-:Y:S02]  /*2270*/  LOP3.LUT R14, R0, 0xff, RZ, 0xc0, !PT ;  /* 0x000000ff000e7812 */ /* 0x000fe400078ec0ff */
[----:B-1----:R-:W-:-:S03]  /*2280*/  SHF.R.U32.HI R5, RZ, 0x10, R0 ;  /* 0x00000010ff057819 */ /* 0x002fc60000011600 */
[----:B------:R1:W-:Y:S04]  /*2290*/  STL [R1+0x90], R14 ;  /* 0x0000900e01007387 */ /* 0x0003e80000100800 */
[----:B------:R1:W-:Y:S01]  /*22a0*/  STL [R1+0x28], R5 ;  /* 0x0000280501007387 */ /* 0x0003e20000100800 */
        /* <DEDUP_REMOVED lines=31> */
.L_x_2213:
[----:B------:R-:W-:Y:S05]  /*24a0*/  BSYNC B0 ;  /* 0x0000000000007941 */ /* 0x000fea0003800000 */
.L_x_2212:
        /* <DEDUP_REMOVED lines=73> */
[----:B------:R-:W3:Y:S01]  /*2940*/  LDL R106, [R1+0x3c] ;  /* 0x00003c00016a7983 */ /* 0x000ee20000100800 */
[----:B------:R-:W-:-:S03]  /*2950*/  ISETP.NE.U32.AND P0, PT, RZ, c[0x0][0x340], PT ;  /* 0x0000d000ff007a0c */ /* 0x000fc60003f05070 */
[----:B------:R-:W4:Y:S01]  /*2960*/  LDL.64 R110, [R1+0x30] ;  /* 0x00003000016e7983 */ /* 0x000f220000100a00 */
[----:B------:R-:W-:-:S03]  /*2970*/  ISETP.NE.AND.EX P0, PT, RZ, c[0x0][0x344], PT, P0 ;  /* 0x0000d100ff007a0c */ /* 0x000fc60003f05300 */
[----:B------:R-:W5:Y:S04]  /*2980*/  LDL R20, [R1+0x38] ;  /* 0x0000380001147983 */ /* 0x000f680000100800 */
[----:B------:R-:W4:Y:S04]  /*2990*/  LDL R19, [R1+0x40] ;  /* 0x0000400001137983 */ /* 0x000f280000100800 */
[----:B------:R-:W5:Y:S02]  /*29a0*/  LDL.LU R18, [R1+0x44] ;  /* 0x0000440001127983 */ /* 0x000f640000300800 */
[----:B------:R-:W-:-:S05]  /*29b0*/  @P0 IMAD.WIDE R2, R115, R13, c[0x0][0x340] ;  /* 0x0000d00073020625 */ /* 0x000fca00078e020d */
[----:B------:R1:W5:Y:S04]  /*29c0*/  @P0 LDG.E R11, [R2.64] ;  /* 0x00000006020b0981 */ /* 0x000368000c1e1900 */
[----:B------:R-:W1:Y:S01]  /*29d0*/  S2R R7, SR_TID.X ;  /* 0x0000000000077919 */ /* 0x000e620000002100 */
[----:B------:R-:W-:-:S05]  /*29e0*/  SHF.R.S32.HI R0, RZ, 0x1f, R6 ;  /* 0x0000001fff007819 */ /* 0x000fca0000011406 */
[----:B------:R-:W-:-:S04]  /*29f0*/  IMAD R0, R0, c[0x0][0x178], RZ ;  /* 0x00005e0000007a24 */ /* 0x000fc800078e02ff */
[----:B------:R-:W-:Y:S01]  /*2a00*/  IMAD R0, R6, c[0x0][0x17c], R0 ;  /* 0x00005f0006007a24 */ /* 0x000fe200078e0200 */
[----:B-1----:R-:W-:Y:S01]  /*2a10*/  SEL R5, R114, RZ, !P2 ;  /* 0x000000ff72057207 */ /* 0x002fe20005000000 */
[----:B------:R-:W-:Y:S01]  /*2a20*/  IMAD.WIDE.U32 R2, R6, c[0x0][0x178], RZ ;  /* 0x00005e0006027a25 */ /* 0x000fe200078e00ff */
[----:B------:R-:W-:-:S03]  /*2a30*/  SHF.R.S32.HI R102, RZ, 0x1f, R7 ;  /* 0x0000001fff667819 */ /* 0x000fc60000011407 */
[----:B------:R-:W-:Y:S01]  /*2a40*/  IMAD.IADD R3, R3, 0x1, R0 ;  /* 0x0000000103037824 */ /* 0x000fe200078e0200 */
[----:B------:R-:W-:-:S03]  /*2a50*/  LEA.HI R102, R102, R7, RZ, 0x3 ;  /* 0x0000000766667211 */ /* 0x000fc600078f18ff */
[----:B------:R-:W-:-:S04]  /*2a60*/  IMAD.WIDE.U32 R2, R107, c[0x0][0x1b8], R2 ;  /* 0x00006e006b027a25 */ /* 0x000fc800078e0002 */
[----:B------:R-:W-:Y:S01]  /*2a70*/  IMAD R5, R5, c[0x0][0x1c0], RZ ;  /* 0x0000700005057a24 */ /* 0x000fe200078e02ff */
[----:B------:R-:W-:Y:S01]  /*2a80*/  SHF.R.S32.HI R102, RZ, 0x3, R102 ;  /* 0x00000003ff667819 */ /* 0x000fe20000011466 */
[----:B------:R-:W-:Y:S01]  /*2a90*/  IMAD R3, R107, c[0x0][0x1bc], R3 ;  /* 0x00006f006b037a24 */ /* 0x000fe200078e0203 */
[----:B------:R-:W-:Y:S01]  /*2aa0*/  IADD3 R92, R244, -0x1, RZ ;  /* 0xfffffffff45c7810 */ /* 0x000fe20007ffe0ff */
[----:B--2---:R-:W-:Y:S01]  /*2ab0*/  IMAD.IADD R10, R4, 0x1, R103 ;  /* 0x00000001040a7824 */ /* 0x004fe200078e0267 */
[----:B------:R-:W-:-:S05]  /*2ac0*/  SEL R4, R115, RZ, !P2 ;  /* 0x000000ff73047207 */ /* 0x000fca0005000000 */
[C---:B------:R-:W-:Y:S02]  /*2ad0*/  IMAD R14, R4.reuse, c[0x0][0x1c4], R5 ;  /* 0x00007100040e7a24 */ /* 0x040fe400078e0205 */
[----:B------:R-:W-:Y:S01]  /*2ae0*/  IMAD.WIDE.U32 R4, R4, c[0x0][0x1c0], R2 ;  /* 0x0000700004047a25 */ /* 0x000fe200078e0002 */
[----:B------:R-:W-:Y:S02]  /*2af0*/  SHF.R.S32.HI R3, RZ, 0x1f, R12 ;  /* 0x0000001fff037819 */ /* 0x000fe4000001140c */
[----:B------:R-:W-:Y:S01]  /*2b00*/  IADD3 R2, P2, R102, R12, RZ ;  /* 0x0000000c66027210 */ /* 0x000fe20007f5e0ff */
[----:B------:R-:W-:Y:S01]  /*2b10*/  @P1 IMAD.HI.U32 R6, R10, c[0x0][0x2c8], RZ ;  /* 0x0000b2000a061a27 */ /* 0x000fe200078e00ff */
[----:B---3--:R-:W-:Y:S02]  /*2b20*/  ISETP.GE.AND P4, PT, R106, c[0x0][0x1d4], PT ;  /* 0x000075006a007a0c */ /* 0x008fe40003f86270 */
[----:B------:R-:W-:Y:S01]  /*2b30*/  LEA.HI.X.SX32 R3, R102, R3, 0x1, P2 ;  /* 0x0000000366037211 */ /* 0x000fe200010f0eff */
[----:B------:R-:W-:Y:S01]  /*2b40*/  IMAD.MOV.U32 R0, RZ, RZ, R10 ;  /* 0x000000ffff007224 */ /* 0x000fe200078e000a */
[----:B------:R-:W-:-:S02]  /*2b50*/  @P1 SHF.R.U32.HI R0, RZ, c[0x0][0x2cc], R6 ;  /* 0x0000b300ff001a19 */ /* 0x000fc40000011606 */
[----:B----4-:R-:W-:Y:S02]  /*2b60*/  ISETP.GE.AND P5, PT, R110, c[0x0][0x1d4], PT ;  /* 0x000075006e007a0c */ /* 0x010fe40003fa6270 */
[----:B------:R-:W-:Y:S01]  /*2b70*/  SEL R12, RZ, 0xffffffff, P4 ;  /* 0xffffffffff0c7807 */ /* 0x000fe20002000000 */
[C---:B------:R-:W-:Y:S02]  /*2b80*/  IMAD R16, R3.reuse, c[0x0][0x1e0], RZ ;  /* 0x0000780003107a24 */ /* 0x040fe400078e02ff */
[----:B------:R-:W-:Y:S01]  /*2b90*/  IMAD R15, R3, c[0x0][0x208], RZ ;  /* 0x00008200030f7a24 */ /* 0x000fe200078e02ff */
[----:B------:R-:W-:Y:S01]  /*2ba0*/  SEL R13, RZ, 0x1, P5 ;  /* 0x00000001ff0d7807 */ /* 0x000fe20002800000 */
[----:B------:R-:W-:Y:S01]  /*2bb0*/  IMAD.IADD R3, R5, 0x1, R14 ;  /* 0x0000000105037824 */ /* 0x000fe200078e020e */
[----:B------:R-:W-:Y:S02]  /*2bc0*/  SHF.L.U32 R12, R12, 0x1, RZ ;  /* 0x000000010c0c7819 */ /* 0x000fe400000006ff */
[----:B------:R-:W-:Y:S01]  /*2bd0*/  SHF.R.S32.HI R5, RZ, 0x1f, R0 ;  /* 0x0000001fff057819 */ /* 0x000fe20000011400 */
[----:B------:R-:W-:Y:S01]  /*2be0*/  IMAD.WIDE.U32 R6, R2, c[0x0][0x1e0], R110 ;  /* 0x0000780002067a25 */ /* 0x000fe200078e006e */
[----:B-----5:R-:W-:-:S03]  /*2bf0*/  ISETP.GE.AND P3, PT, R20, c[0x0][0x1d4], PT ;  /* 0x0000750014007a0c */ /* 0x020fc60003f66270 */
[----:B------:R-:W-:Y:S01]  /*2c00*/  IMAD.WIDE.U32 R8, R2, c[0x0][0x208], R110 ;  /* 0x0000820002087a25 */ /* 0x000fe200078e006e */
[----:B------:R-:W-:-:S03]  /*2c10*/  ISETP.GE.AND P2, PT, R19, c[0x0][0x1d4], PT ;  /* 0x0000750013007a0c */ /* 0x000fc60003f46270 */
[C---:B------:R-:W-:Y:S02]  /*2c20*/  IMAD R16, R2.reuse, c[0x0][0x1e4], R16 ;  /* 0x0000790002107a24 */ /* 0x040fe400078e0210 */
[----:B------:R-:W-:Y:S01]  /*2c30*/  IMAD R17, R2, c[0x0][0x20c], R15 ;  /* 0x0000830002117a24 */ /* 0x000fe200078e020f */
[----:B------:R-:W-:Y:S01]  /*2c40*/  LOP3.LUT R15, R12, 0x2, R13, 0xe2, !PT ;  /* 0x000000020c0f7812 */ /* 0x000fe200078ee20d */
[----:B------:R-:W-:Y:S01]  /*2c50*/  IMAD.MOV.U32 R2, RZ, RZ, R4 ;  /* 0x000000ffff027224 */ /* 0x000fe200078e0004 */
[C---:B------:R-:W-:Y:S01]  /*2c60*/  IADD3 R12, -R0.reuse, RZ, RZ ;  /* 0x000000ff000c7210 */ /* 0x040fe20007ffe1ff */
[----:B------:R-:W-:Y:S01]  /*2c70*/  IMAD R4, R5, c[0x0][0x1b0], RZ ;  /* 0x00006c0005047a24 */ /* 0x000fe200078e02ff */
[----:B------:R-:W-:Y:S01]  /*2c80*/  SEL R13, RZ, 0x4, P3 ;  /* 0x00000004ff0d7807 */ /* 0x000fe20001800000 */
[----:B------:R-:W-:-:S04]  /*2c90*/  IMAD.WIDE.U32 R2, R0, c[0x0][0x1b0], R2 ;  /* 0x00006c0000027a25 */ /* 0x000fc800078e0002 */
[----:B------:R-:W-:Y:S01]  /*2ca0*/  IMAD R14, R0, c[0x0][0x1b4], R4 ;  /* 0x00006d00000e7a24 */ /* 0x000fe200078e0204 */
[----:B------:R-:W-:Y:S01]  /*2cb0*/  SEL R4, RZ, 0x8, P2 ;  /* 0x00000008ff047807 */ /* 0x000fe20001000000 */
[----:B------:R-:W-:Y:S02]  /*2cc0*/  IMAD R0, R12, c[0x0][0x2c4], R10 ;  /* 0x0000b1000c007a24 */ /* 0x000fe400078e020a */
[----:B------:R-:W-:Y:S01]  /*2cd0*/  IMAD.IADD R5, R7, 0x1, R16 ;  /* 0x0000000107057824 */ /* 0x000fe200078e0210 */
[----:B------:R-:W-:Y:S01]  /*2ce0*/  LOP3.LUT R28, R4, R15, R13, 0xfe, !PT ;  /* 0x0000000f041c7212 */ /* 0x000fe200078efe0d */
[----:B------:R-:W-:Y:S01]  /*2cf0*/  IMAD.MOV.U32 R4, RZ, RZ, R6 ;  /* 0x000000ffff047224 */ /* 0x000fe200078e0006 */
[----:B------:R-:W-:Y:S01]  /*2d00*/  SHF.R.S32.HI R12, RZ, 0x1f, R0 ;  /* 0x0000001fff0c7819 */ /* 0x000fe20000011400 */
[----:B------:R-:W-:Y:S02]  /*2d10*/  IMAD.IADD R7, R9, 0x1, R17 ;  /* 0x0000000109077824 */ /* 0x000fe400078e0211 */
[----:B------:R-:W-:Y:S01]  /*2d20*/  IMAD.MOV.U32 R6, RZ, RZ, R8 ;  /* 0x000000ffff067224 */ /* 0x000fe200078e0008 */
[----:B------:R-:W-:Y:S01]  /*2d30*/  IADD3 R3, R3, R14, RZ ;  /* 0x0000000e03037210 */ /* 0x000fe20007ffe0ff */
[----:B------:R-:W-:Y:S01]  /*2d40*/  IMAD.WIDE.U32 R8, R107, c[0x0][0x1e8], R4 ;  /* 0x00007a006b087a25 */ /* 0x000fe200078e0004 */
[----:B------:R-:W-:-:S03]  /*2d50*/  @P0 SHF.R.S32.HI R10, RZ, 0x1f, R11 ;  /* 0x0000001fff0a0819 */ /* 0x000fc6000001140b */
[----:B------:R-:W-:Y:S01]  /*2d60*/  IMAD R4, R12, c[0x0][0x1a8], RZ ;  /* 0x00006a000c047a24 */ /* 0x000fe200078e02ff */
[----:B------:R-:W-:Y:S01]  /*2d70*/  @!P0 MOV R11, R115 ;  /* 0x00000073000b8202 */ /* 0x000fe20000000f00 */
[----:B------:R-:W-:Y:S02]  /*2d80*/  @!P0 IMAD.MOV.U32 R10, RZ, RZ, R114 ;  /* 0x000000ffff0a8224 */ /* 0x000fe400078e0072 */
[C---:B------:R-:W-:Y:S02]  /*2d90*/  IMAD R12, R0.reuse, c[0x0][0x1ac], R4 ;  /* 0x00006b00000c7a24 */ /* 0x040fe400078e0204 */
[----:B------:R-:W-:Y:S01]  /*2da0*/  IMAD.WIDE.U32 R2, R0, c[0x0][0x1a8], R2 ;  /* 0x00006a0000027a25 */ /* 0x000fe200078e0002 */
[----:B------:R-:W-:-:S03]  /*2db0*/  SEL R0, R11, RZ, !P6 ;  /* 0x000000ff0b007207 */ /* 0x000fc60007000000 */
[----:B------:R-:W-:Y:S01]  /*2dc0*/  IMAD.WIDE.U32 R4, R107, c[0x0][0x210], R6 ;  /* 0x000084006b047a25 */ /* 0x000fe200078e0006 */
[----:B------:R-:W-:Y:S02]  /*2dd0*/  SEL R6, R10, RZ, !P6 ;  /* 0x000000ff0a067207 */ /* 0x000fe40007000000 */
[----:B------:R-:W-:Y:S01]  /*2de0*/  ISETP.GE.AND P6, PT, R110, c[0x0][0x198], PT ;  /* 0x000066006e007a0c */ /* 0x000fe20003fc6270 */
[----:B------:R-:W-:Y:S01]  /*2df0*/  IMAD.IADD R3, R3, 0x1, R12 ;  /* 0x0000000103037824 */ /* 0x000fe200078e020c */
[----:B------:R-:W-:Y:S02]  /*2e00*/  LEA R15, P0, R2, c[0x0][0x160], 0x1 ;  /* 0x00005800020f7a11 */ /* 0x000fe400078008ff */
[----:B------:R-:W-:Y:S02]  /*2e10*/  LOP3.LUT R18, R18, 0xfffffff7, RZ, 0xc0, !PT ;  /* 0xfffffff712127812 */ /* 0x000fe400078ec0ff */
[----:B------:R-:W-:Y:S02]  /*2e20*/  LEA.HI.X R14, R2, c[0x0][0x164], R3, 0x1, P0 ;  /* 0x00005900020e7a11 */ /* 0x000fe400000f0c03 */
[----:B------:R-:W-:-:S05]  /*2e30*/  ISETP.GE.AND P0, PT, R106, c[0x0][0x198], PT ;  /* 0x000066006a007a0c */ /* 0x000fca0003f06270 */
[----:B------:R-:W-:-:S04]  /*2e40*/  @P6 LOP3.LUT R18, R18, 0x8, RZ, 0xfc, !PT ;  /* 0x0000000812126812 */ /* 0x000fc800078efcff */
[----:B------:R-:W-:Y:S02]  /*2e50*/  LOP3.LUT R18, R18, 0xfffffffb, RZ, 0xc0, !PT ;  /* 0xfffffffb12127812 */ /* 0x000fe400078ec0ff */
[----:B------:R-:W-:Y:S02]  /*2e60*/  ISETP.GE.AND P6, PT, R20, c[0x0][0x198], PT ;  /* 0x0000660014007a0c */ /* 0x000fe40003fc6270 */
[----:B------:R-:W-:Y:S02]  /*2e70*/  @P0 LOP3.LUT R18, R18, 0x4, RZ, 0xfc, !PT ;  /* 0x0000000412120812 */ /* 0x000fe400078efcff */
[----:B------:R-:W-:Y:S01]  /*2e80*/  ISETP.GE.AND P0, PT, R19, c[0x0][0x198], PT ;  /* 0x0000660013007a0c */ /* 0x000fe20003f06270 */
[----:B------:R-:W-:Y:S01]  /*2e90*/  IMAD R7, R6, c[0x0][0x1f0], RZ ;  /* 0x00007c0006077a24 */ /* 0x000fe200078e02ff */
[----:B------:R-:W-:Y:S01]  /*2ea0*/  LOP3.LUT R18, R18, 0xfffffffe, RZ, 0xc0, !PT ;  /* 0xfffffffe12127812 */ /* 0x000fe200078ec0ff */
[C---:B------:R-:W-:Y:S02]  /*2eb0*/  IMAD R5, R107.reuse, c[0x0][0x214], R5 ;  /* 0x000085006b057a24 */ /* 0x040fe400078e0205 */
[----:B------:R-:W-:Y:S01]  /*2ec0*/  IMAD R6, R6, c[0x0][0x218], RZ ;  /* 0x0000860006067a24 */ /* 0x000fe200078e02ff */
[----:B------:R-:W-:Y:S01]  /*2ed0*/  LOP3.LUT R18, R18, 0xfffffffd, RZ, 0xc0, !PT ;  /* 0xfffffffd12127812 */ /* 0x000fe200078ec0ff */
[----:B------:R-:W-:-:S02]  /*2ee0*/  IMAD R9, R107, c[0x0][0x1ec], R9 ;  /* 0x00007b006b097a24 */ /* 0x000fc400078e0209 */
[C---:B------:R-:W-:Y:S02]  /*2ef0*/  IMAD R2, R0.reuse, c[0x0][0x21c], R6 ;  /* 0x0000870000027a24 */ /* 0x040fe400078e0206 */
[----:B------:R-:W-:Y:S01]  /*2f00*/  IMAD.WIDE.U32 R250, R0, c[0x0][0x218], R4 ;  /* 0x0000860000fa7a25 */ /* 0x000fe200078e0004 */
[----:B------:R-:W-:-:S03]  /*2f10*/  @P6 LOP3.LUT R18, R18, 0x2, RZ, 0xfc, !PT ;  /* 0x0000000212126812 */ /* 0x000fc600078efcff */
[C---:B------:R-:W-:Y:S02]  /*2f20*/  IMAD R3, R0.reuse, c[0x0][0x1f4], R7 ;  /* 0x00007d0000037a24 */ /* 0x040fe400078e0207 */
[----:B------:R-:W-:Y:S01]  /*2f30*/  IMAD.WIDE.U32 R248, R0, c[0x0][0x1f0], R8 ;  /* 0x00007c0000f87a25 */ /* 0x000fe200078e0008 */
[----:B------:R-:W-:Y:S02]  /*2f40*/  IADD3 R0, R251, R2, RZ ;  /* 0x00000002fb007210 */ /* 0x000fe40007ffe0ff */
[----:B------:R-:W-:-:S03]  /*2f50*/  @P0 LOP3.LUT R18, R18, 0x1, RZ, 0xfc, !PT ;  /* 0x0000000112120812 */ /* 0x000fc600078efcff */
[----:B------:R1:W-:Y:S04]  /*2f60*/  STL [R1], R0 ;  /* 0x0000000001007387 */ /* 0x0003e80000100800 */
[----:B------:R1:W-:Y:S01]  /*2f70*/  STL [R1+0x44], R18 ;  /* 0x0000441201007387 */ /* 0x0003e20000100800 */
[----:B------:R-:W-:Y:S01]  /*2f80*/  IADD3 R12, R102, R103, RZ ;  /* 0x00000067660c7210 */ /* 0x000fe20007ffe0ff */
[----:B------:R-:W-:Y:S01]  /*2f90*/  IMAD.IADD R252, R249, 0x1, R3 ;  /* 0x00000001f9fc7824 */ /* 0x000fe200078e0203 */
[----:B------:R-:W-:Y:S05]  /*2fa0*/  BRA.DIV ~URZ, `(.L_x_2215) ;  /* 0x000118527f007947 */ /* 0x000fea000b800000 */
[----:B------:R2:W3:Y:S02]  /*2fb0*/  SHFL.IDX PT, R4, R14, RZ, 0x181f ;  /* 0x00181fff0e047589 */ /* 0x0004e400000e0000 */
.L_x_2300:
[----:B------:R-:W-:Y:S05]  /*2fc0*/  BRA.DIV ~URZ, `(.L_x_2216) ;  /* 0x000118a27f007947 */ /* 0x000fea000b800000 */
[----:B-1----:R1:W4:Y:S02]  /*2fd0*/  SHFL.IDX PT, R0, R15, RZ, 0x181f ;  /* 0x00181fff0f007589 */ /* 0x00232400000e0000 */
.L_x_2301:
[----:B------:R-:W5:Y:S01]  /*2fe0*/  LDL R2, [R1+0x1c] ;  /* 0x00001c0001027983 */ /* 0x000f620000100800 */
[----:B------:R-:W-:Y:S01]  /*2ff0*/  BSSY B0, `(.L_x_2217) ;  /* 0x0000023000007945 */ /* 0x000fe20003800000 */
[----:B-----5:R-:W-:-:S05]  /*3000*/  IMAD R13, R2, c[0x0][0x2c4], RZ ;  /* 0x0000b100020d7a24 */ /* 0x020fca00078e02ff */
        /* <DEDUP_REMOVED lines=11> */
[----:B------:R-:W-:Y:S02]  /*30c0*/  P2R R5, PR, RZ, 0x2 ;  /* 0x00000002ff057803 */ /* 0x000fe40000000000 */
[----:B-----5:R-:W-:-:S04]  /*30d0*/  LEA R10, P0, R8, R0, 0x1 ;  /* 0x00000000080a7211 */ /* 0x020fc800078008ff */
[----:B------:R-:W-:Y:S02]  /*30e0*/  LEA.HI.X R11, R8, R4, R9, 0x1, P0 ;  /* 0x00000004080b7211 */ /* 0x000fe400000f0c09 */
[----:B--2---:R-:W-:-:S04]  /*30f0*/  LEA R8, P0, R6, R0, 0x1 ;  /* 0x0000000006087211 */ /* 0x004fc800078008ff */
[----:B----4-:R-:W-:Y:S02]  /*3100*/  LEA.HI.X R9, R6, R4, R7, 0x1, P0 ;  /* 0x0000000406097211 */ /* 0x010fe400000f0c07 */
[----:B---3--:R-:W-:-:S04]  /*3110*/  LEA R6, P0, R2, R0, 0x1 ;  /* 0x0000000002067211 */ /* 0x008fc800078008ff */
[----:B------:R-:W-:Y:S02]  /*3120*/  LEA.HI.X R7, R2, R4, R3, 0x1, P0 ;  /* 0x0000000402077211 */ /* 0x000fe400000f0c03 */
[C---:B------:R-:W-:Y:S02]  /*3130*/  LEA R2, P0, R18.reuse, R0, 0x1 ;  /* 0x0000000012027211 */ /* 0x040fe400078008ff */
[C---:B------:R-:W-:Y:S02]  /*3140*/  LOP3.LUT P2, RZ, R17.reuse, 0x8, RZ, 0xc0, !PT ;  /* 0x0000000811ff7812 */ /* 0x040fe4000784c0ff */
[C---:B------:R-:W-:Y:S02]  /*3150*/  LOP3.LUT P1, RZ, R17.reuse, 0x4, RZ, 0xc0, !PT ;  /* 0x0000000411ff7812 */ /* 0x040fe4000782c0ff */
[----:B------:R-:W-:Y:S02]  /*3160*/  LEA.HI.X R3, R18, R4, R19, 0x1, P0 ;  /* 0x0000000412037211 */ /* 0x000fe400000f0c13 */
[----:B------:R-:W-:-:S02]  /*3170*/  LOP3.LUT P0, RZ, R17, 0x2, RZ, 0xc0, !PT ;  /* 0x0000000211ff7812 */ /* 0x000fc4000780c0ff */
[----:B------:R-:W-:-:S05]  /*3180*/  LOP3.LUT P6, RZ, R17, 0x1, RZ, 0xc0, !PT ;  /* 0x0000000111ff7812 */ /* 0x000fca00078cc0ff */
[----:B------:R-:W-:Y:S01]  /*3190*/  @!PT LDS RZ, [RZ] ;  /* 0x00000000fffff984 */ /* 0x000fe20000000800 */
[----:B------:R-:W-:Y:S01]  /*31a0*/  @!PT LDS RZ, [RZ] ;  /* 0x00000000fffff984 */ /* 0x000fe20000000800 */
[----:B------:R-:W-:Y:S01]  /*31b0*/  @!PT LDS RZ, [RZ] ;  /* 0x00000000fffff984 */ /* 0x000fe20000000800 */
[----:B------:R2:W-:Y:S04]  /*31c0*/  LDGSTS.E.BYPASS.LTC128B.128 [R219+0x10100], [R10.64], !P2 ;  /* 0x101000000adb7fae */ /* 0x0005e8000d101d46 */
[----:B------:R2:W-:Y:S04]  /*31d0*/  LDGSTS.E.BYPASS.LTC128B.128 [R219+0x14100], [R8.64], !P1 ;  /* 0x1410000008db7fae */ /* 0x0005e8000c901d46 */
[----:B------:R2:W-:Y:S04]  /*31e0*/  LDGSTS.E.BYPASS.LTC128B.128 [R219+0x18100], [R6.64], !P0 ;  /* 0x1810000006db7fae */ /* 0x0005e8000c101d46 */
[----:B------:R2:W-:Y:S01]  /*31f0*/  LDGSTS.E.BYPASS.LTC128B.128 [R219+0x1c100], [R2.64], !P6 ;  /* 0x1c10000002db7fae */ /* 0x0005e2000f101d46 */
[----:B------:R-:W-:-:S02]  /*3200*/  ISETP.NE.AND P2, PT, R16, RZ, PT ;  /* 0x000000ff1000720c */ /* 0x000fc40003f45270 */
[----:B------:R-:W-:-:S08]  /*3210*/  ISETP.NE.AND P1, PT, R5, RZ, PT ;  /* 0x000000ff0500720c */ /* 0x000fd00003f25270 */
.L_x_2218:
[----:B------:R-:W-:Y:S05]  /*3220*/  BSYNC B0 ;  /* 0x0000000000007941 */ /* 0x000fea0003800000 */
.L_x_2217:
[----:B------:R-:W-:Y:S05]  /*3230*/  BRA.DIV ~URZ, `(.L_x_2219) ;  /* 0x000116927f007947 */ /* 0x000fea000b800000 */
[----:B---3--:R3:W1:Y:S04]  /*3240*/  SHFL.IDX PT, R4, R14, 0x1, 0x181f ;  /* 0x00381f000e047f89 */ /* 0x00866800000e0000 */
[----:B----4-:R3:W4:Y:S02]  /*3250*/  SHFL.IDX PT, R0, R15, 0x1, 0x181f ;  /* 0x00381f000f007f89 */ /* 0x01072400000e0000 */
.L_x_2302:
[----:B--2---:R-:W-:Y:S01]  /*3260*/  IADD3 R2, R12, 0x20, RZ ;  /* 0x000000200c027810 */ /* 0x004fe20007ffe0ff */
[----:B------:R-:W-:Y:S03]  /*3270*/  BSSY B0, `(.L_x_2220) ;  /* 0x0000022000007945 */ /* 0x000fe60003800000 */
[----:B------:R-:W-:-:S13]  /*3280*/  ISETP.GE.AND P0, PT, R2, R13, PT ;  /* 0x0000000d0200720c */ /* 0x000fda0003f06270 */
[----:B------:R-:W-:Y:S05]  /*3290*/  @P0 BRA `(.L_x_2221) ;  /* 0x000001f000000947 */ /* 0x000fea0003800000 */
[----:B------:R-:W2:Y:S04]  /*32a0*/  LDL.64 R8, [R1+0x30] ;  /* 0x0000300001087983 */ /* 0x000ea80000100a00 */
[----:B------:R-:W5:Y:S04]  /*32b0*/  LDL R6, [R1+0x3c] ;  /* 0x00003c0001067983 */ /* 0x000f680000100800 */
[----:B---3--:R-:W3:Y:S04]  /*32c0*/  LDL R7, [R1+0x60] ;  /* 0x0000600001077983 */ /* 0x008ee80000100800 */
[----:B----4-:R-:W4:Y:S04]  /*32d0*/  LDL R3, [R1+0x38] ;  /* 0x0000380001037983 */ /* 0x010f280000100800 */
[----:B------:R-:W4:Y:S04]  /*32e0*/  LDL R20, [R1+0x5c] ;  /* 0x00005c0001147983 */ /* 0x000f280000100800 */
[----:B------:R-:W4:Y:S04]  /*32f0*/  LDL R18, [R1+0x40] ;  /* 0x0000400001127983 */ /* 0x000f280000100800 */
[----:B------:R-:W4:Y:S04]  /*3300*/  LDL R17, [R1+0x44] ;  /* 0x0000440001117983 */ /* 0x000f280000100800 */
[----:B------:R-:W4:Y:S01]  /*3310*/  LDL R19, [R1+0x58] ;  /* 0x0000580001137983 */ /* 0x000f220000100800 */
[----:B------:R-:W-:-:S02]  /*3320*/  P2R R16, PR, RZ, 0x4 ;  /* 0x00000004ff107803 */ /* 0x000fc40000000000 */
[----:B------:R-:W-:Y:S02]  /*3330*/  P2R R5, PR, RZ, 0x2 ;  /* 0x00000002ff057803 */ /* 0x000fe40000000000 */
[----:B--2---:R-:W-:-:S04]  /*3340*/  LEA R10, P0, R8, R0, 0x1 ;  /* 0x00000000080a7211 */ /* 0x004fc800078008ff */
[----:B-1----:R-:W-:Y:S02]  /*3350*/  LEA.HI.X R11, R8, R4, R9, 0x1, P0 ;  /* 0x00000004080b7211 */ /* 0x002fe400000f0c09 */
[----:B-----5:R-:W-:-:S04]  /*3360*/  LEA R8, P0, R6, R0, 0x1 ;  /* 0x0000000006087211 */ /* 0x020fc800078008ff */
[----:B---3--:R-:W-:Y:S02]  /*3370*/  LEA.HI.X R9, R6, R4, R7, 0x1, P0 ;  /* 0x0000000406097211 */ /* 0x008fe400000f0c07 */
[----:B----4-:R-:W-:-:S04]  /*3380*/  LEA R6, P0, R3, R0, 0x1 ;  /* 0x0000000003067211 */ /* 0x010fc800078008ff */
        /* <DEDUP_REMOVED lines=16> */
.L_x_2221:
[----:B------:R-:W-:Y:S05]  /*3490*/  BSYNC B0 ;  /* 0x0000000000007941 */ /* 0x000fea0003800000 */
.L_x_2220:
[----:B------:R-:W-:Y:S05]  /*34a0*/  BRA.DIV ~URZ, `(.L_x_2222) ;  /* 0x000114e27f007947 */ /* 0x000fea000b800000 */
[----:B-1----:R1:W2:Y:S02]  /*34b0*/  SHFL.IDX PT, R4, R14, 0x2, 0x181f ;  /* 0x00581f000e047f89 */ /* 0x0022a400000e0000 */
.L_x_2303:
[----:B------:R-:W-:Y:S05]  /*34c0*/  BRA.DIV ~URZ, `(.L_x_2223) ;  /* 0x000115327f007947 */ /* 0x000fea000b800000 */
[----:B----4-:R4:W1:Y:S02]  /*34d0*/  SHFL.IDX PT, R0, R15, 0x2, 0x181f ;  /* 0x00581f000f007f89 */ /* 0x01086400000e0000 */
.L_x_2304:
        /* <DEDUP_REMOVED lines=13> */
[----:B------:R-:W-:Y:S02]  /*35b0*/  P2R R5, PR, RZ, 0x2 ;  /* 0x00000002ff057803 */ /* 0x000fe40000000000 */
[----:B-1---5:R-:W-:-:S04]  /*35c0*/  LEA R10, P0, R8, R0, 0x1 ;  /* 0x00000000080a7211 */ /* 0x022fc800078008ff */
[----:B------:R-:W-:Y:S02]  /*35d0*/  LEA.HI.X R11, R8, R4, R9, 0x1, P0 ;  /* 0x00000004080b7211 */ /* 0x000fe400000f0c09 */
[----:B---3--:R-:W-:-:S04]  /*35e0*/  LEA R8, P0, R6, R0, 0x1 ;  /* 0x0000000006087211 */ /* 0x008fc800078008ff */
[----:B----4-:R-:W-:Y:S02]  /*35f0*/  LEA.HI.X R9, R6, R4, R7, 0x1, P0 ;  /* 0x0000000406097211 */ /* 0x010fe400000f0c07 */
[----:B--2---:R-:W-:-:S04]  /*3600*/  LEA R6, P0, R3, R0, 0x1 ;  /* 0x0000000003067211 */ /* 0x004fc800078008ff */
        /* <DEDUP_REMOVED lines=16> */
.L_x_2225:
[----:B------:R-:W-:Y:S05]  /*3710*/  BSYNC B0 ;  /* 0x0000000000007941 */ /* 0x000fea0003800000 */
.L_x_2224:
[----:B------:R-:W-:Y:S05]  /*3720*/  BRA.DIV ~URZ, `(.L_x_2226) ;  /* 0x000113327f007947 */ /* 0x000fea000b800000 */
[----:B--2---:R2:W3:Y:S04]  /*3730*/  SHFL.IDX PT, R4, R14, 0x3, 0x181f ;  /* 0x00781f000e047f89 */ /* 0x0044e800000e0000 */
[----:B-1----:R2:W1:Y:S02]  /*3740*/  SHFL.IDX PT, R0, R15, 0x3, 0x181f ;  /* 0x00781f000f007f89 */ /* 0x00246400000e0000 */
.L_x_2305:
[----:B------:R-:W5:Y:S04]  /*3750*/  LDL.64 R8, [R1+0x30] ;  /* 0x0000300001087983 */ /* 0x000f680000100a00 */
[----:B--2---:R-:W2:Y:S04]  /*3760*/  LDL R6, [R1+0x3c] ;  /* 0x00003c0001067983 */ /* 0x004ea80000100800 */
[----:B----4-:R-:W4:Y:S04]  /*3770*/  LDL R7, [R1+0x60] ;  /* 0x0000600001077983 */ /* 0x010f280000100800 */
[----:B---3--:R-:W3:Y:S04]  /*3780*/  LDL R11, [R1+0x38] ;  /* 0x00003800010b7983 */ /* 0x008ee80000100800 */
[----:B------:R-:W3:Y:S04]  /*3790*/  LDL R16, [R1+0x5c] ;  /* 0x00005c0001107983 */ /* 0x000ee80000100800 */
[----:B------:R-:W3:Y:S04]  /*37a0*/  LDL R10, [R1+0x44] ;  /* 0x00004400010a7983 */ /* 0x000ee80000100800 */
[----:B------:R-:W3:Y:S04]  /*37b0*/  LDL R14, [R1+0x40] ;  /* 0x00004000010e7983 */ /* 0x000ee80000100800 */
[----:B------:R-:W3:Y:S04]  /*37c0*/  LDL R15, [R1+0x58] ;  /* 0x00005800010f7983 */ /* 0x000ee80000100800 */
[----:B------:R-:W3:Y:S01]  /*37d0*/  LDL R135, [R1+0x18] ;  /* 0x0000180001877983 */ /* 0x000ee20000100800 */
[----:B------:R-:W-:-:S02]  /*37e0*/  IADD3 R2, R12, 0x60, RZ ;  /* 0x000000600c027810 */ /* 0x000fc40007ffe0ff */
[----:B------:R-:W-:Y:S01]  /*37f0*/  P2R R5, PR, RZ, 0x4 ;  /* 0x00000004ff057803 */ /* 0x000fe20000000000 */
[----:B------:R-:W3:Y:S01]  /*3800*/  LDL R134, [R1+0x4] ;  /* 0x0000040001867983 */ /* 0x000ee20000100800 */
[----:B------:R-:W-:Y:S02]  /*3810*/  ISETP.GE.AND P6, PT, R2, R13, PT ;  /* 0x0000000d0200720c */ /* 0x000fe40003fc6270 */
[----:B------:R-:W-:-:S11]  /*3820*/  P2R R29, PR, RZ, 0x2 ;  /* 0x00000002ff1d7803 */ /* 0x000fd60000000000 */
[----:B-1---5:R-:W-:-:S04]  /*3830*/  @!P6 LEA R2, P0, R8, R0, 0x1 ;  /* 0x000000000802e211 */ /* 0x022fc800078008ff */
[----:B------:R-:W-:Y:S02]  /*3840*/  @!P6 LEA.HI.X R3, R8, R4, R9, 0x1, P0 ;  /* 0x000000040803e211 */ /* 0x000fe400000f0c09 */
[----:B--2---:R-:W-:-:S04]  /*3850*/  @!P6 LEA R8, P0, R6, R0, 0x1 ;  /* 0x000000000608e211 */ /* 0x004fc800078008ff */
[----:B----4-:R-:W-:Y:S02]  /*3860*/  @!P6 LEA.HI.X R9, R6, R4, R7, 0x1, P0 ;  /* 0x000000040609e211 */ /* 0x010fe400000f0c07 */
[----:B---3--:R-:W-:-:S04]  /*3870*/  @!P6 LEA R6, P0, R11, R0, 0x1 ;  /* 0x000000000b06e211 */ /* 0x008fc800078008ff */
[----:B------:R-:W-:Y:S02]  /*3880*/  @!P6 LEA.HI.X R7, R11, R4, R16, 0x1, P0 ;  /* 0x000000040b07e211 */ /* 0x000fe400000f0c10 */
[----:B------:R-:W1:Y:S01]  /*3890*/  S2R R11, SR_TID.X ;  /* 0x00000000000b7919 */ /* 0x000e620000002100 */
[C---:B------:R-:W-:Y:S02]  /*38a0*/  LOP3.LUT P0, RZ, R10.reuse, 0x8, RZ, 0xc0, !PT ;  /* 0x000000080aff7812 */ /* 0x040fe4000780c0ff */
[C---:B------:R-:W-:Y:S02]  /*38b0*/  LOP3.LUT P2, RZ, R10.reuse, 0x4, RZ, 0xc0, !PT ;  /* 0x000000040aff7812 */ /* 0x040fe4000784c0ff */
[----:B------:R-:W-:-:S09]  /*38c0*/  LOP3.LUT P1, RZ, R10, 0x1, RZ, 0xc0, !PT ;  /* 0x000000010aff7812 */ /* 0x000fd2000782c0ff */
[----:B------:R-:W-:Y:S01]  /*38d0*/  @!PT LDS RZ, [RZ] ;  /* 0x00000000fffff984 */ /* 0x000fe20000000800 */
[----:B------:R-:W-:Y:S01]  /*38e0*/  @!PT LDS RZ, [RZ] ;  /* 0x00000000fffff984 */ /* 0x000fe20000000800 */
[----:B------:R-:W-:Y:S01]  /*38f0*/  @!PT LDS RZ, [RZ] ;  /* 0x00000000fffff984 */ /* 0x000fe20000000800 */
[----:B------:R2:W-:Y:S04]  /*3900*/  @!P6 LDGSTS.E.BYPASS.LTC128B.128 [R219+0x13100], [R2.64], !P0 ;  /* 0x1310000002dbefae */ /* 0x0005e8000c101d46 */
[----:B------:R3:W-:Y:S01]  /*3910*/  @!P6 LDGSTS.E.BYPASS.LTC128B.128 [R219+0x17100], [R8.64], !P2 ;  /* 0x1710000008dbefae */ /* 0x0007e2000d101d46 */
[----:B--2---:R-:W-:-:S04]  /*3920*/  @!P6 LEA R2, P0, R14, R0, 0x1 ;  /* 0x000000000e02e211 */ /* 0x004fc800078008ff */
[----:B------:R-:W-:Y:S02]  /*3930*/  @!P6 LEA.HI.X R3, R14, R4, R15, 0x1, P0 ;  /* 0x000000040e03e211 */ /* 0x000fe400000f0c0f */
[----:B------:R-:W-:Y:S02]  /*3940*/  LOP3.LUT P0, RZ, R10, 0x2, RZ, 0xc0, !PT ;  /* 0x000000020aff7812 */ /* 0x000fe4000780c0ff */
[----:B-1----:R-:W-:-:S04]  /*3950*/  SHF.R.S32.HI R10, RZ, 0x1f, R11 ;  /* 0x0000001fff0a7819 */ /* 0x002fc8000001140b */
[----:B------:R-:W-:Y:S02]  /*3960*/  LEA.HI R10, R10, R11, RZ, 0x3 ;  /* 0x0000000b0a0a7211 */ /* 0x000fe400078f18ff */
[----:B------:R-:W2:Y:S02]  /*3970*/  LDL R11, [R1] ;  /* 0x00000000010b7983 */ /* 0x000ea40000100800 */
[----:B------:R-:W-:Y:S02]  /*3980*/  SHF.R.S32.HI R10, RZ, 0x3, R10 ;  /* 0x00000003ff0a7819 */ /* 0x000fe4000001140a */
[----:B------:R-:W-:Y:S01]  /*3990*/  ISETP.NE.AND P2, PT, R5, RZ, PT ;  /* 0x000000ff0500720c */ /* 0x000fe20003f45270 */
[----:B------:R1:W-:Y:S02]  /*39a0*/  @!P6 LDGSTS.E.BYPASS.LTC128B.128 [R219+0x1b100], [R6.64], !P0 ;  /* 0x1b10000006dbefae */ /* 0x0003e4000c101d46 */
[----:B------:R-:W-:Y:S02]  /*39b0*/  IMAD.IADD R0, R135, 0x1, -R10 ;  /* 0x0000000187007824 */ /* 0x000fe400078e0a0a */
[----:B------:R4:W-:Y:S02]  /*39c0*/  @!P6 LDGSTS.E.BYPASS.LTC128B.128 [R219+0x1f100], [R2.64], !P1 ;  /* 0x1f10000002dbefae */ /* 0x0009e4000c901d46 */
[----:B------:R-:W-:-:S02]  /*39d0*/  IMAD R5, R92, -0x40, R0 ;  /* 0xffffffc05c057824 */ /* 0x000fc400078e0200 */
[----:B------:R-:W0:Y:S01]  /*39e0*/  LDGDEPBAR ;  /* 0x00000000000079af */ /* 0x000e220000000000 */
[----:B------:R-:W-:Y:S02]  /*39f0*/  WARPSYNC 0xffffffff ;  /* 0xffffffff00007948 */ /* 0x000fe40003800000 */
[----:B------:R-:W-:Y:S01]  /*3a00*/  ISETP.GE.AND P0, PT, R5, 0x1, PT ;  /* 0x000000010500780c */ /* 0x000fe20003f06270 */
[----:B------:R-:W-:Y:S01]  /*3a10*/  BAR.SYNC.DEFER_BLOCKING 0x0 ;  /* 0x0000000000007b1d */ /* 0x000fe20000010000 */
[----:B-1----:R-:W-:-:S05]  /*3a20*/  SHF.R.S32.HI R6, RZ, 0x1f, R92 ;  /* 0x0000001fff067819 */ /* 0x002fca000001145c */
[----:B------:R-:W-:Y:S02]  /*3a30*/  IMAD R0, R6, c[0x0][0x1e0], RZ ;  /* 0x0000780006007a24 */ /* 0x000fe400078e02ff */
[----:B----4-:R-:W-:-:S04]  /*3a40*/  IMAD.WIDE.U32 R2, R92, c[0x0][0x1e0], RZ ;  /* 0x000078005c027a25 */ /* 0x010fc800078e00ff */
[----:B------:R-:W-:Y:S01]  /*3a50*/  IMAD R4, R92, c[0x0][0x1e4], R0 ;  /* 0x000079005c047a24 */ /* 0x000fe200078e0200 */
[----:B------:R-:W-:-:S03]  /*3a60*/  LEA R0, P6, R2, R248, 0x6 ;  /* 0x000000f802007211 */ /* 0x000fc600078c30ff */
[----:B------:R-:W-:-:S05]  /*3a70*/  IMAD.IADD R3, R3, 0x1, R4 ;  /* 0x0000000103037824 */ /* 0x000fca00078e0204 */
[----:B------:R-:W-:Y:S02]  /*3a80*/  LEA.HI.X R4, R2, R252, R3, 0x6, P6 ;  /* 0x000000fc02047211 */ /* 0x000fe400030f3403 */
[----:B------:R-:W-:-:S04]  /*3a90*/  @P0 LEA R2, P6, R0, c[0x0][0x1c8], 0x1 ;  /* 0x0000720000020a11 */ /* 0x000fc800078c08ff */
[C---:B------:R-:W-:Y:S02]  /*3aa0*/  @P0 LEA.HI.X R3, R0.reuse, c[0x0][0x1cc], R4, 0x1, P6 ;  /* 0x0000730000030a11 */ /* 0x040fe400030f0c04 */
[----:B------:R-:W-:Y:S01]  /*3ab0*/  ISETP.GE.AND P6, PT, R5, 0x21, PT ;  /* 0x000000210500780c */ /* 0x000fe20003fc6270 */
[----:B------:R-:W-:Y:S02]  /*3ac0*/  IMAD.MOV.U32 R7, RZ, RZ, 0x20 ;  /* 0x00000020ff077424 */ /* 0x000fe400078e00ff */
[----:B------:R-:W-:Y:S01]  /*3ad0*/  @!PT LDS RZ, [RZ] ;  /* 0x00000000fffff984 */ /* 0x000fe20000000800 */
[----:B------:R-:W-:Y:S01]  /*3ae0*/  @!PT LDS RZ, [RZ] ;  /* 0x00000000fffff984 */ /* 0x000fe20000000800 */
[----:B------:R-:W-:Y:S01]  /*3af0*/  @!PT LDS RZ, [RZ] ;  /* 0x00000000fffff984 */ /* 0x000fe20000000800 */
[----:B------:R1:W-:Y:S02]  /*3b00*/  @P0 LDGSTS.E.BYPASS.LTC128B.128 [R219+0x8100], [R2.64], !P5 ;  /* 0x0810000002db0fae */ /* 0x0003e4000e901d46 */
[C---:B---3--:R-:W-:Y:S02]  /*3b10*/  IMAD.WIDE.U32 R8, R7.reuse, c[0x0][0x1e0], RZ ;  /* 0x0000780007087a25 */ /* 0x048fe400078e00ff */
[----:B------:R1:W-:Y:S04]  /*3b20*/  @P0 LDGSTS.E.BYPASS.LTC128B.128 [R219+0xa100], [R2.64+0x80], !P4 ;  /* 0x0a10008002db0fae */ /* 0x0003e8000e101d46 */
[----:B------:R1:W-:Y:S04]  /*3b30*/  @P0 LDGSTS.E.BYPASS.LTC128B.128 [R219+0xc100], [R2.64+0x100], !P3 ;  /* 0x0c10010002db0fae */ /* 0x0003e8000d901d46 */
[----:B------:R1:W-:Y:S01]  /*3b40*/  @P0 LDGSTS.E.BYPASS.LTC128B.128 [R219+0xe100], [R2.64+0x180], !P2 ;  /* 0x0e10018002db0fae */ /* 0x0003e2000d101d46 */
[----:B------:R-:W-:Y:S01]  /*3b50*/  @P6 IADD3 R0, P0, R0, R8, RZ ;  /* 0x0000000800006210 */ /* 0x000fe20007f1e0ff */
[----:B-1----:R-:W-:-:S05]  /*3b60*/  IMAD R3, R7, c[0x0][0x1e4], RZ ;  /* 0x0000790007037a24 */ /* 0x002fca00078e02ff */
[----:B------:R-:W-:Y:S02]  /*3b70*/  @P6 IADD3.X R3, R4, R9, R3, P0, !PT ;  /* 0x0000000904036210 */ /* 0x000fe400007fe403 */
[----:B------:R-:W-:-:S04]  /*3b80*/  @P6 LEA R2, P0, R0, c[0x0][0x1c8], 0x1 ;  /* 0x0000720000026a11 */ /* 0x000fc800078008ff */
[----:B------:R-:W-:-:S05]  /*3b90*/  @P6 LEA.HI.X R3, R0, c[0x0][0x1cc], R3, 0x1, P0 ;  /* 0x0000730000036a11 */ /* 0x000fca00000f0c03 */
[----:B------:R1:W-:Y:S04]  /*3ba0*/  @P6 LDGSTS.E.BYPASS.LTC128B.128 [R219+0x9100], [R2.64], !P5 ;  /* 0x0910000002db6fae */ /* 0x0003e8000e901d46 */
[----:B------:R1:W-:Y:S04]  /*3bb0*/  @P6 LDGSTS.E.BYPASS.LTC128B.128 [R219+0xb100], [R2.64+0x80], !P4 ;  /* 0x0b10008002db6fae */ /* 0x0003e8000e101d46 */
[----:B------:R1:W-:Y:S04]  /*3bc0*/  @P6 LDGSTS.E.BYPASS.LTC128B.128 [R219+0xd100], [R2.64+0x100], !P3 ;  /* 0x0d10010002db6fae */ /* 0x0003e8000d901d46 */
[----:B------:R1:W-:Y:S04]  /*3bd0*/  @P6 LDGSTS.E.BYPASS.LTC128B.128 [R219+0xf100], [R2.64+0x180], !P2 ;  /* 0x0f10018002db6fae */ /* 0x0003e8000d101d46 */
[----:B------:R-:W0:Y:S01]  /*3be0*/  LDGDEPBAR ;  /* 0x00000000000079af */ /* 0x000e220000000000 */
[----:B------:R-:W-:-:S02]  /*3bf0*/  IMAD R6, R6, c[0x0][0x208], RZ ;  /* 0x0000820006067a24 */ /* 0x000fc400078e02ff */
[----:B------:R-:W-:-:S04]  /*3c00*/  IMAD.WIDE.U32 R4, R92, c[0x0][0x208], RZ ;  /* 0x000082005c047a25 */ /* 0x000fc800078e00ff */
[----:B------:R-:W-:Y:S01]  /*3c10*/  IMAD R6, R92, c[0x0][0x20c], R6 ;  /* 0x000083005c067a24 */ /* 0x000fe200078e0206 */
[----:B------:R-:W-:Y:S01]  /*3c20*/  LEA R0, P0, R4, R250, 0x6 ;  /* 0x000000fa04007211 */ /* 0x000fe200078030ff */
[----:B------:R-:W-:Y:S01]  /*3c30*/  IMAD R93, R92, -0x40, R135 ;  /* 0xffffffc05c5d7824 */ /* 0x000fe200078e0287 */
[----:B------:R-:W-:Y:S01]  /*3c40*/  P2R R14, PR, RZ, 0x20 ;  /* 0x00000020ff0e7803 */ /* 0x000fe20000000000 */
[----:B-1----:R-:W-:Y:S01]  /*3c50*/  IMAD.IADD R3, R5, 0x1, R6 ;  /* 0x0000000105037824 */ /* 0x002fe200078e0206 */
[----:B------:R-:W-:-:S04]  /*3c60*/  DEPBAR.LE SB0, 0x1 ;  /* 0x000080400000791a */ /* 0x000fc80000000000 */
[----:B------:R-:W-:-:S04]  /*3c70*/  DEPBAR.LE SB0, 0x0 ;  /* 0x000080000000791a */ /* 0x000fc80000000000 */
[----:B------:R-:W-:Y:S01]  /*3c80*/  BAR.SYNC.DEFER_BLOCKING 0x0 ;  /* 0x0000000000007b1d */ /* 0x000fe20000010000 */
[----:B------:R-:W-:-:S04]  /*3c90*/  LOP3.LUT R5, R28, 0x1, RZ, 0xc0, !PT ;  /* 0x000000011c057812 */ /* 0x000fc800078ec0ff */
[----:B------:R-:W-:Y:S01]  /*3ca0*/  ISETP.NE.U32.AND P5, PT, R5, 0x1, PT ;  /* 0x000000010500780c */ /* 0x000fe20003fa5070 */
[----:B------:R-:W-:Y:S01]  /*3cb0*/  IMAD.MOV.U32 R5, RZ, RZ, c[0x0][0x20c] ;  /* 0x00008300ff057624 */ /* 0x000fe200078e00ff */
[C---:B------:R-:W-:Y:S02]  /*3cc0*/  LOP3.LUT P1, RZ, R28.reuse, 0x2, RZ, 0xc0, !PT ;  /* 0x000000021cff7812 */ /* 0x040fe4000782c0ff */
[----:B------:R-:W-:Y:S01]  /*3cd0*/  LOP3.LUT P6, RZ, R28, 0x4, RZ, 0xc0, !PT ;  /* 0x000000041cff7812 */ /* 0x000fe200078cc0ff */
[----:B------:R-:W-:Y:S04]  /*3ce0*/  LDSM.16.M88.4 R20, [R192] ;  /* 0x00000000c014783b */ /* 0x000fe80000000200 */
[----:B------:R-:W-:Y:S04]  /*3cf0*/  LDSM.16.M88.4 R16, [R192+0x800] ;  /* 0x00080000c010783b */ /* 0x000fe80000000200 */
[----:B------:R-:W-:Y:S04]  /*3d00*/  LDSM.16.M88.4 R24, [R192+0x1000] ;  /* 0x00100000c018783b */ /* 0x000fe80000000200 */
[----:B------:R-:W-:Y:S04]  /*3d10*/  LDSM.16.M88.4 R36, [R192+0x1800] ;  /* 0x00180000c024783b */ /* 0x000fe80000000200 */
[----:B------:R-:W-:Y:S04]  /*3d20*/  LDSM.16.M88.4 R48, [R203] ;  /* 0x00000000cb30783b */ /* 0x000fe80000000200 */
[----:B------:R-:W-:Y:S04]  /*3d30*/  LDSM.16.M88.4 R60, [R218] ;  /* 0x00000000da3c783b */ /* 0x000fe80000000200 */
[----:B------:R-:W-:Y:S04]  /*3d40*/  LDSM.16.M88.4 R64, [R217] ;  /* 0x00000000d940783b */ /* 0x000fe80000000200 */
[----:B------:R-:W-:Y:S01]  /*3d50*/  LDSM.16.M88.4 R76, [R216] ;  /* 0x00000000d84c783b */ /* 0x000fe20000000200 */
[----:B------:R-:W-:-:S02]  /*3d60*/  P2R R15, PR, RZ, 0x10 ;  /* 0x00000010ff0f7803 */ /* 0x000fc40000000000 */
[----:B--2---:R-:W-:Y:S01]  /*3d70*/  LEA.HI.X R3, R4, R11, R3, 0x6, P0 ;  /* 0x0000000b04037211 */ /* 0x004fe200000f3403 */
[----:B------:R-:W-:Y:S01]  /*3d80*/  IMAD.MOV.U32 R4, RZ, RZ, c[0x0][0x208] ;  /* 0x00008200ff047624 */ /* 0x000fe200078e00ff */
[----:B------:R-:W-:-:S04]  /*3d90*/  LEA R2, P0, R0, c[0x0][0x1f8], 0x1 ;  /* 0x00007e0000027a11 */ /* 0x000fc800078008ff */
[----:B------:R-:W-:Y:S01]  /*3da0*/  LEA.HI.X R3, R0, c[0x0][0x1fc], R3, 0x1, P0 ;  /* 0x00007f0000037a11 */ /* 0x000fe200000f0c03 */
[----:B------:R-:W-:Y:S01]  /*3db0*/  IMAD.IADD R0, R93, 0x1, -R10 ;  /* 0x000000015d007824 */ /* 0x000fe200078e0a0a */
[C---:B------:R-:W-:Y:S01]  /*3dc0*/  LEA R12, P0, R4.reuse, R2, 0x6 ;  /* 0x00000002040c7211 */ /* 0x040fe200078030ff */
[----:B------:R-:W-:Y:S03]  /*3dd0*/  LDSM.16.M88.4 R8, [R200] ;  /* 0x00000000c808783b */ /* 0x000fe60000000200 */
[----:B------:R-:W-:Y:S02]  /*3de0*/  LEA.HI.X R13, R4, R3, R5, 0x6, P0 ;  /* 0x00000003040d7211 */ /* 0x000fe400000f3405 */
[----:B------:R-:W-:Y:S01]  /*3df0*/  ISETP.LT.OR P0, PT, R0, 0x1, P5 ;  /* 0x000000010000780c */ /* 0x000fe20002f01670 */
[----:B------:R-:W1:-:S12]  /*3e00*/  LDSM.16.M88.4 R4, [R199] ;  /* 0x00000000c704783b */ /* 0x000e580000000200 */
[----:B------:R-:W-:Y:S01]  /*3e10*/  @!PT LDS RZ, [RZ] ;  /* 0x00000000fffff984 */ /* 0x000fe20000000800 */
[----:B------:R-:W-:Y:S01]  /*3e20*/  @!PT LDS RZ, [RZ] ;  /* 0x00000000fffff984 */ /* 0x000fe20000000800 */
[----:B------:R-:W-:Y:S01]  /*3e30*/  @!PT LDS RZ, [RZ] ;  /* 0x00000000fffff984 */ /* 0x000fe20000000800 */
[----:B------:R2:W-:Y:S01]  /*3e40*/  LDGSTS.E.BYPASS.LTC128B.128 [R219+0x100], [R2.64], !P0 ;  /* 0x0010000002db7fae */ /* 0x0005e2000c101d46 */
[----:B------:R-:W-:-:S13]  /*3e50*/  ISETP.LT.OR P0, PT, R0, 0x1, !P1 ;  /* 0x000000010000780c */ /* 0x000fda0004f01670 */
        /* <DEDUP_REMOVED lines=8> */
[----:B------:R-:W-:-:S09]  /*3ee0*/  ISETP.LT.OR P0, PT, R0, 0x21, !P0 ;  /* 0x000000210000780c */ /* 0x000fd20004701670 */
[----:B------:R2:W-:Y:S04]  /*3ef0*/  LDGSTS.E.BYPASS.LTC128B.128 [R219+0x6100], [R2.64+0x180], !P4 ;  /* 0x0610018002db7fae */ /* 0x0005e8000e101d46 */
[----:B------:R3:W-:Y:S04]  /*3f00*/  LDGSTS.E.BYPASS.LTC128B.128 [R219+0x1100], [R12.64], !P5 ;  /* 0x011000000cdb7fae */ /* 0x0007e8000e901d46 */
[----:B------:R3:W-:Y:S01]  /*3f10*/  LDGSTS.E.BYPASS.LTC128B.128 [R219+0x3100], [R12.64+0x80], !P1 ;  /* 0x031000800cdb7fae */ /* 0x0007e2000c901d46 */
[----:B------:R-:W-:Y:S02]  /*3f20*/  ISETP.NE.AND P1, PT, R29, RZ, PT ;  /* 0x000000ff1d00720c */ /* 0x000fe40003f25270 */
[----:B-1----:R-:W-:Y:S01]  /*3f30*/  HMMA.16816.F32.BF16 R28, R4, R20, RZ ;  /* 0x00000014041c723c */ /* 0x002fe200000418ff */
[----:B------:R3:W-:Y:S01]  /*3f40*/  LDGSTS.E.BYPASS.LTC128B.128 [R219+0x5100], [R12.64+0x100], !P6 ;  /* 0x051001000cdb7fae */ /* 0x0007e2000f101d46 */
[----:B------:R-:W-:-:S02]  /*3f50*/  ISETP.NE.AND P4, PT, R15, RZ, PT ;  /* 0x000000ff0f00720c */ /* 0x000fc40003f85270 */
[----:B------:R-:W-:Y:S01]  /*3f60*/  ISETP.NE.AND P5, PT, R14, RZ, PT ;  /* 0x000000ff0e00720c */ /* 0x000fe20003fa5270 */
[----:B------:R3:W-:Y:S03]  /*3f70*/  LDGSTS.E.BYPASS.LTC128B.128 [R219+0x7100], [R12.64+0x180], !P0 ;  /* 0x071001800cdb7fae */ /* 0x0007e6000c101d46 */
[C---:B------:R-:W-:Y:S01]  /*3f80*/  HMMA.16816.F32.BF16 R20, R4.reuse, R22, RZ ;  /* 0x000000160414723c */ /* 0x040fe200000418ff */
[----:B------:R-:W-:Y:S04]  /*3f90*/  LDSM.16.M88.4 R68, [R198] ;  /* 0x00000000c644783b */ /* 0x000fe80000000200 */
[----:B------:R-:W-:Y:S03]  /*3fa0*/  LDSM.16.M88.4 R72, [R198+0x800] ;  /* 0x00080000c648783b */ /* 0x000fe60000000200 */
[C---:B------:R-:W-:Y:S01]  /*3fb0*/  HMMA.16816.F32.BF16 R32, R4.reuse, R16, RZ ;  /* 0x000000100420723c */ /* 0x040fe200000418ff */
[----:B------:R-:W-:Y:S04]  /*3fc0*/  LDSM.16.M88.4 R84, [R198+0x1000] ;  /* 0x00100000c654783b */ /* 0x000fe80000000200 */
[----:B------:R-:W-:Y:S03]  /*3fd0*/  LDSM.16.M88.4 R80, [R195+0x800] ;  /* 0x00080000c350783b */ /* 0x000fe60000000200 */
[C---:B------:R-:W-:Y:S01]  /*3fe0*/  HMMA.16816.F32.BF16 R40, R4.reuse, R18, RZ ;  /* 0x000000120428723c */ /* 0x040fe200000418ff */
[----:B------:R-:W-:Y:S04]  /*3ff0*/  LDSM.16.M88.4 R88, [R195+0x1000] ;  /* 0x00100000c358783b */ /* 0x000fe80000000200 */
[----:B------:R-:W0:Y:S04]  /*4000*/  LDGDEPBAR ;  /* 0x00000000000079af */ /* 0x000e280000000000 */
[----:B---3--:R-:W1:Y:S01]  /*4010*/  LDSM.16.M88.4 R12, [R202] ;  /* 0x00000000ca0c783b */ /* 0x008e620000000200 */
[C---:B------:R-:W-:Y:S08]  /*4020*/  HMMA.16816.F32.BF16 R44, R4.reuse, R24, RZ ;  /* 0x00000018042c723c */ /* 0x040ff000000418ff */
[C---:B------:R-:W-:Y:S08]  /*4030*/  HMMA.16816.F32.BF16 R52, R4.reuse, R26, RZ ;  /* 0x0000001a0434723c */ /* 0x040ff000000418ff */
[C---:B------:R-:W-:Y:S08]  /*4040*/  HMMA.16816.F32.BF16 R56, R4.reuse, R36, RZ ;  /* 0x000000240438723c */ /* 0x040ff000000418ff */
[----:B------:R-:W-:Y:S01]  /*4050*/  HMMA.16816.F32.BF16 R16, R4, R38, RZ ;  /* 0x000000260410723c */ /* 0x000fe200000418ff */
[----:B------:R-:W-:Y:S07]  /*4060*/  LDSM.16.M88.4 R4, [R201] ;  /* 0x00000000c904783b */ /* 0x000fee0000000200 */
[C---:B------:R-:W-:Y:S08]  /*4070*/  HMMA.16816.F32.BF16 R24, R8.reuse, R48, R28 ;  /* 0x000000300818723c */ /* 0x040ff0000004181c */
[C---:B------:R-:W-:Y:S01]  /*4080*/  HMMA.16816.F32.BF16 R28, R8.reuse, R50, R20 ;  /* 0x00000032081c723c */ /* 0x040fe20000041814 */
[----:B------:R-:W3:Y:S04]  /*4090*/  LDSM.16.M88.4 R20, [R198+0x1800] ;  /* 0x00180000c614783b */ /* 0x000ee80000000200 */
[----:B------:R-:W-:Y:S03]  /*40a0*/  LDSM.16.M88.4 R48, [R195+0x1800] ;  /* 0x00180000c330783b */ /* 0x000fe60000000200 */
[C---:B------:R-:W-:Y:S08]  /*40b0*/  HMMA.16816.F32.BF16 R32, R8.reuse, R60, R32 ;  /* 0x0000003c0820723c */ /* 0x040ff00000041820 */
[C---:B------:R-:W-:Y:S01]  /*40c0*/  HMMA.16816.F32.BF16 R36, R8.reuse, R62, R40 ;  /* 0x0000003e0824723c */ /* 0x040fe20000041828 */
[----:B------:R-:W4:Y:S07]  /*40d0*/  LDSM.16.M88.4 R60, [R195] ;  /* 0x00000000c33c783b */ /* 0x000f2e0000000200 */
[C---:B------:R-:W-:Y:S08]  /*40e0*/  HMMA.16816.F32.BF16 R40, R8.reuse, R64, R44 ;  /* 0x000000400828723c */ /* 0x040ff0000004182c */
[C---:B------:R-:W-:Y:S01]  /*40f0*/  HMMA.16816.F32.BF16 R44, R8.reuse, R66, R52 ;  /* 0x00000042082c723c */ /* 0x040fe20000041834 */
[----:B------:R-:W-:Y:S07]  /*4100*/  LDSM.16.M88.4 R64, [R192+0x2800] ;  /* 0x00280000c040783b */ /* 0x000fee0000000200 */
[C---:B------:R-:W-:Y:S01]  /*4110*/  HMMA.16816.F32.BF16 R52, R8.reuse, R76, R56 ;  /* 0x0000004c0834723c */ /* 0x040fe20000041838 */
[----:B------:R-:W-:Y:S07]  /*4120*/  LDSM.16.M88.4 R56, [R192+0x2000] ;  /* 0x00200000c038783b */ /* 0x000fee0000000200 */
[----:B------:R-:W-:Y:S01]  /*4130*/  HMMA.16816.F32.BF16 R16, R8, R78, R16 ;  /* 0x0000004e0810723c */ /* 0x000fe20000041810 */
[----:B------:R-:W5:Y:S04]  /*4140*/  LDSM.16.M88.4 R8, [R199+0x4000] ;  /* 0x00400000c708783b */ /* 0x000f680000000200 */
        /* <DEDUP_REMOVED lines=10> */
[C---:B---3--:R-:W-:Y:S08]  /*41f0*/  HMMA.16816.F32.BF16 R52, R12.reuse, R20, R52 ;  /* 0x000000140c34723c */ /* 0x048ff00000041834 */
[----:B------:R-:W-:Y:S01]  /*4200*/  HMMA.16816.F32.BF16 R12, R12, R22, R16 ;  /* 0x000000160c0c723c */ /* 0x000fe20000041810 */
[----:B------:R-:W3:Y:S04]  /*4210*/  LDSM.16.M88.4 R20, [R192+0x3800] ;  /* 0x00380000c014783b */ /* 0x000ee80000000200 */
[----:B------:R-:W-:Y:S03]  /*4220*/  LDSM.16.M88.4 R16, [R200+0x4000] ;  /* 0x00400000c810783b */ /* 0x000fe60000000200 */
[C---:B----4-:R-:W-:Y:S08]  /*4230*/  HMMA.16816.F32.BF16 R24, R4.reuse, R60, R24 ;  /* 0x0000003c0418723c */ /* 0x050ff00000041818 */
[C---:B------:R-:W-:Y:S01]  /*4240*/  HMMA.16816.F32.BF16 R28, R4.reuse, R62, R28 ;  /* 0x0000003e041c723c */ /* 0x040fe2000004181c */
[----:B------:R-:W4:Y:S07]  /*4250*/  LDSM.16.M88.4 R60, [R215] ;  /* 0x00000000d73c783b */ /* 0x000f2e0000000200 */
[C---:B------:R-:W-:Y:S08]  /*4260*/  HMMA.16816.F32.BF16 R32, R4.reuse, R80, R32 ;  /* 0x000000500420723c */ /* 0x040ff00000041820 */
[C---:B------:R-:W-:Y:S01]  /*4270*/  HMMA.16816.F32.BF16 R36, R4.reuse, R82, R36 ;  /* 0x000000520424723c */ /* 0x040fe20000041824 */
[----:B------:R-:W-:Y:S07]  /*4280*/  LDSM.16.M88.4 R80, [R198+0x3000] ;  /* 0x00300000c650783b */ /* 0x000fee0000000200 */
[C---:B------:R-:W-:Y:S08]  /*4290*/  HMMA.16816.F32.BF16 R40, R4.reuse, R88, R40 ;  /* 0x000000580428723c */ /* 0x040ff00000041828 */
[C---:B------:R-:W-:Y:S01]  /*42a0*/  HMMA.16816.F32.BF16 R44, R4.reuse, R90, R44 ;  /* 0x0000005a042c723c */ /* 0x040fe2000004182c */
[----:B------:R-:W1:Y:S07]  /*42b0*/  LDSM.16.M88.4 R88, [R213] ;  /* 0x00000000d558783b */ /* 0x000e6e0000000200 */
[C---:B------:R-:W-:Y:S08]  /*42c0*/  HMMA.16816.F32.BF16 R52, R4.reuse, R48, R52 ;  /* 0x000000300434723c */ /* 0x040ff00000041834 */
[----:B------:R-:W-:Y:S01]  /*42d0*/  HMMA.16816.F32.BF16 R12, R4, R50, R12 ;  /* 0x00000032040c723c */ /* 0x000fe2000004180c */
[----:B------:R-:W-:Y:S04]  /*42e0*/  LDSM.16.M88.4 R4, [R202+0x4000] ;  /* 0x00400000ca04783b */ /* 0x000fe80000000200 */
[----:B------:R-:W-:Y:S03]  /*42f0*/  LDSM.16.M88.4 R48, [R198+0x3800] ;  /* 0x00380000c630783b */ /* 0x000fe60000000200 */
[C---:B-----5:R-:W-:Y:S08]  /*4300*/  HMMA.16816.F32.BF16 R24, R8.reuse, R56, R24 ;  /* 0x000000380818723c */ /* 0x060ff00000041818 */
[C---:B------:R-:W-:Y:S01]  /*4310*/  HMMA.16816.F32.BF16 R28, R8.reuse, R58, R28 ;  /* 0x0000003a081c723c */ /* 0x040fe2000004181c */
[----:B------:R-:W5:Y:S07]  /*4320*/  LDSM.16.M88.4 R56, [R212] ;  /* 0x00000000d438783b */ /* 0x000f6e0000000200 */
[C---:B------:R-:W-:Y:S08]  /*4330*/  HMMA.16816.F32.BF16 R32, R8.reuse, R64, R32 ;  /* 0x000000400820723c */ /* 0x040ff00000041820 */
[C---:B------:R-:W-:Y:S01]  /*4340*/  HMMA.16816.F32.BF16 R36, R8.reuse, R66, R36 ;  /* 0x000000420824723c */ /* 0x040fe20000041824 */
[----:B------:R-:W-:Y:S07]  /*4350*/  LDSM.16.M88.4 R64, [R195+0x2000] ;  /* 0x00200000c340783b */ /* 0x000fee0000000200 */
[C---:B-1----:R-:W-:Y:S08]  /*4360*/  HMMA.16816.F32.BF16 R40, R8.reuse, R84, R40 ;  /* 0x000000540828723c */ /* 0x042ff00000041828 */
[C---:B------:R-:W-:Y:S01]  /*4370*/  HMMA.16816.F32.BF16 R44, R8.reuse, R86, R44 ;  /* 0x00000056082c723c */ /* 0x040fe2000004182c */
[----:B------:R-:W-:Y:S07]  /*4380*/  LDSM.16.M88.4 R84, [R192+0x5000] ;  /* 0x00500000c054783b */ /* 0x000fee0000000200 */
[C---:B---3--:R-:W-:Y:S08]  /*4390*/  HMMA.16816.F32.BF16 R52, R8.reuse, R20, R52 ;  /* 0x000000140834723c */ /* 0x048ff00000041834 */
[----:B------:R-:W-:Y:S01]  /*43a0*/  HMMA.16816.F32.BF16 R20, R8, R22, R12 ;  /* 0x000000160814723c */ /* 0x000fe2000004180c */
[----:B------:R-:W1:Y:S07]  /*43b0*/  LDSM.16.M88.4 R12, [R201+0x4000] ;  /* 0x00400000c90c783b */ /* 0x000e6e0000000200 */
[C---:B----4-:R-:W-:Y:S08]  /*43c0*/  HMMA.16816.F32.BF16 R8, R16.reuse, R60, R24 ;  /* 0x0000003c1008723c */ /* 0x050ff00000041818 */
        /* <DEDUP_REMOVED lines=8> */
[C---:B-----5:R-:W-:Y:S08]  /*4450*/  HMMA.16816.F32.BF16 R52, R16.reuse, R56, R52 ;  /* 0x000000381034723c */ /* 0x060ff00000041834 */
[----:B------:R-:W-:Y:S01]  /*4460*/  HMMA.16816.F32.BF16 R24, R16, R58, R20 ;  /* 0x0000003a1018723c */ /* 0x000fe20000041814 */
[----:B------:R-:W-:Y:S04]  /*4470*/  LDSM.16.M88.4 R16, [R199+0x8000] ;  /* 0x00800000c710783b */ /* 0x000fe80000000200 */
[----:B------:R-:W-:Y:S03]  /*4480*/  LDSM.16.M88.4 R56, [R192+0x5800] ;  /* 0x00580000c038783b */ /* 0x000fe60000000200 */
[C---:B------:R-:W-:Y:S08]  /*4490*/  HMMA.16816.F32.BF16 R20, R4.reuse, R68, R8 ;  /* 0x000000440414723c */ /* 0x040ff00000041808 */
[C---:B------:R-:W-:Y:S01]  /*44a0*/  HMMA.16816.F32.BF16 R8, R4.reuse, R70, R28 ;  /* 0x000000460408723c */ /* 0x040fe2000004181c */
[----:B------:R-:W5:Y:S07]  /*44b0*/  LDSM.16.M88.4 R68, [R192+0x4000] ;  /* 0x00400000c044783b */ /* 0x000f6e0000000200 */
[C---:B------:R-:W-:Y:S08]  /*44c0*/  HMMA.16816.F32.BF16 R32, R4.reuse, R72, R32 ;  /* 0x000000480420723c */ /* 0x040ff00000041820 */
[C---:B------:R-:W-:Y:S01]  /*44d0*/  HMMA.16816.F32.BF16 R36, R4.reuse, R74, R36 ;  /* 0x0000004a0424723c */ /* 0x040fe20000041824 */
[----:B------:R-:W2:Y:S07]  /*44e0*/  LDSM.16.M88.4 R72, [R192+0x4800] ;  /* 0x00480000c048783b */ /* 0x000eae0000000200 */
        /* <DEDUP_REMOVED lines=9> */
[C---:B---3--:R-:W-:Y:S08]  /*4580*/  HMMA.16816.F32.BF16 R4, R12.reuse, R76, R32 ;  /* 0x0000004c0c04723c */ /* 0x048ff00000041820 */
[C---:B------:R-:W-:Y:S01]  /*4590*/  HMMA.16816.F32.BF16 R36, R12.reuse, R78, R36 ;  /* 0x0000004e0c24723c */ /* 0x040fe20000041824 */
[----:B------:R-:W3:Y:S07]  /*45a0*/  LDSM.16.M88.4 R76, [R210] ;  /* 0x00000000d24c783b */ /* 0x000eee0000000200 */
[C---:B----4-:R-:W-:Y:S08]  /*45b0*/  HMMA.16816.F32.BF16 R40, R12.reuse, R88, R40 ;  /* 0x000000580c28723c */ /* 0x050ff00000041828 */
[C---:B------:R-:W-:Y:S01]  /*45c0*/  HMMA.16816.F32.BF16 R44, R12.reuse, R90, R44 ;  /* 0x0000005a0c2c723c */ /* 0x040fe2000004182c */
[----:B------:R-:W4:Y:S07]  /*45d0*/  LDSM.16.M88.4 R88, [R209] ;  /* 0x00000000d158783b */ /* 0x000f2e0000000200 */
[C---:B------:R-:W-:Y:S08]  /*45e0*/  HMMA.16816.F32.BF16 R52, R12.reuse, R60, R52 ;  /* 0x0000003c0c34723c */ /* 0x040ff00000041834 */
[----:B------:R-:W-:Y:S01]  /*45f0*/  HMMA.16816.F32.BF16 R32, R12, R62, R28 ;  /* 0x0000003e0c20723c */ /* 0x000fe2000004181c */
[----:B------:R-:W1:Y:S07]  /*4600*/  LDSM.16.M88.4 R60, [R208] ;  /* 0x00000000d03c783b */ /* 0x000e6e0000000200 */
[C---:B-----5:R-:W-:Y:S08]  /*4610*/  HMMA.16816.F32.BF16 R28, R16.reuse, R68, R24 ;  /* 0x00000044101c723c */ /* 0x060ff00000041818 */
[C---:B------:R-:W-:Y:S01]  /*4620*/  HMMA.16816.F32.BF16 R24, R16.reuse, R70, R20 ;  /* 0x000000461018723c */ /* 0x040fe20000041814 */
[----:B------:R-:W-:Y:S07]  /*4630*/  LDSM.16.M88.4 R68, [R195+0x4000] ;  /* 0x00400000c344783b */ /* 0x000fee0000000200 */
[C---:B--2---:R-:W-:Y:S01]  /*4640*/  HMMA.16816.F32.BF16 R20, R16.reuse, R72, R4 ;  /* 0x000000481014723c */ /* 0x044fe20000041804 */
[----:B------:R-:W-:Y:S07]  /*4650*/  LDSM.16.M88.4 R4, [R202+0x8000] ;  /* 0x00800000ca04783b */ /* 0x000fee0000000200 */
[C---:B------:R-:W-:Y:S01]  /*4660*/  HMMA.16816.F32.BF16 R12, R16.reuse, R74, R36 ;  /* 0x0000004a100c723c */ /* 0x040fe20000041824 */
[----:B------:R-:W2:Y:S07]  /*4670*/  LDSM.16.M88.4 R72, [R198+0x4000] ;  /* 0x00400000c648783b */ /* 0x000eae0000000200 */
        /* <DEDUP_REMOVED lines=8> */
[C---:B---3--:R-:W-:Y:S01]  /*4700*/  HMMA.16816.F32.BF16 R24, R8.reuse, R76, R20 ;  /* 0x0000004c0818723c */ /* 0x048fe20000041814 */
[----:B------:R-:W3:Y:S07]  /*4710*/  LDSM.16.M88.4 R20, [R201+0x8000] ;  /* 0x00800000c914783b */ /* 0x000eee0000000200 */
[C---:B------:R-:W-:Y:S01]  /*4720*/  HMMA.16816.F32.BF16 R16, R8.reuse, R78, R12 ;  /* 0x0000004e0810723c */ /* 0x040fe2000004180c */
[----:B------:R-:W1:Y:S07]  /*4730*/  LDSM.16.M88.4 R76, [R195+0x4800] ;  /* 0x00480000c34c783b */ /* 0x000e6e0000000200 */
[C---:B----4-:R-:W-:Y:S01]  /*4740*/  HMMA.16816.F32.BF16 R12, R8.reuse, R88, R40 ;  /* 0x00000058080c723c */ /* 0x050fe20000041828 */
[----:B------:R-:W-:Y:S07]  /*4750*/  LDSM.16.M88.4 R40, [R195+0x5000] ;  /* 0x00500000c328783b */ /* 0x000fee0000000200 */
[C---:B------:R-:W-:Y:S08]  /*4760*/  HMMA.16816.F32.BF16 R56, R8.reuse, R90, R48 ;  /* 0x0000005a0838723c */ /* 0x040ff00000041830 */
[C---:B------:R-:W-:Y:S08]  /*4770*/  HMMA.16816.F32.BF16 R48, R8.reuse, R60, R44 ;  /* 0x0000003c0830723c */ /* 0x040ff0000004182c */
[----:B------:R-:W-:Y:S01]  /*4780*/  HMMA.16816.F32.BF16 R44, R8, R62, R36 ;  /* 0x0000003e082c723c */ /* 0x000fe20000041824 */
[----:B------:R-:W-:Y:S07]  /*4790*/  LDSM.16.M88.4 R60, [R192+0x6000] ;  /* 0x00600000c03c783b */ /* 0x000fee0000000200 */
[C---:B--2---:R-:W-:Y:S08]  /*47a0*/  HMMA.16816.F32.BF16 R36, R4.reuse, R72, R32 ;  /* 0x000000480424723c */ /* 0x044ff00000041820 */
[C---:B------:R-:W-:Y:S01]  /*47b0*/  HMMA.16816.F32.BF16 R52, R4.reuse, R82, R16 ;  /* 0x000000520434723c */ /* 0x040fe20000041810 */
[----:B------:R-:W2:Y:S07]  /*47c0*/  LDSM.16.M88.4 R16, [R199+0xc000] ;  /* 0x00c00000c710783b */ /* 0x000eae0000000200 */
        /* <DEDUP_REMOVED lines=12> */
[C---:B---3--:R-:W-:Y:S01]  /*4890*/  HMMA.16816.F32.BF16 R4, R20.reuse, R68, R36 ;  /* 0x000000441404723c */ /* 0x048fe20000041824 */
[----:B------:R-:W1:Y:S07]  /*48a0*/  LDSM.16.M88.4 R36, [R207] ;  /* 0x00000000cf24783b */ /* 0x000e6e0000000200 */
[C---:B------:R-:W-:Y:S08]  /*48b0*/  HMMA.16816.F32.BF16 R28, R20.reuse, R70, R28 ;  /* 0x00000046141c723c */ /* 0x040ff0000004181c */
[----:B------:R-:W-:Y:S01]  /*48c0*/  HMMA.16816.F32.BF16 R68, R20, R78, R52 ;  /* 0x0000004e1444723c */ /* 0x000fe20000041834 */
[----:B------:R-:W3:Y:S07]  /*48d0*/  LDSM.16.M88.4 R52, [R192+0x6800] ;  /* 0x00680000c034783b */ /* 0x000eee0000000200 */
[----:B--2---:R-:W-:Y:S08]  /*48e0*/  HMMA.16816.F32.BF16 R4, R16, R60, R4 ;  /* 0x0000003c1004723c */ /* 0x004ff00000041804 */
[C---:B------:R-:W-:Y:S08]  /*48f0*/  HMMA.16816.F32.BF16 R32, R20.reuse, R76, R32 ;  /* 0x0000004c1420723c */ /* 0x040ff00000041820 */
[C---:B------:R-:W-:Y:S01]  /*4900*/  HMMA.16816.F32.BF16 R76, R20.reuse, R42, R8 ;  /* 0x0000002a144c723c */ /* 0x040fe20000041808 */
[----:B------:R-:W-:Y:S07]  /*4910*/  LDSM.16.M88.4 R8, [R202+0xc000] ;  /* 0x00c00000ca08783b */ /* 0x000fee0000000200 */
[----:B----4-:R-:W-:Y:S01]  /*4920*/  HMMA.16816.F32.BF16 R88, R20, R84, R48 ;  /* 0x000000541458723c */ /* 0x010fe20000041830 */
[----:B------:R-:W2:Y:S07]  /*4930*/  LDSM.16.M88.4 R48, [R198+0x6000] ;  /* 0x00600000c630783b */ /* 0x000eae0000000200 */
[----:B------:R-:W-:Y:S01]  /*4940*/  HMMA.16816.F32.BF16 R28, R16, R62, R28 ;  /* 0x0000003e101c723c */ /* 0x000fe2000004181c */
[----:B------:R-:W-:Y:S07]  /*4950*/  LDSM.16.M88.4 R60, [R198+0x6800] ;  /* 0x00680000c63c783b */ /* 0x000fee0000000200 */
[----:B------:R-:W-:Y:S08]  /*4960*/  HMMA.16816.F32.BF16 R80, R20, R40, R24 ;  /* 0x000000281450723c */ /* 0x000ff00000041818 */
[C---:B-1----:R-:W-:Y:S01]  /*4970*/  HMMA.16816.F32.BF16 R24, R12.reuse, R36, R4 ;  /* 0x000000240c18723c */ /* 0x042fe20000041804 */
[----:B------:R-:W1:Y:S07]  /*4980*/  LDSM.16.M88.4 R4, [R201+0xc000] ;  /* 0x00c00000c904783b */ /* 0x000e6e0000000200 */
[----:B------:R-:W-:Y:S08]  /*4990*/  HMMA.16816.F32.BF16 R28, R12, R38, R28 ;  /* 0x000000260c1c723c */ /* 0x000ff0000004181c */
[----:B---3--:R-:W-:Y:S08]  /*49a0*/  HMMA.16816.F32.BF16 R32, R16, R52, R32 ;  /* 0x000000341020723c */ /* 0x008ff00000041820 */
[----:B--2---:R-:W-:Y:S08]  /*49b0*/  HMMA.16816.F32.BF16 R24, R8, R48, R24 ;  /* 0x000000300818723c */ /* 0x004ff00000041818 */
        /* <DEDUP_REMOVED lines=128> */
.L_x_2228:
[----:B--234-:R-:W-:Y:S05]  /*51c0*/  BSYNC B0 ;  /* 0x0000000000007941 */ /* 0x01cfea0003800000 */
.L_x_2227:
[----:B-1----:R-:W2:Y:S04]  /*51d0*/  LDL R0, [R1+0x50] ;  /* 0x0000500001007983 */ /* 0x002ea80000100800 */
[----:B------:R-:W2:Y:S04]  /*51e0*/  LDL R246, [R1+0x24] ;  /* 0x0000240001f67983 */ /* 0x000ea80000100800 */
[----:B------:R-:W3:Y:S04]  /*51f0*/  LDL R3, [R1+0x10] ;  /* 0x0000100001037983 */ /* 0x000ee80000100800 */
[----:B------:R-:W4:Y:S04]  /*5200*/  LDL R245, [R1+0x1c] ;  /* 0x00001c0001f57983 */ /* 0x000f280000100800 */
[----:B------:R-:W-:Y:S04]  /*5210*/  LDSM.16.MT88.4 R36, [R197] ;  /* 0x00000000c524783b */ /* 0x000fe80000004200 */
[----:B------:R-:W-:Y:S04]  /*5220*/  LDSM.16.MT88.4 R44, [R196] ;  /* 0x00000000c42c783b */ /* 0x000fe80000004200 */
[----:B------:R-:W-:Y:S04]  /*5230*/  LDSM.16.MT88.4 R48, [R197+0x800] ;  /* 0x00080000c530783b */ /* 0x000fe80000004200 */
[----:B------:R-:W-:Y:S04]  /*5240*/  LDSM.16.MT88.4 R32, [R196+0x800] ;  /* 0x00080000c420783b */ /* 0x000fe80000004200 */
[----:B------:R-:W-:Y:S04]  /*5250*/  LDSM.16.MT88.4 R64, [R194+0x4000] ;  /* 0x00400000c240783b */ /* 0x000fe80000004200 */
[----:B------:R-:W-:Y:S04]  /*5260*/  LDSM.16.MT88.4 R60, [R196+0x2800] ;  /* 0x00280000c43c783b */ /* 0x000fe80000004200 */
[----:B------:R-:W0:Y:S01]  /*5270*/  LDGDEPBAR ;  /* 0x00000000000079af */ /* 0x000e220000000000 */
[----:B--2---:R-:W-:-:S04]  /*5280*/  IMAD.IADD R0, R0, 0x1, R246 ;  /* 0x0000000100007824 */ /* 0x004fc800078e02f6 */
[----:B------:R-:W-:-:S05]  /*5290*/  @P1 IMAD.HI.U32 R2, R0, c[0x0][0x2c8], RZ ;  /* 0x0000b20000021a27 */ /* 0x000fca00078e00ff */
[----:B------:R-:W-:-:S05]  /*52a0*/  @P1 SHF.R.U32.HI R0, RZ, c[0x0][0x2cc], R2 ;  /* 0x0000b300ff001a19 */ /* 0x000fca0000011602 */
[----:B------:R-:W1:Y:S01]  /*52b0*/  SHFL.IDX PT, R4, R0, RZ, 0x1c1f ;  /* 0x001c1fff00047589 */ /* 0x000e6200000e0000 */
[----:B------:R-:W-:-:S04]  /*52c0*/  IMAD.MOV.U32 R2, RZ, RZ, -0x40 ;  /* 0xffffffc0ff027424 */ /* 0x000fc800078e00ff */
[----:B------:R-:W-:Y:S01]  /*52d0*/  IMAD R2, R92, R2, 0x1 ;  /* 0x000000015c027424 */ /* 0x000fe200078e0202 */
[----:B------:R3:W2:Y:S04]  /*52e0*/  SHFL.IDX PT, R5, R0, 0x1, 0x1c1f ;  /* 0x003c1f0000057f89 */ /* 0x0006a800000e0000 */
[----:B---3--:R-:W-:Y:S01]  /*52f0*/  IADD3 R0, -R3, R2, R135 ;  /* 0x0000000203007210 */ /* 0x008fe20007ffe187 */
[----:B------:R-:W-:-:S04]  /*5300*/  IMAD.IADD R3, R93, 0x1, -R3 ;  /* 0x000000015d037824 */ /* 0x000fc800078e0a03 */
[----:B----4-:R-:W-:-:S04]  /*5310*/  IMAD.IADD R0, R0, 0x1, -R245 ;  /* 0x0000000100007824 */ /* 0x010fc800078e0af5 */
[----:B-1----:R-:W-:-:S05]  /*5320*/  IMAD.IADD R2, R0, 0x1, R4 ;  /* 0x0000000100027824 */ /* 0x002fca00078e0204 */
[----:B------:R-:W-:Y:S01]  /*5330*/  IMNMX R2, R3, R2, PT ;  /* 0x0000000203027217 */ /* 0x000fe20003800200 */
[----:B--2---:R-:W-:-:S03]  /*5340*/  IMAD.IADD R0, R0, 0x1, R5 ;  /* 0x0000000100007824 */ /* 0x004fc600078e0205 */
[C---:B------:R-:W-:Y:S02]  /*5350*/  ISETP.GT.AND P6, PT, R2.reuse, RZ, PT ;  /* 0x000000ff0200720c */ /* 0x040fe40003fc4270 */
[----:B------:R-:W-:Y:S02]  /*5360*/  ISETP.GT.AND P0, PT, R2, 0x1, PT ;  /* 0x000000010200780c */ /* 0x000fe40003f04270 */
[----:B------:R-:W-:Y:S02]  /*5370*/  FSEL R5, R76, -INF , P6 ;  /* 0xff8000004c057808 */ /* 0x000fe40003000000 */
[----:B------:R-:W-:Y:S02]  /*5380*/  ISETP.GT.AND P6, PT, R2, 0x8, PT ;  /* 0x000000080200780c */ /* 0x000fe40003fc4270 */
[----:B------:R-:W-:Y:S02]  /*5390*/  FSEL R9, R72, -INF , P0 ;  /* 0xff80000048097808 */ /* 0x000fe40000000000 */
[----:B------:R-:W-:-:S02]  /*53a0*/  ISETP.GT.AND P0, PT, R2, 0x9, PT ;  /* 0x000000090200780c */ /* 0x000fc40003f04270 */
[----:B------:R-:W-:Y:S02]  /*53b0*/  FSEL R7, R69, -INF , P6 ;  /* 0xff80000045077808 */ /* 0x000fe40003000000 */
[----:B------:R-:W-:Y:S02]  /*53c0*/  ISETP.GT.AND P6, PT, R2, 0x10, PT ;  /* 0x000000100200780c */ /* 0x000fe40003fc4270 */
[----:B------:R-:W-:Y:S02]  /*53d0*/  FSEL R8, R68, -INF , P0 ;  /* 0xff80000044087808 */ /* 0x000fe40000000000 */
[----:B------:R-:W-:Y:S02]  /*53e0*/  ISETP.GT.AND P0, PT, R2, 0x11, PT ;  /* 0x000000110200780c */ /* 0x000fe40003f04270 */
[----:B------:R-:W-:Y:S02]  /*53f0*/  IMNMX R0, R3, R0, PT ;  /* 0x0000000003007217 */ /* 0x000fe40003800200 */
[----:B------:R-:W-:-:S02]  /*5400*/  FSEL R11, R54, -INF , P6 ;  /* 0xff800000360b7808 */ /* 0x000fc40003000000 */
[----:B------:R-:W-:Y:S02]  /*5410*/  FMNMX.FTZ R3, R5, R9, !PT ;  /* 0x0000000905037209 */ /* 0x000fe40007810000 */
[----:B------:R-:W-:Y:S02]  /*5420*/  ISETP.GT.AND P6, PT, R2, 0x18, PT ;  /* 0x000000180200780c */ /* 0x000fe40003fc4270 */
[----:B------:R-:W-:Y:S02]  /*5430*/  FSEL R12, R52, -INF , P0 ;  /* 0xff800000340c7808 */ /* 0x000fe40000000000 */
[----:B------:R-:W-:Y:S02]  /*5440*/  ISETP.GT.AND P0, PT, R2, 0x19, PT ;  /* 0x000000190200780c */ /* 0x000fe40003f04270 */
[----:B------:R-:W-:Y:S02]  /*5450*/  FMNMX.FTZ R3, R7, R3, !PT ;  /* 0x0000000307037209 */ /* 0x000fe40007810000 */
[----:B------:R-:W-:-:S02]  /*5460*/  FSEL R13, R41, -INF , P6 ;  /* 0xff800000290d7808 */ /* 0x000fc40003000000 */
[----:B------:R-:W-:Y:S02]  /*5470*/  ISETP.GT.AND P6, PT, R2, 0x20, PT ;  /* 0x000000200200780c */ /* 0x000fe40003fc4270 */
[----:B------:R-:W-:Y:S02]  /*5480*/  FSEL R14, R40, -INF , P0 ;  /* 0xff800000280e7808 */ /* 0x000fe40000000000 */
[----:B------:R-:W-:Y:S02]  /*5490*/  ISETP.GT.AND P0, PT, R2, 0x21, PT ;  /* 0x000000210200780c */ /* 0x000fe40003f04270 */
[----:B------:R-:W-:Y:S02]  /*54a0*/  FMNMX.FTZ R3, R8, R3, !PT ;  /* 0x0000000308037209 */ /* 0x000fe40007810000 */
[----:B------:R-:W-:Y:S02]  /*54b0*/  FSEL R91, R28, -INF , P6 ;  /* 0xff8000001c5b7808 */ /* 0x000fe40003000000 */
[----:B------:R-:W-:-:S02]  /*54c0*/  ISETP.GT.AND P6, PT, R2, 0x28, PT ;  /* 0x000000280200780c */ /* 0x000fc40003fc4270 */
[----:B------:R-:W-:Y:S02]  /*54d0*/  FSEL R90, R26, -INF , P0 ;  /* 0xff8000001a5a7808 */ /* 0x000fe40000000000 */
[C---:B------:R-:W-:Y:S02]  /*54e0*/  ISETP.GT.AND P0, PT, R2.reuse, 0x29, PT ;  /* 0x000000290200780c */ /* 0x040fe40003f04270 */
[----:B------:R-:W-:Y:S02]  /*54f0*/  FMNMX.FTZ R3, R11, R3, !PT ;  /* 0x000000030b037209 */ /* 0x000fe40007810000 */
[----:B------:R-:W-:Y:S02]  /*5500*/  FSEL R89, R19, -INF , P6 ;  /* 0xff80000013597808 */ /* 0x000fe40003000000 */
[----:B------:R-:W-:Y:S02]  /*5510*/  ISETP.GT.AND P6, PT, R2, 0x30, PT ;  /* 0x000000300200780c */ /* 0x000fe40003fc4270 */
[----:B------:R-:W-:-:S02]  /*5520*/  FSEL R88, R18, -INF , P0 ;  /* 0xff80000012587808 */ /* 0x000fc40000000000 */
[----:B------:R-:W-:Y:S02]  /*5530*/  FMNMX.FTZ R3, R12, R3, !PT ;  /* 0x000000030c037209 */ /* 0x000fe40007810000 */
[C---:B------:R-:W-:Y:S02]  /*5540*/  ISETP.GT.AND P0, PT, R2.reuse, 0x31, PT ;  /* 0x000000310200780c */ /* 0x040fe40003f04270 */
[----:B------:R-:W-:Y:S02]  /*5550*/  FSEL R87, R17, -INF , P6 ;  /* 0xff80000011577808 */ /* 0x000fe40003000000 */
[----:B------:R-:W-:Y:S02]  /*5560*/  FMNMX.FTZ R3, R13, R3, !PT ;  /* 0x000000030d037209 */ /* 0x000fe40007810000 */
[----:B------:R-:W-:Y:S02]  /*5570*/  ISETP.GT.AND P6, PT, R2, 0x38, PT ;  /* 0x000000380200780c */ /* 0x000fe40003fc4270 */
[----:B------:R-:W-:-:S02]  /*5580*/  FSEL R86, R16, -INF , P0 ;  /* 0xff80000010567808 */ /* 0x000fc40000000000 */
[----:B------:R-:W-:Y:S02]  /*5590*/  ISETP.GT.AND P0, PT, R2, 0x39, PT ;  /* 0x000000390200780c */ /* 0x000fe40003f04270 */
[----:B------:R-:W-:Y:S02]  /*55a0*/  FMNMX.FTZ R3, R14, R3, !PT ;  /* 0x000000030e037209 */ /* 0x000fe40007810000 */
[----:B------:R-:W-:Y:S02]  /*55b0*/  FSEL R85, R15, -INF , P6 ;  /* 0xff8000000f557808 */ /* 0x000fe40003000000 */
[----:B------:R-:W-:Y:S02]  /*55c0*/  ISETP.GT.AND P6, PT, R0, RZ, PT ;  /* 0x000000ff0000720c */ /* 0x000fe40003fc4270 */
        /* <DEDUP_REMOVED lines=36> */
[----:B------:R-:W-:Y:S01]  /*5810*/  FMNMX.FTZ R3, R21, R3, !PT ;  /* 0x0000000315037209 */ /* 0x000fe20007810000 */
[----:B------:R-:W1:Y:S01]  /*5820*/  SHFL.BFLY PT, R4, R2, 0x2, 0x1f ;  /* 0x0c401f0002047f89 */ /* 0x000e6200000e0000 */
[----:B------:R-:W-:Y:S02]  /*5830*/  ISETP.GT.AND P6, PT, R0, 0x28, PT ;  /* 0x000000280000780c */ /* 0x000fe40003fc4270 */
[----:B------:R-:W-:Y:S02]  /*5840*/  FSEL R98, R30, -INF , P0 ;  /* 0xff8000001e627808 */ /* 0x000fe40000000000 */
[----:B------:R-:W-:Y:S02]  /*5850*/  FMNMX.FTZ R3, R96, R3, !PT ;  /* 0x0000000360037209 */ /* 0x000fe40007810000 */
[----:B------:R-:W-:Y:S02]  /*5860*/  ISETP.GT.AND P0, PT, R0, 0x29, PT ;  /* 0x000000290000780c */ /* 0x000fe40003f04270 */
[----:B------:R-:W-:-:S02]  /*5870*/  FSEL R102, R29, -INF , P6 ;  /* 0xff8000001d667808 */ /* 0x000fc40003000000 */
[----:B------:R-:W-:Y:S01]  /*5880*/  FMNMX.FTZ R3, R98, R3, !PT ;  /* 0x0000000362037209 */ /* 0x000fe20007810000 */
[----:B------:R-:W-:Y:S01]  /*5890*/  LDSM.16.MT88.4 R28, [R194] ;  /* 0x00000000c21c783b */ /* 0x000fe20000004200 */
[----:B------:R-:W-:Y:S02]  /*58a0*/  ISETP.GT.AND P6, PT, R0, 0x30, PT ;  /* 0x000000300000780c */ /* 0x000fe40003fc4270 */
[----:B------:R-:W-:Y:S02]  /*58b0*/  FSEL R101, R27, -INF , P0 ;  /* 0xff8000001b657808 */ /* 0x000fe40000000000 */
[----:B------:R-:W-:Y:S02]  /*58c0*/  FMNMX.FTZ R3, R102, R3, !PT ;  /* 0x0000000366037209 */ /* 0x000fe40007810000 */
[----:B------:R-:W-:Y:S02]  /*58d0*/  ISETP.GT.AND P0, PT, R0, 0x31, PT ;  /* 0x000000310000780c */ /* 0x000fe40003f04270 */
[----:B------:R-:W-:-:S02]  /*58e0*/  FSEL R103, R25, -INF , P6 ;  /* 0xff80000019677808 */ /* 0x000fc40003000000 */
[----:B------:R-:W-:Y:S02]  /*58f0*/  FMNMX.FTZ R3, R101, R3, !PT ;  /* 0x0000000365037209 */ /* 0x000fe40007810000 */
[----:B------:R-:W-:Y:S02]  /*5900*/  ISETP.GT.AND P6, PT, R0, 0x38, PT ;  /* 0x000000380000780c */ /* 0x000fe40003fc4270 */
[----:B------:R-:W-:Y:S02]  /*5910*/  FSEL R100, R24, -INF , P0 ;  /* 0xff80000018647808 */ /* 0x000fe40000000000 */
[----:B------:R-:W-:Y:S01]  /*5920*/  FMNMX.FTZ R3, R103, R3, !PT ;  /* 0x0000000367037209 */ /* 0x000fe20007810000 */
[----:B------:R-:W-:Y:S01]  /*5930*/  LDSM.16.MT88.4 R24, [R193+0x800] ;  /* 0x00080000c118783b */ /* 0x000fe20000004200 */
[----:B------:R-:W-:Y:S02]  /*5940*/  ISETP.GT.AND P0, PT, R0, 0x39, PT ;  /* 0x000000390000780c */ /* 0x000fe40003f04270 */
[----:B------:R-:W-:-:S02]  /*5950*/  FSEL R99, R23, -INF , P6 ;  /* 0xff80000017637808 */ /* 0x000fc40003000000 */
[----:B------:R-:W-:Y:S02]  /*5960*/  FMNMX.FTZ R0, R100, R3, !PT ;  /* 0x0000000364007209 */ /* 0x000fe40007810000 */
        /* <DEDUP_REMOVED lines=14> */
[----:B--2---:R-:W-:-:S06]  /*5a50*/  FFMA.FTZ R3, R9, c[0x0][0x2d0], -R2 ;  /* 0x0000b40009037a23 */ /* 0x004fcc0000010802 */
[----:B------:R2:W3:Y:S01]  /*5a60*/  MUFU.EX2 R72, R3 ;  /* 0x0000000300487308 */ /* 0x0004e20000000800 */
[----:B-1----:R-:W-:Y:S01]  /*5a70*/  FMNMX.FTZ R132, R0, R4, !PT ;  /* 0x0000000400847209 */ /* 0x002fe20007810000 */
[--C-:B------:R-:W-:Y:S02]  /*5a80*/  FFMA.FTZ R0, R12, c[0x0][0x2d0], -R2.reuse ;  /* 0x0000b4000c007a23 */ /* 0x100fe40000010802 */
[----:B--2---:R-:W-:-:S04]  /*5a90*/  FFMA.FTZ R3, R7, c[0x0][0x2d0], -R2 ;  /* 0x0000b40007037a23 */ /* 0x004fc80000010802 */
[----:B------:R1:W-:Y:S01]  /*5aa0*/  MUFU.EX2 R75, R3 ;  /* 0x00000003004b7308 */ /* 0x0003e20000000800 */
[----:B------:R-:W-:Y:S01]  /*5ab0*/  FSETP.NEU.FTZ.AND P0, PT, R132, -INF , PT ;  /* 0xff8000008400780b */ /* 0x000fe20003f1d000 */
[----:B-1----:R-:W-:-:S06]  /*5ac0*/  FFMA.FTZ R3, R8, c[0x0][0x2d0], -R2 ;  /* 0x0000b40008037a23 */ /* 0x002fcc0000010802 */
[----:B------:R1:W2:Y:S08]  /*5ad0*/  MUFU.EX2 R76, R3 ;  /* 0x00000003004c7308 */ /* 0x0002b00000000800 */
[----:B------:R4:W-:Y:S01]  /*5ae0*/  MUFU.EX2 R78, R0 ;  /* 0x00000000004e7308 */ /* 0x0009e20000000800 */
[----:B-1----:R-:W-:-:S07]  /*5af0*/  FFMA.FTZ R3, R11, c[0x0][0x2d0], -R2 ;  /* 0x0000b4000b037a23 */ /* 0x002fce0000010802 */
[----:B------:R1:W-:Y:S01]  /*5b00*/  MUFU.EX2 R77, R3 ;  /* 0x00000003004d7308 */ /* 0x0003e20000000800 */
[----:B----4-:R-:W-:-:S05]  /*5b10*/  FMUL.FTZ R0, R132, c[0x0][0x2d0] ;  /* 0x0000b40084007a20 */ /* 0x010fca0000410000 */
[----:B------:R-:W-:Y:S01]  /*5b20*/  FSEL R0, R0, RZ, P0 ;  /* 0x000000ff00007208 */ /* 0x000fe20000000000 */
[----:B-1----:R-:W-:-:S04]  /*5b30*/  FFMA.FTZ R3, R13, c[0x0][0x2d0], -R2 ;  /* 0x0000b4000d037a23 */ /* 0x002fc80000010802 */
[----:B------:R1:W-:Y:S02]  /*5b40*/  MUFU.EX2 R82, R3 ;  /* 0x0000000300527308 */ /* 0x0003e40000000800 */
[----:B-1----:R-:W-:Y:S02]  /*5b50*/  FFMA.FTZ R3, R14, c[0x0][0x2d0], -R2 ;  /* 0x0000b4000e037a23 */ /* 0x002fe40000010802 */
[----:B------:R-:W1:Y:S04]  /*5b60*/  LDSM.16.MT88.4 R12, [R193] ;  /* 0x00000000c10c783b */ /* 0x000e680000004200 */
[----:B------:R4:W-:Y:S02]  /*5b70*/  MUFU.EX2 R83, R3 ;  /* 0x0000000300537308 */ /* 0x0009e40000000800 */
[----:B----4-:R-:W-:-:S06]  /*5b80*/  FFMA.FTZ R3, R6, c[0x0][0x2d0], -R0 ;  /* 0x0000b40006037a23 */ /* 0x010fcc0000010800 */
[----:B------:R4:W-:Y:S02]  /*5b90*/  MUFU.EX2 R69, R3 ;  /* 0x0000000300457308 */ /* 0x0009e40000000800 */
[----:B----4-:R-:W-:-:S06]  /*5ba0*/  FFMA.FTZ R3, R20, c[0x0][0x2d0], -R0 ;  /* 0x0000b40014037a23 */ /* 0x010fcc0000010800 */
[----:B------:R4:W5:Y:S02]  /*5bb0*/  MUFU.EX2 R68, R3 ;  /* 0x0000000300447308 */ /* 0x0009640000000800 */
[----:B----4-:R-:W-:-:S06]  /*5bc0*/  FFMA.FTZ R3, R19, c[0x0][0x2d0], -R0 ;  /* 0x0000b40013037a23 */ /* 0x010fcc0000010800 */
[----:B------:R4:W-:Y:S02]  /*5bd0*/  MUFU.EX2 R70, R3 ;  /* 0x0000000300467308 */ /* 0x0009e40000000800 */
[----:B----4-:R-:W-:-:S06]  /*5be0*/  FFMA.FTZ R3, R18, c[0x0][0x2d0], -R0 ;  /* 0x0000b40012037a23 */ /* 0x010fcc0000010800 */
[----:B------:R4:W1:Y:S01]  /*5bf0*/  MUFU.EX2 R71, R3 ;  /* 0x0000000300477308 */ /* 0x0008620000000800 */
[--C-:B------:R-:W-:Y:S01]  /*5c00*/  FFMA.FTZ R4, R10, c[0x0][0x2d0], -R0.reuse ;  /* 0x0000b4000a047a23 */ /* 0x100fe20000010800 */
[----:B---3--:R-:W-:Y:S02]  /*5c10*/  F2FP.BF16.PACK_AB R8, R72, R74 ;  /* 0x0000004a4808723e */ /* 0x008fe400000010ff */
[----:B--2---:R-:W-:Y:S02]  /*5c20*/  F2FP.BF16.PACK_AB R10, R76, R75 ;  /* 0x0000004b4c0a723e */ /* 0x004fe400000010ff */
[----:B-----5:R-:W-:Y:S01]  /*5c30*/  F2FP.BF16.PACK_AB R9, R68, R69 ;  /* 0x000000454409723e */ /* 0x020fe200000010ff */
[----:B----4-:R-:W-:Y:S01]  /*5c40*/  FFMA.FTZ R3, R17, c[0x0][0x2d0], -R0 ;  /* 0x0000b40011037a23 */ /* 0x010fe20000010800 */
[----:B-1----:R-:W-:-:S03]  /*5c50*/  F2FP.BF16.PACK_AB R11, R71, R70 ;  /* 0x00000046470b723e */ /* 0x002fc600000010ff */
[----:B------:R1:W-:Y:S02]  /*5c60*/  MUFU.EX2 R73, R3 ;  /* 0x0000000300497308 */ /* 0x0003e40000000800 */
[----:B-1----:R-:W-:-:S06]  /*5c70*/  FFMA.FTZ R3, R16, c[0x0][0x2d0], -R0 ;  /* 0x0000b40010037a23 */ /* 0x002fcc0000010800 */
[----:B------:R1:W2:Y:S01]  /*5c80*/  MUFU.EX2 R79, R3 ;  /* 0x00000003004f7308 */ /* 0x0002a20000000800 */
[----:B------:R-:W-:Y:S07]  /*5c90*/  HMMA.16816.F32.BF16 R16, R8, R12, RZ ;  /* 0x0000000c0810723c */ /* 0x000fee00000418ff */
[----:B------:R3:W-:Y:S01]  /*5ca0*/  MUFU.EX2 R80, R4 ;  /* 0x0000000400507308 */ /* 0x0007e20000000800 */
[----:B-1----:R-:W-:-:S07]  /*5cb0*/  FFMA.FTZ R3, R21, c[0x0][0x2d0], -R0 ;  /* 0x0000b40015037a23 */ /* 0x002fce0000010800 */
[----:B------:R-:W1:Y:S01]  /*5cc0*/  MUFU.EX2 R81, R3 ;  /* 0x0000000300517308 */ /* 0x000e620000000800 */
[C---:B------:R-:W-:Y:S01]  /*5cd0*/  HMMA.16816.F32.BF16 R12, R8.reuse, R14, RZ ;  /* 0x0000000e080c723c */ /* 0x040fe200000418ff */
[----:B--2---:R-:W-:Y:S02]  /*5ce0*/  F2FP.BF16.PACK_AB R5, R79, R73 ;  /* 0x000000494f05723e */ /* 0x004fe400000010ff */
[----:B---3--:R-:W-:Y:S02]  /*5cf0*/  F2FP.BF16.PACK_AB R4, R78, R77 ;  /* 0x0000004d4e04723e */ /* 0x008fe400000010ff */
[----:B------:R-:W-:Y:S02]  /*5d00*/  F2FP.BF16.PACK_AB R6, R83, R82 ;  /* 0x000000525306723e */ /* 0x000fe400000010ff */
[----:B-1----:R-:W-:Y:S01]  /*5d10*/  F2FP.BF16.PACK_AB R7, R81, R80 ;  /* 0x000000505107723e */ /* 0x002fe200000010ff */
[----:B------:R-:W-:Y:S08]  /*5d20*/  HMMA.16816.F32.BF16 R20, R8, R28, RZ ;  /* 0x0000001c0814723c */ /* 0x000ff000000418ff */
[----:B------:R-:W-:Y:S08]  /*5d30*/  HMMA.16816.F32.BF16 R140, R4, R24, R16 ;  /* 0x00000018048c723c */ /* 0x000ff00000041810 */
[----:B------:R-:W-:Y:S01]  /*5d40*/  HMMA.16816.F32.BF16 R16, R8, R30, RZ ;  /* 0x0000001e0810723c */ /* 0x000fe200000418ff */
[----:B------:R-:W1:Y:S07]  /*5d50*/  LDSM.16.MT88.4 R28, [R193+0x2000] ;  /* 0x00200000c11c783b */ /* 0x000e6e0000004200 */
[----:B------:R-:W-:Y:S08]  /*5d60*/  HMMA.16816.F32.BF16 R240, R4, R26, R12 ;  /* 0x0000001a04f0723c */ /* 0x000ff0000004180c */
[----:B------:R-:W-:Y:S08]  /*5d70*/  HMMA.16816.F32.BF16 R12, R8, R36, RZ ;  /* 0x00000024080c723c */ /* 0x000ff000000418ff */
[C---:B------:R-:W-:Y:S08]  /*5d80*/  HMMA.16816.F32.BF16 R148, R4.reuse, R40, R20 ;  /* 0x000000280494723c */ /* 0x040ff00000041814 */
[----:B------:R-:W-:Y:S01]  /*5d90*/  HMMA.16816.F32.BF16 R156, R4, R42, R16 ;  /* 0x0000002a049c723c */ /* 0x000fe20000041810 */
[----:B------:R-:W-:Y:S07]  /*5da0*/  LDSM.16.MT88.4 R40, [R194+0x2000] ;  /* 0x00200000c228783b */ /* 0x000fee0000004200 */
[C---:B------:R-:W-:Y:S08]  /*5db0*/  HMMA.16816.F32.BF16 R20, R8.reuse, R44, RZ ;  /* 0x0000002c0814723c */ /* 0x040ff000000418ff */
[C---:B------:R-:W-:Y:S01]  /*5dc0*/  HMMA.16816.F32.BF16 R16, R8.reuse, R46, RZ ;  /* 0x0000002e0810723c */ /* 0x040fe200000418ff */
[----:B------:R-:W2:Y:S07]  /*5dd0*/  LDSM.16.MT88.4 R44, [R197+0x2000] ;  /* 0x00200000c52c783b */ /* 0x000eae0000004200 */
[----:B------:R-:W-:Y:S01]  /*5de0*/  HMMA.16816.F32.BF16 R24, R8, R38, RZ ;  /* 0x000000260818723c */ /* 0x000fe200000418ff */
[----:B------:R-:W3:Y:S07]  /*5df0*/  LDSM.16.MT88.4 R36, [R196+0x2000] ;  /* 0x00200000c424783b */ /* 0x000eee0000004200 */
[----:B------:R-:W-:Y:S08]  /*5e00*/  HMMA.16816.F32.BF16 R236, R4, R48, R12 ;  /* 0x0000003004ec723c */ /* 0x000ff0000004180c */
[----:B-1----:R-:W-:Y:S08]  /*5e10*/  HMMA.16816.F32.BF16 R12, R8, R28, RZ ;  /* 0x0000001c080c723c */ /* 0x002ff000000418ff */
[C---:B------:R-:W-:Y:S08]  /*5e20*/  HMMA.16816.F32.BF16 R164, R4.reuse, R32, R20 ;  /* 0x0000002004a4723c */ /* 0x040ff00000041814 */
[C---:B------:R-:W-:Y:S01]  /*5e30*/  HMMA.16816.F32.BF16 R228, R4.reuse, R34, R16 ;  /* 0x0000002204e4723c */ /* 0x040fe20000041810 */
[----:B------:R-:W1:Y:S07]  /*5e40*/  LDSM.16.MT88.4 R32, [R197+0x2800] ;  /* 0x00280000c520783b */ /* 0x000e6e0000004200 */
[----:B------:R-:W-:Y:S01]  /*5e50*/  HMMA.16816.F32.BF16 R232, R4, R50, R24 ;  /* 0x0000003204e8723c */ /* 0x000fe20000041818 */
[----:B------:R-:W4:Y:S07]  /*5e60*/  LDSM.16.MT88.4 R48, [R194+0x2800] ;  /* 0x00280000c230783b */ /* 0x000f2e0000004200 */
[----:B------:R-:W-:Y:S08]  /*5e70*/  HMMA.16816.F32.BF16 R28, R8, R30, RZ ;  /* 0x0000001e081c723c */ /* 0x000ff000000418ff */
[----:B------:R-:W-:Y:S08]  /*5e80*/  HMMA.16816.F32.BF16 R224, R4, R52, R12 ;  /* 0x0000003404e0723c */ /* 0x000ff0000004180c */
[C---:B--2---:R-:W-:Y:S08]  /*5e90*/  HMMA.16816.F32.BF16 R16, R8.reuse, R44, RZ ;  /* 0x0000002c0810723c */ /* 0x044ff000000418ff */
[C---:B------:R-:W-:Y:S01]  /*5ea0*/  HMMA.16816.F32.BF16 R12, R8.reuse, R46, RZ ;  /* 0x0000002e080c723c */ /* 0x040fe200000418ff */
[----:B------:R-:W-:Y:S07]  /*5eb0*/  LDSM.16.MT88.4 R44, [R197+0x4000] ;  /* 0x00400000c52c783b */ /* 0x000fee0000004200 */
[C---:B------:R-:W-:Y:S08]  /*5ec0*/  HMMA.16816.F32.BF16 R20, R8.reuse, R42, RZ ;  /* 0x0000002a0814723c */ /* 0x040ff000000418ff */
[----:B------:R-:W-:Y:S01]  /*5ed0*/  HMMA.16816.F32.BF16 R24, R8, R40, RZ ;  /* 0x000000280818723c */ /* 0x000fe200000418ff */
[----:B------:R-:W2:Y:S07]  /*5ee0*/  LDSM.16.MT88.4 R40, [R193+0x4800] ;  /* 0x00480000c128783b */ /* 0x000eae0000004200 */
[----:B------:R-:W-:Y:S01]  /*5ef0*/  HMMA.16816.F32.BF16 R188, R4, R54, R28 ;  /* 0x0000003604bc723c */ /* 0x000fe2000004181c */
[----:B------:R-:W5:Y:S07]  /*5f00*/  LDSM.16.MT88.4 R52, [R194+0x4800] ;  /* 0x00480000c234783b */ /* 0x000f6e0000004200 */
[----:B---3--:R-:W-:Y:S08]  /*5f10*/  HMMA.16816.F32.BF16 R28, R8, R36, RZ ;  /* 0x00000024081c723c */ /* 0x008ff000000418ff */
[C---:B-1----:R-:W-:Y:S08]  /*5f20*/  HMMA.16816.F32.BF16 R184, R4.reuse, R32, R16 ;  /* 0x0000002004b8723c */ /* 0x042ff00000041810 */
[C---:B------:R-:W-:Y:S01]  /*5f30*/  HMMA.16816.F32.BF16 R176, R4.reuse, R34, R12 ;  /* 0x0000002204b0723c */ /* 0x040fe2000004180c */
[----:B------:R-:W1:Y:S07]  /*5f40*/  LDSM.16.MT88.4 R32, [R197+0x4800] ;  /* 0x00480000c520783b */ /* 0x000e6e0000004200 */
[----:B----4-:R-:W-:Y:S08]  /*5f50*/  HMMA.16816.F32.BF16 R180, R4, R50, R20 ;  /* 0x0000003204b4723c */ /* 0x010ff00000041814 */
[C---:B------:R-:W-:Y:S08]  /*5f60*/  HMMA.16816.F32.BF16 R16, R8.reuse, R58, RZ ;  /* 0x0000003a0810723c */ /* 0x040ff000000418ff */
[C---:B------:R-:W-:Y:S08]  /*5f70*/  HMMA.16816.F32.BF16 R12, R8.reuse, R64, RZ ;  /* 0x00000040080c723c */ /* 0x040ff000000418ff */
[----:B------:R-:W-:Y:S08]  /*5f80*/  HMMA.16816.F32.BF16 R20, R8, R56, RZ ;  /* 0x000000380814723c */ /* 0x000ff000000418ff */
[----:B------:R-:W-:Y:S08]  /*5f90*/  HMMA.16816.F32.BF16 R220, R4, R48, R24 ;  /* 0x0000003004dc723c */ /* 0x000ff00000041818 */
[----:B------:R-:W-:Y:S01]  /*5fa0*/  HMMA.16816.F32.BF16 R24, R8, R38, RZ ;  /* 0x000000260818723c */ /* 0x000fe200000418ff */
[----:B------:R-:W-:Y:S07]  /*5fb0*/  LDSM.16.MT88.4 R36, [R193+0x6000] ;  /* 0x00600000c124783b */ /* 0x000fee0000004200 */
[C---:B------:R-:W-:Y:S01]  /*5fc0*/  HMMA.16816.F32.BF16 R172, R4.reuse, R60, R28 ;  /* 0x0000003c04ac723c */ /* 0x040fe2000004181c */
[----:B------:R-:W3:Y:S07]  /*5fd0*/  LDSM.16.MT88.4 R28, [R196+0x4000] ;  /* 0x00400000c41c783b */ /* 0x000eee0000004200 */
[C---:B--2---:R-:W-:Y:S08]  /*5fe0*/  HMMA.16816.F32.BF16 R104, R4.reuse, R42, R16 ;  /* 0x0000002a0468723c */ /* 0x044ff00000041810 */
[C---:B-----5:R-:W-:Y:S08]  /*5ff0*/  HMMA.16816.F32.BF16 R160, R4.reuse, R52, R12 ;  /* 0x0000003404a0723c */ /* 0x060ff0000004180c */
[----:B------:R-:W-:Y:S08]  /*6000*/  HMMA.16816.F32.BF16 R168, R4, R40, R20 ;  /* 0x0000002804a8723c */ /* 0x000ff00000041814 */
[C---:B------:R-:W-:Y:S08]  /*6010*/  HMMA.16816.F32.BF16 R16, R8.reuse, R44, RZ ;  /* 0x0000002c0810723c */ /* 0x040ff000000418ff */
[C---:B------:R-:W-:Y:S08]  /*6020*/  HMMA.16816.F32.BF16 R12, R8.reuse, R46, RZ ;  /* 0x0000002e080c723c */ /* 0x040ff000000418ff */
[----:B------:R-:W-:Y:S08]  /*6030*/  HMMA.16816.F32.BF16 R20, R8, R66, RZ ;  /* 0x000000420814723c */ /* 0x000ff000000418ff */
[C---:B------:R-:W-:Y:S01]  /*6040*/  HMMA.16816.F32.BF16 R152, R4.reuse, R62, R24 ;  /* 0x0000003e0498723c */ /* 0x040fe20000041818 */
[----:B------:R-:W2:Y:S07]  /*6050*/  LDSM.16.MT88.4 R24, [R196+0x4800] ;  /* 0x00480000c418783b */ /* 0x000eae0000004200 */
[C---:B-1----:R-:W-:Y:S08]  /*6060*/  HMMA.16816.F32.BF16 R144, R4.reuse, R32, R16 ;  /* 0x000000200490723c */ /* 0x042ff00000041810 */
[C---:B------:R-:W-:Y:S01]  /*6070*/  HMMA.16816.F32.BF16 R136, R4.reuse, R34, R12 ;  /* 0x000000220488723c */ /* 0x040fe2000004180c */
[----:B------:R-:W1:Y:S07]  /*6080*/  LDSM.16.MT88.4 R32, [R193+0x6800] ;  /* 0x00680000c120783b */ /* 0x000e6e0000004200 */
[----:B------:R-:W-:Y:S08]  /*6090*/  HMMA.16816.F32.BF16 R108, R4, R54, R20 ;  /* 0x00000036046c723c */ /* 0x000ff00000041814 */
[C---:B---3--:R-:W-:Y:S08]  /*60a0*/  HMMA.16816.F32.BF16 R20, R8.reuse, R28, RZ ;  /* 0x0000001c0814723c */ /* 0x048ff000000418ff */
[C---:B------:R-:W-:Y:S08]  /*60b0*/  HMMA.16816.F32.BF16 R16, R8.reuse, R30, RZ ;  /* 0x0000001e0810723c */ /* 0x040ff000000418ff */
[----:B------:R-:W-:Y:S08]  /*60c0*/  HMMA.16816.F32.BF16 R12, R8, R36, RZ ;  /* 0x00000024080c723c */ /* 0x000ff000000418ff */
[C---:B--2---:R-:W-:Y:S01]  /*60d0*/  HMMA.16816.F32.BF16 R128, R4.reuse, R24, R20 ;  /* 0x000000180480723c */ /* 0x044fe20000041814 */
[----:B------:R-:W-:Y:S07]  /*60e0*/  LDSM.16.MT88.4 R20, [R194+0x6800] ;  /* 0x00680000c214783b */ /* 0x000fee0000004200 */
[C---:B------:R-:W-:Y:S01]  /*60f0*/  HMMA.16816.F32.BF16 R124, R4.reuse, R26, R16 ;  /* 0x0000001a047c723c */ /* 0x040fe20000041810 */
[----:B------:R-:W2:Y:S07]  /*6100*/  LDSM.16.MT88.4 R24, [R194+0x6000] ;  /* 0x00600000c218783b */ /* 0x000eae0000004200 */
[----:B-1----:R-:W-:Y:S08]  /*6110*/  HMMA.16816.F32.BF16 R120, R4, R32, R12 ;  /* 0x000000200478723c */ /* 0x002ff0000004180c */
[----:B------:R-:W-:Y:S11]  /*6120*/  HMMA.16816.F32.BF16 R12, R8, R38, RZ ;  /* 0x00000026080c723c */ /* 0x000ff600000418ff */
[----:B------:R-:W-:Y:S11]  /*6130*/  @!UPT UIADD3 URZ, URZ, URZ, URZ ;  /* 0x0000003f3f3ff290 */ /* 0x000ff6000fffe03f */
[----:B------:R-:W-:Y:S02]  /*6140*/  @!UPT UIADD3 URZ, URZ, URZ, URZ ;  /* 0x0000003f3f3ff290 */ /* 0x000fe4000fffe03f */
[----:B------:R-:W-:Y:S08]  /*6150*/  HMMA.16816.F32.BF16 R116, R4, R34, R12 ;  /* 0x000000220474723c */ /* 0x000ff0000004180c */
[----:B--2---:R-:W-:Y:S11]  /*6160*/  HMMA.16816.F32.BF16 R12, R8, R24, RZ ;  /* 0x00000018080c723c */ /* 0x004ff600000418ff */
[----:B------:R-:W-:Y:S11]  /*6170*/  @!UPT UIADD3 URZ, URZ, URZ, URZ ;  /* 0x0000003f3f3ff290 */ /* 0x000ff6000fffe03f */
[----:B------:R-:W-:Y:S02]  /*6180*/  @!UPT UIADD3 URZ, URZ, URZ, URZ ;  /* 0x0000003f3f3ff290 */ /* 0x000fe4000fffe03f */
[----:B------:R-:W-:Y:S08]  /*6190*/  HMMA.16816.F32.BF16 R112, R4, R20, R12 ;  /* 0x000000140470723c */ /* 0x000ff0000004180c */
[----:B------:R-:W-:Y:S01]  /*61a0*/  HMMA.16816.F32.BF16 R12, R8, R26, RZ ;  /* 0x0000001a080c723c */ /* 0x000fe200000418ff */
[----:B------:R-:W-:-:S04]  /*61b0*/  FADD.FTZ R16, R69, R68 ;  /* 0x0000004445107221 */ /* 0x000fc80000010000 */
[----:B------:R-:W-:Y:S11]  /*61c0*/  FADD.FTZ R16, R70, R16 ;  /* 0x0000001046107221 */ /* 0x000ff60000010000 */
[----:B------:R-:W-:Y:S08]  /*61d0*/  @!UPT UIADD3 URZ, URZ, URZ, URZ ;  /* 0x0000003f3f3ff290 */ /* 0x000ff0000fffe03f */
[----:B------:R-:W-:Y:S01]  /*61e0*/  HMMA.16816.F32.BF16 R92, R4, R22, R12 ;  /* 0x00000016045c723c */ /* 0x000fe2000004180c */
[----:B------:R-:W1:Y:S06]  /*61f0*/  LDSM.16.MT88.4 R20, [R197+0x6000] ;  /* 0x00600000c514783b */ /* 0x000e6c0000004200 */
[----:B------:R-:W-:Y:S02]  /*6200*/  FADD.FTZ R12, R71, R16 ;  /* 0x00000010470c7221 */ /* 0x000fe40000010000 */
[----:B------:R-:W2:Y:S02]  /*6210*/  LDSM.16.MT88.4 R16, [R197+0x6800] ;  /* 0x00680000c510783b */ /* 0x000ea40000004200 */
[----:B------:R-:W-:-:S02]  /*6220*/  FADD.FTZ R24, R73, R12 ;  /* 0x0000000c49187221 */ /* 0x000fc40000010000 */
[----:B-1----:R-:W-:Y:S11]  /*6230*/  HMMA.16816.F32.BF16 R12, R8, R20, RZ ;  /* 0x00000014080c723c */ /* 0x002ff600000418ff */
[----:B------:R-:W-:Y:S11]  /*6240*/  @!UPT UIADD3 URZ, URZ, URZ, URZ ;  /* 0x0000003f3f3ff290 */ /* 0x000ff6000fffe03f */
[----:B------:R-:W-:Y:S02]  /*6250*/  @!UPT UIADD3 URZ, URZ, URZ, URZ ;  /* 0x0000003f3f3ff290 */ /* 0x000fe4000fffe03f */
[----:B--2---:R-:W-:Y:S08]  /*6260*/  HMMA.16816.F32.BF16 R52, R4, R16, R12 ;  /* 0x000000100434723c */ /* 0x004ff0000004180c */
[----:B------:R-:W-:Y:S11]  /*6270*/  HMMA.16816.F32.BF16 R12, R8, R22, RZ ;  /* 0x00000016080c723c */ /* 0x000ff600000418ff */
[----:B------:R-:W-:Y:S11]  /*6280*/  @!UPT UIADD3 URZ, URZ, URZ, URZ ;  /* 0x0000003f3f3ff290 */ /* 0x000ff6000fffe03f */
[----:B------:R-:W-:Y:S02]  /*6290*/  @!UPT UIADD3 URZ, URZ, URZ, URZ ;  /* 0x0000003f3f3ff290 */ /* 0x000fe4000fffe03f */
[----:B------:R-:W-:Y:S01]  /*62a0*/  HMMA.16816.F32.BF16 R40, R4, R18, R12 ;  /* 0x000000120428723c */ /* 0x000fe2000004180c */
[----:B------:R-:W1:Y:S01]  /*62b0*/  LDSM.16.MT88.4 R12, [R196+0x6000] ;  /* 0x00600000c40c783b */ /* 0x000e620000004200 */
[----:B------:R-:W-:-:S06]  /*62c0*/  FADD.FTZ R3, R74, R72 ;  /* 0x000000484a037221 */ /* 0x000fcc0000010000 */
[C---:B-1----:R-:W-:Y:S08]  /*62d0*/  HMMA.16816.F32.BF16 R16, R8.reuse, R12, RZ ;  /* 0x0000000c0810723c */ /* 0x042ff000000418ff */
[----:B------:R-:W-:Y:S01]  /*62e0*/  HMMA.16816.F32.BF16 R8, R8, R14, RZ ;  /* 0x0000000e0808723c */ /* 0x000fe200000418ff */
[----:B------:R-:W1:Y:S01]  /*62f0*/  LDSM.16.MT88.4 R12, [R196+0x6800] ;  /* 0x00680000c40c783b */ /* 0x000e620000004200 */
[----:B------:R-:W-:-:S04]  /*6300*/  FADD.FTZ R3, R75, R3 ;  /* 0x000000034b037221 */ /* 0x000fc80000010000 */
[----:B------:R-:W-:-:S04]  /*6310*/  FADD.FTZ R3, R76, R3 ;  /* 0x000000034c037221 */ /* 0x000fc80000010000 */
[----:B------:R-:W-:-:S04]  /*6320*/  FADD.FTZ R3, R77, R3 ;  /* 0x000000034d037221 */ /* 0x000fc80000010000 */
[----:B------:R-:W-:Y:S02]  /*6330*/  FADD.FTZ R25, R78, R3 ;  /* 0x000000034e197221 */ /* 0x000fe40000010000 */
[----:B------:R-:W-:Y:S02]  /*6340*/  FFMA.FTZ R3, R96, c[0x0][0x2d0], -R0 ;  /* 0x0000b40060037a23 */ /* 0x000fe40000010800 */
[--C-:B------:R-:W-:Y:S02]  /*6350*/  FFMA.FTZ R26, R91, c[0x0][0x2d0], -R2.reuse ;  /* 0x0000b4005b1a7a23 */ /* 0x100fe40000010802 */
[--C-:B------:R-:W-:Y:S02]  /*6360*/  FFMA.FTZ R27, R90, c[0x0][0x2d0], -R2.reuse ;  /* 0x0000b4005a1b7a23 */ /* 0x100fe40000010802 */
[--C-:B------:R-:W-:Y:S02]  /*6370*/  FFMA.FTZ R28, R89, c[0x0][0x2d0], -R2.reuse ;  /* 0x0000b400591c7a23 */ /* 0x100fe40000010802 */
[----:B------:R-:W-:Y:S01]  /*6380*/  FFMA.FTZ R29, R88, c[0x0][0x2d0], -R2 ;  /* 0x0000b400581d7a23 */ /* 0x000fe20000010802 */
[C---:B-1----:R-:W-:Y:S08]  /*6390*/  HMMA.16816.F32.BF16 R36, R4.reuse, R12, R16 ;  /* 0x0000000c0424723c */ /* 0x042ff00000041810 */
[----:B------:R-:W-:Y:S01]  /*63a0*/  HMMA.16816.F32.BF16 R32, R4, R14, R8 ;  /* 0x0000000e0420723c */ /* 0x000fe20000041808 */
[----:B------:R-:W1:Y:S06]  /*63b0*/  LDSM.16.MT88.4 R8, [R193+0x1000] ;  /* 0x00100000c108783b */ /* 0x000e6c0000004200 */
[----:B------:R-:W-:-:S04]  /*63c0*/  FADD.FTZ R4, R79, R24 ;  /* 0x000000184f047221 */ /* 0x000fc80000010000 */
[----:B------:R-:W-:Y:S02]  /*63d0*/  FADD.FTZ R7, R80, R4 ;  /* 0x0000000450077221 */ /* 0x000fe40000010000 */
[----:B------:R-:W-:-:S04]  /*63e0*/  FFMA.FTZ R4, R98, c[0x0][0x2d0], -R0 ;  /* 0x0000b40062047a23 */ /* 0x000fc80000010800 */
[----:B------:R2:W-:Y:S01]  /*63f0*/  MUFU.EX2 R12, R4 ;  /* 0x00000004000c7308 */ /* 0x0005e20000000800 */
[--C-:B------:R-:W-:Y:S02]  /*6400*/  FFMA.FTZ R59, R87, c[0x0][0x2d0], -R2.reuse ;  /* 0x0000b400573b7a23 */ /* 0x100fe40000010802 */
[--C-:B------:R-:W-:Y:S02]  /*6410*/  FFMA.FTZ R58, R86, c[0x0][0x2d0], -R2.reuse ;  /* 0x0000b400563a7a23 */ /* 0x100fe40000010802 */
[--C-:B------:R-:W-:Y:S02]  /*6420*/  FFMA.FTZ R57, R85, c[0x0][0x2d0], -R2.reuse ;  /* 0x0000b40055397a23 */ /* 0x100fe40000010802 */
[----:B------:R-:W-:Y:S01]  /*6430*/  FFMA.FTZ R56, R84, c[0x0][0x2d0], -R2 ;  /* 0x0000b40054387a23 */ /* 0x000fe20000010802 */
[----:B------:R-:W-:Y:S01]  /*6440*/  MUFU.EX2 R3, R3 ;  /* 0x0000000300037308 */ /* 0x000fe20000000800 */
[----:B--2---:R-:W-:-:S07]  /*6450*/  FFMA.FTZ R4, R102, c[0x0][0x2d0], -R0 ;  /* 0x0000b40066047a23 */ /* 0x004fce0000010800 */
[----:B------:R2:W-:Y:S01]  /*6460*/  MUFU.EX2 R13, R4 ;  /* 0x00000004000d7308 */ /* 0x0005e20000000800 */
[----:B------:R-:W-:-:S07]  /*6470*/  FADD.FTZ R5, R82, R25 ;  /* 0x0000001952057221 */ /* 0x000fce0000010000 */
[----:B------:R-:W3:Y:S01]  /*6480*/  MUFU.EX2 R2, R26 ;  /* 0x0000001a00027308 */ /* 0x000ee20000000800 */
[----:B--2---:R-:W-:-:S07]  /*6490*/  FFMA.FTZ R4, R101, c[0x0][0x2d0], -R0 ;  /* 0x0000b40065047a23 */ /* 0x004fce0000010800 */
[----:B------:R-:W-:Y:S08]  /*64a0*/  MUFU.EX2 R15, R27 ;  /* 0x0000001b000f7308 */ /* 0x000ff00000000800 */
[----:B------:R-:W-:Y:S08]  /*64b0*/  MUFU.EX2 R16, R28 ;  /* 0x0000001c00107308 */ /* 0x000ff00000000800 */
[----:B------:R-:W2:Y:S08]  /*64c0*/  MUFU.EX2 R17, R29 ;  /* 0x0000001d00117308 */ /* 0x000eb00000000800 */
[----:B------:R4:W5:Y:S01]  /*64d0*/  MUFU.EX2 R14, R4 ;  /* 0x00000004000e7308 */ /* 0x0009620000000800 */
[----:B------:R-:W-:-:S02]  /*64e0*/  FADD.FTZ R6, R83, R5 ;  /* 0x0000000553067221 */ /* 0x000fc40000010000 */
[----:B------:R-:W-:Y:S02]  /*64f0*/  FADD.FTZ R5, R81, R7 ;  /* 0x0000000751057221 */ /* 0x000fe40000010000 */
[----:B---3--:R-:W-:Y:S02]  /*6500*/  FADD.FTZ R21, R2, R6 ;  /* 0x0000000602157221 */ /* 0x008fe40000010000 */
[----:B------:R-:W-:Y:S01]  /*6510*/  FADD.FTZ R20, R3, R5 ;  /* 0x0000000503147221 */ /* 0x000fe20000010000 */
[----:B------:R-:W-:Y:S02]  /*6520*/  F2FP.BF16.PACK_AB R5, R12, R3 ;  /* 0x000000030c05723e */ /* 0x000fe400000010ff */
[----:B--2---:R-:W-:Y:S02]  /*6530*/  F2FP.BF16.PACK_AB R6, R17, R16 ;  /* 0x000000101106723e */ /* 0x004fe400000010ff */
[----:B----4-:R-:W-:Y:S02]  /*6540*/  F2FP.BF16.PACK_AB R4, R15, R2 ;  /* 0x000000020f04723e */ /* 0x010fe400000010ff */
[----:B-----5:R-:W-:-:S07]  /*6550*/  F2FP.BF16.PACK_AB R7, R14, R13 ;  /* 0x0000000d0e07723e */ /* 0x020fce00000010ff */
        /* <DEDUP_REMOVED lines=24> */
[----:B------:R-:W-:-:S02]  /*66e0*/  FFMA.FTZ R18, R103, c[0x0][0x2d0], -R0 ;  /* 0x0000b40067127a23 */ /* 0x000fc40000010800 */
[--C-:B------:R-:W-:Y:S01]  /*66f0*/  FFMA.FTZ R19, R100, c[0x0][0x2d0], -R0.reuse ;  /* 0x0000b40064137a23 */ /* 0x100fe20000010800 */
[----:B------:R-:W-:Y:S01]  /*6700*/  LDSM.16.MT88.4 R152, [R194+0x1800] ;  /* 0x00180000c298783b */ /* 0x000fe20000004200 */
[--C-:B------:R-:W-:Y:S02]  /*6710*/  FFMA.FTZ R22, R99, c[0x0][0x2d0], -R0.reuse ;  /* 0x0000b40063167a23 */ /* 0x100fe40000010800 */
[----:B------:R-:W-:Y:S02]  /*6720*/  FFMA.FTZ R23, R97, c[0x0][0x2d0], -R0 ;  /* 0x0000b40061177a23 */ /* 0x000fe40000010800 */
[C---:B-1----:R-:W-:Y:S01]  /*6730*/  HMMA.16816.F32.BF16 R96, R4.reuse, R8, R168 ;  /* 0x000000080460723c */ /* 0x042fe200000418a8 */
[----:B------:R-:W-:Y:S07]  /*6740*/  LDSM.16.MT88.4 R168, [R196+0x1800] ;  /* 0x00180000c4a8783b */ /* 0x000fee0000004200 */
[C---:B------:R-:W-:Y:S01]  /*6750*/  HMMA.16816.F32.BF16 R100, R4.reuse, R10, R104 ;  /* 0x0000000a0464723c */ /* 0x040fe20000041868 */
[----:B------:R-:W1:Y:S07]  /*6760*/  LDSM.16.MT88.4 R8, [R194+0x5000] ;  /* 0x00500000c208783b */ /* 0x000e6e0000004200 */
[C---:B-1----:R-:W-:Y:S01]  /*6770*/  HMMA.16816.F32.BF16 R104, R4.reuse, R8, R160 ;  /* 0x000000080468723c */ /* 0x042fe200000418a0 */
[----:B------:R-:W-:Y:S01]  /*6780*/  MUFU.EX2 R0, R59 ;  /* 0x0000003b00007308 */ /* 0x000fe20000000800 */
[----:B------:R-:W-:Y:S06]  /*6790*/  LDSM.16.MT88.4 R160, [R197+0x1800] ;  /* 0x00180000c5a0783b */ /* 0x000fec0000004200 */
[C---:B------:R-:W-:Y:S01]  /*67a0*/  HMMA.16816.F32.BF16 R108, R4.reuse, R10, R108 ;  /* 0x0000000a046c723c */ /* 0x040fe2000004186c */
[----:B------:R-:W1:Y:S07]  /*67b0*/  LDSM.16.MT88.4 R8, [R197+0x5000] ;  /* 0x00500000c508783b */ /* 0x000e6e0000004200 */
[C---:B-1----:R-:W-:Y:S01]  /*67c0*/  HMMA.16816.F32.BF16 R228, R4.reuse, R8, R144 ;  /* 0x0000000804e4723c */ /* 0x042fe20000041890 */
[----:B------:R-:W-:Y:S01]  /*67d0*/  MUFU.EX2 R2, R18 ;  /* 0x0000001200027308 */ /* 0x000fe20000000800 */
[----:B------:R-:W-:Y:S01]  /*67e0*/  FADD.FTZ R3, R15, R21 ;  /* 0x000000150f037221 */ /* 0x000fe20000010000 */
[----:B------:R-:W-:Y:S05]  /*67f0*/  LDSM.16.MT88.4 R144, [R193+0x1800] ;  /* 0x00180000c190783b */ /* 0x000fea0000004200 */
        /* <DEDUP_REMOVED lines=9> */
[----:B------:R-:W-:Y:S01]  /*6890*/  FADD.FTZ R3, R16, R3 ;  /* 0x0000000310037221 */ /* 0x000fe20000010000 */
[----:B------:R-:W-:Y:S06]  /*68a0*/  LDSM.16.MT88.4 R112, [R194+0x7800] ;  /* 0x00780000c270783b */ /* 0x000fec0000004200 */
[C---:B------:R-:W-:Y:S01]  /*68b0*/  HMMA.16816.F32.BF16 R188, R4.reuse, R10, R92 ;  /* 0x0000000a04bc723c */ /* 0x040fe2000004185c */
[----:B------:R-:W1:Y:S07]  /*68c0*/  LDSM.16.MT88.4 R8, [R197+0x7000] ;  /* 0x00700000c508783b */ /* 0x000e6e0000004200 */
[C---:B-1----:R-:W-:Y:S08]  /*68d0*/  HMMA.16816.F32.BF16 R180, R4.reuse, R8, R52 ;  /* 0x0000000804b4723c */ /* 0x042ff00000041834 */
[C---:B------:R-:W-:Y:S01]  /*68e0*/  HMMA.16816.F32.BF16 R172, R4.reuse, R10, R40 ;  /* 0x0000000a04ac723c */ /* 0x040fe20000041828 */
[----:B------:R-:W1:Y:S04]  /*68f0*/  LDSM.16.MT88.4 R8, [R196+0x7000] ;  /* 0x00700000c408783b */ /* 0x000e680000004200 */
[----:B------:R-:W-:Y:S03]  /*6900*/  LDSM.16.MT88.4 R40, [R193+0x3800] ;  /* 0x00380000c128783b */ /* 0x000fe60000004200 */
[C---:B-1----:R-:W-:Y:S01]  /*6910*/  HMMA.16816.F32.BF16 R136, R4.reuse, R10, R32 ;  /* 0x0000000a0488723c */ /* 0x042fe20000041820 */
[----:B------:R-:W1:Y:S08]  /*6920*/  MUFU.EX2 R10, R58 ;  /* 0x0000003a000a7308 */ /* 0x000e700000000800 */
[----:B------:R-:W-:Y:S08]  /*6930*/  MUFU.EX2 R32, R57 ;  /* 0x0000003900207308 */ /* 0x000ff00000000800 */
[----:B------:R2:W-:Y:S01]  /*6940*/  MUFU.EX2 R33, R56 ;  /* 0x0000003800217308 */ /* 0x0005e20000000800 */
[----:B------:R-:W-:Y:S01]  /*6950*/  HMMA.16816.F32.BF16 R124, R4, R8, R36 ;  /* 0x00000008047c723c */ /* 0x000fe20000041824 */
[----:B--2---:R-:W2:Y:S06]  /*6960*/  LDSM.16.MT88.4 R56, [R197+0x3800] ;  /* 0x00380000c538783b */ /* 0x004eac0000004200 */
[----:B------:R-:W3:Y:S08]  /*6970*/  MUFU.EX2 R9, R19 ;  /* 0x0000001300097308 */ /* 0x000ef00000000800 */
[----:B------:R-:W-:Y:S08]  /*6980*/  MUFU.EX2 R11, R22 ;  /* 0x00000016000b7308 */ /* 0x000ff00000000800 */
[----:B------:R-:W4:Y:S01]  /*6990*/  MUFU.EX2 R8, R23 ;  /* 0x0000001700087308 */ /* 0x000f220000000800 */
[----:B-1----:R-:W-:-:S02]  /*69a0*/  F2FP.BF16.PACK_AB R128, R10, R0 ;  /* 0x000000000a80723e */ /* 0x002fc400000010ff */
[----:B---3--:R-:W-:Y:S02]  /*69b0*/  F2FP.BF16.PACK_AB R129, R9, R2 ;  /* 0x000000020981723e */ /* 0x008fe400000010ff */
[----:B------:R-:W-:Y:S02]  /*69c0*/  F2FP.BF16.PACK_AB R130, R33, R32 ;  /* 0x000000202182723e */ /* 0x000fe400000010ff */
[----:B----4-:R-:W-:-:S07]  /*69d0*/  F2FP.BF16.PACK_AB R131, R8, R11 ;  /* 0x0000000b0883723e */ /* 0x010fce00000010ff */
[C---:B------:R-:W-:Y:S08]  /*69e0*/  HMMA.16816.F32.BF16 R164, R128.reuse, R168, R164 ;  /* 0x000000a880a4723c */ /* 0x040ff000000418a4 */
[C---:B------:R-:W-:Y:S01]  /*69f0*/  HMMA.16816.F32.BF16 R168, R128.reuse, R170, R48 ;  /* 0x000000aa80a8723c */ /* 0x040fe20000041830 */
[----:B------:R-:W1:Y:S07]  /*6a00*/  LDSM.16.MT88.4 R48, [R194+0x3800] ;  /* 0x00380000c230783b */ /* 0x000e6e0000004200 */
[C---:B--2---:R-:W-:Y:S08]  /*6a10*/  HMMA.16816.F32.BF16 R52, R128.reuse, R56, R76 ;  /* 0x000000388034723c */ /* 0x044ff0000004184c */
[C---:B------:R-:W-:Y:S01]  /*6a20*/  HMMA.16816.F32.BF16 R56, R128.reuse, R58, R80 ;  /* 0x0000003a8038723c */ /* 0x040fe20000041850 */
[----:B------:R-:W2:Y:S07]  /*6a30*/  LDSM.16.MT88.4 R80, [R194+0x5800] ;  /* 0x00580000c250783b */ /* 0x000eae0000004200 */
[C---:B------:R-:W-:Y:S08]  /*6a40*/  HMMA.16816.F32.BF16 R36, R128.reuse, R40, R60 ;  /* 0x000000288024723c */ /* 0x040ff0000004183c */
[----:B------:R-:W-:Y:S01]  /*6a50*/  HMMA.16816.F32.BF16 R40, R128, R42, R64 ;  /* 0x0000002a8028723c */ /* 0x000fe20000041840 */
[----:B------:R-:W3:Y:S01]  /*6a60*/  LDSM.16.MT88.4 R64, [R196+0x3800] ;  /* 0x00380000c440783b */ /* 0x000ee20000004200 */
[----:B------:R-:W-:-:S06]  /*6a70*/  FADD.FTZ R4, R12, R20 ;  /* 0x000000140c047221 */ /* 0x000fcc0000010000 */
[----:B------:R-:W-:Y:S01]  /*6a80*/  HMMA.16816.F32.BF16 R156, R128, R160, R156 ;  /* 0x000000a0809c723c */ /* 0x000fe2000004189c */
[----:B------:R-:W-:-:S07]  /*6a90*/  FADD.FTZ R4, R13, R4 ;  /* 0x000000040d047221 */ /* 0x000fce0000010000 */
[C---:B------:R-:W-:Y:S08]  /*6aa0*/  HMMA.16816.F32.BF16 R160, R128.reuse, R162, R44 ;  /* 0x000000a280a0723c */ /* 0x040ff0000004182c */
[----:B-1----:R-:W-:Y:S01]  /*6ab0*/  HMMA.16816.F32.BF16 R44, R128, R48, R68 ;  /* 0x00000030802c723c */ /* 0x002fe20000041844 */
[----:B------:R-:W-:-:S07]  /*6ac0*/  FADD.FTZ R4, R14, R4 ;  /* 0x000000040e047221 */ /* 0x000fce0000010000 */
[C---:B------:R-:W-:Y:S01]  /*6ad0*/  HMMA.16816.F32.BF16 R48, R128.reuse, R50, R72 ;  /* 0x000000328030723c */ /* 0x040fe20000041848 */
[----:B------:R-:W1:Y:S07]  /*6ae0*/  LDSM.16.MT88.4 R72, [R193+0x5800] ;  /* 0x00580000c148783b */ /* 0x000e6e0000004200 */
[----:B--2---:R-:W-:Y:S01]  /*6af0*/  HMMA.16816.F32.BF16 R76, R128, R80, R104 ;  /* 0x00000050804c723c */ /* 0x004fe20000041868 */
[----:B------:R-:W2:Y:S01]  /*6b00*/  LDSM.16.MT88.4 R104, [R193+0x7800] ;  /* 0x00780000c168783b */ /* 0x000ea20000004200 */
[----:B------:R-:W-:-:S03]  /*6b10*/  FADD.FTZ R12, R2, R4 ;  /* 0x00000004020c7221 */ /* 0x000fc60000010000 */
[----:B------:R-:W4:Y:S01]  /*6b20*/  LDSM.16.MT88.4 R4, [R196+0x7800] ;  /* 0x00780000c404783b */ /* 0x000f220000004200 */
[----:B------:R-:W-:Y:S02]  /*6b30*/  FADD.FTZ R3, R17, R3 ;  /* 0x0000000311037221 */ /* 0x000fe40000010000 */
[----:B---3--:R-:W-:Y:S01]  /*6b40*/  HMMA.16816.F32.BF16 R60, R128, R64, R84 ;  /* 0x00000040803c723c */ /* 0x008fe20000041854 */
[----:B------:R-:W-:-:S07]  /*6b50*/  @P1 IMAD.HI.U32 R2, R246, c[0x0][0x2c8], RZ ;  /* 0x0000b200f6021a27 */ /* 0x000fce00078e00ff */
[----:B------:R-:W-:Y:S01]  /*6b60*/  HMMA.16816.F32.BF16 R64, R128, R66, R88 ;  /* 0x000000428040723c */ /* 0x000fe20000041858 */
[----:B------:R-:W3:Y:S01]  /*6b70*/  LDSM.16.MT88.4 R88, [R197+0x5800] ;  /* 0x00580000c558783b */ /* 0x000ee20000004200 */
[----:B------:R-:W-:Y:S02]  /*6b80*/  FADD.FTZ R3, R0, R3 ;  /* 0x0000000300037221 */ /* 0x000fe40000010000 */
[----:B------:R-:W-:Y:S01]  /*6b90*/  IMAD.MOV.U32 R0, RZ, RZ, R246 ;  /* 0x000000ffff007224 */ /* 0x000fe200078e00f6 */
[----:B------:R-:W-:-:S04]  /*6ba0*/  @P1 SHF.R.U32.HI R0, RZ, c[0x0][0x2cc], R2 ;  /* 0x0000b300ff001a19 */ /* 0x000fc80000011602 */
[----:B------:R-:W-:-:S04]  /*6bb0*/  IADD3 R0, R0, R135, -R245 ;  /* 0x0000008700007210 */ /* 0x000fc80007ffe8f5 */
[----:B------:R-:W-:Y:S01]  /*6bc0*/  SHF.R.S32.HI R2, RZ, 0x1f, R0 ;  /* 0x0000001fff027819 */ /* 0x000fe20000011400 */
[----:B-1----:R-:W-:Y:S01]  /*6bd0*/  HMMA.16816.F32.BF16 R68, R128, R72, R96 ;  /* 0x000000488044723c */ /* 0x002fe20000041860 */
[----:B------:R-:W1:Y:S02]  /*6be0*/  LDSM.16.MT88.4 R96, [R196+0x5800] ;  /* 0x00580000c460783b */ /* 0x000e640000004200 */
[----:B------:R-:W-:-:S05]  /*6bf0*/  LEA.HI R2, R2, R0, RZ, 0x6 ;  /* 0x0000000002027211 */ /* 0x000fca00078f30ff */
[----:B------:R-:W-:Y:S01]  /*6c00*/  HMMA.16816.F32.BF16 R72, R128, R74, R100 ;  /* 0x0000004a8048723c */ /* 0x000fe20000041864 */
[----:B------:R-:W-:-:S07]  /*6c10*/  SHF.R.S32.HI R2, RZ, 0x6, R2 ;  /* 0x00000006ff027819 */ /* 0x000fce0000011402 */
[----:B--2---:R-:W-:Y:S01]  /*6c20*/  HMMA.16816.F32.BF16 R100, R128, R104, R120 ;  /* 0x000000688064723c */ /* 0x004fe20000041878 */
[----:B------:R-:W2:Y:S01]  /*6c30*/  LDSM.16.MT88.4 R120, [R197+0x7800] ;  /* 0x00780000c578783b */ /* 0x000ea20000004200 */
[----:B------:R-:W-:-:S06]  /*6c40*/  FADD.FTZ R0, R10, R3 ;  /* 0x000000030a007221 */ /* 0x000fcc0000010000 */
[----:B----4-:R-:W-:Y:S01]  /*6c50*/  HMMA.16816.F32.BF16 R124, R128, R4, R124 ;  /* 0x00000004807c723c */ /* 0x010fe2000004187c */
[----:B------:R-:W-:-:S06]  /*6c60*/  FADD.FTZ R0, R32, R0 ;  /* 0x0000000020007221 */ /* 0x000fcc0000010000 */
[----:B------:R-:W-:Y:S01]  /*6c70*/  IMNMX R4, R134, R2, !PT ;  /* 0x0000000286047217 */ /* 0x000fe20007800200 */
[----:B------:R-:W-:-:S04]  /*6c80*/  FADD.FTZ R2, R9, R12 ;  /* 0x0000000c09027221 */ /* 0x000fc80000010000 */
[----:B------:R-:W-:Y:S02]  /*6c90*/  FADD.FTZ R2, R11, R2 ;  /* 0x000000020b027221 */ /* 0x000fe40000010000 */
[----:B------:R-:W-:Y:S02]  /*6ca0*/  FADD.FTZ R3, R33, R0 ;  /* 0x0000000021037221 */ /* 0x000fe40000010000 */
[----:B------:R-:W-:Y:S01]  /*6cb0*/  FADD.FTZ R0, R8, R2 ;  /* 0x0000000208007221 */ /* 0x000fe20000010000 */
[----:B------:R4:W-:Y:S01]  /*6cc0*/  STL [R1+0x14], R4 ;  /* 0x0000140401007387 */ /* 0x0009e20000100800 */
[C---:B---3--:R-:W-:Y:S03]  /*6cd0*/  HMMA.16816.F32.BF16 R84, R128.reuse, R88, R228 ;  /* 0x000000588054723c */ /* 0x048fe600000418e4 */
[----:B------:R4:W-:Y:S04]  /*6ce0*/  STL [R1+0xc], R0 ;  /* 0x00000c0001007387 */ /* 0x0009e80000100800 */
[----:B------:R4:W-:Y:S01]  /*6cf0*/  STL [R1+0x8], R3 ;  /* 0x0000080301007387 */ /* 0x0009e20000100800 */
[----:B------:R-:W-:Y:S07]  /*6d00*/  HMMA.16816.F32.BF16 R88, R128, R90, R220 ;  /* 0x0000005a8058723c */ /* 0x000fee00000418dc */
[----:B------:R-:W-:-:S04]  /*6d10*/  IADD3 R220, R244, -0x2, RZ ;  /* 0xfffffffef4dc7810 */ /* 0x000fc80007ffe0ff */
[----:B------:R-:W-:Y:S01]  /*6d20*/  ISETP.GE.AND P0, PT, R220, R4, PT ;  /* 0x00000004dc00720c */ /* 0x000fe20003f06270 */
[C---:B------:R-:W-:Y:S08]  /*6d30*/  HMMA.16816.F32.BF16 R80, R128.reuse, R82, R108 ;  /* 0x000000528050723c */ /* 0x040ff0000004186c */
[C---:B------:R-:W-:Y:S08]  /*6d40*/  HMMA.16816.F32.BF16 R104, R128.reuse, R106, R116 ;  /* 0x0000006a8068723c */ /* 0x040ff00000041874 */
[C---:B------:R-:W-:Y:S08]  /*6d50*/  HMMA.16816.F32.BF16 R140, R128.reuse, R144, R140 ;  /* 0x00000090808c723c */ /* 0x040ff0000004188c */
        /* <DEDUP_REMOVED lines=12> */
[----:B----4-:R-:W-:Y:S02]  /*6e20*/  MOV R134, R132 ;  /* 0x0000008400867202 */ /* 0x010fe40000000f00 */
[----:B------:R-:W-:-:S02]  /*6e30*/  MOV R3, R133 ;  /* 0x0000008500037202 */ /* 0x000fc40000000f00 */
[----:B------:R-:W-:-:S07]  /*6e40*/  MOV R224, R220 ;  /* 0x000000dc00e07202 */ /* 0x000fce0000000f00 */
.L_x_2230:
[----:B------:R-:W2:Y:S01]  /*6e50*/  LDL R226, [R1+0x4] ;  /* 0x0000040001e27983 */ /* 0x000ea20000100800 */
[----:B------:R-:W-:Y:S04]  /*6e60*/  DEPBAR.LE SB0, 0x0 ;  /* 0x000080000000791a */ /* 0x000fe80000000000 */
[----:B------:R-:W3:Y:S01]  /*6e70*/  LDL R14, [R1] ;  /* 0x00000000010e7983 */ /* 0x000ee20000100800 */
[----:B------:R-:W-:Y:S03]  /*6e80*/  WARPSYNC 0xffffffff ;  /* 0xffffffff00007948 */ /* 0x000fe60003800000 */
[----:B------:R-:W-:Y:S08]  /*6e90*/  BAR.SYNC.DEFER_BLOCKING 0x0 ;  /* 0x0000000000007b1d */ /* 0x000ff00000010000 */
[----:B------:R-:W-:Y:S08]  /*6ea0*/  LDSM.16.M88.4 R32, [R199] ;  /* 0x00000000c720783b */ /* 0x000ff00000000200 */
[----:B------:R-:W-:Y:S08]  /*6eb0*/  LDSM.16.M88.4 R16, [R192+0x800] ;  /* 0x00080000c010783b */ /* 0x000ff00000000200 */
[----:B------:R-:W-:Y:S08]  /*6ec0*/  LDSM.16.M88.4 R24, [R192+0x1000] ;  /* 0x00100000c018783b */ /* 0x000ff00000000200 */
[----:B------:R-:W-:Y:S08]  /*6ed0*/  LDSM.16.M88.4 R136, [R192+0x1800] ;  /* 0x00180000c088783b */ /* 0x000ff00000000200 */
[----:B------:R-:W-:Y:S08]  /*6ee0*/  LDSM.16.M88.4 R172, [R200] ;  /* 0x00000000c8ac783b */ /* 0x000ff00000000200 */
[----:B------:R-:W-:Y:S08]  /*6ef0*/  LDSM.16.M88.4 R176, [R203] ;  /* 0x00000000cbb0783b */ /* 0x000ff00000000200 */
[----:B------:R-:W-:Y:S08]  /*6f00*/  LDSM.16.M88.4 R180, [R218] ;  /* 0x00000000dab4783b */ /* 0x000ff00000000200 */
[----:B------:R-:W-:Y:S08]  /*6f10*/  LDSM.16.M88.4 R184, [R217] ;  /* 0x00000000d9b8783b */ /* 0x000ff00000000200 */
[----:B------:R-:W-:Y:S08]  /*6f20*/  LDSM.16.M88.4 R188, [R216] ;  /* 0x00000000d8bc783b */ /* 0x000ff00000000200 */
[----:B------:R-:W4:Y:S04]  /*6f30*/  LDL R228, [R1+0x10] ;  /* 0x0000100001e47983 */ /* 0x000f280000100800 */
[----:B------:R-:W4:Y:S01]  /*6f40*/  LDL R227, [R1+0x18] ;  /* 0x0000180001e37983 */ /* 0x000f220000100800 */
[----:B--2---:R-:W-:Y:S11]  /*6f50*/  ISETP.GT.AND P6, PT, R226, R224, PT ;  /* 0x000000e0e200720c */ /* 0x004ff60003fc4270 */
[----:B------:R-:W-:Y:S02]  /*6f60*/  @!UPT UIADD3 URZ, URZ, URZ, URZ ;  /* 0x0000003f3f3ff290 */ /* 0x000fe4000fffe03f */
[----:B------:R-:W-:Y:S01]  /*6f70*/  @!P6 SHF.R.S32.HI R0, RZ, 0x1f, R224 ;  /* 0x0000001fff00e819 */ /* 0x000fe200000114e0 */
[----:B------:R-:W-:Y:S01]  /*6f80*/  @!P6 IMAD.WIDE.U32 R4, R224, c[0x0][0x208], RZ ;  /* 0x00008200e004ea25 */ /* 0x000fe200078e00ff */
[----:B------:R-:W-:Y:S02]  /*6f90*/  @!P6 IADD3 R10, P0, R250, 0x40, RZ ;  /* 0x00000040fa0ae810 */ /* 0x000fe40007f1e0ff */
[----:B------:R-:W-:Y:S01]  /*6fa0*/  @!P6 MOV R6, c[0x0][0x20c] ;  /* 0x000083000006ea02 */ /* 0x000fe20000000f00 */
[----:B------:R-:W-:Y:S01]  /*6fb0*/  @!P6 IMAD R0, R0, c[0x0][0x208], RZ ;  /* 0x000082000000ea24 */ /* 0x000fe200078e02ff */
[----:B------:R-:W-:Y:S02]  /*6fc0*/  @!P6 SHF.L.U32 R2, R4, 0x6, RZ ;  /* 0x000000060402e819 */ /* 0x000fe400000006ff */
[----:B---3--:R-:W-:Y:S01]  /*6fd0*/  @!P6 IADD3.X R8, RZ, R14, RZ, P0, !PT ;  /* 0x0000000eff08e210 */ /* 0x008fe200007fe4ff */
[----:B------:R-:W-:Y:S05]  /*6fe0*/  @!P6 IMAD R0, R224, c[0x0][0x20c], R0 ;  /* 0x00008300e000ea24 */ /* 0x000fea00078e0200 */
[----:B------:R-:W-:Y:S02]  /*6ff0*/  @!P6 IADD3 R0, R5, R0, RZ ;  /* 0x000000000500e210 */ /* 0x000fe40007ffe0ff */
[----:B------:R-:W-:Y:S02]  /*7000*/  @!P6 MOV R5, c[0x0][0x208] ;  /* 0x000082000005ea02 */ /* 0x000fe40000000f00 */
[----:B------:R-:W-:Y:S02]  /*7010*/  @!P6 SHF.L.U64.HI R0, R4, 0x6, R0 ;  /* 0x000000060400e819 */ /* 0x000fe40000010200 */
[C---:B------:R-:W-:Y:S04]  /*7020*/  @!P6 LEA R4, P0, R5.reuse, R2, 0x5 ;  /* 0x000000020504e211 */ /* 0x040fe800078028ff */
[----:B------:R-:W-:Y:S02]  /*7030*/  @!P6 LEA.HI.X R5, R5, R0, R6, 0x5, P0 ;  /* 0x000000000505e211 */ /* 0x000fe400000f2c06 */
[----:B------:R-:W-:Y:S04]  /*7040*/  @!P6 IADD3 R6, P0, R2, R250, RZ ;  /* 0x000000fa0206e210 */ /* 0x000fe80007f1e0ff */
[----:B------:R-:W-:Y:S02]  /*7050*/  @!P6 IADD3.X R9, R0, R14, RZ, P0, !PT ;  /* 0x0000000e0009e210 */ /* 0x000fe400007fe4ff */
[----:B------:R-:W-:Y:S04]  /*7060*/  @!P6 IADD3 R7, P0, R2, R10, RZ ;  /* 0x0000000a0207e210 */ /* 0x000fe80007f1e0ff */
[----:B------:R-:W-:Y:S02]  /*7070*/  @!P6 IADD3.X R11, R0, R8, RZ, P0, !PT ;  /* 0x00000008000be210 */ /* 0x000fe400007fe4ff */
[C---:B------:R-:W-:Y:S04]  /*7080*/  @!P6 LEA R220, P0, R6.reuse, c[0x0][0x1f8], 0x1 ;  /* 0x00007e0006dcea11 */ /* 0x040fe800078008ff */
[----:B------:R-:W-:Y:S02]  /*7090*/  @!P6 LEA.HI.X R221, R6, c[0x0][0x1fc], R9, 0x1, P0 ;  /* 0x00007f0006ddea11 */ /* 0x000fe400000f0c09 */
[C---:B------:R-:W-:Y:S04]  /*70a0*/  @!P6 LEA R30, P0, R7.reuse, c[0x0][0x1f8], 0x1 ;  /* 0x00007e00071eea11 */ /* 0x040fe800078008ff */
[----:B------:R-:W-:Y:S02]  /*70b0*/  @!P6 LEA.HI.X R31, R7, c[0x0][0x1fc], R11, 0x1, P0 ;  /* 0x00007f00071fea11 */ /* 0x000fe400000f0c0b */
[----:B------:R-:W-:Y:S04]  /*70c0*/  @!P6 IADD3 R7, P0, R250, 0x80, RZ ;  /* 0x00000080fa07e810 */ /* 0x000fe80007f1e0ff */
[-C--:B------:R-:W-:Y:S02]  /*70d0*/  @!P6 IADD3.X R9, RZ, R14.reuse, RZ, P0, !PT ;  /* 0x0000000eff09e210 */ /* 0x080fe400007fe4ff */
[----:B------:R-:W-:Y:S04]  /*70e0*/  @!P6 IADD3 R6, P0, R2, R7, RZ ;  /* 0x000000070206e210 */ /* 0x000fe80007f1e0ff */
[----:B------:R-:W-:Y:S02]  /*70f0*/  @!P6 IADD3.X R11, R0, R9, RZ, P0, !PT ;  /* 0x00000009000be210 */ /* 0x000fe400007fe4ff */
[C---:B------:R-:W-:Y:S04]  /*7100*/  @!P6 LEA R22, P0, R6.reuse, c[0x0][0x1f8], 0x1 ;  /* 0x00007e000616ea11 */ /* 0x040fe800078008ff */
[----:B------:R-:W-:Y:S02]  /*7110*/  @!P6 LEA.HI.X R23, R6, c[0x0][0x1fc], R11, 0x1, P0 ;  /* 0x00007f000617ea11 */ /* 0x000fe400000f0c0b */
[----:B------:R-:W-:Y:S04]  /*7120*/  @!P6 IADD3 R6, P0, R250, 0xc0, RZ ;  /* 0x000000c0fa06e810 */ /* 0x000fe80007f1e0ff */
[----:B------:R-:W-:Y:S02]  /*7130*/  @!P6 IADD3.X R12, RZ, R14, RZ, P0, !PT ;  /* 0x0000000eff0ce210 */ /* 0x000fe400007fe4ff */
[----:B------:R-:W-:Y:S04]  /*7140*/  @!P6 IADD3 R2, P0, R2, R6, RZ ;  /* 0x000000060202e210 */ /* 0x000fe80007f1e0ff */
[----:B------:R-:W-:Y:S02]  /*7150*/  @!P6 IADD3.X R0, R0, R12, RZ, P0, !PT ;  /* 0x0000000c0000e210 */ /* 0x000fe400007fe4ff */
[C---:B------:R-:W-:Y:S04]  /*7160*/  @!P6 LEA R28, P0, R2.reuse, c[0x0][0x1f8], 0x1 ;  /* 0x00007e00021cea11 */ /* 0x040fe800078008ff */
[----:B------:R-:W-:Y:S02]  /*7170*/  @!P6 LEA.HI.X R29, R2, c[0x0][0x1fc], R0, 0x1, P0 ;  /* 0x00007f00021dea11 */ /* 0x000fe400000f0c00 */
[C---:B------:R-:W-:Y:S04]  /*7180*/  @!P6 IADD3 R13, P0, R4.reuse, R10, RZ ;  /* 0x0000000a040de210 */ /* 0x040fe80007f1e0ff */
[C---:B------:R-:W-:Y:S02]  /*7190*/  @!P6 IADD3.X R21, R5.reuse, R8, RZ, P0, !PT ;  /* 0x000000080515e210 */ /* 0x040fe400007fe4ff */
[C---:B------:R-:W-:Y:S04]  /*71a0*/  @!P6 IADD3 R7, P0, R4.reuse, R7, RZ ;  /* 0x000000070407e210 */ /* 0x040fe80007f1e0ff */
[C---:B------:R-:W-:Y:S02]  /*71b0*/  @!P6 IADD3.X R133, R5.reuse, R9, RZ, P0, !PT ;  /* 0x000000090585e210 */ /* 0x040fe400007fe4ff */
[----:B------:R-:W1:Y:S01]  /*71c0*/  LDSM.16.M88.4 R8, [R192] ;  /* 0x00000000c008783b */ /* 0x000e620000000200 */
[C---:B------:R-:W-:Y:S04]  /*71d0*/  @!P6 IADD3 R2, P0, R4.reuse, R6, RZ ;  /* 0x000000060402e210 */ /* 0x040fe80007f1e0ff */
[C---:B------:R-:W-:Y:S02]  /*71e0*/  @!P6 IADD3.X R6, R5.reuse, R12, RZ, P0, !PT ;  /* 0x0000000c0506e210 */ /* 0x040fe400007fe4ff */
[----:B------:R-:W-:Y:S01]  /*71f0*/  @!P6 IADD3 R0, P0, R4, R250, RZ ;  /* 0x000000fa0400e210 */ /* 0x000fe20007f1e0ff */
[----:B------:R-:W-:Y:S01]  /*7200*/  @!PT LDS RZ, [RZ] ;  /* 0x00000000fffff984 */ /* 0x000fe20000000800 */
[----:B------:R-:W-:Y:S01]  /*7210*/  @!PT LDS RZ, [RZ] ;  /* 0x00000000fffff984 */ /* 0x000fe20000000800 */
[----:B------:R-:W-:Y:S01]  /*7220*/  @!PT LDS RZ, [RZ] ;  /* 0x00000000fffff984 */ /* 0x000fe20000000800 */
[----:B------:R2:W-:Y:S03]  /*7230*/  @!P6 LDGSTS.E.BYPASS.LTC128B.128 [R219+0x100], [R220.64], !P5 ;  /* 0x00100000dcdbefae */ /* 0x0005e6000e901d46 */
[----:B------:R-:W-:Y:S02]  /*7240*/  @!P6 IADD3.X R5, R5, R14, RZ, P0, !PT ;  /* 0x0000000e0505e210 */ /* 0x000fe400007fe4ff */
[C---:B------:R-:W-:Y:S03]  /*7250*/  @!P6 LEA R14, P0, R0.reuse, c[0x0][0x1f8], 0x1 ;  /* 0x00007e00000eea11 */ /* 0x040fe600078008ff */
[----:B------:R3:W-:Y:S01]  /*7260*/  @!P6 LDGSTS.E.BYPASS.LTC128B.128 [R219+0x2100], [R30.64], !P4 ;  /* 0x021000001edbefae */ /* 0x0007e2000e101d46 */
[----:B------:R-:W-:Y:S02]  /*7270*/  @!P6 LEA.HI.X R15, R0, c[0x0][0x1fc], R5, 0x1, P0 ;  /* 0x00007f00000fea11 */ /* 0x000fe400000f0c05 */
[C---:B------:R-:W-:Y:S04]  /*7280*/  @!P6 LEA R20, P0, R13.reuse, c[0x0][0x1f8], 0x1 ;  /* 0x00007e000d14ea11 */ /* 0x040fe800078008ff */
[----:B------:R-:W-:Y:S01]  /*7290*/  @!P6 LEA.HI.X R21, R13, c[0x0][0x1fc], R21, 0x1, P0 ;  /* 0x00007f000d15ea11 */ /* 0x000fe200000f0c15 */
[----:B------:R5:W-:Y:S01]  /*72a0*/  @!P6 LDGSTS.E.BYPASS.LTC128B.128 [R219+0x4100], [R22.64], !P3 ;  /* 0x0410000016dbefae */ /* 0x000be2000d901d46 */
[C---:B------:R-:W-:Y:S04]  /*72b0*/  @!P6 LEA R132, P0, R7.reuse, c[0x0][0x1f8], 0x1 ;  /* 0x00007e000784ea11 */ /* 0x040fe800078008ff */
[----:B------:R-:W-:Y:S02]  /*72c0*/  @!P6 LEA.HI.X R133, R7, c[0x0][0x1fc], R133, 0x1, P0 ;  /* 0x00007f000785ea11 */ /* 0x000fe400000f0c85 */
[C---:B------:R-:W-:Y:S01]  /*72d0*/  @!P6 LEA R222, P0, R2.reuse, c[0x0][0x1f8], 0x1 ;  /* 0x00007e0002deea11 */ /* 0x040fe200078008ff */
[----:B------:R3:W-:Y:S03]  /*72e0*/  @!P6 LDGSTS.E.BYPASS.LTC128B.128 [R219+0x6100], [R28.64], !P2 ;  /* 0x061000001cdbefae */ /* 0x0007e6000d101d46 */
[----:B------:R-:W-:Y:S02]  /*72f0*/  @!P6 LEA.HI.X R223, R2, c[0x0][0x1fc], R6, 0x1, P0 ;  /* 0x00007f0002dfea11 */ /* 0x000fe400000f0c06 */
[C---:B--2---:R-:W-:Y:S01]  /*7300*/  IADD3 R220, R224.reuse, -0x1, RZ ;  /* 0xffffffffe0dc7810 */ /* 0x044fe20007ffe0ff */
[C---:B-1----:R-:W-:Y:S02]  /*7310*/  HMMA.16816.F32.BF16 R4, R32.reuse, R8, RZ ;  /* 0x000000082004723c */ /* 0x042fe400000418ff */
[----:B------:R1:W-:Y:S06]  /*7320*/  @!P6 LDGSTS.E.BYPASS.LTC128B.128 [R219+0x1100], [R14.64], !P5 ;  /* 0x011000000edbefae */ /* 0x0003ec000e901d46 */
[C---:B------:R-:W-:Y:S02]  /*7330*/  HMMA.16816.F32.BF16 R8, R32.reuse, R10, RZ ;  /* 0x0000000a2008723c */ /* 0x040fe400000418ff */
[----:B------:R5:W-:Y:S08]  /*7340*/  @!P6 LDGSTS.E.BYPASS.LTC128B.128 [R219+0x3100], [R20.64], !P4 ;  /* 0x0310000014dbefae */ /* 0x000bf0000e101d46 */
[----:B------:R2:W-:Y:S08]  /*7350*/  @!P6 LDGSTS.E.BYPASS.LTC128B.128 [R219+0x5100], [R132.64], !P3 ;  /* 0x0510000084dbefae */ /* 0x0005f0000d901d46 */
[----:B------:R3:W-:Y:S01]  /*7360*/  @!P6 LDGSTS.E.BYPASS.LTC128B.128 [R219+0x7100], [R222.64], !P2 ;  /* 0x07100000dedbefae */ /* 0x0007e2000d101d46 */
[----:B------:R-:W-:Y:S01]  /*7370*/  ISETP.GT.AND P6, PT, R224, R226, PT ;  /* 0x000000e2e000720c */ /* 0x000fe20003fc4270 */
[C---:B-1----:R-:W-:Y:S06]  /*7380*/  HMMA.16816.F32.BF16 R12, R32.reuse, R16, RZ ;  /* 0x00000010200c723c */ /* 0x042fec00000418ff */
[----:B------:R-:W4:Y:S02]  /*7390*/  LDL R226, [R1+0x1c] ;  /* 0x00001c0001e27983 */ /* 0x000f240000100800 */
[C---:B------:R-:W-:Y:S02]  /*73a0*/  HMMA.16816.F32.BF16 R16, R32.reuse, R18, RZ ;  /* 0x000000122010723c */ /* 0x040fe400000418ff */
[----:B------:R-:W0:Y:S06]  /*73b0*/  LDGDEPBAR ;  /* 0x00000000000079af */ /* 0x000e2c0000000000 */
[C---:B-----5:R-:W-:Y:S02]  /*73c0*/  HMMA.16816.F32.BF16 R20, R32.reuse, R24, RZ ;  /* 0x000000182014723c */ /* 0x060fe400000418ff */
[----:B--2---:R-:W2:Y:S06]  /*73d0*/  LDL R133, [R1+0x50] ;  /* 0x0000500001857983 */ /* 0x004eac0000100800 */
[C---:B------:R-:W-:Y:S08]  /*73e0*/  HMMA.16816.F32.BF16 R24, R32.reuse, R26, RZ ;  /* 0x0000001a2018723c */ /* 0x040ff000000418ff */
[C---:B---3--:R-:W-:Y:S08]  /*73f0*/  HMMA.16816.F32.BF16 R28, R32.reuse, R136, RZ ;  /* 0x00000088201c723c */ /* 0x048ff000000418ff */
[----:B------:R-:W-:Y:S01]  /*7400*/  HMMA.16816.F32.BF16 R32, R32, R138, RZ ;  /* 0x0000008a2020723c */ /* 0x000fe200000418ff */
[----:B------:R-:W-:Y:S07]  /*7410*/  LDSM.16.M88.4 R136, [R202] ;  /* 0x00000000ca88783b */ /* 0x000fee0000000200 */
[C---:B------:R-:W-:Y:S08]  /*7420*/  HMMA.16816.F32.BF16 R4, R172.reuse, R176, R4 ;  /* 0x000000b0ac04723c */ /* 0x040ff00000041804 */
[C---:B------:R-:W-:Y:S01]  /*7430*/  HMMA.16816.F32.BF16 R8, R172.reuse, R178, R8 ;  /* 0x000000b2ac08723c */ /* 0x040fe20000041808 */
[----:B------:R-:W1:Y:S07]  /*7440*/  LDSM.16.M88.4 R176, [R198] ;  /* 0x00000000c6b0783b */ /* 0x000e6e0000000200 */
[C---:B------:R-:W-:Y:S08]  /*7450*/  HMMA.16816.F32.BF16 R12, R172.reuse, R180, R12 ;  /* 0x000000b4ac0c723c */ /* 0x040ff0000004180c */
[C---:B------:R-:W-:Y:S01]  /*7460*/  HMMA.16816.F32.BF16 R16, R172.reuse, R182, R16 ;  /* 0x000000b6ac10723c */ /* 0x040fe20000041810 */
[----:B------:R-:W3:Y:S07]  /*7470*/  LDSM.16.M88.4 R180, [R198+0x800] ;  /* 0x00080000c6b4783b */ /* 0x000eee0000000200 */
[C---:B------:R-:W-:Y:S08]  /*7480*/  HMMA.16816.F32.BF16 R20, R172.reuse, R184, R20 ;  /* 0x000000b8ac14723c */ /* 0x040ff00000041814 */
[C---:B------:R-:W-:Y:S01]  /*7490*/  HMMA.16816.F32.BF16 R24, R172.reuse, R186, R24 ;  /* 0x000000baac18723c */ /* 0x040fe20000041818 */
[----:B------:R-:W-:Y:S07]  /*74a0*/  LDSM.16.M88.4 R184, [R198+0x1800] ;  /* 0x00180000c6b8783b */ /* 0x000fee0000000200 */
[C---:B------:R-:W-:Y:S08]  /*74b0*/  HMMA.16816.F32.BF16 R28, R172.reuse, R188, R28 ;  /* 0x000000bcac1c723c */ /* 0x040ff0000004181c */
[----:B------:R-:W-:Y:S01]  /*74c0*/  HMMA.16816.F32.BF16 R32, R172, R190, R32 ;  /* 0x000000beac20723c */ /* 0x000fe20000041820 */
[----:B------:R-:W5:Y:S07]  /*74d0*/  LDSM.16.M88.4 R172, [R198+0x1000] ;  /* 0x00100000c6ac783b */ /* 0x000f6e0000000200 */
[C---:B-1----:R-:W-:Y:S08]  /*74e0*/  HMMA.16816.F32.BF16 R4, R136.reuse, R176, R4 ;  /* 0x000000b08804723c */ /* 0x042ff00000041804 */
[C---:B------:R-:W-:Y:S01]  /*74f0*/  HMMA.16816.F32.BF16 R8, R136.reuse, R178, R8 ;  /* 0x000000b28808723c */ /* 0x040fe20000041808 */
[----:B------:R-:W-:Y:S07]  /*7500*/  LDSM.16.M88.4 R176, [R195] ;  /* 0x00000000c3b0783b */ /* 0x000fee0000000200 */
[C---:B---3--:R-:W-:Y:S08]  /*7510*/  HMMA.16816.F32.BF16 R12, R136.reuse, R180, R12 ;  /* 0x000000b4880c723c */ /* 0x048ff0000004180c */
[C---:B------:R-:W-:Y:S01]  /*7520*/  HMMA.16816.F32.BF16 R16, R136.reuse, R182, R16 ;  /* 0x000000b68810723c */ /* 0x040fe20000041810 */
[----:B------:R-:W-:Y:S07]  /*7530*/  LDSM.16.M88.4 R180, [R195+0x800] ;  /* 0x00080000c3b4783b */ /* 0x000fee0000000200 */
[C---:B-----5:R-:W-:Y:S08]  /*7540*/  HMMA.16816.F32.BF16 R20, R136.reuse, R172, R20 ;  /* 0x000000ac8814723c */ /* 0x060ff00000041814 */
[C---:B------:R-:W-:Y:S01]  /*7550*/  HMMA.16816.F32.BF16 R24, R136.reuse, R174, R24 ;  /* 0x000000ae8818723c */ /* 0x040fe20000041818 */
[----:B------:R-:W1:Y:S07]  /*7560*/  LDSM.16.M88.4 R172, [R201] ;  /* 0x00000000c9ac783b */ /* 0x000e6e0000000200 */
[C---:B------:R-:W-:Y:S08]  /*7570*/  HMMA.16816.F32.BF16 R28, R136.reuse, R184, R28 ;  /* 0x000000b8881c723c */ /* 0x040ff0000004181c */
[----:B------:R-:W-:Y:S01]  /*7580*/  HMMA.16816.F32.BF16 R32, R136, R186, R32 ;  /* 0x000000ba8820723c */ /* 0x000fe20000041820 */
[----:B------:R-:W3:Y:S08]  /*7590*/  LDSM.16.M88.4 R136, [R195+0x1000] ;  /* 0x00100000c388783b */ /* 0x000ef00000000200 */
[----:B------:R-:W5:Y:S01]  /*75a0*/  LDSM.16.M88.4 R184, [R195+0x1800] ;  /* 0x00180000c3b8783b */ /* 0x000f620000000200 */
        /* <DEDUP_REMOVED lines=8> */
[----:B------:R-:W1:Y:S07]  /*7630*/  LDSM.16.M88.4 R136, [R199+0x4000] ;  /* 0x00400000c788783b */ /* 0x000e6e0000000200 */
[C---:B-----5:R-:W-:Y:S08]  /*7640*/  HMMA.16816.F32.BF16 R28, R172.reuse, R184, R28 ;  /* 0x000000b8ac1c723c */ /* 0x060ff0000004181c */
[----:B------:R-:W-:Y:S01]  /*7650*/  HMMA.16816.F32.BF16 R32, R172, R186, R32 ;  /* 0x000000baac20723c */ /* 0x000fe20000041820 */
[----:B------:R-:W3:Y:S08]  /*7660*/  LDSM.16.M88.4 R172, [R192+0x3000] ;  /* 0x00300000c0ac783b */ /* 0x000ef00000000200 */
[----:B------:R-:W5:Y:S01]  /*7670*/  LDSM.16.M88.4 R184, [R192+0x3800] ;  /* 0x00380000c0b8783b */ /* 0x000f620000000200 */
[C---:B-1----:R-:W-:Y:S08]  /*7680*/  HMMA.16816.F32.BF16 R4, R136.reuse, R176, R4 ;  /* 0x000000b08804723c */ /* 0x042ff00000041804 */
[C---:B------:R-:W-:Y:S01]  /*7690*/  HMMA.16816.F32.BF16 R8, R136.reuse, R178, R8 ;  /* 0x000000b28808723c */ /* 0x040fe20000041808 */
[----:B------:R-:W-:Y:S07]  /*76a0*/  LDSM.16.M88.4 R176, [R215] ;  /* 0x00000000d7b0783b */ /* 0x000fee0000000200 */
[C---:B------:R-:W-:Y:S08]  /*76b0*/  HMMA.16816.F32.BF16 R12, R136.reuse, R180, R12 ;  /* 0x000000b4880c723c */ /* 0x040ff0000004180c */
[C---:B------:R-:W-:Y:S01]  /*76c0*/  HMMA.16816.F32.BF16 R16, R136.reuse, R182, R16 ;  /* 0x000000b68810723c */ /* 0x040fe20000041810 */
[----:B------:R-:W-:Y:S07]  /*76d0*/  LDSM.16.M88.4 R180, [R214] ;  /* 0x00000000d6b4783b */ /* 0x000fee0000000200 */
[C---:B---3--:R-:W-:Y:S08]  /*76e0*/  HMMA.16816.F32.BF16 R20, R136.reuse, R172, R20 ;  /* 0x000000ac8814723c */ /* 0x048ff00000041814 */
[C---:B------:R-:W-:Y:S01]  /*76f0*/  HMMA.16816.F32.BF16 R24, R136.reuse, R174, R24 ;  /* 0x000000ae8818723c */ /* 0x040fe20000041818 */
[----:B------:R-:W1:Y:S07]  /*7700*/  LDSM.16.M88.4 R172, [R200+0x4000] ;  /* 0x00400000c8ac783b */ /* 0x000e6e0000000200 */
[C---:B-----5:R-:W-:Y:S08]  /*7710*/  HMMA.16816.F32.BF16 R28, R136.reuse, R184, R28 ;  /* 0x000000b8881c723c */ /* 0x060ff0000004181c */
[----:B------:R-:W-:Y:S01]  /*7720*/  HMMA.16816.F32.BF16 R32, R136, R186, R32 ;  /* 0x000000ba8820723c */ /* 0x000fe20000041820 */
[----:B------:R-:W3:Y:S08]  /*7730*/  LDSM.16.M88.4 R136, [R213] ;  /* 0x00000000d588783b */ /* 0x000ef00000000200 */
[----:B------:R-:W5:Y:S01]  /*7740*/  LDSM.16.M88.4 R184, [R212] ;  /* 0x00000000d4b8783b */ /* 0x000f620000000200 */
        /* <DEDUP_REMOVED lines=103> */
[----:B------:R-:W-:Y:S01]  /*7dc0*/  LDSM.16.M88.4 R184, [R198+0x6000] ;  /* 0x00600000c6b8783b */ /* 0x000fe20000000200 */
[C---:B-1----:R-:W-:Y:S08]  /*7dd0*/  HMMA.16816.F32.BF16 R4, R172.reuse, R176, R4 ;  /* 0x000000b0ac04723c */ /* 0x042ff00000041804 */
[C---:B------:R-:W-:Y:S01]  /*7de0*/  HMMA.16816.F32.BF16 R8, R172.reuse, R178, R8 ;  /* 0x000000b2ac08723c */ /* 0x040fe20000041808 */
[----:B------:R-:W1:Y:S07]  /*7df0*/  LDSM.16.M88.4 R176, [R204] ;  /* 0x00000000ccb0783b */ /* 0x000e6e0000000200 */
[C---:B------:R-:W-:Y:S08]  /*7e00*/  HMMA.16816.F32.BF16 R12, R172.reuse, R180, R12 ;  /* 0x000000b4ac0c723c */ /* 0x040ff0000004180c */
[C---:B------:R-:W-:Y:S01]  /*7e10*/  HMMA.16816.F32.BF16 R16, R172.reuse, R182, R16 ;  /* 0x000000b6ac10723c */ /* 0x040fe20000041810 */
[----:B------:R-:W5:Y:S07]  /*7e20*/  LDSM.16.M88.4 R180, [R202+0xc000] ;  /* 0x00c00000cab4783b */ /* 0x000f6e0000000200 */
[C---:B---3--:R-:W-:Y:S08]  /*7e30*/  HMMA.16816.F32.BF16 R20, R172.reuse, R136, R20 ;  /* 0x00000088ac14723c */ /* 0x048ff00000041814 */
[C---:B------:R-:W-:Y:S01]  /*7e40*/  HMMA.16816.F32.BF16 R24, R172.reuse, R138, R24 ;  /* 0x0000008aac18723c */ /* 0x040fe20000041818 */
[----:B------:R-:W3:Y:S07]  /*7e50*/  LDSM.16.M88.4 R136, [R198+0x6800] ;  /* 0x00680000c688783b */ /* 0x000eee0000000200 */
[C---:B-1----:R-:W-:Y:S08]  /*7e60*/  HMMA.16816.F32.BF16 R28, R172.reuse, R176, R28 ;  /* 0x000000b0ac1c723c */ /* 0x042ff0000004181c */
[----:B------:R-:W-:Y:S01]  /*7e70*/  HMMA.16816.F32.BF16 R32, R172, R178, R32 ;  /* 0x000000b2ac20723c */ /* 0x000fe20000041820 */
[----:B------:R-:W1:Y:S07]  /*7e80*/  LDSM.16.M88.4 R172, [R198+0x7000] ;  /* 0x00700000c6ac783b */ /* 0x000e6e0000000200 */
[C---:B-----5:R-:W-:Y:S01]  /*7e90*/  HMMA.16816.F32.BF16 R4, R180.reuse, R184, R4 ;  /* 0x000000b8b404723c */ /* 0x060fe20000041804 */
[----:B------:R-:W5:Y:S07]  /*7ea0*/  LDSM.16.M88.4 R176, [R198+0x7800] ;  /* 0x00780000c6b0783b */ /* 0x000f6e0000000200 */
[C---:B------:R-:W-:Y:S01]  /*7eb0*/  HMMA.16816.F32.BF16 R8, R180.reuse, R186, R8 ;  /* 0x000000bab408723c */ /* 0x040fe20000041808 */
[----:B------:R-:W-:Y:S07]  /*7ec0*/  LDSM.16.M88.4 R184, [R195+0x6000] ;  /* 0x00600000c3b8783b */ /* 0x000fee0000000200 */
[C---:B---3--:R-:W-:Y:S08]  /*7ed0*/  HMMA.16816.F32.BF16 R12, R180.reuse, R136, R12 ;  /* 0x00000088b40c723c */ /* 0x048ff0000004180c */
[C---:B------:R-:W-:Y:S01]  /*7ee0*/  HMMA.16816.F32.BF16 R16, R180.reuse, R138, R16 ;  /* 0x0000008ab410723c */ /* 0x040fe20000041810 */
[----:B------:R-:W3:Y:S07]  /*7ef0*/  LDSM.16.M88.4 R136, [R201+0xc000] ;  /* 0x00c00000c988783b */ /* 0x000eee0000000200 */
[C---:B-1----:R-:W-:Y:S08]  /*7f00*/  HMMA.16816.F32.BF16 R20, R180.reuse, R172, R20 ;  /* 0x000000acb414723c */ /* 0x042ff00000041814 */
[C---:B------:R-:W-:Y:S01]  /*7f10*/  HMMA.16816.F32.BF16 R24, R180.reuse, R174, R24 ;  /* 0x000000aeb418723c */ /* 0x040fe20000041818 */
[----:B------:R-:W1:Y:S07]  /*7f20*/  LDSM.16.M88.4 R172, [R195+0x6800] ;  /* 0x00680000c3ac783b */ /* 0x000e6e0000000200 */
[C---:B-----5:R-:W-:Y:S08]  /*7f30*/  HMMA.16816.F32.BF16 R28, R180.reuse, R176, R28 ;  /* 0x000000b0b41c723c */ /* 0x060ff0000004181c */
[----:B------:R-:W-:Y:S01]  /*7f40*/  HMMA.16816.F32.BF16 R32, R180, R178, R32 ;  /* 0x000000b2b420723c */ /* 0x000fe20000041820 */
[----:B------:R-:W-:Y:S07]  /*7f50*/  LDSM.16.M88.4 R176, [R195+0x7800] ;  /* 0x00780000c3b0783b */ /* 0x000fee0000000200 */
[C---:B---3--:R-:W-:Y:S01]  /*7f60*/  HMMA.16816.F32.BF16 R4, R136.reuse, R184, R4 ;  /* 0x000000b88804723c */ /* 0x048fe20000041804 */
[----:B------:R-:W2:Y:S07]  /*7f70*/  LDL R184, [R1+0x24] ;  /* 0x0000240001b87983 */ /* 0x000eae0000100800 */
[C---:B------:R-:W-:Y:S08]  /*7f80*/  HMMA.16816.F32.BF16 R8, R136.reuse, R186, R8 ;  /* 0x000000ba8808723c */ /* 0x040ff00000041808 */
[C---:B-1----:R-:W-:Y:S08]  /*7f90*/  HMMA.16816.F32.BF16 R12, R136.reuse, R172, R12 ;  /* 0x000000ac880c723c */ /* 0x042ff0000004180c */
[----:B------:R-:W-:Y:S01]  /*7fa0*/  FMUL.FTZ R0, R4, c[0x0][0x320] ;  /* 0x0000c80004007a20 */ /* 0x000fe20000410000 */
[C---:B------:R-:W-:Y:S03]  /*7fb0*/  HMMA.16816.F32.BF16 R16, R136.reuse, R174, R16 ;  /* 0x000000ae8810723c */ /* 0x040fe60000041810 */
[----:B------:R1:W3:Y:S04]  /*7fc0*/  MUFU.TANH R132, R0 ;  /* 0x0000000000847308 */ /* 0x0002e80000002400 */
[----:B------:R-:W-:Y:S02]  /*7fd0*/  FMUL.FTZ R2, R9, c[0x0][0x320] ;  /* 0x0000c80009027a20 */ /* 0x000fe40000410000 */
[----:B------:R-:W-:Y:S04]  /*7fe0*/  FMUL.FTZ R11, R11, c[0x0][0x320] ;  /* 0x0000c8000b0b7a20 */ /* 0x000fe80000410000 */
[----:B------:R5:W-:Y:S02]  /*7ff0*/  MUFU.TANH R221, R2 ;  /* 0x0000000200dd7308 */ /* 0x000be40000002400 */
[----:B------:R-:W-:Y:S08]  /*8000*/  FMUL.FTZ R12, R12, c[0x0][0x320] ;  /* 0x0000c8000c0c7a20 */ /* 0x000ff00000410000 */
[----:B------:R-:W-:Y:S01]  /*8010*/  MUFU.TANH R190, R11 ;  /* 0x0000000b00be7308 */ /* 0x000fe20000002400 */
[----:B-1----:R-:W-:Y:S09]  /*8020*/  FMUL.FTZ R0, R5, c[0x0][0x320] ;  /* 0x0000c80005007a20 */ /* 0x002ff20000410000 */
[----:B------:R1:W1:Y:S01]  /*8030*/  MUFU.TANH R135, R0 ;  /* 0x0000000000877308 */ /* 0x0002620000002400 */
[----:B-----5:R-:W-:Y:S01]  /*8040*/  FMUL.FTZ R2, R10, c[0x0][0x320] ;  /* 0x0000c8000a027a20 */ /* 0x020fe20000410000 */
[----:B------:R-:W-:Y:S08]  /*8050*/  @P6 MOV R10, c[0x0][0x1e0] ;  /* 0x00007800000a6a02 */ /* 0x000ff00000000f00 */
[----:B------:R-:W-:Y:S10]  /*8060*/  MUFU.TANH R191, R2 ;  /* 0x0000000200bf7308 */ /* 0x000ff40000002400 */
[----:B------:R-:W-:Y:S01]  /*8070*/  MUFU.TANH R189, R12 ;  /* 0x0000000c00bd7308 */ /* 0x000fe20000002400 */
[----:B-1----:R-:W-:Y:S09]  /*8080*/  FMUL.FTZ R0, R6, c[0x0][0x320] ;  /* 0x0000c80006007a20 */ /* 0x002ff20000410000 */
[----:B------:R1:W5:Y:S02]  /*8090*/  MUFU.TANH R225, R0 ;  /* 0x0000000000e17308 */ /* 0x0003640000002400 */
[----:B-1----:R-:W-:Y:S02]  /*80a0*/  FMUL.FTZ R0, R7, c[0x0][0x320] ;  /* 0x0000c80007007a20 */ /* 0x002fe40000410000 */
[----:B------:R-:W1:Y:S01]  /*80b0*/  LDSM.16.M88.4 R4, [R195+0x7000] ;  /* 0x00700000c304783b */ /* 0x000e620000000200 */
[----:B------:R-:W-:Y:S05]  /*80c0*/  DEPBAR.LE SB0, 0x0 ;  /* 0x000080000000791a */ /* 0x000fea0000000000 */
[----:B------:R3:W1:Y:S02]  /*80d0*/  MUFU.TANH R223, R0 ;  /* 0x0000000000df7308 */ /* 0x0006640000002400 */
[----:B------:R-:W-:Y:S01]  /*80e0*/  BAR.SYNC.DEFER_BLOCKING 0x0 ;  /* 0x0000000000007b1d */ /* 0x000fe20000010000 */
[----:B---3--:R-:W-:Y:S02]  /*80f0*/  FMUL.FTZ R0, R8, c[0x0][0x320] ;  /* 0x0000c80008007a20 */ /* 0x008fe40000410000 */
[----:B------:R-:W-:Y:S05]  /*8100*/  @P6 IMAD.WIDE.U32 R8, R220, c[0x0][0x1e0], RZ ;  /* 0x00007800dc086a25 */ /* 0x000fea00078e00ff */
[----:B------:R3:W2:Y:S01]  /*8110*/  MUFU.TANH R222, R0 ;  /* 0x0000000000de7308 */ /* 0x0006a20000002400 */
[----:B------:R-:W-:Y:S01]  /*8120*/  @P6 SHF.L.U32 R2, R8, 0x6, RZ ;  /* 0x0000000608026819 */ /* 0x000fe200000006ff */
[C---:B-1----:R-:W-:Y:S07]  /*8130*/  HMMA.16816.F32.BF16 R20, R136.reuse, R4, R20 ;  /* 0x000000048814723c */ /* 0x042fee0000041814 */
[----:B------:R-:W-:Y:S01]  /*8140*/  FMUL.FTZ R4, R13, c[0x0][0x320] ;  /* 0x0000c8000d047a20 */ /* 0x000fe20000410000 */
[C---:B------:R-:W-:Y:S01]  /*8150*/  HMMA.16816.F32.BF16 R24, R136.reuse, R6, R24 ;  /* 0x000000068818723c */ /* 0x040fe20000041818 */
[----:B------:R-:W-:Y:S02]  /*8160*/  MOV R13, 0xffffffc0 ;  /* 0xffffffc0000d7802 */ /* 0x000fe40000000f00 */
[----:B------:R-:W1:Y:S04]  /*8170*/  MUFU.TANH R188, R4 ;  /* 0x0000000400bc7308 */ /* 0x000e680000002400 */
[----:B------:R-:W-:Y:S01]  /*8180*/  FMUL.FTZ R7, R14, c[0x0][0x320] ;  /* 0x0000c8000e077a20 */ /* 0x000fe20000410000 */
[C---:B------:R-:W-:Y:S04]  /*8190*/  HMMA.16816.F32.BF16 R28, R136.reuse, R176, R28 ;  /* 0x000000b0881c723c */ /* 0x040fe8000004181c */
[----:B---3--:R-:W-:Y:S01]  /*81a0*/  @P6 SHF.R.S32.HI R0, RZ, 0x1f, R220 ;  /* 0x0000001fff006819 */ /* 0x008fe200000114dc */
[----:B------:R3:W1:Y:S03]  /*81b0*/  MUFU.TANH R187, R7 ;  /* 0x0000000700bb7308 */ /* 0x0006660000002400 */
[----:B------:R-:W-:Y:S04]  /*81c0*/  HMMA.16816.F32.BF16 R32, R136, R178, R32 ;  /* 0x000000b28820723c */ /* 0x000fe80000041820 */
[----:B------:R-:W-:Y:S04]  /*81d0*/  @P6 IMAD R0, R0, c[0x0][0x1e0], RZ ;  /* 0x0000780000006a24 */ /* 0x000fe800078e02ff */
[----:B------:R-:W-:Y:S05]  /*81e0*/  @P6 IMAD R0, R220, c[0x0][0x1e4], R0 ;  /* 0x00007900dc006a24 */ /* 0x000fea00078e0200 */
[----:B------:R-:W-:Y:S02]  /*81f0*/  @P6 IADD3 R0, R9, R0, RZ ;  /* 0x0000000009006210 */ /* 0x000fe40007ffe0ff */
[----:B------:R-:W-:Y:S02]  /*8200*/  @P6 LEA R9, P0, R10, R2, 0x5 ;  /* 0x000000020a096211 */ /* 0x000fe400078028ff */
[----:B------:R-:W-:Y:S02]  /*8210*/  @P6 SHF.L.U64.HI R0, R8, 0x6, R0 ;  /* 0x0000000608006819 */ /* 0x000fe40000010200 */
[----:B------:R-:W-:Y:S01]  /*8220*/  @P6 MOV R8, c[0x0][0x1e4] ;  /* 0x0000790000086a02 */ /* 0x000fe20000000f00 */
[----:B---3--:R-:W-:Y:S03]  /*8230*/  FMUL.FTZ R7, R16, c[0x0][0x320] ;  /* 0x0000c80010077a20 */ /* 0x008fe60000410000 */
[----:B------:R-:W-:Y:S02]  /*8240*/  @P6 LEA.HI.X R8, R10, R0, R8, 0x5, P0 ;  /* 0x000000000a086211 */ /* 0x000fe400000f2c08 */
[----:B------:R-:W-:Y:S04]  /*8250*/  @P6 IADD3 R10, P0, R2, R248, RZ ;  /* 0x000000f8020a6210 */ /* 0x000fe80007f1e0ff */
[-C--:B------:R-:W-:Y:S02]  /*8260*/  @P6 IADD3.X R11, R0, R252.reuse, RZ, P0, !PT ;  /* 0x000000fc000b6210 */ /* 0x080fe400007fe4ff */
[C---:B------:R-:W-:Y:S04]  /*8270*/  @P6 LEA R182, P0, R10.reuse, c[0x0][0x1c8], 0x1 ;  /* 0x000072000ab66a11 */ /* 0x040fe800078008ff */
[----:B------:R-:W-:Y:S02]  /*8280*/  @P6 LEA.HI.X R183, R10, c[0x0][0x1cc], R11, 0x1, P0 ;  /* 0x000073000ab76a11 */ /* 0x000fe400000f0c0b */
[----:B------:R-:W-:Y:S03]  /*8290*/  @P6 IADD3 R10, P0, R248, 0x40, RZ ;  /* 0x00000040f80a6810 */ /* 0x000fe60007f1e0ff */
[----:B------:R-:W-:Y:S01]  /*82a0*/  @!PT LDS RZ, [RZ] ;  /* 0x00000000fffff984 */ /* 0x000fe20000000800 */
[----:B------:R-:W-:Y:S01]  /*82b0*/  @!PT LDS RZ, [RZ] ;  /* 0x00000000fffff984 */ /* 0x000fe20000000800 */
[----:B------:R-:W-:Y:S01]  /*82c0*/  @!PT LDS RZ, [RZ] ;  /* 0x00000000fffff984 */ /* 0x000fe20000000800 */
[----:B------:R3:W-:Y:S01]  /*82d0*/  @P6 LDGSTS.E.BYPASS.LTC128B.128 [R219+0x8100], [R182.64], !P5 ;  /* 0x08100000b6db6fae */ /* 0x0007e2000e901d46 */
[----:B------:R-:W-:Y:S02]  /*82e0*/  @P6 IADD3.X R11, RZ, R252, RZ, P0, !PT ;  /* 0x000000fcff0b6210 */ /* 0x000fe400007fe4ff */
[----:B------:R-:W-:Y:S04]  /*82f0*/  @P6 IADD3 R5, P0, R2, R10, RZ ;  /* 0x0000000a02056210 */ /* 0x000fe80007f1e0ff */
[----:B------:R-:W-:Y:S02]  /*8300*/  @P6 IADD3.X R6, R0, R11, RZ, P0, !PT ;  /* 0x0000000b00066210 */ /* 0x000fe400007fe4ff */
[C---:B------:R-:W-:Y:S04]  /*8310*/  @P6 LEA R180, P0, R5.reuse, c[0x0][0x1c8], 0x1 ;  /* 0x0000720005b46a11 */ /* 0x040fe800078008ff */
[----:B------:R-:W-:Y:S01]  /*8320*/  @P6 LEA.HI.X R181, R5, c[0x0][0x1cc], R6, 0x1, P0 ;  /* 0x0000730005b56a11 */ /* 0x000fe200000f0c06 */
[----:B------:R-:W-:Y:S01]  /*8330*/  FMUL.FTZ R6, R15, c[0x0][0x320] ;  /* 0x0000c8000f067a20 */ /* 0x000fe20000410000 */
[----:B------:R-:W-:Y:S03]  /*8340*/  @P6 IADD3 R172, P0, R248, 0x80, RZ ;  /* 0x00000080f8ac6810 */ /* 0x000fe60007f1e0ff */
[----:B------:R1:W1:Y:S01]  /*8350*/  MUFU.TANH R186, R6 ;  /* 0x0000000600ba7308 */ /* 0x0002620000002400 */
[----:B------:R1:W-:Y:S01]  /*8360*/  @P6 LDGSTS.E.BYPASS.LTC128B.128 [R219+0xa100], [R180.64], !P4 ;  /* 0x0a100000b4db6fae */ /* 0x0003e2000e101d46 */
[----:B--2---:R-:W-:Y:S08]  /*8370*/  IADD3 R4, R133, R184, RZ ;  /* 0x000000b885047210 */ /* 0x004ff00007ffe0ff */
[----:B------:R2:W2:Y:S01]  /*8380*/  MUFU.TANH R184, R7 ;  /* 0x0000000700b87308 */ /* 0x0004a20000002400 */
[----:B------:R-:W-:Y:S01]  /*8390*/  @P6 IADD3.X R133, RZ, R252, RZ, P0, !PT ;  /* 0x000000fcff856210 */ /* 0x000fe200007fe4ff */
[----:B------:R-:W-:Y:S05]  /*83a0*/  @P1 IMAD.HI.U32 R5, R4, c[0x0][0x2c8], RZ ;  /* 0x0000b20004051a27 */ /* 0x000fea00078e00ff */
[----:B------:R-:W-:Y:S02]  /*83b0*/  @P1 SHF.R.U32.HI R4, RZ, c[0x0][0x2cc], R5 ;  /* 0x0000b300ff041a19 */ /* 0x000fe40000011605 */
[----:B------:R-:W-:Y:S03]  /*83c0*/  @P6 IADD3 R5, P0, R2, R172, RZ ;  /* 0x000000ac02056210 */ /* 0x000fe60007f1e0ff */
[----:B------:R-:W3:Y:S01]  /*83d0*/  SHFL.IDX PT, R12, R4, RZ, 0x1c1f ;  /* 0x001c1fff040c7589 */ /* 0x000ee200000e0000 */
[----:B-1----:R-:W-:Y:S02]  /*83e0*/  @P6 IADD3.X R6, R0, R133, RZ, P0, !PT ;  /* 0x0000008500066210 */ /* 0x002fe400007fe4ff */
[C---:B------:R-:W-:Y:S04]  /*83f0*/  @P6 LEA R174, P0, R5.reuse, c[0x0][0x1c8], 0x1 ;  /* 0x0000720005ae6a11 */ /* 0x040fe800078008ff */
[----:B------:R-:W-:Y:S01]  /*8400*/  @P6 LEA.HI.X R175, R5, c[0x0][0x1cc], R6, 0x1, P0 ;  /* 0x0000730005af6a11 */ /* 0x000fe200000f0c06 */
[----:B------:R-:W-:Y:S01]  /*8410*/  IMAD R5, R224, R13, 0x1 ;  /* 0x00000001e0057424 */ /* 0x000fe200078e020d */
[----:B------:R4:W1:Y:S01]  /*8420*/  SHFL.IDX PT, R6, R4, 0x1, 0x1c1f ;  /* 0x003c1f0004067f89 */ /* 0x00086200000e0000 */
[----:B------:R-:W-:Y:S01]  /*8430*/  @P6 IADD3 R14, P0, R248, 0xc0, RZ ;  /* 0x000000c0f80e6810 */ /* 0x000fe20007f1e0ff */
[----:B--2---:R-:W-:Y:S04]  /*8440*/  FMUL.FTZ R7, R17, c[0x0][0x320] ;  /* 0x0000c80011077a20 */ /* 0x004fe80000410000 */
[----:B------:R2:W1:Y:S02]  /*8450*/  MUFU.TANH R185, R7 ;  /* 0x0000000700b97308 */ /* 0x0004640000002400 */
[----:B------:R1:W-:Y:S01]  /*8460*/  @P6 LDGSTS.E.BYPASS.LTC128B.128 [R219+0xc100], [R174.64], !P3 ;  /* 0x0c100000aedb6fae */ /* 0x0003e2000d901d46 */
[----:B----4-:R-:W-:Y:S04]  /*8470*/  IADD3 R4, R227, R5, -R228 ;  /* 0x00000005e3047210 */ /* 0x010fe80007ffe8e4 */
[----:B------:R-:W-:Y:S02]  /*8480*/  IADD3 R4, R4, -R226, RZ ;  /* 0x800000e204047210 */ /* 0x000fe40007ffe0ff */
[----:B--2---:R-:W-:Y:S02]  /*8490*/  @P6 IADD3.X R7, RZ, R252, RZ, P0, !PT ;  /* 0x000000fcff076210 */ /* 0x004fe400007fe4ff */
[----:B------:R-:W-:Y:S01]  /*84a0*/  @P6 IADD3 R5, P0, R2, R14, RZ ;  /* 0x0000000e02056210 */ /* 0x000fe20007f1e0ff */
[----:B------:R-:W-:Y:S01]  /*84b0*/  FMUL.FTZ R2, R18, c[0x0][0x320] ;  /* 0x0000c80012027a20 */ /* 0x000fe20000410000 */
[----:B-1----:R-:W2:Y:S02]  /*84c0*/  LDL.LU R175, [R1+0x8] ;  /* 0x0000080001af7983 */ /* 0x002ea40000300800 */
[----:B------:R-:W-:Y:S01]  /*84d0*/  @P6 IADD3.X R0, R0, R7, RZ, P0, !PT ;  /* 0x0000000700006210 */ /* 0x000fe200007fe4ff */
[----:B------:R3:W1:Y:S01]  /*84e0*/  MUFU.TANH R173, R2 ;  /* 0x0000000200ad7308 */ /* 0x0006620000002400 */
[C---:B------:R-:W-:Y:S04]  /*84f0*/  @P6 LEA R136, P0, R5.reuse, c[0x0][0x1c8], 0x1 ;  /* 0x0000720005886a11 */ /* 0x040fe800078008ff */
[----:B------:R-:W-:Y:S01]  /*8500*/  @P6 LEA.HI.X R137, R5, c[0x0][0x1cc], R0, 0x1, P0 ;  /* 0x0000730005896a11 */ /* 0x000fe200000f0c00 */
[----:B------:R-:W-:Y:S02]  /*8510*/  FMUL.FTZ R0, R19, c[0x0][0x320] ;  /* 0x0000c80013007a20 */ /* 0x000fe40000410000 */
[----:B------:R-:W-:Y:S02]  /*8520*/  FMUL.FTZ R5, R29, c[0x0][0x320] ;  /* 0x0000c8001d057a20 */ /* 0x000fe40000410000 */
[----:B------:R4:W1:Y:S01]  /*8530*/  MUFU.TANH R139, R0 ;  /* 0x00000000008b7308 */ /* 0x0008620000002400 */
[----:B------:R1:W-:Y:S01]  /*8540*/  @P6 LDGSTS.E.BYPASS.LTC128B.128 [R219+0xe100], [R136.64], !P2 ;  /* 0x0e10000088db6fae */ /* 0x0003e2000d101d46 */
[----:B---3--:R-:W-:Y:S04]  /*8550*/  IADD3 R2, R4, R12, RZ ;  /* 0x0000000c04027210 */ /* 0x008fe80007ffe0ff */
[----:B------:R-:W-:Y:S04]  /*8560*/  ISETP.GT.AND P0, PT, R2, RZ, PT ;  /* 0x000000ff0200720c */ /* 0x000fe80003f04270 */
[----:B------:R-:W-:Y:S02]  /*8570*/  FSEL R132, R132, -INF , P0 ;  /* 0xff80000084847808 */ /* 0x000fe40000000000 */
[----:B------:R-:W-:Y:S02]  /*8580*/  ISETP.GT.AND P0, PT, R2, 0x1, PT ;  /* 0x000000010200780c */ /* 0x000fe40003f04270 */
[----:B----4-:R-:W-:Y:S01]  /*8590*/  IADD3 R0, R4, R6, RZ ;  /* 0x0000000604007210 */ /* 0x010fe20007ffe0ff */
[----:B------:R-:W-:Y:S01]  /*85a0*/  FMUL.FTZ R4, R20, c[0x0][0x320] ;  /* 0x0000c80014047a20 */ /* 0x000fe20000410000 */
[----:B------:R-:W-:Y:S02]  /*85b0*/  FSEL R19, R135, -INF , P0 ;  /* 0xff80000087137808 */ /* 0x000fe40000000000 */
[C---:B------:R-:W-:Y:S01]  /*85c0*/  ISETP.GT.AND P0, PT, R0.reuse, RZ, PT ;  /* 0x000000ff0000720c */ /* 0x040fe20003f04270 */
[----:B------:R3:W4:Y:S03]  /*85d0*/  MUFU.TANH R135, R4 ;  /* 0x0000000400877308 */ /* 0x0007260000002400 */
[----:B-----5:R-:W-:Y:S02]  /*85e0*/  FSEL R138, R225, -INF , P0 ;  /* 0xff800000e18a7808 */ /* 0x020fe40000000000 */
[----:B------:R-:W-:Y:S04]  /*85f0*/  ISETP.GT.AND P0, PT, R0, 0x1, PT ;  /* 0x000000010000780c */ /* 0x000fe80003f04270 */
[----:B------:R-:W-:Y:S02]  /*8600*/  FSEL R20, R223, -INF , P0 ;  /* 0xff800000df147808 */ /* 0x000fe40000000000 */
[----:B------:R-:W-:Y:S04]  /*8610*/  ISETP.GT.AND P0, PT, R2, 0x8, PT ;  /* 0x000000080200780c */ /* 0x000fe80003f04270 */
[----:B------:R-:W-:Y:S02]  /*8620*/  FSEL R15, R222, -INF , P0 ;  /* 0xff800000de0f7808 */ /* 0x000fe40000000000 */
[----:B------:R-:W-:Y:S04]  /*8630*/  ISETP.GT.AND P0, PT, R2, 0x9, PT ;  /* 0x000000090200780c */ /* 0x000fe80003f04270 */
[----:B------:R-:W-:Y:S02]  /*8640*/  FSEL R18, R221, -INF , P0 ;  /* 0xff800000dd127808 */ /* 0x000fe40000000000 */
[C---:B------:R-:W-:Y:S01]  /*8650*/  ISETP.GT.AND P0, PT, R0.reuse, 0x8, PT ;  /* 0x000000080000780c */ /* 0x040fe20003f04270 */
[----:B---3--:R-:W-:Y:S03]  /*8660*/  FMUL.FTZ R4, R21, c[0x0][0x320] ;  /* 0x0000c80015047a20 */ /* 0x008fe60000410000 */
[----:B------:R-:W-:Y:S01]  /*8670*/  FSEL R17, R191, -INF , P0 ;  /* 0xff800000bf117808 */ /* 0x000fe20000000000 */
[----:B------:R3:W5:Y:S01]  /*8680*/  MUFU.TANH R13, R4 ;  /* 0x00000004000d7308 */ /* 0x0007620000002400 */
[----:B------:R-:W-:Y:S04]  /*8690*/  ISETP.GT.AND P0, PT, R0, 0x9, PT ;  /* 0x000000090000780c */ /* 0x000fe80003f04270 */
[----:B------:R-:W-:Y:S02]  /*86a0*/  FSEL R16, R190, -INF , P0 ;  /* 0xff800000be107808 */ /* 0x000fe40000000000 */
[C---:B------:R-:W-:Y:S04]  /*86b0*/  ISETP.GT.AND P0, PT, R2.reuse, 0x10, PT ;  /* 0x000000100200780c */ /* 0x040fe80003f04270 */
[----:B------:R-:W-:Y:S02]  /*86c0*/  FSEL R176, R189, -INF , P0 ;  /* 0xff800000bdb07808 */ /* 0x000fe40000000000 */
[----:B------:R-:W-:Y:S04]  /*86d0*/  ISETP.GT.AND P0, PT, R2, 0x11, PT ;  /* 0x000000110200780c */ /* 0x000fe80003f04270 */
[----:B------:R-:W-:Y:S02]  /*86e0*/  FSEL R177, R188, -INF , P0 ;  /* 0xff800000bcb17808 */ /* 0x000fe40000000000 */
[----:B------:R-:W-:Y:S04]  /*86f0*/  ISETP.GT.AND P0, PT, R0, 0x10, PT ;  /* 0x000000100000780c */ /* 0x000fe80003f04270 */
[----:B------:R-:W-:Y:S01]  /*8700*/  FSEL R178, R187, -INF , P0 ;  /* 0xff800000bbb27808 */ /* 0x000fe20000000000 */
[----:B---3--:R-:W-:Y:S01]  /*8710*/  FMUL.FTZ R4, R22, c[0x0][0x320] ;  /* 0x0000c80016047a20 */ /* 0x008fe20000410000 */
[----:B------:R-:W-:Y:S03]  /*8720*/  ISETP.GT.AND P0, PT, R0, 0x11, PT ;  /* 0x000000110000780c */ /* 0x000fe60003f04270 */
[----:B------:R3:W3:Y:S01]  /*8730*/  MUFU.TANH R12, R4 ;  /* 0x00000004000c7308 */ /* 0x0006e20000002400 */
[----:B------:R-:W-:Y:S02]  /*8740*/  FSEL R179, R186, -INF , P0 ;  /* 0xff800000bab37808 */ /* 0x000fe40000000000 */
[----:B------:R-:W-:Y:S04]  /*8750*/  ISETP.GT.AND P0, PT, R2, 0x18, PT ;  /* 0x000000180200780c */ /* 0x000fe80003f04270 */
[----:B------:R-:W-:Y:S02]  /*8760*/  FSEL R184, R184, -INF , P0 ;  /* 0xff800000b8b87808 */ /* 0x000fe40000000000 */
[----:B------:R-:W-:Y:S04]  /*8770*/  ISETP.GT.AND P0, PT, R2, 0x19, PT ;  /* 0x000000190200780c */ /* 0x000fe80003f04270 */
[----:B------:R-:W-:Y:S02]  /*8780*/  FSEL R185, R185, -INF , P0 ;  /* 0xff800000b9b97808 */ /* 0x000fe40000000000 */
[C---:B------:R-:W-:Y:S04]  /*8790*/  ISETP.GT.AND P0, PT, R0.reuse, 0x18, PT ;  /* 0x000000180000780c */ /* 0x040fe80003f04270 */
[----:B-1----:R-:W-:Y:S02]  /*87a0*/  FSEL R186, R173, -INF , P0 ;  /* 0xff800000adba7808 */ /* 0x002fe40000000000 */
[----:B------:R-:W-:Y:S01]  /*87b0*/  ISETP.GT.AND P0, PT, R0, 0x19, PT ;  /* 0x000000190000780c */ /* 0x000fe20003f04270 */
[----:B---3--:R-:W-:Y:S03]  /*87c0*/  FMUL.FTZ R4, R23, c[0x0][0x320] ;  /* 0x0000c80017047a20 */ /* 0x008fe60000410000 */
[----:B------:R-:W-:Y:S01]  /*87d0*/  FSEL R187, R139, -INF , P0 ;  /* 0xff8000008bbb7808 */ /* 0x000fe20000000000 */
[----:B------:R1:W-:Y:S01]  /*87e0*/  MUFU.TANH R23, R5 ;  /* 0x0000000500177308 */ /* 0x0003e20000002400 */
[C---:B------:R-:W-:Y:S04]  /*87f0*/  ISETP.GT.AND P0, PT, R2.reuse, 0x20, PT ;  /* 0x000000200200780c */ /* 0x040fe80003f04270 */
[----:B----4-:R-:W-:Y:S02]  /*8800*/  FSEL R190, R135, -INF , P0 ;  /* 0xff80000087be7808 */ /* 0x010fe40000000000 */
[----:B------:R-:W-:Y:S03]  /*8810*/  ISETP.GT.AND P0, PT, R2, 0x21, PT ;  /* 0x000000210200780c */ /* 0x000fe60003f04270 */
[----:B------:R3:W4:Y:S01]  /*8820*/  MUFU.TANH R6, R4 ;  /* 0x0000000400067308 */ /* 0x0007220000002400 */
[----:B-----5:R-:W-:Y:S02]  /*8830*/  FSEL R191, R13, -INF , P0 ;  /* 0xff8000000dbf7808 */ /* 0x020fe40000000000 */
[----:B------:R-:W-:Y:S04]  /*8840*/  ISETP.GT.AND P0, PT, R0, 0x20, PT ;  /* 0x000000200000780c */ /* 0x000fe80003f04270 */
[----:B------:R-:W-:Y:S02]  /*8850*/  FSEL R223, R12, -INF , P0 ;  /* 0xff8000000cdf7808 */ /* 0x000fe40000000000 */
[----:B------:R-:W-:Y:S01]  /*8860*/  ISETP.GT.AND P0, PT, R0, 0x21, PT ;  /* 0x000000210000780c */ /* 0x000fe20003f04270 */
[----:B-1----:R-:W-:Y:S04]  /*8870*/  FMUL.FTZ R5, R32, c[0x0][0x320] ;  /* 0x0000c80020057a20 */ /* 0x002fe80000410000 */
[----:B------:R1:W-:Y:S01]  /*8880*/  MUFU.TANH R13, R5 ;  /* 0x00000005000d7308 */ /* 0x0003e20000002400 */
[----:B---3--:R-:W-:Y:S01]  /*8890*/  FMUL.FTZ R4, R24, c[0x0][0x320] ;  /* 0x0000c80018047a20 */ /* 0x008fe20000410000 */
[----:B----4-:R-:W-:Y:S01]  /*88a0*/  FSEL R222, R6, -INF , P0 ;  /* 0xff80000006de7808 */ /* 0x010fe20000000000 */
[----:B------:R-:W-:Y:S01]  /*88b0*/  FMUL.FTZ R6, R30, c[0x0][0x320] ;  /* 0x0000c8001e067a20 */ /* 0x000fe20000410000 */
[----:B------:R-:W-:Y:S06]  /*88c0*/  ISETP.GT.AND P0, PT, R2, 0x28, PT ;  /* 0x000000280200780c */ /* 0x000fec0003f04270 */
[----:B------:R3:W4:Y:S01]  /*88d0*/  MUFU.TANH R22, R4 ;  /* 0x0000000400167308 */ /* 0x0007220000002400 */
[----:B-1----:R-:W-:Y:S09]  /*88e0*/  FMUL.FTZ R5, R33, c[0x0][0x320] ;  /* 0x0000c80021057a20 */ /* 0x002ff20000410000 */
[----:B------:R1:W-:Y:S01]  /*88f0*/  MUFU.TANH R12, R5 ;  /* 0x00000005000c7308 */ /* 0x0003e20000002400 */
[----:B---3--:R-:W-:Y:S01]  /*8900*/  FMUL.FTZ R4, R25, c[0x0][0x320] ;  /* 0x0000c80019047a20 */ /* 0x008fe20000410000 */
[----:B----4-:R-:W-:Y:S02]  /*8910*/  FSEL R225, R22, -INF , P0 ;  /* 0xff80000016e17808 */ /* 0x010fe40000000000 */
[----:B------:R-:W-:Y:S06]  /*8920*/  ISETP.GT.AND P0, PT, R2, 0x29, PT ;  /* 0x000000290200780c */ /* 0x000fec0003f04270 */
[----:B------:R3:W4:Y:S10]  /*8930*/  MUFU.TANH R24, R4 ;  /* 0x0000000400187308 */ /* 0x0007340000002400 */
[----:B------:R5:W-:Y:S01]  /*8940*/  MUFU.TANH R22, R6 ;  /* 0x0000000600167308 */ /* 0x000be20000002400 */
[----:B-1----:R-:W-:Y:S04]  /*8950*/  FMNMX.FTZ R5, R138, R134, !PT ;  /* 0x000000868a057209 */ /* 0x002fe80007810000 */
[----:B------:R-:W-:Y:S04]  /*8960*/  FMNMX.FTZ R5, R20, R5, !PT ;  /* 0x0000000514057209 */ /* 0x000fe80007810000 */
[----:B------:R-:W-:Y:S01]  /*8970*/  FMNMX.FTZ R5, R17, R5, !PT ;  /* 0x0000000511057209 */ /* 0x000fe20007810000 */
[----:B---3--:R-:W-:Y:S01]  /*8980*/  FMUL.FTZ R4, R26, c[0x0][0x320] ;  /* 0x0000c8001a047a20 */ /* 0x008fe20000410000 */
[----:B----4-:R-:W-:Y:S02]  /*8990*/  FSEL R226, R24, -INF , P0 ;  /* 0xff80000018e27808 */ /* 0x010fe40000000000 */
[----:B------:R-:W-:Y:S01]  /*89a0*/  ISETP.GT.AND P0, PT, R2, 0x30, PT ;  /* 0x000000300200780c */ /* 0x000fe20003f04270 */
[----:B------:R1:W-:Y:S01]  /*89b0*/  MUFU.TANH R26, R4 ;  /* 0x00000004001a7308 */ /* 0x0003e20000002400 */
[----:B------:R-:W-:Y:S04]  /*89c0*/  FMNMX.FTZ R5, R16, R5, !PT ;  /* 0x0000000510057209 */ /* 0x000fe80007810000 */
[----:B------:R-:W-:Y:S01]  /*89d0*/  FMNMX.FTZ R5, R178, R5, !PT ;  /* 0x00000005b2057209 */ /* 0x000fe20007810000 */
[----:B-----5:R-:W-:Y:S03]  /*89e0*/  FMUL.FTZ R6, R31, c[0x0][0x320] ;  /* 0x0000c8001f067a20 */ /* 0x020fe60000410000 */
[----:B------:R-:W-:Y:S04]  /*89f0*/  FMNMX.FTZ R5, R179, R5, !PT ;  /* 0x00000005b3057209 */ /* 0x000fe80007810000 */
[----:B------:R-:W-:Y:S04]  /*8a00*/  FMNMX.FTZ R5, R186, R5, !PT ;  /* 0x00000005ba057209 */ /* 0x000fe80007810000 */
[----:B------:R-:W-:Y:S01]  /*8a10*/  FMNMX.FTZ R5, R187, R5, !PT ;  /* 0x00000005bb057209 */ /* 0x000fe20007810000 */
[----:B-1----:R-:W-:Y:S04]  /*8a20*/  FMUL.FTZ R4, R27, c[0x0][0x320] ;  /* 0x0000c8001b047a20 */ /* 0x002fe80000410000 */
[----:B------:R1:W-:Y:S02]  /*8a30*/  MUFU.TANH R25, R4 ;  /* 0x0000000400197308 */ /* 0x0003e40000002400 */
[----:B-1----:R-:W-:Y:S08]  /*8a40*/  FMUL.FTZ R4, R28, c[0x0][0x320] ;  /* 0x0000c8001c047a20 */ /* 0x002ff00000410000 */
[----:B------:R-:W1:Y:S02]  /*8a50*/  MUFU.TANH R21, R4 ;  /* 0x0000000400157308 */ /* 0x000e640000002400 */
[----:B-1----:R-:W-:Y:S08]  /*8a60*/  FSEL R232, R21, -INF , P0 ;  /* 0xff80000015e87808 */ /* 0x002ff00000000000 */
[----:B------:R1:W3:Y:S01]  /*8a70*/  MUFU.TANH R21, R6 ;  /* 0x0000000600157308 */ /* 0x0002e20000002400 */
[----:B------:R-:W-:Y:S02]  /*8a80*/  FMNMX.FTZ R4, R132, R3, !PT ;  /* 0x0000000384047209 */ /* 0x000fe40007810000 */
[C---:B------:R-:W-:Y:S02]  /*8a90*/  ISETP.GT.AND P0, PT, R2.reuse, 0x31, PT ;  /* 0x000000310200780c */ /* 0x040fe40003f04270 */
[----:B------:R-:W-:Y:S02]  /*8aa0*/  FMNMX.FTZ R4, R19, R4, !PT ;  /* 0x0000000413047209 */ /* 0x000fe40007810000 */
[----:B------:R-:W-:Y:S02]  /*8ab0*/  FSEL R230, R23, -INF , P0 ;  /* 0xff80000017e67808 */ /* 0x000fe40000000000 */
[----:B------:R-:W-:Y:S02]  /*8ac0*/  ISETP.GT.AND P0, PT, R2, 0x38, PT ;  /* 0x000000380200780c */ /* 0x000fe40003f04270 */
[----:B------:R-:W-:Y:S02]  /*8ad0*/  FMNMX.FTZ R4, R15, R4, !PT ;  /* 0x000000040f047209 */ /* 0x000fe40007810000 */
[----:B------:R-:W-:Y:S02]  /*8ae0*/  FSEL R229, R13, -INF , P0 ;  /* 0xff8000000de57808 */ /* 0x000fe40000000000 */
[----:B------:R-:W-:Y:S02]  /*8af0*/  FMNMX.FTZ R4, R18, R4, !PT ;  /* 0x0000000412047209 */ /* 0x000fe40007810000 */
[----:B------:R-:W-:Y:S02]  /*8b00*/  ISETP.GT.AND P0, PT, R2, 0x39, PT ;  /* 0x000000390200780c */ /* 0x000fe40003f04270 */
[----:B------:R-:W-:Y:S02]  /*8b10*/  FMNMX.FTZ R4, R176, R4, !PT ;  /* 0x00000004b0047209 */ /* 0x000fe40007810000 */
[----:B------:R-:W-:Y:S02]  /*8b20*/  FSEL R228, R12, -INF , P0 ;  /* 0xff8000000ce47808 */ /* 0x000fe40000000000 */
[----:B------:R-:W-:Y:S01]  /*8b30*/  FMNMX.FTZ R4, R177, R4, !PT ;  /* 0x00000004b1047209 */ /* 0x000fe20007810000 */
[----:B-1----:R-:W-:Y:S01]  /*8b40*/  FMUL.FTZ R6, R34, c[0x0][0x320] ;  /* 0x0000c80022067a20 */ /* 0x002fe20000410000 */
[----:B------:R-:W-:Y:S02]  /*8b50*/  ISETP.GT.AND P0, PT, R0, 0x28, PT ;  /* 0x000000280000780c */ /* 0x000fe40003f04270 */
[----:B------:R-:W-:Y:S01]  /*8b60*/  FMNMX.FTZ R4, R184, R4, !PT ;  /* 0x00000004b8047209 */ /* 0x000fe20007810000 */
[----:B------:R1:W4:Y:S01]  /*8b70*/  MUFU.TANH R13, R6 ;  /* 0x00000006000d7308 */ /* 0x0003220000002400 */
        /* <DEDUP_REMOVED lines=11> */
[----:B------:R-:W-:Y:S01]  /*8c30*/  FMNMX.FTZ R2, R232, R4, !PT ;  /* 0x00000004e8027209 */ /* 0x000fe20007810000 */
[----:B-1----:R-:W-:Y:S01]  /*8c40*/  FMUL.FTZ R6, R35, c[0x0][0x320] ;  /* 0x0000c80023067a20 */ /* 0x002fe20000410000 */
[----:B---3--:R-:W-:Y:S02]  /*8c50*/  FSEL R242, R21, -INF , P0 ;  /* 0xff80000015f27808 */ /* 0x008fe40000000000 */
[----:B------:R-:W-:Y:S01]  /*8c60*/  FMNMX.FTZ R2, R230, R2, !PT ;  /* 0x00000002e6027209 */ /* 0x000fe20007810000 */
[----:B------:R1:W3:Y:S01]  /*8c70*/  MUFU.TANH R12, R6 ;  /* 0x00000006000c7308 */ /* 0x0002e20000002400 */
[----:B------:R-:W-:Y:S02]  /*8c80*/  ISETP.GT.AND P0, PT, R0, 0x38, PT ;  /* 0x000000380000780c */ /* 0x000fe40003f04270 */
[----:B------:R-:W-:Y:S02]  /*8c90*/  FMNMX.FTZ R2, R229, R2, !PT ;  /* 0x00000002e5027209 */ /* 0x000fe40007810000 */
[----:B----4-:R-:W-:Y:S02]  /*8ca0*/  FSEL R246, R13, -INF , P0 ;  /* 0xff8000000df67808 */ /* 0x010fe40000000000 */
[----:B------:R-:W-:Y:S02]  /*8cb0*/  FMNMX.FTZ R4, R228, R2, !PT ;  /* 0x00000002e4047209 */ /* 0x000fe40007810000 */
[----:B------:R-:W-:Y:S02]  /*8cc0*/  FMNMX.FTZ R2, R223, R5, !PT ;  /* 0x00000005df027209 */ /* 0x000fe40007810000 */
[----:B------:R-:W-:Y:S02]  /*8cd0*/  ISETP.GT.AND P0, PT, R0, 0x39, PT ;  /* 0x000000390000780c */ /* 0x000fe40003f04270 */
[----:B------:R-:W-:Y:S04]  /*8ce0*/  FMNMX.FTZ R2, R222, R2, !PT ;  /* 0x00000002de027209 */ /* 0x000fe80007810000 */
[----:B------:R-:W-:Y:S04]  /*8cf0*/  FMNMX.FTZ R2, R189, R2, !PT ;  /* 0x00000002bd027209 */ /* 0x000fe80007810000 */
[----:B------:R-:W-:Y:S01]  /*8d00*/  FMNMX.FTZ R2, R221, R2, !PT ;  /* 0x00000002dd027209 */ /* 0x000fe20007810000 */
[----:B-1----:R-:W1:Y:S03]  /*8d10*/  SHFL.BFLY PT, R6, R4, 0x2, 0x1f ;  /* 0x0c401f0004067f89 */ /* 0x002e6600000e0000 */
[----:B------:R-:W-:Y:S02]  /*8d20*/  FMNMX.FTZ R2, R239, R2, !PT ;  /* 0x00000002ef027209 */ /* 0x000fe40007810000 */
[----:B---3--:R-:W-:Y:S02]  /*8d30*/  FSEL R135, R12, -INF , P0 ;  /* 0xff8000000c877808 */ /* 0x008fe40000000000 */
[----:B------:R-:W-:Y:S02]  /*8d40*/  FMNMX.FTZ R0, R242, R2, !PT ;  /* 0x00000002f2007209 */ /* 0x000fe40007810000 */
[----:B------:R-:W-:Y:S02]  /*8d50*/  @P6 IADD3 R2, P0, R9, R248, RZ ;  /* 0x000000f809026210 */ /* 0x000fe40007f1e0ff */
[----:B------:R-:W-:Y:S04]  /*8d60*/  FMNMX.FTZ R0, R246, R0, !PT ;  /* 0x00000000f6007209 */ /* 0x000fe80007810000 */
[----:B------:R-:W-:Y:S02]  /*8d70*/  FMNMX.FTZ R0, R135, R0, !PT ;  /* 0x0000000087007209 */ /* 0x000fe40007810000 */
[----:B-1----:R-:W-:Y:S02]  /*8d80*/  FMNMX.FTZ R6, R4, R6, !PT ;  /* 0x0000000604067209 */ /* 0x002fe40007810000 */
[----:B------:R-:W-:Y:S02]  /*8d90*/  @P6 IADD3.X R4, R8, R252, RZ, P0, !PT ;  /* 0x000000fc08046210 */ /* 0x000fe400007fe4ff */
[C---:B------:R-:W-:Y:S01]  /*8da0*/  @P6 LEA R12, P0, R2.reuse, c[0x0][0x1c8], 0x1 ;  /* 0x00007200020c6a11 */ /* 0x040fe200078008ff */
[----:B------:R-:W1:Y:S03]  /*8db0*/  SHFL.BFLY PT, R22, R6, 0x1, 0x1f ;  /* 0x0c201f0006167f89 */ /* 0x000e6600000e0000 */
[----:B------:R-:W-:Y:S02]  /*8dc0*/  @P6 LEA.HI.X R13, R2, c[0x0][0x1cc], R4, 0x1, P0 ;  /* 0x00007300020d6a11 */ /* 0x000fe400000f0c04 */
[C---:B------:R-:W-:Y:S03]  /*8dd0*/  @P6 IADD3 R4, P0, R9.reuse, R10, RZ ;  /* 0x0000000a09046210 */ /* 0x040fe60007f1e0ff */
[----:B------:R-:W3:Y:S01]  /*8de0*/  SHFL.BFLY PT, R2, R0, 0x2, 0x1f ;  /* 0x0c401f0000027f89 */ /* 0x000ee200000e0000 */
[----:B------:R-:W-:Y:S02]  /*8df0*/  @P6 IADD3.X R5, R8, R11, RZ, P0, !PT ;  /* 0x0000000b08056210 */ /* 0x000fe400007fe4ff */
[C---:B------:R-:W-:Y:S04]  /*8e00*/  @P6 LEA R10, P0, R4.reuse, c[0x0][0x1c8], 0x1 ;  /* 0x00007200040a6a11 */ /* 0x040fe800078008ff */
[----:B------:R-:W-:Y:S01]  /*8e10*/  @P6 LEA.HI.X R11, R4, c[0x0][0x1cc], R5, 0x1, P0 ;  /* 0x00007300040b6a11 */ /* 0x000fe200000f0c05 */
[----:B------:R4:W-:Y:S01]  /*8e20*/  @P6 LDGSTS.E.BYPASS.LTC128B.128 [R219+0x9100], [R12.64], !P5 ;  /* 0x091000000cdb6fae */ /* 0x0009e2000e901d46 */
[C---:B------:R-:W-:Y:S04]  /*8e30*/  @P6 IADD3 R4, P0, R9.reuse, R172, RZ ;  /* 0x000000ac09046210 */ /* 0x040fe80007f1e0ff */
[----:B------:R-:W-:Y:S02]  /*8e40*/  @P6 IADD3.X R21, R8, R133, RZ, P0, !PT ;  /* 0x0000008508156210 */ /* 0x000fe400007fe4ff */
[----:B------:R-:W-:Y:S01]  /*8e50*/  @P6 IADD3 R5, P0, R9, R14, RZ ;  /* 0x0000000e09056210 */ /* 0x000fe20007f1e0ff */
[----:B------:R5:W-:Y:S01]  /*8e60*/  @P6 LDGSTS.E.BYPASS.LTC128B.128 [R219+0xb100], [R10.64], !P4 ;  /* 0x0b1000000adb6fae */ /* 0x000be2000e101d46 */
[----:B-1----:R-:W-:Y:S02]  /*8e70*/  FMNMX.FTZ R133, R6, R22, !PT ;  /* 0x0000001606857209 */ /* 0x002fe40007810000 */
[----:B------:R-:W-:Y:S02]  /*8e80*/  @P6 IADD3.X R7, R8, R7, RZ, P0, !PT ;  /* 0x0000000708076210 */ /* 0x000fe400007fe4ff */
[----:B------:R-:W-:Y:S01]  /*8e90*/  @P6 LEA R8, P0, R4, c[0x0][0x1c8], 0x1 ;  /* 0x0000720004086a11 */ /* 0x000fe200078008ff */
[----:B------:R-:W-:Y:S01]  /*8ea0*/  FMUL.FTZ R6, R133, c[0x0][0x2d0] ;  /* 0x0000b40085067a20 */ /* 0x000fe20000410000 */
[----:B---3--:R-:W-:Y:S02]  /*8eb0*/  FMNMX.FTZ R0, R0, R2, !PT ;  /* 0x0000000200007209 */ /* 0x008fe40007810000 */
[----:B------:R-:W-:Y:S02]  /*8ec0*/  @P6 LEA.HI.X R9, R4, c[0x0][0x1cc], R21, 0x1, P0 ;  /* 0x0000730004096a11 */ /* 0x000fe400000f0c15 */
[C---:B------:R-:W-:Y:S01]  /*8ed0*/  @P6 LEA R4, P0, R5.reuse, c[0x0][0x1c8], 0x1 ;  /* 0x0000720005046a11 */ /* 0x040fe200078008ff */
[----:B------:R-:W1:Y:S03]  /*8ee0*/  SHFL.BFLY PT, R2, R0, 0x1, 0x1f ;  /* 0x0c201f0000027f89 */ /* 0x000e6600000e0000 */
[----:B------:R-:W-:Y:S02]  /*8ef0*/  @P6 LEA.HI.X R5, R5, c[0x0][0x1cc], R7, 0x1, P0 ;  /* 0x0000730005056a11 */ /* 0x000fe400000f0c07 */
[C---:B------:R-:W-:Y:S03]  /*8f00*/  FSETP.NEU.FTZ.AND P0, PT, R133.reuse, -INF , PT ;  /* 0xff8000008500780b */ /* 0x040fe60003f1d000 */
[----:B------:R3:W-:Y:S01]  /*8f10*/  @P6 LDGSTS.E.BYPASS.LTC128B.128 [R219+0xd100], [R8.64], !P3 ;  /* 0x0d10000008db6fae */ /* 0x0007e2000d901d46 */
[----:B------:R-:W-:Y:S05]  /*8f20*/  FSEL R172, R6, RZ, P0 ;  /* 0x000000ff06ac7208 */ /* 0x000fea0000000000 */
[--C-:B------:R-:W-:Y:S02]  /*8f30*/  FFMA.FTZ R6, R132, c[0x0][0x2d0], -R172.reuse ;  /* 0x0000b40084067a23 */ /* 0x100fe400000108ac */
[----:B------:R2:W-:Y:S02]  /*8f40*/  @P6 LDGSTS.E.BYPASS.LTC128B.128 [R219+0xf100], [R4.64], !P2 ;  /* 0x0f10000004db6fae */ /* 0x0005e4000d101d46 */
[----:B------:R3:W-:Y:S01]  /*8f50*/  MUFU.EX2 R188, R6 ;  /* 0x0000000600bc7308 */ /* 0x0007e20000000800 */
[----:B-1----:R-:W-:Y:S01]  /*8f60*/  FMNMX.FTZ R132, R0, R2, !PT ;  /* 0x0000000200847209 */ /* 0x002fe20007810000 */
[--C-:B------:R-:W-:Y:S01]  /*8f70*/  FFMA.FTZ R2, R18, c[0x0][0x2d0], -R172.reuse ;  /* 0x0000b40012027a23 */ /* 0x100fe200000108ac */
[----:B------:R-:W-:Y:S03]  /*8f80*/  FSEL R0, R133, RZ, P0 ;  /* 0x000000ff85007208 */ /* 0x000fe60000000000 */
[----:B------:R-:W-:Y:S01]  /*8f90*/  LDSM.16.MT88.4 R28, [R197] ;  /* 0x00000000c51c783b */ /* 0x000fe20000004200 */
[----:B------:R-:W-:Y:S03]  /*8fa0*/  FSETP.NEU.FTZ.AND P0, PT, R132, -INF , PT ;  /* 0xff8000008400780b */ /* 0x000fe60003f1d000 */
[----:B------:R-:W-:Y:S01]  /*8fb0*/  MUFU.EX2 R243, R2 ;  /* 0x0000000200f37308 */ /* 0x000fe20000000800 */
[----:B------:R-:W-:Y:S04]  /*8fc0*/  FADD.FTZ R0, -R0, R3 ;  /* 0x0000000300007221 */ /* 0x000fe80000010100 */
[----:B------:R-:W-:Y:S01]  /*8fd0*/  FMUL.FTZ R0, R0, c[0x0][0x2d0] ;  /* 0x0000b40000007a20 */ /* 0x000fe20000410000 */
[----:B------:R-:W0:Y:S04]  /*8fe0*/  LDGDEPBAR ;  /* 0x00000000000079af */ /* 0x000e280000000000 */
[----:B------:R-:W2:Y:S01]  /*8ff0*/  MUFU.EX2 R3, R0 ;  /* 0x0000000000037308 */ /* 0x000ea20000000800 */
[--C-:B---3--:R-:W-:Y:S09]  /*9000*/  FFMA.FTZ R6, R19, c[0x0][0x2d0], -R172.reuse ;  /* 0x0000b40013067a23 */ /* 0x108ff200000108ac */
[----:B------:R1:W3:Y:S01]  /*9010*/  MUFU.EX2 R244, R6 ;  /* 0x0000000600f47308 */ /* 0x0002e20000000800 */
[C---:B--2---:R-:W-:Y:S02]  /*9020*/  FMUL.FTZ R4, R3.reuse, R140 ;  /* 0x0000008c03047220 */ /* 0x044fe40000410000 */
[C---:B------:R-:W-:Y:S02]  /*9030*/  FMUL.FTZ R5, R3.reuse, R141 ;  /* 0x0000008d03057220 */ /* 0x040fe40000410000 */
[C---:B------:R-:W-:Y:S02]  /*9040*/  FMUL.FTZ R8, R3.reuse, R144 ;  /* 0x0000009003087220 */ /* 0x040fe40000410000 */
[C---:B------:R-:W-:Y:S02]  /*9050*/  FMUL.FTZ R9, R3.reuse, R145 ;  /* 0x0000009103097220 */ /* 0x040fe40000410000 */
[----:B------:R-:W-:Y:S02]  /*9060*/  FMUL.FTZ R24, R3, R160 ;  /* 0x000000a003187220 */ /* 0x000fe40000410000 */
[----:B-1----:R-:W-:Y:S01]  /*9070*/  FFMA.FTZ R6, R15, c[0x0][0x2d0], -R172 ;  /* 0x0000b4000f067a23 */ /* 0x002fe200000108ac */
[----:B---3--:R-:W-:Y:S01]  /*9080*/  F2FP.BF16.PACK_AB R136, R244, R188 ;  /* 0x000000bcf488723e */ /* 0x008fe200000010ff */
[----:B----4-:R-:W1:Y:S01]  /*9090*/  LDSM.16.MT88.4 R12, [R193] ;  /* 0x00000000c10c783b */ /* 0x010e620000004200 */
[C---:B------:R-:W-:Y:S01]  /*90a0*/  FMUL.FTZ R25, R3.reuse, R161 ;  /* 0x000000a103197220 */ /* 0x040fe20000410000 */
[----:B------:R2:W3:Y:S01]  /*90b0*/  MUFU.EX2 R245, R6 ;  /* 0x0000000600f57308 */ /* 0x0004e20000000800 */
[C---:B------:R-:W-:Y:S02]  /*90c0*/  FMUL.FTZ R32, R3.reuse, R168 ;  /* 0x000000a803207220 */ /* 0x040fe40000410000 */
[C---:B------:R-:W-:Y:S02]  /*90d0*/  FMUL.FTZ R33, R3.reuse, R169 ;  /* 0x000000a903217220 */ /* 0x040fe40000410000 */
[C---:B------:R-:W-:Y:S01]  /*90e0*/  FMUL.FTZ R36, R3.reuse, R36 ;  /* 0x0000002403247220 */ /* 0x040fe20000410000 */
[----:B------:R-:W4:Y:S01]  /*90f0*/  LDL.LU R160, [R1+0xc] ;  /* 0x00000c0001a07983 */ /* 0x000f220000300800 */
        /* <DEDUP_REMOVED lines=9> */
[----:B--2---:R-:W-:Y:S02]  /*9190*/  FMUL.FTZ R6, R132, c[0x0][0x2d0] ;  /* 0x0000b40084067a20 */ /* 0x004fe40000410000 */
[C---:B------:R-:W-:Y:S02]  /*91a0*/  FMUL.FTZ R56, R3.reuse, R56 ;  /* 0x0000003803387220 */ /* 0x040fe40000410000 */
[C---:B------:R-:W-:Y:S01]  /*91b0*/  FMUL.FTZ R57, R3.reuse, R57 ;  /* 0x0000003903397220 */ /* 0x040fe20000410000 */
[----:B------:R-:W-:Y:S01]  /*91c0*/  FSEL R173, R6, RZ, P0 ;  /* 0x000000ff06ad7208 */ /* 0x000fe20000000000 */
[C---:B------:R-:W-:Y:S02]  /*91d0*/  FMUL.FTZ R60, R3.reuse, R60 ;  /* 0x0000003c033c7220 */ /* 0x040fe40000410000 */
[----:B------:R-:W-:Y:S02]  /*91e0*/  FMUL.FTZ R61, R3, R61 ;  /* 0x0000003d033d7220 */ /* 0x000fe40000410000 */
[--C-:B------:R-:W-:Y:S01]  /*91f0*/  FFMA.FTZ R2, R138, c[0x0][0x2d0], -R173.reuse ;  /* 0x0000b4008a027a23 */ /* 0x100fe200000108ad */
[----:B---3--:R-:W-:Y:S01]  /*9200*/  F2FP.BF16.PACK_AB R138, R243, R245 ;  /* 0x000000f5f38a723e */ /* 0x008fe200000010ff */
        /* <DEDUP_REMOVED lines=14> */
[--C-:B--2---:R-:W-:Y:S02]  /*92f0*/  FFMA.FTZ R2, R20, c[0x0][0x2d0], -R173.reuse ;  /* 0x0000b40014027a23 */ /* 0x104fe400000108ad */
[----:B------:R-:W2:Y:S01]  /*9300*/  LDSM.16.MT88.4 R20, [R194] ;  /* 0x00000000c214783b */ /* 0x000ea20000004200 */
[C---:B------:R-:W-:Y:S01]  /*9310*/  FMUL.FTZ R89, R3.reuse, R89 ;  /* 0x0000005903597220 */ /* 0x040fe20000410000 */
[----:B------:R-:W3:Y:S01]  /*9320*/  MUFU.EX2 R241, R2 ;  /* 0x0000000200f17308 */ /* 0x000ee20000000800 */
        /* <DEDUP_REMOVED lines=12> */
[----:B---3--:R-:W-:Y:S01]  /*93f0*/  F2FP.BF16.PACK_AB R137, R241, R238 ;  /* 0x000000eef189723e */ /* 0x008fe200000010ff */
        /* <DEDUP_REMOVED lines=11> */
[--C-:B---3--:R-:W-:Y:S02]  /*94b0*/  FFMA.FTZ R2, R16, c[0x0][0x2d0], -R173.reuse ;  /* 0x0000b40010027a23 */ /* 0x108fe400000108ad */
[----:B------:R-:W-:Y:S02]  /*94c0*/  FMUL.FTZ R16, R3, R152 ;  /* 0x0000009803107220 */ /* 0x000fe40000410000 */
[----:B------:R3:W1:Y:S02]  /*94d0*/  MUFU.EX2 R247, R2 ;  /* 0x0000000200f77308 */ /* 0x0006640000000800 */
[----:B---3--:R-:W-:Y:S02]  /*94e0*/  FSEL R2, R132, RZ, P0 ;  /* 0x000000ff84027208 */ /* 0x008fe40000000000 */
[----:B-1----:R-:W-:Y:S03]  /*94f0*/  F2FP.BF16.PACK_AB R139, R247, R240 ;  /* 0x000000f0f78b723e */ /* 0x002fe600000010ff */
[----:B------:R-:W-:Y:S02]  /*9500*/  FADD.FTZ R0, -R2, R134 ;  /* 0x0000008602007221 */ /* 0x000fe40000010100 */
[--C-:B------:R-:W-:Y:S02]  /*9510*/  FFMA.FTZ R2, R176, c[0x0][0x2d0], -R172.reuse ;  /* 0x0000b400b0027a23 */ /* 0x100fe400000108ac */
[----:B------:R-:W-:Y:S02]  /*9520*/  FMUL.FTZ R0, R0, c[0x0][0x2d0] ;  /* 0x0000b40000007a20 */ /* 0x000fe40000410000 */
[----:B------:R1:W-:Y:S01]  /*9530*/  MUFU.EX2 R237, R2 ;  /* 0x0000000200ed7308 */ /* 0x0003e20000000800 */
[--C-:B------:R-:W-:Y:S09]  /*9540*/  FFMA.FTZ R134, R230, c[0x0][0x2d0], -R172.reuse ;  /* 0x0000b400e6867a23 */ /* 0x100ff200000108ac */
[----:B------:R-:W3:Y:S01]  /*9550*/  MUFU.EX2 R0, R0 ;  /* 0x0000000000007308 */ /* 0x000ee20000000800 */
[--C-:B-1----:R-:W-:Y:S09]  /*9560*/  FFMA.FTZ R2, R177, c[0x0][0x2d0], -R172.reuse ;  /* 0x0000b400b1027a23 */ /* 0x102ff200000108ac */
[----:B------:R-:W-:Y:S01]  /*9570*/  MUFU.EX2 R177, R134 ;  /* 0x0000008600b17308 */ /* 0x000fe20000000800 */
[C---:B---3--:R-:W-:Y:S02]  /*9580*/  FMUL.FTZ R6, R0.reuse, R142 ;  /* 0x0000008e00067220 */ /* 0x048fe40000410000 */
[C---:B------:R-:W-:Y:S07]  /*9590*/  FMUL.FTZ R7, R0.reuse, R143 ;  /* 0x0000008f00077220 */ /* 0x040fee0000410000 */
[----:B------:R-:W1:Y:S01]  /*95a0*/  MUFU.EX2 R236, R2 ;  /* 0x0000000200ec7308 */ /* 0x000e620000000800 */
[----:B------:R-:W3:Y:S01]  /*95b0*/  LDSM.16.MT88.4 R140, [R196] ;  /* 0x00000000c48c783b */ /* 0x000ee20000004200 */
[C---:B-----5:R-:W-:Y:S02]  /*95c0*/  FMUL.FTZ R10, R0.reuse, R146 ;  /* 0x00000092000a7220 */ /* 0x060fe40000410000 */
[C---:B------:R-:W-:Y:S01]  /*95d0*/  FMUL.FTZ R11, R0.reuse, R147 ;  /* 0x00000093000b7220 */ /* 0x040fe20000410000 */
[C---:B------:R-:W-:Y:S04]  /*95e0*/  HMMA.16816.F32.BF16 R4, R136.reuse, R12, R4 ;  /* 0x0000000c8804723c */ /* 0x040fe80000041804 */
[----:B------:R-:W5:Y:S01]  /*95f0*/  LDSM.16.MT88.4 R144, [R193+0x2000] ;  /* 0x00200000c190783b */ /* 0x000f620000004200 */
[C---:B------:R-:W-:Y:S02]  /*9600*/  FMUL.FTZ R18, R0.reuse, R154 ;  /* 0x0000009a00127220 */ /* 0x040fe40000410000 */
[C---:B------:R-:W-:Y:S01]  /*9610*/  FMUL.FTZ R19, R0.reuse, R155 ;  /* 0x0000009b00137220 */ /* 0x040fe20000410000 */
[C---:B------:R-:W-:Y:S04]  /*9620*/  HMMA.16816.F32.BF16 R8, R136.reuse, R14, R8 ;  /* 0x0000000e8808723c */ /* 0x040fe80000041808 */
[----:B------:R-:W-:Y:S01]  /*9630*/  LDSM.16.MT88.4 R152, [R196+0x1000] ;  /* 0x00100000c498783b */ /* 0x000fe20000004200 */
[C---:B------:R-:W-:Y:S02]  /*9640*/  FMUL.FTZ R12, R3.reuse, R148 ;  /* 0x00000094030c7220 */ /* 0x040fe40000410000 */
[C---:B------:R-:W-:Y:S02]  /*9650*/  FMUL.FTZ R13, R3.reuse, R149 ;  /* 0x00000095030d7220 */ /* 0x040fe40000410000 */
[C---:B------:R-:W-:Y:S03]  /*9660*/  FMUL.FTZ R14, R0.reuse, R150 ;  /* 0x00000096000e7220 */ /* 0x040fe60000410000 */
[C---:B------:R-:W-:Y:S02]  /*9670*/  FMUL.FTZ R15, R0.reuse, R151 ;  /* 0x00000097000f7220 */ /* 0x040fe40000410000 */
[----:B------:R-:W1:Y:S01]  /*9680*/  LDSM.16.MT88.4 R148, [R194+0x2000] ;  /* 0x00200000c294783b */ /* 0x000e620000004200 */
[C---:B------:R-:W-:Y:S02]  /*9690*/  FMUL.FTZ R26, R0.reuse, R162 ;  /* 0x000000a2001a7220 */ /* 0x040fe40000410000 */
[C---:B------:R-:W-:Y:S02]  /*96a0*/  FMUL.FTZ R27, R0.reuse, R163 ;  /* 0x000000a3001b7220 */ /* 0x040fe40000410000 */
[C---:B--2---:R-:W-:Y:S03]  /*96b0*/  HMMA.16816.F32.BF16 R12, R136.reuse, R20, R12 ;  /* 0x00000014880c723c */ /* 0x044fe6000004180c */
[C---:B------:R-:W-:Y:S02]  /*96c0*/  FMUL.FTZ R34, R0.reuse, R170 ;  /* 0x000000aa00227220 */ /* 0x040fe40000410000 */
[C---:B------:R-:W-:Y:S02]  /*96d0*/  FMUL.FTZ R35, R0.reuse, R171 ;  /* 0x000000ab00237220 */ /* 0x040fe40000410000 */
[----:B------:R-:W-:Y:S01]  /*96e0*/  LDSM.16.MT88.4 R168, [R196+0x1800] ;  /* 0x00180000c4a8783b */ /* 0x000fe20000004200 */
[C---:B------:R-:W-:Y:S04]  /*96f0*/  HMMA.16816.F32.BF16 R16, R136.reuse, R22, R16 ;  /* 0x000000168810723c */ /* 0x040fe80000041810 */
[C---:B------:R-:W-:Y:S02]  /*9700*/  FMUL.FTZ R21, R3.reuse, R157 ;  /* 0x0000009d03157220 */ /* 0x040fe40000410000 */
[----:B------:R-:W-:Y:S02]  /*9710*/  FMUL.FTZ R20, R3, R156 ;  /* 0x0000009c03147220 */ /* 0x000fe40000410000 */
[C---:B------:R-:W-:Y:S04]  /*9720*/  FMUL.FTZ R22, R0.reuse, R158 ;  /* 0x0000009e00167220 */ /* 0x040fe80000410000 */
[C---:B------:R-:W-:Y:S02]  /*9730*/  FMUL.FTZ R23, R0.reuse, R159 ;  /* 0x0000009f00177220 */ /* 0x040fe40000410000 */
[--C-:B------:R-:W-:Y:S02]  /*9740*/  FFMA.FTZ R156, R229, c[0x0][0x2d0], -R172.reuse ;  /* 0x0000b400e59c7a23 */ /* 0x100fe400000108ac */
[C---:B------:R-:W-:Y:S02]  /*9750*/  FMUL.FTZ R38, R0.reuse, R38 ;  /* 0x0000002600267220 */ /* 0x040fe40000410000 */
[----:B------:R2:W-:Y:S01]  /*9760*/  MUFU.EX2 R176, R156 ;  /* 0x0000009c00b07308 */ /* 0x0005e20000000800 */
        /* <DEDUP_REMOVED lines=9> */
[C---:B------:R-:W-:Y:S01]  /*9800*/  FMUL.FTZ R46, R0.reuse, R46 ;  /* 0x0000002e002e7220 */ /* 0x040fe20000410000 */
[----:B--2---:R-:W-:Y:S01]  /*9810*/  LDSM.16.MT88.4 R156, [R194+0x1800] ;  /* 0x00180000c29c783b */ /* 0x004fe20000004200 */
[C---:B------:R-:W-:Y:S02]  /*9820*/  FMUL.FTZ R47, R0.reuse, R47 ;  /* 0x0000002f002f7220 */ /* 0x040fe40000410000 */
[C---:B------:R-:W-:Y:S01]  /*9830*/  FMUL.FTZ R50, R0.reuse, R50 ;  /* 0x0000003200327220 */ /* 0x040fe20000410000 */
[C---:B---3--:R-:W-:Y:S03]  /*9840*/  HMMA.16816.F32.BF16 R28, R136.reuse, R140, R28 ;  /* 0x0000008c881c723c */ /* 0x048fe6000004181c */
[----:B------:R-:W-:Y:S02]  /*9850*/  FMUL.FTZ R51, R0, R51 ;  /* 0x0000003300337220 */ /* 0x000fe40000410000 */
[--C-:B------:R-:W-:Y:S02]  /*9860*/  FFMA.FTZ R2, R178, c[0x0][0x2d0], -R173.reuse ;  /* 0x0000b400b2027a23 */ /* 0x100fe400000108ad */
[C---:B------:R-:W-:Y:S01]  /*9870*/  FMUL.FTZ R54, R0.reuse, R54 ;  /* 0x0000003600367220 */ /* 0x040fe20000410000 */
[C---:B------:R-:W-:Y:S01]  /*9880*/  HMMA.16816.F32.BF16 R32, R136.reuse, R142, R32 ;  /* 0x0000008e8820723c */ /* 0x040fe20000041820 */
[----:B------:R-:W2:Y:S01]  /*9890*/  LDSM.16.MT88.4 R140, [R197+0x2000] ;  /* 0x00200000c58c783b */ /* 0x000ea20000004200 */
[----:B------:R3:W-:Y:S02]  /*98a0*/  MUFU.EX2 R235, R2 ;  /* 0x0000000200eb7308 */ /* 0x0007e40000000800 */
[C---:B------:R-:W-:Y:S02]  /*98b0*/  FMUL.FTZ R55, R0.reuse, R55 ;  /* 0x0000003700377220 */ /* 0x040fe40000410000 */
[C---:B------:R-:W-:Y:S02]  /*98c0*/  FMUL.FTZ R58, R0.reuse, R58 ;  /* 0x0000003a003a7220 */ /* 0x040fe40000410000 */
[C---:B-----5:R-:W-:Y:S04]  /*98d0*/  HMMA.16816.F32.BF16 R36, R136.reuse, R144, R36 ;  /* 0x000000908824723c */ /* 0x060fe80000041824 */
[C---:B------:R-:W-:Y:S02]  /*98e0*/  FMUL.FTZ R59, R0.reuse, R59 ;  /* 0x0000003b003b7220 */ /* 0x040fe40000410000 */
[C---:B------:R-:W-:Y:S02]  /*98f0*/  FMUL.FTZ R62, R0.reuse, R62 ;  /* 0x0000003e003e7220 */ /* 0x040fe40000410000 */
[C---:B------:R-:W-:Y:S01]  /*9900*/  HMMA.16816.F32.BF16 R40, R136.reuse, R146, R40 ;  /* 0x000000928828723c */ /* 0x040fe20000041828 */
[----:B------:R-:W5:Y:S03]  /*9910*/  LDSM.16.MT88.4 R144, [R196+0x2000] ;  /* 0x00200000c490783b */ /* 0x000f660000004200 */
[C---:B------:R-:W-:Y:S02]  /*9920*/  FMUL.FTZ R63, R0.reuse, R63 ;  /* 0x0000003f003f7220 */ /* 0x040fe40000410000 */
[C---:B------:R-:W-:Y:S02]  /*9930*/  FMUL.FTZ R66, R0.reuse, R66 ;  /* 0x0000004200427220 */ /* 0x040fe40000410000 */
[C---:B-1----:R-:W-:Y:S04]  /*9940*/  HMMA.16816.F32.BF16 R44, R136.reuse, R148, R44 ;  /* 0x00000094882c723c */ /* 0x042fe8000004182c */
[C---:B------:R-:W-:Y:S02]  /*9950*/  FMUL.FTZ R67, R0.reuse, R67 ;  /* 0x0000004300437220 */ /* 0x040fe40000410000 */
[--C-:B---3--:R-:W-:Y:S02]  /*9960*/  FFMA.FTZ R2, R179, c[0x0][0x2d0], -R173.reuse ;  /* 0x0000b400b3027a23 */ /* 0x108fe400000108ad */
[C---:B------:R-:W-:Y:S01]  /*9970*/  HMMA.16816.F32.BF16 R48, R136.reuse, R150, R48 ;  /* 0x000000968830723c */ /* 0x040fe20000041830 */
[----:B------:R-:W1:Y:S01]  /*9980*/  LDSM.16.MT88.4 R148, [R193+0x4000] ;  /* 0x00400000c194783b */ /* 0x000e620000004200 */
[----:B------:R3:W1:Y:S02]  /*9990*/  MUFU.EX2 R234, R2 ;  /* 0x0000000200ea7308 */ /* 0x0006640000000800 */
[C---:B------:R-:W-:Y:S02]  /*99a0*/  FMUL.FTZ R70, R0.reuse, R70 ;  /* 0x0000004600467220 */ /* 0x040fe40000410000 */
[C---:B------:R-:W-:Y:S02]  /*99b0*/  FMUL.FTZ R71, R0.reuse, R71 ;  /* 0x0000004700477220 */ /* 0x040fe40000410000 */
[C---:B------:R-:W-:Y:S01]  /*99c0*/  FMUL.FTZ R74, R0.reuse, R74 ;  /* 0x0000004a004a7220 */ /* 0x040fe20000410000 */
[C---:B--2---:R-:W-:Y:S03]  /*99d0*/  HMMA.16816.F32.BF16 R52, R136.reuse, R140, R52 ;  /* 0x0000008c8834723c */ /* 0x044fe60000041834 */
[C---:B------:R-:W-:Y:S02]  /*99e0*/  FMUL.FTZ R75, R0.reuse, R75 ;  /* 0x0000004b004b7220 */ /* 0x040fe40000410000 */
[C---:B------:R-:W-:Y:S02]  /*99f0*/  FMUL.FTZ R78, R0.reuse, R78 ;  /* 0x0000004e004e7220 */ /* 0x040fe40000410000 */
[C---:B------:R-:W-:Y:S01]  /*9a00*/  FMUL.FTZ R79, R0.reuse, R79 ;  /* 0x0000004f004f7220 */ /* 0x040fe20000410000 */
[C---:B------:R-:W-:Y:S01]  /*9a10*/  HMMA.16816.F32.BF16 R56, R136.reuse, R142, R56 ;  /* 0x0000008e8838723c */ /* 0x040fe20000041838 */
[----:B------:R-:W2:Y:S03]  /*9a20*/  LDSM.16.MT88.4 R140, [R194+0x4000] ;  /* 0x00400000c28c783b */ /* 0x000ea60000004200 */
        /* <DEDUP_REMOVED lines=11> */
[----:B------:R-:W-:Y:S02]  /*9ae0*/  FMUL.FTZ R95, R0, R95 ;  /* 0x0000005f005f7220 */ /* 0x000fe40000410000 */
[C---:B------:R-:W-:Y:S01]  /*9af0*/  HMMA.16816.F32.BF16 R72, R136.reuse, R150, R72 ;  /* 0x000000968848723c */ /* 0x040fe20000041848 */
[----:B------:R-:W1:Y:S03]  /*9b00*/  LDSM.16.MT88.4 R148, [R196+0x4000] ;  /* 0x00400000c494783b */ /* 0x000e660000004200 */
[--C-:B---3--:R-:W-:Y:S02]  /*9b10*/  FFMA.FTZ R2, R184, c[0x0][0x2d0], -R172.reuse ;  /* 0x0000b400b8027a23 */ /* 0x108fe400000108ac */
[C---:B------:R-:W-:Y:S02]  /*9b20*/  FMUL.FTZ R98, R0.reuse, R98 ;  /* 0x0000006200627220 */ /* 0x040fe40000410000 */
[C---:B------:R-:W-:Y:S01]  /*9b30*/  FMUL.FTZ R99, R0.reuse, R99 ;  /* 0x0000006300637220 */ /* 0x040fe20000410000 */
[C---:B--2---:R-:W-:Y:S01]  /*9b40*/  HMMA.16816.F32.BF16 R76, R136.reuse, R140, R76 ;  /* 0x0000008c884c723c */ /* 0x044fe2000004184c */
[----:B------:R2:W-:Y:S02]  /*9b50*/  MUFU.EX2 R233, R2 ;  /* 0x0000000200e97308 */ /* 0x0005e40000000800 */
[C---:B------:R-:W-:Y:S02]  /*9b60*/  FMUL.FTZ R102, R0.reuse, R102 ;  /* 0x0000006600667220 */ /* 0x040fe40000410000 */
[C---:B------:R-:W-:Y:S02]  /*9b70*/  FMUL.FTZ R103, R0.reuse, R103 ;  /* 0x0000006700677220 */ /* 0x040fe40000410000 */
[C---:B------:R-:W-:Y:S01]  /*9b80*/  FMUL.FTZ R106, R0.reuse, R106 ;  /* 0x0000006a006a7220 */ /* 0x040fe20000410000 */
[C---:B------:R-:W-:Y:S01]  /*9b90*/  HMMA.16816.F32.BF16 R80, R136.reuse, R142, R80 ;  /* 0x0000008e8850723c */ /* 0x040fe20000041850 */
[----:B------:R-:W3:Y:S03]  /*9ba0*/  LDSM.16.MT88.4 R140, [R193+0x6000] ;  /* 0x00600000c18c783b */ /* 0x000ee60000004200 */
[C---:B------:R-:W-:Y:S02]  /*9bb0*/  FMUL.FTZ R107, R0.reuse, R107 ;  /* 0x0000006b006b7220 */ /* 0x040fe40000410000 */
[C---:B------:R-:W-:Y:S02]  /*9bc0*/  FMUL.FTZ R110, R0.reuse, R110 ;  /* 0x0000006e006e7220 */ /* 0x040fe40000410000 */
[C---:B-----5:R-:W-:Y:S04]  /*9bd0*/  HMMA.16816.F32.BF16 R84, R136.reuse, R144, R84 ;  /* 0x000000908854723c */ /* 0x060fe80000041854 */
[C---:B------:R-:W-:Y:S02]  /*9be0*/  FMUL.FTZ R111, R0.reuse, R111 ;  /* 0x0000006f006f7220 */ /* 0x040fe40000410000 */
[C---:B------:R-:W-:Y:S02]  /*9bf0*/  FMUL.FTZ R114, R0.reuse, R114 ;  /* 0x0000007200727220 */ /* 0x040fe40000410000 */
[C---:B------:R-:W-:Y:S01]  /*9c00*/  HMMA.16816.F32.BF16 R88, R136.reuse, R146, R88 ;  /* 0x000000928858723c */ /* 0x040fe20000041858 */
[----:B------:R-:W5:Y:S03]  /*9c10*/  LDSM.16.MT88.4 R144, [R194+0x6000] ;  /* 0x00600000c290783b */ /* 0x000f660000004200 */
[----:B--2---:R-:W-:Y:S02]  /*9c20*/  FFMA.FTZ R2, R185, c[0x0][0x2d0], -R172 ;  /* 0x0000b400b9027a23 */ /* 0x004fe400000108ac */
[C---:B------:R-:W-:Y:S02]  /*9c30*/  FMUL.FTZ R115, R0.reuse, R115 ;  /* 0x0000007300737220 */ /* 0x040fe40000410000 */
[C---:B-1----:R-:W-:Y:S01]  /*9c40*/  HMMA.16816.F32.BF16 R92, R136.reuse, R148, R92 ;  /* 0x00000094885c723c */ /* 0x042fe2000004185c */
[----:B------:R1:W2:Y:S03]  /*9c50*/  MUFU.EX2 R231, R2 ;  /* 0x0000000200e77308 */ /* 0x0002a60000000800 */
[C---:B------:R-:W-:Y:S02]  /*9c60*/  FMUL.FTZ R118, R0.reuse, R118 ;  /* 0x0000007600767220 */ /* 0x040fe40000410000 */
[C---:B------:R-:W-:Y:S02]  /*9c70*/  FMUL.FTZ R119, R0.reuse, R119 ;  /* 0x0000007700777220 */ /* 0x040fe40000410000 */
[C---:B------:R-:W-:Y:S01]  /*9c80*/  HMMA.16816.F32.BF16 R96, R136.reuse, R150, R96 ;  /* 0x000000968860723c */ /* 0x040fe20000041860 */
[----:B------:R-:W2:Y:S03]  /*9c90*/  LDSM.16.MT88.4 R148, [R197+0x6000] ;  /* 0x00600000c594783b */ /* 0x000ea60000004200 */
[C---:B------:R-:W-:Y:S02]  /*9ca0*/  FMUL.FTZ R122, R0.reuse, R122 ;  /* 0x0000007a007a7220 */ /* 0x040fe40000410000 */
[C---:B------:R-:W-:Y:S02]  /*9cb0*/  FMUL.FTZ R123, R0.reuse, R123 ;  /* 0x0000007b007b7220 */ /* 0x040fe40000410000 */
[C---:B------:R-:W-:Y:S01]  /*9cc0*/  FMUL.FTZ R126, R0.reuse, R126 ;  /* 0x0000007e007e7220 */ /* 0x040fe20000410000 */
[C---:B---3--:R-:W-:Y:S03]  /*9cd0*/  HMMA.16816.F32.BF16 R100, R136.reuse, R140, R100 ;  /* 0x0000008c8864723c */ /* 0x048fe60000041864 */
[C---:B------:R-:W-:Y:S02]  /*9ce0*/  FMUL.FTZ R127, R0.reuse, R127 ;  /* 0x0000007f007f7220 */ /* 0x040fe40000410000 */
[C---:B------:R-:W-:Y:S02]  /*9cf0*/  FMUL.FTZ R130, R0.reuse, R130 ;  /* 0x0000008200827220 */ /* 0x040fe40000410000 */
[----:B------:R-:W-:Y:S01]  /*9d00*/  FMUL.FTZ R131, R0, R131 ;  /* 0x0000008300837220 */ /* 0x000fe20000410000 */
[C---:B------:R-:W-:Y:S01]  /*9d10*/  HMMA.16816.F32.BF16 R104, R136.reuse, R142, R104 ;  /* 0x0000008e8868723c */ /* 0x040fe20000041868 */
[----:B------:R-:W3:Y:S03]  /*9d20*/  LDSM.16.MT88.4 R140, [R196+0x6000] ;  /* 0x00600000c48c783b */ /* 0x000ee60000004200 */
[--C-:B-1----:R-:W-:Y:S02]  /*9d30*/  FFMA.FTZ R2, R186, c[0x0][0x2d0], -R173.reuse ;  /* 0x0000b400ba027a23 */ /* 0x102fe400000108ad */
[----:B------:R-:W-:Y:S02]  /*9d40*/  FFMA.FTZ R164, R3, R175, R188 ;  /* 0x000000af03a47223 */ /* 0x000fe400000100bc */
[C---:B-----5:R-:W-:Y:S01]  /*9d50*/  HMMA.16816.F32.BF16 R108, R136.reuse, R144, R108 ;  /* 0x00000090886c723c */ /* 0x060fe2000004186c */
[----:B------:R1:W-:Y:S07]  /*9d60*/  MUFU.EX2 R227, R2 ;  /* 0x0000000200e37308 */ /* 0x0003ee0000000800 */
[C---:B------:R-:W-:Y:S01]  /*9d70*/  HMMA.16816.F32.BF16 R112, R136.reuse, R146, R112 ;  /* 0x000000928870723c */ /* 0x040fe20000041870 */
[----:B------:R-:W5:Y:S07]  /*9d80*/  LDSM.16.MT88.4 R144, [R193+0x800] ;  /* 0x00080000c190783b */ /* 0x000f6e0000004200 */
[C---:B--2---:R-:W-:Y:S08]  /*9d90*/  HMMA.16816.F32.BF16 R116, R136.reuse, R148, R116 ;  /* 0x000000948874723c */ /* 0x044ff00000041874 */
[C---:B------:R-:W-:Y:S01]  /*9da0*/  HMMA.16816.F32.BF16 R120, R136.reuse, R150, R120 ;  /* 0x000000968878723c */ /* 0x040fe20000041878 */
[----:B------:R-:W2:Y:S03]  /*9db0*/  LDSM.16.MT88.4 R148, [R194+0x800] ;  /* 0x00080000c294783b */ /* 0x000ea60000004200 */
[--C-:B-1----:R-:W-:Y:S04]  /*9dc0*/  FFMA.FTZ R2, R187, c[0x0][0x2d0], -R173.reuse ;  /* 0x0000b400bb027a23 */ /* 0x102fe800000108ad */
[----:B------:R-:W1:Y:S01]  /*9dd0*/  MUFU.EX2 R187, R2 ;  /* 0x0000000200bb7308 */ /* 0x000e620000000800 */
[C---:B---3--:R-:W-:Y:S08]  /*9de0*/  HMMA.16816.F32.BF16 R124, R136.reuse, R140, R124 ;  /* 0x0000008c887c723c */ /* 0x048ff0000004187c */
[----:B------:R-:W-:Y:S01]  /*9df0*/  HMMA.16816.F32.BF16 R128, R136, R142, R128 ;  /* 0x0000008e8880723c */ /* 0x000fe20000041880 */
[----:B------:R-:W3:Y:S06]  /*9e00*/  LDSM.16.MT88.4 R140, [R197+0x800] ;  /* 0x00080000c58c783b */ /* 0x000eec0000004200 */
[----:B------:R-:W-:Y:S02]  /*9e10*/  F2FP.BF16.PACK_AB R136, R236, R237 ;  /* 0x000000edec88723e */ /* 0x000fe400000010ff */
[----:B------:R-:W-:Y:S03]  /*9e20*/  F2FP.BF16.PACK_AB R137, R234, R235 ;  /* 0x000000ebea89723e */ /* 0x000fe600000010ff */
[----:B------:R-:W-:Y:S02]  /*9e30*/  F2FP.BF16.PACK_AB R138, R231, R233 ;  /* 0x000000e9e78a723e */ /* 0x000fe400000010ff */
[----:B-1----:R-:W-:Y:S01]  /*9e40*/  F2FP.BF16.PACK_AB R139, R187, R227 ;  /* 0x000000e3bb8b723e */ /* 0x002fe200000010ff */
[--C-:B------:R-:W-:Y:S04]  /*9e50*/  FFMA.FTZ R2, R190, c[0x0][0x2d0], -R172.reuse ;  /* 0x0000b400be027a23 */ /* 0x100fe800000108ac */
[----:B------:R1:W-:Y:S02]  /*9e60*/  MUFU.EX2 R186, R2 ;  /* 0x0000000200ba7308 */ /* 0x0003e40000000800 */
[C---:B-----5:R-:W-:Y:S08]  /*9e70*/  HMMA.16816.F32.BF16 R4, R136.reuse, R144, R4 ;  /* 0x000000908804723c */ /* 0x060ff00000041804 */
[C---:B------:R-:W-:Y:S01]  /*9e80*/  HMMA.16816.F32.BF16 R8, R136.reuse, R146, R8 ;  /* 0x000000928808723c */ /* 0x040fe20000041808 */
[----:B------:R-:W5:Y:S07]  /*9e90*/  LDSM.16.MT88.4 R144, [R196+0x800] ;  /* 0x00080000c490783b */ /* 0x000f6e0000004200 */
[C---:B--2---:R-:W-:Y:S04]  /*9ea0*/  HMMA.16816.F32.BF16 R12, R136.reuse, R148, R12 ;  /* 0x00000094880c723c */ /* 0x044fe8000004180c */
[--C-:B-1----:R-:W-:Y:S04]  /*9eb0*/  FFMA.FTZ R2, R191, c[0x0][0x2d0], -R172.reuse ;  /* 0x0000b400bf027a23 */ /* 0x102fe800000108ac */
[C---:B------:R-:W-:Y:S01]  /*9ec0*/  HMMA.16816.F32.BF16 R16, R136.reuse, R150, R16 ;  /* 0x000000968810723c */ /* 0x040fe20000041810 */
[----:B------:R-:W1:Y:S01]  /*9ed0*/  LDSM.16.MT88.4 R148, [R193+0x2800] ;  /* 0x00280000c194783b */ /* 0x000e620000004200 */
[----:B------:R2:W1:Y:S06]  /*9ee0*/  MUFU.EX2 R185, R2 ;  /* 0x0000000200b97308 */ /* 0x00046c0000000800 */
[C---:B---3--:R-:W-:Y:S08]  /*9ef0*/  HMMA.16816.F32.BF16 R20, R136.reuse, R140, R20 ;  /* 0x0000008c8814723c */ /* 0x048ff00000041814 */
[C---:B------:R-:W-:Y:S01]  /*9f00*/  HMMA.16816.F32.BF16 R24, R136.reuse, R142, R24 ;  /* 0x0000008e8818723c */ /* 0x040fe20000041818 */
[----:B------:R-:W3:Y:S07]  /*9f10*/  LDSM.16.MT88.4 R140, [R194+0x2800] ;  /* 0x00280000c28c783b */ /* 0x000eee0000004200 */
[C---:B-----5:R-:W-:Y:S04]  /*9f20*/  HMMA.16816.F32.BF16 R28, R136.reuse, R144, R28 ;  /* 0x00000090881c723c */ /* 0x060fe8000004181c */
[--C-:B--2---:R-:W-:Y:S04]  /*9f30*/  FFMA.FTZ R2, R223, c[0x0][0x2d0], -R173.reuse ;  /* 0x0000b400df027a23 */ /* 0x104fe800000108ad */
[----:B------:R2:W-:Y:S01]  /*9f40*/  MUFU.EX2 R183, R2 ;  /* 0x0000000200b77308 */ /* 0x0005e20000000800 */
[C---:B------:R-:W-:Y:S01]  /*9f50*/  HMMA.16816.F32.BF16 R32, R136.reuse, R146, R32 ;  /* 0x000000928820723c */ /* 0x040fe20000041820 */
[----:B------:R-:W5:Y:S07]  /*9f60*/  LDSM.16.MT88.4 R144, [R197+0x2800] ;  /* 0x00280000c590783b */ /* 0x000f6e0000004200 */
[C---:B-1----:R-:W-:Y:S08]  /*9f70*/  HMMA.16816.F32.BF16 R36, R136.reuse, R148, R36 ;  /* 0x000000948824723c */ /* 0x042ff00000041824 */
[C---:B------:R-:W-:Y:S01]  /*9f80*/  HMMA.16816.F32.BF16 R40, R136.reuse, R150, R40 ;  /* 0x000000968828723c */ /* 0x040fe20000041828 */
[----:B------:R-:W1:Y:S03]  /*9f90*/  LDSM.16.MT88.4 R148, [R196+0x2800] ;  /* 0x00280000c494783b */ /* 0x000e660000004200 */
[--C-:B--2---:R-:W-:Y:S04]  /*9fa0*/  FFMA.FTZ R2, R222, c[0x0][0x2d0], -R173.reuse ;  /* 0x0000b400de027a23 */ /* 0x104fe800000108ad */
[C---:B---3--:R-:W-:Y:S01]  /*9fb0*/  HMMA.16816.F32.BF16 R44, R136.reuse, R140, R44 ;  /* 0x0000008c882c723c */ /* 0x048fe2000004182c */
[----:B------:R2:W3:Y:S07]  /*9fc0*/  MUFU.EX2 R184, R2 ;  /* 0x0000000200b87308 */ /* 0x0004ee0000000800 */
[C---:B------:R-:W-:Y:S01]  /*9fd0*/  HMMA.16816.F32.BF16 R48, R136.reuse, R142, R48 ;  /* 0x0000008e8830723c */ /* 0x040fe20000041830 */
[----:B------:R-:W3:Y:S07]  /*9fe0*/  LDSM.16.MT88.4 R140, [R193+0x4800] ;  /* 0x00480000c18c783b */ /* 0x000eee0000004200 */
[C---:B-----5:R-:W-:Y:S08]  /*9ff0*/  HMMA.16816.F32.BF16 R52, R136.reuse, R144, R52 ;  /* 0x000000908834723c */ /* 0x060ff00000041834 */
[C---:B------:R-:W-:Y:S01]  /*a000*/  HMMA.16816.F32.BF16 R56, R136.reuse, R146, R56 ;  /* 0x000000928838723c */ /* 0x040fe20000041838 */
[----:B------:R-:W5:Y:S03]  /*a010*/  LDSM.16.MT88.4 R144, [R194+0x4800] ;  /* 0x00480000c290783b */ /* 0x000f660000004200 */
[--C-:B--2---:R-:W-:Y:S04]  /*a020*/  FFMA.FTZ R2, R225, c[0x0][0x2d0], -R172.reuse ;  /* 0x0000b400e1027a23 */ /* 0x104fe800000108ac */
[C---:B-1----:R-:W-:Y:S01]  /*a030*/  HMMA.16816.F32.BF16 R60, R136.reuse, R148, R60 ;  /* 0x00000094883c723c */ /* 0x042fe2000004183c */
[----:B------:R1:W-:Y:S07]  /*a040*/  MUFU.EX2 R182, R2 ;  /* 0x0000000200b67308 */ /* 0x0003ee0000000800 */
[C---:B------:R-:W-:Y:S01]  /*a050*/  HMMA.16816.F32.BF16 R64, R136.reuse, R150, R64 ;  /* 0x000000968840723c */ /* 0x040fe20000041840 */
[----:B------:R-:W2:Y:S07]  /*a060*/  LDSM.16.MT88.4 R148, [R197+0x4800] ;  /* 0x00480000c594783b */ /* 0x000eae0000004200 */
[C---:B---3--:R-:W-:Y:S08]  /*a070*/  HMMA.16816.F32.BF16 R68, R136.reuse, R140, R68 ;  /* 0x0000008c8844723c */ /* 0x048ff00000041844 */
[C---:B------:R-:W-:Y:S01]  /*a080*/  HMMA.16816.F32.BF16 R72, R136.reuse, R142, R72 ;  /* 0x0000008e8848723c */ /* 0x040fe20000041848 */
[----:B------:R-:W3:Y:S03]  /*a090*/  LDSM.16.MT88.4 R140, [R196+0x4800] ;  /* 0x00480000c48c783b */ /* 0x000ee60000004200 */
[--C-:B-1----:R-:W-:Y:S04]  /*a0a0*/  FFMA.FTZ R2, R226, c[0x0][0x2d0], -R172.reuse ;  /* 0x0000b400e2027a23 */ /* 0x102fe800000108ac */
[----:B------:R1:W1:Y:S01]  /*a0b0*/  MUFU.EX2 R181, R2 ;  /* 0x0000000200b57308 */ /* 0x0002620000000800 */
[C---:B-----5:R-:W-:Y:S08]  /*a0c0*/  HMMA.16816.F32.BF16 R76, R136.reuse, R144, R76 ;  /* 0x00000090884c723c */ /* 0x060ff0000004184c */
[C---:B------:R-:W-:Y:S01]  /*a0d0*/  HMMA.16816.F32.BF16 R80, R136.reuse, R146, R80 ;  /* 0x000000928850723c */ /* 0x040fe20000041850 */
[----:B------:R-:W5:Y:S07]  /*a0e0*/  LDSM.16.MT88.4 R144, [R193+0x6800] ;  /* 0x00680000c190783b */ /* 0x000f6e0000004200 */
[C---:B--2---:R-:W-:Y:S04]  /*a0f0*/  HMMA.16816.F32.BF16 R84, R136.reuse, R148, R84 ;  /* 0x000000948854723c */ /* 0x044fe80000041854 */
[--C-:B-1----:R-:W-:Y:S04]  /*a100*/  FFMA.FTZ R2, R189, c[0x0][0x2d0], -R173.reuse ;  /* 0x0000b400bd027a23 */ /* 0x102fe800000108ad */
[C---:B------:R-:W-:Y:S01]  /*a110*/  HMMA.16816.F32.BF16 R88, R136.reuse, R150, R88 ;  /* 0x000000968858723c */ /* 0x040fe20000041858 */
[----:B------:R-:W1:Y:S01]  /*a120*/  LDSM.16.MT88.4 R148, [R194+0x6800] ;  /* 0x00680000c294783b */ /* 0x000e620000004200 */
[----:B------:R2:W-:Y:S06]  /*a130*/  MUFU.EX2 R180, R2 ;  /* 0x0000000200b47308 */ /* 0x0005ec0000000800 */
[C---:B---3--:R-:W-:Y:S08]  /*a140*/  HMMA.16816.F32.BF16 R92, R136.reuse, R140, R92 ;  /* 0x0000008c885c723c */ /* 0x048ff0000004185c */
[C---:B------:R-:W-:Y:S01]  /*a150*/  HMMA.16816.F32.BF16 R96, R136.reuse, R142, R96 ;  /* 0x0000008e8860723c */ /* 0x040fe20000041860 */
[----:B------:R-:W3:Y:S07]  /*a160*/  LDSM.16.MT88.4 R140, [R197+0x6800] ;  /* 0x00680000c58c783b */ /* 0x000eee0000004200 */
[C---:B-----5:R-:W-:Y:S04]  /*a170*/  HMMA.16816.F32.BF16 R100, R136.reuse, R144, R100 ;  /* 0x000000908864723c */ /* 0x060fe80000041864 */
[--C-:B--2---:R-:W-:Y:S04]  /*a180*/  FFMA.FTZ R2, R221, c[0x0][0x2d0], -R173.reuse ;  /* 0x0000b400dd027a23 */ /* 0x104fe800000108ad */
[----:B------:R2:W5:Y:S01]  /*a190*/  MUFU.EX2 R179, R2 ;  /* 0x0000000200b37308 */ /* 0x0005620000000800 */
[C---:B------:R-:W-:Y:S01]  /*a1a0*/  HMMA.16816.F32.BF16 R104, R136.reuse, R146, R104 ;  /* 0x000000928868723c */ /* 0x040fe20000041868 */
[----:B------:R-:W4:Y:S07]  /*a1b0*/  LDSM.16.MT88.4 R144, [R196+0x6800] ;  /* 0x00680000c490783b */ /* 0x000f2e0000004200 */
[C---:B-1----:R-:W-:Y:S08]  /*a1c0*/  HMMA.16816.F32.BF16 R108, R136.reuse, R148, R108 ;  /* 0x00000094886c723c */ /* 0x042ff0000004186c */
[C---:B------:R-:W-:Y:S01]  /*a1d0*/  HMMA.16816.F32.BF16 R112, R136.reuse, R150, R112 ;  /* 0x000000968870723c */ /* 0x040fe20000041870 */
[----:B------:R-:W-:Y:S03]  /*a1e0*/  LDSM.16.MT88.4 R148, [R194+0x1000] ;  /* 0x00100000c294783b */ /* 0x000fe60000004200 */
[--C-:B--2---:R-:W-:Y:S04]  /*a1f0*/  FFMA.FTZ R2, R232, c[0x0][0x2d0], -R172.reuse ;  /* 0x0000b400e8027a23 */ /* 0x104fe800000108ac */
[C---:B---3--:R-:W-:Y:S01]  /*a200*/  HMMA.16816.F32.BF16 R116, R136.reuse, R140, R116 ;  /* 0x0000008c8874723c */ /* 0x048fe20000041874 */
[----:B------:R1:W2:Y:S03]  /*a210*/  MUFU.EX2 R178, R2 ;  /* 0x0000000200b27308 */ /* 0x0002a60000000800 */
[----:B------:R-:W-:Y:S04]  /*a220*/  FFMA.FTZ R172, R228, c[0x0][0x2d0], -R172 ;  /* 0x0000b400e4ac7a23 */ /* 0x000fe800000108ac */
[C---:B------:R-:W-:Y:S01]  /*a230*/  HMMA.16816.F32.BF16 R120, R136.reuse, R142, R120 ;  /* 0x0000008e8878723c */ /* 0x040fe20000041878 */
[----:B------:R-:W3:Y:S02]  /*a240*/  LDSM.16.MT88.4 R140, [R193+0x1000] ;  /* 0x00100000c18c783b */ /* 0x000ee40000004200 */
[----:B------:R-:W-:Y:S05]  /*a250*/  MUFU.EX2 R174, R172 ;  /* 0x000000ac00ae7308 */ /* 0x000fea0000000800 */
[C---:B----4-:R-:W-:Y:S08]  /*a260*/  HMMA.16816.F32.BF16 R124, R136.reuse, R144, R124 ;  /* 0x00000090887c723c */ /* 0x050ff0000004187c */
[----:B------:R-:W-:Y:S01]  /*a270*/  HMMA.16816.F32.BF16 R128, R136, R146, R128 ;  /* 0x000000928880723c */ /* 0x000fe20000041880 */
[----:B------:R-:W4:Y:S03]  /*a280*/  LDSM.16.MT88.4 R144, [R197+0x1000] ;  /* 0x00100000c590783b */ /* 0x000f260000004200 */
[--C-:B-1----:R-:W-:Y:S03]  /*a290*/  FFMA.FTZ R2, R239, c[0x0][0x2d0], -R173.reuse ;  /* 0x0000b400ef027a23 */ /* 0x102fe600000108ad */
[----:B------:R-:W-:Y:S01]  /*a2a0*/  F2FP.BF16.PACK_AB R136, R185, R186 ;  /* 0x000000bab988723e */ /* 0x000fe200000010ff */
[----:B------:R1:W-:Y:S01]  /*a2b0*/  MUFU.EX2 R3, R2 ;  /* 0x0000000200037308 */ /* 0x0003e20000000800 */
[----:B------:R-:W-:Y:S03]  /*a2c0*/  F2FP.BF16.PACK_AB R137, R184, R183 ;  /* 0x000000b7b889723e */ /* 0x000fe600000010ff */
[----:B------:R-:W-:Y:S02]  /*a2d0*/  F2FP.BF16.PACK_AB R138, R181, R182 ;  /* 0x000000b6b58a723e */ /* 0x000fe400000010ff */
[----:B-----5:R-:W-:Y:S07]  /*a2e0*/  F2FP.BF16.PACK_AB R139, R179, R180 ;  /* 0x000000b4b38b723e */ /* 0x020fee00000010ff */
[C---:B---3--:R-:W-:Y:S08]  /*a2f0*/  HMMA.16816.F32.BF16 R4, R136.reuse, R140, R4 ;  /* 0x0000008c8804723c */ /* 0x048ff00000041804 */
[C---:B------:R-:W-:Y:S01]  /*a300*/  HMMA.16816.F32.BF16 R8, R136.reuse, R142, R8 ;  /* 0x0000008e8808723c */ /* 0x040fe20000041808 */
[----:B------:R-:W3:Y:S03]  /*a310*/  LDSM.16.MT88.4 R140, [R193+0x3000] ;  /* 0x00300000c18c783b */ /* 0x000ee60000004200 */
[--C-:B-1----:R-:W-:Y:S04]  /*a320*/  FFMA.FTZ R2, R242, c[0x0][0x2d0], -R173.reuse ;  /* 0x0000b400f2027a23 */ /* 0x102fe800000108ad */
[C---:B------:R-:W-:Y:S01]  /*a330*/  HMMA.16816.F32.BF16 R12, R136.reuse, R148, R12 ;  /* 0x00000094880c723c */ /* 0x040fe2000004180c */
[----:B------:R1:W5:Y:S07]  /*a340*/  MUFU.EX2 R175, R2 ;  /* 0x0000000200af7308 */ /* 0x00036e0000000800 */
[C---:B------:R-:W-:Y:S01]  /*a350*/  HMMA.16816.F32.BF16 R16, R136.reuse, R150, R16 ;  /* 0x000000968810723c */ /* 0x040fe20000041810 */
[----:B------:R-:W2:Y:S07]  /*a360*/  LDSM.16.MT88.4 R148, [R194+0x3000] ;  /* 0x00300000c294783b */ /* 0x000eae0000004200 */
[C---:B----4-:R-:W-:Y:S08]  /*a370*/  HMMA.16816.F32.BF16 R20, R136.reuse, R144, R20 ;  /* 0x000000908814723c */ /* 0x050ff00000041814 */
[C---:B------:R-:W-:Y:S01]  /*a380*/  HMMA.16816.F32.BF16 R24, R136.reuse, R146, R24 ;  /* 0x000000928818723c */ /* 0x040fe20000041818 */
[----:B------:R-:W4:Y:S03]  /*a390*/  LDSM.16.MT88.4 R144, [R197+0x3000] ;  /* 0x00300000c590783b */ /* 0x000f260000004200 */
[--C-:B-1----:R-:W-:Y:S02]  /*a3a0*/  FFMA.FTZ R2, R246, c[0x0][0x2d0], -R173.reuse ;  /* 0x0000b400f6027a23 */ /* 0x102fe400000108ad */
[----:B------:R-:W-:Y:S02]  /*a3b0*/  FFMA.FTZ R173, R135, c[0x0][0x2d0], -R173 ;  /* 0x0000b40087ad7a23 */ /* 0x000fe400000108ad */
[C---:B------:R-:W-:Y:S01]  /*a3c0*/  HMMA.16816.F32.BF16 R28, R136.reuse, R152, R28 ;  /* 0x00000098881c723c */ /* 0x040fe2000004181c */
[----:B------:R1:W-:Y:S07]  /*a3d0*/  MUFU.EX2 R172, R2 ;  /* 0x0000000200ac7308 */ /* 0x0003ee0000000800 */
[C---:B------:R-:W-:Y:S01]  /*a3e0*/  HMMA.16816.F32.BF16 R32, R136.reuse, R154, R32 ;  /* 0x0000009a8820723c */ /* 0x040fe20000041820 */
[----:B------:R-:W5:Y:S02]  /*a3f0*/  LDSM.16.MT88.4 R152, [R196+0x3000] ;  /* 0x00300000c498783b */ /* 0x000f640000004200 */
[----:B------:R4:W4:Y:S05]  /*a400*/  MUFU.EX2 R134, R173 ;  /* 0x000000ad00867308 */ /* 0x00092a0000000800 */
[C---:B---3--:R-:W-:Y:S08]  /*a410*/  HMMA.16816.F32.BF16 R36, R136.reuse, R140, R36 ;  /* 0x0000008c8824723c */ /* 0x048ff00000041824 */
[C---:B------:R-:W-:Y:S01]  /*a420*/  HMMA.16816.F32.BF16 R40, R136.reuse, R142, R40 ;  /* 0x0000008e8828723c */ /* 0x040fe20000041828 */
[----:B------:R-:W3:Y:S03]  /*a430*/  LDSM.16.MT88.4 R140, [R193+0x5000] ;  /* 0x00500000c18c783b */ /* 0x000ee60000004200 */
[----:B-1----:R-:W-:Y:S02]  /*a440*/  FFMA.FTZ R2, R0, R160, R238 ;  /* 0x000000a000027223 */ /* 0x002fe400000100ee */
[----:B------:R-:W-:Y:S02]  /*a450*/  FADD.FTZ R0, R244, R164 ;  /* 0x000000a4f4007221 */ /* 0x000fe40000010000 */
[C---:B--2---:R-:W-:Y:S01]  /*a460*/  HMMA.16816.F32.BF16 R44, R136.reuse, R148, R44 ;  /* 0x00000094882c723c */ /* 0x044fe2000004182c */
[----:B------:R-:W-:Y:S03]  /*a470*/  LDSM.16.MT88.4 R160, [R197+0x1800] ;  /* 0x00180000c5a0783b */ /* 0x000fe60000004200 */
[----:B------:R-:W-:Y:S02]  /*a480*/  FADD.FTZ R2, R241, R2 ;  /* 0x00000002f1027221 */ /* 0x000fe40000010000 */
[----:B------:R-:W-:Y:S02]  /*a490*/  FADD.FTZ R0, R245, R0 ;  /* 0x00000000f5007221 */ /* 0x000fe40000010000 */
[C---:B------:R-:W-:Y:S01]  /*a4a0*/  HMMA.16816.F32.BF16 R48, R136.reuse, R150, R48 ;  /* 0x000000968830723c */ /* 0x040fe20000041830 */
[----:B----4-:R-:W2:Y:S03]  /*a4b0*/  LDL R173, [R1+0x14] ;  /* 0x0000140001ad7983 */ /* 0x010ea60000100800 */
[----:B------:R-:W-:Y:S01]  /*a4c0*/  FADD.FTZ R135, R240, R2 ;  /* 0x00000002f0877221 */ /* 0x000fe20000010000 */
[----:B------:R-:W1:Y:S01]  /*a4d0*/  LDSM.16.MT88.4 R148, [R194+0x5000] ;  /* 0x00500000c294783b */ /* 0x000e620000004200 */
        /* <DEDUP_REMOVED lines=8> */
[C---:B-----5:R-:W-:Y:S04]  /*a560*/  HMMA.16816.F32.BF16 R60, R136.reuse, R152, R60 ;  /* 0x00000098883c723c */ /* 0x060fe8000004183c */
        /* <DEDUP_REMOVED lines=10> */
[----:B------:R-:W3:Y:S03]  /*a610*/  LDSM.16.MT88.4 R140, [R193+0x7000] ;  /* 0x00700000c18c783b */ /* 0x000ee60000004200 */
        /* <DEDUP_REMOVED lines=9> */
[C---:B----4-:R-:W-:Y:S04]  /*a6b0*/  HMMA.16816.F32.BF16 R84, R136.reuse, R144, R84 ;  /* 0x000000908854723c */ /* 0x050fe80000041854 */
[----:B------:R-:W-:Y:S02]  /*a6c0*/  FADD.FTZ R2, R178, R2 ;  /* 0x00000002b2027221 */ /* 0x000fe40000010000 */
[----:B------:R-:W-:Y:S02]  /*a6d0*/  FADD.FTZ R0, R179, R0 ;  /* 0x00000000b3007221 */ /* 0x000fe40000010000 */
[C---:B------:R-:W-:Y:S01]  /*a6e0*/  HMMA.16816.F32.BF16 R88, R136.reuse, R146, R88 ;  /* 0x000000928858723c */ /* 0x040fe20000041858 */
[----:B------:R-:W4:Y:S07]  /*a6f0*/  LDSM.16.MT88.4 R144, [R197+0x7000] ;  /* 0x00700000c590783b */ /* 0x000f2e0000004200 */
[C---:B-----5:R-:W-:Y:S08]  /*a700*/  HMMA.16816.F32.BF16 R92, R136.reuse, R152, R92 ;  /* 0x00000098885c723c */ /* 0x060ff0000004185c */
[C---:B------:R-:W-:Y:S01]  /*a710*/  HMMA.16816.F32.BF16 R96, R136.reuse, R154, R96 ;  /* 0x0000009a8860723c */ /* 0x040fe20000041860 */
[----:B------:R-:W5:Y:S07]  /*a720*/  LDSM.16.MT88.4 R152, [R196+0x7000] ;  /* 0x00700000c498783b */ /* 0x000f6e0000004200 */
[C---:B---3--:R-:W-:Y:S08]  /*a730*/  HMMA.16816.F32.BF16 R100, R136.reuse, R140, R100 ;  /* 0x0000008c8864723c */ /* 0x048ff00000041864 */
[C---:B------:R-:W-:Y:S08]  /*a740*/  HMMA.16816.F32.BF16 R104, R136.reuse, R142, R104 ;  /* 0x0000008e8868723c */ /* 0x040ff00000041868 */
[C---:B-1----:R-:W-:Y:S08]  /*a750*/  HMMA.16816.F32.BF16 R108, R136.reuse, R148, R108 ;  /* 0x00000094886c723c */ /* 0x042ff0000004186c */
[C---:B------:R-:W-:Y:S01]  /*a760*/  HMMA.16816.F32.BF16 R112, R136.reuse, R150, R112 ;  /* 0x000000968870723c */ /* 0x040fe20000041870 */
[----:B------:R-:W1:Y:S07]  /*a770*/  LDSM.16.MT88.4 R148, [R193+0x1800] ;  /* 0x00180000c194783b */ /* 0x000e6e0000004200 */
[C---:B----4-:R-:W-:Y:S08]  /*a780*/  HMMA.16816.F32.BF16 R116, R136.reuse, R144, R116 ;  /* 0x000000908874723c */ /* 0x050ff00000041874 */
[C---:B------:R-:W-:Y:S08]  /*a790*/  HMMA.16816.F32.BF16 R120, R136.reuse, R146, R120 ;  /* 0x000000928878723c */ /* 0x040ff00000041878 */
[C---:B-----5:R-:W-:Y:S08]  /*a7a0*/  HMMA.16816.F32.BF16 R124, R136.reuse, R152, R124 ;  /* 0x00000098887c723c */ /* 0x060ff0000004187c */
        /* <DEDUP_REMOVED lines=9> */
[C---:B-1----:R-:W-:Y:S01]  /*a840*/  HMMA.16816.F32.BF16 R140, R136.reuse, R148, R4 ;  /* 0x00000094888c723c */ /* 0x042fe20000041804 */
[----:B------:R-:W1:Y:S02]  /*a850*/  LDSM.16.MT88.4 R4, [R193+0x3800] ;  /* 0x00380000c104783b */ /* 0x000e640000004200 */
[----:B------:R-:W-:Y:S02]  /*a860*/  FADD.FTZ R2, R174, R2 ;  /* 0x00000002ae027221 */ /* 0x000fe40000010000 */
[----:B------:R-:W-:Y:S01]  /*a870*/  FADD.FTZ R0, R172, R3 ;  /* 0x00000003ac007221 */ /* 0x000fe20000010000 */
[----:B------:R-:W-:Y:S02]  /*a880*/  MOV R3, R133 ;  /* 0x0000008500037202 */ /* 0x000fe40000000f00 */
[C---:B------:R-:W-:Y:S01]  /*a890*/  HMMA.16816.F32.BF16 R144, R136.reuse, R150, R8 ;  /* 0x000000968890723c */ /* 0x040fe20000041808 */
[----:B------:R-:W3:Y:S03]  /*a8a0*/  LDSM.16.MT88.4 R8, [R194+0x3800] ;  /* 0x00380000c208783b */ /* 0x000ee60000004200 */
[----:B------:R-:W-:Y:S01]  /*a8b0*/  FADD.FTZ R0, R134, R0 ;  /* 0x0000000086007221 */ /* 0x000fe20000010000 */
[----:B------:R-:W-:Y:S03]  /*a8c0*/  MOV R134, R132 ;  /* 0x0000008400867202 */ /* 0x000fe60000000f00 */
[C---:B------:R-:W-:Y:S01]  /*a8d0*/  HMMA.16816.F32.BF16 R148, R136.reuse, R156, R12 ;  /* 0x0000009c8894723c */ /* 0x040fe2000004180c */
[----:B------:R-:W4:Y:S07]  /*a8e0*/  LDSM.16.MT88.4 R12, [R197+0x3800] ;  /* 0x00380000c50c783b */ /* 0x000f2e0000004200 */
[C---:B------:R-:W-:Y:S01]  /*a8f0*/  HMMA.16816.F32.BF16 R152, R136.reuse, R158, R16 ;  /* 0x0000009e8898723c */ /* 0x040fe20000041810 */
[----:B------:R-:W5:Y:S07]  /*a900*/  LDSM.16.MT88.4 R16, [R196+0x3800] ;  /* 0x00380000c410783b */ /* 0x000f6e0000004200 */
[C---:B------:R-:W-:Y:S01]  /*a910*/  HMMA.16816.F32.BF16 R156, R136.reuse, R160, R20 ;  /* 0x000000a0889c723c */ /* 0x040fe20000041814 */
[----:B------:R-:W2:Y:S07]  /*a920*/  LDSM.16.MT88.4 R20, [R193+0x5800] ;  /* 0x00580000c114783b */ /* 0x000eae0000004200 */
[C---:B------:R-:W-:Y:S01]  /*a930*/  HMMA.16816.F32.BF16 R160, R136.reuse, R162, R24 ;  /* 0x000000a288a0723c */ /* 0x040fe20000041818 */
[----:B------:R-:W-:Y:S07]  /*a940*/  LDSM.16.MT88.4 R24, [R193+0x7800] ;  /* 0x00780000c118783b */ /* 0x000fee0000004200 */
[C---:B------:R-:W-:Y:S01]  /*a950*/  HMMA.16816.F32.BF16 R164, R136.reuse, R168, R28 ;  /* 0x000000a888a4723c */ /* 0x040fe2000004181c */
[----:B------:R-:W-:Y:S04]  /*a960*/  STL [R1+0x8], R2 ;  /* 0x0000080201007387 */ /* 0x000fe80000100800 */
[----:B------:R-:W-:Y:S03]  /*a970*/  STL [R1+0xc], R0 ;  /* 0x00000c0001007387 */ /* 0x000fe60000100800 */
        /* <DEDUP_REMOVED lines=12> */
[----:B------:R-:W5:Y:S02]  /*aa40*/  LDSM.16.MT88.4 R16, [R194+0x7800] ;  /* 0x00780000c210783b */ /* 0x000f640000004200 */
[----:B--2---:R-:W-:Y:S02]  /*aa50*/  ISETP.GT.AND P0, PT, R224, R173, PT ;  /* 0x000000ade000720c */ /* 0x004fe40003f04270 */
[----:B------:R-:W-:Y:S03]  /*aa60*/  MOV R224, R220 ;  /* 0x000000dc00e07202 */ /* 0x000fe60000000f00 */
[C---:B------:R-:W-:Y:S08]  /*aa70*/  HMMA.16816.F32.BF16 R68, R136.reuse, R20, R68 ;  /* 0x000000148844723c */ /* 0x040ff00000041844 */
[C---:B------:R-:W-:Y:S01]  /*aa80*/  HMMA.16816.F32.BF16 R72, R136.reuse, R22, R72 ;  /* 0x000000168848723c */ /* 0x040fe20000041848 */
[----:B------:R-:W2:Y:S07]  /*aa90*/  LDSM.16.MT88.4 R20, [R197+0x7800] ;  /* 0x00780000c514783b */ /* 0x000eae0000004200 */
[C---:B-1----:R-:W-:Y:S08]  /*aaa0*/  HMMA.16816.F32.BF16 R76, R136.reuse, R4, R76 ;  /* 0x00000004884c723c */ /* 0x042ff0000004184c */
[C---:B------:R-:W-:Y:S01]  /*aab0*/  HMMA.16816.F32.BF16 R80, R136.reuse, R6, R80 ;  /* 0x000000068850723c */ /* 0x040fe20000041850 */
[----:B------:R-:W1:Y:S07]  /*aac0*/  LDSM.16.MT88.4 R4, [R196+0x7800] ;  /* 0x00780000c404783b */ /* 0x000e6e0000004200 */
[C---:B---3--:R-:W-:Y:S08]  /*aad0*/  HMMA.16816.F32.BF16 R84, R136.reuse, R8, R84 ;  /* 0x000000088854723c */ /* 0x048ff00000041854 */
[C---:B------:R-:W-:Y:S08]  /*aae0*/  HMMA.16816.F32.BF16 R88, R136.reuse, R10, R88 ;  /* 0x0000000a8858723c */ /* 0x040ff00000041858 */
[C---:B----4-:R-:W-:Y:S08]  /*aaf0*/  HMMA.16816.F32.BF16 R92, R136.reuse, R12, R92 ;  /* 0x0000000c885c723c */ /* 0x050ff0000004185c */
[C---:B------:R-:W-:Y:S08]  /*ab00*/  HMMA.16816.F32.BF16 R96, R136.reuse, R14, R96 ;  /* 0x0000000e8860723c */ /* 0x040ff00000041860 */
[C---:B------:R-:W-:Y:S08]  /*ab10*/  HMMA.16816.F32.BF16 R100, R136.reuse, R24, R100 ;  /* 0x000000188864723c */ /* 0x040ff00000041864 */
[C---:B------:R-:W-:Y:S08]  /*ab20*/  HMMA.16816.F32.BF16 R104, R136.reuse, R26, R104 ;  /* 0x0000001a8868723c */ /* 0x040ff00000041868 */
[C---:B-----5:R-:W-:Y:S08]  /*ab30*/  HMMA.16816.F32.BF16 R108, R136.reuse, R16, R108 ;  /* 0x00000010886c723c */ /* 0x060ff0000004186c */
[C---:B------:R-:W-:Y:S08]  /*ab40*/  HMMA.16816.F32.BF16 R112, R136.reuse, R18, R112 ;  /* 0x000000128870723c */ /* 0x040ff00000041870 */
[C---:B--2---:R-:W-:Y:S08]  /*ab50*/  HMMA.16816.F32.BF16 R116, R136.reuse, R20, R116 ;  /* 0x000000148874723c */ /* 0x044ff00000041874 */
[C---:B------:R-:W-:Y:S08]  /*ab60*/  HMMA.16816.F32.BF16 R120, R136.reuse, R22, R120 ;  /* 0x000000168878723c */ /* 0x040ff00000041878 */
[C---:B-1----:R-:W-:Y:S08]  /*ab70*/  HMMA.16816.F32.BF16 R124, R136.reuse, R4, R124 ;  /* 0x00000004887c723c */ /* 0x042ff0000004187c */
[----:B------:R-:W-:Y:S01]  /*ab80*/  HMMA.16816.F32.BF16 R128, R136, R6, R128 ;  /* 0x000000068880723c */ /* 0x000fe20000041880 */
[----:B------:R-:W-:-:S07]  /*ab90*/  @P0 BRA `(.L_x_2230) ;  /* 0xffffc2b000000947 */ /* 0x000fce000383ffff */
.L_x_2229:
[----:B----4-:R-:W2:Y:S02]  /*aba0*/  LDL R0, [R1+0x4] ;  /* 0x0000040001007983 */ /* 0x010ea40000100800 */
[----:B--2---:R-:W-:-:S13]  /*abb0*/  ISETP.GE.AND P0, PT, R220, R0, PT ;  /* 0x00000000dc00720c */ /* 0x004fda0003f06270 */
[----:B------:R-:W-:Y:S05]  /*abc0*/  @!P0 BRA `(.L_x_2231) ;  /* 0x000037b000008947 */ /* 0x000fea0003800000 */
[----:B------:R-:W-:Y:S02]  /*abd0*/  MOV R135, R132 ;  /* 0x0000008400877202 */ /* 0x000fe40000000f00 */
[----:B------:R-:W-:Y:S02]  /*abe0*/  MOV R134, R133 ;  /* 0x0000008500867202 */ /* 0x000fe40000000f00 */
.L_x_2232:
[----:B------:R-:W2:Y:S01]  /*abf0*/  LDL R22, [R1] ;  /* 0x0000000001167983 */ /* 0x000ea20000100800 */
[----:B------:R-:W-:Y:S01]  /*ac00*/  SHF.R.S32.HI R0, RZ, 0x1f, R220 ;  /* 0x0000001fff007819 */ /* 0x000fe200000114dc */
[----:B------:R-:W-:Y:S04]  /*ac10*/  DEPBAR.LE SB0, 0x0 ;  /* 0x000080000000791a */ /* 0x000fe80000000000 */
[----:B------:R-:W-:Y:S01]  /*ac20*/  WARPSYNC 0xffffffff ;  /* 0xffffffff00007948 */ /* 0x000fe20003800000 */
[----:B------:R-:W-:Y:S01]  /*ac30*/  BAR.SYNC.DEFER_BLOCKING 0x0 ;  /* 0x0000000000007b1d */ /* 0x000fe20000010000 */
[----:B------:R-:W-:Y:S01]  /*ac40*/  IMAD R0, R0, c[0x0][0x208], RZ ;  /* 0x0000820000007a24 */ /* 0x000fe200078e02ff */
[----:B------:R-:W-:Y:S01]  /*ac50*/  IADD3 R20, P0, R250, 0x40, RZ ;  /* 0x00000040fa147810 */ /* 0x000fe20007f1e0ff */
[C---:B------:R-:W-:Y:S04]  /*ac60*/  IMAD.WIDE.U32 R4, R220.reuse, c[0x0][0x208], RZ ;  /* 0x00008200dc047a25 */ /* 0x040fe800078e00ff */
[----:B------:R-:W-:Y:S01]  /*ac70*/  IMAD R0, R220, c[0x0][0x20c], R0 ;  /* 0x00008300dc007a24 */ /* 0x000fe200078e0200 */
[C---:B------:R-:W-:Y:S04]  /*ac80*/  SHF.L.U32 R3, R4.reuse, 0x6, RZ ;  /* 0x0000000604037819 */ /* 0x040fe800000006ff */
[----:B------:R-:W-:Y:S02]  /*ac90*/  IADD3 R0, R5, R0, RZ ;  /* 0x0000000005007210 */ /* 0x000fe40007ffe0ff */
[C---:B------:R-:W-:Y:S02]  /*aca0*/  IADD3 R2, P6, R3.reuse, R250, RZ ;  /* 0x000000fa03027210 */ /* 0x040fe40007fde0ff */
[----:B------:R-:W-:Y:S02]  /*acb0*/  SHF.L.U64.HI R0, R4, 0x6, R0 ;  /* 0x0000000604007819 */ /* 0x000fe40000010200 */
[C---:B------:R-:W-:Y:S01]  /*acc0*/  IADD3 R4, P1, R3.reuse, R20, RZ ;  /* 0x0000001403047210 */ /* 0x040fe20007f3e0ff */
        /* <DEDUP_REMOVED lines=9> */
[----:B------:R-:W3:Y:S04]  /*ad60*/  LDL R132, [R1+0x4] ;  /* 0x0000040001847983 */ /* 0x000ee80000100800 */
[----:B------:R-:W4:Y:S01]  /*ad70*/  LDL.LU R242, [R1+0x8] ;  /* 0x0000080001f27983 */ /* 0x000f220000300800 */
[-C--:B--2---:R-:W-:Y:S02]  /*ad80*/  IADD3.X R15, RZ, R22.reuse, RZ, P0, !PT ;  /* 0x00000016ff0f7210 */ /* 0x084fe400007fe4ff */
[CC--:B------:R-:W-:Y:S02]  /*ad90*/  IADD3.X R5, R0.reuse, R22.reuse, RZ, P6, !PT ;  /* 0x0000001600057210 */ /* 0x0c0fe400037fe4ff */
[----:B------:R-:W-:Y:S02]  /*ada0*/  IADD3.X R8, R0, R15, RZ, P1, !PT ;  /* 0x0000000f00087210 */ /* 0x000fe40000ffe4ff */
[----:B------:R-:W-:Y:S02]  /*adb0*/  LEA R12, P6, R4, c[0x0][0x1f8], 0x1 ;  /* 0x00007e00040c7a11 */ /* 0x000fe400078c08ff */
[----:B------:R-:W-:Y:S02]  /*adc0*/  LEA R6, P0, R2, c[0x0][0x1f8], 0x1 ;  /* 0x00007e0002067a11 */ /* 0x000fe400078008ff */
[----:B------:R-:W-:Y:S02]  /*add0*/  LEA.HI.X R13, R4, c[0x0][0x1fc], R8, 0x1, P6 ;  /* 0x00007f00040d7a11 */ /* 0x000fe400030f0c08 */
[----:B------:R-:W1:Y:S01]  /*ade0*/  LDSM.16.M88.4 R8, [R192] ;  /* 0x00000000c008783b */ /* 0x000e620000000200 */
[----:B------:R-:W-:Y:S02]  /*adf0*/  LEA.HI.X R7, R2, c[0x0][0x1fc], R5, 0x1, P0 ;  /* 0x00007f0002077a11 */ /* 0x000fe400000f0c05 */
[----:B------:R-:W-:Y:S04]  /*ae00*/  IADD3 R14, P0, R250, 0x80, RZ ;  /* 0x00000080fa0e7810 */ /* 0x000fe80007f1e0ff */
[----:B------:R-:W-:Y:S01]  /*ae10*/  IADD3.X R21, RZ, R22, RZ, P0, !PT ;  /* 0x00000016ff157210 */ /* 0x000fe200007fe4ff */
[----:B------:R-:W-:Y:S01]  /*ae20*/  @!PT LDS RZ, [RZ] ;  /* 0x00000000fffff984 */ /* 0x000fe20000000800 */
[----:B------:R-:W-:Y:S01]  /*ae30*/  @!PT LDS RZ, [RZ] ;  /* 0x00000000fffff984 */ /* 0x000fe20000000800 */
[----:B------:R-:W-:Y:S01]  /*ae40*/  @!PT LDS RZ, [RZ] ;  /* 0x00000000fffff984 */ /* 0x000fe20000000800 */
[----:B------:R2:W-:Y:S01]  /*ae50*/  LDGSTS.E.BYPASS.LTC128B.128 [R219+0x100], [R6.64], !P5 ;  /* 0x0010000006db7fae */ /* 0x0005e2000e901d46 */
[C---:B------:R-:W-:Y:S04]  /*ae60*/  IADD3 R2, P1, R3.reuse, R14, RZ ;  /* 0x0000000e03027210 */ /* 0x040fe80007f3e0ff */
[----:B------:R-:W-:Y:S02]  /*ae70*/  LEA R4, P0, R2, c[0x0][0x1f8], 0x1 ;  /* 0x00007e0002047a11 */ /* 0x000fe400078008ff */
[----:B------:R-:W-:Y:S01]  /*ae80*/  IADD3.X R5, R0, R21, RZ, P1, !PT ;  /* 0x0000001500057210 */ /* 0x000fe20000ffe4ff */
[----:B------:R5:W-:Y:S03]  /*ae90*/  LDGSTS.E.BYPASS.LTC128B.128 [R219+0x2100], [R12.64], !P4 ;  /* 0x021000000cdb7fae */ /* 0x000be6000e101d46 */
[----:B------:R-:W-:Y:S05]  /*aea0*/  LEA.HI.X R5, R2, c[0x0][0x1fc], R5, 0x1, P0 ;  /* 0x00007f0002057a11 */ /* 0x000fea00000f0c05 */
[----:B------:R1:W-:Y:S01]  /*aeb0*/  LDGSTS.E.BYPASS.LTC128B.128 [R219+0x4100], [R4.64], !P3 ;  /* 0x0410000004db7fae */ /* 0x0003e2000d901d46 */
[----:B--2---:R-:W-:Y:S02]  /*aec0*/  IADD3 R7, P0, R250, 0xc0, RZ ;  /* 0x000000c0fa077810 */ /* 0x004fe40007f1e0ff */
[----:B------:R-:W-:Y:S02]  /*aed0*/  MOV R6, c[0x0][0x208] ;  /* 0x0000820000067a02 */ /* 0x000fe40000000f00 */
[----:B------:R-:W-:Y:S02]  /*aee0*/  IADD3.X R23, RZ, R22, RZ, P0, !PT ;  /* 0x00000016ff177210 */ /* 0x000fe400007fe4ff */
[C---:B------:R-:W-:Y:S02]  /*aef0*/  LEA R2, P1, R6.reuse, R3, 0x5 ;  /* 0x0000000306027211 */ /* 0x040fe400078228ff */
[----:B-1----:R-:W-:Y:S02]  /*af00*/  MOV R4, c[0x0][0x20c] ;  /* 0x0000830000047a02 */ /* 0x002fe40000000f00 */
[----:B------:R-:W-:Y:S02]  /*af10*/  IADD3 R5, P6, R3, R7, RZ ;  /* 0x0000000703057210 */ /* 0x000fe40007fde0ff */
[----:B------:R-:W-:Y:S02]  /*af20*/  LEA.HI.X R3, R6, R0, R4, 0x5, P1 ;  /* 0x0000000006037211 */ /* 0x000fe400008f2c04 */
[C---:B------:R-:W-:Y:S02]  /*af30*/  LEA R4, P0, R5.reuse, c[0x0][0x1f8], 0x1 ;  /* 0x00007e0005047a11 */ /* 0x040fe400078008ff */
[----:B------:R-:W-:Y:S02]  /*af40*/  IADD3.X R0, R0, R23, RZ, P6, !PT ;  /* 0x0000001700007210 */ /* 0x000fe400037fe4ff */
[----:B------:R-:W-:Y:S02]  /*af50*/  IADD3 R6, P1, R2, R250, RZ ;  /* 0x000000fa02067210 */ /* 0x000fe40007f3e0ff */
[----:B------:R-:W-:Y:S02]  /*af60*/  LEA.HI.X R5, R5, c[0x0][0x1fc], R0, 0x1, P0 ;  /* 0x00007f0005057a11 */ /* 0x000fe400000f0c00 */
[----:B-----5:R-:W-:Y:S02]  /*af70*/  LEA R12, P0, R6, c[0x0][0x1f8], 0x1 ;  /* 0x00007e00060c7a11 */ /* 0x020fe400078008ff */
[----:B------:R-:W-:Y:S01]  /*af80*/  IADD3 R0, P6, R2, R20, RZ ;  /* 0x0000001402007210 */ /* 0x000fe20007fde0ff */
[----:B------:R1:W-:Y:S02]  /*af90*/  LDGSTS.E.BYPASS.LTC128B.128 [R219+0x6100], [R4.64], !P2 ;  /* 0x0610000004db7fae */ /* 0x0003e4000d101d46 */
[C---:B-1----:R-:W-:Y:S02]  /*afa0*/  IADD3.X R4, R3.reuse, R22, RZ, P1, !PT ;  /* 0x0000001603047210 */ /* 0x042fe40000ffe4ff */
[C---:B------:R-:W-:Y:S02]  /*afb0*/  IADD3.X R5, R3.reuse, R15, RZ, P6, !PT ;  /* 0x0000000f03057210 */ /* 0x040fe400037fe4ff */
[----:B------:R-:W-:Y:S02]  /*afc0*/  LEA.HI.X R13, R6, c[0x0][0x1fc], R4, 0x1, P0 ;  /* 0x00007f00060d7a11 */ /* 0x000fe400000f0c04 */
[----:B------:R-:W-:Y:S02]  /*afd0*/  IADD3 R4, P1, R2, R14, RZ ;  /* 0x0000000e02047210 */ /* 0x000fe40007f3e0ff */
[----:B------:R-:W-:Y:S01]  /*afe0*/  LEA R14, P6, R0, c[0x0][0x1f8], 0x1 ;  /* 0x00007e00000e7a11 */ /* 0x000fe200078c08ff */
[----:B------:R1:W-:Y:S01]  /*aff0*/  LDGSTS.E.BYPASS.LTC128B.128 [R219+0x1100], [R12.64], !P5 ;  /* 0x011000000cdb7fae */ /* 0x0003e2000e901d46 */
[----:B------:R-:W-:Y:S02]  /*b000*/  IADD3 R22, P0, R2, R7, RZ ;  /* 0x0000000702167210 */ /* 0x000fe40007f1e0ff */
[----:B------:R-:W-:Y:S02]  /*b010*/  LEA.HI.X R15, R0, c[0x0][0x1fc], R5, 0x1, P6 ;  /* 0x00007f00000f7a11 */ /* 0x000fe400030f0c05 */
[C---:B------:R-:W-:Y:S02]  /*b020*/  IADD3.X R2, R3.reuse, R21, RZ, P1, !PT ;  /* 0x0000001503027210 */ /* 0x040fe40000ffe4ff */
[C---:B------:R-:W-:Y:S01]  /*b030*/  LEA R20, P1, R4.reuse, c[0x0][0x1f8], 0x1 ;  /* 0x00007e0004147a11 */ /* 0x040fe200078208ff */
[----:B------:R1:W-:Y:S01]  /*b040*/  LDGSTS.E.BYPASS.LTC128B.128 [R219+0x3100], [R14.64], !P4 ;  /* 0x031000000edb7fae */ /* 0x0003e2000e101d46 */
[----:B------:R-:W-:Y:S02]  /*b050*/  IADD3.X R3, R3, R23, RZ, P0, !PT ;  /* 0x0000001703037210 */ /* 0x000fe400007fe4ff */
[----:B------:R-:W-:Y:S02]  /*b060*/  LEA.HI.X R21, R4, c[0x0][0x1fc], R2, 0x1, P1 ;  /* 0x00007f0004157a11 */ /* 0x000fe400008f0c02 */
[C---:B------:R-:W-:Y:S03]  /*b070*/  HMMA.16816.F32.BF16 R4, R32.reuse, R8, RZ ;  /* 0x000000082004723c */ /* 0x040fe600000418ff */
[----:B------:R2:W-:Y:S01]  /*b080*/  LDGSTS.E.BYPASS.LTC128B.128 [R219+0x5100], [R20.64], !P3 ;  /* 0x0510000014db7fae */ /* 0x0005e2000d901d46 */
[----:B------:R-:W-:Y:S02]  /*b090*/  LEA R2, P0, R22, c[0x0][0x1f8], 0x1 ;  /* 0x00007e0016027a11 */ /* 0x000fe400078008ff */
[----:B---3--:R-:W-:Y:S02]  /*b0a0*/  ISETP.GT.AND P6, PT, R220, R132, PT ;  /* 0x00000084dc00720c */ /* 0x008fe40003fc4270 */
[C---:B------:R-:W-:Y:S01]  /*b0b0*/  HMMA.16816.F32.BF16 R8, R32.reuse, R10, RZ ;  /* 0x0000000a2008723c */ /* 0x040fe200000418ff */
[----:B------:R-:W-:Y:S03]  /*b0c0*/  LEA.HI.X R3, R22, c[0x0][0x1fc], R3, 0x1, P0 ;  /* 0x00007f0016037a11 */ /* 0x000fe600000f0c03 */
[----:B------:R-:W-:Y:S02]  /*b0d0*/  IADD3 R220, R220, -0x1, RZ ;  /* 0xffffffffdcdc7810 */ /* 0x000fe40007ffe0ff */
[----:B------:R3:W-:Y:S02]  /*b0e0*/  LDGSTS.E.BYPASS.LTC128B.128 [R219+0x7100], [R2.64], !P2 ;  /* 0x0710000002db7fae */ /* 0x0007e4000d101d46 */
[C---:B-1----:R-:W-:Y:S06]  /*b0f0*/  HMMA.16816.F32.BF16 R12, R32.reuse, R16, RZ ;  /* 0x00000010200c723c */ /* 0x042fec00000418ff */
[----:B------:R-:W0:Y:S02]  /*b100*/  LDGDEPBAR ;  /* 0x00000000000079af */ /* 0x000e240000000000 */
        /* <DEDUP_REMOVED lines=21> */
[C---:B--2---:R-:W-:Y:S08]  /*b260*/  HMMA.16816.F32.BF16 R12, R136.reuse, R180, R12 ;  /* 0x000000b4880c723c */ /* 0x044ff0000004180c */
[C---:B------:R-:W-:Y:S01]  /*b270*/  HMMA.16816.F32.BF16 R16, R136.reuse, R182, R16 ;  /* 0x000000b68810723c */ /* 0x040fe20000041810 */
[----:B------:R-:W-:Y:S07]  /*b280*/  LDSM.16.M88.4 R180, [R195+0x800] ;  /* 0x00080000c3b4783b */ /* 0x000fee0000000200 */
[C---:B-----5:R-:W-:Y:S08]  /*b290*/  HMMA.16816.F32.BF16 R20, R136.reuse, R172, R20 ;  /* 0x000000ac8814723c */ /* 0x060ff00000041814 */
[C---:B------:R-:W-:Y:S01]  /*b2a0*/  HMMA.16816.F32.BF16 R24, R136.reuse, R174, R24 ;  /* 0x000000ae8818723c */ /* 0x040fe20000041818 */
[----:B------:R-:W1:Y:S07]  /*b2b0*/  LDSM.16.M88.4 R172, [R201] ;  /* 0x00000000c9ac783b */ /* 0x000e6e0000000200 */
[C---:B------:R-:W-:Y:S08]  /*b2c0*/  HMMA.16816.F32.BF16 R28, R136.reuse, R184, R28 ;  /* 0x000000b8881c723c */ /* 0x040ff0000004181c */
[----:B------:R-:W-:Y:S01]  /*b2d0*/  HMMA.16816.F32.BF16 R32, R136, R186, R32 ;  /* 0x000000ba8820723c */ /* 0x000fe20000041820 */
[----:B------:R-:W2:Y:S08]  /*b2e0*/  LDSM.16.M88.4 R136, [R195+0x1000] ;  /* 0x00100000c388783b */ /* 0x000eb00000000200 */
[----:B------:R-:W5:Y:S01]  /*b2f0*/  LDSM.16.M88.4 R184, [R195+0x1800] ;  /* 0x00180000c3b8783b */ /* 0x000f620000000200 */
        /* <DEDUP_REMOVED lines=9> */
[C---:B-----5:R-:W-:Y:S08]  /*b390*/  HMMA.16816.F32.BF16 R28, R172.reuse, R184, R28 ;  /* 0x000000b8ac1c723c */ /* 0x060ff0000004181c */
[----:B------:R-:W-:Y:S01]  /*b3a0*/  HMMA.16816.F32.BF16 R32, R172, R186, R32 ;  /* 0x000000baac20723c */ /* 0x000fe20000041820 */
[----:B------:R-:W2:Y:S08]  /*b3b0*/  LDSM.16.M88.4 R172, [R192+0x3000] ;  /* 0x00300000c0ac783b */ /* 0x000eb00000000200 */
[----:B------:R-:W5:Y:S01]  /*b3c0*/  LDSM.16.M88.4 R184, [R192+0x3800] ;  /* 0x00380000c0b8783b */ /* 0x000f620000000200 */
        /* <DEDUP_REMOVED lines=9> */
[C---:B-----5:R-:W-:Y:S08]  /*b460*/  HMMA.16816.F32.BF16 R28, R136.reuse, R184, R28 ;  /* 0x000000b8881c723c */ /* 0x060ff0000004181c */
[----:B------:R-:W-:Y:S01]  /*b470*/  HMMA.16816.F32.BF16 R32, R136, R186, R32 ;  /* 0x000000ba8820723c */ /* 0x000fe20000041820 */
[----:B------:R-:W2:Y:S08]  /*b480*/  LDSM.16.M88.4 R136, [R213] ;  /* 0x00000000d588783b */ /* 0x000eb00000000200 */
[----:B------:R-:W5:Y:S01]  /*b490*/  LDSM.16.M88.4 R184, [R212] ;  /* 0x00000000d4b8783b */ /* 0x000f620000000200 */
        /* <DEDUP_REMOVED lines=122> */
[----:B------:R-:W5:Y:S07]  /*bc40*/  LDSM.16.M88.4 R180, [R201+0xc000] ;  /* 0x00c00000c9b4783b */ /* 0x000f6e0000000200 */
[C---:B--2---:R-:W-:Y:S08]  /*bc50*/  HMMA.16816.F32.BF16 R20, R136.reuse, R172, R20 ;  /* 0x000000ac8814723c */ /* 0x044ff00000041814 */
[C---:B------:R-:W-:Y:S08]  /*bc60*/  HMMA.16816.F32.BF16 R24, R136.reuse, R174, R24 ;  /* 0x000000ae8818723c */ /* 0x040ff00000041818 */
[C---:B-1----:R-:W-:Y:S08]  /*bc70*/  HMMA.16816.F32.BF16 R28, R136.reuse, R176, R28 ;  /* 0x000000b0881c723c */ /* 0x042ff0000004181c */
[----:B------:R-:W-:Y:S01]  /*bc80*/  HMMA.16816.F32.BF16 R32, R136, R178, R32 ;  /* 0x000000b28820723c */ /* 0x000fe20000041820 */
[----:B------:R-:W1:Y:S07]  /*bc90*/  LDSM.16.M88.4 R136, [R195+0x6800] ;  /* 0x00680000c388783b */ /* 0x000e6e0000000200 */
[C---:B-----5:R-:W-:Y:S08]  /*bca0*/  HMMA.16816.F32.BF16 R4, R180.reuse, R184, R4 ;  /* 0x000000b8b404723c */ /* 0x060ff00000041804 */
[C---:B------:R-:W-:Y:S11]  /*bcb0*/  HMMA.16816.F32.BF16 R8, R180.reuse, R186, R8 ;  /* 0x000000bab408723c */ /* 0x040ff60000041808 */
[----:B------:R-:W-:Y:S05]  /*bcc0*/  @!UPT UIADD3 URZ, URZ, URZ, URZ ;  /* 0x0000003f3f3ff290 */ /* 0x000fea000fffe03f */
[----:B------:R-:W-:Y:S04]  /*bcd0*/  FMUL.FTZ R0, R4, c[0x0][0x320] ;  /* 0x0000c80004007a20 */ /* 0x000fe80000410000 */
[----:B------:R2:W-:Y:S04]  /*bce0*/  MUFU.TANH R174, R0 ;  /* 0x0000000000ae7308 */ /* 0x0005e80000002400 */
[----:B---3--:R-:W-:Y:S01]  /*bcf0*/  FMUL.FTZ R3, R11, c[0x0][0x320] ;  /* 0x0000c8000b037a20 */ /* 0x008fe20000410000 */
[C---:B-1----:R-:W-:Y:S05]  /*bd00*/  HMMA.16816.F32.BF16 R12, R180.reuse, R136, R12 ;  /* 0x00000088b40c723c */ /* 0x042fea000004180c */
[----:B------:R-:W-:Y:S03]  /*bd10*/  MUFU.TANH R177, R3 ;  /* 0x0000000300b17308 */ /* 0x000fe60000002400 */
[C---:B------:R-:W-:Y:S04]  /*bd20*/  HMMA.16816.F32.BF16 R16, R180.reuse, R138, R16 ;  /* 0x0000008ab410723c */ /* 0x040fe80000041810 */
[----:B--2---:R-:W-:Y:S04]  /*bd30*/  FMUL.FTZ R0, R5, c[0x0][0x320] ;  /* 0x0000c80005007a20 */ /* 0x004fe80000410000 */
[----:B------:R1:W-:Y:S11]  /*bd40*/  MUFU.TANH R176, R0 ;  /* 0x0000000000b07308 */ /* 0x0003f60000002400 */
[----:B------:R-:W-:Y:S05]  /*bd50*/  @!UPT UIADD3 URZ, URZ, URZ, URZ ;  /* 0x0000003f3f3ff290 */ /* 0x000fea000fffe03f */
[----:B------:R-:W-:Y:S04]  /*bd60*/  FMUL.FTZ R2, R16, c[0x0][0x320] ;  /* 0x0000c80010027a20 */ /* 0x000fe80000410000 */
[----:B------:R-:W-:Y:S01]  /*bd70*/  MUFU.TANH R187, R2 ;  /* 0x0000000200bb7308 */ /* 0x000fe20000002400 */
[----:B-1----:R-:W-:Y:S09]  /*bd80*/  FMUL.FTZ R0, R6, c[0x0][0x320] ;  /* 0x0000c80006007a20 */ /* 0x002ff20000410000 */
[----:B------:R1:W2:Y:S02]  /*bd90*/  MUFU.TANH R178, R0 ;  /* 0x0000000000b27308 */ /* 0x0002a40000002400 */
[----:B-1----:R-:W-:Y:S02]  /*bda0*/  FMUL.FTZ R0, R7, c[0x0][0x320] ;  /* 0x0000c80007007a20 */ /* 0x002fe40000410000 */
[----:B------:R-:W1:Y:S06]  /*bdb0*/  LDSM.16.M88.4 R4, [R195+0x7000] ;  /* 0x00700000c304783b */ /* 0x000e6c0000000200 */
[----:B------:R3:W5:Y:S02]  /*bdc0*/  MUFU.TANH R179, R0 ;  /* 0x0000000000b37308 */ /* 0x0007640000002400 */
[----:B---3--:R-:W-:Y:S08]  /*bdd0*/  FMUL.FTZ R0, R8, c[0x0][0x320] ;  /* 0x0000c80008007a20 */ /* 0x008ff00000410000 */
[----:B------:R3:W-:Y:S01]  /*bde0*/  MUFU.TANH R173, R0 ;  /* 0x0000000000ad7308 */ /* 0x0007e20000002400 */
[C---:B-1----:R-:W-:Y:S07]  /*bdf0*/  HMMA.16816.F32.BF16 R20, R180.reuse, R4, R20 ;  /* 0x00000004b414723c */ /* 0x042fee0000041814 */
[----:B------:R-:W-:Y:S01]  /*be00*/  @P6 SHF.R.S32.HI R4, RZ, 0x1f, R220 ;  /* 0x0000001fff046819 */ /* 0x000fe200000114dc */
[C---:B------:R-:W-:Y:S04]  /*be10*/  HMMA.16816.F32.BF16 R24, R180.reuse, R6, R24 ;  /* 0x00000006b418723c */ /* 0x040fe80000041818 */
[----:B------:R-:W-:Y:S02]  /*be20*/  @P6 IMAD R4, R4, c[0x0][0x1e0], RZ ;  /* 0x0000780004046a24 */ /* 0x000fe400078e02ff */
[----:B---3--:R-:W-:Y:S02]  /*be30*/  FMUL.FTZ R0, R9, c[0x0][0x320] ;  /* 0x0000c80009007a20 */ /* 0x008fe40000410000 */
[C---:B------:R-:W-:Y:S02]  /*be40*/  @P6 IMAD.WIDE.U32 R6, R220.reuse, c[0x0][0x1e0], RZ ;  /* 0x00007800dc066a25 */ /* 0x040fe400078e00ff */
[----:B------:R1:W-:Y:S02]  /*be50*/  MUFU.TANH R172, R0 ;  /* 0x0000000000ac7308 */ /* 0x0003e40000002400 */
[----:B------:R-:W-:Y:S02]  /*be60*/  @P6 IMAD R4, R220, c[0x0][0x1e4], R4 ;  /* 0x00007900dc046a24 */ /* 0x000fe400078e0204 */
[----:B-1----:R-:W-:Y:S02]  /*be70*/  FMUL.FTZ R0, R10, c[0x0][0x320] ;  /* 0x0000c8000a007a20 */ /* 0x002fe40000410000 */
[----:B------:R-:W1:Y:S01]  /*be80*/  LDSM.16.M88.4 R8, [R195+0x7800] ;  /* 0x00780000c308783b */ /* 0x000e620000000200 */
[----:B------:R-:W-:Y:S04]  /*be90*/  DEPBAR.LE SB0, 0x0 ;  /* 0x000080000000791a */ /* 0x000fe80000000000 */
[----:B------:R3:W1:Y:S03]  /*bea0*/  MUFU.TANH R175, R0 ;  /* 0x0000000000af7308 */ /* 0x0006660000002400 */
[----:B------:R-:W-:Y:S01]  /*beb0*/  BAR.SYNC.DEFER_BLOCKING 0x0 ;  /* 0x0000000000007b1d */ /* 0x000fe20000010000 */
[----:B---3--:R-:W-:Y:S06]  /*bec0*/  FMUL.FTZ R0, R12, c[0x0][0x320] ;  /* 0x0000c8000c007a20 */ /* 0x008fec0000410000 */
[----:B------:R3:W-:Y:S01]  /*bed0*/  MUFU.TANH R139, R0 ;  /* 0x00000000008b7308 */ /* 0x0007e20000002400 */
[C---:B-1----:R-:W-:Y:S08]  /*bee0*/  HMMA.16816.F32.BF16 R28, R180.reuse, R8, R28 ;  /* 0x00000008b41c723c */ /* 0x042ff0000004181c */
[----:B------:R-:W-:Y:S04]  /*bef0*/  HMMA.16816.F32.BF16 R32, R180, R10, R32 ;  /* 0x0000000ab420723c */ /* 0x000fe80000041820 */
[----:B---3--:R-:W-:Y:S04]  /*bf00*/  FMUL.FTZ R0, R13, c[0x0][0x320] ;  /* 0x0000c8000d007a20 */ /* 0x008fe80000410000 */
[----:B------:R1:W-:Y:S08]  /*bf10*/  MUFU.TANH R184, R0 ;  /* 0x0000000000b87308 */ /* 0x0003f00000002400 */
[----:B------:R-:W-:Y:S04]  /*bf20*/  FMUL.FTZ R2, R31, c[0x0][0x320] ;  /* 0x0000c8001f027a20 */ /* 0x000fe80000410000 */
[----:B------:R2:W-:Y:S04]  /*bf30*/  MUFU.TANH R240, R2 ;  /* 0x0000000200f07308 */ /* 0x0005e80000002400 */
[----:B------:R-:W-:Y:S06]  /*bf40*/  FMUL.FTZ R3, R32, c[0x0][0x320] ;  /* 0x0000c80020037a20 */ /* 0x000fec0000410000 */
[----:B------:R3:W-:Y:S01]  /*bf50*/  MUFU.TANH R183, R3 ;  /* 0x0000000300b77308 */ /* 0x0007e20000002400 */
[----:B-1----:R-:W-:Y:S09]  /*bf60*/  FMUL.FTZ R0, R14, c[0x0][0x320] ;  /* 0x0000c8000e007a20 */ /* 0x002ff20000410000 */
[----:B------:R1:W1:Y:S01]  /*bf70*/  MUFU.TANH R185, R0 ;  /* 0x0000000000b97308 */ /* 0x0002620000002400 */
[----:B--2---:R-:W-:Y:S04]  /*bf80*/  FMNMX.FTZ R2, R178, R135, !PT ;  /* 0x00000087b2027209 */ /* 0x004fe80007810000 */
[----:B-----5:R-:W-:Y:S04]  /*bf90*/  FMNMX.FTZ R2, R179, R2, !PT ;  /* 0x00000002b3027209 */ /* 0x020fe80007810000 */
[----:B------:R-:W-:Y:S01]  /*bfa0*/  FMNMX.FTZ R2, R175, R2, !PT ;  /* 0x00000002af027209 */ /* 0x000fe20007810000 */
[----:B---3--:R-:W-:Y:S03]  /*bfb0*/  FMUL.FTZ R3, R33, c[0x0][0x320] ;  /* 0x0000c80021037a20 */ /* 0x008fe60000410000 */
[----:B------:R-:W-:Y:S01]  /*bfc0*/  FMNMX.FTZ R2, R177, R2, !PT ;  /* 0x00000002b1027209 */ /* 0x000fe20007810000 */
[----:B------:R2:W-:Y:S01]  /*bfd0*/  MUFU.TANH R182, R3 ;  /* 0x0000000300b67308 */ /* 0x0005e20000002400 */
[----:B-1----:R-:W-:Y:S02]  /*bfe0*/  FMUL.FTZ R0, R15, c[0x0][0x320] ;  /* 0x0000c8000f007a20 */ /* 0x002fe40000410000 */
[----:B------:R-:W-:Y:S07]  /*bff0*/  FMNMX.FTZ R2, R185, R2, !PT ;  /* 0x00000002b9027209 */ /* 0x000fee0007810000 */
[----:B------:R1:W3:Y:S01]  /*c000*/  MUFU.TANH R186, R0 ;  /* 0x0000000000ba7308 */ /* 0x0002e20000002400 */
[----:B--2---:R-:W-:Y:S09]  /*c010*/  FMUL.FTZ R3, R34, c[0x0][0x320] ;  /* 0x0000c80022037a20 */ /* 0x004ff20000410000 */
[----:B------:R-:W-:Y:S01]  /*c020*/  MUFU.TANH R137, R3 ;  /* 0x0000000300897308 */ /* 0x000fe20000002400 */
[----:B-1----:R-:W-:Y:S01]  /*c030*/  FMUL.FTZ R0, R17, c[0x0][0x320] ;  /* 0x0000c80011007a20 */ /* 0x002fe20000410000 */
[----:B---3--:R-:W-:Y:S08]  /*c040*/  FMNMX.FTZ R2, R186, R2, !PT ;  /* 0x00000002ba027209 */ /* 0x008ff00007810000 */
        /* <DEDUP_REMOVED lines=45> */
[----:B-----5:R-:W-:Y:S02]  /*c320*/  FMNMX.FTZ R2, R236, R3, !PT ;  /* 0x00000003ec027209 */ /* 0x020fe40007810000 */
        /* <DEDUP_REMOVED lines=11> */
[----:B--2---:R-:W-:Y:S02]  /*c3e0*/  FMNMX.FTZ R8, R3, R5, !PT ;  /* 0x0000000503087209 */ /* 0x004fe40007810000 */
[----:B------:R-:W-:Y:S02]  /*c3f0*/  @P6 IADD3 R3, R7, R4, RZ ;  /* 0x0000000407036210 */ /* 0x000fe40007ffe0ff */
[C---:B------:R-:W-:Y:S03]  /*c400*/  @P6 SHF.L.U32 R5, R6.reuse, 0x6, RZ ;  /* 0x0000000606056819 */ /* 0x040fe600000006ff */
[----:B------:R-:W2:Y:S01]  /*c410*/  SHFL.BFLY PT, R11, R8, 0x1, 0x1f ;  /* 0x0c201f00080b7f89 */ /* 0x000ea200000e0000 */
[----:B------:R-:W-:Y:S02]  /*c420*/  @P6 SHF.L.U64.HI R4, R6, 0x6, R3 ;  /* 0x0000000606046819 */ /* 0x000fe40000010203 */
[----:B-1----:R-:W-:Y:S02]  /*c430*/  FMNMX.FTZ R0, R0, R2, !PT ;  /* 0x0000000200007209 */ /* 0x002fe40007810000 */
[C---:B------:R-:W-:Y:S03]  /*c440*/  @P6 IADD3 R2, P0, R5.reuse, R248, RZ ;  /* 0x000000f805026210 */ /* 0x040fe60007f1e0ff */
[----:B------:R-:W1:Y:S01]  /*c450*/  SHFL.BFLY PT, R3, R0, 0x1, 0x1f ;  /* 0x0c201f0000037f89 */ /* 0x000e6200000e0000 */
[----:B------:R-:W-:Y:S02]  /*c460*/  @P6 LEA R16, P1, R2, c[0x0][0x1c8], 0x1 ;  /* 0x0000720002106a11 */ /* 0x000fe400078208ff */
[-C--:B------:R-:W-:Y:S02]  /*c470*/  @P6 IADD3.X R6, R4, R252.reuse, RZ, P0, !PT ;  /* 0x000000fc04066210 */ /* 0x080fe400007fe4ff */
[----:B------:R-:W-:Y:S02]  /*c480*/  @P6 IADD3 R9, P0, R248, 0x40, RZ ;  /* 0x00000040f8096810 */ /* 0x000fe40007f1e0ff */
[----:B------:R-:W-:Y:S02]  /*c490*/  @P6 LEA.HI.X R17, R2, c[0x0][0x1cc], R6, 0x1, P1 ;  /* 0x0000730002116a11 */ /* 0x000fe400008f0c06 */
[-C--:B------:R-:W-:Y:S02]  /*c4a0*/  @P6 IADD3.X R15, RZ, R252.reuse, RZ, P0, !PT ;  /* 0x000000fcff0f6210 */ /* 0x080fe400007fe4ff */
[----:B------:R-:W-:Y:S01]  /*c4b0*/  @P6 IADD3 R2, P0, R5, R9, RZ ;  /* 0x0000000905026210 */ /* 0x000fe20007f1e0ff */
[----:B------:R3:W-:Y:S01]  /*c4c0*/  @P6 LDGSTS.E.BYPASS.LTC128B.128 [R219+0x8100], [R16.64], !P5 ;  /* 0x0810000010db6fae */ /* 0x0007e2000e901d46 */
[----:B------:R-:W-:Y:S02]  /*c4d0*/  @P6 IADD3 R22, P1, R248, 0x80, RZ ;  /* 0x00000080f8166810 */ /* 0x000fe40007f3e0ff */
[----:B------:R-:W-:Y:S02]  /*c4e0*/  @P6 IADD3.X R7, R4, R15, RZ, P0, !PT ;  /* 0x0000000f04076210 */ /* 0x000fe400007fe4ff */
[----:B--2---:R-:W-:Y:S02]  /*c4f0*/  FMNMX.FTZ R133, R8, R11, !PT ;  /* 0x0000000b08857209 */ /* 0x004fe40007810000 */
[C---:B------:R-:W-:Y:S02]  /*c500*/  @P6 LEA R20, P0, R2.reuse, c[0x0][0x1c8], 0x1 ;  /* 0x0000720002146a11 */ /* 0x040fe400078008ff */
[----:B------:R-:W-:Y:S02]  /*c510*/  @P6 IADD3.X R23, RZ, R252, RZ, P1, !PT ;  /* 0x000000fcff176210 */ /* 0x000fe40000ffe4ff */
[----:B------:R-:W-:Y:S01]  /*c520*/  @P6 LEA.HI.X R21, R2, c[0x0][0x1cc], R7, 0x1, P0 ;  /* 0x0000730002156a11 */ /* 0x000fe200000f0c07 */
[----:B------:R-:W-:Y:S01]  /*c530*/  FADD.FTZ R2, -R133, R134 ;  /* 0x0000008685027221 */ /* 0x000fe20000010100 */
[----:B-1----:R-:W-:Y:S02]  /*c540*/  FMNMX.FTZ R132, R0, R3, !PT ;  /* 0x0000000300847209 */ /* 0x002fe40007810000 */
[C---:B------:R-:W-:Y:S01]  /*c550*/  @P6 IADD3 R6, P1, R5.reuse, R22, RZ ;  /* 0x0000001605066210 */ /* 0x040fe20007f3e0ff */
[----:B------:R-:W-:Y:S01]  /*c560*/  FMUL.FTZ R0, R2, c[0x0][0x2d0] ;  /* 0x0000b40002007a20 */ /* 0x000fe20000410000 */
[----:B------:R-:W-:Y:S01]  /*c570*/  @P6 IADD3 R14, P0, R248, 0xc0, RZ ;  /* 0x000000c0f80e6810 */ /* 0x000fe20007f1e0ff */
[----:B------:R1:W-:Y:S01]  /*c580*/  @P6 LDGSTS.E.BYPASS.LTC128B.128 [R219+0xa100], [R20.64], !P4 ;  /* 0x0a10000014db6fae */ /* 0x0003e2000e101d46 */
[----:B------:R-:W-:Y:S01]  /*c590*/  @P6 IADD3.X R10, R4, R23, RZ, P1, !PT ;  /* 0x00000017040a6210 */ /* 0x000fe20000ffe4ff */
[----:B------:R2:W3:Y:S01]  /*c5a0*/  MUFU.EX2 R2, R0 ;  /* 0x0000000000027308 */ /* 0x0004e20000000800 */
[C---:B------:R-:W-:Y:S02]  /*c5b0*/  @P6 LEA R18, P1, R6.reuse, c[0x0][0x1c8], 0x1 ;  /* 0x0000720006126a11 */ /* 0x040fe400078208ff */
[----:B------:R-:W-:Y:S02]  /*c5c0*/  @P6 IADD3.X R7, RZ, R252, RZ, P0, !PT ;  /* 0x000000fcff076210 */ /* 0x000fe400007fe4ff */
[----:B------:R-:W-:Y:S02]  /*c5d0*/  @P6 LEA.HI.X R19, R6, c[0x0][0x1cc], R10, 0x1, P1 ;  /* 0x0000730006136a11 */ /* 0x000fe400008f0c0a */
[----:B------:R-:W-:Y:S02]  /*c5e0*/  @P6 IADD3 R6, P1, R5, R14, RZ ;  /* 0x0000000e05066210 */ /* 0x000fe40007f3e0ff */
[----:B------:R-:W-:Y:S01]  /*c5f0*/  @P6 MOV R3, c[0x0][0x1e0] ;  /* 0x0000780000036a02 */ /* 0x000fe20000000f00 */
[----:B------:R5:W-:Y:S01]  /*c600*/  @P6 LDGSTS.E.BYPASS.LTC128B.128 [R219+0xc100], [R18.64], !P3 ;  /* 0x0c10000012db6fae */ /* 0x000be2000d901d46 */
[----:B------:R-:W-:Y:S02]  /*c610*/  @P6 IADD3.X R10, R4, R7, RZ, P1, !PT ;  /* 0x00000007040a6210 */ /* 0x000fe40000ffe4ff */
[C---:B------:R-:W-:Y:S02]  /*c620*/  @P6 LEA R12, P1, R6.reuse, c[0x0][0x1c8], 0x1 ;  /* 0x00007200060c6a11 */ /* 0x040fe400078208ff */
[C---:B------:R-:W-:Y:S02]  /*c630*/  @P6 LEA R5, P0, R3.reuse, R5, 0x5 ;  /* 0x0000000503056211 */ /* 0x040fe400078028ff */
[----:B------:R-:W-:Y:S02]  /*c640*/  @P6 MOV R8, c[0x0][0x1e4] ;  /* 0x0000790000086a02 */ /* 0x000fe40000000f00 */
[----:B------:R-:W-:Y:S02]  /*c650*/  @P6 LEA.HI.X R13, R6, c[0x0][0x1cc], R10, 0x1, P1 ;  /* 0x00007300060d6a11 */ /* 0x000fe400008f0c0a */
[----:B------:R-:W-:Y:S02]  /*c660*/  @P6 LEA.HI.X R3, R3, R4, R8, 0x5, P0 ;  /* 0x0000000403036211 */ /* 0x000fe400000f2c08 */
[----:B------:R-:W-:Y:S01]  /*c670*/  @P6 IADD3 R4, P1, R5, R248, RZ ;  /* 0x000000f805046210 */ /* 0x000fe20007f3e0ff */
[----:B--2---:R-:W-:Y:S01]  /*c680*/  FADD.FTZ R0, -R132, R135 ;  /* 0x0000008784007221 */ /* 0x004fe20000010100 */
[----:B------:R2:W-:Y:S01]  /*c690*/  @P6 LDGSTS.E.BYPASS.LTC128B.128 [R219+0xe100], [R12.64], !P2 ;  /* 0x0e1000000cdb6fae */ /* 0x0005e2000d101d46 */
[----:B------:R-:W-:Y:S01]  /*c6a0*/  FMUL.FTZ R135, R133, c[0x0][0x2d0] ;  /* 0x0000b40085877a20 */ /* 0x000fe20000410000 */
[----:B------:R-:W-:Y:S01]  /*c6b0*/  @P6 LEA R10, P0, R4, c[0x0][0x1c8], 0x1 ;  /* 0x00007200040a6a11 */ /* 0x000fe200078008ff */
[----:B------:R-:W-:Y:S01]  /*c6c0*/  FMUL.FTZ R0, R0, c[0x0][0x2d0] ;  /* 0x0000b40000007a20 */ /* 0x000fe20000410000 */
[----:B------:R-:W-:Y:S01]  /*c6d0*/  @P6 IADD3.X R6, R3, R252, RZ, P1, !PT ;  /* 0x000000fc03066210 */ /* 0x000fe20000ffe4ff */
[--C-:B------:R-:W-:Y:S02]  /*c6e0*/  FFMA.FTZ R8, R174, c[0x0][0x2d0], -R135.reuse ;  /* 0x0000b400ae087a23 */ /* 0x100fe40000010887 */
[----:B---3--:R-:W-:Y:S01]  /*c6f0*/  FMUL.FTZ R16, R2, R152 ;  /* 0x0000009802107220 */ /* 0x008fe20000410000 */
[----:B------:R-:W-:Y:S01]  /*c700*/  @P6 LEA.HI.X R11, R4, c[0x0][0x1cc], R6, 0x1, P0 ;  /* 0x00007300040b6a11 */ /* 0x000fe200000f0c06 */
[----:B------:R3:W-:Y:S01]  /*c710*/  MUFU.EX2 R138, R8 ;  /* 0x00000008008a7308 */ /* 0x0007e20000000800 */
[----:B------:R-:W-:Y:S01]  /*c720*/  @P6 IADD3 R4, P1, R5, R9, RZ ;  /* 0x0000000905046210 */ /* 0x000fe20007f3e0ff */
[--C-:B------:R-:W-:Y:S02]  /*c730*/  FFMA.FTZ R9, R176, c[0x0][0x2d0], -R135.reuse ;  /* 0x0000b400b0097a23 */ /* 0x100fe40000010887 */
[----:B------:R1:W-:Y:S01]  /*c740*/  @P6 LDGSTS.E.BYPASS.LTC128B.128 [R219+0x9100], [R10.64], !P5 ;  /* 0x091000000adb6fae */ /* 0x0003e2000e901d46 */
[----:B------:R-:W-:Y:S01]  /*c750*/  @P6 IADD3.X R6, R3, R15, RZ, P1, !PT ;  /* 0x0000000f03066210 */ /* 0x000fe20000ffe4ff */
[C---:B------:R-:W-:Y:S02]  /*c760*/  FMUL.FTZ R17, R2.reuse, R153 ;  /* 0x0000009902117220 */ /* 0x040fe40000410000 */
[C---:B------:R-:W-:Y:S02]  /*c770*/  FMUL.FTZ R25, R2.reuse, R161 ;  /* 0x000000a102197220 */ /* 0x040fe40000410000 */
[----:B------:R1:W-:Y:S01]  /*c780*/  MUFU.EX2 R229, R9 ;  /* 0x0000000900e57308 */ /* 0x0003e20000000800 */
[C---:B------:R-:W-:Y:S01]  /*c790*/  FMUL.FTZ R24, R2.reuse, R160 ;  /* 0x000000a002187220 */ /* 0x040fe20000410000 */
[----:B------:R-:W4:Y:S01]  /*c7a0*/  LDL.LU R161, [R1+0xc] ;  /* 0x00000c0001a17983 */ /* 0x000f220000300800 */
[--C-:B------:R-:W-:Y:S02]  /*c7b0*/  FFMA.FTZ R134, R139, c[0x0][0x2d0], -R135.reuse ;  /* 0x0000b4008b867a23 */ /* 0x100fe40000010887 */
[C---:B------:R-:W-:Y:S02]  /*c7c0*/  FMUL.FTZ R32, R2.reuse, R168 ;  /* 0x000000a802207220 */ /* 0x040fe40000410000 */
[----:B------:R-:W-:Y:S02]  /*c7d0*/  FMUL.FTZ R33, R2, R169 ;  /* 0x000000a902217220 */ /* 0x000fe40000410000 */
[--C-:B------:R-:W-:Y:S01]  /*c7e0*/  FFMA.FTZ R160, R182, c[0x0][0x2d0], -R135.reuse ;  /* 0x0000b400b6a07a23 */ /* 0x100fe20000010887 */
[----:B------:R-:W2:Y:S01]  /*c7f0*/  MUFU.EX2 R0, R0 ;  /* 0x0000000000007308 */ /* 0x000ea20000000800 */
[C---:B------:R-:W-:Y:S02]  /*c800*/  FMUL.FTZ R36, R2.reuse, R36 ;  /* 0x0000002402247220 */ /* 0x040fe40000410000 */
[----:B------:R-:W-:Y:S01]  /*c810*/  FMUL.FTZ R37, R2, R37 ;  /* 0x0000002502257220 */ /* 0x000fe20000410000 */
[----:B---3--:R-:W-:Y:S01]  /*c820*/  @P6 LEA R8, P0, R4, c[0x0][0x1c8], 0x1 ;  /* 0x0000720004086a11 */ /* 0x008fe200078008ff */
[C---:B------:R-:W-:Y:S02]  /*c830*/  FMUL.FTZ R40, R2.reuse, R40 ;  /* 0x0000002802287220 */ /* 0x040fe40000410000 */
[C---:B------:R-:W-:Y:S02]  /*c840*/  FMUL.FTZ R41, R2.reuse, R41 ;  /* 0x0000002902297220 */ /* 0x040fe40000410000 */
[C---:B------:R-:W-:Y:S01]  /*c850*/  FMUL.FTZ R44, R2.reuse, R44 ;  /* 0x0000002c022c7220 */ /* 0x040fe20000410000 */
[----:B------:R-:W-:Y:S01]  /*c860*/  MUFU.EX2 R227, R134 ;  /* 0x0000008600e37308 */ /* 0x000fe20000000800 */
[C---:B------:R-:W-:Y:S02]  /*c870*/  FMUL.FTZ R45, R2.reuse, R45 ;  /* 0x0000002d022d7220 */ /* 0x040fe40000410000 */
[----:B------:R-:W-:Y:S01]  /*c880*/  FMUL.FTZ R48, R2, R48 ;  /* 0x0000003002307220 */ /* 0x000fe20000410000 */
[----:B-1----:R-:W-:Y:S01]  /*c890*/  @P6 LEA.HI.X R9, R4, c[0x0][0x1cc], R6, 0x1, P0 ;  /* 0x0000730004096a11 */ /* 0x002fe200000f0c06 */
[--C-:B------:R-:W-:Y:S01]  /*c8a0*/  FFMA.FTZ R6, R173, c[0x0][0x2d0], -R135.reuse ;  /* 0x0000b400ad067a23 */ /* 0x100fe20000010887 */
[C---:B------:R-:W-:Y:S01]  /*c8b0*/  @P6 IADD3 R4, P1, R5.reuse, R22, RZ ;  /* 0x0000001605046210 */ /* 0x040fe20007f3e0ff */
[----:B------:R-:W-:Y:S01]  /*c8c0*/  FMUL.FTZ R49, R2, R49 ;  /* 0x0000003102317220 */ /* 0x000fe20000410000 */
[----:B------:R-:W-:Y:S01]  /*c8d0*/  @P6 IADD3 R5, P0, R5, R14, RZ ;  /* 0x0000000e05056210 */ /* 0x000fe20007f1e0ff */
[----:B------:R1:W-:Y:S01]  /*c8e0*/  @P6 LDGSTS.E.BYPASS.LTC128B.128 [R219+0xb100], [R8.64], !P4 ;  /* 0x0b10000008db6fae */ /* 0x0003e2000e101d46 */
[C---:B------:R-:W-:Y:S01]  /*c8f0*/  @P6 IADD3.X R14, R3.reuse, R23, RZ, P1, !PT ;  /* 0x00000017030e6210 */ /* 0x040fe20000ffe4ff */
[----:B------:R3:W-:Y:S01]  /*c900*/  MUFU.EX2 R230, R6 ;  /* 0x0000000600e67308 */ /* 0x0007e20000000800 */
[----:B------:R-:W-:Y:S01]  /*c910*/  @P6 IADD3.X R15, R3, R7, RZ, P0, !PT ;  /* 0x00000007030f6210 */ /* 0x000fe200007fe4ff */
[--C-:B------:R-:W-:Y:S02]  /*c920*/  FFMA.FTZ R3, R172, c[0x0][0x2d0], -R135.reuse ;  /* 0x0000b400ac037a23 */ /* 0x100fe40000010887 */
[C---:B--2---:R-:W-:Y:S02]  /*c930*/  FMUL.FTZ R10, R0.reuse, R146 ;  /* 0x00000092000a7220 */ /* 0x044fe40000410000 */
[C---:B------:R-:W-:Y:S02]  /*c940*/  FMUL.FTZ R11, R0.reuse, R147 ;  /* 0x00000093000b7220 */ /* 0x040fe40000410000 */
[C---:B-----5:R-:W-:Y:S02]  /*c950*/  FMUL.FTZ R18, R0.reuse, R154 ;  /* 0x0000009a00127220 */ /* 0x060fe40000410000 */
[----:B------:R2:W5:Y:S01]  /*c960*/  MUFU.EX2 R228, R3 ;  /* 0x0000000300e47308 */ /* 0x0005620000000800 */
        /* <DEDUP_REMOVED lines=8> */
[----:B---3--:R-:W-:Y:S01]  /*c9f0*/  @P6 LEA R6, P0, R4, c[0x0][0x1c8], 0x1 ;  /* 0x0000720004066a11 */ /* 0x008fe200078008ff */
[----:B-1----:R-:W-:Y:S02]  /*ca00*/  FMUL.FTZ R9, R2, R145 ;  /* 0x0000009102097220 */ /* 0x002fe40000410000 */
[----:B------:R-:W-:Y:S01]  /*ca10*/  FFMA.FTZ R134, R184, c[0x0][0x2d0], -R135 ;  /* 0x0000b400b8867a23 */ /* 0x000fe20000010887 */
[----:B------:R-:W-:Y:S01]  /*ca20*/  @P6 LEA.HI.X R7, R4, c[0x0][0x1cc], R14, 0x1, P0 ;  /* 0x0000730004076a11 */ /* 0x000fe200000f0c0e */
[C---:B------:R-:W-:Y:S01]  /*ca30*/  FMUL.FTZ R42, R0.reuse, R42 ;  /* 0x0000002a002a7220 */ /* 0x040fe20000410000 */
[C---:B------:R-:W-:Y:S01]  /*ca40*/  @P6 LEA R4, P0, R5.reuse, c[0x0][0x1c8], 0x1 ;  /* 0x0000720005046a11 */ /* 0x040fe200078008ff */
[----:B------:R1:W-:Y:S01]  /*ca50*/  MUFU.EX2 R226, R134 ;  /* 0x0000008600e27308 */ /* 0x0003e20000000800 */
[----:B------:R-:W-:Y:S01]  /*ca60*/  FMUL.FTZ R43, R0, R43 ;  /* 0x0000002b002b7220 */ /* 0x000fe20000410000 */
[----:B------:R3:W-:Y:S01]  /*ca70*/  @P6 LDGSTS.E.BYPASS.LTC128B.128 [R219+0xd100], [R6.64], !P3 ;  /* 0x0d10000006db6fae */ /* 0x0007e2000d901d46 */
[----:B--2---:R-:W-:Y:S01]  /*ca80*/  FMUL.FTZ R3, R132, c[0x0][0x2d0] ;  /* 0x0000b40084037a20 */ /* 0x004fe20000410000 */
[----:B------:R-:W-:Y:S01]  /*ca90*/  @P6 LEA.HI.X R5, R5, c[0x0][0x1cc], R15, 0x1, P0 ;  /* 0x0000730005056a11 */ /* 0x000fe200000f0c0f */
[----:B------:R-:W-:Y:S02]  /*caa0*/  FMUL.FTZ R46, R0, R46 ;  /* 0x0000002e002e7220 */ /* 0x000fe40000410000 */
[--C-:B------:R-:W-:Y:S02]  /*cab0*/  FFMA.FTZ R14, R178, c[0x0][0x2d0], -R3.reuse ;  /* 0x0000b400b20e7a23 */ /* 0x100fe40000010803 */
[--C-:B------:R-:W-:Y:S01]  /*cac0*/  FFMA.FTZ R8, R175, c[0x0][0x2d0], -R3.reuse ;  /* 0x0000b400af087a23 */ /* 0x100fe20000010803 */
[----:B------:R2:W-:Y:S01]  /*cad0*/  @P6 LDGSTS.E.BYPASS.LTC128B.128 [R219+0xf100], [R4.64], !P2 ;  /* 0x0f10000004db6fae */ /* 0x0005e2000d101d46 */
[----:B------:R2:W-:Y:S01]  /*cae0*/  MUFU.EX2 R174, R14 ;  /* 0x0000000e00ae7308 */ /* 0x0005e20000000800 */
[C---:B------:R-:W-:Y:S02]  /*caf0*/  FMUL.FTZ R47, R0.reuse, R47 ;  /* 0x0000002f002f7220 */ /* 0x040fe40000410000 */
[C---:B------:R-:W-:Y:S02]  /*cb00*/  FMUL.FTZ R50, R0.reuse, R50 ;  /* 0x0000003200327220 */ /* 0x040fe40000410000 */
[----:B------:R-:W-:Y:S02]  /*cb10*/  FMUL.FTZ R51, R0, R51 ;  /* 0x0000003300337220 */ /* 0x000fe40000410000 */
[----:B------:R-:W-:Y:S01]  /*cb20*/  LDSM.16.MT88.4 R20, [R194] ;  /* 0x00000000c214783b */ /* 0x000fe20000004200 */
[C---:B------:R-:W-:Y:S02]  /*cb30*/  FMUL.FTZ R52, R2.reuse, R52 ;  /* 0x0000003402347220 */ /* 0x040fe40000410000 */
[----:B------:R2:W-:Y:S01]  /*cb40*/  MUFU.EX2 R173, R8 ;  /* 0x0000000800ad7308 */ /* 0x0005e20000000800 */
[----:B------:R-:W-:Y:S02]  /*cb50*/  FMUL.FTZ R53, R2, R53 ;  /* 0x0000003502357220 */ /* 0x000fe40000410000 */
[--C-:B-1----:R-:W-:Y:S02]  /*cb60*/  FFMA.FTZ R134, R185, c[0x0][0x2d0], -R3.reuse ;  /* 0x0000b400b9867a23 */ /* 0x102fe40000010803 */
[----:B------:R-:W-:Y:S01]  /*cb70*/  LDSM.16.MT88.4 R28, [R197] ;  /* 0x00000000c51c783b */ /* 0x000fe20000004200 */
[C---:B------:R-:W-:Y:S02]  /*cb80*/  FMUL.FTZ R54, R0.reuse, R54 ;  /* 0x0000003600367220 */ /* 0x040fe40000410000 */
[----:B---3--:R-:W-:Y:S01]  /*cb90*/  FMUL.FTZ R6, R0, R142 ;  /* 0x0000008e00067220 */ /* 0x008fe20000410000 */
[----:B-----5:R-:W-:Y:S01]  /*cba0*/  F2FP.BF16.PACK_AB R142, R228, R230 ;  /* 0x000000e6e48e723e */ /* 0x020fe200000010ff */
[C---:B------:R-:W-:Y:S01]  /*cbb0*/  FMUL.FTZ R7, R0.reuse, R143 ;  /* 0x0000008f00077220 */ /* 0x040fe20000410000 */
[----:B------:R-:W-:Y:S01]  /*cbc0*/  MUFU.EX2 R189, R134 ;  /* 0x0000008600bd7308 */ /* 0x000fe20000000800 */
[----:B------:R-:W-:Y:S01]  /*cbd0*/  FMUL.FTZ R55, R0, R55 ;  /* 0x0000003700377220 */ /* 0x000fe20000410000 */
[----:B------:R-:W-:Y:S01]  /*cbe0*/  LDSM.16.MT88.4 R152, [R194+0x2000] ;  /* 0x00200000c298783b */ /* 0x000fe20000004200 */
[--C-:B--2---:R-:W-:Y:S02]  /*cbf0*/  FFMA.FTZ R14, R179, c[0x0][0x2d0], -R3.reuse ;  /* 0x0000b400b30e7a23 */ /* 0x104fe40000010803 */
[----:B------:R-:W-:Y:S02]  /*cc00*/  FFMA.FTZ R4, R177, c[0x0][0x2d0], -R3 ;  /* 0x0000b400b1047a23 */ /* 0x000fe40000010803 */
[C---:B------:R-:W-:Y:S02]  /*cc10*/  FMUL.FTZ R5, R2.reuse, R141 ;  /* 0x0000008d02057220 */ /* 0x040fe40000410000 */
[C---:B------:R-:W-:Y:S01]  /*cc20*/  FMUL.FTZ R56, R2.reuse, R56 ;  /* 0x0000003802387220 */ /* 0x040fe20000410000 */
[----:B------:R-:W1:Y:S01]  /*cc30*/  MUFU.EX2 R190, R14 ;  /* 0x0000000e00be7308 */ /* 0x000e620000000800 */
[----:B------:R-:W-:Y:S01]  /*cc40*/  LDSM.16.MT88.4 R168, [R196+0x1800] ;  /* 0x00180000c4a8783b */ /* 0x000fe20000004200 */
[C---:B------:R-:W-:Y:S02]  /*cc50*/  FMUL.FTZ R57, R2.reuse, R57 ;  /* 0x0000003902397220 */ /* 0x040fe40000410000 */
[----:B------:R-:W-:Y:S02]  /*cc60*/  FMUL.FTZ R8, R2, R144 ;  /* 0x0000009002087220 */ /* 0x000fe40000410000 */
[C---:B------:R-:W-:Y:S02]  /*cc70*/  FMUL.FTZ R58, R0.reuse, R58 ;  /* 0x0000003a003a7220 */ /* 0x040fe40000410000 */
[----:B------:R-:W-:Y:S01]  /*cc80*/  FMUL.FTZ R59, R0, R59 ;  /* 0x0000003b003b7220 */ /* 0x000fe20000410000 */
[----:B------:R-:W-:Y:S01]  /*cc90*/  LDSM.16.MT88.4 R144, [R196] ;  /* 0x00000000c490783b */ /* 0x000fe20000004200 */
[----:B------:R-:W2:Y:S01]  /*cca0*/  MUFU.EX2 R172, R4 ;  /* 0x0000000400ac7308 */ /* 0x000ea20000000800 */
[C---:B------:R-:W-:Y:S02]  /*ccb0*/  FMUL.FTZ R60, R2.reuse, R60 ;  /* 0x0000003c023c7220 */ /* 0x040fe40000410000 */
[----:B------:R-:W-:Y:S02]  /*ccc0*/  FMUL.FTZ R61, R2, R61 ;  /* 0x0000003d023d7220 */ /* 0x000fe40000410000 */
[C---:B------:R-:W-:Y:S02]  /*ccd0*/  FMUL.FTZ R62, R0.reuse, R62 ;  /* 0x0000003e003e7220 */ /* 0x040fe40000410000 */
[----:B------:R-:W0:Y:S01]  /*cce0*/  LDGDEPBAR ;  /* 0x00000000000079af */ /* 0x000e220000000000 */
[----:B------:R-:W-:Y:S02]  /*ccf0*/  FMUL.FTZ R63, R0, R63 ;  /* 0x0000003f003f7220 */ /* 0x000fe40000410000 */
[C---:B------:R-:W-:Y:S02]  /*cd00*/  FMUL.FTZ R64, R2.reuse, R64 ;  /* 0x0000004002407220 */ /* 0x040fe40000410000 */
[----:B------:R-:W-:Y:S01]  /*cd10*/  FMUL.FTZ R65, R2, R65 ;  /* 0x0000004102417220 */ /* 0x000fe20000410000 */
[----:B-1----:R-:W-:Y:S02]  /*cd20*/  F2FP.BF16.PACK_AB R141, R190, R174 ;  /* 0x000000aebe8d723e */ /* 0x002fe400000010ff */
[----:B------:R-:W1:Y:S01]  /*cd30*/  LDSM.16.MT88.4 R12, [R193] ;  /* 0x00000000c10c783b */ /* 0x000e620000004200 */
[C---:B------:R-:W-:Y:S02]  /*cd40*/  FMUL.FTZ R66, R0.reuse, R66 ;  /* 0x0000004200427220 */ /* 0x040fe40000410000 */
[----:B------:R-:W-:Y:S02]  /*cd50*/  FMUL.FTZ R67, R0, R67 ;  /* 0x0000004300437220 */ /* 0x000fe40000410000 */
[C---:B------:R-:W-:Y:S02]  /*cd60*/  FMUL.FTZ R68, R2.reuse, R68 ;  /* 0x0000004402447220 */ /* 0x040fe40000410000 */
[----:B------:R-:W-:Y:S01]  /*cd70*/  FMUL.FTZ R69, R2, R69 ;  /* 0x0000004502457220 */ /* 0x000fe20000410000 */
[----:B--2---:R-:W-:Y:S01]  /*cd80*/  F2FP.BF16.PACK_AB R143, R172, R173 ;  /* 0x000000adac8f723e */ /* 0x004fe200000010ff */
[----:B------:R-:W-:Y:S01]  /*cd90*/  FMUL.FTZ R4, R2, R140 ;  /* 0x0000008c02047220 */ /* 0x000fe20000410000 */
[----:B------:R-:W-:Y:S01]  /*cda0*/  F2FP.BF16.PACK_AB R140, R229, R138 ;  /* 0x0000008ae58c723e */ /* 0x000fe200000010ff */
        /* <DEDUP_REMOVED lines=14> */
[C---:B-1----:R-:W-:Y:S05]  /*ce90*/  HMMA.16816.F32.BF16 R4, R140.reuse, R12, R4 ;  /* 0x0000000c8c04723c */ /* 0x042fea0000041804 */
        /* <DEDUP_REMOVED lines=17> */
[C---:B------:R-:W-:Y:S04]  /*cfb0*/  FMUL.FTZ R22, R0.reuse, R158 ;  /* 0x0000009e00167220 */ /* 0x040fe80000410000 */
[C---:B------:R-:W-:Y:S02]  /*cfc0*/  FMUL.FTZ R23, R0.reuse, R159 ;  /* 0x0000009f00177220 */ /* 0x040fe40000410000 */
[--C-:B------:R-:W-:Y:S02]  /*cfd0*/  FFMA.FTZ R158, R237, c[0x0][0x2d0], -R135.reuse ;  /* 0x0000b400ed9e7a23 */ /* 0x100fe40000010887 */
[----:B------:R-:W-:Y:S02]  /*cfe0*/  FFMA.FTZ R159, R183, c[0x0][0x2d0], -R135 ;  /* 0x0000b400b79f7a23 */ /* 0x000fe40000010887 */
[--C-:B------:R-:W-:Y:S01]  /*cff0*/  FFMA.FTZ R156, R137, c[0x0][0x2d0], -R3.reuse ;  /* 0x0000b400899c7a23 */ /* 0x100fe20000010803 */
[C---:B------:R-:W-:Y:S01]  /*d000*/  HMMA.16816.F32.BF16 R20, R140.reuse, R28, R20 ;  /* 0x0000001c8c14723c */ /* 0x040fe20000041814 */
[----:B------:R-:W-:Y:S02]  /*d010*/  MUFU.EX2 R183, R157 ;  /* 0x0000009d00b77308 */ /* 0x000fe40000000800 */
[C---:B------:R-:W-:Y:S02]  /*d020*/  FMUL.FTZ R90, R0.reuse, R90 ;  /* 0x0000005a005a7220 */ /* 0x040fe40000410000 */
[----:B------:R-:W-:Y:S02]  /*d030*/  FMUL.FTZ R91, R0, R91 ;  /* 0x0000005b005b7220 */ /* 0x000fe40000410000 */
[C---:B------:R-:W-:Y:S01]  /*d040*/  FMUL.FTZ R28, R2.reuse, R164 ;  /* 0x000000a4021c7220 */ /* 0x040fe20000410000 */
[C---:B------:R-:W-:Y:S03]  /*d050*/  HMMA.16816.F32.BF16 R24, R140.reuse, R30, R24 ;  /* 0x0000001e8c18723c */ /* 0x040fe60000041818 */
[----:B------:R-:W-:Y:S01]  /*d060*/  MUFU.EX2 R185, R158 ;  /* 0x0000009e00b97308 */ /* 0x000fe20000000800 */
[C---:B------:R-:W-:Y:S02]  /*d070*/  FMUL.FTZ R29, R2.reuse, R165 ;  /* 0x000000a5021d7220 */ /* 0x040fe40000410000 */
[----:B------:R-:W-:Y:S02]  /*d080*/  FMUL.FTZ R92, R2, R92 ;  /* 0x0000005c025c7220 */ /* 0x000fe40000410000 */
[C---:B------:R-:W-:Y:S04]  /*d090*/  FMUL.FTZ R30, R0.reuse, R166 ;  /* 0x000000a6001e7220 */ /* 0x040fe80000410000 */
[----:B------:R-:W-:Y:S01]  /*d0a0*/  FMUL.FTZ R31, R0, R167 ;  /* 0x000000a7001f7220 */ /* 0x000fe20000410000 */
[----:B------:R-:W-:Y:S01]  /*d0b0*/  MUFU.EX2 R184, R159 ;  /* 0x0000009f00b87308 */ /* 0x000fe20000000800 */
[----:B------:R-:W-:Y:S02]  /*d0c0*/  FMUL.FTZ R93, R2, R93 ;  /* 0x0000005d025d7220 */ /* 0x000fe40000410000 */
[C---:B------:R-:W-:Y:S02]  /*d0d0*/  FMUL.FTZ R94, R0.reuse, R94 ;  /* 0x0000005e005e7220 */ /* 0x040fe40000410000 */
[----:B------:R-:W-:Y:S01]  /*d0e0*/  FMUL.FTZ R95, R0, R95 ;  /* 0x0000005f005f7220 */ /* 0x000fe20000410000 */
[C---:B------:R-:W-:Y:S03]  /*d0f0*/  HMMA.16816.F32.BF16 R28, R140.reuse, R144, R28 ;  /* 0x000000908c1c723c */ /* 0x040fe6000004181c */
[C---:B------:R-:W-:Y:S02]  /*d100*/  FMUL.FTZ R96, R2.reuse, R96 ;  /* 0x0000006002607220 */ /* 0x040fe40000410000 */
[----:B------:R-:W-:Y:S02]  /*d110*/  FMUL.FTZ R97, R2, R97 ;  /* 0x0000006102617220 */ /* 0x000fe40000410000 */
[C---:B------:R-:W-:Y:S01]  /*d120*/  FMUL.FTZ R98, R0.reuse, R98 ;  /* 0x0000006200627220 */ /* 0x040fe20000410000 */
[C---:B------:R-:W-:Y:S01]  /*d130*/  HMMA.16816.F32.BF16 R32, R140.reuse, R146, R32 ;  /* 0x000000928c20723c */ /* 0x040fe20000041820 */
[----:B------:R-:W2:Y:S03]  /*d140*/  LDSM.16.MT88.4 R144, [R197+0x2000] ;  /* 0x00200000c590783b */ /* 0x000ea60000004200 */
        /* <DEDUP_REMOVED lines=24> */
[----:B------:R-:W-:Y:S02]  /*d2d0*/  FMUL.FTZ R114, R0, R114 ;  /* 0x0000007200727220 */ /* 0x000fe40000410000 */
[C---:B-1----:R-:W-:Y:S04]  /*d2e0*/  HMMA.16816.F32.BF16 R60, R140.reuse, R148, R60 ;  /* 0x000000948c3c723c */ /* 0x042fe8000004183c */
[----:B------:R-:W-:Y:S02]  /*d2f0*/  FFMA.FTZ R134, R186, c[0x0][0x2d0], -R3 ;  /* 0x0000b400ba867a23 */ /* 0x000fe40000010803 */
[----:B------:R-:W-:Y:S02]  /*d300*/  FMUL.FTZ R115, R0, R115 ;  /* 0x0000007300737220 */ /* 0x000fe40000410000 */
[C---:B------:R-:W-:Y:S01]  /*d310*/  HMMA.16816.F32.BF16 R64, R140.reuse, R150, R64 ;  /* 0x000000968c40723c */ /* 0x040fe20000041840 */
[----:B------:R1:W5:Y:S01]  /*d320*/  MUFU.EX2 R188, R134 ;  /* 0x0000008600bc7308 */ /* 0x0003620000000800 */
        /* <DEDUP_REMOVED lines=11> */
[C---:B--2---:R-:W-:Y:S03]  /*d3e0*/  HMMA.16816.F32.BF16 R76, R140.reuse, R144, R76 ;  /* 0x000000908c4c723c */ /* 0x044fe6000004184c */
[--C-:B-1----:R-:W-:Y:S02]  /*d3f0*/  FFMA.FTZ R134, R187, c[0x0][0x2d0], -R135.reuse ;  /* 0x0000b400bb867a23 */ /* 0x102fe40000010887 */
[----:B------:R-:W-:Y:S02]  /*d400*/  FMUL.FTZ R123, R0, R123 ;  /* 0x0000007b007b7220 */ /* 0x000fe40000410000 */
[----:B------:R1:W-:Y:S01]  /*d410*/  MUFU.EX2 R225, R134 ;  /* 0x0000008600e17308 */ /* 0x0003e20000000800 */
[C---:B------:R-:W-:Y:S01]  /*d420*/  HMMA.16816.F32.BF16 R80, R140.reuse, R146, R80 ;  /* 0x000000928c50723c */ /* 0x040fe20000041850 */
[----:B------:R-:W2:Y:S03]  /*d430*/  LDSM.16.MT88.4 R144, [R193+0x6000] ;  /* 0x00600000c190783b */ /* 0x000ea60000004200 */
        /* <DEDUP_REMOVED lines=10> */
[----:B-1----:R-:W-:Y:S02]  /*d4e0*/  FFMA.FTZ R134, R191, c[0x0][0x2d0], -R135 ;  /* 0x0000b400bf867a23 */ /* 0x002fe40000010887 */
[C---:B---3--:R-:W-:Y:S02]  /*d4f0*/  HMMA.16816.F32.BF16 R92, R140.reuse, R152, R92 ;  /* 0x000000988c5c723c */ /* 0x048fe4000004185c */
[----:B------:R1:W-:Y:S02]  /*d500*/  MUFU.EX2 R224, R134 ;  /* 0x0000008600e07308 */ /* 0x0003e40000000800 */
[C---:B------:R-:W-:Y:S02]  /*d510*/  FMUL.FTZ R131, R0.reuse, R131 ;  /* 0x0000008300837220 */ /* 0x040fe40000410000 */
[----:B------:R-:W-:Y:S02]  /*d520*/  FFMA.FTZ R0, R0, R161, R174 ;  /* 0x000000a100007223 */ /* 0x000fe400000100ae */
[C---:B------:R-:W-:Y:S01]  /*d530*/  HMMA.16816.F32.BF16 R96, R140.reuse, R154, R96 ;  /* 0x0000009a8c60723c */ /* 0x040fe20000041860 */
[----:B------:R-:W3:Y:S03]  /*d540*/  LDSM.16.MT88.4 R152, [R197+0x6000] ;  /* 0x00600000c598783b */ /* 0x000ee60000004200 */
[----:B------:R-:W-:Y:S02]  /*d550*/  FADD.FTZ R0, R190, R0 ;  /* 0x00000000be007221 */ /* 0x000fe40000010000 */
[----:B------:R-:W-:Y:S02]  /*d560*/  FFMA.FTZ R2, R2, R242, R138 ;  /* 0x000000f202027223 */ /* 0x000fe4000001008a */
[C---:B--2---:R-:W-:Y:S01]  /*d570*/  HMMA.16816.F32.BF16 R100, R140.reuse, R144, R100 ;  /* 0x000000908c64723c */ /* 0x044fe20000041864 */
[----:B------:R-:W-:Y:S03]  /*d580*/  LDSM.16.MT88.4 R160, [R197+0x1800] ;  /* 0x00180000c5a0783b */ /* 0x000fe60000004200 */
[----:B------:R-:W-:Y:S02]  /*d590*/  FADD.FTZ R0, R173, R0 ;  /* 0x00000000ad007221 */ /* 0x000fe40000010000 */
[----:B------:R-:W-:Y:S02]  /*d5a0*/  FADD.FTZ R2, R229, R2 ;  /* 0x00000002e5027221 */ /* 0x000fe40000010000 */
[C---:B------:R-:W-:Y:S01]  /*d5b0*/  HMMA.16816.F32.BF16 R104, R140.reuse, R146, R104 ;  /* 0x000000928c68723c */ /* 0x040fe20000041868 */
[----:B------:R-:W2:Y:S03]  /*d5c0*/  LDSM.16.MT88.4 R144, [R196+0x6000] ;  /* 0x00600000c490783b */ /* 0x000ea60000004200 */
[--C-:B-1----:R-:W-:Y:S02]  /*d5d0*/  FFMA.FTZ R134, R221, c[0x0][0x2d0], -R3.reuse ;  /* 0x0000b400dd867a23 */ /* 0x102fe40000010803 */
[----:B------:R-:W-:Y:S02]  /*d5e0*/  FADD.FTZ R0, R172, R0 ;  /* 0x00000000ac007221 */ /* 0x000fe40000010000 */
[----:B------:R1:W1:Y:S01]  /*d5f0*/  MUFU.EX2 R187, R134 ;  /* 0x0000008600bb7308 */ /* 0x0002620000000800 */
[C---:B----4-:R-:W-:Y:S01]  /*d600*/  HMMA.16816.F32.BF16 R108, R140.reuse, R148, R108 ;  /* 0x000000948c6c723c */ /* 0x050fe2000004186c */
[----:B------:R-:W-:Y:S02]  /*d610*/  LDSM.16.MT88.4 R172, [R193+0x3800] ;  /* 0x00380000c1ac783b */ /* 0x000fe40000004200 */
[----:B------:R-:W-:Y:S02]  /*d620*/  FADD.FTZ R0, R189, R0 ;  /* 0x00000000bd007221 */ /* 0x000fe40000010000 */
[----:B------:R-:W-:Y:S02]  /*d630*/  FADD.FTZ R2, R230, R2 ;  /* 0x00000002e6027221 */ /* 0x000fe40000010000 */
[----:B-----5:R-:W-:Y:S01]  /*d640*/  FADD.FTZ R0, R188, R0 ;  /* 0x00000000bc007221 */ /* 0x020fe20000010000 */
[C---:B------:R-:W-:Y:S01]  /*d650*/  HMMA.16816.F32.BF16 R112, R140.reuse, R150, R112 ;  /* 0x000000968c70723c */ /* 0x040fe20000041870 */
[----:B------:R-:W4:Y:S03]  /*d660*/  LDSM.16.MT88.4 R148, [R193+0x800] ;  /* 0x00080000c194783b */ /* 0x000f260000004200 */
[----:B------:R-:W-:Y:S04]  /*d670*/  FADD.FTZ R2, R228, R2 ;  /* 0x00000002e4027221 */ /* 0x000fe80000010000 */
[C---:B---3--:R-:W-:Y:S04]  /*d680*/  HMMA.16816.F32.BF16 R116, R140.reuse, R152, R116 ;  /* 0x000000988c74723c */ /* 0x048fe80000041874 */
[----:B------:R-:W-:Y:S02]  /*d690*/  FADD.FTZ R2, R227, R2 ;  /* 0x00000002e3027221 */ /* 0x000fe40000010000 */
[----:B-1----:R-:W-:Y:S02]  /*d6a0*/  FFMA.FTZ R134, R222, c[0x0][0x2d0], -R3 ;  /* 0x0000b400de867a23 */ /* 0x002fe40000010803 */
[C---:B------:R-:W-:Y:S01]  /*d6b0*/  HMMA.16816.F32.BF16 R120, R140.reuse, R154, R120 ;  /* 0x0000009a8c78723c */ /* 0x040fe20000041878 */
[----:B------:R-:W1:Y:S01]  /*d6c0*/  LDSM.16.MT88.4 R152, [R194+0x800] ;  /* 0x00080000c298783b */ /* 0x000e620000004200 */
[----:B------:R3:W5:Y:S02]  /*d6d0*/  MUFU.EX2 R186, R134 ;  /* 0x0000008600ba7308 */ /* 0x0007640000000800 */
[----:B------:R-:W-:Y:S02]  /*d6e0*/  FADD.FTZ R0, R187, R0 ;  /* 0x00000000bb007221 */ /* 0x000fe40000010000 */
[----:B------:R-:W-:Y:S02]  /*d6f0*/  FADD.FTZ R2, R226, R2 ;  /* 0x00000002e2027221 */ /* 0x000fe40000010000 */
[C---:B--2---:R-:W-:Y:S04]  /*d700*/  HMMA.16816.F32.BF16 R124, R140.reuse, R144, R124 ;  /* 0x000000908c7c723c */ /* 0x044fe8000004187c */
[----:B------:R-:W-:Y:S04]  /*d710*/  FADD.FTZ R2, R225, R2 ;  /* 0x00000002e1027221 */ /* 0x000fe80000010000 */
[----:B------:R-:W-:Y:S01]  /*d720*/  HMMA.16816.F32.BF16 R128, R140, R146, R128 ;  /* 0x000000928c80723c */ /* 0x000fe20000041880 */
[----:B------:R-:W2:Y:S03]  /*d730*/  LDSM.16.MT88.4 R144, [R197+0x800] ;  /* 0x00080000c590783b */ /* 0x000ea60000004200 */
[----:B------:R-:W-:Y:S03]  /*d740*/  FADD.FTZ R2, R224, R2 ;  /* 0x00000002e0027221 */ /* 0x000fe60000010000 */
[----:B------:R-:W-:Y:S02]  /*d750*/  F2FP.BF16.PACK_AB R140, R226, R227 ;  /* 0x000000e3e28c723e */ /* 0x000fe400000010ff */
[----:B------:R-:W-:Y:S03]  /*d760*/  F2FP.BF16.PACK_AB R141, R188, R189 ;  /* 0x000000bdbc8d723e */ /* 0x000fe600000010ff */
[----:B------:R-:W-:Y:S01]  /*d770*/  F2FP.BF16.PACK_AB R142, R224, R225 ;  /* 0x000000e1e08e723e */ /* 0x000fe200000010ff */
[--C-:B---3--:R-:W-:Y:S01]  /*d780*/  FFMA.FTZ R134, R234, c[0x0][0x2d0], -R135.reuse ;  /* 0x0000b400ea867a23 */ /* 0x108fe20000010887 */
[C---:B-----5:R-:W-:Y:S01]  /*d790*/  F2FP.BF16.PACK_AB R143, R186.reuse, R187 ;  /* 0x000000bbba8f723e */ /* 0x060fe200000010ff */
[----:B------:R-:W-:Y:S02]  /*d7a0*/  FADD.FTZ R0, R186, R0 ;  /* 0x00000000ba007221 */ /* 0x000fe40000010000 */
[----:B------:R3:W5:Y:S04]  /*d7b0*/  MUFU.EX2 R222, R134 ;  /* 0x0000008600de7308 */ /* 0x0007680000000800 */
[C---:B----4-:R-:W-:Y:S08]  /*d7c0*/  HMMA.16816.F32.BF16 R4, R140.reuse, R148, R4 ;  /* 0x000000948c04723c */ /* 0x050ff00000041804 */
[C---:B------:R-:W-:Y:S01]  /*d7d0*/  HMMA.16816.F32.BF16 R8, R140.reuse, R150, R8 ;  /* 0x000000968c08723c */ /* 0x040fe20000041808 */
[----:B------:R-:W4:Y:S07]  /*d7e0*/  LDSM.16.MT88.4 R148, [R196+0x800] ;  /* 0x00080000c494783b */ /* 0x000f2e0000004200 */
[C---:B-1----:R-:W-:Y:S04]  /*d7f0*/  HMMA.16816.F32.BF16 R12, R140.reuse, R152, R12 ;  /* 0x000000988c0c723c */ /* 0x042fe8000004180c */
[----:B---3--:R-:W-:Y:S02]  /*d800*/  FFMA.FTZ R134, R223, c[0x0][0x2d0], -R135 ;  /* 0x0000b400df867a23 */ /* 0x008fe40000010887 */
[----:B-----5:R-:W-:Y:S02]  /*d810*/  FADD.FTZ R2, R222, R2 ;  /* 0x00000002de027221 */ /* 0x020fe40000010000 */
[C---:B------:R-:W-:Y:S01]  /*d820*/  HMMA.16816.F32.BF16 R16, R140.reuse, R154, R16 ;  /* 0x0000009a8c10723c */ /* 0x040fe20000041810 */
[----:B------:R-:W1:Y:S01]  /*d830*/  LDSM.16.MT88.4 R152, [R193+0x2800] ;  /* 0x00280000c198783b */ /* 0x000e620000004200 */
[----:B------:R3:W5:Y:S06]  /*d840*/  MUFU.EX2 R223, R134 ;  /* 0x0000008600df7308 */ /* 0x00076c0000000800 */
[C---:B--2---:R-:W-:Y:S08]  /*d850*/  HMMA.16816.F32.BF16 R20, R140.reuse, R144, R20 ;  /* 0x000000908c14723c */ /* 0x044ff00000041814 */
[C---:B------:R-:W-:Y:S01]  /*d860*/  HMMA.16816.F32.BF16 R24, R140.reuse, R146, R24 ;  /* 0x000000928c18723c */ /* 0x040fe20000041818 */
[----:B------:R-:W2:Y:S07]  /*d870*/  LDSM.16.MT88.4 R144, [R194+0x2800] ;  /* 0x00280000c290783b */ /* 0x000eae0000004200 */
[C---:B----4-:R-:W-:Y:S04]  /*d880*/  HMMA.16816.F32.BF16 R28, R140.reuse, R148, R28 ;  /* 0x000000948c1c723c */ /* 0x050fe8000004181c */
[--C-:B---3--:R-:W-:Y:S02]  /*d890*/  FFMA.FTZ R134, R233, c[0x0][0x2d0], -R3.reuse ;  /* 0x0000b400e9867a23 */ /* 0x108fe40000010803 */
[----:B-----5:R-:W-:Y:S02]  /*d8a0*/  FADD.FTZ R2, R223, R2 ;  /* 0x00000002df027221 */ /* 0x020fe40000010000 */
[----:B------:R3:W4:Y:S01]  /*d8b0*/  MUFU.EX2 R180, R134 ;  /* 0x0000008600b47308 */ /* 0x0007220000000800 */
[C---:B------:R-:W-:Y:S01]  /*d8c0*/  HMMA.16816.F32.BF16 R32, R140.reuse, R150, R32 ;  /* 0x000000968c20723c */ /* 0x040fe20000041820 */
[----:B------:R-:W5:Y:S07]  /*d8d0*/  LDSM.16.MT88.4 R148, [R197+0x2800] ;  /* 0x00280000c594783b */ /* 0x000f6e0000004200 */
[C---:B-1----:R-:W-:Y:S08]  /*d8e0*/  HMMA.16816.F32.BF16 R36, R140.reuse, R152, R36 ;  /* 0x000000988c24723c */ /* 0x042ff00000041824 */
[C---:B------:R-:W-:Y:S01]  /*d8f0*/  HMMA.16816.F32.BF16 R40, R140.reuse, R154, R40 ;  /* 0x0000009a8c28723c */ /* 0x040fe20000041828 */
[----:B------:R-:W1:Y:S03]  /*d900*/  LDSM.16.MT88.4 R152, [R196+0x2800] ;  /* 0x00280000c498783b */ /* 0x000e660000004200 */
[----:B---3--:R-:W-:Y:S04]  /*d910*/  FFMA.FTZ R134, R232, c[0x0][0x2d0], -R3 ;  /* 0x0000b400e8867a23 */ /* 0x008fe80000010803 */
[C---:B--2---:R-:W-:Y:S01]  /*d920*/  HMMA.16816.F32.BF16 R44, R140.reuse, R144, R44 ;  /* 0x000000908c2c723c */ /* 0x044fe2000004182c */
[----:B------:R-:W2:Y:S03]  /*d930*/  MUFU.EX2 R181, R134 ;  /* 0x0000008600b57308 */ /* 0x000ea60000000800 */
[----:B----4-:R-:W-:Y:S04]  /*d940*/  FADD.FTZ R0, R180, R0 ;  /* 0x00000000b4007221 */ /* 0x010fe80000010000 */
[C---:B------:R-:W-:Y:S01]  /*d950*/  HMMA.16816.F32.BF16 R48, R140.reuse, R146, R48 ;  /* 0x000000928c30723c */ /* 0x040fe20000041830 */
[----:B------:R-:W3:Y:S07]  /*d960*/  LDSM.16.MT88.4 R144, [R193+0x4800] ;  /* 0x00480000c190783b */ /* 0x000eee0000004200 */
[C---:B-----5:R-:W-:Y:S08]  /*d970*/  HMMA.16816.F32.BF16 R52, R140.reuse, R148, R52 ;  /* 0x000000948c34723c */ /* 0x060ff00000041834 */
[C---:B------:R-:W-:Y:S01]  /*d980*/  HMMA.16816.F32.BF16 R56, R140.reuse, R150, R56 ;  /* 0x000000968c38723c */ /* 0x040fe20000041838 */
[----:B------:R-:W4:Y:S03]  /*d990*/  LDSM.16.MT88.4 R148, [R194+0x4800] ;  /* 0x00480000c294783b */ /* 0x000f260000004200 */
[----:B--2---:R-:W-:Y:S01]  /*d9a0*/  F2FP.BF16.PACK_AB R137, R181, R180 ;  /* 0x000000b4b589723e */ /* 0x004fe200000010ff */
[--C-:B------:R-:W-:Y:S02]  /*d9b0*/  FFMA.FTZ R134, R231, c[0x0][0x2d0], -R135.reuse ;  /* 0x0000b400e7867a23 */ /* 0x100fe40000010887 */
[----:B------:R-:W-:Y:S01]  /*d9c0*/  FADD.FTZ R0, R181, R0 ;  /* 0x00000000b5007221 */ /* 0x000fe20000010000 */
[C---:B-1----:R-:W-:Y:S01]  /*d9d0*/  HMMA.16816.F32.BF16 R60, R140.reuse, R152, R60 ;  /* 0x000000988c3c723c */ /* 0x042fe2000004183c */
[----:B------:R1:W2:Y:S07]  /*d9e0*/  MUFU.EX2 R221, R134 ;  /* 0x0000008600dd7308 */ /* 0x0002ae0000000800 */
[C---:B------:R-:W-:Y:S01]  /*d9f0*/  HMMA.16816.F32.BF16 R64, R140.reuse, R154, R64 ;  /* 0x0000009a8c40723c */ /* 0x040fe20000041840 */
[----:B------:R-:W5:Y:S07]  /*da00*/  LDSM.16.MT88.4 R152, [R197+0x4800] ;  /* 0x00480000c598783b */ /* 0x000f6e0000004200 */
[C---:B---3--:R-:W-:Y:S08]  /*da10*/  HMMA.16816.F32.BF16 R68, R140.reuse, R144, R68 ;  /* 0x000000908c44723c */ /* 0x048ff00000041844 */
[C---:B------:R-:W-:Y:S01]  /*da20*/  HMMA.16816.F32.BF16 R72, R140.reuse, R146, R72 ;  /* 0x000000928c48723c */ /* 0x040fe20000041848 */
[----:B------:R-:W3:Y:S03]  /*da30*/  LDSM.16.MT88.4 R144, [R196+0x4800] ;  /* 0x00480000c490783b */ /* 0x000ee60000004200 */
[----:B-1----:R-:W-:Y:S02]  /*da40*/  FFMA.FTZ R134, R235, c[0x0][0x2d0], -R135 ;  /* 0x0000b400eb867a23 */ /* 0x002fe40000010887 */
[--C-:B------:R-:W-:Y:S02]  /*da50*/  FFMA.FTZ R135, R240, c[0x0][0x2d0], -R3.reuse ;  /* 0x0000b400f0877a23 */ /* 0x100fe40000010803 */
[----:B------:R-:W1:Y:S01]  /*da60*/  MUFU.EX2 R191, R134 ;  /* 0x0000008600bf7308 */ /* 0x000e620000000800 */
[C---:B----4-:R-:W-:Y:S03]  /*da70*/  HMMA.16816.F32.BF16 R76, R140.reuse, R148, R76 ;  /* 0x000000948c4c723c */ /* 0x050fe6000004184c */
[----:B--2---:R-:W-:Y:S05]  /*da80*/  FADD.FTZ R2, R221, R2 ;  /* 0x00000002dd027221 */ /* 0x004fea0000010000 */
[C---:B------:R-:W-:Y:S01]  /*da90*/  HMMA.16816.F32.BF16 R80, R140.reuse, R150, R80 ;  /* 0x000000968c50723c */ /* 0x040fe20000041850 */
[----:B------:R-:W2:Y:S01]  /*daa0*/  LDSM.16.MT88.4 R148, [R193+0x6800] ;  /* 0x00680000c194783b */ /* 0x000ea20000004200 */
[----:B------:R-:W-:Y:S06]  /*dab0*/  MUFU.EX2 R177, R135 ;  /* 0x0000008700b17308 */ /* 0x000fec0000000800 */
[C---:B-----5:R-:W-:Y:S04]  /*dac0*/  HMMA.16816.F32.BF16 R84, R140.reuse, R152, R84 ;  /* 0x000000988c54723c */ /* 0x060fe80000041854 */
[----:B------:R4:W-:Y:S01]  /*dad0*/  MUFU.EX2 R135, R156 ;  /* 0x0000009c00877308 */ /* 0x0009e20000000800 */
[C---:B-1----:R-:W-:Y:S03]  /*dae0*/  F2FP.BF16.PACK_AB R138, R191.reuse, R221 ;  /* 0x000000ddbf8a723e */ /* 0x042fe600000010ff */
[C---:B------:R-:W-:Y:S01]  /*daf0*/  HMMA.16816.F32.BF16 R88, R140.reuse, R154, R88 ;  /* 0x0000009a8c58723c */ /* 0x040fe20000041858 */
[----:B------:R-:W1:Y:S03]  /*db00*/  LDSM.16.MT88.4 R152, [R194+0x6800] ;  /* 0x00680000c298783b */ /* 0x000e660000004200 */
[----:B------:R-:W-:Y:S02]  /*db10*/  FADD.FTZ R2, R191, R2 ;  /* 0x00000002bf027221 */ /* 0x000fe40000010000 */
[--C-:B------:R-:W-:Y:S02]  /*db20*/  FFMA.FTZ R134, R236, c[0x0][0x2d0], -R3.reuse ;  /* 0x0000b400ec867a23 */ /* 0x100fe40000010803 */
[C---:B---3--:R-:W-:Y:S02]  /*db30*/  HMMA.16816.F32.BF16 R92, R140.reuse, R144, R92 ;  /* 0x000000908c5c723c */ /* 0x048fe4000004185c */
[----:B------:R3:W5:Y:S06]  /*db40*/  MUFU.EX2 R179, R134 ;  /* 0x0000008600b37308 */ /* 0x00076c0000000800 */
[C---:B------:R-:W-:Y:S01]  /*db50*/  HMMA.16816.F32.BF16 R96, R140.reuse, R146, R96 ;  /* 0x000000928c60723c */ /* 0x040fe20000041860 */
[----:B------:R-:W1:Y:S07]  /*db60*/  LDSM.16.MT88.4 R144, [R197+0x6800] ;  /* 0x00680000c590783b */ /* 0x000e6e0000004200 */
[C---:B--2---:R-:W-:Y:S01]  /*db70*/  HMMA.16816.F32.BF16 R100, R140.reuse, R148, R100 ;  /* 0x000000948c64723c */ /* 0x044fe20000041864 */
[----:B----4-:R-:W-:Y:S07]  /*db80*/  LDSM.16.MT88.4 R156, [R194+0x1800] ;  /* 0x00180000c29c783b */ /* 0x010fee0000004200 */
[C---:B------:R-:W-:Y:S01]  /*db90*/  HMMA.16816.F32.BF16 R104, R140.reuse, R150, R104 ;  /* 0x000000968c68723c */ /* 0x040fe20000041868 */
[----:B------:R-:W2:Y:S03]  /*dba0*/  LDSM.16.MT88.4 R148, [R196+0x6800] ;  /* 0x00680000c494783b */ /* 0x000ea60000004200 */
[--C-:B---3--:R-:W-:Y:S02]  /*dbb0*/  FFMA.FTZ R134, R239, c[0x0][0x2d0], -R3.reuse ;  /* 0x0000b400ef867a23 */ /* 0x108fe40000010803 */
[----:B-----5:R-:W-:Y:S02]  /*dbc0*/  FADD.FTZ R0, R179, R0 ;  /* 0x00000000b3007221 */ /* 0x020fe40000010000 */
[C---:B-1----:R-:W-:Y:S01]  /*dbd0*/  HMMA.16816.F32.BF16 R108, R140.reuse, R152, R108 ;  /* 0x000000988c6c723c */ /* 0x042fe2000004186c */
[----:B------:R-:W1:Y:S07]  /*dbe0*/  MUFU.EX2 R178, R134 ;  /* 0x0000008600b27308 */ /* 0x000e6e0000000800 */
[C---:B------:R-:W-:Y:S01]  /*dbf0*/  HMMA.16816.F32.BF16 R112, R140.reuse, R154, R112 ;  /* 0x0000009a8c70723c */ /* 0x040fe20000041870 */
[----:B------:R-:W-:Y:S07]  /*dc00*/  LDSM.16.MT88.4 R152, [R194+0x1000] ;  /* 0x00100000c298783b */ /* 0x000fee0000004200 */
[C---:B------:R-:W-:Y:S08]  /*dc10*/  HMMA.16816.F32.BF16 R116, R140.reuse, R144, R116 ;  /* 0x000000908c74723c */ /* 0x040ff00000041874 */
[C---:B------:R-:W-:Y:S01]  /*dc20*/  HMMA.16816.F32.BF16 R120, R140.reuse, R146, R120 ;  /* 0x000000928c78723c */ /* 0x040fe20000041878 */
[----:B------:R-:W3:Y:S03]  /*dc30*/  LDSM.16.MT88.4 R144, [R193+0x1000] ;  /* 0x00100000c190783b */ /* 0x000ee60000004200 */
[----:B-1----:R-:W-:Y:S01]  /*dc40*/  F2FP.BF16.PACK_AB R139, R178, R179 ;  /* 0x000000b3b28b723e */ /* 0x002fe200000010ff */
[--C-:B------:R-:W-:Y:S02]  /*dc50*/  FFMA.FTZ R134, R241, c[0x0][0x2d0], -R3.reuse ;  /* 0x0000b400f1867a23 */ /* 0x100fe40000010803 */
[----:B------:R-:W-:Y:S01]  /*dc60*/  FFMA.FTZ R3, R136, c[0x0][0x2d0], -R3 ;  /* 0x0000b40088037a23 */ /* 0x000fe20000010803 */
[----:B------:R-:W-:Y:S01]  /*dc70*/  F2FP.BF16.PACK_AB R136, R223, R222 ;  /* 0x000000dedf88723e */ /* 0x000fe200000010ff */
[C---:B--2---:R-:W-:Y:S01]  /*dc80*/  HMMA.16816.F32.BF16 R124, R140.reuse, R148, R124 ;  /* 0x000000948c7c723c */ /* 0x044fe2000004187c */
[----:B------:R-:W1:Y:S07]  /*dc90*/  MUFU.EX2 R176, R134 ;  /* 0x0000008600b07308 */ /* 0x000e6e0000000800 */
[----:B------:R-:W-:Y:S01]  /*dca0*/  HMMA.16816.F32.BF16 R128, R140, R150, R128 ;  /* 0x000000968c80723c */ /* 0x000fe20000041880 */
[----:B------:R-:W2:Y:S02]  /*dcb0*/  LDSM.16.MT88.4 R140, [R197+0x1000] ;  /* 0x00100000c58c783b */ /* 0x000ea40000004200 */
[----:B------:R4:W5:Y:S06]  /*dcc0*/  MUFU.EX2 R134, R3 ;  /* 0x0000000300867308 */ /* 0x00096c0000000800 */
[----:B------:R-:W2:Y:S01]  /*dcd0*/  LDSM.16.MT88.4 R148, [R196+0x1000] ;  /* 0x00100000c494783b */ /* 0x000ea20000004200 */
[C---:B---3--:R-:W-:Y:S05]  /*dce0*/  HMMA.16816.F32.BF16 R4, R136.reuse, R144, R4 ;  /* 0x000000908804723c */ /* 0x048fea0000041804 */
[----:B----4-:R-:W-:Y:S02]  /*dcf0*/  FADD.FTZ R3, R178, R0 ;  /* 0x00000000b2037221 */ /* 0x010fe40000010000 */
[----:B------:R-:W-:Y:S01]  /*dd00*/  FADD.FTZ R0, R183, R2 ;  /* 0x00000002b7007221 */ /* 0x000fe20000010000 */
[C---:B------:R-:W-:Y:S01]  /*dd10*/  HMMA.16816.F32.BF16 R8, R136.reuse, R146, R8 ;  /* 0x000000928808723c */ /* 0x040fe20000041808 */
[----:B------:R-:W3:Y:S03]  /*dd20*/  LDSM.16.MT88.4 R144, [R193+0x3000] ;  /* 0x00300000c190783b */ /* 0x000ee60000004200 */
[----:B------:R-:W-:Y:S02]  /*dd30*/  FADD.FTZ R0, R185, R0 ;  /* 0x00000000b9007221 */ /* 0x000fe40000010000 */
[----:B-1----:R-:W-:Y:S02]  /*dd40*/  FADD.FTZ R3, R176, R3 ;  /* 0x00000003b0037221 */ /* 0x002fe40000010000 */
[C---:B------:R-:W-:Y:S04]  /*dd50*/  HMMA.16816.F32.BF16 R12, R136.reuse, R152, R12 ;  /* 0x00000098880c723c */ /* 0x040fe8000004180c */
[----:B------:R-:W-:Y:S02]  /*dd60*/  FADD.FTZ R2, R184, R0 ;  /* 0x00000000b8027221 */ /* 0x000fe40000010000 */
[----:B------:R-:W-:Y:S02]  /*dd70*/  FADD.FTZ R3, R177, R3 ;  /* 0x00000003b1037221 */ /* 0x000fe40000010000 */
[C---:B------:R-:W-:Y:S01]  /*dd80*/  HMMA.16816.F32.BF16 R16, R136.reuse, R154, R16 ;  /* 0x0000009a8810723c */ /* 0x040fe20000041810 */
[----:B------:R-:W1:Y:S03]  /*dd90*/  LDSM.16.MT88.4 R152, [R194+0x3000] ;  /* 0x00300000c298783b */ /* 0x000e660000004200 */
[----:B------:R-:W-:Y:S02]  /*dda0*/  FADD.FTZ R2, R182, R2 ;  /* 0x00000002b6027221 */ /* 0x000fe40000010000 */
[----:B------:R-:W-:Y:S02]  /*ddb0*/  FADD.FTZ R0, R135, R3 ;  /* 0x0000000387007221 */ /* 0x000fe40000010000 */
[C---:B--2---:R-:W-:Y:S01]  /*ddc0*/  HMMA.16816.F32.BF16 R20, R136.reuse, R140, R20 ;  /* 0x0000008c8814723c */ /* 0x044fe20000041814 */
[----:B------:R-:W-:Y:S03]  /*ddd0*/  STL [R1+0x8], R2 ;  /* 0x0000080201007387 */ /* 0x000fe60000100800 */
[----:B-----5:R-:W-:Y:S04]  /*dde0*/  FADD.FTZ R0, R134, R0 ;  /* 0x0000000086007221 */ /* 0x020fe80000010000 */
[C---:B------:R-:W-:Y:S01]  /*ddf0*/  HMMA.16816.F32.BF16 R24, R136.reuse, R142, R24 ;  /* 0x0000008e8818723c */ /* 0x040fe20000041818 */
[----:B------:R-:W2:Y:S07]  /*de00*/  LDSM.16.MT88.4 R140, [R197+0x3000] ;  /* 0x00300000c58c783b */ /* 0x000eae0000004200 */
[C---:B------:R-:W-:Y:S01]  /*de10*/  HMMA.16816.F32.BF16 R28, R136.reuse, R148, R28 ;  /* 0x00000094881c723c */ /* 0x040fe2000004181c */
[----:B------:R-:W-:Y:S07]  /*de20*/  STL [R1+0xc], R0 ;  /* 0x00000c0001007387 */ /* 0x000fee0000100800 */
[C---:B------:R-:W-:Y:S01]  /*de30*/  HMMA.16816.F32.BF16 R32, R136.reuse, R150, R32 ;  /* 0x000000968820723c */ /* 0x040fe20000041820 */
[----:B------:R-:W-:Y:S07]  /*de40*/  LDSM.16.MT88.4 R148, [R193+0x5000] ;  /* 0x00500000c194783b */ /* 0x000fee0000004200 */
        /* <DEDUP_REMOVED lines=17> */
[----:B------:R-:W-:Y:S07]  /*df60*/  LDSM.16.MT88.4 R152, [R197+0x7000] ;  /* 0x00700000c598783b */ /* 0x000fee0000004200 */
[C---:B--2---:R-:W-:Y:S08]  /*df70*/  HMMA.16816.F32.BF16 R84, R136.reuse, R140, R84 ;  /* 0x0000008c8854723c */ /* 0x044ff00000041854 */
[C---:B------:R-:W-:Y:S01]  /*df80*/  HMMA.16816.F32.BF16 R88, R136.reuse, R142, R88 ;  /* 0x0000008e8858723c */ /* 0x040fe20000041858 */
[----:B------:R-:W1:Y:S07]  /*df90*/  LDSM.16.MT88.4 R140, [R194+0x7000] ;  /* 0x00700000c28c783b */ /* 0x000e6e0000004200 */
[C---:B---3--:R-:W-:Y:S08]  /*dfa0*/  HMMA.16816.F32.BF16 R92, R136.reuse, R144, R92 ;  /* 0x00000090885c723c */ /* 0x048ff0000004185c */
[C---:B------:R-:W-:Y:S01]  /*dfb0*/  HMMA.16816.F32.BF16 R96, R136.reuse, R146, R96 ;  /* 0x000000928860723c */ /* 0x040fe20000041860 */
[----:B------:R-:W2:Y:S07]  /*dfc0*/  LDSM.16.MT88.4 R144, [R196+0x7000] ;  /* 0x00700000c490783b */ /* 0x000eae0000004200 */
[C---:B----4-:R-:W-:Y:S08]  /*dfd0*/  HMMA.16816.F32.BF16 R100, R136.reuse, R148, R100 ;  /* 0x000000948864723c */ /* 0x050ff00000041864 */
[C---:B------:R-:W-:Y:S01]  /*dfe0*/  HMMA.16816.F32.BF16 R104, R136.reuse, R150, R104 ;  /* 0x000000968868723c */ /* 0x040fe20000041868 */
[----:B------:R-:W3:Y:S07]  /*dff0*/  LDSM.16.MT88.4 R148, [R193+0x1800] ;  /* 0x00180000c194783b */ /* 0x000eee0000004200 */
[C---:B-1----:R-:W-:Y:S08]  /*e000*/  HMMA.16816.F32.BF16 R108, R136.reuse, R140, R108 ;  /* 0x0000008c886c723c */ /* 0x042ff0000004186c */
[C---:B------:R-:W-:Y:S08]  /*e010*/  HMMA.16816.F32.BF16 R112, R136.reuse, R142, R112 ;  /* 0x0000008e8870723c */ /* 0x040ff00000041870 */
[C---:B------:R-:W-:Y:S08]  /*e020*/  HMMA.16816.F32.BF16 R116, R136.reuse, R152, R116 ;  /* 0x000000988874723c */ /* 0x040ff00000041874 */
[C---:B------:R-:W-:Y:S08]  /*e030*/  HMMA.16816.F32.BF16 R120, R136.reuse, R154, R120 ;  /* 0x0000009a8878723c */ /* 0x040ff00000041878 */
[C---:B--2---:R-:W-:Y:S08]  /*e040*/  HMMA.16816.F32.BF16 R124, R136.reuse, R144, R124 ;  /* 0x00000090887c723c */ /* 0x044ff0000004187c */
[----:B------:R-:W-:Y:S07]  /*e050*/  HMMA.16816.F32.BF16 R128, R136, R146, R128 ;  /* 0x000000928880723c */ /* 0x000fee0000041880 */
[----:B------:R-:W-:Y:S02]  /*e060*/  F2FP.BF16.PACK_AB R136, R185, R183 ;  /* 0x000000b7b988723e */ /* 0x000fe400000010ff */
[----:B------:R-:W-:Y:S03]  /*e070*/  F2FP.BF16.PACK_AB R137, R177, R176 ;  /* 0x000000b0b189723e */ /* 0x000fe600000010ff */
[----:B------:R-:W-:Y:S02]  /*e080*/  F2FP.BF16.PACK_AB R138, R182, R184 ;  /* 0x000000b8b68a723e */ /* 0x000fe400000010ff */
[----:B------:R-:W-:Y:S02]  /*e090*/  F2FP.BF16.PACK_AB R139, R134, R135 ;  /* 0x00000087868b723e */ /* 0x000fe400000010ff */
[----:B------:R-:W-:Y:S02]  /*e0a0*/  MOV R135, R132 ;  /* 0x0000008400877202 */ /* 0x000fe40000000f00 */
[----:B------:R-:W-:Y:S03]  /*e0b0*/  MOV R134, R133 ;  /* 0x0000008500867202 */ /* 0x000fe60000000f00 */
[C---:B---3--:R-:W-:Y:S01]  /*e0c0*/  HMMA.16816.F32.BF16 R140, R136.reuse, R148, R4 ;  /* 0x00000094888c723c */ /* 0x048fe20000041804 */
        /* <DEDUP_REMOVED lines=31> */
[C---:B------:R-:W-:Y:S08]  /*e2c0*/  HMMA.16816.F32.BF16 R88, R136.reuse, R6, R88 ;  /* 0x000000068858723c */ /* 0x040ff00000041858 */
[C---:B--2---:R-:W-:Y:S08]  /*e2d0*/  HMMA.16816.F32.BF16 R92, R136.reuse, R8, R92 ;  /* 0x00000008885c723c */ /* 0x044ff0000004185c */
[C---:B------:R-:W-:Y:S08]  /*e2e0*/  HMMA.16816.F32.BF16 R96, R136.reuse, R10, R96 ;  /* 0x0000000a8860723c */ /* 0x040ff00000041860 */
[C---:B---3--:R-:W-:Y:S08]  /*e2f0*/  HMMA.16816.F32.BF16 R100, R136.reuse, R12, R100 ;  /* 0x0000000c8864723c */ /* 0x048ff00000041864 */
[C---:B------:R-:W-:Y:S08]  /*e300*/  HMMA.16816.F32.BF16 R104, R136.reuse, R14, R104 ;  /* 0x0000000e8868723c */ /* 0x040ff00000041868 */
[C---:B----4-:R-:W-:Y:S08]  /*e310*/  HMMA.16816.F32.BF16 R108, R136.reuse, R16, R108 ;  /* 0x00000010886c723c */ /* 0x050ff0000004186c */
[C---:B------:R-:W-:Y:S08]  /*e320*/  HMMA.16816.F32.BF16 R112, R136.reuse, R18, R112 ;  /* 0x000000128870723c */ /* 0x040ff00000041870 */
[C---:B------:R-:W-:Y:S08]  /*e330*/  HMMA.16816.F32.BF16 R116, R136.reuse, R24, R116 ;  /* 0x000000188874723c */ /* 0x040ff00000041874 */
[C---:B------:R-:W-:Y:S08]  /*e340*/  HMMA.16816.F32.BF16 R120, R136.reuse, R26, R120 ;  /* 0x0000001a8878723c */ /* 0x040ff00000041878 */
[C---:B-----5:R-:W-:Y:S08]  /*e350*/  HMMA.16816.F32.BF16 R124, R136.reuse, R20, R124 ;  /* 0x00000014887c723c */ /* 0x060ff0000004187c */
[----:B------:R-:W-:Y:S01]  /*e360*/  HMMA.16816.F32.BF16 R128, R136, R22, R128 ;  /* 0x000000168880723c */ /* 0x000fe20000041880 */
[----:B------:R-:W-:-:S07]  /*e370*/  @P6 BRA `(.L_x_2232) ;  /* 0xffffc87000006947 */ /* 0x000fce000383ffff */
.L_x_2231:
[----:B------:R-:W-:Y:S07]  /*e380*/  @!UPT UIADD3 URZ, URZ, URZ, URZ ;  /* 0x0000003f3f3ff290 */ /* 0x000fee000fffe03f */
[----:B------:R-:W-:Y:S02]  /*e390*/  MOV R7, 0x1f ;  /* 0x0000001f00077802 */ /* 0x000fe40000000f00 */
[----:B------:R-:W-:Y:S01]  /*e3a0*/  MOV R6, 0xffffffff ;  /* 0xffffffff00067802 */ /* 0x000fe20000000f00 */
[----:B------:R-:W-:Y:S06]  /*e3b0*/  BRA.DIV ~URZ, `(.L_x_2233) ;  /* 0x000067627f007947 */ /* 0x000fec000b800000 */
[----:B------:R-:W2:Y:S04]  /*e3c0*/  LDL R2, [R1+0x8] ;  /* 0x0000080001027983 */ /* 0x000ea80000100800 */
[----:B--2---:R1:W2:Y:S02]  /*e3d0*/  SHFL.BFLY PT, R0, R2, 0x2, 0x1f ;  /* 0x0c401f0002007f89 */ /* 0x0042a400000e0000 */
.L_x_2306:
        /* <DEDUP_REMOVED lines=9> */
.L_x_2307:
        /* <DEDUP_REMOVED lines=78> */
[C---:B-1----:R-:W-:Y:S02]  /*e950*/  FMUL.FTZ R152, R0.reuse, R38 ;  /* 0x0000002600987220 */ /* 0x042fe40000410000 */
[C---:B------:R-:W-:Y:S02]  /*e960*/  FMUL.FTZ R153, R0.reuse, R39 ;  /* 0x0000002700997220 */ /* 0x040fe40000410000 */
[C---:B------:R-:W-:Y:S02]  /*e970*/  FMUL.FTZ R38, R0.reuse, R42 ;  /* 0x0000002a00267220 */ /* 0x040fe40000410000 */
[C---:B------:R-:W-:Y:S02]  /*e980*/  FMUL.FTZ R39, R0.reuse, R43 ;  /* 0x0000002b00277220 */ /* 0x040fe40000410000 */
[C---:B------:R-:W-:Y:S02]  /*e990*/  FMUL.FTZ R42, R0.reuse, R46 ;  /* 0x0000002e002a7220 */ /* 0x040fe40000410000 */
[----:B------:R-:W-:-:S02]  /*e9a0*/  FMUL.FTZ R43, R0, R47 ;  /* 0x0000002f002b7220 */ /* 0x000fc40000410000 */
[----:B------:R-:W-:Y:S01]  /*e9b0*/  @P1 FFMA.FTZ R21, R4, R133, R5 ;  /* 0x0000008504151223 */ /* 0x000fe20000010005 */
[----:B--2---:R-:W-:Y:S01]  /*e9c0*/  @P0 MOV R3, 0x3f317218 ;  /* 0x3f31721800030802 */ /* 0x004fe20000000f00 */
[C---:B------:R-:W-:Y:S01]  /*e9d0*/  FMUL.FTZ R46, R0.reuse, R54 ;  /* 0x00000036002e7220 */ /* 0x040fe20000410000 */
[----:B------:R-:W-:Y:S01]  /*e9e0*/  MOV R4, 0x1 ;  /* 0x0000000100047802 */ /* 0x000fe20000000f00 */
        /* <DEDUP_REMOVED lines=61> */
.L_x_2214:
        /* <DEDUP_REMOVED lines=19> */
.L_x_2236:
[----:B--2---:R-:W-:Y:S05]  /*eef0*/  BSYNC B0 ;  /* 0x0000000000007941 */ /* 0x004fea0003800000 */
.L_x_2235:
        /* <DEDUP_REMOVED lines=166> */
.L_x_2239:
[----:B---3--:R-:W2:Y:S04]  /*f960*/  LDL R3, [R1+0x50] ;  /* 0x0000500001037983 */ /* 0x008ea80000100800 */
        /* <DEDUP_REMOVED lines=8> */
[----:B------:R1:W3:Y:S08]  /*f9f0*/  LDC.64 R14, c[0x0][R10+0x168] ;  /* 0x00005a000a0e7b82 */ /* 0x0002f00000000a00 */
[----:B------:R1:W2:Y:S08]  /*fa00*/  LDC.64 R18, c[0x0][R10+0x178] ;  /* 0x00005e000a127b82 */ /* 0x0002b00000000a00 */
[----:B------:R1:W2:Y:S01]  /*fa10*/  LDC.64 R16, c[0x0][R10+0x160] ;  /* 0x000058000a107b82 */ /* 0x0002a20000000a00 */
[----:B------:R-:W-:Y:S01]  /*fa20*/  ISETP.NE.U32.AND P0, PT, RZ, c[0x0][0x500], PT ;  /* 0x00014000ff007a0c */ /* 0x000fe20003f05070 */
[----:B------:R-:W-:-:S03]  /*fa30*/  IMAD.MOV.U32 R0, RZ, RZ, c[0x0][0x4e8] ;  /* 0x00013a00ff007624 */ /* 0x000fc600078e00ff */
[----:B------:R-:W-:Y:S02]  /*fa40*/  ISETP.NE.AND.EX P0, PT, RZ, c[0x0][0x504], PT, P0 ;  /* 0x00014100ff007a0c */ /* 0x000fe40003f05300 */
[----:B------:R-:W-:Y:S02]  /*fa50*/  ISETP.NE.AND P2, PT, R0, 0x1, PT ;  /* 0x000000010000780c */ /* 0x000fe40003f45270 */
        /* <DEDUP_REMOVED lines=8> */
[----:B------:R-:W-:Y:S01]  /*fae0*/  IMAD.MOV.U32 R4, RZ, RZ, R3 ;  /* 0x000000ffff047224 */ /* 0x000fe200078e0003 */
[----:B------:R-:W-:Y:S01]  /*faf0*/  @P2 SHF.R.U32.HI R4, RZ, c[0x0][0x4f0], R5 ;  /* 0x00013c00ff042a19 */ /* 0x000fe20000011605 */
[----:B---3--:R-:W-:Y:S01]  /*fb00*/  IMAD.WIDE.U32 R8, R14, R106, RZ ;  /* 0x0000006a0e087225 */ /* 0x008fe200078e00ff */
[----:B----4-:R-:W-:-:S03]  /*fb10*/  SEL R5, R13, RZ, P3 ;  /* 0x000000ff0d057207 */ /* 0x010fc60001800000 */
[----:B------:R-:W-:Y:S01]  /*fb20*/  IMAD R11, R15, R106, RZ ;  /* 0x0000006a0f0b7224 */ /* 0x000fe200078e02ff */
[----:B-----5:R-:W-:Y:S01]  /*fb30*/  IADD3 R14, P1, P0, R6, R8, R2 ;  /* 0x00000008060e7210 */ /* 0x020fe2000783e002 */
[----:B------:R-:W-:Y:S01]  /*fb40*/  IMAD.IADD R13, R7, 0x1, R10 ;  /* 0x00000001070d7824 */ /* 0x000fe200078e020a */
[----:B------:R-:W-:Y:S01]  /*fb50*/  SHF.R.S32.HI R6, RZ, 0x1f, R2 ;  /* 0x0000001fff067819 */ /* 0x000fe20000011402 */
[----:B------:R-:W-:Y:S02]  /*fb60*/  IMAD.IADD R7, R9, 0x1, R11 ;  /* 0x0000000109077824 */ /* 0x000fe400078e020b */
        /* <DEDUP_REMOVED lines=23> */
[----:B------:R-:W-:Y:S01]  /*fce0*/  SHFL.IDX PT, R10, R8, RZ, 0x1c1f ;  /* 0x001c1fff080a7589 */ /* 0x000fe200000e0000 */
[----:B------:R-:W-:-:S03]  /*fcf0*/  IMAD.IADD R5, R107, 0x1, R103 ;  /* 0x000000016b057824 */ /* 0x000fc600078e0267 */
[----:B------:R-:W1:Y:S01]  /*fd00*/  SHFL.IDX PT, R11, R4, RZ, 0x1c1f ;  /* 0x001c1fff040b7589 */ /* 0x000e6200000e0000 */
[----:B------:R-:W-:-:S03]  /*fd10*/  IMAD.IADD R15, R110, 0x1, -R15 ;  /* 0x000000016e0f7824 */ /* 0x000fc600078e0a0f */
[----:B------:R-:W-:Y:S04]  /*fd20*/  SHFL.IDX PT, R8, R8, 0x1, 0x1c1f ;  /* 0x003c1f0008087f89 */ /* 0x000fe800000e0000 */
[----:B------:R2:W3:Y:S01]  /*fd30*/  SHFL.IDX PT, R9, R4, 0x1, 0x1c1f ;  /* 0x003c1f0004097f89 */ /* 0x0004e200000e0000 */
[----:B------:R-:W-:Y:S02]  /*fd40*/  LOP3.LUT P0, RZ, R15, 0x3, RZ, 0xc0, !PT ;  /* 0x000000030fff7812 */ /* 0x000fe4000780c0ff */
[----:B------:R-:W-:Y:S01]  /*fd50*/  IADD3 R7, R5, 0x8, RZ ;  /* 0x0000000805077810 */ /* 0x000fe20007ffe0ff */
[----:B--2---:R-:W-:-:S05]  /*fd60*/  IMAD R4, R12, c[0x0][0x4e8], RZ ;  /* 0x00013a000c047a24 */ /* 0x004fca00078e02ff */
[-C--:B------:R-:W-:Y:S02]  /*fd70*/  ISETP.GE.OR P1, PT, R5, R4.reuse, P0 ;  /* 0x000000040500720c */ /* 0x080fe40000726670 */
[----:B------:R-:W-:-:S11]  /*fd80*/  ISETP.GE.OR P0, PT, R7, R4, P0 ;  /* 0x000000040700720c */ /* 0x000fd60000706670 */
[----:B-1----:R1:W-:Y:S01]  /*fd90*/  @!P1 ST.E [R10.64], R21 ;  /* 0x000000150a009985 */ /* 0x0023e2000c101906 */
[----:B------:R-:W-:-:S03]  /*fda0*/  ISETP.GE.AND P1, PT, R5, R4, PT ;  /* 0x000000040500720c */ /* 0x000fc60003f26270 */
[----:B---3--:R1:W-:Y:S01]  /*fdb0*/  @!P0 ST.E [R8.64], R20 ;  /* 0x0000001408008985 */ /* 0x0083e2000c101906 */
        /* <DEDUP_REMOVED lines=56> */
.L_x_2308:
[----:B------:R-:W-:Y:S05]  /*10140*/  BRA.DIV ~URZ, `(.L_x_2242) ;  /* 0x00004bb27f007947 */ /* 0x000fea000b800000 */
[----:B------:R3:W4:Y:S02]  /*10150*/  SHFL.IDX PT, R0, R15, RZ, 0x181f ;  /* 0x00181fff0f007589 */ /* 0x00072400000e0000 */
.L_x_2309:
        /* <DEDUP_REMOVED lines=26> */
.L_x_2244:
[----:B------:R-:W-:Y:S05]  /*10300*/  BSYNC B0 ;  /* 0x0000000000007941 */ /* 0x000fea0003800000 */
.L_x_2243:
[----:B------:R-:W-:Y:S05]  /*10310*/  BRA.DIV ~URZ, `(.L_x_2245) ;  /* 0x00004a427f007947 */ /* 0x000fea000b800000 */
[----:B--2---:R2:W1:Y:S04]  /*10320*/  SHFL.IDX PT, R6, R14, 0x1, 0x181f ;  /* 0x00381f000e067f89 */ /* 0x00446800000e0000 */
[----:B----4-:R2:W4:Y:S02]  /*10330*/  SHFL.IDX PT, R0, R15, 0x1, 0x181f ;  /* 0x00381f000f007f89 */ /* 0x01052400000e0000 */
.L_x_2310:
        /* <DEDUP_REMOVED lines=27> */
.L_x_2247:
[----:B------:R-:W-:Y:S05]  /*104f0*/  BSYNC B0 ;  /* 0x0000000000007941 */ /* 0x000fea0003800000 */
.L_x_2246:
[----:B------:R-:W-:Y:S05]  /*10500*/  BRA.DIV ~URZ, `(.L_x_2248) ;  /* 0x000049127f007947 */ /* 0x000fea000b800000 */
[----:B-1----:R1:W2:Y:S02]  /*10510*/  SHFL.IDX PT, R6, R14, 0x2, 0x181f ;  /* 0x00581f000e067f89 */ /* 0x0022a400000e0000 */
.L_x_2311:
[----:B------:R-:W-:Y:S05]  /*10520*/  BRA.DIV ~URZ, `(.L_x_2249) ;  /* 0x000049627f007947 */ /* 0x000fea000b800000 */
[----:B----4-:R4:W1:Y:S02]  /*10530*/  SHFL.IDX PT, R0, R15, 0x2, 0x181f ;  /* 0x00581f000f007f89 */ /* 0x01086400000e0000 */
.L_x_2312:
        /* <DEDUP_REMOVED lines=27> */
.L_x_2251:
[----:B------:R-:W-:Y:S05]  /*106f0*/  BSYNC B0 ;  /* 0x0000000000007941 */ /* 0x000fea0003800000 */
.L_x_2250:
[----:B------:R-:W-:Y:S05]  /*10700*/  BRA.DIV ~URZ, `(.L_x_2252) ;  /* 0x000047e27f007947 */ /* 0x000fea000b800000 */
[----:B--2---:R2:W3:Y:S04]  /*10710*/  SHFL.IDX PT, R6, R14, 0x3, 0x181f ;  /* 0x00781f000e067f89 */ /* 0x0044e800000e0000 */
[----:B-1----:R2:W1:Y:S02]  /*10720*/  SHFL.IDX PT, R0, R15, 0x3, 0x181f ;  /* 0x00781f000f007f89 */ /* 0x00246400000e0000 */
.L_x_2313:
        /* <DEDUP_REMOVED lines=28> */
.L_x_2240:
        /* <DEDUP_REMOVED lines=34> */
.L_x_2314:
[----:B------:R-:W-:Y:S05]  /*10b10*/  BRA.DIV ~URZ, `(.L_x_2255) ;  /* 0x000045027f007947 */ /* 0x000fea000b800000 */
[----:B------:R3:W4:Y:S02]  /*10b20*/  SHFL.IDX PT, R0, R19, RZ, 0x1c1f ;  /* 0x001c1fff13007589 */ /* 0x00072400000e0000 */
.L_x_2315:
[----:B------:R-:W-:Y:S01]  /*10b30*/  BSSY B0, `(.L_x_2256) ;  /* 0x00000c2000007945 */ /* 0x000fe20003800000 */
[----:B------:R-:W-:Y:S05]  /*10b40*/  @P1 BRA `(.L_x_2257) ;  /* 0x00000c0000001947 */ /* 0x000fea0003800000 */
[----:B------:R-:W5:Y:S04]  /*10b50*/  LDL R20, [R1+0x10] ;  /* 0x0000100001147983 */ /* 0x000f680000100800 */
[----:B---3--:R-:W3:Y:S04]  /*10b60*/  LDL R9, [R1+0x8c] ;  /* 0x00008c0001097983 */ /* 0x008ee80000100800 */
[----:B----4-:R-:W4:Y:S04]  /*10b70*/  LDL R12, [R1+0x88] ;  /* 0x00008800010c7983 */ /* 0x010f280000100800 */
[----:B--2---:R-:W2:Y:S04]  /*10b80*/  LDL R103, [R1+0x84] ;  /* 0x0000840001677983 */ /* 0x004ea80000100800 */
[----:B------:R-:W2:Y:S01]  /*10b90*/  LDL R21, [R1+0xc0] ;  /* 0x0000c00001157983 */ /* 0x000ea20000100800 */
[----:B-----5:R-:W-:-:S02]  /*10ba0*/  ISETP.GE.AND P2, PT, R20, c[0x0][0x3c8], PT ;  /* 0x0000f20014007a0c */ /* 0x020fc40003f46270 */
[----:B------:R-:W-:Y:S02]  /*10bb0*/  IADD3 R2, R20, 0x18, RZ ;  /* 0x0000001814027810 */ /* 0x000fe40007ffe0ff */
[----:B---3--:R-:W-:Y:S02]  /*10bc0*/  ISETP.GE.AND P3, PT, R9, c[0x0][0x3c8], PT ;  /* 0x0000f20009007a0c */ /* 0x008fe40003f66270 */
[----:B------:R-:W-:-:S07]  /*10bd0*/  ISETP.GE.AND P1, PT, R2, c[0x0][0x3c8], PT ;  /* 0x0000f20002007a0c */ /* 0x000fce0003f26270 */
[----:B------:R-:W-:Y:S02]  /*10be0*/  @!P2 IMAD.MOV.U32 R6, RZ, RZ, R0 ;  /* 0x000000ffff06a224 */ /* 0x000fe400078e0000 */
[----:B------:R-:W-:-:S04]  /*10bf0*/  @!P2 IMAD.MOV.U32 R7, RZ, RZ, R4 ;  /* 0x000000ffff07a224 */ /* 0x000fc800078e0004 */
[----:B------:R-:W-:Y:S01]  /*10c00*/  @!P2 IMAD.WIDE R6, R20, 0x4, R6 ;  /* 0x000000041406a825 */ /* 0x000fe200078e0206 */
[----:B----4-:R-:W-:Y:S02]  /*10c10*/  ISETP.GE.AND P5, PT, R12, c[0x0][0x3c8], PT ;  /* 0x0000f2000c007a0c */ /* 0x010fe40003fa6270 */
[----:B------:R-:W-:Y:S02]  /*10c20*/  SHF.R.S32.HI R3, RZ, 0x1f, R9 ;  /* 0x0000001fff037819 */ /* 0x000fe40000011409 */
[----:B------:R3:W-:Y:S01]  /*10c30*/  @!P2 ST.E.64 [R6.64], R22 ;  /* 0x000000160600a985 */ /* 0x0007e2000c101b06 */
[----:B------:R-:W-:Y:S02]  /*10c40*/  IADD3 R5, R20, 0x20, RZ ;  /* 0x0000002014057810 */ /* 0x000fe40007ffe0ff */
[----:B------:R-:W-:Y:S02]  /*10c50*/  SHF.R.S32.HI R8, RZ, 0x1f, R2 ;  /* 0x0000001fff087819 */ /* 0x000fe40000011402 */
[----:B------:R-:W-:-:S02]  /*10c60*/  ISETP.GE.AND P6, PT, R5, c[0x0][0x3c8], PT ;  /* 0x0000f20005007a0c */ /* 0x000fc40003fc6270 */
[C---:B---3--:R-:W-:Y:S01]  /*10c70*/  @!P3 LEA R6, P2, R9.reuse, R0, 0x2 ;  /* 0x000000000906b211 */ /* 0x048fe200078410ff */
[----:B------:R-:W3:Y:S03]  /*10c80*/  LDL R22, [R1+0x9c] ;  /* 0x00009c0001167983 */ /* 0x000ee60000100800 */
[----:B------:R-:W-:Y:S01]  /*10c90*/  @!P3 LEA.HI.X R7, R9, R4, R3, 0x2, P2 ;  /* 0x000000040907b211 */ /* 0x000fe200010f1403 */
[----:B------:R-:W4:Y:S01]  /*10ca0*/  LDL R23, [R1+0xc4] ;  /* 0x0000c40001177983 */ /* 0x000f220000100800 */
[----:B------:R-:W-:Y:S02]  /*10cb0*/  IADD3 R3, R20, 0x28, RZ ;  /* 0x0000002814037810 */ /* 0x000fe40007ffe0ff */
[----:B------:R-:W-:Y:S01]  /*10cc0*/  @!P1 LEA R10, P2, R2, R0, 0x2 ;  /* 0x00000000020a9211 */ /* 0x000fe200078410ff */
[----:B------:R5:W-:Y:S01]  /*10cd0*/  @!P3 ST.E.64 [R6.64], R24 ;  /* 0x000000180600b985 */ /* 0x000be2000c101b06 */
[----:B------:R-:W-:-:S02]  /*10ce0*/  ISETP.GE.AND P4, PT, R3, c[0x0][0x3c8], PT ;  /* 0x0000f20003007a0c */ /* 0x000fc40003f86270 */
[----:B------:R-:W-:Y:S02]  /*10cf0*/  @!P1 LEA.HI.X R11, R2, R4, R8, 0x2, P2 ;  /* 0x00000004020b9211 */ /* 0x000fe400010f1408 */
[----:B------:R-:W-:Y:S02]  /*10d00*/  @!P5 LEA R8, P2, R12, R0, 0x2 ;  /* 0x000000000c08d211 */ /* 0x000fe400078410ff */
[----:B------:R-:W-:-:S04]  /*10d10*/  IADD3 R2, R20, 0x30, RZ ;  /* 0x0000003014027810 */ /* 0x000fc80007ffe0ff */
[----:B------:R-:W-:Y:S02]  /*10d20*/  ISETP.GE.AND P3, PT, R2, c[0x0][0x3c8], PT ;  /* 0x0000f20002007a0c */ /* 0x000fe40003f66270 */
[----:B-----5:R-:W-:Y:S01]  /*10d30*/  SHF.R.S32.HI R6, RZ, 0x1f, R12 ;  /* 0x0000001fff067819 */ /* 0x020fe2000001140c */
[----:B------:R-:W5:Y:S03]  /*10d40*/  LDL R24, [R1+0xa0] ;  /* 0x0000a00001187983 */ /* 0x000f660000100800 */
[----:B------:R-:W-:Y:S01]  /*10d50*/  @!P5 LEA.HI.X R9, R12, R4, R6, 0x2, P2 ;  /* 0x000000040c09d211 */ /* 0x000fe200010f1406 */
[----:B------:R-:W3:Y:S01]  /*10d60*/  LDL R25, [R1+0xc8] ;  /* 0x0000c80001197983 */ /* 0x000ee20000100800 */
        /* <DEDUP_REMOVED lines=12> */
[----:B-1----:R-:W-:Y:S01]  /*10e30*/  SHF.R.S32.HI R8, RZ, 0x1f, R3 ;  /* 0x0000001fff087819 */ /* 0x002fe20000011403 */
[----:B------:R-:W3:Y:S01]  /*10e40*/  LDL R28, [R1+0xa8] ;  /* 0x0000a800011c7983 */ /* 0x000ee20000100800 */
[----:B--2---:R-:W-:-:S03]  /*10e50*/  @!P4 LEA R10, P1, R3, R0, 0x2 ;  /* 0x00000000030ac211 */ /* 0x004fc600078210ff */
[----:B------:R-:W2:Y:S01]  /*10e60*/  LDL R26, [R1+0xa4] ;  /* 0x0000a400011a7983 */ /* 0x000ea20000100800 */
[----:B------:R-:W-:-:S03]  /*10e70*/  @!P4 LEA.HI.X R11, R3, R4, R8, 0x2, P1 ;  /* 0x00000004030bc211 */ /* 0x000fc600008f1408 */
[----:B------:R-:W2:Y:S01]  /*10e80*/  LDL R29, [R1+0xd0] ;  /* 0x0000d000011d7983 */ /* 0x000ea20000100800 */
[C---:B------:R-:W-:Y:S02]  /*10e90*/  ISETP.GE.AND P1, PT, R5.reuse, c[0x0][0x3c8], PT ;  /* 0x0000f20005007a0c */ /* 0x040fe40003f26270 */
[----:B------:R-:W-:Y:S01]  /*10ea0*/  SHF.R.S32.HI R3, RZ, 0x1f, R6 ;  /* 0x0000001fff037819 */ /* 0x000fe20000011406 */
[----:B------:R-:W2:Y:S01]  /*10eb0*/  LDL R27, [R1+0xcc] ;  /* 0x0000cc00011b7983 */ /* 0x000ea20000100800 */
[----:B------:R-:W-:Y:S02]  /*10ec0*/  IADD3 R2, R20, 0x48, RZ ;  /* 0x0000004814027810 */ /* 0x000fe40007ffe0ff */
[----:B------:R-:W-:Y:S02]  /*10ed0*/  @!P5 LEA.HI.X R13, R6, R4, R3, 0x2, P2 ;  /* 0x00000004060dd211 */ /* 0x000fe400010f1403 */
[----:B------:R-:W-:Y:S01]  /*10ee0*/  SHF.R.S32.HI R3, RZ, 0x1f, R5 ;  /* 0x0000001fff037819 */ /* 0x000fe20000011405 */
[----:B------:R1:W-:Y:S04]  /*10ef0*/  @!P6 ST.E.64 [R16.64], R30 ;  /* 0x0000001e1000e985 */ /* 0x0003e8000c101b06 */
[----:B------:R-:W-:-:S02]  /*10f00*/  @!P1 LEA R8, P2, R5, R0, 0x2 ;  /* 0x0000000005089211 */ /* 0x000fc400078410ff */
[----:B------:R-:W-:Y:S02]  /*10f10*/  ISETP.GE.AND P6, PT, R2, c[0x0][0x3c8], PT ;  /* 0x0000f20002007a0c */ /* 0x000fe40003fc6270 */
[----:B------:R-:W-:Y:S02]  /*10f20*/  @!P1 LEA.HI.X R9, R5, R4, R3, 0x2, P2 ;  /* 0x0000000405099211 */ /* 0x000fe400010f1403 */
[C---:B------:R-:W-:Y:S01]  /*10f30*/  IADD3 R5, R20.reuse, 0x50, RZ ;  /* 0x0000005014057810 */ /* 0x040fe20007ffe0ff */
[----:B------:R1:W-:Y:S01]  /*10f40*/  @!P4 ST.E.64 [R10.64], R34 ;  /* 0x000000220a00c985 */ /* 0x0003e2000c101b06 */
[----:B------:R-:W-:Y:S02]  /*10f50*/  IADD3 R3, R20, 0x58, RZ ;  /* 0x0000005814037810 */ /* 0x000fe40007ffe0ff */
[----:B------:R-:W-:Y:S01]  /*10f60*/  ISETP.GE.AND P4, PT, R5, c[0x0][0x3c8], PT ;  /* 0x0000f20005007a0c */ /* 0x000fe20003f86270 */
[----:B------:R1:W-:Y:S01]  /*10f70*/  @!P3 ST.E.64 [R14.64], R32 ;  /* 0x000000200e00b985 */ /* 0x0003e2000c101b06 */
[----:B------:R-:W-:-:S02]  /*10f80*/  ISETP.GE.AND P3, PT, R3, c[0x0][0x3c8], PT ;  /* 0x0000f20003007a0c */ /* 0x000fc40003f66270 */
[----:B------:R-:W-:Y:S02]  /*10f90*/  SHF.R.S32.HI R6, RZ, 0x1f, R2 ;  /* 0x0000001fff067819 */ /* 0x000fe40000011402 */
[----:B------:R-:W-:Y:S01]  /*10fa0*/  IADD3 R7, R20, 0x60, RZ ;  /* 0x0000006014077810 */ /* 0x000fe20007ffe0ff */
[----:B------:R-:W-:Y:S03]  /*10fb0*/  @!P5 ST.E.64 [R12.64], R134 ;  /* 0x000000860c00d985 */ /* 0x000fe6000c101b06 */
[----:B------:R-:W-:Y:S01]  /*10fc0*/  ISETP.GE.AND P5, PT, R7, c[0x0][0x3c8], PT ;  /* 0x0000f20007007a0c */ /* 0x000fe20003fa6270 */
[----:B------:R1:W-:Y:S02]  /*10fd0*/  @!P1 ST.E.64 [R8.64], R36 ;  /* 0x0000002408009985 */ /* 0x0003e4000c101b06 */
[C---:B-1----:R-:W-:Y:S02]  /*10fe0*/  @!P6 LEA R16, P2, R2.reuse, R0, 0x2 ;  /* 0x000000000210e211 */ /* 0x042fe400078410ff */
[----:B------:R-:W2:Y:S02]  /*10ff0*/  LDL R30, [R1+0xac] ;  /* 0x0000ac00011e7983 */ /* 0x000ea40000100800 */
[----:B------:R-:W-:-:S02]  /*11000*/  @!P6 LEA.HI.X R17, R2, R4, R6, 0x2, P2 ;  /* 0x000000040211e211 */ /* 0x000fc400010f1406 */
[----:B------:R-:W2:Y:S01]  /*11010*/  LDL R31, [R1+0xd4] ;  /* 0x0000d400011f7983 */ /* 0x000ea20000100800 */
[----:B------:R-:W-:Y:S02]  /*11020*/  IADD3 R2, R20, 0x68, RZ ;  /* 0x0000006814027810 */ /* 0x000fe40007ffe0ff */
[-C--:B------:R-:W-:Y:S01]  /*11030*/  @!P4 LEA R10, P1, R5, R0.reuse, 0x2 ;  /* 0x00000000050ac211 */ /* 0x080fe200078210ff */
[----:B------:R-:W2:Y:S01]  /*11040*/  LDL R34, [R1+0xb4] ;  /* 0x0000b40001227983 */ /* 0x000ea20000100800 */
[----:B------:R-:W-:Y:S02]  /*11050*/  SHF.R.S32.HI R6, RZ, 0x1f, R3 ;  /* 0x0000001fff067819 */ /* 0x000fe40000011403 */
[----:B------:R-:W-:Y:S01]  /*11060*/  @!P3 LEA R14, P2, R3, R0, 0x2 ;  /* 0x00000000030eb211 */ /* 0x000fe200078410ff */
[----:B------:R-:W4:Y:S04]  /*11070*/  LDL R32, [R1+0xb0] ;  /* 0x0000b00001207983 */ /* 0x000f280000100800 */
[----:B------:R-:W5:Y:S04]  /*11080*/  LDL R35, [R1+0xdc] ;  /* 0x0000dc0001237983 */ /* 0x000f680000100800 */
[----:B------:R-:W5:Y:S01]  /*11090*/  LDL R33, [R1+0xd8] ;  /* 0x0000d80001217983 */ /* 0x000f620000100800 */
[----:B------:R-:W-:-:S04]  /*110a0*/  SHF.R.S32.HI R8, RZ, 0x1f, R5 ;  /* 0x0000001fff087819 */ /* 0x000fc80000011405 */
[-C--:B------:R-:W-:Y:S02]  /*110b0*/  @!P4 LEA.HI.X R11, R5, R4.reuse, R8, 0x2, P1 ;  /* 0x00000004050bc211 */ /* 0x080fe400008f1408 */
[----:B------:R-:W-:Y:S02]  /*110c0*/  ISETP.GE.AND P1, PT, R2, c[0x0][0x3c8], PT ;  /* 0x0000f20002007a0c */ /* 0x000fe40003f26270 */
[----:B------:R-:W-:Y:S02]  /*110d0*/  @!P3 LEA.HI.X R15, R3, R4, R6, 0x2, P2 ;  /* 0x00000004030fb211 */ /* 0x000fe400010f1406 */
[----:B------:R-:W-:Y:S01]  /*110e0*/  IADD3 R6, R20, 0x70, RZ ;  /* 0x0000007014067810 */ /* 0x000fe20007ffe0ff */
[----:B------:R1:W-:Y:S01]  /*110f0*/  @!P6 ST.E.64 [R16.64], R40 ;  /* 0x000000281000e985 */ /* 0x0003e2000c101b06 */
[----:B------:R-:W-:Y:S02]  /*11100*/  SHF.R.S32.HI R3, RZ, 0x1f, R7 ;  /* 0x0000001fff037819 */ /* 0x000fe40000011407 */
[----:B------:R-:W-:-:S02]  /*11110*/  @!P5 LEA R12, P2, R7, R0, 0x2 ;  /* 0x00000000070cd211 */ /* 0x000fc400078410ff */
[----:B------:R-:W-:Y:S02]  /*11120*/  ISETP.GE.AND P6, PT, R6, c[0x0][0x3c8], PT ;  /* 0x0000f20006007a0c */ /* 0x000fe40003fc6270 */
[----:B------:R-:W-:Y:S01]  /*11130*/  IADD3 R5, R20, 0x78, RZ ;  /* 0x0000007814057810 */ /* 0x000fe20007ffe0ff */
[----:B------:R1:W-:Y:S01]  /*11140*/  @!P4 ST.E.64 [R10.64], R136 ;  /* 0x000000880a00c985 */ /* 0x0003e2000c101b06 */
[----:B------:R-:W-:Y:S02]  /*11150*/  @!P5 LEA.HI.X R13, R7, R4, R3, 0x2, P2 ;  /* 0x00000004070dd211 */ /* 0x000fe400010f1403 */
[----:B------:R-:W-:Y:S02]  /*11160*/  SHF.R.S32.HI R3, RZ, 0x1f, R2 ;  /* 0x0000001fff037819 */ /* 0x000fe40000011402 */
[----:B------:R-:W-:Y:S02]  /*11170*/  @!P1 LEA R8, P2, R2, R0, 0x2 ;  /* 0x0000000002089211 */ /* 0x000fe400078410ff */
[----:B------:R-:W-:-:S02]  /*11180*/  ISETP.GE.AND P4, PT, R5, c[0x0][0x3c8], PT ;  /* 0x0000f20005007a0c */ /* 0x000fc40003f86270 */
[----:B------:R-:W-:Y:S02]  /*11190*/  @!P1 LEA.HI.X R9, R2, R4, R3, 0x2, P2 ;  /* 0x0000000402099211 */ /* 0x000fe400010f1403 */
[C---:B------:R-:W-:Y:S01]  /*111a0*/  IADD3 R3, R20.reuse, 0x80, RZ ;  /* 0x0000008014037810 */ /* 0x040fe20007ffe0ff */
[----:B------:R1:W-:Y:S01]  /*111b0*/  @!P3 ST.E.64 [R14.64], R44 ;  /* 0x0000002c0e00b985 */ /* 0x0003e2000c101b06 */
[----:B------:R-:W-:Y:S02]  /*111c0*/  SHF.R.S32.HI R7, RZ, 0x1f, R6 ;  /* 0x0000001fff077819 */ /* 0x000fe40000011406 */
[----:B------:R-:W-:Y:S02]  /*111d0*/  ISETP.GE.AND P2, PT, R3, c[0x0][0x3c8], PT ;  /* 0x0000f20003007a0c */ /* 0x000fe40003f46270 */
[----:B------:R-:W-:Y:S01]  /*111e0*/  IADD3 R2, R20, 0x88, RZ ;  /* 0x0000008814027810 */ /* 0x000fe20007ffe0ff */
[----:B------:R-:W-:Y:S01]  /*111f0*/  @!P5 ST.E.64 [R12.64], R52 ;  /* 0x000000340c00d985 */ /* 0x000fe2000c101b06 */
[----:B-1----:R-:W-:-:S03]  /*11200*/  @!P6 LEA R16, P3, R6, R0, 0x2 ;  /* 0x000000000610e211 */ /* 0x002fc600078610ff */
[----:B------:R1:W-:Y:S01]  /*11210*/  @!P1 ST.E.64 [R8.64], R48 ;  /* 0x0000003008009985 */ /* 0x0003e2000c101b06 */
[----:B------:R-:W-:Y:S02]  /*11220*/  ISETP.GE.AND P5, PT, R2, c[0x0][0x3c8], PT ;  /* 0x0000f20002007a0c */ /* 0x000fe40003fa6270 */
[----:B------:R-:W-:Y:S02]  /*11230*/  @!P6 LEA.HI.X R17, R6, R4, R7, 0x2, P3 ;  /* 0x000000040611e211 */ /* 0x000fe400018f1407 */
[----:B------:R-:W-:Y:S02]  /*11240*/  IADD3 R6, R20, 0x90, RZ ;  /* 0x0000009014067810 */ /* 0x000fe40007ffe0ff */
[-C--:B------:R-:W-:Y:S02]  /*11250*/  @!P4 LEA R10, P3, R5, R0.reuse, 0x2 ;  /* 0x00000000050ac211 */ /* 0x080fe400078610ff */
[----:B------:R-:W-:Y:S02]  /*11260*/  SHF.R.S32.HI R7, RZ, 0x1f, R3 ;  /* 0x0000001fff077819 */ /* 0x000fe40000011403 */
[----:B------:R-:W-:-:S02]  /*11270*/  @!P2 LEA R14, P1, R3, R0, 0x2 ;  /* 0x00000000030ea211 */ /* 0x000fc400078210ff */
[----:B-1----:R-:W-:-:S04]  /*11280*/  SHF.R.S32.HI R8, RZ, 0x1f, R5 ;  /* 0x0000001fff087819 */ /* 0x002fc80000011405 */
[-C--:B------:R-:W-:Y:S02]  /*11290*/  @!P4 LEA.HI.X R11, R5, R4.reuse, R8, 0x2, P3 ;  /* 0x00000004050bc211 */ /* 0x080fe400018f1408 */
[----:B------:R-:W-:Y:S02]  /*112a0*/  ISETP.GE.AND P3, PT, R6, c[0x0][0x3c8], PT ;  /* 0x0000f20006007a0c */ /* 0x000fe40003f66270 */
[----:B------:R-:W-:Y:S02]  /*112b0*/  @!P2 LEA.HI.X R15, R3, R4, R7, 0x2, P1 ;  /* 0x00000004030fa211 */ /* 0x000fe400008f1407 */
[----:B------:R-:W-:Y:S02]  /*112c0*/  SHF.R.S32.HI R3, RZ, 0x1f, R2 ;  /* 0x0000001fff037819 */ /* 0x000fe40000011402 */
[----:B------:R-:W-:-:S04]  /*112d0*/  @!P5 LEA R12, P1, R2, R0, 0x2 ;  /* 0x00000000020cd211 */ /* 0x000fc800078210ff */
[----:B------:R-:W-:Y:S02]  /*112e0*/  @!P5 LEA.HI.X R13, R2, R4, R3, 0x2, P1 ;  /* 0x00000004020dd211 */ /* 0x000fe400008f1403 */
[----:B------:R-:W-:Y:S02]  /*112f0*/  SHF.R.S32.HI R2, RZ, 0x1f, R6 ;  /* 0x0000001fff027819 */ /* 0x000fe40000011406 */
[----:B------:R-:W-:Y:S01]  /*11300*/  @!P3 LEA R8, P1, R6, R0, 0x2 ;  /* 0x000000000608b211 */ /* 0x000fe200078210ff */
[----:B------:R1:W-:Y:S01]  /*11310*/  @!P6 ST.E.64 [R16.64], R56 ;  /* 0x000000381000e985 */ /* 0x0003e2000c101b06 */
[----:B------:R-:W-:Y:S02]  /*11320*/  IADD3 R5, R20, 0x98, RZ ;  /* 0x0000009814057810 */ /* 0x000fe40007ffe0ff */
[----:B------:R-:W-:Y:S02]  /*11330*/  @!P3 LEA.HI.X R9, R6, R4, R2, 0x2, P1 ;  /* 0x000000040609b211 */ /* 0x000fe400008f1402 */
[----:B------:R-:W-:-:S02]  /*11340*/  IADD3 R3, R20, 0xa0, RZ ;  /* 0x000000a014037810 */ /* 0x000fc40007ffe0ff */
[----:B------:R-:W-:Y:S02]  /*11350*/  IADD3 R2, R20, 0xa8, RZ ;  /* 0x000000a814027810 */ /* 0x000fe40007ffe0ff */
[----:B------:R-:W5:Y:S04]  /*11360*/  LDL R20, [R1+0x98] ;  /* 0x0000980001147983 */ /* 0x000f680000100800 */
[----:B-1----:R-:W5:Y:S04]  /*11370*/  LDL R16, [R1+0x94] ;  /* 0x0000940001107983 */ /* 0x002f680000100800 */
[----:B------:R-:W5:Y:S01]  /*11380*/  LDL R17, [R1+0xbc] ;  /* 0x0000bc0001117983 */ /* 0x000f620000100800 */
[----:B------:R-:W-:-:S03]  /*11390*/  ISETP.GE.AND P6, PT, R5, c[0x0][0x3c8], PT ;  /* 0x0000f20005007a0c */ /* 0x000fc60003fc6270 */
[----:B------:R1:W-:Y:S01]  /*113a0*/  @!P4 ST.E.64 [R10.64], R138 ;  /* 0x0000008a0a00c985 */ /* 0x0003e2000c101b06 */
[----:B------:R-:W-:Y:S02]  /*113b0*/  ISETP.GE.AND P4, PT, R3, c[0x0][0x3c8], PT ;  /* 0x0000f20003007a0c */ /* 0x000fe40003f86270 */
[----:B------:R-:W-:Y:S01]  /*113c0*/  SHF.R.S32.HI R6, RZ, 0x1f, R5 ;  /* 0x0000001fff067819 */ /* 0x000fe20000011405 */
[----:B------:R-:W-:Y:S01]  /*113d0*/  @!P2 ST.E.64 [R14.64], R68 ;  /* 0x000000440e00a985 */ /* 0x000fe2000c101b06 */
[----:B------:R-:W-:Y:S02]  /*113e0*/  ISETP.GE.AND P2, PT, R2, c[0x0][0x3c8], PT ;  /* 0x0000f20002007a0c */ /* 0x000fe40003f46270 */
[----:B------:R-:W-:Y:S01]  /*113f0*/  SHF.R.S32.HI R7, RZ, 0x1f, R3 ;  /* 0x0000001fff077819 */ /* 0x000fe20000011403 */
[----:B------:R-:W-:Y:S01]  /*11400*/  @!P5 ST.E.64 [R12.64], R72 ;  /* 0x000000480c00d985 */ /* 0x000fe2000c101b06 */
[----:B------:R-:W-:-:S03]  /*11410*/  ISETP.GE.AND P5, PT, R103, c[0x0][0x3c8], PT ;  /* 0x0000f20067007a0c */ /* 0x000fc60003fa6270 */
[----:B------:R1:W-:Y:S02]  /*11420*/  @!P3 ST.E.64 [R8.64], R60 ;  /* 0x0000003c0800b985 */ /* 0x0003e4000c101b06 */
[----:B-1----:R-:W-:-:S04]  /*11430*/  @!P6 LEA R10, P1, R5, R0, 0x2 ;  /* 0x00000000050ae211 */ /* 0x002fc800078210ff */
[----:B------:R-:W-:Y:S02]  /*11440*/  @!P6 LEA.HI.X R11, R5, R4, R6, 0x2, P1 ;  /* 0x00000004050be211 */ /* 0x000fe400008f1406 */
[----:B------:R-:W-:-:S04]  /*11450*/  @!P4 LEA R6, P1, R3, R0, 0x2 ;  /* 0x000000000306c211 */ /* 0x000fc800078210ff */
[----:B------:R-:W-:Y:S02]  /*11460*/  @!P4 LEA.HI.X R7, R3, R4, R7, 0x2, P1 ;  /* 0x000000040307c211 */ /* 0x000fe400008f1407 */
[----:B------:R-:W-:Y:S02]  /*11470*/  SHF.R.S32.HI R5, RZ, 0x1f, R2 ;  /* 0x0000001fff057819 */ /* 0x000fe40000011402 */
[C---:B------:R-:W-:Y:S01]  /*11480*/  @!P2 LEA R8, P3, R2.reuse, R0, 0x2 ;  /* 0x000000000208a211 */ /* 0x040fe200078610ff */
[----:B------:R-:W-:Y:S03]  /*11490*/  @!P6 ST.E.64 [R10.64], R140 ;  /* 0x0000008c0a00e985 */ /* 0x000fe6000c101b06 */
[----:B------:R-:W-:Y:S01]  /*114a0*/  @!P2 LEA.HI.X R9, R2, R4, R5, 0x2, P3 ;  /* 0x000000040209a211 */ /* 0x000fe200018f1405 */
[----:B------:R1:W-:Y:S01]  /*114b0*/  @!P4 ST.E.64 [R6.64], R76 ;  /* 0x0000004c0600c985 */ /* 0x0003e2000c101b06 */
[----:B------:R-:W-:-:S03]  /*114c0*/  SHF.R.S32.HI R3, RZ, 0x1f, R103 ;  /* 0x0000001fff037819 */ /* 0x000fc60000011467 */
[----:B------:R2:W-:Y:S01]  /*114d0*/  @!P2 ST.E.64 [R8.64], R80 ;  /* 0x000000500800a985 */ /* 0x0005e2000c101b06 */
[----:B-1----:R-:W-:-:S04]  /*114e0*/  @!P5 LEA R6, P3, R103, R0, 0x2 ;  /* 0x000000006706d211 */ /* 0x002fc800078610ff */
[----:B------:R-:W-:-:S05]  /*114f0*/  @!P5 LEA.HI.X R7, R103, R4, R3, 0x2, P3 ;  /* 0x000000046707d211 */ /* 0x000fca00018f1403 */
[----:B------:R1:W-:Y:S01]  /*11500*/  @!P5 ST.E.64 [R6.64], R84 ;  /* 0x000000540600d985 */ /* 0x0003e2000c101b06 */
[----:B---3--:R-:W-:Y:S02]  /*11510*/  ISETP.GE.AND P3, PT, R28, c[0x0][0x3c8], PT ;  /* 0x0000f2001c007a0c */ /* 0x008fe40003f66270 */
[----:B--2---:R-:W-:Y:S02]  /*11520*/  ISETP.GE.AND P1, PT, R34, c[0x0][0x3c8], PT ;  /* 0x0000f20022007a0c */ /* 0x004fe40003f26270 */
[----:B----4-:R-:W-:Y:S02]  /*11530*/  ISETP.GE.AND P6, PT, R32, c[0x0][0x3c8], PT ;  /* 0x0000f20020007a0c */ /* 0x010fe40003fc6270 */
[----:B------:R-:W-:-:S09]  /*11540*/  ISETP.GE.AND P4, PT, R30, c[0x0][0x3c8], PT ;  /* 0x0000f2001e007a0c */ /* 0x000fd20003f86270 */
[----:B------:R-:W-:-:S04]  /*11550*/  @!P1 LEA R2, P2, R34, R0, 0x2 ;  /* 0x0000000022029211 */ /* 0x000fc800078410ff */
[----:B-----5:R-:W-:Y:S02]  /*11560*/  @!P1 LEA.HI.X R3, R34, R4, R35, 0x2, P2 ;  /* 0x0000000422039211 */ /* 0x020fe400010f1423 */
[----:B------:R-:W-:-:S03]  /*11570*/  @!P6 LEA R8, P2, R32, R0, 0x2 ;  /* 0x000000002008e211 */ /* 0x000fc600078410ff */
[----:B------:R2:W-:Y:S01]  /*11580*/  @!P1 ST.E.64 [R2.64], R88 ;  /* 0x0000005802009985 */ /* 0x0005e2000c101b06 */
[----:B------:R-:W-:Y:S02]  /*11590*/  ISETP.GE.AND P1, PT, R26, c[0x0][0x3c8], PT ;  /* 0x0000f2001a007a0c */ /* 0x000fe40003f26270 */
[----:B------:R-:W-:Y:S02]  /*115a0*/  @!P6 LEA.HI.X R9, R32, R4, R33, 0x2, P2 ;  /* 0x000000042009e211 */ /* 0x000fe400010f1421 */
[----:B-1----:R-:W-:-:S03]  /*115b0*/  @!P3 LEA R6, P2, R28, R0, 0x2 ;  /* 0x000000001c06b211 */ /* 0x002fc600078410ff */
[----:B------:R-:W-:Y:S01]  /*115c0*/  @!P6 ST.E.64 [R8.64], R144 ;  /* 0x000000900800e985 */ /* 0x000fe2000c101b06 */
[----:B------:R-:W-:Y:S02]  /*115d0*/  ISETP.GE.AND P6, PT, R24, c[0x0][0x3c8], PT ;  /* 0x0000f20018007a0c */ /* 0x000fe40003fc6270 */
[----:B------:R-:W-:Y:S02]  /*115e0*/  @!P3 LEA.HI.X R7, R28, R4, R29, 0x2, P2 ;  /* 0x000000041c07b211 */ /* 0x000fe400010f141d */
[----:B--2---:R-:W-:-:S04]  /*115f0*/  @!P4 LEA R2, P5, R30, R0, 0x2 ;  /* 0x000000001e02c211 */ /* 0x004fc800078a10ff */
[----:B------:R-:W-:Y:S02]  /*11600*/  @!P4 LEA.HI.X R3, R30, R4, R31, 0x2, P5 ;  /* 0x000000041e03c211 */ /* 0x000fe400028f141f */
[----:B------:R-:W-:-:S03]  /*11610*/  ISETP.GE.AND P5, PT, R22, c[0x0][0x3c8], PT ;  /* 0x0000f20016007a0c */ /* 0x000fc60003fa6270 */
[----:B------:R1:W-:Y:S04]  /*11620*/  @!P4 ST.E.64 [R2.64], R92 ;  /* 0x0000005c0200c985 */ /* 0x0003e8000c101b06 */
[----:B------:R2:W-:Y:S01]  /*11630*/  @!P3 ST.E.64 [R6.64], R96 ;  /* 0x000000600600b985 */ /* 0x0005e2000c101b06 */
[----:B-1----:R-:W-:-:S04]  /*11640*/  @!P1 LEA R2, P2, R26, R0, 0x2 ;  /* 0x000000001a029211 */ /* 0x002fc800078410ff */
[----:B------:R-:W-:Y:S02]  /*11650*/  @!P1 LEA.HI.X R3, R26, R4, R27, 0x2, P2 ;  /* 0x000000041a039211 */ /* 0x000fe400010f141b */
[----:B------:R-:W-:-:S03]  /*11660*/  @!P6 LEA R10, P2, R24, R0, 0x2 ;  /* 0x00000000180ae211 */ /* 0x000fc600078410ff */
[----:B------:R1:W-:Y:S01]  /*11670*/  @!P1 ST.E.64 [R2.64], R100 ;  /* 0x0000006402009985 */ /* 0x0003e2000c101b06 */
[----:B------:R-:W-:Y:S02]  /*11680*/  @!P5 LEA R8, P1, R22, R0, 0x2 ;  /* 0x000000001608d211 */ /* 0x000fe400078210ff */
[-C--:B------:R-:W-:Y:S02]  /*11690*/  @!P6 LEA.HI.X R11, R24, R4.reuse, R25, 0x2, P2 ;  /* 0x00000004180be211 */ /* 0x080fe400010f1419 */
[----:B------:R-:W-:Y:S02]  /*116a0*/  ISETP.GE.AND P4, PT, R20, c[0x0][0x3c8], PT ;  /* 0x0000f20014007a0c */ /* 0x000fe40003f86270 */
[----:B------:R-:W-:Y:S02]  /*116b0*/  @!P5 LEA.HI.X R9, R22, R4, R23, 0x2, P1 ;  /* 0x000000041609d211 */ /* 0x000fe400008f1417 */
[----:B------:R-:W-:-:S09]  /*116c0*/  ISETP.GE.AND P3, PT, R16, c[0x0][0x3c8], PT ;  /* 0x0000f20010007a0c */ /* 0x000fd20003f66270 */
[C---:B--2---:R-:W-:Y:S01]  /*116d0*/  @!P4 LEA R6, P2, R20.reuse, R0, 0x2 ;  /* 0x000000001406c211 */ /* 0x044fe200078410ff */
[----:B------:R2:W-:Y:S03]  /*116e0*/  @!P6 ST.E.64 [R10.64], R116 ;  /* 0x000000740a00e985 */ /* 0x0005e6000c101b06 */
[----:B------:R-:W-:Y:S02]  /*116f0*/  @!P4 LEA.HI.X R7, R20, R4, R21, 0x2, P2 ;  /* 0x000000041407c211 */ /* 0x000fe400010f1415 */
[C---:B-1----:R-:W-:Y:S01]  /*11700*/  @!P3 LEA R2, P1, R16.reuse, R0, 0x2 ;  /* 0x000000001002b211 */ /* 0x042fe200078210ff */
[----:B------:R2:W-:Y:S03]  /*11710*/  @!P5 ST.E.64 [R8.64], R108 ;  /* 0x0000006c0800d985 */ /* 0x0005e6000c101b06 */
[----:B------:R-:W-:Y:S01]  /*11720*/  @!P3 LEA.HI.X R3, R16, R4, R17, 0x2, P1 ;  /* 0x000000041003b211 */ /* 0x000fe200008f1411 */
[----:B------:R2:W-:Y:S04]  /*11730*/  @!P4 ST.E.64 [R6.64], R104 ;  /* 0x000000680600c985 */ /* 0x0005e8000c101b06 */
[----:B------:R2:W-:Y:S04]  /*11740*/  @!P3 ST.E.64 [R2.64], R64 ;  /* 0x000000400200b985 */ /* 0x0005e8000c101b06 */
.L_x_2257:
[----:B------:R-:W-:Y:S05]  /*11750*/  BSYNC B0 ;  /* 0x0000000000007941 */ /* 0x000fea0003800000 */
.L_x_2256:
[----:B------:R-:W-:Y:S05]  /*11760*/  BRA.DIV ~URZ, `(.L_x_2258) ;  /* 0x000039127f007947 */ /* 0x000fea000b800000 */
[----:B--2---:R2:W1:Y:S04]  /*11770*/  SHFL.IDX PT, R4, R18, 0x1, 0x1c1f ;  /* 0x003c1f0012047f89 */ /* 0x00446800000e0000 */
[----:B----4-:R2:W4:Y:S02]  /*11780*/  SHFL.IDX PT, R0, R19, 0x1, 0x1c1f ;  /* 0x003c1f0013007f89 */ /* 0x01052400000e0000 */
.L_x_2316:
[----:B------:R-:W-:Y:S05]  /*11790*/  @P0 BRA `(.L_x_2253) ;  /* 0x00001b9000000947 */ /* 0x000fea0003800000 */
[----:B------:R-:W5:Y:S04]  /*117a0*/  LDL R20, [R1+0x10] ;  /* 0x0000100001147983 */ /* 0x000f680000100800 */
[----:B--2---:R-:W2:Y:S04]  /*117b0*/  LDL R12, [R1+0x8c] ;  /* 0x00008c00010c7983 */ /* 0x004ea80000100800 */
[----:B---3--:R-:W3:Y:S04]  /*117c0*/  LDL R16, [R1+0x88] ;  /* 0x0000880001107983 */ /* 0x008ee80000100800 */
[----:B----4-:R-:W4:Y:S04]  /*117d0*/  LDL R37, [R1+0x84] ;  /* 0x0000840001257983 */ /* 0x010f280000100800 */
[----:B------:R-:W3:Y:S04]  /*117e0*/  LDL R35, [R1+0xb4] ;  /* 0x0000b40001237983 */ /* 0x000ee80000100800 */
        /* <DEDUP_REMOVED lines=16> */
[----:B------:R-:W-:Y:S02]  /*118f0*/  IADD3 R5, R20, 0x18, RZ ;  /* 0x0000001814057810 */ /* 0x000fe40007ffe0ff */
[----:B--2---:R-:W-:Y:S02]  /*11900*/  ISETP.GE.AND P4, PT, R12, c[0x0][0x3c8], PT ;  /* 0x0000f2000c007a0c */ /* 0x004fe40003f86270 */
[----:B------:R-:W-:Y:S02]  /*11910*/  ISETP.GE.AND P3, PT, R5, c[0x0][0x3c8], PT ;  /* 0x0000f20005007a0c */ /* 0x000fe40003f66270 */
[----:B------:R-:W-:-:S05]  /*11920*/  IADD3 R2, R20, 0x20, RZ ;  /* 0x0000002014027810 */ /* 0x000fca0007ffe0ff */
[----:B------:R-:W-:Y:S02]  /*11930*/  @!P1 IMAD.MOV.U32 R6, RZ, RZ, R0 ;  /* 0x000000ffff069224 */ /* 0x000fe400078e0000 */
[----:B-1----:R-:W-:Y:S01]  /*11940*/  @!P1 IMAD.MOV.U32 R7, RZ, RZ, R4 ;  /* 0x000000ffff079224 */ /* 0x002fe200078e0004 */
[----:B------:R-:W-:Y:S02]  /*11950*/  ISETP.GE.AND P2, PT, R2, c[0x0][0x3c8], PT ;  /* 0x0000f20002007a0c */ /* 0x000fe40003f46270 */
[----:B---3--:R-:W-:Y:S01]  /*11960*/  ISETP.GE.AND P0, PT, R16, c[0x0][0x3c8], PT ;  /* 0x0000f20010007a0c */ /* 0x008fe20003f06270 */
[C---:B------:R-:W-:Y:S01]  /*11970*/  @!P1 IMAD.WIDE R6, R20.reuse, 0x4, R6 ;  /* 0x0000000414069825 */ /* 0x040fe200078e0206 */
[----:B------:R-:W-:-:S04]  /*11980*/  IADD3 R3, R20, 0x28, RZ ;  /* 0x0000002814037810 */ /* 0x000fc80007ffe0ff */
[----:B------:R1:W-:Y:S01]  /*11990*/  @!P1 ST.E.64 [R6.64], R112 ;  /* 0x0000007006009985 */ /* 0x0003e2000c101b06 */
[----:B------:R-:W-:Y:S02]  /*119a0*/  ISETP.GE.AND P1, PT, R3, c[0x0][0x3c8], PT ;  /* 0x0000f20003007a0c */ /* 0x000fe40003f26270 */
[-C--:B------:R-:W-:Y:S02]  /*119b0*/  @!P3 LEA R14, P5, R5, R0.reuse, 0x2 ;  /* 0x00000000050eb211 */ /* 0x080fe400078a10ff */
[----:B------:R-:W-:Y:S02]  /*119c0*/  @!P4 LEA R8, P6, R12, R0, 0x2 ;  /* 0x000000000c08c211 */ /* 0x000fe400078c10ff */
[----:B------:R-:W-:Y:S02]  /*119d0*/  SHF.R.S32.HI R10, RZ, 0x1f, R16 ;  /* 0x0000001fff0a7819 */ /* 0x000fe40000011410 */
[----:B------:R-:W-:Y:S02]  /*119e0*/  SHF.R.S32.HI R11, RZ, 0x1f, R2 ;  /* 0x0000001fff0b7819 */ /* 0x000fe40000011402 */
[----:B-1----:R-:W-:-:S02]  /*119f0*/  SHF.R.S32.HI R6, RZ, 0x1f, R5 ;  /* 0x0000001fff067819 */ /* 0x002fc40000011405 */
[----:B------:R-:W-:Y:S02]  /*11a00*/  SHF.R.S32.HI R7, RZ, 0x1f, R12 ;  /* 0x0000001fff077819 */ /* 0x000fe4000001140c */
[-C--:B------:R-:W-:Y:S02]  /*11a10*/  @!P3 LEA.HI.X R15, R5, R4.reuse, R6, 0x2, P5 ;  /* 0x00000004050fb211 */ /* 0x080fe400028f1406 */
[----:B------:R-:W-:Y:S02]  /*11a20*/  @!P4 LEA.HI.X R9, R12, R4, R7, 0x2, P6 ;  /* 0x000000040c09c211 */ /* 0x000fe400030f1407 */
[-C--:B------:R-:W-:Y:S02]  /*11a30*/  @!P2 LEA R12, P5, R2, R0.reuse, 0x2 ;  /* 0x00000000020ca211 */ /* 0x080fe400078a10ff */
[----:B------:R-:W-:Y:S02]  /*11a40*/  @!P0 LEA R6, P6, R16, R0, 0x2 ;  /* 0x0000000010068211 */ /* 0x000fe400078c10ff */
[----:B------:R-:W-:-:S02]  /*11a50*/  @!P2 LEA.HI.X R13, R2, R4, R11, 0x2, P5 ;  /* 0x00000004020da211 */ /* 0x000fc400028f140b */
[----:B------:R-:W-:Y:S02]  /*11a60*/  @!P0 LEA.HI.X R7, R16, R4, R10, 0x2, P6 ;  /* 0x0000000410078211 */ /* 0x000fe400030f140a */
[----:B------:R-:W-:Y:S02]  /*11a70*/  IADD3 R5, R20, 0x30, RZ ;  /* 0x0000003014057810 */ /* 0x000fe40007ffe0ff */
[----:B------:R-:W-:Y:S02]  /*11a80*/  SHF.R.S32.HI R2, RZ, 0x1f, R3 ;  /* 0x0000001fff027819 */ /* 0x000fe40000011403 */
[----:B------:R-:W-:Y:S02]  /*11a90*/  @!P1 LEA R18, P6, R3, R0, 0x2 ;  /* 0x0000000003129211 */ /* 0x000fe400078c10ff */
[----:B------:R-:W-:Y:S02]  /*11aa0*/  ISETP.GE.AND P5, PT, R5, c[0x0][0x3c8], PT ;  /* 0x0000f20005007a0c */ /* 0x000fe40003fa6270 */
[----:B------:R-:W-:-:S02]  /*11ab0*/  @!P1 LEA.HI.X R19, R3, R4, R2, 0x2, P6 ;  /* 0x0000000403139211 */ /* 0x000fc400030f1402 */
[C---:B------:R-:W-:Y:S01]  /*11ac0*/  IADD3 R3, R20.reuse, 0x38, RZ ;  /* 0x0000003814037810 */ /* 0x040fe20007ffe0ff */
[----:B------:R-:W-:Y:S04]  /*11ad0*/  @!P4 ST.E.64 [R8.64], R124 ;  /* 0x0000007c0800c985 */ /* 0x000fe8000c101b06 */
[----:B------:R1:W-:Y:S01]  /*11ae0*/  @!P0 ST.E.64 [R6.64], R120 ;  /* 0x0000007806008985 */ /* 0x0003e2000c101b06 */
[----:B------:R-:W-:Y:S02]  /*11af0*/  ISETP.GE.AND P0, PT, R3, c[0x0][0x3c8], PT ;  /* 0x0000f20003007a0c */ /* 0x000fe40003f06270 */
[----:B------:R-:W-:Y:S02]  /*11b00*/  IADD3 R2, R20, 0x40, RZ ;  /* 0x0000004014027810 */ /* 0x000fe40007ffe0ff */
[----:B------:R-:W-:-:S02]  /*11b10*/  @!P5 LEA R10, P6, R5, R0, 0x2 ;  /* 0x00000000050ad211 */ /* 0x000fc400078c10ff */
[----:B------:R-:W-:Y:S01]  /*11b20*/  ISETP.GE.AND P4, PT, R2, c[0x0][0x3c8], PT ;  /* 0x0000f20002007a0c */ /* 0x000fe20003f86270 */
[----:B------:R-:W-:Y:S04]  /*11b30*/  @!P3 ST.E.64 [R14.64], R142 ;  /* 0x0000008e0e00b985 */ /* 0x000fe8000c101b06 */
[----:B------:R2:W-:Y:S01]  /*11b40*/  @!P2 ST.E.64 [R12.64], R128 ;  /* 0x000000800c00a985 */ /* 0x0005e2000c101b06 */
[----:B-1----:R-:W-:Y:S02]  /*11b50*/  SHF.R.S32.HI R7, RZ, 0x1f, R5 ;  /* 0x0000001fff077819 */ /* 0x002fe40000011405 */
[----:B------:R-:W-:Y:S02]  /*11b60*/  IADD3 R6, R20, 0x48, RZ ;  /* 0x0000004814067810 */ /* 0x000fe40007ffe0ff */
[----:B------:R-:W-:-:S02]  /*11b70*/  @!P5 LEA.HI.X R11, R5, R4, R7, 0x2, P6 ;  /* 0x00000004050bd211 */ /* 0x000fc400030f1407 */
[----:B------:R-:W-:Y:S02]  /*11b80*/  ISETP.GE.AND P3, PT, R6, c[0x0][0x3c8], PT ;  /* 0x0000f20006007a0c */ /* 0x000fe40003f66270 */
[----:B------:R-:W-:Y:S02]  /*11b90*/  SHF.R.S32.HI R7, RZ, 0x1f, R3 ;  /* 0x0000001fff077819 */ /* 0x000fe40000011403 */
[C---:B------:R-:W-:Y:S02]  /*11ba0*/  @!P0 LEA R8, P2, R3.reuse, R0, 0x2 ;  /* 0x0000000003088211 */ /* 0x040fe400078410ff */
[----:B------:R-:W-:Y:S02]  /*11bb0*/  IADD3 R5, R20, 0x50, RZ ;  /* 0x0000005014057810 */ /* 0x000fe40007ffe0ff */
[----:B------:R-:W-:Y:S02]  /*11bc0*/  @!P0 LEA.HI.X R9, R3, R4, R7, 0x2, P2 ;  /* 0x0000000403098211 */ /* 0x000fe400010f1407 */
[----:B------:R-:W-:-:S02]  /*11bd0*/  ISETP.GE.AND P2, PT, R5, c[0x0][0x3c8], PT ;  /* 0x0000f20005007a0c */ /* 0x000fc40003f46270 */
[----:B--2---:R-:W-:Y:S02]  /*11be0*/  SHF.R.S32.HI R12, RZ, 0x1f, R2 ;  /* 0x0000001fff0c7819 */ /* 0x004fe40000011402 */
[C---:B------:R-:W-:Y:S02]  /*11bf0*/  @!P4 LEA R16, P6, R2.reuse, R0, 0x2 ;  /* 0x000000000210c211 */ /* 0x040fe400078c10ff */
[----:B------:R-:W-:Y:S02]  /*11c00*/  SHF.R.S32.HI R3, RZ, 0x1f, R6 ;  /* 0x0000001fff037819 */ /* 0x000fe40000011406 */
[----:B------:R-:W-:Y:S02]  /*11c10*/  @!P4 LEA.HI.X R17, R2, R4, R12, 0x2, P6 ;  /* 0x000000040211c211 */ /* 0x000fe400030f140c */
[----:B------:R-:W-:Y:S01]  /*11c20*/  @!P3 LEA R14, P6, R6, R0, 0x2 ;  /* 0x00000000060eb211 */ /* 0x000fe200078c10ff */
[----:B------:R1:W-:Y:S01]  /*11c30*/  @!P1 ST.E.64 [R18.64], R146 ;  /* 0x0000009212009985 */ /* 0x0003e2000c101b06 */
[----:B------:R-:W-:-:S02]  /*11c40*/  IADD3 R2, R20, 0x58, RZ ;  /* 0x0000005814027810 */ /* 0x000fc40007ffe0ff */
[----:B------:R-:W-:Y:S02]  /*11c50*/  @!P3 LEA.HI.X R15, R6, R4, R3, 0x2, P6 ;  /* 0x00000004060fb211 */ /* 0x000fe400030f1403 */
[----:B------:R-:W-:Y:S02]  /*11c60*/  SHF.R.S32.HI R3, RZ, 0x1f, R5 ;  /* 0x0000001fff037819 */ /* 0x000fe40000011405 */
[----:B------:R-:W-:Y:S01]  /*11c70*/  ISETP.GE.AND P1, PT, R2, c[0x0][0x3c8], PT ;  /* 0x0000f20002007a0c */ /* 0x000fe20003f26270 */
[----:B------:R2:W-:Y:S04]  /*11c80*/  @!P5 ST.E.64 [R10.64], R150 ;  /* 0x000000960a00d985 */ /* 0x0005e8000c101b06 */
[----:B------:R3:W-:Y:S01]  /*11c90*/  @!P0 ST.E.64 [R8.64], R148 ;  /* 0x0000009408008985 */ /* 0x0007e2000c101b06 */
[----:B-1----:R-:W-:-:S04]  /*11ca0*/  @!P2 LEA R18, P6, R5, R0, 0x2 ;  /* 0x000000000512a211 */ /* 0x002fc800078c10ff */
[----:B------:R-:W-:Y:S02]  /*11cb0*/  @!P2 LEA.HI.X R19, R5, R4, R3, 0x2, P6 ;  /* 0x000000040513a211 */ /* 0x000fe400030f1403 */
[----:B------:R-:W-:-:S04]  /*11cc0*/  IADD3 R5, R20, 0x60, RZ ;  /* 0x0000006014057810 */ /* 0x000fc80007ffe0ff */
[----:B------:R-:W-:Y:S02]  /*11cd0*/  ISETP.GE.AND P0, PT, R5, c[0x0][0x3c8], PT ;  /* 0x0000f20005007a0c */ /* 0x000fe40003f06270 */
[----:B------:R-:W-:Y:S02]  /*11ce0*/  IADD3 R3, R20, 0x68, RZ ;  /* 0x0000006814037810 */ /* 0x000fe40007ffe0ff */
[----:B------:R-:W-:Y:S02]  /*11cf0*/  SHF.R.S32.HI R7, RZ, 0x1f, R2 ;  /* 0x0000001fff077819 */ /* 0x000fe40000011402 */
[----:B------:R-:W-:Y:S02]  /*11d00*/  @!P1 LEA R12, P6, R2, R0, 0x2 ;  /* 0x00000000020c9211 */ /* 0x000fe400078c10ff */
[----:B------:R-:W-:Y:S02]  /*11d10*/  ISETP.GE.AND P5, PT, R3, c[0x0][0x3c8], PT ;  /* 0x0000f20003007a0c */ /* 0x000fe40003fa6270 */
[----:B------:R-:W-:Y:S01]  /*11d20*/  IADD3 R6, R20, 0x70, RZ ;  /* 0x0000007014067810 */ /* 0x000fe20007ffe0ff */
[----:B------:R-:W-:Y:S01]  /*11d30*/  @!P4 ST.E.64 [R16.64], R152 ;  /* 0x000000981000c985 */ /* 0x000fe2000c101b06 */
[----:B------:R-:W-:-:S02]  /*11d40*/  @!P1 LEA.HI.X R13, R2, R4, R7, 0x2, P6 ;  /* 0x00000004020d9211 */ /* 0x000fc400030f1407 */
[----:B------:R-:W-:Y:S01]  /*11d50*/  ISETP.GE.AND P4, PT, R6, c[0x0][0x3c8], PT ;  /* 0x0000f20006007a0c */ /* 0x000fe20003f86270 */
[----:B------:R1:W-:Y:S01]  /*11d60*/  @!P3 ST.E.64 [R14.64], R38 ;  /* 0x000000260e00b985 */ /* 0x0003e2000c101b06 */
[----:B------:R-:W-:Y:S02]  /*11d70*/  SHF.R.S32.HI R7, RZ, 0x1f, R5 ;  /* 0x0000001fff077819 */ /* 0x000fe40000011405 */
[C---:B--2---:R-:W-:Y:S02]  /*11d80*/  @!P0 LEA R10, P3, R5.reuse, R0, 0x2 ;  /* 0x00000000050a8211 */ /* 0x044fe400078610ff */
[----:B------:R-:W-:Y:S02]  /*11d90*/  IADD3 R2, R20, 0x78, RZ ;  /* 0x0000007814027810 */ /* 0x000fe40007ffe0ff */
[----:B------:R-:W-:Y:S02]  /*11da0*/  @!P0 LEA.HI.X R11, R5, R4, R7, 0x2, P3 ;  /* 0x00000004050b8211 */ /* 0x000fe400018f1407 */
[----:B------:R-:W-:-:S02]  /*11db0*/  ISETP.GE.AND P3, PT, R2, c[0x0][0x3c8], PT ;  /* 0x0000f20002007a0c */ /* 0x000fc40003f66270 */
[----:B---3--:R-:W-:Y:S01]  /*11dc0*/  SHF.R.S32.HI R8, RZ, 0x1f, R3 ;  /* 0x0000001fff087819 */ /* 0x008fe20000011403 */
[----:B------:R2:W-:Y:S01]  /*11dd0*/  @!P2 ST.E.64 [R18.64], R42 ;  /* 0x0000002a1200a985 */ /* 0x0005e2000c101b06 */
[----:B------:R-:W-:Y:S02]  /*11de0*/  IADD3 R5, R20, 0x80, RZ ;  /* 0x0000008014057810 */ /* 0x000fe40007ffe0ff */
[----:B-1----:R-:W-:-:S04]  /*11df0*/  @!P5 LEA R14, P6, R3, R0, 0x2 ;  /* 0x00000000030ed211 */ /* 0x002fc800078c10ff */
[----:B------:R-:W-:Y:S02]  /*11e00*/  @!P5 LEA.HI.X R15, R3, R4, R8, 0x2, P6 ;  /* 0x00000004030fd211 */ /* 0x000fe400030f1408 */
[----:B------:R-:W-:Y:S02]  /*11e10*/  SHF.R.S32.HI R3, RZ, 0x1f, R6 ;  /* 0x0000001fff037819 */ /* 0x000fe40000011406 */
[----:B------:R-:W-:-:S04]  /*11e20*/  @!P4 LEA R8, P6, R6, R0, 0x2 ;  /* 0x000000000608c211 */ /* 0x000fc800078c10ff */
[----:B------:R-:W-:Y:S02]  /*11e30*/  @!P4 LEA.HI.X R9, R6, R4, R3, 0x2, P6 ;  /* 0x000000040609c211 */ /* 0x000fe400030f1403 */
[----:B------:R-:W-:Y:S02]  /*11e40*/  SHF.R.S32.HI R3, RZ, 0x1f, R2 ;  /* 0x0000001fff037819 */ /* 0x000fe40000011402 */
[C---:B--2---:R-:W-:Y:S02]  /*11e50*/  @!P3 LEA R18, P6, R2.reuse, R0, 0x2 ;  /* 0x000000000212b211 */ /* 0x044fe400078c10ff */
[----:B------:R-:W-:Y:S02]  /*11e60*/  ISETP.GE.AND P2, PT, R5, c[0x0][0x3c8], PT ;  /* 0x0000f20005007a0c */ /* 0x000fe40003f46270 */
[----:B------:R-:W-:Y:S02]  /*11e70*/  @!P3 LEA.HI.X R19, R2, R4, R3, 0x2, P6 ;  /* 0x000000040213b211 */ /* 0x000fe400030f1403 */
[----:B------:R-:W-:Y:S01]  /*11e80*/  IADD3 R2, R20, 0x90, RZ ;  /* 0x0000009014027810 */ /* 0x000fe20007ffe0ff */
[----:B------:R1:W-:Y:S04]  /*11e90*/  @!P1 ST.E.64 [R12.64], R50 ;  /* 0x000000320c009985 */ /* 0x0003e8000c101b06 */
[----:B------:R2:W-:Y:S01]  /*11ea0*/  @!P0 ST.E.64 [R10.64], R46 ;  /* 0x0000002e0a008985 */ /* 0x0005e2000c101b06 */
[----:B------:R-:W-:-:S02]  /*11eb0*/  ISETP.GE.AND P0, PT, R2, c[0x0][0x3c8], PT ;  /* 0x0000f20002007a0c */ /* 0x000fc40003f06270 */
[----:B------:R-:W-:Y:S02]  /*11ec0*/  SHF.R.S32.HI R7, RZ, 0x1f, R5 ;  /* 0x0000001fff077819 */ /* 0x000fe40000011405 */
[----:B------:R-:W-:-:S04]  /*11ed0*/  @!P2 LEA R16, P6, R5, R0, 0x2 ;  /* 0x000000000510a211 */ /* 0x000fc800078c10ff */
[----:B------:R-:W-:Y:S02]  /*11ee0*/  @!P2 LEA.HI.X R17, R5, R4, R7, 0x2, P6 ;  /* 0x000000040511a211 */ /* 0x000fe400030f1407 */
[----:B------:R-:W-:Y:S02]  /*11ef0*/  SHF.R.S32.HI R7, RZ, 0x1f, R2 ;  /* 0x0000001fff077819 */ /* 0x000fe40000011402 */
[C---:B------:R-:W-:Y:S02]  /*11f00*/  IADD3 R3, R20.reuse, 0x88, RZ ;  /* 0x0000008814037810 */ /* 0x040fe40007ffe0ff */
[C---:B------:R-:W-:Y:S02]  /*11f10*/  IADD3 R6, R20.reuse, 0x98, RZ ;  /* 0x0000009814067810 */ /* 0x040fe40007ffe0ff */
[----:B------:R-:W-:Y:S02]  /*11f20*/  IADD3 R5, R20, 0xa0, RZ ;  /* 0x000000a014057810 */ /* 0x000fe40007ffe0ff */
[----:B-1----:R-:W-:-:S04]  /*11f30*/  @!P0 LEA R12, P6, R2, R0, 0x2 ;  /* 0x00000000020c8211 */ /* 0x002fc800078c10ff */
[----:B------:R-:W-:Y:S02]  /*11f40*/  @!P0 LEA.HI.X R13, R2, R4, R7, 0x2, P6 ;  /* 0x00000004020d8211 */ /* 0x000fe400030f1407 */
[----:B------:R-:W-:Y:S02]  /*11f50*/  IADD3 R2, R20, 0xa8, RZ ;  /* 0x000000a814027810 */ /* 0x000fe40007ffe0ff */
[----:B------:R-:W3:Y:S01]  /*11f60*/  LDL R20, [R1+0x94] ;  /* 0x0000940001147983 */ /* 0x000ee20000100800 */
[----:B------:R-:W-:-:S03]  /*11f70*/  ISETP.GE.AND P1, PT, R3, c[0x0][0x3c8], PT ;  /* 0x0000f20003007a0c */ /* 0x000fc60003f26270 */
[----:B------:R1:W-:Y:S01]  /*11f80*/  @!P5 ST.E.64 [R14.64], R154 ;  /* 0x0000009a0e00d985 */ /* 0x0003e2000c101b06 */
[----:B------:R-:W-:-:S03]  /*11f90*/  ISETP.GE.AND P5, PT, R6, c[0x0][0x3c8], PT ;  /* 0x0000f20006007a0c */ /* 0x000fc60003fa6270 */
[----:B------:R5:W-:Y:S04]  /*11fa0*/  @!P4 ST.E.64 [R8.64], R54 ;  /* 0x000000360800c985 */ /* 0x000be8000c101b06 */
[----:B------:R-:W-:Y:S01]  /*11fb0*/  @!P3 ST.E.64 [R18.64], R164 ;  /* 0x000000a41200b985 */ /* 0x000fe2000c101b06 */
[----:B------:R-:W-:-:S05]  /*11fc0*/  ISETP.GE.AND P3, PT, R2, c[0x0][0x3c8], PT ;  /* 0x0000f20002007a0c */ /* 0x000fca0003f66270 */
[-C--:B--2---:R-:W-:Y:S02]  /*11fd0*/  @!P5 LEA R10, P6, R6, R0.reuse, 0x2 ;  /* 0x00000000060ad211 */ /* 0x084fe400078c10ff */
[----:B-1----:R-:W-:Y:S02]  /*11fe0*/  @!P1 LEA R14, P4, R3, R0, 0x2 ;  /* 0x00000000030e9211 */ /* 0x002fe400078810ff */
[----:B-----5:R-:W-:-:S04]  /*11ff0*/  SHF.R.S32.HI R8, RZ, 0x1f, R3 ;  /* 0x0000001fff087819 */ /* 0x020fc80000011403 */
[-C--:B------:R-:W-:Y:S02]  /*12000*/  @!P1 LEA.HI.X R15, R3, R4.reuse, R8, 0x2, P4 ;  /* 0x00000004030f9211 */ /* 0x080fe400020f1408 */
[----:B------:R-:W-:Y:S02]  /*12010*/  ISETP.GE.AND P4, PT, R5, c[0x0][0x3c8], PT ;  /* 0x0000f20005007a0c */ /* 0x000fe40003f86270 */
[----:B------:R-:W-:Y:S01]  /*12020*/  SHF.R.S32.HI R3, RZ, 0x1f, R6 ;  /* 0x0000001fff037819 */ /* 0x000fe20000011406 */
[----:B------:R-:W-:Y:S01]  /*12030*/  @!P2 ST.E.64 [R16.64], R166 ;  /* 0x000000a61000a985 */ /* 0x000fe2000c101b06 */
[----:B----4-:R-:W-:Y:S02]  /*12040*/  ISETP.GE.AND P2, PT, R37, c[0x0][0x3c8], PT ;  /* 0x0000f20025007a0c */ /* 0x010fe40003f46270 */
[----:B------:R-:W-:Y:S01]  /*12050*/  @!P5 LEA.HI.X R11, R6, R4, R3, 0x2, P6 ;  /* 0x00000004060bd211 */ /* 0x000fe200030f1403 */
[----:B------:R-:W-:Y:S01]  /*12060*/  @!P1 ST.E.64 [R14.64], R160 ;  /* 0x000000a00e009985 */ /* 0x000fe2000c101b06 */
[----:B------:R-:W-:-:S02]  /*12070*/  SHF.R.S32.HI R3, RZ, 0x1f, R5 ;  /* 0x0000001fff037819 */ /* 0x000fc40000011405 */
[----:B------:R-:W-:Y:S01]  /*12080*/  ISETP.GE.AND P1, PT, R35, c[0x0][0x3c8], PT ;  /* 0x0000f20023007a0c */ /* 0x000fe20003f26270 */
[----:B------:R-:W-:Y:S02]  /*12090*/  @!P0 ST.E.64 [R12.64], R156 ;  /* 0x0000009c0c008985 */ /* 0x000fe4000c101b06 */
[----:B------:R-:W-:Y:S02]  /*120a0*/  @!P4 LEA R8, P6, R5, R0, 0x2 ;  /* 0x000000000508c211 */ /* 0x000fe400078c10ff */
[----:B------:R-:W-:Y:S02]  /*120b0*/  ISETP.GE.AND P0, PT, R33, c[0x0][0x3c8], PT ;  /* 0x0000f20021007a0c */ /* 0x000fe40003f06270 */
[----:B------:R-:W-:Y:S02]  /*120c0*/  @!P4 LEA.HI.X R9, R5, R4, R3, 0x2, P6 ;  /* 0x000000040509c211 */ /* 0x000fe400030f1403 */
[----:B------:R-:W-:Y:S02]  /*120d0*/  SHF.R.S32.HI R3, RZ, 0x1f, R2 ;  /* 0x0000001fff037819 */ /* 0x000fe40000011402 */
[C---:B------:R-:W-:Y:S01]  /*120e0*/  @!P3 LEA R6, P6, R2.reuse, R0, 0x2 ;  /* 0x000000000206b211 */ /* 0x040fe200078c10ff */
[----:B------:R-:W-:Y:S03]  /*120f0*/  @!P5 ST.E.64 [R10.64], R158 ;  /* 0x0000009e0a00d985 */ /* 0x000fe6000c101b06 */
[----:B------:R-:W-:Y:S01]  /*12100*/  @!P3 LEA.HI.X R7, R2, R4, R3, 0x2, P6 ;  /* 0x000000040207b211 */ /* 0x000fe200030f1403 */
[----:B------:R1:W-:Y:S01]  /*12110*/  @!P4 ST.E.64 [R8.64], R74 ;  /* 0x0000004a0800c985 */ /* 0x0003e2000c101b06 */
[----:B------:R-:W-:-:S02]  /*12120*/  ISETP.GE.AND P4, PT, R31, c[0x0][0x3c8], PT ;  /* 0x0000f2001f007a0c */ /* 0x000fc40003f86270 */
[----:B------:R-:W-:Y:S01]  /*12130*/  SHF.R.S32.HI R3, RZ, 0x1f, R37 ;  /* 0x0000001fff037819 */ /* 0x000fe20000011425 */
[----:B------:R2:W-:Y:S01]  /*12140*/  @!P3 ST.E.64 [R6.64], R62 ;  /* 0x0000003e0600b985 */ /* 0x0005e2000c101b06 */
[-C--:B------:R-:W-:Y:S02]  /*12150*/  @!P0 LEA R2, P3, R33, R0.reuse, 0x2 ;  /* 0x0000000021028211 */ /* 0x080fe400078610ff */
[-C--:B-1----:R-:W-:Y:S02]  /*12160*/  @!P2 LEA R8, P5, R37, R0.reuse, 0x2 ;  /* 0x000000002508a211 */ /* 0x082fe400078a10ff */
[----:B--2---:R-:W-:Y:S02]  /*12170*/  @!P1 LEA R6, P6, R35, R0, 0x2 ;  /* 0x0000000023069211 */ /* 0x004fe400078c10ff */
[-C--:B------:R-:W-:Y:S02]  /*12180*/  @!P2 LEA.HI.X R9, R37, R4.reuse, R3, 0x2, P5 ;  /* 0x000000042509a211 */ /* 0x080fe400028f1403 */
[----:B------:R-:W-:-:S02]  /*12190*/  @!P1 LEA.HI.X R7, R35, R4, R36, 0x2, P6 ;  /* 0x0000000423079211 */ /* 0x000fc400030f1424 */
[----:B------:R-:W-:Y:S02]  /*121a0*/  ISETP.GE.AND P5, PT, R29, c[0x0][0x3c8], PT ;  /* 0x0000f2001d007a0c */ /* 0x000fe40003fa6270 */
        /* <DEDUP_REMOVED lines=9> */
[----:B------:R-:W-:Y:S02]  /*12240*/  ISETP.GE.AND P0, PT, R21, c[0x0][0x3c8], PT ;  /* 0x0000f20015007a0c */ /* 0x000fe40003f06270 */
[-C--:B--2---:R-:W-:Y:S01]  /*12250*/  @!P5 LEA R2, P6, R29, R0.reuse, 0x2 ;  /* 0x000000001d02d211 */ /* 0x084fe200078c10ff */
[----:B------:R1:W-:Y:S01]  /*12260*/  @!P4 ST.E.64 [R6.64], R78 ;  /* 0x0000004e0600c985 */ /* 0x0003e2000c101b06 */
[----:B------:R-:W-:Y:S02]  /*12270*/  @!P3 LEA R10, P4, R27, R0, 0x2 ;  /* 0x000000001b0ab211 */ /* 0x000fe400078810ff */
[----:B------:R-:W-:Y:S02]  /*12280*/  @!P5 LEA.HI.X R3, R29, R4, R30, 0x2, P6 ;  /* 0x000000041d03d211 */ /* 0x000fe400030f141e */
[----:B------:R-:W-:-:S02]  /*12290*/  @!P2 LEA R8, P6, R25, R0, 0x2 ;  /* 0x000000001908a211 */ /* 0x000fc400078c10ff */
[-C--:B------:R-:W-:Y:S01]  /*122a0*/  @!P3 LEA.HI.X R11, R27, R4.reuse, R28, 0x2, P4 ;  /* 0x000000041b0bb211 */ /* 0x080fe200020f141c */
[----:B------:R2:W-:Y:S01]  /*122b0*/  @!P5 ST.E.64 [R2.64], R82 ;  /* 0x000000520200d985 */ /* 0x0005e2000c101b06 */
[----:B------:R-:W-:-:S03]  /*122c0*/  @!P2 LEA.HI.X R9, R25, R4, R26, 0x2, P6 ;  /* 0x000000041909a211 */ /* 0x000fc600030f141a */
[----:B------:R4:W-:Y:S04]  /*122d0*/  @!P3 ST.E.64 [R10.64], R98 ;  /* 0x000000620a00b985 */ /* 0x0009e8000c101b06 */
[----:B------:R4:W-:Y:S01]  /*122e0*/  @!P2 ST.E.64 [R8.64], R94 ;  /* 0x0000005e0800a985 */ /* 0x0009e2000c101b06 */
[----:B-1----:R-:W-:-:S04]  /*122f0*/  @!P1 LEA R6, P5, R23, R0, 0x2 ;  /* 0x0000000017069211 */ /* 0x002fc800078a10ff */
[----:B------:R-:W-:Y:S02]  /*12300*/  @!P1 LEA.HI.X R7, R23, R4, R24, 0x2, P5 ;  /* 0x0000000417079211 */ /* 0x000fe400028f1418 */
[----:B--2---:R-:W-:-:S04]  /*12310*/  @!P0 LEA R2, P4, R21, R0, 0x2 ;  /* 0x0000000015028211 */ /* 0x004fc800078810ff */
[----:B------:R-:W-:Y:S01]  /*12320*/  @!P0 LEA.HI.X R3, R21, R4, R22, 0x2, P4 ;  /* 0x0000000415038211 */ /* 0x000fe200020f1416 */
[----:B------:R4:W-:Y:S04]  /*12330*/  @!P1 ST.E.64 [R6.64], R86 ;  /* 0x0000005606009985 */ /* 0x0009e8000c101b06 */
[----:B------:R4:W-:Y:S01]  /*12340*/  @!P0 ST.E.64 [R2.64], R70 ;  /* 0x0000004602008985 */ /* 0x0009e2000c101b06 */
[----:B---3--:R-:W-:-:S13]  /*12350*/  ISETP.GE.AND P0, PT, R20, c[0x0][0x3c8], PT ;  /* 0x0000f20014007a0c */ /* 0x008fda0003f06270 */
[----:B------:R-:W-:Y:S05]  /*12360*/  @P0 BRA `(.L_x_2253) ;  /* 0x00000fc000000947 */ /* 0x000fea0003800000 */
[----:B----4-:R-:W2:Y:S01]  /*12370*/  LDL R5, [R1+0xbc] ;  /* 0x0000bc0001057983 */ /* 0x010ea20000100800 */
[----:B------:R-:W-:-:S04]  /*12380*/  LEA R2, P0, R20, R0, 0x2 ;  /* 0x0000000014027211 */ /* 0x000fc800078010ff */
[----:B--2---:R-:W-:-:S05]  /*12390*/  LEA.HI.X R3, R20, R4, R5, 0x2, P0 ;  /* 0x0000000414037211 */ /* 0x004fca00000f1405 */
[----:B------:R1:W-:Y:S01]  /*123a0*/  ST.E.64 [R2.64], R58 ;  /* 0x0000003a02007985 */ /* 0x0003e2000c101b06 */
[----:B------:R-:W-:Y:S05]  /*123b0*/  BRA `(.L_x_2253) ;  /* 0x00000f7000007947 */ /* 0x000fea0003800000 */
.L_x_2238:
        /* <DEDUP_REMOVED lines=22> */
.L_x_2259:
        /* <DEDUP_REMOVED lines=57> */
.L_x_2261:
[----:B------:R-:W-:Y:S05]  /*128b0*/  BSYNC B0 ;  /* 0x0000000000007941 */ /* 0x000fea0003800000 */
.L_x_2260:
        /* <DEDUP_REMOVED lines=45> */
.L_x_2317:
[----:B------:R-:W-:Y:S05]  /*12b90*/  BRA.DIV ~URZ, `(.L_x_2263) ;  /* 0x000026127f007947 */ /* 0x000fea000b800000 */
[----:B------:R3:W4:Y:S02]  /*12ba0*/  SHFL.IDX PT, R0, R15, RZ, 0x181f ;  /* 0x00181fff0f007589 */ /* 0x00072400000e0000 */
.L_x_2318:
        /* <DEDUP_REMOVED lines=27> */
.L_x_2265:
[----:B------:R-:W-:Y:S05]  /*12d60*/  BSYNC B0 ;  /* 0x0000000000007941 */ /* 0x000fea0003800000 */
.L_x_2264:
[----:B------:R-:W-:Y:S05]  /*12d70*/  BRA.DIV ~URZ, `(.L_x_2266) ;  /* 0x000024927f007947 */ /* 0x000fea000b800000 */
[----:B--2---:R2:W1:Y:S04]  /*12d80*/  SHFL.IDX PT, R4, R12, 0x1, 0x181f ;  /* 0x00381f000c047f89 */ /* 0x00446800000e0000 */
[----:B----4-:R2:W4:Y:S02]  /*12d90*/  SHFL.IDX PT, R0, R15, 0x1, 0x181f ;  /* 0x00381f000f007f89 */ /* 0x01052400000e0000 */
.L_x_2319:
        /* <DEDUP_REMOVED lines=27> */
.L_x_2268:
[----:B------:R-:W-:Y:S05]  /*12f50*/  BSYNC B0 ;  /* 0x0000000000007941 */ /* 0x000fea0003800000 */
.L_x_2267:
[----:B------:R-:W-:Y:S05]  /*12f60*/  BRA.DIV ~URZ, `(.L_x_2269) ;  /* 0x000023627f007947 */ /* 0x000fea000b800000 */
[----:B-1----:R1:W2:Y:S02]  /*12f70*/  SHFL.IDX PT, R4, R12, 0x2, 0x181f ;  /* 0x00581f000c047f89 */ /* 0x0022a400000e0000 */
.L_x_2320:
[----:B------:R-:W-:Y:S05]  /*12f80*/  BRA.DIV ~URZ, `(.L_x_2270) ;  /* 0x000023b27f007947 */ /* 0x000fea000b800000 */
[----:B----4-:R4:W1:Y:S02]  /*12f90*/  SHFL.IDX PT, R0, R15, 0x2, 0x181f ;  /* 0x00581f000f007f89 */ /* 0x01086400000e0000 */
.L_x_2321:
        /* <DEDUP_REMOVED lines=27> */
.L_x_2272:
[----:B------:R-:W-:Y:S05]  /*13150*/  BSYNC B0 ;  /* 0x0000000000007941 */ /* 0x000fea0003800000 */
.L_x_2271:
[----:B------:R-:W-:Y:S05]  /*13160*/  BRA.DIV ~URZ, `(.L_x_2273) ;  /* 0x000022327f007947 */ /* 0x000fea000b800000 */
[----:B--2---:R2:W3:Y:S04]  /*13170*/  SHFL.IDX PT, R4, R12, 0x3, 0x181f ;  /* 0x00781f000c047f89 */ /* 0x0044e800000e0000 */
[----:B-1----:R2:W1:Y:S02]  /*13180*/  SHFL.IDX PT, R0, R15, 0x3, 0x181f ;  /* 0x00781f000f007f89 */ /* 0x00246400000e0000 */
.L_x_2322:
        /* <DEDUP_REMOVED lines=26> */
.L_x_2253:
[----:B----4-:R-:W-:Y:S05]  /*13330*/  BSYNC B1 ;  /* 0x0000000000017941 */ /* 0x010fea0003800000 */
.L_x_2237:
[----:B-1----:R-:W4:Y:S02]  /*13340*/  LDL R0, [R1+0xe0] ;  /* 0x0000e00001007983 */ /* 0x002f240000100800 */
        /* <DEDUP_REMOVED lines=14> */
.L_x_2323:
[----:B------:R-:W-:Y:S05]  /*13430*/  BRA.DIV ~URZ, `(.L_x_2276) ;  /* 0x000020927f007947 */ /* 0x000fea000b800000 */
[----:B------:R3:W4:Y:S02]  /*13440*/  SHFL.IDX PT, R8, R102, 0x1, 0x1f ;  /* 0x00201f0066087f89 */ /* 0x00072400000e0000 */
.L_x_2324:
        /* <DEDUP_REMOVED lines=19> */
.L_x_2325:
        /* <DEDUP_REMOVED lines=16> */
.L_x_2326:
[----:B---3--:R-:W-:Y:S01]  /*13680*/  IMAD R0, R0, c[0x0][0x538], RZ ;  /* 0x00014e0000007a24 */ /* 0x008fe200078e02ff */
[----:B------:R-:W-:Y:S04]  /*13690*/  BSSY B1, `(.L_x_2279) ;  /* 0x00000ce000017945 */ /* 0x000fe80003800000 */
[----:B----4-:R-:W-:-:S04]  /*136a0*/  IADD3 R8, R0, R8, RZ ;  /* 0x0000000800087210 */ /* 0x010fc80007ffe0ff */
[----:B--2---:R-:W-:-:S13]  /*136b0*/  ISETP.GT.AND P6, PT, R8, R9, PT ;  /* 0x000000090800720c */ /* 0x004fda0003fc4270 */
[----:B------:R-:W-:Y:S05]  /*136c0*/  @P6 BRA `(.L_x_2280) ;  /* 0x0000025000006947 */ /* 0x000fea0003800000 */
.L_x_2284:
        /* <DEDUP_REMOVED lines=17> */
.L_x_2327:
        /* <DEDUP_REMOVED lines=16> */
.L_x_2328:
[----:B--2---:R-:W-:-:S05]  /*138e0*/  IMAD R0, R0, c[0x0][0x538], RZ ;  /* 0x00014e0000007a24 */ /* 0x004fca00078e02ff */
[----:B------:R-:W-:-:S04]  /*138f0*/  IADD3 R8, R0, R8, RZ ;  /* 0x0000000800087210 */ /* 0x000fc80007ffe0ff */
[----:B------:R-:W-:-:S13]  /*13900*/  ISETP.GT.AND P6, PT, R8, R9, PT ;  /* 0x000000090800720c */ /* 0x000fda0003fc4270 */
[----:B-1----:R-:W-:Y:S05]  /*13910*/  @!P6 BRA `(.L_x_2284) ;  /* 0xfffffdb00000e947 */ /* 0x002fea000383ffff */
.L_x_2280:
[----:B------:R-:W-:-:S05]  /*13920*/  IADD3 R11, -R0, R8, RZ ;  /* 0x00000008000b7210 */ /* 0x000fca0007ffe1ff */
[----:B------:R-:W-:-:S05]  /*13930*/  IMAD R0, R4, c[0x0][0x538], R11 ;  /* 0x00014e0004007a24 */ /* 0x000fca00078e020b */
[----:B------:R-:W-:Y:S01]  /*13940*/  ISETP.GT.AND P0, PT, R0, R9, PT ;  /* 0x000000090000720c */ /* 0x000fe20003f04270 */
[----:B------:R-:W-:-:S12]  /*13950*/  BRA.DIV ~URZ, `(.L_x_2285) ;  /* 0x00001fb27f007947 */ /* 0x000fd8000b800000 */
[----:B------:R-:W-:-:S03]  /*13960*/  VOTE.ANY R12, PT, !P0 ;  /* 0x00000000000c7806 */ /* 0x000fc600040e0100 */
.L_x_2329:
[----:B------:R-:W2:Y:S01]  /*13970*/  LDL.LU R0, [R1+0x2c] ;  /* 0x00002c0001007983 */ /* 0x000ea20000300800 */
[----:B------:R-:W2:Y:S02]  /*13980*/  POPC R8, R12 ;  /* 0x0000000c00087309 */ /* 0x000ea40000000000 */
[----:B--2---:R-:W-:-:S05]  /*13990*/  IADD3 R0, R8, R0, RZ ;  /* 0x0000000008007210 */ /* 0x004fca0007ffe0ff */
[----:B------:R2:W-:Y:S01]  /*139a0*/  STL [R1+0x2c], R0 ;  /* 0x00002c0001007387 */ /* 0x0005e20000100800 */
[----:B------:R-:W-:Y:S05]  /*139b0*/  BRA.DIV ~URZ, `(.L_x_2286) ;  /* 0x00001fa27f007947 */ /* 0x000fea000b800000 */
[----:B------:R3:W4:Y:S04]  /*139c0*/  SHFL.IDX PT, R10, R6, R8, 0x1f ;  /* 0x00001f08060a7589 */ /* 0x00072800000e0000 */
[----:B------:R3:W1:Y:S02]  /*139d0*/  SHFL.IDX PT, R7, R7, R8, 0x1f ;  /* 0x00001f0807077589 */ /* 0x00066400000e0000 */
.L_x_2330:
[----:B------:R-:W-:Y:S01]  /*139e0*/  ISETP.NE.AND P0, PT, R12, RZ, PT ;  /* 0x000000ff0c00720c */ /* 0x000fe20003f05270 */
[----:B------:R-:W-:-:S12]  /*139f0*/  BSSY B0, `(.L_x_2287) ;  /* 0x0000005000007945 */ /* 0x000fd80003800000 */
[----:B------:R-:W-:Y:S05]  /*13a00*/  @!P0 BRA `(.L_x_2288) ;  /* 0x0000003000008947 */ /* 0x000fea0003800000 */
[----:B------:R-:W-:Y:S01]  /*13a10*/  IADD3 R3, R8, -0x1, RZ ;  /* 0xffffffff08037810 */ /* 0x000fe20007ffe0ff */
[----:B------:R-:W-:Y:S05]  /*13a20*/  BRA.DIV ~URZ, `(.L_x_2289) ;  /* 0x000020027f007947 */ /* 0x000fea000b800000 */
[----:B------:R2:W3:Y:S02]  /*13a30*/  SHFL.IDX PT, R13, R4, R3, 0x1f ;  /* 0x00001f03040d7589 */ /* 0x0004e400000e0000 */
.L_x_2288:
[----:B------:R-:W-:Y:S05]  /*13a40*/  BSYNC B0 ;  /* 0x0000000000007941 */ /* 0x000fea0003800000 */
.L_x_2287:
        /* <DEDUP_REMOVED lines=68> */
.L_x_2291:
        /* <DEDUP_REMOVED lines=68> */
.L_x_2292:
[----:B------:R-:W-:Y:S05]  /*142d0*/  BSYNC B0 ;  /* 0x0000000000007941 */ /* 0x000fea0003800000 */
.L_x_2290:
[----:B------:R-:W-:-:S04]  /*142e0*/  LOP3.LUT R2, RZ, R2, RZ, 0x33, !PT ;  /* 0x00000002ff027212 */ /* 0x000fc800078e33ff */
[----:B-1----:R-:W-:-:S05]  /*142f0*/  IADD3 R0, R2, R10, RZ ;  /* 0x0000000a02007210 */ /* 0x002fca0007ffe0ff */
[----:B------:R1:W-:Y:S01]  /*14300*/  STL [R1+0x24], R0 ;  /* 0x0000240001007387 */ /* 0x0003e20000100800 */
[----:B------:R-:W-:Y:S05]  /*14310*/  BRA `(.L_x_2293) ;  /* 0x0000005000007947 */ /* 0x000fea0003800000 */
.L_x_2281:
[----:B------:R-:W-:Y:S01]  /*14320*/  MOV R0, c[0x0][0x53c] ;  /* 0x00014f0000007a02 */ /* 0x000fe20000000f00 */
[----:B------:R2:W-:Y:S04]  /*14330*/  STL [R1+0x20], R9 ;  /* 0x0000200901007387 */ /* 0x0005e80000100800 */
[----:B------:R2:W-:Y:S04]  /*14340*/  STL [R1+0x24], RZ ;  /* 0x000024ff01007387 */ /* 0x0005e80000100800 */
[----:B------:R2:W-:Y:S04]  /*14350*/  STL [R1+0x28], RZ ;  /* 0x000028ff01007387 */ /* 0x0005e80000100800 */
[----:B------:R2:W-:Y:S02]  /*14360*/  STL [R1+0x2c], R0 ;  /* 0x00002c0001007387 */ /* 0x0005e40000100800 */
.L_x_2293:
[----:B------:R-:W-:Y:S05]  /*14370*/  BSYNC B1 ;  /* 0x0000000000017941 */ /* 0x000fea0003800000 */
.L_x_2279:
        /* <DEDUP_REMOVED lines=9> */
.L_x_2274:
[----:B--2---:R-:W2:Y:S02]  /*14410*/  LDL R0, [R1+0x2c] ;  /* 0x00002c0001007983 */ /* 0x004ea40000100800 */
[----:B--2---:R-:W-:-:S13]  /*14420*/  ISETP.GE.AND P0, PT, R0, c[0x0][0x53c], PT ;  /* 0x00014f0000007a0c */ /* 0x004fda0003f06270 */
[----:B-1----:R-:W-:Y:S01]  /*14430*/  @P0 CALL.REL.NOINC `(.L_x_2294) ;  /* 0x0000001000000944 */ /* 0x002fe20003c00000 */
[----:B------:R-:W-:Y:S05]  /*14440*/  BRA `(.L_x_2295) ;  /* 0xfffed8d000007947 */ /* 0x000fea000383ffff */
.L_x_2294:
[----:B------:R-:W-:Y:S05]  /*14450*/  EXIT ;  /* 0x000000000000794d */ /* 0x000fea0003800000 */
.L_x_2197:
[----:B------:R-:W-:Y:S01]  /*14460*/  IMAD.MOV.U32 R0, RZ, RZ, R5 ;  /* 0x000000ffff007224 */ /* 0x000fe200078e0005 */
[----:B------:R-:W-:Y:S02]  /*14470*/  MOV R2, 0x1 ;  /* 0x0000000100027802 */ /* 0x000fe40000000f00 */
[----:B------:R-:W-:Y:S02]  /*14480*/  MOV R3, 0x144a0 ;  /* 0x000144a000037802 */ /* 0x000fe40000000f00 */
[----:B------:R-:W-:Y:S05]  /*14490*/  CALL.REL.NOINC `($__internal_46_$__cuda_sm70_shflsync_up_p) ;  /* 0x0000169000007944 */ /* 0x000fea0003c00000 */
[----:B------:R-:W-:Y:S01]  /*144a0*/  MOV R0, R4 ;  /* 0x0000000400007202 */ /* 0x000fe20000000f00 */
[----:B------:R-:W-:Y:S05]  /*144b0*/  BRA `(.L_x_2296) ;  /* 0xfffebfa000007947 */ /* 0x000fea000383ffff */
.L_x_2198:
[----:B------:R-:W-:Y:S01]  /*144c0*/  IMAD.MOV.U32 R0, RZ, RZ, R5 ;  /* 0x000000ffff007224 */ /* 0x000fe200078e0005 */
[----:B------:R-:W-:Y:S02]  /*144d0*/  MOV R2, 0x2 ;  /* 0x0000000200027802 */ /* 0x000fe40000000f00 */
[----:B------:R-:W-:Y:S02]  /*144e0*/  MOV R3, 0x14500 ;  /* 0x0001450000037802 */ /* 0x000fe40000000f00 */
[----:B------:R-:W-:Y:S05]  /*144f0*/  CALL.REL.NOINC `($__internal_46_$__cuda_sm70_shflsync_up_p) ;  /* 0x0000163000007944 */ /* 0x000fea0003c00000 */
[----:B------:R-:W-:Y:S01]  /*14500*/  SEL R0, R4, RZ, P4 ;  /* 0x000000ff04007207 */ /* 0x000fe20002000000 */
[----:B------:R-:W-:Y:S01]  /*14510*/  IMAD.MOV.U32 R2, RZ, RZ, 0x4 ;  /* 0x00000004ff027424 */ /* 0x000fe200078e00ff */
[----:B------:R-:W-:-:S03]  /*14520*/  MOV R3, 0x14550 ;  /* 0x0001455000037802 */ /* 0x000fc60000000f00 */
[----:B------:R-:W-:Y:S02]  /*14530*/  IMAD.IADD R0, R5, 0x1, R0 ;  /* 0x0000000105007824 */ /* 0x000fe400078e0200 */
        /* <DEDUP_REMOVED lines=14> */
[----:B------:R-:W-:Y:S01]  /*14620*/  IMAD.IADD R4, R0, 0x1, R4 ;  /* 0x0000000100047824 */ /* 0x000fe200078e0204 */
[----:B------:R-:W-:-:S03]  /*14630*/  MOV R0, 0x1f ;  /* 0x0000001f00007802 */ /* 0x000fc60000000f00 */
[----:B------:R-:W-:Y:S02]  /*14640*/  IMAD.MOV.U32 R5, RZ, RZ, R4 ;  /* 0x000000ffff057224 */ /* 0x000fe400078e0004 */
[----:B------:R-:W-:Y:S05]  /*14650*/  CALL.REL.NOINC `($__internal_45_$__cuda_sm70_shflsync_idx_p) ;  /* 0x0000148000007944 */ /* 0x000fea0003c00000 */
[----:B------:R-:W-:Y:S05]  /*14660*/  BRA `(.L_x_2297) ;  /* 0xfffebef000007947 */ /* 0x000fea000383ffff */
.L_x_2200:
[----:B------:R-:W-:Y:S02]  /*14670*/  SEL R0, RZ, 0x1, P0 ;  /* 0x00000001ff007807 */ /* 0x000fe40000000000 */
[----:B------:R-:W-:Y:S02]  /*14680*/  MOV R2, 0x146a0 ;  /* 0x000146a000027802 */ /* 0x000fe40000000f00 */
[----:B------:R-:W-:Y:S05]  /*14690*/  CALL.REL.NOINC `($__internal_47_$__cuda_sm70_votesync_ballot) ;  /* 0x0000150000007944 */ /* 0x000fea0003c00000 */
[----:B------:R-:W-:Y:S01]  /*146a0*/  MOV R10, R0 ;  /* 0x00000000000a7202 */ /* 0x000fe20000000f00 */
[----:B------:R-:W-:Y:S05]  /*146b0*/  BRA `(.L_x_2298) ;  /* 0xfffebf3000007947 */ /* 0x000fea000383ffff */
.L_x_2201:
[----:B------:R-:W-:Y:S01]  /*146c0*/  IMAD.MOV.U32 R5, RZ, RZ, R9 ;  /* 0x000000ffff057224 */ /* 0x000fe200078e0009 */
[----:B------:R-:W-:Y:S01]  /*146d0*/  MOV R3, R7 ;  /* 0x0000000700037202 */ /* 0x000fe20000000f00 */
[----:B-1----:R-:W-:Y:S01]  /*146e0*/  IMAD.MOV.U32 R0, RZ, RZ, 0x1f ;  /* 0x0000001fff007424 */ /* 0x002fe200078e00ff */
[----:B------:R-:W-:Y:S02]  /*146f0*/  MOV R2, 0x14710 ;  /* 0x0001471000027802 */ /* 0x000fe40000000f00 */
[----:B------:R-:W-:Y:S05]  /*14700*/  CALL.REL.NOINC `($__internal_45_$__cuda_sm70_shflsync_idx_p) ;  /* 0x000013d000007944 */ /* 0x000fea0003c00000 */
[----:B------:R-:W-:Y:S01]  /*14710*/  IMAD.MOV.U32 R12, RZ, RZ, R0 ;  /* 0x000000ffff0c7224 */ /* 0x000fe200078e0000 */
[----:B------:R-:W-:Y:S01]  /*14720*/  MOV R5, R8 ;  /* 0x0000000800057202 */ /* 0x000fe20000000f00 */
[----:B------:R-:W-:Y:S01]  /*14730*/  IMAD.MOV.U32 R6, RZ, RZ, RZ ;  /* 0x000000ffff067224 */ /* 0x000fe200078e00ff */
[----:B------:R-:W-:Y:S01]  /*14740*/  MOV R3, R7 ;  /* 0x0000000700037202 */ /* 0x000fe20000000f00 */
[----:B------:R-:W-:Y:S01]  /*14750*/  IMAD.MOV.U32 R0, RZ, RZ, 0x1f ;  /* 0x0000001fff007424 */ /* 0x000fe200078e00ff */
[----:B------:R-:W-:-:S02]  /*14760*/  MOV R2, 0x14780 ;  /* 0x0001478000027802 */ /* 0x000fc40000000f00 */
[----:B------:R-:W-:Y:S05]  /*14770*/  CALL.REL.NOINC `($__internal_45_$__cuda_sm70_shflsync_idx_p) ;  /* 0x0000136000007944 */ /* 0x000fea0003c00000 */
[----:B------:R-:W-:Y:S01]  /*14780*/  MOV R9, R0 ;  /* 0x0000000000097202 */ /* 0x000fe20000000f00 */
[----:B------:R-:W-:Y:S05]  /*14790*/  BRA `(.L_x_2299) ;  /* 0xfffebec000007947 */ /* 0x000fea000383ffff */
.L_x_2204:
[----:B------:R-:W-:Y:S01]  /*147a0*/  IMAD.MOV.U32 R5, RZ, RZ, R4 ;  /* 0x000000ffff057224 */ /* 0x000fe200078e0004 */
[----:B-1----:R-:W-:-:S02]  /*147b0*/  MOV R0, 0x1f ;  /* 0x0000001f00007802 */ /* 0x002fc40000000f00 */
[----:B------:R-:W-:Y:S02]  /*147c0*/  MOV R2, 0x147e0 ;  /* 0x000147e000027802 */ /* 0x000fe40000000f00 */
[----:B--234-:R-:W-:Y:S05]  /*147d0*/  CALL.REL.NOINC `($__internal_45_$__cuda_sm70_shflsync_idx_p) ;  /* 0x0000130000007944 */ /* 0x01cfea0003c00000 */
[----:B------:R-:W-:Y:S01]  /*147e0*/  MOV R6, R0 ;  /* 0x0000000000067202 */ /* 0x000fe20000000f00 */
[----:B------:R-:W-:Y:S05]  /*147f0*/  BRA `(.L_x_2203) ;  /* 0xfffebec000007947 */ /* 0x000fea000383ffff */
.L_x_2215:
[----:B------:R-:W-:Y:S01]  /*14800*/  IMAD.MOV.U32 R5, RZ, RZ, R14 ;  /* 0x000000ffff057224 */ /* 0x000fe200078e000e */
[----:B------:R-:W-:Y:S01]  /*14810*/  MOV R3, RZ ;  /* 0x000000ff00037202 */ /* 0x000fe20000000f00 */
[----:B-1----:R-:W-:Y:S01]  /*14820*/  IMAD.MOV.U32 R0, RZ, RZ, 0x181f ;  /* 0x0000181fff007424 */ /* 0x002fe200078e00ff */
[----:B------:R-:W-:Y:S02]  /*14830*/  MOV R2, 0x14850 ;  /* 0x0001485000027802 */ /* 0x000fe40000000f00 */
[----:B------:R-:W-:Y:S05]  /*14840*/  CALL.REL.NOINC `($__internal_45_$__cuda_sm70_shflsync_idx_p) ;  /* 0x0000129000007944 */ /* 0x000fea0003c00000 */
[----:B------:R-:W-:Y:S01]  /*14850*/  MOV R4, R0 ;  /* 0x0000000000047202 */ /* 0x000fe20000000f00 */
[----:B------:R-:W-:Y:S05]  /*14860*/  BRA `(.L_x_2300) ;  /* 0xfffee75000007947 */ /* 0x000fea000383ffff */
.L_x_2216:
[----:B------:R-:W-:Y:S01]  /*14870*/  IMAD.MOV.U32 R5, RZ, RZ, R15 ;  /* 0x000000ffff057224 */ /* 0x000fe200078e000f */
[----:B------:R-:W-:Y:S01]  /*14880*/  MOV R3, RZ ;  /* 0x000000ff00037202 */ /* 0x000fe20000000f00 */
[----:B-1----:R-:W-:Y:S01]  /*14890*/  IMAD.MOV.U32 R0, RZ, RZ, 0x181f ;  /* 0x0000181fff007424 */ /* 0x002fe200078e00ff */
[----:B------:R-:W-:Y:S02]  /*148a0*/  MOV R2, 0x148c0 ;  /* 0x000148c000027802 */ /* 0x000fe40000000f00 */
[----:B--23--:R-:W-:Y:S05]  /*148b0*/  CALL.REL.NOINC `($__internal_45_$__cuda_sm70_shflsync_idx_p) ;  /* 0x0000122000007944 */ /* 0x00cfea0003c00000 */
[----:B------:R-:W-:Y:S05]  /*148c0*/  BRA `(.L_x_2301) ;  /* 0xfffee71000007947 */ /* 0x000fea000383ffff */
.L_x_2219:
[----:B------:R-:W-:Y:S01]  /*148d0*/  IMAD.MOV.U32 R5, RZ, RZ, R14 ;  /* 0x000000ffff057224 */ /* 0x000fe200078e000e */
[----:B--2---:R-:W-:Y:S01]  /*148e0*/  MOV R3, 0x1 ;  /* 0x0000000100037802 */ /* 0x004fe20000000f00 */
[----:B----4-:R-:W-:Y:S01]  /*148f0*/  IMAD.MOV.U32 R0, RZ, RZ, 0x181f ;  /* 0x0000181fff007424 */ /* 0x010fe200078e00ff */
[----:B------:R-:W-:-:S02]  /*14900*/  MOV R2, 0x14920 ;  /* 0x0001492000027802 */ /* 0x000fc40000000f00 */
[----:B-1-3--:R-:W-:Y:S05]  /*14910*/  CALL.REL.NOINC `($__internal_45_$__cuda_sm70_shflsync_idx_p) ;  /* 0x000011c000007944 */ /* 0x00afea0003c00000 */
[----:B------:R-:W-:Y:S01]  /*14920*/  IMAD.MOV.U32 R4, RZ, RZ, R0 ;  /* 0x000000ffff047224 */ /* 0x000fe200078e0000 */
[----:B------:R-:W-:Y:S01]  /*14930*/  MOV R3, 0x1 ;  /* 0x0000000100037802 */ /* 0x000fe20000000f00 */
[----:B------:R-:W-:Y:S01]  /*14940*/  IMAD.MOV.U32 R5, RZ, RZ, R15 ;  /* 0x000000ffff057224 */ /* 0x000fe200078e000f */
[----:B------:R-:W-:-:S02]  /*14950*/  MOV R0, 0x181f ;  /* 0x0000181f00007802 */ /* 0x000fc40000000f00 */
[----:B------:R-:W-:Y:S02]  /*14960*/  MOV R2, 0x14980 ;  /* 0x0001498000027802 */ /* 0x000fe40000000f00 */
[----:B------:R-:W-:Y:S05]  /*14970*/  CALL.REL.NOINC `($__internal_45_$__cuda_sm70_shflsync_idx_p) ;  /* 0x0000116000007944 */ /* 0x000fea0003c00000 */
[----:B------:R-:W-:Y:S05]  /*14980*/  BRA `(.L_x_2302) ;  /* 0xfffee8d000007947 */ /* 0x000fea000383ffff */
.L_x_2222:
[----:B------:R-:W-:Y:S01]  /*14990*/  IMAD.MOV.U32 R5, RZ, RZ, R14 ;  /* 0x000000ffff057224 */ /* 0x000fe200078e000e */
[----:B-1----:R-:W-:Y:S01]  /*149a0*/  MOV R3, 0x2 ;  /* 0x0000000200037802 */ /* 0x002fe20000000f00 */
[----:B----4-:R-:W-:Y:S01]  /*149b0*/  IMAD.MOV.U32 R0, RZ, RZ, 0x181f ;  /* 0x0000181fff007424 */ /* 0x010fe200078e00ff */
[----:B------:R-:W-:Y:S02]  /*149c0*/  MOV R2, 0x149e0 ;  /* 0x000149e000027802 */ /* 0x000fe40000000f00 */
[----:B---3--:R-:W-:Y:S05]  /*149d0*/  CALL.REL.NOINC `($__internal_45_$__cuda_sm70_shflsync_idx_p) ;  /* 0x0000110000007944 */ /* 0x008fea0003c00000 */
[----:B------:R-:W-:Y:S01]  /*149e0*/  MOV R4, R0 ;  /* 0x0000000000047202 */ /* 0x000fe20000000f00 */
[----:B------:R-:W-:Y:S05]  /*149f0*/  BRA `(.L_x_2303) ;  /* 0xfffeeac000007947 */ /* 0x000fea000383ffff */
.L_x_2223:
[----:B------:R-:W-:Y:S01]  /*14a00*/  IMAD.MOV.U32 R5, RZ, RZ, R15 ;  /* 0x000000ffff057224 */ /* 0x000fe200078e000f */
[----:B------:R-:W-:Y:S01]  /*14a10*/  MOV R3, 0x2 ;  /* 0x0000000200037802 */ /* 0x000fe20000000f00 */
[----:B----4-:R-:W-:Y:S01]  /*14a20*/  IMAD.MOV.U32 R0, RZ, RZ, 0x181f ;  /* 0x0000181fff007424 */ /* 0x010fe200078e00ff */
[----:B------:R-:W-:Y:S02]  /*14a30*/  MOV R2, 0x14a50 ;  /* 0x00014a5000027802 */ /* 0x000fe40000000f00 */
[----:B-123--:R-:W-:Y:S05]  /*14a40*/  CALL.REL.NOINC `($__internal_45_$__cuda_sm70_shflsync_idx_p) ;  /* 0x0000109000007944 */ /* 0x00efea0003c00000 */
[----:B------:R-:W-:Y:S05]  /*14a50*/  BRA `(.L_x_2304) ;  /* 0xfffeea8000007947 */ /* 0x000fea000383ffff */
.L_x_2226:
[----:B------:R-:W-:Y:S01]  /*14a60*/  IMAD.MOV.U32 R5, RZ, RZ, R14 ;  /* 0x000000ffff057224 */ /* 0x000fe200078e000e */
[----:B-1----:R-:W-:Y:S01]  /*14a70*/  MOV R3, 0x3 ;  /* 0x0000000300037802 */ /* 0x002fe20000000f00 */
[----:B------:R-:W-:Y:S01]  /*14a80*/  IMAD.MOV.U32 R0, RZ, RZ, 0x181f ;  /* 0x0000181fff007424 */ /* 0x000fe200078e00ff */
[----:B------:R-:W-:-:S02]  /*14a90*/  MOV R2, 0x14ab0 ;  /* 0x00014ab000027802 */ /* 0x000fc40000000f00 */
[----:B--234-:R-:W-:Y:S05]  /*14aa0*/  CALL.REL.NOINC `($__internal_45_$__cuda_sm70_shflsync_idx_p) ;  /* 0x0000103000007944 */ /* 0x01cfea0003c00000 */
[----:B------:R-:W-:Y:S01]  /*14ab0*/  IMAD.MOV.U32 R4, RZ, RZ, R0 ;  /* 0x000000ffff047224 */ /* 0x000fe200078e0000 */
[----:B------:R-:W-:Y:S01]  /*14ac0*/  MOV R3, 0x3 ;  /* 0x0000000300037802 */ /* 0x000fe20000000f00 */
[----:B------:R-:W-:Y:S01]  /*14ad0*/  IMAD.MOV.U32 R5, RZ, RZ, R15 ;  /* 0x000000ffff057224 */ /* 0x000fe200078e000f */
[----:B------:R-:W-:-:S02]  /*14ae0*/  MOV R0, 0x181f ;  /* 0x0000181f00007802 */ /* 0x000fc40000000f00 */
[----:B------:R-:W-:Y:S02]  /*14af0*/  MOV R2, 0x14b10 ;  /* 0x00014b1000027802 */ /* 0x000fe40000000f00 */
[----:B------:R-:W-:Y:S05]  /*14b00*/  CALL.REL.NOINC `($__internal_45_$__cuda_sm70_shflsync_idx_p) ;  /* 0x00000fd000007944 */ /* 0x000fea0003c00000 */
[----:B------:R-:W-:Y:S05]  /*14b10*/  BRA `(.L_x_2305) ;  /* 0xfffeec3000007947 */ /* 0x000fea000383ffff */
.L_x_2233:
[----:B------:R1:W5:Y:S01]  /*14b20*/  LDL R2, [R1+0x8] ;  /* 0x0000080001027983 */ /* 0x0003620000100800 */
[----:B------:R-:W-:Y:S02]  /*14b30*/  MOV R5, 0x2 ;  /* 0x0000000200057802 */ /* 0x000fe40000000f00 */
[----:B------:R-:W-:Y:S02]  /*14b40*/  MOV R3, 0x14b60 ;  /* 0x00014b6000037802 */ /* 0x000fe40000000f00 */
[----:B-1---5:R-:W-:Y:S05]  /*14b50*/  CALL.REL.NOINC `($__internal_44_$__cuda_sm70_shflsync_bfly_p) ;  /* 0x00000f3000007944 */ /* 0x022fea0003c00000 */
[----:B------:R-:W-:Y:S01]  /*14b60*/  MOV R0, R5 ;  /* 0x0000000500007202 */ /* 0x000fe20000000f00 */
[----:B------:R-:W-:Y:S05]  /*14b70*/  BRA `(.L_x_2306) ;  /* 0xffff986000007947 */ /* 0x000fea000383ffff */
.L_x_2234:
[----:B------:R-:W-:Y:S01]  /*14b80*/  IMAD.MOV.U32 R2, RZ, RZ, R0 ;  /* 0x000000ffff027224 */ /* 0x000fe200078e0000 */
[----:B------:R-:W-:Y:S02]  /*14b90*/  MOV R5, 0x1 ;  /* 0x0000000100057802 */ /* 0x000fe40000000f00 */
[----:B------:R-:W-:Y:S02]  /*14ba0*/  MOV R3, 0x14bc0 ;  /* 0x00014bc000037802 */ /* 0x000fe40000000f00 */
[----:B------:R-:W-:Y:S05]  /*14bb0*/  CALL.REL.NOINC `($__internal_44_$__cuda_sm70_shflsync_bfly_p) ;  /* 0x00000ed000007944 */ /* 0x000fea0003c00000 */
[----:B------:R1:W5:Y:S01]  /*14bc0*/  LDL R2, [R1+0xc] ;  /* 0x00000c0001027983 */ /* 0x0003620000100800 */
[----:B------:R-:W-:Y:S01]  /*14bd0*/  FADD.FTZ R0, R0, R5 ;  /* 0x0000000500007221 */ /* 0x000fe20000010000 */
[----:B------:R-:W-:Y:S02]  /*14be0*/  MOV R5, 0x2 ;  /* 0x0000000200057802 */ /* 0x000fe40000000f00 */
[----:B------:R-:W-:-:S02]  /*14bf0*/  MOV R3, 0x14c10 ;  /* 0x00014c1000037802 */ /* 0x000fc40000000f00 */
[----:B-1---5:R-:W-:Y:S05]  /*14c00*/  CALL.REL.NOINC `($__internal_44_$__cuda_sm70_shflsync_bfly_p) ;  /* 0x00000e8000007944 */ /* 0x022fea0003c00000 */
[----:B------:R-:W2:Y:S01]  /*14c10*/  LDL.LU R2, [R1+0xc] ;  /* 0x00000c0001027983 */ /* 0x000ea20000300800 */
[----:B------:R-:W-:Y:S01]  /*14c20*/  MOV R3, 0x14c70 ;  /* 0x00014c7000037802 */ /* 0x000fe20000000f00 */
[----:B--2---:R-:W-:Y:S01]  /*14c30*/  FADD.FTZ R4, R2, R5 ;  /* 0x0000000502047221 */ /* 0x004fe20000010000 */
[----:B------:R-:W-:-:S04]  /*14c40*/  MOV R5, 0x1 ;  /* 0x0000000100057802 */ /* 0x000fc80000000f00 */
[----:B------:R-:W-:Y:S02]  /*14c50*/  MOV R2, R4 ;  /* 0x0000000400027202 */ /* 0x000fe40000000f00 */
[----:B------:R-:W-:Y:S05]  /*14c60*/  CALL.REL.NOINC `($__internal_44_$__cuda_sm70_shflsync_bfly_p) ;  /* 0x00000e2000007944 */ /* 0x000fea0003c00000 */
[----:B------:R-:W-:Y:S01]  /*14c70*/  MOV R3, R5 ;  /* 0x0000000500037202 */ /* 0x000fe20000000f00 */
[----:B------:R-:W-:Y:S05]  /*14c80*/  BRA `(.L_x_2307) ;  /* 0xffff97e000007947 */ /* 0x000fea000383ffff */
.L_x_2241:
[----:B-1-34-:R-:W-:Y:S01]  /*14c90*/  IMAD.MOV.U32 R5, RZ, RZ, R14 ;  /* 0x000000ffff057224 */ /* 0x01afe200078e000e */
[----:B------:R-:W-:Y:S01]  /*14ca0*/  MOV R3, RZ ;  /* 0x000000ff00037202 */ /* 0x000fe20000000f00 */
[----:B------:R-:W-:Y:S01]  /*14cb0*/  IMAD.MOV.U32 R0, RZ, RZ, 0x181f ;  /* 0x0000181fff007424 */ /* 0x000fe200078e00ff */
[----:B------:R-:W-:Y:S02]  /*14cc0*/  MOV R2, 0x14ce0 ;  /* 0x00014ce000027802 */ /* 0x000fe40000000f00 */
[----:B------:R-:W-:Y:S05]  /*14cd0*/  CALL.REL.NOINC `($__internal_45_$__cuda_sm70_shflsync_idx_p) ;  /* 0x00000e0000007944 */ /* 0x000fea0003c00000 */
[----:B------:R-:W-:Y:S01]  /*14ce0*/  MOV R6, R0 ;  /* 0x0000000000067202 */ /* 0x000fe20000000f00 */
[----:B------:R-:W-:Y:S05]  /*14cf0*/  BRA `(.L_x_2308) ;  /* 0xffffb44000007947 */ /* 0x000fea000383ffff */
.L_x_2242:
[----:B------:R-:W-:Y:S01]  /*14d00*/  IMAD.MOV.U32 R5, RZ, RZ, R15 ;  /* 0x000000ffff057224 */ /* 0x000fe200078e000f */
[----:B------:R-:W-:Y:S01]  /*14d10*/  MOV R3, RZ ;  /* 0x000000ff00037202 */ /* 0x000fe20000000f00 */
[----:B------:R-:W-:Y:S01]  /*14d20*/  IMAD.MOV.U32 R0, RZ, RZ, 0x181f ;  /* 0x0000181fff007424 */ /* 0x000fe200078e00ff */
[----:B------:R-:W-:Y:S02]  /*14d30*/  MOV R2, 0x14d50 ;  /* 0x00014d5000027802 */ /* 0x000fe40000000f00 */
[----:B-12---:R-:W-:Y:S05]  /*14d40*/  CALL.REL.NOINC `($__internal_45_$__cuda_sm70_shflsync_idx_p) ;  /* 0x00000d9000007944 */ /* 0x006fea0003c00000 */
[----:B------:R-:W-:Y:S05]  /*14d50*/  BRA `(.L_x_2309) ;  /* 0xffffb40000007947 */ /* 0x000fea000383ffff */
.L_x_2245:
        /* <DEDUP_REMOVED lines=12> */
.L_x_2248:
[----:B------:R-:W-:Y:S01]  /*14e20*/  IMAD.MOV.U32 R5, RZ, RZ, R14 ;  /* 0x000000ffff057224 */ /* 0x000fe200078e000e */
[----:B-1----:R-:W-:Y:S01]  /*14e30*/  MOV R3, 0x2 ;  /* 0x0000000200037802 */ /* 0x002fe20000000f00 */
[----:B----4-:R-:W-:Y:S01]  /*14e40*/  IMAD.MOV.U32 R0, RZ, RZ, 0x181f ;  /* 0x0000181fff007424 */ /* 0x010fe200078e00ff */
[----:B------:R-:W-:Y:S02]  /*14e50*/  MOV R2, 0x14e70 ;  /* 0x00014e7000027802 */ /* 0x000fe40000000f00 */
[----:B--23--:R-:W-:Y:S05]  /*14e60*/  CALL.REL.NOINC `($__internal_45_$__cuda_sm70_shflsync_idx_p) ;  /* 0x00000c7000007944 */ /* 0x00cfea0003c00000 */
[----:B------:R-:W-:Y:S01]  /*14e70*/  MOV R6, R0 ;  /* 0x0000000000067202 */ /* 0x000fe20000000f00 */
[----:B------:R-:W-:Y:S05]  /*14e80*/  BRA `(.L_x_2311) ;  /* 0xffffb69000007947 */ /* 0x000fea000383ffff */
.L_x_2249:
[----:B------:R-:W-:Y:S01]  /*14e90*/  IMAD.MOV.U32 R5, RZ, RZ, R15 ;  /* 0x000000ffff057224 */ /* 0x000fe200078e000f */
[----:B------:R-:W-:Y:S01]  /*14ea0*/  MOV R3, 0x2 ;  /* 0x0000000200037802 */ /* 0x000fe20000000f00 */
[----:B----4-:R-:W-:Y:S01]  /*14eb0*/  IMAD.MOV.U32 R0, RZ, RZ, 0x181f ;  /* 0x0000181fff007424 */ /* 0x010fe200078e00ff */
[----:B------:R-:W-:Y:S02]  /*14ec0*/  MOV R2, 0x14ee0 ;  /* 0x00014ee000027802 */ /* 0x000fe40000000f00 */
[----:B-123--:R-:W-:Y:S05]  /*14ed0*/  CALL.REL.NOINC `($__internal_45_$__cuda_sm70_shflsync_idx_p) ;  /* 0x00000c0000007944 */ /* 0x00efea0003c00000 */
[----:B------:R-:W-:Y:S05]  /*14ee0*/  BRA `(.L_x_2312) ;  /* 0xffffb65000007947 */ /* 0x000fea000383ffff */
.L_x_2252:
        /* <DEDUP_REMOVED lines=12> */
.L_x_2254:
[----:B------:R-:W-:Y:S01]  /*14fb0*/  IMAD.MOV.U32 R5, RZ, RZ, R18 ;  /* 0x000000ffff057224 */ /* 0x000fe200078e0012 */
[----:B------:R-:W-:Y:S01]  /*14fc0*/  MOV R3, RZ ;  /* 0x000000ff00037202 */ /* 0x000fe20000000f00 */
[----:B------:R-:W-:Y:S01]  /*14fd0*/  IMAD.MOV.U32 R0, RZ, RZ, 0x1c1f ;  /* 0x00001c1fff007424 */ /* 0x000fe200078e00ff */
[----:B------:R-:W-:Y:S02]  /*14fe0*/  MOV R2, 0x15000 ;  /* 0x0001500000027802 */ /* 0x000fe40000000f00 */
[----:B------:R-:W-:Y:S05]  /*14ff0*/  CALL.REL.NOINC `($__internal_45_$__cuda_sm70_shflsync_idx_p) ;  /* 0x00000ae000007944 */ /* 0x000fea0003c00000 */
[----:B------:R-:W-:Y:S01]  /*15000*/  MOV R4, R0 ;  /* 0x0000000000047202 */ /* 0x000fe20000000f00 */
[----:B------:R-:W-:Y:S05]  /*15010*/  BRA `(.L_x_2314) ;  /* 0xffffbaf000007947 */ /* 0x000fea000383ffff */
.L_x_2255:
[----:B------:R-:W-:Y:S01]  /*15020*/  IMAD.MOV.U32 R5, RZ, RZ, R19 ;  /* 0x000000ffff057224 */ /* 0x000fe200078e0013 */
[----:B------:R-:W-:Y:S01]  /*15030*/  MOV R3, RZ ;  /* 0x000000ff00037202 */ /* 0x000fe20000000f00 */
[----:B------:R-:W-:Y:S01]  /*15040*/  IMAD.MOV.U32 R0, RZ, RZ, 0x1c1f ;  /* 0x00001c1fff007424 */ /* 0x000fe200078e00ff */
[----:B------:R-:W-:Y:S02]  /*15050*/  MOV R2, 0x15070 ;  /* 0x0001507000027802 */ /* 0x000fe40000000f00 */
[----:B-12---:R-:W-:Y:S05]  /*15060*/  CALL.REL.NOINC `($__internal_45_$__cuda_sm70_shflsync_idx_p) ;  /* 0x00000a7000007944 */ /* 0x006fea0003c00000 */
[----:B------:R-:W-:Y:S05]  /*15070*/  BRA `(.L_x_2315) ;  /* 0xffffbab000007947 */ /* 0x000fea000383ffff */
.L_x_2258:
        /* <DEDUP_REMOVED lines=12> */
.L_x_2262:
[----:B------:R-:W-:Y:S01]  /*15140*/  IMAD.MOV.U32 R5, RZ, RZ, R12 ;  /* 0x000000ffff057224 */ /* 0x000fe200078e000c */
[----:B------:R-:W-:Y:S01]  /*15150*/  MOV R3, RZ ;  /* 0x000000ff00037202 */ /* 0x000fe20000000f00 */
[----:B------:R-:W-:Y:S01]  /*15160*/  IMAD.MOV.U32 R0, RZ, RZ, 0x181f ;  /* 0x0000181fff007424 */ /* 0x000fe200078e00ff */
[----:B------:R-:W-:Y:S02]  /*15170*/  MOV R2, 0x15190 ;  /* 0x0001519000027802 */ /* 0x000fe40000000f00 */
[----:B------:R-:W-:Y:S05]  /*15180*/  CALL.REL.NOINC `($__internal_45_$__cuda_sm70_shflsync_idx_p) ;  /* 0x0000095000007944 */ /* 0x000fea0003c00000 */
[----:B------:R-:W-:Y:S01]  /*15190*/  MOV R4, R0 ;  /* 0x0000000000047202 */ /* 0x000fe20000000f00 */
[----:B------:R-:W-:Y:S05]  /*151a0*/  BRA `(.L_x_2317) ;  /* 0xffffd9e000007947 */ /* 0x000fea000383ffff */
.L_x_2263:
[----:B------:R-:W-:Y:S01]  /*151b0*/  IMAD.MOV.U32 R5, RZ, RZ, R15 ;  /* 0x000000ffff057224 */ /* 0x000fe200078e000f */
[----:B------:R-:W-:Y:S01]  /*151c0*/  MOV R3, RZ ;  /* 0x000000ff00037202 */ /* 0x000fe20000000f00 */
[----:B------:R-:W-:Y:S01]  /*151d0*/  IMAD.MOV.U32 R0, RZ, RZ, 0x181f ;  /* 0x0000181fff007424 */ /* 0x000fe200078e00ff */
[----:B------:R-:W-:Y:S02]  /*151e0*/  MOV R2, 0x15200 ;  /* 0x0001520000027802 */ /* 0x000fe40000000f00 */
[----:B-12---:R-:W-:Y:S05]  /*151f0*/  CALL.REL.NOINC `($__internal_45_$__cuda_sm70_shflsync_idx_p) ;  /* 0x000008e000007944 */ /* 0x006fea0003c00000 */
[----:B------:R-:W-:Y:S05]  /*15200*/  BRA `(.L_x_2318) ;  /* 0xffffd9a000007947 */ /* 0x000fea000383ffff */
.L_x_2266:
        /* <DEDUP_REMOVED lines=12> */
.L_x_2269:
[----:B------:R-:W-:Y:S01]  /*152d0*/  IMAD.MOV.U32 R5, RZ, RZ, R12 ;  /* 0x000000ffff057224 */ /* 0x000fe200078e000c */
[----:B-1----:R-:W-:Y:S01]  /*152e0*/  MOV R3, 0x2 ;  /* 0x0000000200037802 */ /* 0x002fe20000000f00 */
[----:B----4-:R-:W-:Y:S01]  /*152f0*/  IMAD.MOV.U32 R0, RZ, RZ, 0x181f ;  /* 0x0000181fff007424 */ /* 0x010fe200078e00ff */
[----:B------:R-:W-:Y:S02]  /*15300*/  MOV R2, 0x15320 ;  /* 0x0001532000027802 */ /* 0x000fe40000000f00 */
[----:B--23--:R-:W-:Y:S05]  /*15310*/  CALL.REL.NOINC `($__internal_45_$__cuda_sm70_shflsync_idx_p) ;  /* 0x000007c000007944 */ /* 0x00cfea0003c00000 */
[----:B------:R-:W-:Y:S01]  /*15320*/  MOV R4, R0 ;  /* 0x0000000000047202 */ /* 0x000fe20000000f00 */
[----:B------:R-:W-:Y:S05]  /*15330*/  BRA `(.L_x_2320) ;  /* 0xffffdc4000007947 */ /* 0x000fea000383ffff */
.L_x_2270:
[----:B------:R-:W-:Y:S01]  /*15340*/  IMAD.MOV.U32 R5, RZ, RZ, R15 ;  /* 0x000000ffff057224 */ /* 0x000fe200078e000f */
[----:B------:R-:W-:Y:S01]  /*15350*/  MOV R3, 0x2 ;  /* 0x0000000200037802 */ /* 0x000fe20000000f00 */
[----:B----4-:R-:W-:Y:S01]  /*15360*/  IMAD.MOV.U32 R0, RZ, RZ, 0x181f ;  /* 0x0000181fff007424 */ /* 0x010fe200078e00ff */
[----:B------:R-:W-:Y:S02]  /*15370*/  MOV R2, 0x15390 ;  /* 0x0001539000027802 */ /* 0x000fe40000000f00 */
[----:B-123--:R-:W-:Y:S05]  /*15380*/  CALL.REL.NOINC `($__internal_45_$__cuda_sm70_shflsync_idx_p) ;  /* 0x0000075000007944 */ /* 0x00efea0003c00000 */
[----:B------:R-:W-:Y:S05]  /*15390*/  BRA `(.L_x_2321) ;  /* 0xffffdc0000007947 */ /* 0x000fea000383ffff */
.L_x_2273:
        /* <DEDUP_REMOVED lines=12> */
.L_x_2275:
[----:B------:R-:W-:Y:S01]  /*15460*/  IMAD.MOV.U32 R5, RZ, RZ, R102 ;  /* 0x000000ffff057224 */ /* 0x000fe200078e0066 */
[----:B------:R-:W-:Y:S01]  /*15470*/  MOV R3, RZ ;  /* 0x000000ff00037202 */ /* 0x000fe20000000f00 */
[----:B------:R-:W-:Y:S01]  /*15480*/  IMAD.MOV.U32 R0, RZ, RZ, 0x1f ;  /* 0x0000001fff007424 */ /* 0x000fe200078e00ff */
[----:B------:R-:W-:Y:S02]  /*15490*/  MOV R2, 0x154b0 ;  /* 0x000154b000027802 */ /* 0x000fe40000000f00 */
[----:B------:R-:W-:Y:S05]  /*154a0*/  CALL.REL.NOINC `($__internal_45_$__cuda_sm70_shflsync_idx_p) ;  /* 0x0000063000007944 */ /* 0x000fea0003c00000 */
[----:B------:R-:W-:Y:S01]  /*154b0*/  MOV R9, R0 ;  /* 0x0000000000097202 */ /* 0x000fe20000000f00 */
[----:B------:R-:W-:Y:S05]  /*154c0*/  BRA `(.L_x_2323) ;  /* 0xffffdf6000007947 */ /* 0x000fea000383ffff */
.L_x_2276:
[----:B------:R-:W-:Y:S01]  /*154d0*/  IMAD.MOV.U32 R5, RZ, RZ, R102 ;  /* 0x000000ffff057224 */ /* 0x000fe200078e0066 */
[----:B------:R-:W-:Y:S01]  /*154e0*/  MOV R3, 0x1 ;  /* 0x0000000100037802 */ /* 0x000fe20000000f00 */
[----:B------:R-:W-:Y:S01]  /*154f0*/  IMAD.MOV.U32 R0, RZ, RZ, 0x1f ;  /* 0x0000001fff007424 */ /* 0x000fe200078e00ff */
[----:B------:R-:W-:Y:S02]  /*15500*/  MOV R2, 0x15520 ;  /* 0x0001552000027802 */ /* 0x000fe40000000f00 */
[----:B-12---:R-:W-:Y:S05]  /*15510*/  CALL.REL.NOINC `($__internal_45_$__cuda_sm70_shflsync_idx_p) ;  /* 0x000005c000007944 */ /* 0x006fea0003c00000 */
[----:B------:R-:W-:Y:S01]  /*15520*/  MOV R8, R0 ;  /* 0x0000000000087202 */ /* 0x000fe20000000f00 */
[----:B------:R-:W-:Y:S05]  /*15530*/  BRA `(.L_x_2324) ;  /* 0xffffdf1000007947 */ /* 0x000fea000383ffff */
.L_x_2277:
[----:B------:R-:W-:Y:S02]  /*15540*/  MOV R2, 0x1 ;  /* 0x0000000100027802 */ /* 0x000fe40000000f00 */
[----:B------:R-:W-:-:S02]  /*15550*/  MOV R3, 0x15570 ;  /* 0x0001557000037802 */ /* 0x000fc40000000f00 */
[----:B-1234-:R-:W-:Y:S05]  /*15560*/  CALL.REL.NOINC `($__internal_46_$__cuda_sm70_shflsync_up_p) ;  /* 0x000005c000007944 */ /* 0x01efea0003c00000 */
[----:B------:R-:W-:Y:S05]  /*15570*/  BRA `(.L_x_2325) ;  /* 0xffffe00000007947 */ /* 0x000fea000383ffff */
.L_x_2278:
[----:B------:R-:W-:Y:S02]  /*15580*/  MOV R2, 0x2 ;  /* 0x0000000200027802 */ /* 0x000fe40000000f00 */
[----:B------:R-:W-:-:S02]  /*15590*/  MOV R3, 0x155b0 ;  /* 0x000155b000037802 */ /* 0x000fc40000000f00 */
[----:B--2-4-:R-:W-:Y:S05]  /*155a0*/  CALL.REL.NOINC `($__internal_46_$__cuda_sm70_shflsync_up_p) ;  /* 0x0000058000007944 */ /* 0x014fea0003c00000 */
[----:B------:R-:W-:Y:S01]  /*155b0*/  SEL R3, R4, RZ, P1 ;  /* 0x000000ff04037207 */ /* 0x000fe20000800000 */
[----:B------:R-:W-:-:S04]  /*155c0*/  IMAD.MOV.U32 R2, RZ, RZ, 0x4 ;  /* 0x00000004ff027424 */ /* 0x000fc800078e00ff */
[----:B------:R-:W-:Y:S01]  /*155d0*/  IMAD.IADD R0, R0, 0x1, R3 ;  /* 0x0000000100007824 */ /* 0x000fe200078e0203 */
        /* <DEDUP_REMOVED lines=20> */
.L_x_2282:
[----:B------:R-:W-:Y:S02]  /*15720*/  MOV R2, 0x1 ;  /* 0x0000000100027802 */ /* 0x000fe40000000f00 */
[----:B------:R-:W-:Y:S02]  /*15730*/  MOV R3, 0x15750 ;  /* 0x0001575000037802 */ /* 0x000fe40000000f00 */
[----:B------:R-:W-:Y:S05]  /*15740*/  CALL.REL.NOINC `($__internal_46_$__cuda_sm70_shflsync_up_p) ;  /* 0x000003e000007944 */ /* 0x000fea0003c00000 */
[----:B------:R-:W-:Y:S01]  /*15750*/  MOV R2, R4 ;  /* 0x0000000400027202 */ /* 0x000fe20000000f00 */
[----:B------:R-:W-:Y:S05]  /*15760*/  BRA `(.L_x_2327) ;  /* 0xffffe07000007947 */ /* 0x000fea000383ffff */
.L_x_2283:
        /* <DEDUP_REMOVED lines=26> */
.L_x_2285:
[----:B------:R-:W-:Y:S02]  /*15910*/  SEL R0, RZ, 0x1, P0 ;  /* 0x00000001ff007807 */ /* 0x000fe40000000000 */
[----:B------:R-:W-:Y:S02]  /*15920*/  MOV R2, 0x15940 ;  /* 0x0001594000027802 */ /* 0x000fe40000000f00 */
[----:B-1----:R-:W-:Y:S05]  /*15930*/  CALL.REL.NOINC `($__internal_47_$__cuda_sm70_votesync_ballot) ;  /* 0x0000026000007944 */ /* 0x002fea0003c00000 */
[----:B------:R-:W-:Y:S01]  /*15940*/  MOV R12, R0 ;  /* 0x00000000000c7202 */ /* 0x000fe20000000f00 */
[----:B------:R-:W-:Y:S05]  /*15950*/  BRA `(.L_x_2329) ;  /* 0xffffe01000007947 */ /* 0x000fea000383ffff */
.L_x_2286:
[----:B------:R-:W-:Y:S01]  /*15960*/  IMAD.MOV.U32 R5, RZ, RZ, R6 ;  /* 0x000000ffff057224 */ /* 0x000fe200078e0006 */
[----:B------:R-:W-:Y:S01]  /*15970*/  MOV R3, R8 ;  /* 0x0000000800037202 */ /* 0x000fe20000000f00 */
[----:B--2---:R-:W-:Y:S01]  /*15980*/  IMAD.MOV.U32 R0, RZ, RZ, 0x1f ;  /* 0x0000001fff007424 */ /* 0x004fe200078e00ff */
[----:B------:R-:W-:Y:S02]  /*15990*/  MOV R2, 0x159b0 ;  /* 0x000159b000027802 */ /* 0x000fe40000000f00 */
[----:B-1----:R-:W-:Y:S05]  /*159a0*/  CALL.REL.NOINC `($__internal_45_$__cuda_sm70_shflsync_idx_p) ;  /* 0x0000013000007944 */ /* 0x002fea0003c00000 */
[----:B------:R-:W-:Y:S01]  /*159b0*/  IMAD.MOV.U32 R10, RZ, RZ, R0 ;  /* 0x000000ffff0a7224 */ /* 0x000fe200078e0000 */
[----:B------:R-:W-:Y:S01]  /*159c0*/  MOV R3, R8 ;  /* 0x0000000800037202 */ /* 0x000fe20000000f00 */
[----:B------:R-:W-:Y:S01]  /*159d0*/  IMAD.MOV.U32 R5, RZ, RZ, R7 ;  /* 0x000000ffff057224 */ /* 0x000fe200078e0007 */
[----:B------:R-:W-:Y:S02]  /*159e0*/  MOV R0, 0x1f ;  /* 0x0000001f00007802 */ /* 0x000fe40000000f00 */
[----:B------:R-:W-:-:S02]  /*159f0*/  MOV R2, 0x15a10 ;  /* 0x00015a1000027802 */ /* 0x000fc40000000f00 */
[----:B------:R-:W-:Y:S05]  /*15a00*/  CALL.REL.NOINC `($__internal_45_$__cuda_sm70_shflsync_idx_p) ;  /* 0x000000d000007944 */ /* 0x000fea0003c00000 */
[----:B------:R-:W-:Y:S01]  /*15a10*/  MOV R7, R0 ;  /* 0x0000000000077202 */ /* 0x000fe20000000f00 */
[----:B------:R-:W-:Y:S05]  /*15a20*/  BRA `(.L_x_2330) ;  /* 0xffffdfb000007947 */ /* 0x000fea000383ffff */
.L_x_2289:
[----:B------:R-:W-:Y:S01]  /*15a30*/  IMAD.MOV.U32 R5, RZ, RZ, R4 ;  /* 0x000000ffff057224 */ /* 0x000fe200078e0004 */
[----:B--2---:R-:W-:-:S02]  /*15a40*/  MOV R0, 0x1f ;  /* 0x0000001f00007802 */ /* 0x004fc40000000f00 */
[----:B------:R-:W-:Y:S02]  /*15a50*/  MOV R2, 0x15a70 ;  /* 0x00015a7000027802 */ /* 0x000fe40000000f00 */
[----:B-1-34-:R-:W-:Y:S05]  /*15a60*/  CALL.REL.NOINC `($__internal_45_$__cuda_sm70_shflsync_idx_p) ;  /* 0x0000007000007944 */ /* 0x01afea0003c00000 */
[----:B------:R-:W-:Y:S01]  /*15a70*/  MOV R13, R0 ;  /* 0x00000000000d7202 */ /* 0x000fe20000000f00 */
[----:B------:R-:W-:Y:S05]  /*15a80*/  BRA `(.L_x_2288) ;  /* 0xffffdfb000007947 */ /* 0x000fea000383ffff */
        .weak           $__internal_44_$__cuda_sm70_shflsync_bfly_p
        .type           $__internal_44_$__cuda_sm70_shflsync_bfly_p,@function
        .size           $__internal_44_$__cuda_sm70_shflsync_bfly_p,($__internal_45_$__cuda_sm70_shflsync_idx_p - $__internal_44_$__cuda_sm70_shflsync_bfly_p)
$__internal_44_$__cuda_sm70_shflsync_bfly_p:
[----:B------:R-:W-:Y:S04]  /*15a90*/  WARPSYNC R6 ;  /* 0x0000000600007348 */ /* 0x000fe80003800000 */
[----:B------:R1:W2:Y:S02]  /*15aa0*/  SHFL.BFLY PT, R5, R2, R5, R7 ;  /* 0x0c00000502057389 */ /* 0x0002a400000e0007 */
[----:B-1----:R-:W-:Y:S02]  /*15ab0*/  MOV R2, R3 ;  /* 0x0000000300027202 */ /* 0x002fe40000000f00 */
[----:B------:R-:W-:-:S04]  /*15ac0*/  MOV R3, 0x0 ;  /* 0x0000000000037802 */ /* 0x000fc80000000f00 */
[----:B--2---:R-:W-:Y:S05]  /*15ad0*/  RET.REL.NODEC R2 `(_ZN7cutlass13device_kernelIN5flash19enable_sm80_to_sm89INS1_16FlashAttnFwdSm80INS1_25CollectiveMainloopFwdSm80ILi8ELi1ELb0EN4cute5tupleIJNS5_1CILi128EEENS7_ILi64EEENS7_ILi256EEEEEELi256ENS_10bfloat16_tEfNS_4arch4Sm80ELb1ELb0ELb1ELb1ELb0ELb0ELb1ELb1EEENS1_21CollectiveEpilogueFwdINS6_IJS8_SA_S9_EEENS6_IJNS7_ILi1EEESI_SI_EEESC_SE_Li256ELb1ELb1ELb1ELb0EEENS1_36VarlenDynamicPersistentTileSchedulerILi128ELi64ELi256ELi256ELb1ELb1ELb0ELb1ELb1ELb1EEEEEEEEEvNT_6ParamsE) ;  /* 0xfffea52002007950 */ /* 0x004fea0003c3ffff */
        .weak           $__internal_45_$__cuda_sm70_shflsync_idx_p
        .type           $__internal_45_$__cuda_sm70_shflsync_idx_p,@function
        .size           $__internal_45_$__cuda_sm70_shflsync_idx_p,($__internal_46_$__cuda_sm70_shflsync_up_p - $__internal_45_$__cuda_sm70_shflsync_idx_p)
$__internal_45_$__cuda_sm70_shflsync_idx_p:
[----:B------:R-:W-:-:S04]  /*15ae0*/  MOV R103, 0xffffffff ;  /* 0xffffffff00677802 */ /* 0x000fc80000000f00 */
[----:B------:R-:W-:Y:S04]  /*15af0*/  WARPSYNC R103 ;  /* 0x0000006700007348 */ /* 0x000fe80003800000 */
[----:B------:R1:W2:Y:S02]  /*15b00*/  SHFL.IDX PT, R0, R5, R3, R0 ;  /* 0x0000000305007389 */ /* 0x0002a400000e0000 */
[----:B-1----:R-:W-:-:S04]  /*15b10*/  MOV R3, 0x0 ;  /* 0x0000000000037802 */ /* 0x002fc80000000f00 */
[----:B--2---:R-:W-:Y:S05]  /*15b20*/  RET.REL.NODEC R2 `(_ZN7cutlass13device_kernelIN5flash19enable_sm80_to_sm89INS1_16FlashAttnFwdSm80INS1_25CollectiveMainloopFwdSm80ILi8ELi1ELb0EN4cute5tupleIJNS5_1CILi128EEENS7_ILi64EEENS7_ILi256EEEEEELi256ENS_10bfloat16_tEfNS_4arch4Sm80ELb1ELb0ELb1ELb1ELb0ELb0ELb1ELb1EEENS1_21CollectiveEpilogueFwdINS6_IJS8_SA_S9_EEENS6_IJNS7_ILi1EEESI_SI_EEESC_SE_Li256ELb1ELb1ELb1ELb0EEENS1_36VarlenDynamicPersistentTileSchedulerILi128ELi64ELi256ELi256ELb1ELb1ELb0ELb1ELb1ELb1EEEEEEEEEvNT_6ParamsE) ;  /* 0xfffea4d002007950 */ /* 0x004fea0003c3ffff */
        .weak           $__internal_46_$__cuda_sm70_shflsync_up_p
        .type           $__internal_46_$__cuda_sm70_shflsync_up_p,@function
        .size           $__internal_46_$__cuda_sm70_shflsync_up_p,($__internal_47_$__cuda_sm70_votesync_ballot - $__internal_46_$__cuda_sm70_shflsync_up_p)
$__internal_46_$__cuda_sm70_shflsync_up_p:
[----:B------:R-:W-:Y:S02]  /*15b30*/  IMAD.MOV.U32 R4, RZ, RZ, RZ ;  /* 0x000000ffff047224 */ /* 0x000fe400078e00ff */
[----:B------:R-:W-:-:S04]  /*15b40*/  IMAD.MOV.U32 R10, RZ, RZ, -0x1 ;  /* 0xffffffffff0a7424 */ /* 0x000fc800078e00ff */
[----:B------:R-:W-:Y:S04]  /*15b50*/  WARPSYNC R10 ;  /* 0x0000000a00007348 */ /* 0x000fe80003800000 */
[----:B------:R1:W2:Y:S02]  /*15b60*/  SHFL.UP PT, R4, R0, R2, R4 ;  /* 0x0400000200047389 */ /* 0x0002a400000e0004 */
[----:B-1----:R-:W-:Y:S02]  /*15b70*/  MOV R2, R3 ;  /* 0x0000000300027202 */ /* 0x002fe40000000f00 */
[----:B------:R-:W-:-:S04]  /*15b80*/  MOV R3, 0x0 ;  /* 0x0000000000037802 */ /* 0x000fc80000000f00 */
[----:B--2---:R-:W-:Y:S05]  /*15b90*/  RET.REL.NODEC R2 `(_ZN7cutlass13device_kernelIN5flash19enable_sm80_to_sm89INS1_16FlashAttnFwdSm80INS1_25CollectiveMainloopFwdSm80ILi8ELi1ELb0EN4cute5tupleIJNS5_1CILi128EEENS7_ILi64EEENS7_ILi256EEEEEELi256ENS_10bfloat16_tEfNS_4arch4Sm80ELb1ELb0ELb1ELb1ELb0ELb0ELb1ELb1EEENS1_21CollectiveEpilogueFwdINS6_IJS8_SA_S9_EEENS6_IJNS7_ILi1EEESI_SI_EEESC_SE_Li256ELb1ELb1ELb1ELb0EEENS1_36VarlenDynamicPersistentTileSchedulerILi128ELi64ELi256ELi256ELb1ELb1ELb0ELb1ELb1ELb1EEEEEEEEEvNT_6ParamsE) ;  /* 0xfffea46002007950 */ /* 0x004fea0003c3ffff */
        .weak           $__internal_47_$__cuda_sm70_votesync_ballot
        .type           $__internal_47_$__cuda_sm70_votesync_ballot,@function
        .size           $__internal_47_$__cuda_sm70_votesync_ballot,(.L_x_5229 - $__internal_47_$__cuda_sm70_votesync_ballot)
$__internal_47_$__cuda_sm70_votesync_ballot:
[----:B------:R-:W-:Y:S01]  /*15ba0*/  ISETP.NE.U32.AND P0, PT, R0, 0x1, PT ;  /* 0x000000010000780c */ /* 0x000fe20003f05070 */
[----:B------:R-:W-:-:S04]  /*15bb0*/  IMAD.MOV.U32 R3, RZ, RZ, -0x1 ;  /* 0xffffffffff037424 */ /* 0x000fc800078e00ff */
[----:B------:R-:W-:Y:S08]  /*15bc0*/  WARPSYNC R3 ;  /* 0x0000000300007348 */ /* 0x000ff00003800000 */
[----:B------:R-:W-:-:S04]  /*15bd0*/  VOTE.ANY R0, PT, !P0 ;  /* 0x0000000000007806 */ /* 0x000fc800040e0100 */
[----:B------:R-:W-:Y:S01]  /*15be0*/  LOP3.LUT R0, R0, R3, RZ, 0xc0, !PT ;  /* 0x0000000300007212 */ /* 0x000fe200078ec0ff */
[----:B------:R-:W-:-:S04]  /*15bf0*/  IMAD.MOV.U32 R3, RZ, RZ, 0x0 ;  /* 0x00000000ff037424 */ /* 0x000fc800078e00ff */
[----:B------:R-:W-:Y:S05]  /*15c00*/  RET.REL.NODEC R2 `(_ZN7cutlass13device_kernelIN5flash19enable_sm80_to_sm89INS1_16FlashAttnFwdSm80INS1_25CollectiveMainloopFwdSm80ILi8ELi1ELb0EN4cute5tupleIJNS5_1CILi128EEENS7_ILi64EEENS7_ILi256EEEEEELi256ENS_10bfloat16_tEfNS_4arch4Sm80ELb1ELb0ELb1ELb1ELb0ELb0ELb1ELb1EEENS1_21CollectiveEpilogueFwdINS6_IJS8_SA_S9_EEENS6_IJNS7_ILi1EEESI_SI_EEESC_SE_Li256ELb1ELb1ELb1ELb0EEENS1_36VarlenDynamicPersistentTileSchedulerILi128ELi64ELi256ELi256ELb1ELb1ELb0ELb1ELb1ELb1EEEEEEEEEvNT_6ParamsE) ;  /* 0xfffea3f002007950 */ /* 0x000fea0003c3ffff */
.L_x_2331:
        /* <DEDUP_REMOVED lines=15> */
.L_x_5229:


//--------------------- .text._ZN7cutlass13device_kernelIN5flash19enable_sm80_to_sm89INS1_16FlashAttnFwdSm80INS1_25CollectiveMainloopFwdSm80ILi8ELi1ELb0EN4cute5tupleIJNS5_1CILi128EEENS7_ILi48EEENS7_ILi256EEEEEELi256ENS_10bfloat16_tEfNS_4arch4Sm80ELb1ELb0ELb1ELb1ELb0ELb1ELb1ELb1EEENS1_21CollectiveEpilogueFwdINS6_IJS8_SA_S9_EEENS6_IJNS7_ILi1EEESI_SI_EEESC_SE_Li256ELb1ELb1ELb1ELb0EEENS1_36VarlenDynamicPersistentTileSchedulerILi128ELi48ELi256ELi256ELb1ELb1ELb0ELb1ELb1ELb1EEEEEEEEEvNT_6ParamsE --------------------------
	.section	.text._ZN7cutlass13device_kernelIN5flash19enable_sm80_to_sm89INS1_16FlashAttnFwdSm80INS1_25CollectiveMainloopFwdSm80ILi8ELi1ELb0EN4cute5tupleIJNS5_1CILi128EEENS7_ILi48EEENS7_ILi256EEEEEELi256ENS_10bfloat16_tEfNS_4arch4Sm80ELb1ELb0ELb1ELb1ELb0ELb1ELb1ELb1EEENS1_21CollectiveEpilogueFwdINS6_IJS8_SA_S9_EEENS6_IJNS7_ILi1EEESI_SI_EEESC_SE_Li256ELb1ELb1ELb1ELb0EEENS1_36VarlenDynamicPersistentTileSchedulerILi128ELi48ELi256ELi256ELb1ELb1ELb0ELb1ELb1ELb1EEEEEEEEEvNT_6ParamsE,"ax",@progbits
	.sectioninfo	@"SHI_REGISTERS=255"
	.align	128
.text._ZN7cutlass13device_kernelIN5flash19enable_sm80_to_sm89INS1_16FlashAttnFwdSm80INS1_25CollectiveMainloopFwdSm80ILi8ELi1ELb0EN4cute5tupleIJNS5_1CILi128EEENS7_ILi48EEENS7_ILi256EEEEEELi256ENS_10bfloat16_tEfNS_4arch4Sm80ELb1ELb0ELb1ELb1ELb0ELb1ELb1ELb1EEENS1_21CollectiveEpilogueFwdINS6_IJS8_SA_S9_EEENS6_IJNS7_ILi1EEESI_SI_EEESC_SE_Li256ELb1ELb1ELb1ELb0EEENS1_36VarlenDynamicPersistentTileSchedulerILi128ELi48ELi256ELi256ELb1ELb1ELb0ELb1ELb1ELb1EEEEEEEEEvNT_6ParamsE:
        .type           _ZN7cutlass13device_kernelIN5flash19enable_sm80_to_sm89INS1_16FlashAttnFwdSm80INS1_25CollectiveMainloopFwdSm80ILi8ELi1ELb0EN4cute5tupleIJNS5_1CILi128EEENS7_ILi48EEENS7_ILi256EEEEEELi256ENS_10bfloat16_tEfNS_4arch4Sm80ELb1ELb0ELb1ELb1ELb0ELb1ELb1ELb1EEENS1_21CollectiveEpilogueFwdINS6_IJS8_SA_S9_EEENS6_IJNS7_ILi1EEESI_SI_EEESC_SE_Li256ELb1ELb1ELb1ELb0EEENS1_36VarlenDynamicPersistentTileSchedulerILi128ELi48ELi256ELi256ELb1ELb1ELb0ELb1ELb1ELb1EEEEEEEEEvNT_6ParamsE,@function
        .size           _ZN7cutlass13device_kernelIN5flash19enable_sm80_to_sm89INS1_16FlashAttnFwdSm80INS1_25CollectiveMainloopFwdSm80ILi8ELi1ELb0EN4cute5tupleIJNS5_1CILi128EEENS7_ILi48EEENS7_ILi256EEEEEELi256ENS_10bfloat16_tEfNS_4arch4Sm80ELb1ELb0ELb1ELb1ELb0ELb1ELb1ELb1EEENS1_21CollectiveEpilogueFwdINS6_IJS8_SA_S9_EEENS6_IJNS7_ILi1EEESI_SI_EEESC_SE_Li256ELb1ELb1ELb1ELb0EEENS1_36VarlenDynamicPersistentTileSchedulerILi128ELi48ELi256ELi256ELb1ELb1ELb0ELb1ELb1ELb1EEEEEEEEEvNT_6ParamsE,(.L_x_5234 - _ZN7cutlass13device_kernelIN5flash19enable_sm80_to_sm89INS1_16FlashAttnFwdSm80INS1_25CollectiveMainloopFwdSm80ILi8ELi1ELb0EN4cute5tupleIJNS5_1CILi128EEENS7_ILi48EEENS7_ILi256EEEEEELi256ENS_10bfloat16_tEfNS_4arch4Sm80ELb1ELb0ELb1ELb1ELb0ELb1ELb1ELb1EEENS1_21CollectiveEpilogueFwdINS6_IJS8_SA_S9_EEENS6_IJNS7_ILi1EEESI_SI_EEESC_SE_Li256ELb1ELb1ELb1ELb0EEENS1_36VarlenDynamicPersistentTileSchedulerILi128ELi48ELi256ELi256ELb1ELb1ELb0ELb1ELb1ELb1EEEEEEEEEvNT_6ParamsE)
        .other          _ZN7cutlass13device_kernelIN5flash19enable_sm80_to_sm89INS1_16FlashAttnFwdSm80INS1_25CollectiveMainloopFwdSm80ILi8ELi1ELb0EN4cute5tupleIJNS5_1CILi128EEENS7_ILi48EEENS7_ILi256EEEEEELi256ENS_10bfloat16_tEfNS_4arch4Sm80ELb1ELb0ELb1ELb1ELb0ELb1ELb1ELb1EEENS1_21CollectiveEpilogueFwdINS6_IJS8_SA_S9_EEENS6_IJNS7_ILi1EEESI_SI_EEESC_SE_Li256ELb1ELb1ELb1ELb0EEENS1_36VarlenDynamicPersistentTileSchedulerILi128ELi48ELi256ELi256ELb1ELb1ELb0ELb1ELb1ELb1EEEEEEEEEvNT_6ParamsE,@"STO_CUDA_ENTRY STV_DEFAULT"
_ZN7cutlass13device_kernelIN5flash19enable_sm80_to_sm89INS1_16FlashAttnFwdSm80INS1_25CollectiveMainloopFwdSm80ILi8ELi1ELb0EN4cute5tupleIJNS5_1CILi128EEENS7_ILi48EEENS7_ILi256EEEEEELi256ENS_10bfloat16_tEfNS_4arch4Sm80ELb1ELb0ELb1ELb1ELb0ELb1ELb1ELb1EEENS1_21CollectiveEpilogueFwdINS6_IJS8_SA_S9_EEENS6_IJNS7_ILi1EEESI_SI_EEESC_SE_Li256ELb1ELb1ELb1ELb0EEENS1_36VarlenDynamicPersistentTileSchedulerILi128ELi48ELi256ELi256ELb1ELb1ELb0ELb1ELb1ELb1EEEEEEEEEvNT_6ParamsE:
        /* <DEDUP_REMOVED lines=10> */
[----:B-1----:R1:W-:Y:S04]  /*00a0*/  @P0 STL.64 [R1], R4 ;  /* 0x0000000401000387 */ /* 0x0023e80000100a00 */
[----:B------:R1:W-:Y:S04]  /*00b0*/  @P0 STL.64 [R1+0x8], R6 ;  /* 0x0000080601000387 */ /* 0x0003e80000100a00 */
[----:B------:R-:W-:Y:S06]  /*00c0*/  @P0 BAR.ARV 0x4, 0x100 ;  /* 0x0104000000000b1d */ /* 0x000fec0000002000 */
[----:B------:R-:W-:Y:S05]  /*00d0*/  @P0 BRA `(.L_x_2332) ;  /* 0x00000ff000000947 */ /* 0x000fea0003800000 */
[----:B------:R-:W-:Y:S01]  /*00e0*/  LOP3.LUT R14, R2, 0x1f, RZ, 0xc0, !PT ;  /* 0x0000001f020e7812 */ /* 0x000fe200078ec0ff */
[----:B------:R-:W-:-:S02]  /*00f0*/  IMAD.MOV.U32 R10, RZ, RZ, RZ ;  /* 0x000000ffff0a7224 */ /* 0x000fc400078e00ff */
[----:B------:R-:W-:Y:S01]  /*0100*/  IMAD.MOV.U32 R8, RZ, RZ, RZ ;  /* 0x000000ffff087224 */ /* 0x000fe200078e00ff */
        /* <DEDUP_REMOVED lines=13> */
[----:B------:R-:W-:Y:S02]  /*01e0*/  ISETP.GE.U32.AND P1, PT, R14, 0x10, PT ;  /* 0x000000100e00780c */ /* 0x000fe40003f26070 */
[----:B------:R-:W-:Y:S01]  /*01f0*/  MOV R7, RZ ;  /* 0x000000ff00077202 */ /* 0x000fe20000000f00 */
[----:B--2---:R-:W-:-:S05]  /*0200*/  IMAD R4, R10, R8, RZ ;  /* 0x000000080a047224 */ /* 0x004fca00078e02ff */
[----:B------:R-:W2:Y:S02]  /*0210*/  SHFL.UP PT, R0, R4, 0x1, RZ ;  /* 0x0420000004007989 */ /* 0x000ea400000e00ff */
[----:B--2---:R-:W-:-:S05]  /*0220*/  SEL R0, R0, RZ, P5 ;  /* 0x000000ff00007207 */ /* 0x004fca0002800000 */
[----:B------:R-:W-:-:S05]  /*0230*/  IMAD.IADD R4, R4, 0x1, R0 ;  /* 0x0000000104047824 */ /* 0x000fca00078e0200 */
[----:B------:R-:W2:Y:S02]  /*0240*/  SHFL.UP PT, R0, R4, 0x2, RZ ;  /* 0x0440000004007989 */ /* 0x000ea400000e00ff */
[----:B--2---:R-:W-:-:S04]  /*0250*/  SEL R0, R0, RZ, P4 ;  /* 0x000000ff00007207 */ /* 0x004fc80002000000 */
[----:B------:R-:W-:-:S05]  /*0260*/  IADD3 R4, R4, R0, RZ ;  /* 0x0000000004047210 */ /* 0x000fca0007ffe0ff */
        /* <DEDUP_REMOVED lines=16> */
.L_x_2337:
        /* <DEDUP_REMOVED lines=17> */
.L_x_2548:
        /* <DEDUP_REMOVED lines=16> */
.L_x_2549:
[----:B--2---:R-:W-:-:S05]  /*0580*/  IMAD R0, R0, c[0x0][0x538], RZ ;  /* 0x00014e0000007a24 */ /* 0x004fca00078e02ff */
[----:B------:R-:W-:-:S04]  /*0590*/  IADD3 R6, R0, R6, RZ ;  /* 0x0000000600067210 */ /* 0x000fc80007ffe0ff */
[----:B------:R-:W-:-:S13]  /*05a0*/  ISETP.GT.AND P0, PT, R6, UR4, PT ;  /* 0x0000000406007c0c */ /* 0x000fda000bf04270 */
[----:B-1----:R-:W-:Y:S05]  /*05b0*/  @!P0 BRA `(.L_x_2337) ;  /* 0xfffffdb000008947 */ /* 0x002fea000383ffff */
.L_x_2333:
[----:B------:R-:W-:-:S05]  /*05c0*/  IADD3 R12, -R0, R6, RZ ;  /* 0x00000006000c7210 */ /* 0x000fca0007ffe1ff */
[----:B------:R-:W-:-:S05]  /*05d0*/  IMAD R0, R4, c[0x0][0x538], R12 ;  /* 0x00014e0004007a24 */ /* 0x000fca00078e020c */
[----:B------:R-:W-:Y:S01]  /*05e0*/  ISETP.GT.AND P0, PT, R0, UR4, PT ;  /* 0x0000000400007c0c */ /* 0x000fe2000bf04270 */
[----:B------:R-:W-:-:S12]  /*05f0*/  BRA.DIV ~URZ, `(.L_x_2338) ;  /* 0x00021ce27f007947 */ /* 0x000fd8000b800000 */
[----:B------:R-:W-:-:S04]  /*0600*/  VOTE.ANY R11, PT, !P0 ;  /* 0x00000000000b7806 */ /* 0x000fc800040e0100 */
.L_x_2550:
[----:B------:R-:W1:Y:S02]  /*0610*/  POPC R0, R11 ;  /* 0x0000000b00007309 */ /* 0x000e640000000000 */
[----:B-1----:R-:W-:-:S05]  /*0620*/  IADD3 R2, R0, R7, RZ ;  /* 0x0000000700027210 */ /* 0x002fca0007ffe0ff */
[----:B------:R1:W-:Y:S01]  /*0630*/  STL [R1+0xc], R2 ;  /* 0x00000c0201007387 */ /* 0x0003e20000100800 */
[----:B------:R-:W-:Y:S05]  /*0640*/  BRA.DIV ~URZ, `(.L_x_2339) ;  /* 0x00021ce27f007947 */ /* 0x000fea000b800000 */
[----:B------:R2:W3:Y:S01]  /*0650*/  SHFL.IDX PT, R13, R10, R0, 0x1f ;  /* 0x00001f000a0d7589 */ /* 0x0004e200000e0000 */
[----:B------:R-:W-:-:S03]  /*0660*/  MOV R6, RZ ;  /* 0x000000ff00067202 */ /* 0x000fc60000000f00 */
[----:B------:R2:W4:Y:S04]  /*0670*/  SHFL.IDX PT, R10, R8, R0, 0x1f ;  /* 0x00001f00080a7589 */ /* 0x00052800000e0000 */
.L_x_2551:
[----:B------:R-:W-:Y:S01]  /*0680*/  ISETP.NE.AND P0, PT, R11, RZ, PT ;  /* 0x000000ff0b00720c */ /* 0x000fe20003f05270 */
[----:B------:R-:W-:-:S12]  /*0690*/  BSSY B0, `(.L_x_2340) ;  /* 0x0000005000007945 */ /* 0x000fd80003800000 */
[----:B------:R-:W-:Y:S05]  /*06a0*/  @!P0 BRA `(.L_x_2341) ;  /* 0x0000003000008947 */ /* 0x000fea0003800000 */
[----:B------:R-:W-:Y:S01]  /*06b0*/  IADD3 R5, R0, -0x1, RZ ;  /* 0xffffffff00057810 */ /* 0x000fe20007ffe0ff */
[----:B------:R-:W-:Y:S05]  /*06c0*/  BRA.DIV ~URZ, `(.L_x_2342) ;  /* 0x00021d427f007947 */ /* 0x000fea000b800000 */
[----:B------:R1:W2:Y:S02]  /*06d0*/  SHFL.IDX PT, R6, R4, R5, 0x1f ;  /* 0x00001f0504067589 */ /* 0x0002a400000e0000 */
.L_x_2341:
[----:B------:R-:W-:Y:S05]  /*06e0*/  BSYNC B0 ;  /* 0x0000000000007941 */ /* 0x000fea0003800000 */
.L_x_2340:
[----:B--2---:R-:W-:Y:S01]  /*06f0*/  IMAD R0, R6, c[0x0][0x538], R12 ;  /* 0x00014e0006007a24 */ /* 0x004fe200078e020c */
[----:B----4-:R-:W-:Y:S01]  /*0700*/  ISETP.NE.AND P0, PT, R10, 0x1, PT ;  /* 0x000000010a00780c */ /* 0x010fe20003f05270 */
[----:B------:R-:W-:Y:S03]  /*0710*/  BSSY B0, `(.L_x_2343) ;  /* 0x0000089000007945 */ /* 0x000fe60003800000 */
[----:B------:R2:W-:Y:S01]  /*0720*/  STL [R1], R0 ;  /* 0x0000000001007387 */ /* 0x0005e20000100800 */
[----:B------:R-:W-:-:S08]  /*0730*/  IADD3 R9, -R0, UR4, RZ ;  /* 0x0000000400097c10 */ /* 0x000fd0000fffe1ff */
[----:B------:R-:W-:Y:S05]  /*0740*/  @!P0 BRA `(.L_x_2344) ;  /* 0x000003f000008947 */ /* 0x000fea0003800000 */
[-C--:B--23--:R-:W-:Y:S02]  /*0750*/  IABS R0, R13.reuse ;  /* 0x0000000d00007213 */ /* 0x08cfe40000000000 */
[----:B------:R-:W-:-:S03]  /*0760*/  IABS R6, R13 ;  /* 0x0000000d00067213 */ /* 0x000fc60000000000 */
[----:B-1----:R-:W-:Y:S01]  /*0770*/  IMAD.MOV.U32 R5, RZ, RZ, R0 ;  /* 0x000000ffff057224 */ /* 0x002fe200078e0000 */
        /* <DEDUP_REMOVED lines=60> */
.L_x_2344:
[----:B------:R-:W4:Y:S01]  /*0b40*/  LDL R3, [R1+0xc] ;  /* 0x00000c0001037983 */ /* 0x000f220000100800 */
[----:B-1----:R-:W-:-:S04]  /*0b50*/  IMAD.MOV.U32 R2, RZ, RZ, 0x4 ;  /* 0x00000004ff027424 */ /* 0x002fc800078e00ff */
[----:B----4-:R-:W-:-:S05]  /*0b60*/  IMAD.WIDE R2, R3, R2, c[0x0][0x590] ;  /* 0x0001640003027625 */ /* 0x010fca00078e0202 */
[----:B------:R-:W4:Y:S02]  /*0b70*/  LDG.E R7, [R2.64] ;  /* 0x0000000602077981 */ /* 0x000f24000c1e1900 */
[----:B---34-:R-:W-:-:S05]  /*0b80*/  IMAD R11, R7, R13, RZ ;  /* 0x0000000d070b7224 */ /* 0x018fca00078e02ff */
[-C--:B--2---:R-:W-:Y:S02]  /*0b90*/  IABS R0, R11.reuse ;  /* 0x0000000b00007213 */ /* 0x084fe40000000000 */
        /* <DEDUP_REMOVED lines=64> */
.L_x_2345:
[----:B------:R-:W-:Y:S05]  /*0fa0*/  BSYNC B0 ;  /* 0x0000000000007941 */ /* 0x000fea0003800000 */
.L_x_2343:
[----:B------:R-:W-:-:S04]  /*0fb0*/  LOP3.LUT R0, RZ, R0, RZ, 0x33, !PT ;  /* 0x00000000ff007212 */ /* 0x000fc800078e33ff */
[----:B------:R-:W-:-:S05]  /*0fc0*/  IADD3 R0, R0, R13, RZ ;  /* 0x0000000d00007210 */ /* 0x000fca0007ffe0ff */
[----:B------:R2:W-:Y:S01]  /*0fd0*/  STL [R1+0x4], R0 ;  /* 0x0000040001007387 */ /* 0x0005e20000100800 */
[----:B------:R-:W-:Y:S05]  /*0fe0*/  BRA `(.L_x_2346) ;  /* 0x0000006000007947 */ /* 0x000fea0003800000 */
.L_x_2334:
[----:B------:R-:W-:Y:S01]  /*0ff0*/  MOV R0, UR4 ;  /* 0x0000000400007c02 */ /* 0x000fe20008000f00 */
[----:B------:R-:W-:Y:S04]  /*1000*/  STL [R1+0x4], RZ ;  /* 0x000004ff01007387 */ /* 0x000fe80000100800 */
[----:B------:R-:W-:Y:S04]  /*1010*/  STL [R1+0x8], RZ ;  /* 0x000008ff01007387 */ /* 0x000fe80000100800 */
[----:B------:R1:W-:Y:S02]  /*1020*/  STL [R1], R0 ;  /* 0x0000000001007387 */ /* 0x0003e40000100800 */
[----:B-1----:R-:W-:-:S05]  /*1030*/  MOV R0, c[0x0][0x53c] ;  /* 0x00014f0000007a02 */ /* 0x002fca0000000f00 */
[----:B------:R1:W-:Y:S02]  /*1040*/  STL [R1+0xc], R0 ;  /* 0x00000c0001007387 */ /* 0x0003e40000100800 */
.L_x_2346:
[----:B------:R-:W3:Y:S04]  /*1050*/  LDL R4, [R1] ;  /* 0x0000000001047983 */ /* 0x000ee80000100800 */
[----:B------:R-:W3:Y:S04]  /*1060*/  LDL R5, [R1+0x4] ;  /* 0x0000040001057983 */ /* 0x000ee80000100800 */
[----:B------:R-:W3:Y:S04]  /*1070*/  LDL R6, [R1+0x8] ;  /* 0x0000080001067983 */ /* 0x000ee80000100800 */
[----:B------:R-:W3:Y:S01]  /*1080*/  LDL R7, [R1+0xc] ;  /* 0x00000c0001077983 */ /* 0x000ee20000100800 */
[----:B------:R-:W-:Y:S01]  /*1090*/  ISETP.NE.AND P0, PT, R14, RZ, PT ;  /* 0x000000ff0e00720c */ /* 0x000fe20003f05270 */
[----:B------:R-:W-:-:S12]  /*10a0*/  WARPSYNC 0xffffffff ;  /* 0xffffffff00007948 */ /* 0x000fd80003800000 */
[----:B---3--:R3:W-:Y:S04]  /*10b0*/  @!P0 STS.128 [0x20080], R4 ;  /* 0x02008004ff008388 */ /* 0x0087e80000000c00 */
[----:B------:R-:W-:Y:S06]  /*10c0*/  BAR.ARV 0x5, 0x100 ;  /* 0x0144000000007b1d */ /* 0x000fec0000002000 */
.L_x_2332:
        /* <DEDUP_REMOVED lines=10> */
[----:B---3--:R-:W-:-:S02]  /*1170*/  LOP3.LUT R4, R8, 0xfffffff8, RZ, 0xc0, !PT ;  /* 0xfffffff808047812 */ /* 0x008fc400078ec0ff */
[----:B------:R-:W-:Y:S02]  /*1180*/  LOP3.LUT R0, R0, 0xfffffffe, RZ, 0xc0, !PT ;  /* 0xfffffffe00007812 */ /* 0x000fe400078ec0ff */
[----:B------:R-:W-:Y:S01]  /*1190*/  SHF.R.S32.HI R225, RZ, 0x3, R8 ;  /* 0x00000003ffe17819 */ /* 0x000fe20000011408 */
[----:B------:R-:W-:Y:S01]  /*11a0*/  IMAD.IADD R10, R15, 0x1, -R4 ;  /* 0x000000010f0a7824 */ /* 0x000fe200078e0a04 */
[----:B------:R-:W-:Y:S01]  /*11b0*/  SHF.R.S32.HI R6, RZ, 0x2, R14 ;  /* 0x00000002ff067819 */ /* 0x000fe2000001140e */
        /* <DEDUP_REMOVED lines=34> */
[C---:B------:R-:W-:Y:S01]  /*13e0*/  IMAD.IADD R0, R15.reuse, 0x1, -R5 ;  /* 0x000000010f007824 */ /* 0x040fe200078e0a05 */
        /* <DEDUP_REMOVED lines=29> */
[----:B------:R-:W-:Y:S01]  /*15c0*/  IMAD.MOV.U32 R7, RZ, RZ, 0x20 ;  /* 0x00000020ff077424 */ /* 0x000fe200078e00ff */
[----:B------:R-:W-:Y:S01]  /*15d0*/  LOP3.LUT R2, R3, R0, RZ, 0x3c, !PT ;  /* 0x0000000003027212 */ /* 0x000fe200078e3cff */
[----:B------:R-:W-:Y:S01]  /*15e0*/  IMAD R0, R12, 0x200, R13 ;  /* 0x000002000c007824 */ /* 0x000fe200078e020d */
[----:B------:R-:W-:Y:S01]  /*15f0*/  LOP3.LUT R4, R4, 0xfffffe00, RZ, 0xc0, !PT ;  /* 0xfffffe0004047812 */ /* 0x000fe200078ec0ff */
[----:B------:R-:W-:Y:S01]  /*1600*/  IMAD.MOV.U32 R8, RZ, RZ, 0x40 ;  /* 0x00000040ff087424 */ /* 0x000fe200078e00ff */
[----:B------:R-:W-:Y:S01]  /*1610*/  IADD3 R5, R16, 0x80, RZ ;  /* 0x0000008010057810 */ /* 0x000fe20007ffe0ff */
[----:B------:R1:W-:Y:S01]  /*1620*/  STL [R1+0x5c], R17 ;  /* 0x00005c1101007387 */ /* 0x0003e20000100800 */
[----:B------:R-:W-:-:S02]  /*1630*/  IADD3 R3, R2, R4, R6 ;  /* 0x0000000402037210 */ /* 0x000fc40007ffe006 */
[----:B------:R-:W-:Y:S01]  /*1640*/  LOP3.LUT R4, R2, R4, RZ, 0xfc, !PT ;  /* 0x0000000402047212 */ /* 0x000fe200078efcff */
[----:B------:R-:W-:Y:S01]  /*1650*/  STL [R1+0x2c], R16 ;  /* 0x00002c1001007387 */ /* 0x000fe20000100800 */
[----:B------:R-:W-:Y:S02]  /*1660*/  IADD3 R2, R225, 0x20, RZ ;  /* 0x00000020e1027810 */ /* 0x000fe40007ffe0ff */
[----:B------:R-:W-:Y:S01]  /*1670*/  LOP3.LUT R2, R9, 0x7ffffffc, RZ, 0xc0, !PT ;  /* 0x7ffffffc09027812 */ /* 0x000fe200078ec0ff */
[----:B------:R-:W-:Y:S01]  /*1680*/  IMAD R9, R14, 0x8, R17 ;  /* 0x000000080e097824 */ /* 0x000fe200078e0211 */
[----:B------:R-:W-:Y:S02]  /*1690*/  SEL R6, R7, 0xffffffe0, !P1 ;  /* 0xffffffe007067807 */ /* 0x000fe40004800000 */
[----:B------:R-:W-:Y:S01]  /*16a0*/  IADD3 R15, R16, 0x70, RZ ;  /* 0x00000070100f7810 */ /* 0x000fe20007ffe0ff */
[----:B------:R-:W-:Y:S01]  /*16b0*/  IMAD.IADD R2, R18, 0x1, -R2 ;  /* 0x0000000112027824 */ /* 0x000fe200078e0a02 */
[----:B------:R-:W-:-:S02]  /*16c0*/  @P0 IADD3 R15, R5, 0x10, RZ ;  /* 0x00000010050f0810 */ /* 0x000fc40007ffe0ff */
[----:B------:R-:W-:Y:S01]  /*16d0*/  SEL R5, R8, 0xffffffc0, !P2 ;  /* 0xffffffc008057807 */ /* 0x000fe20005000000 */
[----:B------:R-:W-:Y:S01]  /*16e0*/  IMAD.SHL.U32 R235, R2, 0x2, RZ ;  /* 0x0000000202eb7824 */ /* 0x000fe200078e00ff */
[----:B------:R-:W-:Y:S01]  /*16f0*/  SEL R2, R7, 0xffffffe0, !P4 ;  /* 0xffffffe007027807 */ /* 0x000fe20006000000 */
[----:B------:R-:W-:Y:S01]  /*1700*/  STL [R1+0x30], R15 ;  /* 0x0000300f01007387 */ /* 0x000fe20000100800 */
[----:B------:R-:W-:Y:S02]  /*1710*/  LEA R190, R0, 0xa080, 0x1 ;  /* 0x0000a08000be7811 */ /* 0x000fe400078e08ff */
[C---:B------:R-:W-:Y:S01]  /*1720*/  IADD3 R18, R235.reuse, 0x10, RZ ;  /* 0x00000010eb127810 */ /* 0x040fe20007ffe0ff */
[----:B------:R2:W-:Y:S01]  /*1730*/  STL [R1+0x54], R9 ;  /* 0x0000540901007387 */ /* 0x0005e20000100800 */
[C---:B------:R-:W-:Y:S02]  /*1740*/  IADD3 R13, R235.reuse, 0x20, RZ ;  /* 0x00000020eb0d7810 */ /* 0x040fe40007ffe0ff */
[----:B------:R-:W-:-:S02]  /*1750*/  IADD3 R7, R235, 0x48, RZ ;  /* 0x00000048eb077810 */ /* 0x000fc40007ffe0ff */
[C---:B------:R-:W-:Y:S02]  /*1760*/  IADD3 R19, R235.reuse, 0x8, RZ ;  /* 0x00000008eb137810 */ /* 0x040fe40007ffe0ff */
[----:B------:R-:W-:Y:S02]  /*1770*/  SHF.R.S32.HI R7, RZ, 0x1f, R18 ;  /* 0x0000001fff077819 */ /* 0x000fe40000011412 */
[C---:B-1----:R-:W-:Y:S02]  /*1780*/  IADD3 R17, R235.reuse, 0x18, RZ ;  /* 0x00000018eb117810 */ /* 0x042fe40007ffe0ff */
[----:B------:R-:W-:Y:S01]  /*1790*/  SHF.R.S32.HI R7, RZ, 0x1f, R13 ;  /* 0x0000001fff077819 */ /* 0x000fe2000001140d */
[----:B------:R-:W-:Y:S01]  /*17a0*/  IMAD.IADD R7, R16, 0x1, R6 ;  /* 0x0000000110077824 */ /* 0x000fe200078e0206 */
[----:B------:R-:W-:Y:S01]  /*17b0*/  IADD3 R11, R235, 0x30, RZ ;  /* 0x00000030eb0b7810 */ /* 0x000fe20007ffe0ff */
[----:B------:R-:W-:Y:S01]  /*17c0*/  IMAD.IADD R6, R6, 0x1, R15 ;  /* 0x0000000106067824 */ /* 0x000fe200078e020f */
[----:B------:R-:W-:-:S02]  /*17d0*/  SEL R0, R8, 0xffffffc0, !P3 ;  /* 0xffffffc008007807 */ /* 0x000fc40005800000 */
[----:B------:R-:W-:Y:S01]  /*17e0*/  SHF.R.S32.HI R8, RZ, 0x1f, R19 ;  /* 0x0000001fff087819 */ /* 0x000fe20000011413 */
[----:B------:R1:W-:Y:S01]  /*17f0*/  STL [R1+0x38], R7 ;  /* 0x0000380701007387 */ /* 0x0003e20000100800 */
[----:B------:R-:W-:Y:S02]  /*1800*/  SHF.R.S32.HI R8, RZ, 0x1f, R17 ;  /* 0x0000001fff087819 */ /* 0x000fe40000011411 */
[----:B------:R-:W-:Y:S01]  /*1810*/  LEA R195, R3, 0x10080, 0x1 ;  /* 0x0001008003c37811 */ /* 0x000fe200078e08ff */
[----:B------:R-:W-:Y:S01]  /*1820*/  IMAD.IADD R3, R5, 0x1, R15 ;  /* 0x0000000105037824 */ /* 0x000fe200078e020f */
[----:B------:R-:W-:Y:S02]  /*1830*/  LEA R191, R4, 0x4080, 0x1 ;  /* 0x0000408004bf7811 */ /* 0x000fe400078e08ff */
[----:B------:R-:W-:Y:S01]  /*1840*/  SHF.R.S32.HI R8, RZ, 0x1f, R11 ;  /* 0x0000001fff087819 */ /* 0x000fe2000001140b */
[----:B------:R-:W-:Y:S01]  /*1850*/  IMAD.IADD R8, R16, 0x1, R5 ;  /* 0x0000000110087824 */ /* 0x000fe200078e0205 */
[----:B------:R-:W-:Y:S01]  /*1860*/  IADD3 R139, R140, 0x40, RZ ;  /* 0x000000408c8b7810 */ /* 0x000fe20007ffe0ff */
[----:B------:R-:W-:Y:S01]  /*1870*/  IMAD.IADD R196, R195, 0x1, R2 ;  /* 0x00000001c3c47824 */ /* 0x000fe200078e0202 */
[C---:B------:R-:W-:Y:S01]  /*1880*/  IADD3 R12, R235.reuse, 0x28, RZ ;  /* 0x00000028eb0c7810 */ /* 0x040fe20007ffe0ff */
[----:B------:R-:W-:Y:S01]  /*1890*/  IMAD.IADD R192, R2, 0x1, R191 ;  /* 0x0000000102c07824 */ /* 0x000fe200078e02bf */
[----:B------:R3:W-:Y:S01]  /*18a0*/  STL [R1+0x48], R8 ;  /* 0x0000480801007387 */ /* 0x0007e20000100800 */
[----:B------:R-:W-:Y:S01]  /*18b0*/  IMAD.IADD R2, R6, 0x1, R5 ;  /* 0x0000000106027824 */ /* 0x000fe200078e0205 */
[C---:B------:R-:W-:Y:S01]  /*18c0*/  IADD3 R10, R235.reuse, 0x38, RZ ;  /* 0x00000038eb0a7810 */ /* 0x040fe20007ffe0ff */
[C---:B------:R-:W-:Y:S01]  /*18d0*/  IMAD.IADD R133, R140.reuse, 0x1, R139 ;  /* 0x000000018c857824 */ /* 0x040fe200078e028b */
[----:B--2---:R-:W-:Y:S01]  /*18e0*/  IADD3 R9, R235, 0x40, RZ ;  /* 0x00000040eb097810 */ /* 0x004fe20007ffe0ff */
[--C-:B------:R-:W-:Y:S01]  /*18f0*/  IMAD.IADD R198, R195, 0x1, R0.reuse ;  /* 0x00000001c3c67824 */ /* 0x100fe200078e0200 */
[----:B------:R-:W-:Y:S01]  /*1900*/  IADD3 R143, R140, 0x20, RZ ;  /* 0x000000208c8f7810 */ /* 0x000fe20007ffe0ff */
[----:B------:R-:W-:Y:S01]  /*1910*/  IMAD.IADD R194, R0, 0x1, R191 ;  /* 0x0000000100c27824 */ /* 0x000fe200078e02bf */
[----:B------:R-:W-:Y:S01]  /*1920*/  IADD3 R142, R140, 0x60, RZ ;  /* 0x000000608c8e7810 */ /* 0x000fe20007ffe0ff */
[----:B------:R-:W-:Y:S01]  /*1930*/  IMAD.IADD R197, R196, 0x1, R0 ;  /* 0x00000001c4c57824 */ /* 0x000fe200078e0200 */
[----:B------:R-:W-:Y:S01]  /*1940*/  IADD3 R227, R134, 0xc0, RZ ;  /* 0x000000c086e37810 */ /* 0x000fe20007ffe0ff */
[----:B------:R-:W-:Y:S01]  /*1950*/  IMAD.IADD R193, R0, 0x1, R192 ;  /* 0x0000000100c17824 */ /* 0x000fe200078e02c0 */
[----:B------:R-:W-:Y:S01]  /*1960*/  SHF.R.S32.HI R12, RZ, 0x1f, R12 ;  /* 0x0000001fff0c7819 */ /* 0x000fe2000001140c */
[----:B-1----:R-:W-:Y:S01]  /*1970*/  IMAD.IADD R7, R5, 0x1, R7 ;  /* 0x0000000105077824 */ /* 0x002fe200078e0207 */
[----:B------:R-:W-:-:S02]  /*1980*/  SHF.R.S32.HI R10, RZ, 0x1f, R10 ;  /* 0x0000001fff0a7819 */ /* 0x000fc4000001140a */
[----:B------:R-:W-:Y:S02]  /*1990*/  SHF.R.S32.HI R9, RZ, 0x1f, R9 ;  /* 0x0000001fff097819 */ /* 0x000fe40000011409 */
[----:B------:R3:W-:Y:S04]  /*19a0*/  STL [R1+0x44], R7 ;  /* 0x0000440701007387 */ /* 0x0007e80000100800 */
[----:B------:R3:W-:Y:S04]  /*19b0*/  STL [R1+0x40], R3 ;  /* 0x0000400301007387 */ /* 0x0007e80000100800 */
[----:B------:R3:W-:Y:S04]  /*19c0*/  STL [R1+0x34], R6 ;  /* 0x0000340601007387 */ /* 0x0007e80000100800 */
[----:B------:R3:W-:Y:S02]  /*19d0*/  STL [R1+0x3c], R2 ;  /* 0x00003c0201007387 */ /* 0x0007e40000100800 */
.L_x_2547:
[----:B------:R-:W2:Y:S01]  /*19e0*/  LDL R0, [R1+0xc] ;  /* 0x00000c0001007983 */ /* 0x000ea20000100800 */
[----:B------:R-:W-:Y:S01]  /*19f0*/  IMAD.MOV.U32 R14, RZ, RZ, 0x4 ;  /* 0x00000004ff0e7424 */ /* 0x000fe200078e00ff */
[----:B------:R-:W-:-:S02]  /*1a00*/  ISETP.NE.U32.AND P4, PT, RZ, c[0x0][0x360], PT ;  /* 0x0000d800ff007a0c */ /* 0x000fc40003f85070 */
[----:B------:R-:W4:Y:S02]  /*1a10*/  LDL R9, [R1+0x8] ;  /* 0x0000080001097983 */ /* 0x000f240000100800 */
[----:B------:R-:W-:Y:S01]  /*1a20*/  ISETP.NE.AND.EX P4, PT, RZ, c[0x0][0x364], PT, P4 ;  /* 0x0000d900ff007a0c */ /* 0x000fe20003f85340 */
[----:B--23--:R-:W-:-:S05]  /*1a30*/  IMAD.WIDE R2, R0, R14, c[0x0][0x588] ;  /* 0x0001620000027625 */ /* 0x00cfca00078e020e */
[----:B------:R-:W2:Y:S01]  /*1a40*/  LDG.E R16, [R2.64] ;  /* 0x0000000602107981 */ /* 0x000ea2000c1e1900 */
[----:B------:R-:W-:Y:S01]  /*1a50*/  ISETP.NE.U32.AND P0, PT, RZ, c[0x0][0x370], PT ;  /* 0x0000dc00ff007a0c */ /* 0x000fe20003f05070 */
[----:B------:R-:W-:Y:S01]  /*1a60*/  IMAD.MOV.U32 R164, RZ, RZ, RZ ;  /* 0x000000ffffa47224 */ /* 0x000fe200078e00ff */
[----:B------:R-:W-:Y:S02]  /*1a70*/  ISETP.NE.U32.AND P3, PT, RZ, c[0x0][0x348], PT ;  /* 0x0000d200ff007a0c */ /* 0x000fe40003f65070 */
[----:B------:R-:W-:Y:S02]  /*1a80*/  ISETP.NE.AND.EX P2, PT, RZ, c[0x0][0x374], PT, P0 ;  /* 0x0000dd00ff007a0c */ /* 0x000fe40003f45300 */
[----:B------:R-:W-:Y:S02]  /*1a90*/  ISETP.NE.U32.AND P5, PT, RZ, c[0x0][0x358], PT ;  /* 0x0000d600ff007a0c */ /* 0x000fe40003fa5070 */
[----:B------:R-:W-:Y:S02]  /*1aa0*/  ISETP.NE.AND.EX P3, PT, RZ, c[0x0][0x34c], PT, P3 ;  /* 0x0000d300ff007a0c */ /* 0x000fe40003f65330 */
[----:B------:R-:W-:Y:S01]  /*1ab0*/  ISETP.NE.AND.EX P5, PT, RZ, c[0x0][0x35c], PT, P5 ;  /* 0x0000d700ff007a0c */ /* 0x000fe20003fa5350 */
[----:B------:R-:W-:-:S02]  /*1ac0*/  IMAD.MOV.U32 R174, RZ, RZ, RZ ;  /* 0x000000ffffae7224 */ /* 0x000fc400078e00ff */
[----:B------:R-:W-:Y:S02]  /*1ad0*/  IMAD.MOV.U32 R163, RZ, RZ, RZ ;  /* 0x000000ffffa37224 */ /* 0x000fe400078e00ff */
[----:B------:R-:W-:Y:S01]  /*1ae0*/  IMAD.MOV.U32 R12, RZ, RZ, RZ ;  /* 0x000000ffff0c7224 */ /* 0x000fe200078e00ff */
[----:B--2---:R-:W-:Y:S01]  /*1af0*/  SHF.R.S32.HI R15, RZ, 0x1f, R16 ;  /* 0x0000001fff0f7819 */ /* 0x004fe20000011410 */
[----:B------:R1:W-:Y:S01]  /*1b00*/  STL [R1+0x10], R16 ;  /* 0x0000101001007387 */ /* 0x0003e20000100800 */
[C---:B------:R-:W-:Y:S02]  /*1b10*/  @P4 LEA R2, P0, R16.reuse, c[0x0][0x360], 0x2 ;  /* 0x0000d80010024a11 */ /* 0x040fe400078010ff */
[C---:B------:R-:W-:Y:S01]  /*1b20*/  @P2 LEA R4, P1, R16.reuse, c[0x0][0x370], 0x2 ;  /* 0x0000dc0010042a11 */ /* 0x040fe200078210ff */
[----:B------:R1:W-:Y:S01]  /*1b30*/  STL [R1+0x24], R15 ;  /* 0x0000240f01007387 */ /* 0x0003e20000100800 */
[C-C-:B------:R-:W-:Y:S02]  /*1b40*/  @P4 LEA.HI.X R3, R16.reuse, c[0x0][0x364], R15.reuse, 0x2, P0 ;  /* 0x0000d90010034a11 */ /* 0x140fe400000f140f */
[----:B------:R-:W-:-:S03]  /*1b50*/  @P2 LEA.HI.X R5, R16, c[0x0][0x374], R15, 0x2, P1 ;  /* 0x0000dd0010052a11 */ /* 0x000fc600008f140f */
[----:B------:R2:W3:Y:S01]  /*1b60*/  @P4 LDG.E R0, [R2.64] ;  /* 0x0000000602004981 */ /* 0x0004e2000c1e1900 */
[----:B------:R-:W-:-:S03]  /*1b70*/  ISETP.NE.U32.AND P0, PT, RZ, c[0x0][0x350], PT ;  /* 0x0000d400ff007a0c */ /* 0x000fc60003f05070 */
[----:B------:R1:W5:Y:S01]  /*1b80*/  @P2 LDG.E R164, [R4.64] ;  /* 0x0000000604a42981 */ /* 0x000362000c1e1900 */
[----:B------:R-:W-:Y:S02]  /*1b90*/  ISETP.NE.AND.EX P6, PT, RZ, c[0x0][0x354], PT, P0 ;  /* 0x0000d500ff007a0c */ /* 0x000fe40003fc5300 */
[----:B------:R-:W-:-:S04]  /*1ba0*/  LEA R6, P2, R16, c[0x0][0x348], 0x2 ;  /* 0x0000d20010067a11 */ /* 0x000fc800078410ff */
[----:B------:R-:W-:-:S05]  /*1bb0*/  LEA.HI.X R7, R16, c[0x0][0x34c], R15, 0x2, P2 ;  /* 0x0000d30010077a11 */ /* 0x000fca00010f140f */
[----:B------:R3:W5:Y:S01]  /*1bc0*/  @P3 LDG.E R174, [R6.64] ;  /* 0x0000000606ae3981 */ /* 0x000762000c1e1900 */
[C---:B--2---:R-:W-:Y:S02]  /*1bd0*/  LEA R2, P0, R16.reuse, c[0x0][0x358], 0x2 ;  /* 0x0000d60010027a11 */ /* 0x044fe400078010ff */
[C---:B-1----:R-:W-:Y:S02]  /*1be0*/  LEA R4, P1, R16.reuse, c[0x0][0x350], 0x2 ;  /* 0x0000d40010047a11 */ /* 0x042fe400078210ff */
[C-C-:B------:R-:W-:Y:S02]  /*1bf0*/  LEA.HI.X R3, R16.reuse, c[0x0][0x35c], R15.reuse, 0x2, P0 ;  /* 0x0000d70010037a11 */ /* 0x140fe400000f140f */
[----:B------:R-:W-:-:S03]  /*1c00*/  LEA.HI.X R5, R16, c[0x0][0x354], R15, 0x2, P1 ;  /* 0x0000d50010057a11 */ /* 0x000fc600008f140f */
[----:B------:R1:W5:Y:S04]  /*1c10*/  @P5 LDG.E R12, [R2.64] ;  /* 0x00000006020c5981 */ /* 0x000368000c1e1900 */
[----:B------:R1:W5:Y:S01]  /*1c20*/  @P6 LDG.E R163, [R4.64] ;  /* 0x0000000604a36981 */ /* 0x000362000c1e1900 */
[----:B----4-:R-:W-:-:S05]  /*1c30*/  LOP3.LUT R25, R9, 0xffff, RZ, 0xc0, !PT ;  /* 0x0000ffff09197812 */ /* 0x010fca00078ec0ff */
[----:B------:R1:W-:Y:S01]  /*1c40*/  STL [R1+0x1c], R25 ;  /* 0x00001c1901007387 */ /* 0x0003e20000100800 */
[----:B------:R-:W-:Y:S01]  /*1c50*/  YIELD ;  /* 0x0000000000007946 */ /* 0x000fe20003800000 */
[----:B------:R-:W-:Y:S02]  /*1c60*/  P2R R13, PR, RZ, 0x40 ;  /* 0x00000040ff0d7803 */ /* 0x000fe40000000000 */
        /* <DEDUP_REMOVED lines=9> */
.L_x_2347:
[----:B------:R-:W-:-:S04]  /*1d00*/  ISETP.NE.U32.AND P0, PT, RZ, c[0x0][0x368], PT ;  /* 0x0000da00ff007a0c */ /* 0x000fc80003f05070 */
[----:B------:R-:W-:-:S13]  /*1d10*/  ISETP.NE.AND.EX P0, PT, RZ, c[0x0][0x36c], PT, P0 ;  /* 0x0000db00ff007a0c */ /* 0x000fda0003f05300 */
[----:B------:R-:W-:Y:S05]  /*1d20*/  @!P0 BRA `(.L_x_2348) ;  /* 0x0000004000008947 */ /* 0x000fea0003800000 */
[----:B-1----:R-:W-:-:S04]  /*1d30*/  LEA R4, P0, R16, c[0x0][0x368], 0x2 ;  /* 0x0000da0010047a11 */ /* 0x002fc800078010ff */
[----:B------:R-:W-:-:S05]  /*1d40*/  LEA.HI.X R5, R16, c[0x0][0x36c], R15, 0x2, P0 ;  /* 0x0000db0010057a11 */ /* 0x000fca00000f140f */
[----:B------:R1:W5:Y:S01]  /*1d50*/  LDG.E R11, [R4.64] ;  /* 0x00000006040b7981 */ /* 0x000362000c1e1900 */
[----:B------:R-:W-:Y:S05]  /*1d60*/  BRA `(.L_x_2349) ;  /* 0x0000005000007947 */ /* 0x000fea0003800000 */
.L_x_2348:
[----:B------:R-:W-:Y:S01]  /*1d70*/  MOV R11, c[0x0][0x1d0] ;  /* 0x00007400000b7a02 */ /* 0x000fe20000000f00 */
[----:B------:R-:W-:Y:S05]  /*1d80*/  @!P6 BRA `(.L_x_2349) ;  /* 0x000000300000e947 */ /* 0x000fea0003800000 */
[----:B------:R-:W2:Y:S04]  /*1d90*/  LDG.E R6, [R4.64] ;  /* 0x0000000604067981 */ /* 0x000ea8000c1e1900 */
[----:B-1----:R-:W2:Y:S02]  /*1da0*/  LDG.E R0, [R4.64+0x4] ;  /* 0x0000040604007981 */ /* 0x002ea4000c1e1900 */
[----:B--2---:R-:W-:Y:S02]  /*1db0*/  IADD3 R11, -R6, R0, RZ ;  /* 0x00000000060b7210 */ /* 0x004fe40007ffe1ff */
.L_x_2349:
[----:B-1----:R-:W2:Y:S04]  /*1dc0*/  LDL R4, [R1+0x14] ;  /* 0x0000140001047983 */ /* 0x002ea80000100800 */
[----:B------:R-:W3:Y:S04]  /*1dd0*/  LDL.LU R0, [R1+0x4] ;  /* 0x0000040001007983 */ /* 0x000ee80000300800 */
[----:B------:R1:W4:Y:S01]  /*1de0*/  @P5 LDG.E R5, [R2.64] ;  /* 0x0000000602055981 */ /* 0x000322000c1e1900 */
[----:B------:R-:W-:-:S04]  /*1df0*/  ISETP.NE.U32.AND P0, PT, RZ, c[0x0][0x378], PT ;  /* 0x0000de00ff007a0c */ /* 0x000fc80003f05070 */
[----:B------:R-:W-:Y:S01]  /*1e00*/  ISETP.NE.AND.EX P1, PT, RZ, c[0x0][0x37c], PT, P0 ;  /* 0x0000df00ff007a0c */ /* 0x000fe20003f25300 */
[----:B--2---:R-:W-:Y:S02]  /*1e10*/  IMAD.MOV.U32 R8, RZ, RZ, R4 ;  /* 0x000000ffff087224 */ /* 0x004fe400078e0004 */
[----:B------:R1:W4:Y:S01]  /*1e20*/  @P5 LDG.E R4, [R2.64+0x4] ;  /* 0x0000040602045981 */ /* 0x000322000c1e1900 */
[----:B-----5:R-:W-:Y:S02]  /*1e30*/  IMAD.MOV.U32 R158, RZ, RZ, R11 ;  /* 0x000000ffff9e7224 */ /* 0x020fe400078e000b */
[----:B------:R-:W-:-:S05]  /*1e40*/  IMAD.MOV.U32 R6, RZ, RZ, c[0x0][0x2c4] ;  /* 0x0000b100ff067624 */ /* 0x000fca00078e00ff */
[----:B------:R-:W-:Y:S02]  /*1e50*/  ISETP.NE.AND P2, PT, R6, 0x1, PT ;  /* 0x000000010600780c */ /* 0x000fe40003f45270 */
[----:B-1----:R-:W-:-:S04]  /*1e60*/  @P1 LEA R2, P0, R16, c[0x0][0x378], 0x2 ;  /* 0x0000de0010021a11 */ /* 0x002fc800078010ff */
[----:B------:R-:W-:-:S05]  /*1e70*/  @P1 LEA.HI.X R3, R16, c[0x0][0x37c], R15, 0x2, P0 ;  /* 0x0000df0010031a11 */ /* 0x000fca00000f140f */
[----:B------:R3:W5:Y:S01]  /*1e80*/  @P1 LDG.E R158, [R2.64] ;  /* 0x00000006029e1981 */ /* 0x000762000c1e1900 */
[----:B------:R-:W-:Y:S02]  /*1e90*/  IMAD.IADD R7, R11, 0x1, -R164 ;  /* 0x000000010b077824 */ /* 0x000fe400078e0aa4 */
[----:B---3--:R-:W-:Y:S02]  /*1ea0*/  IMAD.SHL.U32 R2, R0, 0x80, RZ ;  /* 0x0000008000027824 */ /* 0x008fe400078e00ff */
[----:B------:R-:W-:-:S03]  /*1eb0*/  IMAD.MOV.U32 R0, RZ, RZ, c[0x0][0x228] ;  /* 0x00008a00ff007624 */ /* 0x000fc600078e00ff */
[----:B------:R1:W-:Y:S02]  /*1ec0*/  STL [R1+0x20], R2 ;  /* 0x0000200201007387 */ /* 0x0003e40000100800 */
[----:B-1----:R-:W-:-:S05]  /*1ed0*/  IADD3 R2, R2, 0x7f, RZ ;  /* 0x0000007f02027810 */ /* 0x002fca0007ffe0ff */
[----:B------:R-:W-:-:S05]  /*1ee0*/  @P2 IMAD.HI.U32 R3, R2, c[0x0][0x2c8], RZ ;  /* 0x0000b20002032a27 */ /* 0x000fca00078e00ff */
[----:B------:R-:W-:Y:S01]  /*1ef0*/  @P2 SHF.R.U32.HI R2, RZ, c[0x0][0x2cc], R3 ;  /* 0x0000b300ff022a19 */ /* 0x000fe20000011603 */
[----:B------:R-:W-:Y:S01]  /*1f00*/  BSSY B0, `(.L_x_2350) ;  /* 0x000003a000007945 */ /* 0x000fe20003800000 */
[----:B------:R-:W-:-:S04]  /*1f10*/  LOP3.LUT R224, R224, 0xffffffbf, RZ, 0xc0, !PT ;  /* 0xffffffbfe0e07812 */ /* 0x000fc800078ec0ff */
[----:B------:R-:W-:Y:S01]  /*1f20*/  @P2 LOP3.LUT R224, R224, 0x40, RZ, 0xfc, !PT ;  /* 0x00000040e0e02812 */ /* 0x000fe200078efcff */
[----:B----4-:R-:W-:-:S04]  /*1f30*/  @P5 IMAD.IADD R0, R4, 0x1, -R5 ;  /* 0x0000000104005824 */ /* 0x010fc800078e0a05 */
[----:B------:R-:W-:-:S05]  /*1f40*/  IMAD.IADD R6, R7, 0x1, R0 ;  /* 0x0000000107067824 */ /* 0x000fca00078e0200 */
[C---:B------:R-:W-:Y:S02]  /*1f50*/  IADD3 R167, R6.reuse, 0x30, -R8 ;  /* 0x0000003006a77810 */ /* 0x040fe40007ffe808 */
[----:B------:R-:W-:Y:S02]  /*1f60*/  IADD3 R4, R6, 0x2f, RZ ;  /* 0x0000002f06047810 */ /* 0x000fe40007ffe0ff */
[----:B------:R-:W-:Y:S01]  /*1f70*/  LOP3.LUT R5, R9, 0xff000000, RZ, 0xc0, !PT ;  /* 0xff00000009057812 */ /* 0x000fe200078ec0ff */
[----:B------:R-:W-:Y:S01]  /*1f80*/  IMAD.IADD R3, R167, 0x1, R2 ;  /* 0x00000001a7037824 */ /* 0x000fe200078e0202 */
[----:B------:R1:W-:Y:S01]  /*1f90*/  STL [R1+0x18], R6 ;  /* 0x0000180601007387 */ /* 0x0003e20000100800 */
[----:B------:R-:W-:Y:S01]  /*1fa0*/  IMAD.HI R2, R4, 0x2aaaaaab, RZ ;  /* 0x2aaaaaab04027827 */ /* 0x000fe200078e02ff */
[----:B------:R-:W-:-:S04]  /*1fb0*/  SHF.R.U32.HI R8, RZ, 0x8, R5 ;  /* 0x00000008ff087819 */ /* 0x000fc80000011605 */
[----:B------:R-:W-:-:S04]  /*1fc0*/  SHF.R.U32.HI R4, RZ, 0x1f, R2 ;  /* 0x0000001fff047819 */ /* 0x000fc80000011602 */
[----:B------:R-:W-:Y:S01]  /*1fd0*/  LEA.HI.SX32 R166, R2, R4, 0x1d ;  /* 0x0000000402a67211 */ /* 0x000fe200078feaff */
[----:B-1----:R-:W-:Y:S01]  /*1fe0*/  IMAD.HI R6, R3, 0x2aaaaaab, RZ ;  /* 0x2aaaaaab03067827 */ /* 0x002fe200078e02ff */
[----:B------:R-:W-:-:S04]  /*1ff0*/  LOP3.LUT R3, R9, 0xff0000, RZ, 0xc0, !PT ;  /* 0x00ff000009037812 */ /* 0x000fc800078ec0ff */
[----:B------:R-:W-:Y:S02]  /*2000*/  LEA.HI R3, R3, R8, RZ, 0x10 ;  /* 0x0000000803037211 */ /* 0x000fe400078f80ff */
[----:B------:R-:W-:Y:S02]  /*2010*/  SHF.R.U32.HI R5, RZ, 0x1f, R6 ;  /* 0x0000001fff057819 */ /* 0x000fe40000011606 */
[----:B------:R-:W-:Y:S02]  /*2020*/  SHF.R.U32.HI R9, RZ, 0x10, R3 ;  /* 0x00000010ff097819 */ /* 0x000fe40000011603 */
[----:B------:R-:W-:Y:S02]  /*2030*/  LOP3.LUT R17, R3, 0xff, RZ, 0xc0, !PT ;  /* 0x000000ff03117812 */ /* 0x000fe400078ec0ff */
[----:B------:R-:W-:Y:S01]  /*2040*/  LEA.HI.SX32 R2, R6, R5, 0x1d ;  /* 0x0000000506027211 */ /* 0x000fe200078feaff */
[----:B------:R1:W-:Y:S03]  /*2050*/  STL [R1+0x4c], R9 ;  /* 0x00004c0901007387 */ /* 0x0003e60000100800 */
[----:B------:R-:W-:Y:S01]  /*2060*/  IMNMX R5, R166, R2, PT ;  /* 0x00000002a6057217 */ /* 0x000fe20003800200 */
[----:B------:R1:W-:Y:S03]  /*2070*/  STL [R1+0x50], R17 ;  /* 0x0000501101007387 */ /* 0x0003e60000100800 */
[----:B------:R-:W-:-:S02]  /*2080*/  ISETP.GE.AND P0, PT, R5, 0x1, PT ;  /* 0x000000010500780c */ /* 0x000fc40003f06270 */
[----:B------:R-:W-:Y:S01]  /*2090*/  ISETP.NE.AND P1, PT, R9, RZ, PT ;  /* 0x000000ff0900720c */ /* 0x000fe20003f25270 */
[----:B------:R-:W-:-:S03]  /*20a0*/  IMAD.MOV.U32 R2, RZ, RZ, RZ ;  /* 0x000000ffff027224 */ /* 0x000fc600078e00ff */
[----:B------:R-:W-:-:S07]  /*20b0*/  SEL R150, R9, c[0x0][0x338], P1 ;  /* 0x0000ce0009967a07 */ /* 0x000fce0000800000 */
[----:B------:R-:W-:Y:S05]  /*20c0*/  @!P0 BRA `(.L_x_2351) ;  /* 0x000001d000008947 */ /* 0x000fea0003800000 */
[----:B------:R-:W-:Y:S02]  /*20d0*/  IABS R2, R150 ;  /* 0x0000009600027213 */ /* 0x000fe40000000000 */
[----:B------:R-:W-:-:S03]  /*20e0*/  IADD3 R6, R150, -0x1, R5 ;  /* 0xffffffff96067810 */ /* 0x000fc60007ffe005 */
[----:B------:R-:W-:Y:S01]  /*20f0*/  IMAD.MOV.U32 R4, RZ, RZ, R2 ;  /* 0x000000ffff047224 */ /* 0x000fe200078e0002 */
[----:B------:R-:W-:-:S03]  /*2100*/  IABS R10, R6 ;  /* 0x00000006000a7213 */ /* 0x000fc60000000000 */
[----:B------:R-:W2:Y:S08]  /*2110*/  I2F.RP R2, R4 ;  /* 0x0000000400027306 */ /* 0x000eb00000209400 */
[----:B--2---:R-:W2:Y:S02]  /*2120*/  MUFU.RCP R2, R2 ;  /* 0x0000000200027308 */ /* 0x004ea40000001000 */
[----:B--2---:R-:W-:-:S06]  /*2130*/  IADD3 R2, R2, 0xffffffe, RZ ;  /* 0x0ffffffe02027810 */ /* 0x004fcc0007ffe0ff */
[----:B------:R-:W2:Y:S02]  /*2140*/  F2I.FTZ.U32.TRUNC.NTZ R3, R2 ;  /* 0x0000000200037305 */ /* 0x000ea4000021f000 */
[----:B--2---:R-:W-:-:S04]  /*2150*/  IMAD.MOV R2, RZ, RZ, -R3 ;  /* 0x000000ffff027224 */ /* 0x004fc800078e0a03 */
[----:B------:R-:W-:Y:S01]  /*2160*/  IMAD.MOV.U32 R8, RZ, RZ, R2 ;  /* 0x000000ffff087224 */ /* 0x000fe200078e0002 */
[----:B------:R-:W-:-:S03]  /*2170*/  IABS R2, R150 ;  /* 0x0000009600027213 */ /* 0x000fc60000000000 */
[----:B------:R-:W-:Y:S02]  /*2180*/  IMAD R8, R8, R4, RZ ;  /* 0x0000000408087224 */ /* 0x000fe400078e02ff */
[----:B-1----:R-:W-:Y:S02]  /*2190*/  IMAD.MOV R9, RZ, RZ, -R2 ;  /* 0x000000ffff097224 */ /* 0x002fe400078e0a02 */
        /* <DEDUP_REMOVED lines=16> */
.L_x_2351:
[----:B------:R-:W-:Y:S05]  /*22a0*/  BSYNC B0 ;  /* 0x0000000000007941 */ /* 0x000fea0003800000 */
.L_x_2350:
[----:B------:R-:W-:Y:S01]  /*22b0*/  IMAD R3, R17, R2, RZ ;  /* 0x0000000211037224 */ /* 0x000fe200078e02ff */
[----:B------:R-:W2:Y:S01]  /*22c0*/  S2R R6, SR_TID.X ;  /* 0x0000000000067919 */ /* 0x000ea20000002100 */
[----:B------:R-:W-:Y:S02]  /*22d0*/  IADD3 R24, R225, 0x20, RZ ;  /* 0x00000020e1187810 */ /* 0x000fe40007ffe0ff */
[C---:B------:R-:W-:Y:S01]  /*22e0*/  IMAD.IADD R2, R3.reuse, 0x1, R2 ;  /* 0x0000000103027824 */ /* 0x040fe200078e0202 */
[----:B------:R-:W-:Y:S01]  /*22f0*/  SHF.R.S32.HI R135, RZ, 0x1f, R134 ;  /* 0x0000001fff877819 */ /* 0x000fe20000011486 */
        /* <DEDUP_REMOVED lines=9> */
[----:B--2---:R-:W-:Y:S02]  /*2390*/  SHF.R.S32.HI R186, RZ, 0x1f, R6 ;  /* 0x0000001fffba7819 */ /* 0x004fe40000011406 */
        /* <DEDUP_REMOVED lines=30> */
[----:B------:R-:W-:Y:S01]  /*2580*/  IMAD R4, R21, c[0x0][0x248], RZ ;  /* 0x0000920015047a24 */ /* 0x000fe200078e02ff */
[----:B------:R-:W-:Y:S01]  /*2590*/  MOV R175, c[0x0][0x238] ;  /* 0x00008e0000af7a02 */ /* 0x000fe20000000f00 */
[----:B------:R-:W-:Y:S01]  /*25a0*/  IMAD R3, R130, c[0x0][0x23c], R3 ;  /* 0x00008f0082037a24 */ /* 0x000fe200078e0203 */
[----:B------:R-:W-:Y:S01]  /*25b0*/  ISETP.GE.AND P4, PT, R134, c[0x0][0x1d4], PT ;  /* 0x0000750086007a0c */ /* 0x000fe20003f86270 */
[----:B------:R-:W-:Y:S01]  /*25c0*/  IMAD.WIDE.U32 R152, R154, c[0x0][0x238], RZ ;  /* 0x00008e009a987a25 */ /* 0x000fe200078e00ff */
[----:B------:R-:W-:Y:S02]  /*25d0*/  ISETP.GE.AND P6, PT, R133, c[0x0][0x1d4], PT ;  /* 0x0000750085007a0c */ /* 0x000fe40003fc6270 */
[----:B------:R-:W-:Y:S01]  /*25e0*/  IADD3 R3, R5, R3, RZ ;  /* 0x0000000305037210 */ /* 0x000fe20007ffe0ff */
[----:B------:R-:W-:Y:S01]  /*25f0*/  IMAD R5, R34, -0x30, R0 ;  /* 0xffffffd022057824 */ /* 0x000fe200078e0200 */
[----:B------:R-:W-:Y:S01]  /*2600*/  P2R R119, PR, RZ, 0x10 ;  /* 0x00000010ff777803 */ /* 0x000fe20000000000 */
[----:B------:R-:W-:Y:S01]  /*2610*/  IMAD.IADD R171, R153, 0x1, R171 ;  /* 0x0000000199ab7824 */ /* 0x000fe200078e02ab */
[----:B------:R-:W-:Y:S01]  /*2620*/  ISETP.GE.AND P5, PT, R226, c[0x0][0x1d4], PT ;  /* 0x00007500e2007a0c */ /* 0x000fe20003fa6270 */
[----:B------:R-:W-:Y:S01]  /*2630*/  IMAD.WIDE.U32 R2, R25, c[0x0][0x240], R2 ;  /* 0x0000900019027a25 */ /* 0x000fe200078e0002 */
[----:B------:R-:W-:-:S02]  /*2640*/  IMNMX R6, R5, 0x30, PT ;  /* 0x0000003005067817 */ /* 0x000fc40003800200 */
[----:B------:R-:W-:Y:S01]  /*2650*/  ISETP.GE.AND P4, PT, R227, c[0x0][0x1d4], PT ;  /* 0x00007500e3007a0c */ /* 0x000fe20003f86270 */
[----:B------:R-:W-:Y:S02]  /*2660*/  IMAD R3, R25, c[0x0][0x244], R3 ;  /* 0x0000910019037a24 */ /* 0x000fe400078e0203 */
[C---:B------:R-:W-:Y:S01]  /*2670*/  IMAD R5, R20.reuse, c[0x0][0x24c], R4 ;  /* 0x0000930014057a24 */ /* 0x040fe200078e0204 */
[----:B------:R-:W-:Y:S01]  /*2680*/  IADD3 R4, -R225, R6, RZ ;  /* 0x00000006e1047210 */ /* 0x000fe20007ffe1ff */
[----:B------:R-:W-:Y:S01]  /*2690*/  IMAD.WIDE.U32 R124, R20, c[0x0][0x248], R2 ;  /* 0x00009200147c7a25 */ /* 0x000fe200078e0002 */
[----:B------:R-:W-:Y:S02]  /*26a0*/  SHF.R.S32.HI R3, RZ, 0x1f, R34 ;  /* 0x0000001fff037819 */ /* 0x000fe40000011422 */
[C---:B------:R-:W-:Y:S01]  /*26b0*/  ISETP.GT.AND P0, PT, R4.reuse, 0x20, PT ;  /* 0x000000200400780c */ /* 0x040fe20003f04270 */
[----:B------:R-:W-:Y:S01]  /*26c0*/  IMAD R2, R171, R34, RZ ;  /* 0x00000022ab027224 */ /* 0x000fe200078e02ff */
[----:B------:R-:W-:Y:S01]  /*26d0*/  MOV R122, R124 ;  /* 0x0000007c007a7202 */ /* 0x000fe20000000f00 */
[----:B------:R-:W-:Y:S01]  /*26e0*/  IMAD.IADD R123, R125, 0x1, R5 ;  /* 0x000000017d7b7824 */ /* 0x000fe200078e0205 */
[----:B------:R-:W-:Y:S01]  /*26f0*/  ISETP.GE.AND P1, PT, R4, 0x1, PT ;  /* 0x000000010400780c */ /* 0x000fe20003f26270 */
[----:B------:R-:W-:-:S02]  /*2700*/  IMAD R3, R3, R152, R2 ;  /* 0x0000009803037224 */ /* 0x000fc400078e0202 */
[----:B------:R-:W-:-:S04]  /*2710*/  IMAD.WIDE.U32 R6, R34, R152, R122 ;  /* 0x0000009822067225 */ /* 0x000fc800078e007a */
[----:B------:R-:W-:Y:S01]  /*2720*/  IMAD.SHL.U32 R184, R175, 0x20, RZ ;  /* 0x00000020afb87824 */ /* 0x000fe200078e00ff */
[----:B------:R-:W-:Y:S02]  /*2730*/  IADD3 R3, R7, R3, RZ ;  /* 0x0000000307037210 */ /* 0x000fe40007ffe0ff */
[----:B------:R-:W-:Y:S02]  /*2740*/  SHF.L.U64.HI R175, R175, R165, c[0x0][0x23c] ;  /* 0x00008f00afaf7619 */ /* 0x000fe400000102a5 */
[----:B------:R-:W-:Y:S02]  /*2750*/  @P0 IADD3 R7, P2, R184, R6, RZ ;  /* 0x00000006b8070210 */ /* 0x000fe40007f5e0ff */
[----:B------:R-:W-:-:S03]  /*2760*/  @P1 LEA R4, P3, R6, c[0x0][0x220], 0x1 ;  /* 0x0000880006041a11 */ /* 0x000fc600078608ff */
[----:B------:R-:W-:Y:S01]  /*2770*/  @P0 IMAD.X R8, R3, 0x1, R175, P2 ;  /* 0x0000000103080824 */ /* 0x000fe200010e06af */
[C---:B------:R-:W-:Y:S02]  /*2780*/  @P0 LEA R2, P2, R7.reuse, c[0x0][0x220], 0x1 ;  /* 0x0000880007020a11 */ /* 0x040fe400078408ff */
[----:B------:R-:W-:Y:S02]  /*2790*/  @P1 LEA.HI.X R5, R6, c[0x0][0x224], R3, 0x1, P3 ;  /* 0x0000890006051a11 */ /* 0x000fe400018f0c03 */
[----:B------:R-:W-:Y:S02]  /*27a0*/  @P0 LEA.HI.X R3, R7, c[0x0][0x224], R8, 0x1, P2 ;  /* 0x0000890007030a11 */ /* 0x000fe400010f0c08 */
[----:B------:R-:W-:Y:S02]  /*27b0*/  ISETP.NE.AND P2, PT, R119, RZ, PT ;  /* 0x000000ff7700720c */ /* 0x000fe40003f45270 */
[----:B------:R-:W-:-:S11]  /*27c0*/  ISETP.NE.AND P3, PT, R13, RZ, PT ;  /* 0x000000ff0d00720c */ /* 0x000fd60003f65270 */
        /* <DEDUP_REMOVED lines=11> */
[----:B------:R-:W-:-:S02]  /*2880*/  ISETP.NE.U32.AND P0, PT, RZ, c[0x0][0x340], PT ;  /* 0x0000d000ff007a0c */ /* 0x000fc40003f05070 */
[----:B------:R-:W-:Y:S02]  /*2890*/  IADD3 R13, R11, R163, RZ ;  /* 0x000000a30b0d7210 */ /* 0x000fe40007ffe0ff */
[----:B------:R-:W-:Y:S01]  /*28a0*/  SHF.R.S32.HI R141, RZ, 0x1f, R140 ;  /* 0x0000001fff8d7819 */ /* 0x000fe2000001148c */
[C---:B------:R-:W-:Y:S01]  /*28b0*/  IMAD R12, R22.reuse, c[0x0][0x290], RZ ;  /* 0x0000a400160c7a24 */ /* 0x040fe200078e02ff */
[----:B------:R-:W-:Y:S01]  /*28c0*/  ISETP.NE.AND.EX P0, PT, RZ, c[0x0][0x344], PT, P0 ;  /* 0x0000d100ff007a0c */ /* 0x000fe20003f05300 */
[----:B-1----:R-:W-:Y:S02]  /*28d0*/  IMAD R17, R22, c[0x0][0x1e0], RZ ;  /* 0x0000780016117a24 */ /* 0x002fe400078e02ff */
[----:B------:R-:W-:Y:S01]  /*28e0*/  IMAD.WIDE.U32 R180, R225, c[0x0][0x1e0], RZ ;  /* 0x00007800e1b47a25 */ /* 0x000fe200078e00ff */
[----:B------:R-:W-:Y:S01]  /*28f0*/  MOV R177, c[0x0][0x280] ;  /* 0x0000a00000b17a02 */ /* 0x000fe20000000f00 */
[----:B------:R-:W0:Y:S08]  /*2900*/  LDGDEPBAR ;  /* 0x00000000000079af */ /* 0x000e300000000000 */
[----:B---3--:R-:W-:-:S05]  /*2910*/  @P0 IMAD.WIDE R2, R16, R14, c[0x0][0x340] ;  /* 0x0000d00010020625 */ /* 0x008fca00078e020e */
[----:B------:R1:W3:Y:S01]  /*2920*/  @P0 LDG.E R6, [R2.64] ;  /* 0x0000000602060981 */ /* 0x0002e2000c1e1900 */
[----:B------:R-:W-:Y:S01]  /*2930*/  SHF.R.S32.HI R19, RZ, 0x1f, R13 ;  /* 0x0000001fff137819 */ /* 0x000fe2000001140d */
[----:B--2---:R-:W-:Y:S01]  /*2940*/  IMAD R5, R22, c[0x0][0x280], RZ ;  /* 0x0000a00016057a24 */ /* 0x004fe200078e02ff */
[----:B------:R-:W-:Y:S01]  /*2950*/  MOV R176, c[0x0][0x290] ;  /* 0x0000a40000b07a02 */ /* 0x000fe20000000f00 */
[----:B------:R-:W-:Y:S01]  /*2960*/  IMAD.WIDE.U32 R10, R225, c[0x0][0x290], R134 ;  /* 0x0000a400e10a7a25 */ /* 0x000fe200078e0086 */
[----:B------:R-:W-:Y:S01]  /*2970*/  WARPSYNC 0xffffffff ;  /* 0xffffffff00007948 */ /* 0x000fe20003800000 */
[-C--:B------:R-:W-:Y:S02]  /*2980*/  SHF.L.U64.HI R162, R177, R165.reuse, c[0x0][0x284] ;  /* 0x0000a100b1a27619 */ /* 0x080fe400000102a5 */
[----:B------:R-:W-:Y:S01]  /*2990*/  IMAD R4, R19, c[0x0][0x1e0], RZ ;  /* 0x0000780013047a24 */ /* 0x000fe200078e02ff */
[C---:B------:R-:W-:Y:S01]  /*29a0*/  SHF.L.U64.HI R151, R176.reuse, R165, c[0x0][0x294] ;  /* 0x0000a500b0977619 */ /* 0x040fe200000102a5 */
[----:B------:R-:W-:Y:S01]  /*29b0*/  IMAD R14, R225, c[0x0][0x284], R5 ;  /* 0x0000a100e10e7a24 */ /* 0x000fe200078e0205 */
[----:B------:R-:W-:Y:S01]  /*29c0*/  SHF.R.U32.HI R23, RZ, 0x3, R159 ;  /* 0x00000003ff177819 */ /* 0x000fe2000001169f */
[----:B------:R-:W-:Y:S01]  /*29d0*/  IMAD R4, R13, c[0x0][0x1e4], R4 ;  /* 0x000079000d047a24 */ /* 0x000fe200078e0204 */
[----:B------:R-:W-:Y:S01]  /*29e0*/  SHF.L.U32 R177, R177, 0x5, RZ ;  /* 0x00000005b1b17819 */ /* 0x000fe200000006ff */
[C---:B------:R-:W-:Y:S01]  /*29f0*/  IMAD R12, R225.reuse, c[0x0][0x294], R12 ;  /* 0x0000a500e10c7a24 */ /* 0x040fe200078e020c */
[----:B------:R-:W-:Y:S01]  /*2a00*/  SHF.L.U32 R176, R176, 0x5, RZ ;  /* 0x00000005b0b07819 */ /* 0x000fe200000006ff */
[----:B------:R-:W-:-:S02]  /*2a10*/  IMAD R17, R225, c[0x0][0x1e4], R17 ;  /* 0x00007900e1117a24 */ /* 0x000fc400078e0211 */
[C---:B------:R-:W-:Y:S02]  /*2a20*/  IMAD R168, R154.reuse, c[0x0][0x1e4], RZ ;  /* 0x000079009aa87a24 */ /* 0x040fe400078e02ff */
[C---:B------:R-:W-:Y:S01]  /*2a30*/  IMAD R169, R154.reuse, c[0x0][0x284], RZ ;  /* 0x0000a1009aa97a24 */ /* 0x040fe200078e02ff */
[----:B------:R-:W-:Y:S01]  /*2a40*/  IADD3 R146, R181, R17, RZ ;  /* 0x00000011b5927210 */ /* 0x000fe20007ffe0ff */
[C---:B------:R-:W-:Y:S02]  /*2a50*/  IMAD R170, R154.reuse, c[0x0][0x294], RZ ;  /* 0x0000a5009aaa7a24 */ /* 0x040fe400078e02ff */
[----:B------:R-:W-:-:S04]  /*2a60*/  IMAD.WIDE.U32 R160, R154, c[0x0][0x1e0], RZ ;  /* 0x000078009aa07a25 */ /* 0x000fc800078e00ff */
[----:B-1----:R-:W-:Y:S01]  /*2a70*/  IMAD.WIDE.U32 R2, R13, c[0x0][0x1e0], RZ ;  /* 0x000078000d027a25 */ /* 0x002fe200078e00ff */
[----:B------:R-:W-:-:S03]  /*2a80*/  IADD3 R168, R161, R168, RZ ;  /* 0x000000a8a1a87210 */ /* 0x000fc60007ffe0ff */
[----:B------:R-:W-:Y:S02]  /*2a90*/  IMAD.IADD R3, R3, 0x1, R4 ;  /* 0x0000000103037824 */ /* 0x000fe400078e0204 */
[----:B------:R-:W-:-:S04]  /*2aa0*/  IMAD.WIDE.U32 R4, R225, c[0x0][0x280], R140 ;  /* 0x0000a000e1047a25 */ /* 0x000fc800078e008c */
[----:B------:R-:W-:Y:S01]  /*2ab0*/  IMAD.WIDE.U32 R2, R25, c[0x0][0x1e8], R2 ;  /* 0x00007a0019027a25 */ /* 0x000fe200078e0002 */
[----:B------:R-:W-:-:S03]  /*2ac0*/  IADD3 R9, R5, R14, RZ ;  /* 0x0000000e05097210 */ /* 0x000fc60007ffe0ff */
[----:B------:R-:W-:Y:S02]  /*2ad0*/  IMAD R3, R25, c[0x0][0x1ec], R3 ;  /* 0x00007b0019037a24 */ /* 0x000fe400078e0203 */
[----:B------:R-:W-:Y:S02]  /*2ae0*/  IMAD.MOV.U32 R8, RZ, RZ, R4 ;  /* 0x000000ffff087224 */ /* 0x000fe400078e0004 */
[----:B------:R-:W-:-:S04]  /*2af0*/  IMAD.WIDE.U32 R156, R154, c[0x0][0x280], RZ ;  /* 0x0000a0009a9c7a25 */ /* 0x000fc800078e00ff */
[----:B------:R-:W-:-:S04]  /*2b00*/  IMAD.WIDE.U32 R154, R154, c[0x0][0x290], RZ ;  /* 0x0000a4009a9a7a25 */ /* 0x000fc800078e00ff */
[----:B-----5:R-:W-:Y:S01]  /*2b10*/  IMAD.WIDE.U32 R106, R158, c[0x0][0x280], R8 ;  /* 0x0000a0009e6a7a25 */ /* 0x020fe200078e0008 */
[----:B------:R-:W-:-:S03]  /*2b20*/  IADD3 R170, R155, R170, RZ ;  /* 0x000000aa9baa7210 */ /* 0x000fc60007ffe0ff */
[----:B------:R-:W-:Y:S02]  /*2b30*/  IMAD.MOV.U32 R185, RZ, RZ, c[0x0][0x27c] ;  /* 0x00009f00ffb97624 */ /* 0x000fe400078e00ff */
[----:B------:R-:W-:Y:S01]  /*2b40*/  IMAD.IADD R169, R157, 0x1, R169 ;  /* 0x000000019da97824 */ /* 0x000fe200078e02a9 */
[----:B---3--:R-:W-:Y:S01]  /*2b50*/  @P0 SHF.R.S32.HI R5, RZ, 0x1f, R6 ;  /* 0x0000001fff050819 */ /* 0x008fe20000011406 */
[----:B------:R-:W-:Y:S01]  /*2b60*/  @!P0 IMAD.MOV.U32 R5, RZ, RZ, R15 ;  /* 0x000000ffff058224 */ /* 0x000fe200078e000f */
[----:B------:R-:W-:-:S04]  /*2b70*/  @!P0 MOV R6, R16 ;  /* 0x0000001000068202 */ /* 0x000fc80000000f00 */
[----:B------:R-:W-:Y:S01]  /*2b80*/  SEL R15, R6, RZ, !P3 ;  /* 0x000000ff060f7207 */ /* 0x000fe20005800000 */
[----:B------:R-:W-:Y:S01]  /*2b90*/  IMAD.WIDE.U32 R6, R225, c[0x0][0x290], R140 ;  /* 0x0000a400e1067a25 */ /* 0x000fe200078e008c */
[----:B------:R-:W-:-:S03]  /*2ba0*/  SEL R18, R5, RZ, !P3 ;  /* 0x000000ff05127207 */ /* 0x000fc60005800000 */
[----:B------:R-:W-:Y:S01]  /*2bb0*/  IMAD.WIDE.U32 R90, R15, c[0x0][0x1f0], R2 ;  /* 0x00007c000f5a7a25 */ /* 0x000fe200078e0002 */
[----:B------:R-:W-:-:S03]  /*2bc0*/  IADD3 R7, R7, R12, RZ ;  /* 0x0000000c07077210 */ /* 0x000fc60007ffe0ff */
[----:B------:R-:W-:Y:S01]  /*2bd0*/  IMAD.WIDE.U32 R4, R225, c[0x0][0x280], R134 ;  /* 0x0000a000e1047a25 */ /* 0x000fe200078e0086 */
[----:B------:R-:W-:-:S03]  /*2be0*/  IADD3 R121, P1, P0, R90, R180, R134 ;  /* 0x000000b45a797210 */ /* 0x000fc6000783e086 */
[----:B------:R-:W-:Y:S01]  /*2bf0*/  IMAD.MOV.U32 R2, RZ, RZ, R10 ;  /* 0x000000ffff027224 */ /* 0x000fe200078e000a */
[----:B------:R-:W-:Y:S01]  /*2c00*/  SHF.R.S32.HI R10, RZ, 0x1f, R158 ;  /* 0x0000001fff0a7819 */ /* 0x000fe2000001149e */
[----:B------:R-:W-:Y:S01]  /*2c10*/  IMAD.IADD R3, R12, 0x1, R11 ;  /* 0x000000010c037824 */ /* 0x000fe200078e020b */
[----:B------:R-:W-:Y:S01]  /*2c20*/  SHF.R.S32.HI R11, RZ, 0x1f, R24 ;  /* 0x0000001fff0b7819 */ /* 0x000fe20000011418 */
[----:B------:R-:W-:Y:S01]  /*2c30*/  IMAD R16, R18, c[0x0][0x1f0], RZ ;  /* 0x00007c0012107a24 */ /* 0x000fe200078e02ff */
[----:B------:R-:W-:Y:S01]  /*2c40*/  IADD3 R5, R14, R5, RZ ;  /* 0x000000050e057210 */ /* 0x000fe20007ffe0ff */
[C---:B------:R-:W-:Y:S01]  /*2c50*/  IMAD R14, R10.reuse, c[0x0][0x280], RZ ;  /* 0x0000a0000a0e7a24 */ /* 0x040fe200078e02ff */
[----:B------:R-:W-:Y:S01]  /*2c60*/  LEA.HI R11, R11, R24, RZ, 0x3 ;  /* 0x000000180b0b7211 */ /* 0x000fe200078f18ff */
[----:B------:R-:W-:Y:S02]  /*2c70*/  IMAD R16, R15, c[0x0][0x1f4], R16 ;  /* 0x00007d000f107a24 */ /* 0x000fe400078e0210 */
[----:B------:R-:W-:Y:S01]  /*2c80*/  IMAD R10, R10, c[0x0][0x290], RZ ;  /* 0x0000a4000a0a7a24 */ /* 0x000fe200078e02ff */
[----:B------:R-:W-:Y:S01]  /*2c90*/  SHF.L.U32 R12, R11, 0x6, RZ ;  /* 0x000000060b0c7819 */ /* 0x000fe200000006ff */
[C---:B------:R-:W-:Y:S01]  /*2ca0*/  IMAD R11, R158.reuse, c[0x0][0x284], R14 ;  /* 0x0000a1009e0b7a24 */ /* 0x040fe200078e020e */
[----:B------:R-:W-:Y:S01]  /*2cb0*/  IADD3 R89, R91, R16, RZ ;  /* 0x000000105b597210 */ /* 0x000fe20007ffe0ff */
[----:B------:R-:W-:-:S02]  /*2cc0*/  IMAD R10, R158, c[0x0][0x294], R10 ;  /* 0x0000a5009e0a7a24 */ /* 0x000fc400078e020a */
[----:B------:R-:W-:Y:S01]  /*2cd0*/  IMAD.WIDE.U32 R102, R158, c[0x0][0x290], R6 ;  /* 0x0000a4009e667a25 */ /* 0x000fe200078e0006 */
[----:B------:R-:W-:Y:S02]  /*2ce0*/  IADD3.X R120, R89, R146, R135, P1, P0 ;  /* 0x0000009259787210 */ /* 0x000fe40000fe0487 */
[----:B------:R-:W-:Y:S01]  /*2cf0*/  ISETP.GE.AND P1, PT, R134, c[0x0][0x27c], PT ;  /* 0x00009f0086007a0c */ /* 0x000fe20003f26270 */
[----:B------:R-:W-:Y:S01]  /*2d00*/  IMAD.WIDE.U32 R100, R158, c[0x0][0x290], R2 ;  /* 0x0000a4009e647a25 */ /* 0x000fe200078e0002 */
[----:B------:R-:W-:Y:S02]  /*2d10*/  LOP3.LUT R2, R12, 0xfffffe00, RZ, 0xc0, !PT ;  /* 0xfffffe000c027812 */ /* 0x000fe400078ec0ff */
[----:B------:R-:W-:Y:S01]  /*2d20*/  IADD3 R118, R107, R11, RZ ;  /* 0x0000000b6b767210 */ /* 0x000fe20007ffe0ff */
[----:B------:R-:W-:Y:S01]  /*2d30*/  IMAD.WIDE.U32 R104, R158, c[0x0][0x280], R4 ;  /* 0x0000a0009e687a25 */ /* 0x000fe200078e0004 */
[----:B------:R-:W-:Y:S02]  /*2d40*/  IADD3 R117, R103, R10, RZ ;  /* 0x0000000a67757210 */ /* 0x000fe40007ffe0ff */
[----:B------:R-:W-:Y:S01]  /*2d50*/  IADD3 R115, R10, R101, RZ ;  /* 0x000000650a737210 */ /* 0x000fe20007ffe0ff */
[----:B------:R-:W-:-:S02]  /*2d60*/  IMAD.SHL.U32 R16, R185, 0x2, RZ ;  /* 0x00000002b9107824 */ /* 0x000fc400078e00ff */
[----:B------:R-:W-:Y:S02]  /*2d70*/  IMAD.IADD R116, R11, 0x1, R105 ;  /* 0x000000010b747824 */ /* 0x000fe400078e0269 */
[----:B------:R-:W-:Y:S01]  /*2d80*/  SEL R3, RZ, c[0x0][0x27c], !P1 ;  /* 0x00009f00ff037a07 */ /* 0x000fe20004800000 */
[----:B------:R-:W-:Y:S01]  /*2d90*/  IMAD.WIDE.U32 R4, R25, c[0x0][0x260], R134 ;  /* 0x0000980019047a25 */ /* 0x000fe200078e0086 */
[----:B------:R-:W-:Y:S01]  /*2da0*/  IADD3 R149, P0, R225, R13, RZ ;  /* 0x0000000de1957210 */ /* 0x000fe20007f1e0ff */
[----:B------:R-:W-:Y:S01]  /*2db0*/  BAR.SYNC.DEFER_BLOCKING 0x0 ;  /* 0x0000000000007b1d */ /* 0x000fe20000010000 */
[----:B------:R-:W-:Y:S01]  /*2dc0*/  IADD3 R10, -R16, c[0x0][0x1d4], RZ ;  /* 0x00007500100a7a10 */ /* 0x000fe20007ffe1ff */
[----:B------:R-:W-:Y:S02]  /*2dd0*/  IMAD.IADD R3, R134, 0x1, R3 ;  /* 0x0000000186037824 */ /* 0x000fe400078e0203 */
[----:B------:R-:W-:Y:S01]  /*2de0*/  IMAD R9, R25, c[0x0][0x264], R5 ;  /* 0x0000990019097a24 */ /* 0x000fe200078e0205 */
[-C--:B------:R-:W-:Y:S01]  /*2df0*/  SEL R11, R16, R10.reuse, !P1 ;  /* 0x0000000a100b7207 */ /* 0x080fe20004800000 */
[----:B------:R-:W-:Y:S01]  /*2e00*/  IMAD.X R148, R22, 0x1, R19, P0 ;  /* 0x0000000116947824 */ /* 0x000fe200000e0613 */
[----:B------:R-:W-:Y:S01]  /*2e10*/  SHF.R.S32.HI R5, RZ, 0x1f, R3 ;  /* 0x0000001fff057819 */ /* 0x000fe20000011403 */
[----:B------:R-:W-:Y:S01]  /*2e20*/  IMAD.MOV.U32 R8, RZ, RZ, R4 ;  /* 0x000000ffff087224 */ /* 0x000fe200078e0004 */
[----:B------:R-:W-:Y:S01]  /*2e30*/  ISETP.GE.AND P0, PT, R133, c[0x0][0x27c], PT ;  /* 0x00009f0085007a0c */ /* 0x000fe20003f06270 */
[----:B------:R-:W-:Y:S01]  /*2e40*/  IMAD.WIDE.U32 R6, R25, c[0x0][0x210], R134 ;  /* 0x0000840019067a25 */ /* 0x000fe200078e0086 */
[CC--:B------:R-:W-:Y:S01]  /*2e50*/  LEA.HI R4, R5.reuse, R3.reuse, RZ, 0x3 ;  /* 0x0000000305047211 */ /* 0x0c0fe200078f18ff */
[----:B------:R-:W-:Y:S01]  /*2e60*/  ULDC.U8 UR4, c[0x0][0x298] ;  /* 0x0000a60000047ab9 */ /* 0x000fe20000000000 */
[----:B------:R-:W-:Y:S01]  /*2e70*/  LEA.HI R14, R5, R3, RZ, 0x6 ;  /* 0x00000003050e7211 */ /* 0x000fe200078f30ff */
[----:B------:R-:W-:Y:S01]  /*2e80*/  IMAD R7, R25, c[0x0][0x214], R7 ;  /* 0x0000850019077a24 */ /* 0x000fe200078e0207 */
[----:B------:R-:W-:Y:S01]  /*2e90*/  SEL R3, RZ, c[0x0][0x27c], !P0 ;  /* 0x00009f00ff037a07 */ /* 0x000fe20004000000 */
[----:B------:R-:W-:Y:S01]  /*2ea0*/  IMAD R5, R18, c[0x0][0x218], RZ ;  /* 0x0000860012057a24 */ /* 0x000fe200078e02ff */
[----:B------:R-:W-:Y:S01]  /*2eb0*/  SEL R10, R16, R10, !P0 ;  /* 0x0000000a100a7207 */ /* 0x000fe20004000000 */
[----:B------:R-:W-:Y:S01]  /*2ec0*/  IMAD.WIDE.U32 R98, R20, c[0x0][0x268], R8 ;  /* 0x00009a0014627a25 */ /* 0x000fe200078e0008 */
[----:B------:R-:W-:-:S02]  /*2ed0*/  SHF.R.S32.HI R8, RZ, 0x6, R14 ;  /* 0x00000006ff087819 */ /* 0x000fc4000001140e */
[----:B------:R-:W-:Y:S01]  /*2ee0*/  SHF.R.S32.HI R13, RZ, 0x1f, R10 ;  /* 0x0000001fff0d7819 */ /* 0x000fe2000001140a */
[----:B------:R-:W-:Y:S01]  /*2ef0*/  IMAD.IADD R3, R133, 0x1, R3 ;  /* 0x0000000185037824 */ /* 0x000fe200078e0203 */
[----:B------:R-:W-:Y:S01]  /*2f00*/  SHF.R.S32.HI R12, RZ, 0x1f, R11 ;  /* 0x0000001fff0c7819 */ /* 0x000fe2000001140b */
[----:B------:R-:W-:Y:S01]  /*2f10*/  IMAD.WIDE.U32 R96, R15, c[0x0][0x218], R6 ;  /* 0x000086000f607a25 */ /* 0x000fe200078e0006 */
[--C-:B------:R-:W-:Y:S02]  /*2f20*/  LOP3.LUT R7, R172, 0x38, R4.reuse, 0xf8, !PT ;  /* 0x00000038ac077812 */ /* 0x100fe400078ef804 */
[----:B------:R-:W-:Y:S01]  /*2f30*/  LOP3.LUT R6, R159, 0x38, R4, 0xf8, !PT ;  /* 0x000000389f067812 */ /* 0x000fe200078ef804 */
[----:B------:R-:W-:Y:S01]  /*2f40*/  IMAD R17, R15, c[0x0][0x21c], R5 ;  /* 0x000087000f117a24 */ /* 0x000fe200078e0205 */
[----:B------:R-:W-:Y:S01]  /*2f50*/  SHF.R.S32.HI R5, RZ, 0x1f, R3 ;  /* 0x0000001fff057819 */ /* 0x000fe20000011403 */
[C---:B------:R-:W-:Y:S01]  /*2f60*/  IMAD R9, R8.reuse, 0xc00, R2 ;  /* 0x00000c0008097824 */ /* 0x040fe200078e0202 */
[----:B------:R-:W-:Y:S01]  /*2f70*/  LEA.HI R13, R13, R10, RZ, 0x4 ;  /* 0x0000000a0d0d7211 */ /* 0x000fe200078f20ff */
[----:B------:R-:W-:Y:S01]  /*2f80*/  IMAD R10, R8, 0xc00, R173 ;  /* 0x00000c00080a7824 */ /* 0x000fe200078e02ad */
[----:B------:R-:W-:Y:S01]  /*2f90*/  LOP3.LUT R8, R7, R182, RZ, 0x3c, !PT ;  /* 0x000000b607087212 */ /* 0x000fe200078e3cff */
[----:B------:R-:W-:Y:S01]  /*2fa0*/  IMAD.MOV.U32 R183, RZ, RZ, c[0x0][0x1e0] ;  /* 0x00007800ffb77624 */ /* 0x000fe200078e00ff */
[----:B------:R-:W-:Y:S01]  /*2fb0*/  LOP3.LUT R6, R6, R23, RZ, 0x3c, !PT ;  /* 0x0000001706067212 */ /* 0x000fe200078e3cff */
[----:B------:R-:W-:Y:S01]  /*2fc0*/  IMAD.WIDE.U32 R178, R24, c[0x0][0x1e0], RZ ;  /* 0x0000780018b27a25 */ /* 0x000fe200078e00ff */
[----:B------:R-:W-:-:S02]  /*2fd0*/  LEA.HI R7, R5, R3, RZ, 0x6 ;  /* 0x0000000305077211 */ /* 0x000fc400078f30ff */
[----:B------:R-:W-:Y:S01]  /*2fe0*/  LEA.HI R3, R5, R3, RZ, 0x3 ;  /* 0x0000000305037211 */ /* 0x000fe200078f18ff */
[----:B------:R-:W-:Y:S01]  /*2ff0*/  IMAD.IADD R15, R9, 0x1, R6 ;  /* 0x00000001090f7824 */ /* 0x000fe200078e0206 */
[----:B------:R-:W-:Y:S01]  /*3000*/  LEA.HI R12, R12, R11, RZ, 0x4 ;  /* 0x0000000b0c0c7211 */ /* 0x000fe200078f20ff */
[----:B------:R-:W-:Y:S01]  /*3010*/  IMAD R11, R21, c[0x0][0x268], RZ ;  /* 0x00009a00150b7a24 */ /* 0x000fe200078e02ff */
[----:B------:R-:W-:Y:S01]  /*3020*/  SHF.R.S32.HI R5, RZ, 0x6, R7 ;  /* 0x00000006ff057819 */ /* 0x000fe20000011407 */
[----:B------:R-:W-:Y:S01]  /*3030*/  IMAD.IADD R16, R10, 0x1, R8 ;  /* 0x000000010a107824 */ /* 0x000fe200078e0208 */
[----:B------:R-:W-:Y:S01]  /*3040*/  LOP3.LUT R7, R172, 0x38, R3, 0xf8, !PT ;  /* 0x00000038ac077812 */ /* 0x000fe200078ef803 */
[----:B------:R-:W-:Y:S01]  /*3050*/  IMAD R18, R20, c[0x0][0x26c], R11 ;  /* 0x00009b0014127a24 */ /* 0x000fe200078e020b */
[----:B------:R-:W-:Y:S01]  /*3060*/  LOP3.LUT R6, R159, 0x38, R3, 0xf8, !PT ;  /* 0x000000389f067812 */ /* 0x000fe200078ef803 */
[----:B------:R-:W-:Y:S01]  /*3070*/  IMAD R11, R5, 0xc00, R2 ;  /* 0x00000c00050b7824 */ /* 0x000fe200078e0202 */
[----:B------:R-:W-:Y:S01]  /*3080*/  SHF.R.S32.HI R10, RZ, 0x4, R13 ;  /* 0x00000004ff0a7819 */ /* 0x000fe2000001140d */
[----:B------:R-:W-:Y:S01]  /*3090*/  IMAD.IADD R108, R99, 0x1, R18 ;  /* 0x00000001636c7824 */ /* 0x000fe200078e0212 */
[----:B------:R-:W-:Y:S01]  /*30a0*/  SHF.R.S32.HI R8, RZ, 0x4, R12 ;  /* 0x00000004ff087819 */ /* 0x000fe2000001140c */
[----:B------:R-:W-:Y:S01]  /*30b0*/  IMAD R12, R5, 0xc00, R173 ;  /* 0x00000c00050c7824 */ /* 0x000fe200078e02ad */
[----:B------:R-:W-:Y:S01]  /*30c0*/  LOP3.LUT R9, R7, R182, RZ, 0x3c, !PT ;  /* 0x000000b607097212 */ /* 0x000fe200078e3cff */
[----:B------:R-:W-:Y:S01]  /*30d0*/  IMAD.IADD R95, R97, 0x1, R17 ;  /* 0x00000001615f7824 */ /* 0x000fe200078e0211 */
[----:B------:R-:W-:Y:S01]  /*30e0*/  LOP3.LUT R7, R6, R23, RZ, 0x3c, !PT ;  /* 0x0000001706077212 */ /* 0x000fe200078e3cff */
[----:B------:R-:W-:Y:S01]  /*30f0*/  IMAD.SHL.U32 R137, R16, 0x2, RZ ;  /* 0x0000000210897824 */ /* 0x000fe200078e00ff */
        /* <DEDUP_REMOVED lines=15> */
[----:B------:R-:W-:Y:S02]  /*31f0*/  LOP3.LUT R7, R172, 0x38, R93, 0xf8, !PT ;  /* 0x00000038ac077812 */ /* 0x000fe400078ef85d */
[----:B------:R-:W-:Y:S02]  /*3200*/  SHF.R.S32.HI R6, RZ, 0x3, R6 ;  /* 0x00000003ff067819 */ /* 0x000fe40000011406 */
[----:B------:R-:W-:Y:S02]  /*3210*/  SHF.R.S32.HI R5, RZ, 0x3, R5 ;  /* 0x00000003ff057819 */ /* 0x000fe40000011405 */
[-C--:B------:R-:W-:Y:S01]  /*3220*/  LOP3.LUT R11, R9, R23.reuse, RZ, 0x3c, !PT ;  /* 0x00000017090b7212 */ /* 0x080fe200078e3cff */
[----:B------:R-:W-:Y:S01]  /*3230*/  IMAD R8, R6, 0xc00, R2 ;  /* 0x00000c0006087824 */ /* 0x000fe200078e0202 */
[----:B------:R-:W-:Y:S01]  /*3240*/  LOP3.LUT R9, R172, 0x38, R94, 0xf8, !PT ;  /* 0x00000038ac097812 */ /* 0x000fe200078ef85e */
[----:B------:R-:W-:Y:S01]  /*3250*/  IMAD R6, R6, 0xc00, R173 ;  /* 0x00000c0006067824 */ /* 0x000fe200078e02ad */
[----:B------:R-:W-:-:S02]  /*3260*/  LOP3.LUT R12, R10, R23, RZ, 0x3c, !PT ;  /* 0x000000170a0c7212 */ /* 0x000fc400078e3cff */
[-C--:B------:R-:W-:Y:S01]  /*3270*/  LOP3.LUT R10, R7, R182.reuse, RZ, 0x3c, !PT ;  /* 0x000000b6070a7212 */ /* 0x080fe200078e3cff */
[----:B------:R-:W-:Y:S01]  /*3280*/  IMAD R7, R5, 0xc00, R2 ;  /* 0x00000c0005077824 */ /* 0x000fe200078e0202 */
[----:B------:R-:W-:Y:S01]  /*3290*/  LOP3.LUT R2, R9, R182, RZ, 0x3c, !PT ;  /* 0x000000b609027212 */ /* 0x000fe200078e3cff */
[----:B------:R-:W-:Y:S01]  /*32a0*/  IMAD R5, R5, 0xc00, R173 ;  /* 0x00000c0005057824 */ /* 0x000fe200078e02ad */
[----:B------:R-:W-:Y:S01]  /*32b0*/  SHF.R.S32.HI R19, RZ, 0x1f, R24 ;  /* 0x0000001fff137819 */ /* 0x000fe20000011418 */
[----:B------:R-:W-:Y:S01]  /*32c0*/  IMAD.IADD R8, R8, 0x1, R12 ;  /* 0x0000000108087824 */ /* 0x000fe200078e020c */
[----:B------:R-:W-:Y:S01]  /*32d0*/  ISETP.NE.AND P0, PT, RZ, UR4, PT ;  /* 0x00000004ff007c0c */ /* 0x000fe2000bf05270 */
[----:B------:R-:W-:Y:S01]  /*32e0*/  IMAD.IADD R5, R5, 0x1, R2 ;  /* 0x0000000105057824 */ /* 0x000fe200078e0202 */
[----:B------:R-:W-:Y:S01]  /*32f0*/  LOP3.LUT R110, R4, 0xfffffff8, RZ, 0xc0, !PT ;  /* 0xfffffff8046e7812 */ /* 0x000fe200078ec0ff */
[----:B------:R-:W-:Y:S01]  /*3300*/  IMAD R2, R19, c[0x0][0x1e0], RZ ;  /* 0x0000780013027a24 */ /* 0x000fe200078e02ff */
[----:B------:R-:W-:Y:S01]  /*3310*/  LOP3.LUT R109, R3, 0xfffffff8, RZ, 0xc0, !PT ;  /* 0xfffffff8036d7812 */ /* 0x000fe200078ec0ff */
[----:B------:R-:W-:Y:S01]  /*3320*/  IMAD.IADD R7, R7, 0x1, R11 ;  /* 0x0000000107077824 */ /* 0x000fe200078e020b */
[C---:B------:R-:W-:Y:S01]  /*3330*/  SHF.L.U64.HI R165, R183.reuse, R165, c[0x0][0x1e4] ;  /* 0x00007900b7a57619 */ /* 0x040fe200000102a5 */
[----:B------:R-:W-:Y:S01]  /*3340*/  IMAD.IADD R6, R6, 0x1, R10 ;  /* 0x0000000106067824 */ /* 0x000fe200078e020a */
[----:B------:R-:W-:Y:S01]  /*3350*/  P2R R144, PR, RZ, 0x1 ;  /* 0x00000001ff907803 */ /* 0x000fe20000000000 */
[----:B------:R-:W-:Y:S01]  /*3360*/  IMAD R2, R24, c[0x0][0x1e4], R2 ;  /* 0x0000790018027a24 */ /* 0x000fe200078e0202 */
[----:B------:R-:W-:Y:S01]  /*3370*/  SHF.R.S32.HI R114, RZ, 0x1f, R110 ;  /* 0x0000001fff727819 */ /* 0x000fe2000001146e */
[----:B------:R-:W-:Y:S01]  /*3380*/  IMAD.SHL.U32 R183, R183, 0x20, RZ ;  /* 0x00000020b7b77824 */ /* 0x000fe200078e00ff */
[----:B------:R-:W-:Y:S01]  /*3390*/  SHF.R.S32.HI R113, RZ, 0x1f, R109 ;  /* 0x0000001fff717819 */ /* 0x000fe2000001146d */
[----:B------:R-:W-:Y:S01]  /*33a0*/  IMAD.IADD R138, R179, 0x1, R2 ;  /* 0x00000001b38a7824 */ /* 0x000fe200078e0202 */
[----:B------:R-:W-:Y:S01]  /*33b0*/  SHF.R.S32.HI R112, RZ, 0x1f, R93 ;  /* 0x0000001fff707819 */ /* 0x000fe2000001145d */
[----:B------:R-:W-:Y:S01]  /*33c0*/  IMAD.SHL.U32 R129, R8, 0x2, RZ ;  /* 0x0000000208817824 */ /* 0x000fe200078e00ff */
[----:B------:R-:W-:Y:S01]  /*33d0*/  SHF.R.S32.HI R111, RZ, 0x1f, R94 ;  /* 0x0000001fff6f7819 */ /* 0x000fe2000001145e */
[----:B------:R-:W-:Y:S01]  /*33e0*/  IMAD.SHL.U32 R128, R7, 0x2, RZ ;  /* 0x0000000207807824 */ /* 0x000fe200078e00ff */
[----:B------:R-:W-:Y:S01]  /*33f0*/  ISETP.GE.AND P0, PT, R185, 0x1, PT ;  /* 0x00000001b900780c */ /* 0x000fe20003f06270 */
[----:B------:R-:W-:-:S02]  /*3400*/  IMAD.SHL.U32 R127, R6, 0x2, RZ ;  /* 0x00000002067f7824 */ /* 0x000fc400078e00ff */
[----:B------:R-:W-:Y:S02]  /*3410*/  IMAD.SHL.U32 R126, R5, 0x2, RZ ;  /* 0x00000002057e7824 */ /* 0x000fe400078e00ff */
.L_x_2393:
        /* <DEDUP_REMOVED lines=76> */
.L_x_2357:
[----:B------:R-:W-:Y:S05]  /*38e0*/  BSYNC B0 ;  /* 0x0000000000007941 */ /* 0x000fea0003800000 */
.L_x_2356:
        /* <DEDUP_REMOVED lines=66> */
.L_x_2359:
[----:B------:R-:W-:Y:S05]  /*3d10*/  BSYNC B0 ;  /* 0x0000000000007941 */ /* 0x000fea0003800000 */
.L_x_2358:
        /* <DEDUP_REMOVED lines=82> */
.L_x_2363:
[----:B------:R-:W-:Y:S05]  /*4240*/  BSYNC B0 ;  /* 0x0000000000007941 */ /* 0x000fea0003800000 */
.L_x_2362:
        /* <DEDUP_REMOVED lines=56> */
.L_x_2365:
[----:B------:R-:W-:Y:S05]  /*45d0*/  BSYNC B0 ;  /* 0x0000000000007941 */ /* 0x000fea0003800000 */
.L_x_2364:
        /* <DEDUP_REMOVED lines=56> */
.L_x_2367:
[----:B------:R-:W-:Y:S05]  /*4960*/  BSYNC B0 ;  /* 0x0000000000007941 */ /* 0x000fea0003800000 */
.L_x_2366:
        /* <DEDUP_REMOVED lines=55> */
.L_x_2361:
[----:B------:R-:W-:Y:S05]  /*4ce0*/  BSYNC B1 ;  /* 0x0000000000017941 */ /* 0x000fea0003800000 */
.L_x_2360:
        /* <DEDUP_REMOVED lines=57> */
.L_x_2370:
[----:B------:R-:W-:Y:S05]  /*5080*/  BSYNC B0 ;  /* 0x0000000000007941 */ /* 0x000fea0003800000 */
.L_x_2369:
        /* <DEDUP_REMOVED lines=56> */
.L_x_2372:
[----:B------:R-:W-:Y:S05]  /*5410*/  BSYNC B0 ;  /* 0x0000000000007941 */ /* 0x000fea0003800000 */
.L_x_2371:
        /* <DEDUP_REMOVED lines=56> */
.L_x_2374:
[----:B------:R-:W-:Y:S05]  /*57a0*/  BSYNC B0 ;  /* 0x0000000000007941 */ /* 0x000fea0003800000 */
.L_x_2373:
        /* <DEDUP_REMOVED lines=56> */
.L_x_2355:
        /* <DEDUP_REMOVED lines=36> */
.L_x_2376:
[----:B------:R-:W-:Y:S05]  /*5d70*/  BSYNC B0 ;  /* 0x0000000000007941 */ /* 0x000fea0003800000 */
.L_x_2375:
        /* <DEDUP_REMOVED lines=30> */
[----:B------:R-:W-:Y:S01]  /*5f60*/  PRMT R43, R9, 0x7610, R43 ;  /* 0x00007610092b7816 */ /* 0x000fe2000000002b */
[----:B------:R-:W-:Y:S01]  /*5f70*/  CS2R R60, SRZ ;  /* 0x00000000003c7805 */ /* 0x000fe2000001ff00 */
        /* <DEDUP_REMOVED lines=27> */
.L_x_2378:
[----:B------:R-:W-:Y:S05]  /*6130*/  BSYNC B0 ;  /* 0x0000000000007941 */ /* 0x000fea0003800000 */
.L_x_2377:
        /* <DEDUP_REMOVED lines=34> */
[CC--:B------:R-:W-:Y:S04]  /*6360*/  IADD3 R2, P1, P0, R90.reuse, R71.reuse, R110 ;  /* 0x000000475a027210 */ /* 0x0c0fe8000783e06e */
[CC--:B------:R-:W-:Y:S03]  /*6370*/  IADD3.X R8, R89.reuse, R72.reuse, R114, P1, P0 ;  /* 0x0000004859087210 */ /* 0x0c0fe60000fe0472 */
        /* <DEDUP_REMOVED lines=9> */
[----:B------:R-:W-:Y:S02]  /*6410*/  @!P0 SHF.R.U32.HI R3, RZ, 0x10, R7 ;  /* 0x00000010ff038819 */ /* 0x000fe40000011607 */
[----:B------:R-:W-:Y:S02]  /*6420*/  @!P0 SHF.R.U64 R8, R36, 0x10, R37 ;  /* 0x0000001024088819 */ /* 0x000fe40000001225 */
[----:B------:R-:W-:Y:S01]  /*6430*/  @!P0 SHF.R.U64 R36, R38, 0x10, R39 ;  /* 0x0000001026248819 */ /* 0x000fe20000001227 */
[C---:B-1----:R-:W-:Y:S01]  /*6440*/  @!P0 IMAD.U32 R42, R54.reuse, 0x10000, RZ ;  /* 0x00010000362a8824 */ /* 0x042fe200078e00ff */
[----:B------:R-:W-:Y:S01]  /*6450*/  @!P0 LOP3.LUT R44, R54, 0xffff0000, RZ, 0xc0, !PT ;  /* 0xffff0000362c8812 */ /* 0x000fe200078ec0ff */
[C---:B------:R-:W-:Y:S01]  /*6460*/  @!P0 IMAD.U32 R46, R55.reuse, 0x10000, RZ ;  /* 0x00010000372e8824 */ /* 0x040fe200078e00ff */
[----:B------:R-:W-:Y:S02]  /*6470*/  @!P0 LOP3.LUT R48, R55, 0xffff0000, RZ, 0xc0, !PT ;  /* 0xffff000037308812 */ /* 0x000fe400078ec0ff */
[----:B------:R-:W-:Y:S02]  /*6480*/  @!P0 PRMT R43, R43, 0x5410, R36 ;  /* 0x000054102b2b8816 */ /* 0x000fe40000000024 */
[----:B------:R-:W-:Y:S02]  /*6490*/  @!P0 LOP3.LUT R36, R52, 0xffff0000, RZ, 0xc0, !PT ;  /* 0xffff000034248812 */ /* 0x000fe400078ec0ff */
[--C-:B------:R-:W-:Y:S01]  /*64a0*/  @!P0 SHF.R.U64 R2, R4, 0x10, R5.reuse ;  /* 0x0000001004028819 */ /* 0x100fe20000001205 */
[----:B------:R-:W-:Y:S01]  /*64b0*/  @!P0 IMAD.U32 R41, R43, 0x10000, RZ ;  /* 0x000100002b298824 */ /* 0x000fe200078e00ff */
[----:B------:R-:W-:Y:S02]  /*64c0*/  @!P0 SHF.R.U32.HI R4, RZ, 0x10, R5 ;  /* 0x00000010ff048819 */ /* 0x000fe40000011605 */
[----:B------:R-:W-:Y:S02]  /*64d0*/  @!P0 PRMT R35, R35, 0x5410, R8 ;  /* 0x0000541023238816 */ /* 0x000fe40000000008 */
[----:B------:R-:W-:Y:S02]  /*64e0*/  @!P0 SHF.R.U32.HI R9, RZ, 0x10, R37 ;  /* 0x00000010ff098819 */ /* 0x000fe40000011625 */
[----:B------:R-:W-:Y:S02]  /*64f0*/  @!P0 PRMT R2, R10, 0x5432, R2 ;  /* 0x000054320a028816 */ /* 0x000fe40000000002 */
[----:B------:R-:W-:Y:S02]  /*6500*/  @!P0 SHF.R.U32.HI R38, RZ, 0x10, R39 ;  /* 0x00000010ff268819 */ /* 0x000fe40000011627 */
[C---:B------:R-:W-:Y:S01]  /*6510*/  @!P0 PRMT R39, R40.reuse, 0x5410, R9 ;  /* 0x0000541028278816 */ /* 0x040fe20000000009 */
[C---:B------:R-:W-:Y:S01]  /*6520*/  @!P0 IMAD.U32 R9, R35.reuse, 0x10000, RZ ;  /* 0x0001000023098824 */ /* 0x040fe200078e00ff */
[----:B------:R-:W-:Y:S02]  /*6530*/  @!P0 LOP3.LUT R35, R35, 0xffff0000, RZ, 0xc0, !PT ;  /* 0xffff000023238812 */ /* 0x000fe400078ec0ff */
[----:B------:R-:W-:Y:S02]  /*6540*/  @!P0 PRMT R47, R40, 0x5432, R38 ;  /* 0x00005432282f8816 */ /* 0x000fe40000000026 */
[----:B------:R-:W-:Y:S02]  /*6550*/  @!P0 LOP3.LUT R40, R53, 0xffff0000, RZ, 0xc0, !PT ;  /* 0xffff000035288812 */ /* 0x000fe400078ec0ff */
[----:B------:R-:W-:Y:S01]  /*6560*/  @!P0 SHF.R.U64 R5, R6, 0x10, R7 ;  /* 0x0000001006058819 */ /* 0x000fe20000001207 */
[----:B------:R-:W-:Y:S01]  /*6570*/  @!P0 IMAD.U32 R7, R2, 0x10000, RZ ;  /* 0x0001000002078824 */ /* 0x000fe200078e00ff */
[----:B------:R-:W-:Y:S02]  /*6580*/  @!P0 PRMT R6, R10, 0x5410, R4 ;  /* 0x000054100a068816 */ /* 0x000fe40000000004 */
[C---:B------:R-:W-:Y:S02]  /*6590*/  @!P0 LOP3.LUT R4, R12.reuse, 0xffff0000, RZ, 0xc0, !PT ;  /* 0xffff00000c048812 */ /* 0x040fe400078ec0ff */
[C---:B------:R-:W-:Y:S01]  /*65a0*/  @!P0 PRMT R10, R11.reuse, 0x5410, R3 ;  /* 0x000054100b0a8816 */ /* 0x040fe20000000003 */
[----:B------:R-:W-:Y:S01]  /*65b0*/  @!P0 IMAD.U32 R3, R12, 0x10000, RZ ;  /* 0x000100000c038824 */ /* 0x000fe200078e00ff */
[----:B------:R-:W-:Y:S01]  /*65c0*/  @!P0 PRMT R8, R11, 0x5432, R5 ;  /* 0x000054320b088816 */ /* 0x000fe20000000005 */
[----:B------:R-:W-:Y:S01]  /*65d0*/  @!P0 IMAD.U32 R11, R52, 0x10000, RZ ;  /* 0x00010000340b8824 */ /* 0x000fe200078e00ff */
[----:B------:R-:W-:Y:S01]  /*65e0*/  @!P0 LOP3.LUT R5, R2, 0xffff0000, RZ, 0xc0, !PT ;  /* 0xffff000002058812 */ /* 0x000fe200078ec0ff */
[----:B------:R-:W-:Y:S01]  /*65f0*/  @!P0 FMUL.FTZ R37, R3, R9 ;  /* 0x0000000903258220 */ /* 0x000fe20000410000 */
[----:B------:R-:W-:Y:S01]  /*6600*/  @!P0 LOP3.LUT R43, R43, 0xffff0000, RZ, 0xc0, !PT ;  /* 0xffff00002b2b8812 */ /* 0x000fe200078ec0ff */
[C---:B------:R-:W-:Y:S02]  /*6610*/  @!P0 FMUL.FTZ R38, R4.reuse, R35 ;  /* 0x0000002304268220 */ /* 0x040fe40000410000 */
[-C--:B------:R-:W-:Y:S01]  /*6620*/  @!P0 FFMA.FTZ R86, R11, R7.reuse, -R37 ;  /* 0x000000070b568223 */ /* 0x080fe20000010825 */
[----:B------:R-:W-:Y:S01]  /*6630*/  @!P0 SHF.L.U32 R37, R39, 0x10, RZ ;  /* 0x0000001027258819 */ /* 0x000fe200000006ff */
[----:B------:R-:W-:Y:S01]  /*6640*/  @!P0 FMUL.FTZ R2, R3, R7 ;  /* 0x0000000703028220 */ /* 0x000fe20000410000 */
[----:B------:R-:W-:Y:S01]  /*6650*/  @!P0 LOP3.LUT R39, R39, 0xffff0000, RZ, 0xc0, !PT ;  /* 0xffff000027278812 */ /* 0x000fe200078ec0ff */
[-C--:B------:R-:W-:Y:S02]  /*6660*/  @!P0 FMUL.FTZ R3, R4, R5.reuse ;  /* 0x0000000504038220 */ /* 0x080fe40000410000 */
[----:B------:R-:W-:Y:S01]  /*6670*/  @!P0 FFMA.FTZ R85, R36, R5, -R38 ;  /* 0x0000000524558223 */ /* 0x000fe20000010826 */
[C---:B------:R-:W-:Y:S01]  /*6680*/  @!P0 LOP3.LUT R5, R13.reuse, 0xffff0000, RZ, 0xc0, !PT ;  /* 0xffff00000d058812 */ /* 0x040fe200078ec0ff */
[----:B------:R-:W-:Y:S02]  /*6690*/  @!P0 IMAD.U32 R4, R13, 0x10000, RZ ;  /* 0x000100000d048824 */ /* 0x000fe400078e00ff */
[----:B------:R-:W-:Y:S02]  /*66a0*/  @!P0 FFMA.FTZ R2, R9, R11, R2 ;  /* 0x0000000b09028223 */ /* 0x000fe40000010002 */
[----:B------:R-:W-:Y:S02]  /*66b0*/  @!P0 IMAD.U32 R38, R53, 0x10000, RZ ;  /* 0x0001000035268824 */ /* 0x000fe400078e00ff */
[C---:B------:R-:W-:Y:S01]  /*66c0*/  @!P0 IMAD.U32 R7, R6.reuse, 0x10000, RZ ;  /* 0x0001000006078824 */ /* 0x040fe200078e00ff */
[----:B------:R-:W-:Y:S01]  /*66d0*/  @!P0 LOP3.LUT R6, R6, 0xffff0000, RZ, 0xc0, !PT ;  /* 0xffff000006068812 */ /* 0x000fe200078ec0ff */
[C---:B------:R-:W-:Y:S02]  /*66e0*/  @!P0 FMUL.FTZ R9, R4.reuse, R37 ;  /* 0x0000002504098220 */ /* 0x040fe40000410000 */
[C---:B------:R-:W-:Y:S02]  /*66f0*/  @!P0 FMUL.FTZ R11, R5.reuse, R39 ;  /* 0x00000027050b8220 */ /* 0x040fe40000410000 */
[-C--:B------:R-:W-:Y:S02]  /*6700*/  @!P0 FMUL.FTZ R4, R4, R7.reuse ;  /* 0x0000000704048220 */ /* 0x080fe40000410000 */
[----:B------:R-:W-:Y:S01]  /*6710*/  @!P0 FFMA.FTZ R84, R38, R7, -R9 ;  /* 0x0000000726548223 */ /* 0x000fe20000010809 */
[----:B------:R-:W-:Y:S01]  /*6720*/  @!P0 LOP3.LUT R7, R14, 0xffff0000, RZ, 0xc0, !PT ;  /* 0xffff00000e078812 */ /* 0x000fe200078ec0ff */
[-C--:B------:R-:W-:Y:S01]  /*6730*/  @!P0 FMUL.FTZ R5, R5, R6.reuse ;  /* 0x0000000605058220 */ /* 0x080fe20000410000 */
[----:B------:R-:W-:Y:S01]  /*6740*/  @!P0 SHF.L.U32 R9, R8, 0x10, RZ ;  /* 0x0000001008098819 */ /* 0x000fe200000006ff */
[----:B------:R-:W-:Y:S01]  /*6750*/  @!P0 FFMA.FTZ R83, R40, R6, -R11 ;  /* 0x0000000628538223 */ /* 0x000fe2000001080b */
[----:B------:R-:W-:Y:S01]  /*6760*/  @!P0 LOP3.LUT R8, R8, 0xffff0000, RZ, 0xc0, !PT ;  /* 0xffff000008088812 */ /* 0x000fe200078ec0ff */
[----:B------:R-:W-:Y:S02]  /*6770*/  @!P0 IMAD.U32 R6, R14, 0x10000, RZ ;  /* 0x000100000e068824 */ /* 0x000fe400078e00ff */
[----:B------:R-:W-:Y:S02]  /*6780*/  @!P0 FMUL.FTZ R45, R7, R43 ;  /* 0x0000002b072d8220 */ /* 0x000fe40000410000 */
[C---:B------:R-:W-:Y:S02]  /*6790*/  @!P0 FMUL.FTZ R11, R6.reuse, R41 ;  /* 0x00000029060b8220 */ /* 0x040fe40000410000 */
[-C--:B------:R-:W-:Y:S02]  /*67a0*/  @!P0 FMUL.FTZ R6, R6, R9.reuse ;  /* 0x0000000906068220 */ /* 0x080fe40000410000 */
        /* <DEDUP_REMOVED lines=11> */
[----:B------:R-:W-:Y:S01]  /*6860*/  @!P0 FFMA.FTZ R3, R35, R36, R3 ;  /* 0x0000002423038223 */ /* 0x000fe20000010003 */
[----:B------:R-:W-:Y:S01]  /*6870*/  @!P0 F2FP.BF16.PACK_AB R35, R81, R82 ;  /* 0x000000525123823e */ /* 0x000fe200000010ff */
[----:B------:R-:W-:Y:S01]  /*6880*/  @!P0 FFMA.FTZ R4, R37, R38, R4 ;  /* 0x0000002625048223 */ /* 0x000fe20000010004 */
[----:B------:R-:W-:Y:S01]  /*6890*/  @!P0 F2FP.BF16.PACK_AB R36, R85, R86 ;  /* 0x000000565524823e */ /* 0x000fe200000010ff */
[-C--:B------:R-:W-:Y:S02]  /*68a0*/  @!P0 FMUL.FTZ R8, R8, R11.reuse ;  /* 0x0000000b08088220 */ /* 0x080fe40000410000 */
[----:B------:R-:W-:Y:S01]  /*68b0*/  @!P0 FFMA.FTZ R11, R46, R11, -R73 ;  /* 0x0000000b2e0b8223 */ /* 0x000fe20000010849 */
[----:B------:R-:W-:Y:S01]  /*68c0*/  @!P0 MOV R52, R36 ;  /* 0x0000002400348202 */ /* 0x000fe20000000f00 */
[----:B------:R-:W-:Y:S01]  /*68d0*/  @!P0 FFMA.FTZ R80, R48, R10, -R80 ;  /* 0x0000000a30508223 */ /* 0x000fe20000010850 */
[----:B------:R-:W-:Y:S01]  /*68e0*/  @!P0 F2FP.BF16.PACK_AB R73, R83, R84 ;  /* 0x000000545349823e */ /* 0x000fe200000010ff */
[----:B------:R-:W-:Y:S02]  /*68f0*/  @!P0 FFMA.FTZ R5, R39, R40, R5 ;  /* 0x0000002827058223 */ /* 0x000fe40000010005 */
[----:B------:R-:W-:Y:S01]  /*6900*/  @!P0 FFMA.FTZ R6, R41, R42, R6 ;  /* 0x0000002a29068223 */ /* 0x000fe20000010006 */
[----:B------:R-:W-:Y:S01]  /*6910*/  @!P0 F2FP.BF16.PACK_AB R11, R80, R11 ;  /* 0x0000000b500b823e */ /* 0x000fe200000010ff */
[----:B------:R-:W-:Y:S01]  /*6920*/  @!P0 FMUL.FTZ R9, R9, R10 ;  /* 0x0000000a09098220 */ /* 0x000fe20000410000 */
        /* <DEDUP_REMOVED lines=16> */
.L_x_2382:
[----:B------:R-:W-:Y:S05]  /*6a30*/  BSYNC B0 ;  /* 0x0000000000007941 */ /* 0x000fea0003800000 */
.L_x_2381:
[----:B------:R-:W-:Y:S11]  /*6a40*/  ISETP.GE.AND P0, PT, R133, c[0x0][0x1d4], PT ;  /* 0x0000750085007a0c */ /* 0x000ff60003f06270 */
[----:B------:R-:W-:Y:S02]  /*6a50*/  @!UPT UIADD3 URZ, URZ, URZ, URZ ;  /* 0x0000003f3f3ff290 */ /* 0x000fe4000fffe03f */
[----:B------:R-:W-:-:S05]  /*6a60*/  @P0 BRA `(.L_x_2380) ;  /* 0x000006f000000947 */ /* 0x000fca0003800000 */
[----:B------:R-:W-:Y:S01]  /*6a70*/  ISETP.GE.AND P2, PT, R94, c[0x0][0x1d4], PT ;  /* 0x000075005e007a0c */ /* 0x000fe20003f46270 */
[----:B-1----:R-:W-:Y:S01]  /*6a80*/  LDS.128 R12, [R126+0xa080] ;  /* 0x00a080007e0c7984 */ /* 0x002fe20000000c00 */
        /* <DEDUP_REMOVED lines=12> */
[--C-:B------:R-:W-:Y:S02]  /*6b50*/  @!P0 SHF.R.U64 R4, R18, 0x10, R19.reuse ;  /* 0x0000001012048819 */ /* 0x100fe40000001213 */
[----:B------:R-:W-:Y:S01]  /*6b60*/  @!P0 SHF.R.U32.HI R3, RZ, 0x10, R19 ;  /* 0x00000010ff038819 */ /* 0x000fe20000011613 */
[----:B-1----:R-:W-:Y:S01]  /*6b70*/  @!P0 IMAD.U32 R11, R44, 0x10000, RZ ;  /* 0x000100002c0b8824 */ /* 0x002fe200078e00ff */
[C---:B------:R-:W-:Y:S01]  /*6b80*/  @!P0 LOP3.LUT R38, R46.reuse, 0xffff0000, RZ, 0xc0, !PT ;  /* 0xffff00002e268812 */ /* 0x040fe200078ec0ff */
[----:B------:R-:W-:Y:S01]  /*6b90*/  @!P0 IMAD.U32 R36, R46, 0x10000, RZ ;  /* 0x000100002e248824 */ /* 0x000fe200078e00ff */
[C---:B------:R-:W-:Y:S01]  /*6ba0*/  @!P0 LOP3.LUT R42, R47.reuse, 0xffff0000, RZ, 0xc0, !PT ;  /* 0xffff00002f2a8812 */ /* 0x040fe200078ec0ff */
[----:B------:R-:W-:Y:S01]  /*6bb0*/  @!P0 IMAD.U32 R40, R47, 0x10000, RZ ;  /* 0x000100002f288824 */ /* 0x000fe200078e00ff */
[----:B------:R-:W-:Y:S01]  /*6bc0*/  @!P0 PRMT R10, R29, 0x5410, R3 ;  /* 0x000054101d0a8816 */ /* 0x000fe20000000003 */
[----:B------:R-:W-:Y:S01]  /*6bd0*/  @!P0 IMAD.U32 R3, R12, 0x10000, RZ ;  /* 0x000100000c038824 */ /* 0x000fe200078e00ff */
[----:B------:R-:W-:Y:S02]  /*6be0*/  @!P0 SHF.R.U32.HI R6, RZ, 0x10, R17 ;  /* 0x00000010ff068819 */ /* 0x000fe40000011611 */
[----:B------:R-:W-:Y:S02]  /*6bf0*/  @!P0 LOP3.LUT R17, R44, 0xffff0000, RZ, 0xc0, !PT ;  /* 0xffff00002c118812 */ /* 0x000fe400078ec0ff */
[----:B------:R-:W-:Y:S02]  /*6c00*/  @!P0 SHF.R.U64 R5, R56, 0x10, R57 ;  /* 0x0000001038058819 */ /* 0x000fe40000001239 */
[----:B------:R-:W-:Y:S02]  /*6c10*/  @!P0 SHF.R.U64 R8, R58, 0x10, R59 ;  /* 0x000000103a088819 */ /* 0x000fe4000000123b */
[----:B------:R-:W-:Y:S02]  /*6c20*/  @!P0 PRMT R5, R49, 0x5410, R5 ;  /* 0x0000541031058816 */ /* 0x000fe40000000005 */
[----:B------:R-:W-:Y:S02]  /*6c30*/  @!P0 SHF.R.U32.HI R9, RZ, 0x10, R59 ;  /* 0x00000010ff098819 */ /* 0x000fe4000001163b */
[----:B------:R-:W-:Y:S02]  /*6c40*/  @!P0 LOP3.LUT R16, R5, 0xffff0000, RZ, 0xc0, !PT ;  /* 0xffff000005108812 */ /* 0x000fe400078ec0ff */
[----:B------:R-:W-:Y:S02]  /*6c50*/  @!P0 PRMT R2, R28, 0x5432, R2 ;  /* 0x000054321c028816 */ /* 0x000fe40000000002 */
[----:B------:R-:W-:Y:S02]  /*6c60*/  @!P0 SHF.R.U32.HI R7, RZ, 0x10, R57 ;  /* 0x00000010ff078819 */ /* 0x000fe40000011639 */
[----:B------:R-:W-:Y:S02]  /*6c70*/  @!P0 PRMT R37, R50, 0x5410, R8 ;  /* 0x0000541032258816 */ /* 0x000fe40000000008 */
[----:B------:R-:W-:Y:S02]  /*6c80*/  @!P0 PRMT R8, R29, 0x5432, R4 ;  /* 0x000054321d088816 */ /* 0x000fe40000000004 */
[----:B------:R-:W-:Y:S02]  /*6c90*/  @!P0 LOP3.LUT R4, R12, 0xffff0000, RZ, 0xc0, !PT ;  /* 0xffff00000c048812 */ /* 0x000fe400078ec0ff */
[----:B------:R-:W-:Y:S02]  /*6ca0*/  @!P0 LOP3.LUT R29, R45, 0xffff0000, RZ, 0xc0, !PT ;  /* 0xffff00002d1d8812 */ /* 0x000fe400078ec0ff */
[----:B------:R-:W-:Y:S01]  /*6cb0*/  @!P0 PRMT R41, R50, 0x5432, R9 ;  /* 0x0000543232298816 */ /* 0x000fe20000000009 */
[----:B------:R-:W-:Y:S01]  /*6cc0*/  @!P0 IMAD.U32 R9, R5, 0x10000, RZ ;  /* 0x0001000005098824 */ /* 0x000fe200078e00ff */
[----:B------:R-:W-:Y:S01]  /*6cd0*/  @!P0 LOP3.LUT R5, R2, 0xffff0000, RZ, 0xc0, !PT ;  /* 0xffff000002058812 */ /* 0x000fe200078ec0ff */
[----:B------:R-:W-:Y:S01]  /*6ce0*/  @!P0 FMUL.FTZ R19, R4, R16 ;  /* 0x0000001004138220 */ /* 0x000fe20000410000 */
[----:B------:R-:W-:Y:S01]  /*6cf0*/  @!P0 PRMT R35, R49, 0x5432, R7 ;  /* 0x0000543231238816 */ /* 0x000fe20000000007 */
[----:B------:R-:W-:Y:S01]  /*6d00*/  @!P0 IMAD.U32 R7, R2, 0x10000, RZ ;  /* 0x0001000002078824 */ /* 0x000fe200078e00ff */
[----:B------:R-:W-:Y:S01]  /*6d10*/  @!P0 PRMT R6, R28, 0x5410, R6 ;  /* 0x000054101c068816 */ /* 0x000fe20000000006 */
[----:B------:R-:W-:Y:S01]  /*6d20*/  @!P0 FMUL.FTZ R18, R3, R9 ;  /* 0x0000000903128220 */ /* 0x000fe20000410000 */
[----:B------:R-:W-:Y:S01]  /*6d30*/  @!P0 LOP3.LUT R28, R35, 0xffff0000, RZ, 0xc0, !PT ;  /* 0xffff0000231c8812 */ /* 0x000fe200078ec0ff */
[-C--:B------:R-:W-:Y:S02]  /*6d40*/  @!P0 FMUL.FTZ R2, R3, R7.reuse ;  /* 0x0000000703028220 */ /* 0x080fe40000410000 */
[----:B------:R-:W-:Y:S01]  /*6d50*/  @!P0 FFMA.FTZ R59, R11, R7, -R18 ;  /* 0x000000070b3b8223 */ /* 0x000fe20000010812 */
[----:B------:R-:W-:Y:S01]  /*6d60*/  @!P0 SHF.L.U32 R18, R35, 0x10, RZ ;  /* 0x0000001023128819 */ /* 0x000fe200000006ff */
        /* <DEDUP_REMOVED lines=15> */
[-C--:B------:R-:W-:Y:S01]  /*6e60*/  @!P0 FMUL.FTZ R5, R5, R6.reuse ;  /* 0x0000000605058220 */ /* 0x080fe20000410000 */
[C---:B------:R-:W-:Y:S01]  /*6e70*/  @!P0 SHF.L.U32 R9, R8.reuse, 0x10, RZ ;  /* 0x0000001008098819 */ /* 0x040fe200000006ff */
        /* <DEDUP_REMOVED lines=15> */
[----:B------:R-:W-:Y:S02]  /*6f70*/  @!P0 FMUL.FTZ R43, R8, R39 ;  /* 0x00000027082b8220 */ /* 0x000fe40000410000 */
        /* <DEDUP_REMOVED lines=30> */
.L_x_2380:
[----:B------:R-:W-:Y:S05]  /*7160*/  BSYNC B1 ;  /* 0x0000000000017941 */ /* 0x000fea0003800000 */
.L_x_2379:
        /* <DEDUP_REMOVED lines=118> */
.L_x_2384:
[----:B------:R-:W-:Y:S05]  /*78d0*/  BSYNC B0 ;  /* 0x0000000000007941 */ /* 0x000fea0003800000 */
.L_x_2383:
        /* <DEDUP_REMOVED lines=11> */
[--C-:B------:R-:W-:Y:S02]  /*7990*/  @!P0 SHF.R.U64 R2, R24, 0x10, R25.reuse ;  /* 0x0000001018028819 */ /* 0x100fe40000001219 */
[----:B------:R-:W-:Y:S02]  /*79a0*/  @!P0 SHF.R.U32.HI R3, RZ, 0x10, R25 ;  /* 0x00000010ff038819 */ /* 0x000fe40000011619 */
[--C-:B------:R-:W-:Y:S02]  /*79b0*/  @!P0 SHF.R.U64 R4, R26, 0x10, R27.reuse ;  /* 0x000000101a048819 */ /* 0x100fe4000000121b */
[----:B------:R-:W-:Y:S02]  /*79c0*/  @!P0 SHF.R.U32.HI R6, RZ, 0x10, R27 ;  /* 0x00000010ff068819 */ /* 0x000fe4000001161b */
[----:B------:R-:W-:Y:S02]  /*79d0*/  @!P0 SHF.R.U64 R5, R64, 0x10, R65 ;  /* 0x0000001040058819 */ /* 0x000fe40000001241 */
[----:B------:R-:W-:Y:S02]  /*79e0*/  @!P0 SHF.R.U32.HI R9, RZ, 0x10, R67 ;  /* 0x00000010ff098819 */ /* 0x000fe40000011643 */
[----:B------:R-:W-:Y:S02]  /*79f0*/  @!P0 PRMT R17, R69, 0x5410, R5 ;  /* 0x0000541045118816 */ /* 0x000fe40000000005 */
[----:B------:R-:W-:Y:S01]  /*7a00*/  @!P0 PRMT R7, R32, 0x5432, R2 ;  /* 0x0000543220078816 */ /* 0x000fe20000000002 */
[----:B-1----:R-:W-:Y:S01]  /*7a10*/  @!P0 IMAD.U32 R2, R12, 0x10000, RZ ;  /* 0x000100000c028824 */ /* 0x002fe200078e00ff */
[----:B------:R-:W-:Y:S02]  /*7a20*/  @!P0 PRMT R5, R32, 0x5410, R3 ;  /* 0x0000541020058816 */ /* 0x000fe40000000003 */
[----:B------:R-:W-:Y:S02]  /*7a30*/  @!P0 SHF.L.U32 R3, R13, 0x10, RZ ;  /* 0x000000100d038819 */ /* 0x000fe400000006ff */
[----:B------:R-:W-:Y:S01]  /*7a40*/  @!P0 PRMT R22, R70, 0x5410, R9 ;  /* 0x0000541046168816 */ /* 0x000fe20000000009 */
[----:B------:R-:W-:Y:S01]  /*7a50*/  @!P0 IMAD.U32 R9, R17, 0x10000, RZ ;  /* 0x0001000011098824 */ /* 0x000fe200078e00ff */
[----:B------:R-:W-:Y:S01]  /*7a60*/  @!P0 SHF.R.U32.HI R8, RZ, 0x10, R65 ;  /* 0x00000010ff088819 */ /* 0x000fe20000011641 */
[----:B--2---:R-:W-:Y:S01]  /*7a70*/  @!P0 IMAD.U32 R11, R36, 0x10000, RZ ;  /* 0x00010000240b8824 */ /* 0x004fe200078e00ff */
[C---:B------:R-:W-:Y:S01]  /*7a80*/  @!P0 SHF.L.U32 R27, R39.reuse, 0x10, RZ ;  /* 0x00000010271b8819 */ /* 0x040fe200000006ff */
[----:B------:R-:W-:Y:S01]  /*7a90*/  @!P0 FMUL.FTZ R20, R2, R9 ;  /* 0x0000000902148220 */ /* 0x000fe20000410000 */
[----:B------:R-:W-:Y:S01]  /*7aa0*/  @!P0 LOP3.LUT R29, R39, 0xffff0000, RZ, 0xc0, !PT ;  /* 0xffff0000271d8812 */ /* 0x000fe200078ec0ff */
[----:B------:R-:W-:Y:S01]  /*7ab0*/  @!P0 IMAD.U32 R19, R37, 0x10000, RZ ;  /* 0x0001000025138824 */ /* 0x000fe200078e00ff */
[----:B------:R-:W-:Y:S01]  /*7ac0*/  @!P0 LOP3.LUT R25, R38, 0xffff0000, RZ, 0xc0, !PT ;  /* 0xffff000026198812 */ /* 0x000fe200078ec0ff */
[C---:B------:R-:W-:Y:S01]  /*7ad0*/  @!P0 IMAD.U32 R26, R22.reuse, 0x10000, RZ ;  /* 0x00010000161a8824 */ /* 0x040fe200078e00ff */
[----:B------:R-:W-:Y:S02]  /*7ae0*/  @!P0 PRMT R16, R69, 0x5432, R8 ;  /* 0x0000543245108816 */ /* 0x000fe40000000008 */
[----:B------:R-:W-:Y:S01]  /*7af0*/  @!P0 PRMT R8, R33, 0x5410, R6 ;  /* 0x0000541021088816 */ /* 0x000fe20000000006 */
[----:B------:R-:W-:Y:S01]  /*7b00*/  @!P0 IMAD.U32 R6, R5, 0x10000, RZ ;  /* 0x0001000005068824 */ /* 0x000fe200078e00ff */
[----:B------:R-:W-:Y:S01]  /*7b10*/  @!P0 LOP3.LUT R28, R22, 0xffff0000, RZ, 0xc0, !PT ;  /* 0xffff0000161c8812 */ /* 0x000fe200078ec0ff */
[----:B------:R-:W-:Y:S01]  /*7b20*/  @!P0 IMAD.U32 R18, R16, 0x10000, RZ ;  /* 0x0001000010128824 */ /* 0x000fe200078e00ff */
[----:B------:R-:W-:Y:S03]  /*7b30*/  @!P0 SHF.R.U64 R10, R66, 0x10, R67 ;  /* 0x00000010420a8819 */ /* 0x000fe60000001243 */
[----:B------:R-:W-:Y:S01]  /*7b40*/  @!P0 FMUL.FTZ R21, R3, R18 ;  /* 0x0000001203158220 */ /* 0x000fe20000410000 */
[----:B------:R-:W-:Y:S02]  /*7b50*/  @!P0 PRMT R24, R70, 0x5432, R10 ;  /* 0x0000543246188816 */ /* 0x000fe4000000000a */
[----:B------:R-:W-:Y:S01]  /*7b60*/  @!P0 PRMT R10, R33, 0x5432, R4 ;  /* 0x00005432210a8816 */ /* 0x000fe20000000004 */
[C---:B------:R-:W-:Y:S01]  /*7b70*/  @!P0 IMAD.U32 R4, R7.reuse, 0x10000, RZ ;  /* 0x0001000007048824 */ /* 0x040fe200078e00ff */
[----:B------:R-:W-:Y:S01]  /*7b80*/  @!P0 LOP3.LUT R7, R7, 0xffff0000, RZ, 0xc0, !PT ;  /* 0xffff000007078812 */ /* 0x000fe200078ec0ff */
[----:B------:R-:W-:Y:S01]  /*7b90*/  @!P0 FFMA.FTZ R41, R19, R6, -R21 ;  /* 0x0000000613298223 */ /* 0x000fe20000010815 */
[----:B------:R-:W-:Y:S01]  /*7ba0*/  @!P0 LOP3.LUT R21, R37, 0xffff0000, RZ, 0xc0, !PT ;  /* 0xffff000025158812 */ /* 0x000fe200078ec0ff */
[-C--:B------:R-:W-:Y:S02]  /*7bb0*/  @!P0 FMUL.FTZ R2, R2, R4.reuse ;  /* 0x0000000402028220 */ /* 0x080fe40000410000 */
[----:B------:R-:W-:Y:S01]  /*7bc0*/  @!P0 FFMA.FTZ R44, R11, R4, -R20 ;  /* 0x000000040b2c8223 */ /* 0x000fe20000010814 */
[----:B------:R-:W-:Y:S01]  /*7bd0*/  @!P0 LOP3.LUT R20, R16, 0xffff0000, RZ, 0xc0, !PT ;  /* 0xffff000010148812 */ /* 0x000fe200078ec0ff */
[----:B------:R-:W-:Y:S01]  /*7be0*/  @!P0 FMUL.FTZ R4, R3, R6 ;  /* 0x0000000603048220 */ /* 0x000fe20000410000 */
[----:B------:R-:W-:Y:S01]  /*7bf0*/  @!P0 LOP3.LUT R16, R17, 0xffff0000, RZ, 0xc0, !PT ;  /* 0xffff000011108812 */ /* 0x000fe200078ec0ff */
[----:B------:R-:W-:Y:S01]  /*7c00*/  @!P0 FFMA.FTZ R2, R9, R11, R2 ;  /* 0x0000000b09028223 */ /* 0x000fe20000010002 */
[----:B------:R-:W-:Y:S02]  /*7c10*/  @!P0 LOP3.LUT R17, R36, 0xffff0000, RZ, 0xc0, !PT ;  /* 0xffff000024118812 */ /* 0x000fe400078ec0ff */
[----:B------:R-:W-:Y:S02]  /*7c20*/  @!P0 LOP3.LUT R6, R12, 0xffff0000, RZ, 0xc0, !PT ;  /* 0xffff00000c068812 */ /* 0x000fe400078ec0ff */
[----:B------:R-:W-:Y:S02]  /*7c30*/  @!P0 LOP3.LUT R9, R5, 0xffff0000, RZ, 0xc0, !PT ;  /* 0xffff000005098812 */ /* 0x000fe400078ec0ff */
[----:B------:R-:W-:Y:S01]  /*7c40*/  @!P0 LOP3.LUT R3, R13, 0xffff0000, RZ, 0xc0, !PT ;  /* 0xffff00000d038812 */ /* 0x000fe200078ec0ff */
[C---:B------:R-:W-:Y:S04]  /*7c50*/  @!P0 FMUL.FTZ R23, R6.reuse, R16 ;  /* 0x0000001006178220 */ /* 0x040fe80000410000 */
[C---:B------:R-:W-:Y:S02]  /*7c60*/  @!P0 FMUL.FTZ R11, R3.reuse, R20 ;  /* 0x00000014030b8220 */ /* 0x040fe40000410000 */
[----:B------:R-:W-:Y:S02]  /*7c70*/  @!P0 FMUL.FTZ R5, R3, R9 ;  /* 0x0000000903058220 */ /* 0x000fe40000410000 */
[----:B------:R-:W-:Y:S02]  /*7c80*/  @!P0 FMUL.FTZ R3, R6, R7 ;  /* 0x0000000706038220 */ /* 0x000fe40000410000 */
[----:B------:R-:W-:Y:S02]  /*7c90*/  @!P0 IMAD.U32 R6, R15, 0x10000, RZ ;  /* 0x000100000f068824 */ /* 0x000fe400078e00ff */
[----:B------:R-:W-:Y:S01]  /*7ca0*/  @!P0 FFMA.FTZ R40, R21, R9, -R11 ;  /* 0x0000000915288223 */ /* 0x000fe2000001080b */
[C---:B------:R-:W-:Y:S01]  /*7cb0*/  @!P0 LOP3.LUT R11, R8.reuse, 0xffff0000, RZ, 0xc0, !PT ;  /* 0xffff0000080b8812 */ /* 0x040fe200078ec0ff */
[----:B------:R-:W-:Y:S01]  /*7cc0*/  @!P0 FFMA.FTZ R35, R17, R7, -R23 ;  /* 0x0000000711238223 */ /* 0x000fe20000010817 */
[----:B------:R-:W-:Y:S01]  /*7cd0*/  @!P0 LOP3.LUT R7, R15, 0xffff0000, RZ, 0xc0, !PT ;  /* 0xffff00000f078812 */ /* 0x000fe200078ec0ff */
[----:B------:R-:W-:Y:S02]  /*7ce0*/  @!P0 IMAD.U32 R9, R8, 0x10000, RZ ;  /* 0x0001000008098824 */ /* 0x000fe400078e00ff */
[C---:B------:R-:W-:Y:S02]  /*7cf0*/  @!P0 FMUL.FTZ R22, R6.reuse, R26 ;  /* 0x0000001a06168220 */ /* 0x040fe40000410000 */
[----:B------:R-:W-:Y:S02]  /*7d00*/  @!P0 FMUL.FTZ R23, R7, R28 ;  /* 0x0000001c07178220 */ /* 0x000fe40000410000 */
[-C--:B------:R-:W-:Y:S02]  /*7d10*/  @!P0 FMUL.FTZ R8, R6, R9.reuse ;  /* 0x0000000906088220 */ /* 0x080fe40000410000 */
[----:B------:R-:W-:Y:S02]  /*7d20*/  @!P0 FFMA.FTZ R33, R27, R9, -R22 ;  /* 0x000000091b218223 */ /* 0x000fe40000010816 */
[-C--:B------:R-:W-:Y:S01]  /*7d30*/  @!P0 FMUL.FTZ R9, R7, R11.reuse ;  /* 0x0000000b07098220 */ /* 0x080fe20000410000 */
[----:B------:R-:W-:Y:S01]  /*7d40*/  @!P0 LOP3.LUT R7, R14, 0xffff0000, RZ, 0xc0, !PT ;  /* 0xffff00000e078812 */ /* 0x000fe200078ec0ff */
[C---:B------:R-:W-:Y:S01]  /*7d50*/  @!P0 IMAD.U32 R22, R24.reuse, 0x10000, RZ ;  /* 0x0001000018168824 */ /* 0x040fe200078e00ff */
[----:B------:R-:W-:Y:S01]  /*7d60*/  @!P0 LOP3.LUT R24, R24, 0xffff0000, RZ, 0xc0, !PT ;  /* 0xffff000018188812 */ /* 0x000fe200078ec0ff */
[----:B------:R-:W-:Y:S02]  /*7d70*/  @!P0 IMAD.U32 R6, R14, 0x10000, RZ ;  /* 0x000100000e068824 */ /* 0x000fe400078e00ff */
[----:B------:R-:W-:Y:S01]  /*7d80*/  @!P0 FFMA.FTZ R32, R29, R11, -R23 ;  /* 0x0000000b1d208223 */ /* 0x000fe20000010817 */
[----:B------:R-:W-:Y:S01]  /*7d90*/  @!P0 SHF.L.U32 R23, R38, 0x10, RZ ;  /* 0x0000001026178819 */ /* 0x000fe200000006ff */
[C---:B------:R-:W-:Y:S01]  /*7da0*/  @!P0 IMAD.U32 R11, R10.reuse, 0x10000, RZ ;  /* 0x000100000a0b8824 */ /* 0x040fe200078e00ff */
[----:B------:R-:W-:Y:S01]  /*7db0*/  @!P0 LOP3.LUT R10, R10, 0xffff0000, RZ, 0xc0, !PT ;  /* 0xffff00000a0a8812 */ /* 0x000fe200078ec0ff */
[----:B------:R-:W-:Y:S02]  /*7dc0*/  @!P0 FMUL.FTZ R30, R6, R22 ;  /* 0x00000016061e8220 */ /* 0x000fe40000410000 */
[----:B------:R-:W-:Y:S02]  /*7dd0*/  @!P0 FMUL.FTZ R31, R7, R24 ;  /* 0x00000018071f8220 */ /* 0x000fe40000410000 */
[----:B------:R-:W-:Y:S01]  /*7de0*/  @!P0 FFMA.FTZ R3, R16, R17, R3 ;  /* 0x0000001110038223 */ /* 0x000fe20000010003 */
[----:B------:R-:W-:Y:S01]  /*7df0*/  @!P0 F2FP.BF16.PACK_AB R17, R35, R44 ;  /* 0x0000002c2311823e */ /* 0x000fe200000010ff */
[----:B------:R-:W-:Y:S01]  /*7e00*/  @!P0 FMUL.FTZ R6, R6, R11 ;  /* 0x0000000b06068220 */ /* 0x000fe20000410000 */
[----:B------:R-:W-:Y:S01]  /*7e10*/  @!P0 F2FP.BF16.PACK_AB R16, R32, R33 ;  /* 0x000000212010823e */ /* 0x000fe200000010ff */
[----:B------:R-:W-:Y:S01]  /*7e20*/  @!P0 FFMA.FTZ R11, R23, R11, -R30 ;  /* 0x0000000b170b8223 */ /* 0x000fe2000001081e */
[----:B------:R-:W-:Y:S01]  /*7e30*/  @!P0 MOV R36, R17 ;  /* 0x0000001100248202 */ /* 0x000fe20000000f00 */
[----:B------:R-:W-:Y:S01]  /*7e40*/  @!P0 FFMA.FTZ R31, R25, R10, -R31 ;  /* 0x0000000a191f8223 */ /* 0x000fe2000001081f */
[----:B------:R-:W-:Y:S01]  /*7e50*/  @!P0 MOV R39, R16 ;  /* 0x0000001000278202 */ /* 0x000fe20000000f00 */
        /* <DEDUP_REMOVED lines=29> */
.L_x_2354:
        /* <DEDUP_REMOVED lines=22> */
.L_x_2386:
[----:B------:R-:W-:Y:S05]  /*8190*/  BSYNC B0 ;  /* 0x0000000000007941 */ /* 0x000fea0003800000 */
.L_x_2385:
        /* <DEDUP_REMOVED lines=19> */
.L_x_2368:
[----:B------:R-:W-:Y:S05]  /*82d0*/  BSYNC B2 ;  /* 0x0000000000027941 */ /* 0x000fea0003800000 */
.L_x_2353:
[----:B--2---:R-:W-:Y:S01]  /*82e0*/  IMAD.WIDE.U32 R2, R34, 0x30, RZ ;  /* 0x0000003022027825 */ /* 0x004fe200078e00ff */
[----:B------:R-:W-:Y:S01]  /*82f0*/  ISETP.NE.AND P3, PT, R119, RZ, PT ;  /* 0x000000ff7700720c */ /* 0x000fe20003f65270 */
[----:B------:R-:W-:Y:S02]  /*8300*/  BSSY B0, `(.L_x_2387) ;  /* 0x0000046000007945 */ /* 0x000fe40003800000 */
[----:B-1----:R-:W-:Y:S01]  /*8310*/  IMAD R5, R92, 0x30, RZ ;  /* 0x000000305c057824 */ /* 0x002fe200078e02ff */
[-C--:B------:R-:W-:Y:S03]  /*8320*/  IADD3 R4, P0, R130, R2.reuse, RZ ;  /* 0x0000000282047210 */ /* 0x080fe60007f1e0ff */
[----:B------:R-:W-:Y:S04]  /*8330*/  IMAD.IADD R5, R3, 0x1, R5 ;  /* 0x0000000103057824 */ /* 0x000fe800078e0205 */
[----:B------:R-:W-:Y:S01]  /*8340*/  IMAD.X R3, R5, 0x1, R147, P0 ;  /* 0x0000000105037824 */ /* 0x000fe200000e0693 */
[----:B------:R-:W-:Y:S01]  /*8350*/  IADD3 R16, P0, R149, R2, RZ ;  /* 0x0000000295107210 */ /* 0x000fe20007f1e0ff */
[----:B------:R-:W-:Y:S03]  /*8360*/  IMAD.IADD R2, R88, 0x1, -R225 ;  /* 0x0000000158027824 */ /* 0x000fe600078e0ae1 */
[----:B------:R-:W-:Y:S02]  /*8370*/  IADD3.X R17, R5, R148, RZ, P0, !PT ;  /* 0x0000009405117210 */ /* 0x000fe400007fe4ff */
[----:B------:R-:W-:Y:S11]  /*8380*/  ISETP.GE.AND P0, PT, R2, 0x21, PT ;  /* 0x000000210200780c */ /* 0x000ff60003f06270 */
[----:B------:R-:W-:Y:S02]  /*8390*/  @!UPT UIADD3 URZ, URZ, URZ, URZ ;  /* 0x0000003f3f3ff290 */ /* 0x000fe4000fffe03f */
[----:B------:R-:W-:Y:S04]  /*83a0*/  @P0 IADD3 R5, P1, R4, 0x20, RZ ;  /* 0x0000002004050810 */ /* 0x000fe80007f3e0ff */
[----:B------:R-:W-:Y:S02]  /*83b0*/  @P0 IADD3.X R8, RZ, R3, RZ, P1, !PT ;  /* 0x00000003ff080210 */ /* 0x000fe40000ffe4ff */
[----:B------:R-:W-:Y:S11]  /*83c0*/  ISETP.GE.AND P1, PT, R2, 0x1, PT ;  /* 0x000000010200780c */ /* 0x000ff60003f26270 */
[----:B------:R-:W-:Y:S02]  /*83d0*/  @!UPT UIADD3 URZ, URZ, URZ, URZ ;  /* 0x0000003f3f3ff290 */ /* 0x000fe4000fffe03f */
[----:B------:R-:W-:Y:S01]  /*83e0*/  @P1 IMAD R6, R3, c[0x0][0x258], RZ ;  /* 0x0000960003061a24 */ /* 0x000fe200078e02ff */
[----:B------:R-:W-:Y:S01]  /*83f0*/  @P1 MOV R3, R108 ;  /* 0x0000006c00031202 */ /* 0x000fe20000000f00 */
[----:B------:R-:W-:Y:S04]  /*8400*/  @P1 IMAD.MOV.U32 R2, RZ, RZ, R98 ;  /* 0x000000ffff021224 */ /* 0x000fe800078e0062 */
[C---:B------:R-:W-:Y:S04]  /*8410*/  @P1 IMAD.WIDE.U32 R2, R4.reuse, c[0x0][0x258], R2 ;  /* 0x0000960004021a25 */ /* 0x040fe800078e0002 */
[----:B------:R-:W-:Y:S01]  /*8420*/  @P1 IMAD R4, R4, c[0x0][0x25c], R6 ;  /* 0x0000970004041a24 */ /* 0x000fe200078e0206 */
[----:B------:R-:W-:Y:S03]  /*8430*/  @P1 LEA R6, P2, R2, c[0x0][0x250], 0x1 ;  /* 0x0000940002061a11 */ /* 0x000fe600078408ff */
[----:B------:R-:W-:Y:S02]  /*8440*/  @P1 IMAD.IADD R3, R3, 0x1, R4 ;  /* 0x0000000103031824 */ /* 0x000fe400078e0204 */
[----:B------:R-:W-:Y:S03]  /*8450*/  @P0 IMAD R4, R8, c[0x0][0x258], RZ ;  /* 0x0000960008040a24 */ /* 0x000fe600078e02ff */
[----:B------:R-:W-:Y:S01]  /*8460*/  @P1 LEA.HI.X R7, R2, c[0x0][0x254], R3, 0x1, P2 ;  /* 0x0000950002071a11 */ /* 0x000fe200010f0c03 */
[----:B------:R-:W-:Y:S01]  /*8470*/  @P0 IMAD.MOV.U32 R3, RZ, RZ, R108 ;  /* 0x000000ffff030224 */ /* 0x000fe200078e006c */
[----:B------:R-:W-:Y:S03]  /*8480*/  @P0 MOV R2, R98 ;  /* 0x0000006200020202 */ /* 0x000fe60000000f00 */
[----:B------:R-:W-:Y:S01]  /*8490*/  @!PT LDS RZ, [RZ] ;  /* 0x00000000fffff984 */ /* 0x000fe20000000800 */
[----:B------:R-:W-:Y:S01]  /*84a0*/  @!PT LDS RZ, [RZ] ;  /* 0x00000000fffff984 */ /* 0x000fe20000000800 */
[----:B------:R-:W-:Y:S01]  /*84b0*/  @!PT LDS RZ, [RZ] ;  /* 0x00000000fffff984 */ /* 0x000fe20000000800 */
[----:B------:R1:W-:Y:S02]  /*84c0*/  @P1 LDGSTS.E.BYPASS.LTC128B.128 [R211+0x4080], [R6.64], !P3 ;  /* 0x0408000006d31fae */ /* 0x0003e4000d901d46 */
[C---:B------:R-:W-:Y:S02]  /*84d0*/  @P0 IMAD.WIDE.U32 R2, R5.reuse, c[0x0][0x258], R2 ;  /* 0x0000960005020a25 */ /* 0x040fe400078e0002 */
[----:B------:R1:W-:Y:S02]  /*84e0*/  @P1 LDGSTS.E.BYPASS.LTC128B.128 [R211+0x5880], [R6.64+0x80], !P6 ;  /* 0x0588008006d31fae */ /* 0x0003e4000f101d46 */
[----:B------:R-:W-:Y:S01]  /*84f0*/  @P0 IMAD R5, R5, c[0x0][0x25c], R4 ;  /* 0x0000970005050a24 */ /* 0x000fe200078e0204 */
[C---:B------:R-:W-:Y:S01]  /*8500*/  @P0 LEA R4, P2, R2.reuse, c[0x0][0x250], 0x1 ;  /* 0x0000940002040a11 */ /* 0x040fe200078408ff */
[----:B------:R1:W-:Y:S03]  /*8510*/  @P1 LDGSTS.E.BYPASS.LTC128B.128 [R211+0x7080], [R6.64+0x100], !P5 ;  /* 0x0708010006d31fae */ /* 0x0003e6000e901d46 */
[----:B------:R-:W-:Y:S01]  /*8520*/  @P0 IADD3 R3, R3, R5, RZ ;  /* 0x0000000503030210 */ /* 0x000fe20007ffe0ff */
[----:B------:R1:W-:Y:S03]  /*8530*/  @P1 LDGSTS.E.BYPASS.LTC128B.128 [R211+0x8880], [R6.64+0x180], !P4 ;  /* 0x0888018006d31fae */ /* 0x0003e6000e101d46 */
[----:B------:R-:W-:Y:S05]  /*8540*/  @P0 LEA.HI.X R5, R2, c[0x0][0x254], R3, 0x1, P2 ;  /* 0x0000950002050a11 */ /* 0x000fea00010f0c03 */
        /* <DEDUP_REMOVED lines=13> */
[----:B------:R-:W-:Y:S04]  /*8620*/  IMAD R2, R16, c[0x0][0x20c], R2 ;  /* 0x0000830010027a24 */ /* 0x000fe800078e0202 */
        /* <DEDUP_REMOVED lines=19> */
.L_x_2388:
[----:B-1----:R-:W-:Y:S05]  /*8760*/  BSYNC B0 ;  /* 0x0000000000007941 */ /* 0x002fea0003800000 */
.L_x_2387:
        /* <DEDUP_REMOVED lines=30> */
.L_x_2390:
[----:B------:R-:W-:Y:S05]  /*8950*/  BSYNC B0 ;  /* 0x0000000000007941 */ /* 0x000fea0003800000 */
.L_x_2389:
        /* <DEDUP_REMOVED lines=13> */
[C---:B------:R-:W-:Y:S11]  /*8a30*/  ISETP.GE.AND P1, PT, R5.reuse, 0x1, PT ;  /* 0x000000010500780c */ /* 0x040ff60003f26270 */
        /* <DEDUP_REMOVED lines=9> */
[----:B------:R-:W-:Y:S11]  /*8ad0*/  ISETP.NE.AND P2, PT, R119, RZ, PT ;  /* 0x000000ff7700720c */ /* 0x000ff60003f45270 */
        /* <DEDUP_REMOVED lines=12> */
.L_x_2392:
[----:B------:R-:W-:Y:S05]  /*8ba0*/  BSYNC B0 ;  /* 0x0000000000007941 */ /* 0x000fea0003800000 */
.L_x_2391:
[----:B------:R-:W0:Y:S01]  /*8bb0*/  LDGDEPBAR ;  /* 0x00000000000079af */ /* 0x000e220000000000 */
[----:B------:R-:W-:Y:S01]  /*8bc0*/  IADD3 R34, R34, -0x1, RZ ;  /* 0xffffffff22227810 */ /* 0x000fe20007ffe0ff */
[----:B------:R-:W-:-:S05]  /*8bd0*/  @P3 BRA `(.L_x_2393) ;  /* 0xffffa84000003947 */ /* 0x000fca000383ffff */
[----:B------:R-:W-:Y:S01]  /*8be0*/  WARPSYNC 0xffffffff ;  /* 0xffffffff00007948 */ /* 0x000fe20003800000 */
[----:B------:R-:W-:Y:S06]  /*8bf0*/  BAR.SYNC.DEFER_BLOCKING 0x0 ;  /* 0x0000000000007b1d */ /* 0x000fec0000010000 */
.L_x_2352:
[----:B-1----:R-:W2:Y:S01]  /*8c00*/  LDL R17, [R1+0x20] ;  /* 0x0000200001117983 */ /* 0x002ea20000100800 */
[----:B------:R-:W-:-:S05]  /*8c10*/  IMAD.MOV.U32 R0, RZ, RZ, c[0x0][0x2c4] ;  /* 0x0000b100ff007624 */ /* 0x000fca00078e00ff */
[----:B------:R-:W-:Y:S01]  /*8c20*/  ISETP.NE.AND P3, PT, R0, 0x1, PT ;  /* 0x000000010000780c */ /* 0x000fe20003f65270 */
[----:B------:R-:W-:Y:S01]  /*8c30*/  BSSY B0, `(.L_x_2394) ;  /* 0x000002a000007945 */ /* 0x000fe20003800000 */
[----:B------:R-:W-:Y:S01]  /*8c40*/  IMAD.IADD R10, R163, 0x1, R164 ;  /* 0x00000001a30a7824 */ /* 0x000fe200078e02a4 */
[----:B--2---:R-:W-:-:S10]  /*8c50*/  IADD3 R0, R17, 0x7f, RZ ;  /* 0x0000007f11007810 */ /* 0x004fd40007ffe0ff */
[----:B------:R-:W-:-:S05]  /*8c60*/  @P3 IMAD.HI.U32 R2, R0, c[0x0][0x2c8], RZ ;  /* 0x0000b20000023a27 */ /* 0x000fca00078e00ff */
[----:B------:R-:W-:-:S05]  /*8c70*/  @P3 SHF.R.U32.HI R0, RZ, c[0x0][0x2cc], R2 ;  /* 0x0000b300ff003a19 */ /* 0x000fca0000011602 */
[----:B------:R-:W-:-:S04]  /*8c80*/  IMAD.IADD R0, R167, 0x1, R0 ;  /* 0x00000001a7007824 */ /* 0x000fc800078e0200 */
[----:B------:R-:W-:-:S05]  /*8c90*/  IMAD.HI R0, R0, 0x2aaaaaab, RZ ;  /* 0x2aaaaaab00007827 */ /* 0x000fca00078e02ff */
[----:B------:R-:W-:-:S04]  /*8ca0*/  SHF.R.U32.HI R2, RZ, 0x1f, R0 ;  /* 0x0000001fff027819 */ /* 0x000fc80000011600 */
[----:B------:R-:W-:-:S04]  /*8cb0*/  LEA.HI.SX32 R0, R0, R2, 0x1d ;  /* 0x0000000200007211 */ /* 0x000fc800078feaff */
[----:B------:R-:W-:-:S04]  /*8cc0*/  IMNMX R5, R166, R0, PT ;  /* 0x00000000a6057217 */ /* 0x000fc80003800200 */
[----:B------:R-:W-:Y:S01]  /*8cd0*/  ISETP.GE.AND P0, PT, R5, 0x1, PT ;  /* 0x000000010500780c */ /* 0x000fe20003f06270 */
[----:B------:R-:W-:-:S12]  /*8ce0*/  IMAD.MOV.U32 R0, RZ, RZ, RZ ;  /* 0x000000ffff007224 */ /* 0x000fd800078e00ff */
        /* <DEDUP_REMOVED lines=30> */
.L_x_2395:
[----:B------:R-:W-:Y:S05]  /*8ed0*/  BSYNC B0 ;  /* 0x0000000000007941 */ /* 0x000fea0003800000 */
.L_x_2394:
[----:B------:R-:W2:Y:S01]  /*8ee0*/  LDL R2, [R1+0x50] ;  /* 0x0000500001027983 */ /* 0x000ea20000100800 */
        /* <DEDUP_REMOVED lines=68> */
[----:B------:R-:W-:-:S04]  /*9330*/  IMNMX R18, R5, R2, PT ;  /* 0x0000000205127217 */ /* 0x000fc80003800200 */
[----:B------:R-:W-:Y:S01]  /*9340*/  ISETP.GT.AND P0, PT, R18, R234, PT ;  /* 0x000000ea1200720c */ /* 0x000fe20003f04270 */
[----:B------:R1:W-:-:S12]  /*9350*/  STL [R1+0x28], R18 ;  /* 0x0000281201007387 */ /* 0x0003d80000100800 */
[----:B------:R-:W-:Y:S05]  /*9360*/  @!P0 BRA `(.L_x_2396) ;  /* 0x000137f000008947 */ /* 0x000fea0003800000 */
[----:B------:R-:W2:Y:S04]  /*9370*/  LDL R115, [R1+0x10] ;  /* 0x0000100001737983 */ /* 0x000ea80000100800 */
[----:B------:R-:W3:Y:S04]  /*9380*/  LDL R114, [R1+0x24] ;  /* 0x0000240001727983 */ /* 0x000ee80000100800 */
[----:B------:R-:W4:Y:S01]  /*9390*/  LDL R19, [R1+0x1c] ;  /* 0x00001c0001137983 */ /* 0x000f220000100800 */
[----:B------:R-:W-:-:S03]  /*93a0*/  ISETP.NE.U32.AND P0, PT, RZ, c[0x0][0x340], PT ;  /* 0x0000d000ff007a0c */ /* 0x000fc60003f05070 */
[----:B------:R-:W1:Y:S01]  /*93b0*/  S2R R6, SR_TID.X ;  /* 0x0000000000067919 */ /* 0x000e620000002100 */
[----:B------:R-:W-:-:S13]  /*93c0*/  ISETP.NE.AND.EX P2, PT, RZ, c[0x0][0x344], PT, P0 ;  /* 0x0000d100ff007a0c */ /* 0x000fda0003f45300 */
[----:B------:R-:W-:Y:S01]  /*93d0*/  @P2 IMAD.MOV.U32 R2, RZ, RZ, 0x4 ;  /* 0x00000004ff022424 */ /* 0x000fe200078e00ff */
[----:B------:R-:W-:-:S05]  /*93e0*/  SHF.R.S32.HI R0, RZ, 0x1f, R174 ;  /* 0x0000001fff007819 */ /* 0x000fca00000114ae */
[----:B------:R-:W-:Y:S01]  /*93f0*/  IMAD R0, R0, c[0x0][0x178], RZ ;  /* 0x00005e0000007a24 */ /* 0x000fe200078e02ff */
[----:B-1----:R-:W-:-:S03]  /*9400*/  LEA.HI R5, R186, R6, RZ, 0x3 ;  /* 0x00000006ba057211 */ /* 0x002fc600078f18ff */
[----:B------:R-:W-:Y:S01]  /*9410*/  IMAD R4, R174, c[0x0][0x17c], R0 ;  /* 0x00005f00ae047a24 */ /* 0x000fe200078e0200 */
[----:B------:R-:W-:Y:S01]  /*9420*/  LOP3.LUT R0, R5, 0xfffffff8, RZ, 0xc0, !PT ;  /* 0xfffffff805007812 */ /* 0x000fe200078ec0ff */
[----:B--2---:R-:W-:-:S05]  /*9430*/  @P2 IMAD.WIDE R2, R115, R2, c[0x0][0x340] ;  /* 0x0000d00073022625 */ /* 0x004fca00078e0202 */
[----:B------:R1:W2:Y:S01]  /*9440*/  @P2 LDG.E R15, [R2.64] ;  /* 0x00000006020f2981 */ /* 0x0002a2000c1e1900 */
[----:B------:R-:W-:Y:S01]  /*9450*/  ISETP.NE.U32.AND P1, PT, RZ, c[0x0][0x348], PT ;  /* 0x0000d200ff007a0c */ /* 0x000fe20003f25070 */
[----:B------:R-:W-:Y:S01]  /*9460*/  IMAD.IADD R96, R6, 0x1, -R0 ;  /* 0x0000000106607824 */ /* 0x000fe200078e0a00 */
[----:B------:R-:W-:Y:S02]  /*9470*/  SHF.R.S32.HI R9, RZ, 0x1f, R225 ;  /* 0x0000001fff097819 */ /* 0x000fe400000114e1 */
[----:B------:R-:W-:Y:S02]  /*9480*/  ISETP.NE.AND.EX P1, PT, RZ, c[0x0][0x34c], PT, P1 ;  /* 0x0000d300ff007a0c */ /* 0x000fe40003f25310 */
[----:B------:R-:W-:Y:S02]  /*9490*/  LEA R0, R96, R225, 0x5 ;  /* 0x000000e160007211 */ /* 0x000fe400078e28ff */
[----:B---3--:R-:W-:Y:S02]  /*94a0*/  SEL R7, R114, RZ, !P1 ;  /* 0x000000ff72077207 */ /* 0x008fe40004800000 */
[----:B------:R-:W-:Y:S01]  /*94b0*/  SEL R6, R115, RZ, !P1 ;  /* 0x000000ff73067207 */ /* 0x000fe20004800000 */
[----:B------:R-:W-:Y:S01]  /*94c0*/  IMAD.IADD R5, R17, 0x1, R0 ;  /* 0x0000000111057824 */ /* 0x000fe200078e0200 */
[----:B------:R-:W-:Y:S01]  /*94d0*/  ISETP.GE.AND P1, PT, R133, c[0x0][0x1d4], PT ;  /* 0x0000750085007a0c */ /* 0x000fe20003f26270 */
[----:B------:R-:W-:Y:S01]  /*94e0*/  IMAD R7, R7, c[0x0][0x1c0], RZ ;  /* 0x0000700007077a24 */ /* 0x000fe200078e02ff */
[----:B------:R-:W-:Y:S01]  /*94f0*/  LOP3.LUT R224, R224, 0xfffffffb, RZ, 0xc0, !PT ;  /* 0xfffffffbe0e07812 */ /* 0x000fe200078ec0ff */
[----:B------:R-:W-:Y:S01]  /*9500*/  @P3 IMAD.HI.U32 R8, R5, c[0x0][0x2c8], RZ ;  /* 0x0000b20005083a27 */ /* 0x000fe200078e00ff */
[----:B------:R-:W-:-:S02]  /*9510*/  IADD3 R116, R18, -0x1, RZ ;  /* 0xffffffff12747810 */ /* 0x000fc40007ffe0ff */
[----:B------:R-:W-:Y:S01]  /*9520*/  ISETP.GE.AND P4, PT, R226, c[0x0][0x198], PT ;  /* 0x00006600e2007a0c */ /* 0x000fe20003f86270 */
[----:B------:R-:W-:Y:S02]  /*9530*/  IMAD R14, R6, c[0x0][0x1c4], R7 ;  /* 0x00007100060e7a24 */ /* 0x000fe400078e0207 */
[----:B------:R-:W-:Y:S01]  /*9540*/  IMAD.MOV.U32 R0, RZ, RZ, R5 ;  /* 0x000000ffff007224 */ /* 0x000fe200078e0005 */
[----:B------:R-:W-:Y:S01]  /*9550*/  @P3 SHF.R.U32.HI R0, RZ, c[0x0][0x2cc], R8 ;  /* 0x0000b300ff003a19 */ /* 0x000fe20000011608 */
[----:B-1----:R-:W-:Y:S02]  /*9560*/  IMAD.WIDE.U32 R2, R174, c[0x0][0x178], RZ ;  /* 0x00005e00ae027a25 */ /* 0x002fe400078e00ff */
[----:B------:R-:W-:Y:S02]  /*9570*/  @P1 LOP3.LUT R224, R224, 0x4, RZ, 0xfc, !PT ;  /* 0x00000004e0e01812 */ /* 0x000fe400078efcff */
[----:B------:R-:W-:Y:S01]  /*9580*/  ISETP.GE.AND P3, PT, R226, c[0x0][0x1d4], PT ;  /* 0x00007500e2007a0c */ /* 0x000fe20003f66270 */
[----:B------:R-:W-:Y:S01]  /*9590*/  IMAD.IADD R3, R3, 0x1, R4 ;  /* 0x0000000103037824 */ /* 0x000fe200078e0204 */
[----:B------:R-:W-:-:S02]  /*95a0*/  IADD3 R4, P0, R225, R10, RZ ;  /* 0x0000000ae1047210 */ /* 0x000fc40007f1e0ff */
[----:B------:R-:W-:Y:S01]  /*95b0*/  LOP3.LUT R224, R224, 0xfffffff7, RZ, 0xc0, !PT ;  /* 0xfffffff7e0e07812 */ /* 0x000fe200078ec0ff */
[C---:B----4-:R-:W-:Y:S01]  /*95c0*/  IMAD.WIDE.U32 R2, R19.reuse, c[0x0][0x1b8], R2 ;  /* 0x00006e0013027a25 */ /* 0x050fe200078e0002 */
[----:B------:R-:W-:Y:S02]  /*95d0*/  LEA.HI.X.SX32 R12, R10, R9, 0x1, P0 ;  /* 0x000000090a0c7211 */ /* 0x000fe400000f0eff */
[----:B------:R-:W-:Y:S01]  /*95e0*/  ISETP.GE.AND P0, PT, R134, c[0x0][0x1d4], PT ;  /* 0x0000750086007a0c */ /* 0x000fe20003f06270 */
[----:B------:R-:W-:Y:S02]  /*95f0*/  IMAD R3, R19, c[0x0][0x1bc], R3 ;  /* 0x00006f0013037a24 */ /* 0x000fe400078e0203 */
[----:B------:R-:W-:Y:S02]  /*9600*/  IMAD R13, R12, c[0x0][0x1e0], RZ ;  /* 0x000078000c0d7a24 */ /* 0x000fe400078e02ff */
[----:B------:R-:W-:Y:S01]  /*9610*/  IMAD.WIDE.U32 R6, R6, c[0x0][0x1c0], R2 ;  /* 0x0000700006067a25 */ /* 0x000fe200078e0002 */
[----:B------:R-:W-:-:S03]  /*9620*/  MOV R3, R135 ;  /* 0x0000008700037202 */ /* 0x000fc60000000f00 */
[----:B------:R-:W-:Y:S02]  /*9630*/  IMAD.MOV.U32 R2, RZ, RZ, R134 ;  /* 0x000000ffff027224 */ /* 0x000fe400078e0086 */
[----:B------:R-:W-:Y:S02]  /*9640*/  IMAD R12, R12, c[0x0][0x208], RZ ;  /* 0x000082000c0c7a24 */ /* 0x000fe400078e02ff */
[----:B------:R-:W-:Y:S01]  /*9650*/  IMAD.WIDE.U32 R10, R4, c[0x0][0x1e0], R2 ;  /* 0x00007800040a7a25 */ /* 0x000fe200078e0002 */
[----:B------:R-:W-:-:S03]  /*9660*/  @P0 LOP3.LUT R224, R224, 0x8, RZ, 0xfc, !PT ;  /* 0x00000008e0e00812 */ /* 0x000fc600078efcff */
[----:B------:R-:W-:Y:S01]  /*9670*/  IMAD.WIDE.U32 R8, R4, c[0x0][0x208], R2 ;  /* 0x0000820004087a25 */ /* 0x000fe200078e0002 */
[----:B------:R-:W-:-:S03]  /*9680*/  LOP3.LUT R224, R224, 0xfffffffd, RZ, 0xc0, !PT ;  /* 0xfffffffde0e07812 */ /* 0x000fc600078ec0ff */
[----:B------:R-:W-:Y:S01]  /*9690*/  IMAD.MOV R2, RZ, RZ, -R0 ;  /* 0x000000ffff027224 */ /* 0x000fe200078e0a00 */
[----:B------:R-:W-:Y:S01]  /*96a0*/  @P3 LOP3.LUT R224, R224, 0x2, RZ, 0xfc, !PT ;  /* 0x00000002e0e03812 */ /* 0x000fe200078efcff */
[----:B------:R-:W-:Y:S02]  /*96b0*/  IMAD.IADD R3, R7, 0x1, R14 ;  /* 0x0000000107037824 */ /* 0x000fe400078e020e */
[C---:B------:R-:W-:Y:S01]  /*96c0*/  IMAD R16, R4.reuse, c[0x0][0x1e4], R13 ;  /* 0x0000790004107a24 */ /* 0x040fe200078e020d */
[----:B------:R-:W-:Y:S01]  /*96d0*/  SHF.R.S32.HI R13, RZ, 0x1f, R0 ;  /* 0x0000001fff0d7819 */ /* 0x000fe20000011400 */
[----:B------:R-:W-:Y:S01]  /*96e0*/  IMAD R14, R4, c[0x0][0x20c], R12 ;  /* 0x00008300040e7a24 */ /* 0x000fe200078e020c */
[----:B------:R-:W-:Y:S01]  /*96f0*/  LOP3.LUT R224, R224, 0xfffffffe, RZ, 0xc0, !PT ;  /* 0xfffffffee0e07812 */ /* 0x000fe200078ec0ff */
[----:B------:R-:W-:Y:S01]  /*9700*/  IMAD R12, R2, c[0x0][0x2c4], R5 ;  /* 0x0000b100020c7a24 */ /* 0x000fe200078e0205 */
[----:B------:R-:W-:Y:S01]  /*9710*/  SEL R5, RZ, 0xffffffff, P1 ;  /* 0xffffffffff057807 */ /* 0x000fe20000800000 */
[----:B------:R-:W-:Y:S01]  /*9720*/  IMAD R4, R13, c[0x0][0x1b0], RZ ;  /* 0x00006c000d047a24 */ /* 0x000fe200078e02ff */
[----:B------:R-:W-:Y:S01]  /*9730*/  MOV R2, R6 ;  /* 0x0000000600027202 */ /* 0x000fe20000000f00 */
[----:B------:R-:W-:Y:S01]  /*9740*/  IMAD.IADD R7, R11, 0x1, R16 ;  /* 0x000000010b077824 */ /* 0x000fe200078e0210 */
[----:B------:R-:W-:Y:S01]  /*9750*/  SEL R6, RZ, 0x1, P0 ;  /* 0x00000001ff067807 */ /* 0x000fe20000000000 */
[----:B------:R-:W-:Y:S01]  /*9760*/  IMAD.SHL.U32 R13, R5, 0x2, RZ ;  /* 0x00000002050d7824 */ /* 0x000fe200078e00ff */
[----:B------:R-:W-:Y:S01]  /*9770*/  IADD3 R5, R9, R14, RZ ;  /* 0x0000000e09057210 */ /* 0x000fe20007ffe0ff */
[C---:B------:R-:W-:Y:S01]  /*9780*/  IMAD R4, R0.reuse, c[0x0][0x1b4], R4 ;  /* 0x00006d0000047a24 */ /* 0x040fe200078e0204 */
[----:B------:R-:W-:Y:S01]  /*9790*/  ISETP.NE.U32.AND P0, PT, RZ, c[0x0][0x350], PT ;  /* 0x0000d400ff007a0c */ /* 0x000fe20003f05070 */
[----:B------:R-:W-:Y:S01]  /*97a0*/  IMAD.WIDE.U32 R2, R0, c[0x0][0x1b0], R2 ;  /* 0x00006c0000027a25 */ /* 0x000fe200078e0002 */
[----:B------:R-:W-:-:S02]  /*97b0*/  LOP3.LUT R14, R13, 0x2, R6, 0xe2, !PT ;  /* 0x000000020d0e7812 */ /* 0x000fc400078ee206 */
[----:B------:R-:W-:Y:S01]  /*97c0*/  SHF.R.S32.HI R0, RZ, 0x1f, R12 ;  /* 0x0000001fff007819 */ /* 0x000fe2000001140c */
[----:B------:R-:W-:Y:S01]  /*97d0*/  IMAD.MOV.U32 R6, RZ, RZ, R10 ;  /* 0x000000ffff067224 */ /* 0x000fe200078e000a */
[----:B------:R-:W-:Y:S01]  /*97e0*/  ISETP.NE.AND.EX P0, PT, RZ, c[0x0][0x354], PT, P0 ;  /* 0x0000d500ff007a0c */ /* 0x000fe20003f05300 */
[----:B------:R-:W-:Y:S01]  /*97f0*/  IMAD.IADD R3, R3, 0x1, R4 ;  /* 0x0000000103037824 */ /* 0x000fe200078e0204 */
[----:B------:R-:W-:Y:S01]  /*9800*/  MOV R4, R8 ;  /* 0x0000000800047202 */ /* 0x000fe20000000f00 */
[----:B------:R-:W-:Y:S01]  /*9810*/  IMAD.WIDE.U32 R6, R19, c[0x0][0x1e8], R6 ;  /* 0x00007a0013067a25 */ /* 0x000fe200078e0006 */
[----:B------:R-:W-:-:S03]  /*9820*/  ISETP.GE.AND P1, PT, R227, c[0x0][0x1d4], PT ;  /* 0x00007500e3007a0c */ /* 0x000fc60003f26270 */
[----:B------:R-:W-:Y:S01]  /*9830*/  IMAD.WIDE.U32 R8, R12, c[0x0][0x1a8], R2 ;  /* 0x00006a000c087a25 */ /* 0x000fe200078e0002 */
[----:B------:R-:W-:-:S03]  /*9840*/  SEL R11, RZ, 0x8, P1 ;  /* 0x00000008ff0b7807 */ /* 0x000fc60000800000 */
[----:B------:R-:W-:Y:S02]  /*9850*/  IMAD R0, R0, c[0x0][0x1a8], RZ ;  /* 0x00006a0000007a24 */ /* 0x000fe400078e02ff */
[----:B------:R-:W-:-:S04]  /*9860*/  IMAD.WIDE.U32 R2, R19, c[0x0][0x210], R4 ;  /* 0x0000840013027a25 */ /* 0x000fc800078e0004 */
[C---:B------:R-:W-:Y:S01]  /*9870*/  IMAD R5, R19.reuse, c[0x0][0x1ec], R7 ;  /* 0x00007b0013057a24 */ /* 0x040fe200078e0207 */
[----:B------:R-:W-:Y:S01]  /*9880*/  @P1 LOP3.LUT R224, R224, 0x1, RZ, 0xfc, !PT ;  /* 0x00000001e0e01812 */ /* 0x000fe200078efcff */
[----:B------:R-:W-:Y:S01]  /*9890*/  IMAD R13, R12, c[0x0][0x1ac], R0 ;  /* 0x00006b000c0d7a24 */ /* 0x000fe200078e0200 */
[----:B------:R-:W-:Y:S01]  /*98a0*/  SEL R12, RZ, 0x4, P3 ;  /* 0x00000004ff0c7807 */ /* 0x000fe20001800000 */
[----:B------:R-:W-:Y:S01]  /*98b0*/  IMAD R3, R19, c[0x0][0x214], R3 ;  /* 0x0000850013037a24 */ /* 0x000fe200078e0203 */
[----:B------:R-:W-:Y:S01]  /*98c0*/  ISETP.GE.AND P1, PT, R133, c[0x0][0x198], PT ;  /* 0x0000660085007a0c */ /* 0x000fe20003f26270 */
[----:B------:R-:W-:Y:S01]  /*98d0*/  IMAD.MOV.U32 R4, RZ, RZ, R6 ;  /* 0x000000ffff047224 */ /* 0x000fe200078e0006 */
[----:B------:R-:W-:Y:S01]  /*98e0*/  IADD3 R9, R9, R13, RZ ;  /* 0x0000000d09097210 */ /* 0x000fe20007ffe0ff */
[----:B------:R-:W-:Y:S01]  /*98f0*/  IMAD.IADD R16, R225, 0x1, R17 ;  /* 0x00000001e1107824 */ /* 0x000fe200078e0211 */
[----:B------:R-:W-:Y:S02]  /*9900*/  LOP3.LUT R120, R11, R14, R12, 0xfe, !PT ;  /* 0x0000000e0b787212 */ /* 0x000fe400078efe0c */
[----:B------:R-:W-:-:S02]  /*9910*/  ISETP.GE.AND P3, PT, R227, c[0x0][0x198], PT ;  /* 0x00006600e3007a0c */ /* 0x000fc40003f66270 */
[----:B--2---:R-:W-:Y:S01]  /*9920*/  @P2 SHF.R.S32.HI R10, RZ, 0x1f, R15 ;  /* 0x0000001fff0a2819 */ /* 0x004fe2000001140f */
[----:B------:R-:W-:Y:S02]  /*9930*/  @!P2 IMAD.MOV.U32 R10, RZ, RZ, R114 ;  /* 0x000000ffff0aa224 */ /* 0x000fe400078e0072 */
[----:B------:R-:W-:Y:S01]  /*9940*/  @!P2 IMAD.MOV.U32 R15, RZ, RZ, R115 ;  /* 0x000000ffff0fa224 */ /* 0x000fe200078e0073 */
[----:B------:R-:W-:Y:S02]  /*9950*/  ISETP.GE.AND P2, PT, R134, c[0x0][0x198], PT ;  /* 0x0000660086007a0c */ /* 0x000fe40003f46270 */
[----:B------:R-:W-:Y:S02]  /*9960*/  SEL R7, R10, RZ, !P0 ;  /* 0x000000ff0a077207 */ /* 0x000fe40004000000 */
[----:B------:R-:W-:Y:S02]  /*9970*/  SEL R0, R15, RZ, !P0 ;  /* 0x000000ff0f007207 */ /* 0x000fe40004000000 */
[----:B------:R-:W-:Y:S01]  /*9980*/  LEA R15, P0, R8, c[0x0][0x160], 0x1 ;  /* 0x00005800080f7a11 */ /* 0x000fe200078008ff */
[----:B------:R-:W-:-:S02]  /*9990*/  IMAD R6, R7, c[0x0][0x1f0], RZ ;  /* 0x00007c0007067a24 */ /* 0x000fc400078e02ff */
[----:B------:R-:W-:Y:S01]  /*99a0*/  IMAD R7, R7, c[0x0][0x218], RZ ;  /* 0x0000860007077a24 */ /* 0x000fe200078e02ff */
[----:B------:R-:W-:Y:S01]  /*99b0*/  LEA.HI.X R12, R8, c[0x0][0x164], R9, 0x1, P0 ;  /* 0x00005900080c7a11 */ /* 0x000fe200000f0c09 */
        /* <DEDUP_REMOVED lines=8> */
.L_x_2552:
[----:B------:R-:W-:Y:S05]  /*9a40*/  BRA.DIV ~URZ, `(.L_x_2398) ;  /* 0x00018a927f007947 */ /* 0x000fea000b800000 */
[----:B------:R3:W4:Y:S02]  /*9a50*/  SHFL.IDX PT, R2, R15, RZ, 0x181f ;  /* 0x00181fff0f027589 */ /* 0x00072400000e0000 */
.L_x_2553:
[----:B---3--:R-:W3:Y:S01]  /*9a60*/  LDL R0, [R1+0x14] ;  /* 0x0000140001007983 */ /* 0x008ee20000100800 */
[----:B------:R-:W-:Y:S01]  /*9a70*/  SHF.R.S32.HI R97, RZ, 0x1f, R133 ;  /* 0x0000001fff617819 */ /* 0x000fe20000011485 */
[----:B------:R-:W-:Y:S01]  /*9a80*/  BSSY B0, `(.L_x_2399) ;  /* 0x0000018000007945 */ /* 0x000fe20003800000 */
[----:B------:R-:W-:Y:S02]  /*9a90*/  SHF.R.S32.HI R13, RZ, 0x1f, R226 ;  /* 0x0000001fff0d7819 */ /* 0x000fe400000114e2 */
[----:B------:R-:W-:Y:S02]  /*9aa0*/  LEA.HI R59, R97, R133, RZ, 0x3 ;  /* 0x00000085613b7211 */ /* 0x000fe400078f18ff */
[----:B------:R-:W-:Y:S01]  /*9ab0*/  SHF.R.S32.HI R14, RZ, 0x1f, R227 ;  /* 0x0000001fff0e7819 */ /* 0x000fe200000114e3 */
[----:B---3--:R-:W-:Y:S01]  /*9ac0*/  IMAD R66, R0, c[0x0][0x2c4], RZ ;  /* 0x0000b10000427a24 */ /* 0x008fe200078e02ff */
[----:B------:R-:W-:-:S04]  /*9ad0*/  LOP3.LUT R0, R59, 0xfffffff8, RZ, 0xc0, !PT ;  /* 0xfffffff83b007812 */ /* 0x000fc800078ec0ff */
[----:B------:R-:W-:Y:S02]  /*9ae0*/  ISETP.GE.AND P6, PT, R16, R66, PT ;  /* 0x000000421000720c */ /* 0x000fe40003fc6270 */
[----:B------:R-:W-:-:S11]  /*9af0*/  SHF.R.S32.HI R24, RZ, 0x1f, R0 ;  /* 0x0000001fff187819 */ /* 0x000fd60000011400 */
        /* <DEDUP_REMOVED lines=16> */
.L_x_2400:
[----:B------:R-:W-:Y:S05]  /*9c00*/  BSYNC B0 ;  /* 0x0000000000007941 */ /* 0x000fea0003800000 */
.L_x_2399:
[----:B------:R-:W-:Y:S05]  /*9c10*/  BRA.DIV ~URZ, `(.L_x_2401) ;  /* 0x000189327f007947 */ /* 0x000fea000b800000 */
[----:B--2---:R2:W3:Y:S04]  /*9c20*/  SHFL.IDX PT, R4, R12, 0x1, 0x181f ;  /* 0x00381f000c047f89 */ /* 0x0044e800000e0000 */
[----:B----4-:R2:W4:Y:S02]  /*9c30*/  SHFL.IDX PT, R2, R15, 0x1, 0x181f ;  /* 0x00381f000f027f89 */ /* 0x01052400000e0000 */
.L_x_2554:
[----:B------:R-:W-:Y:S01]  /*9c40*/  IADD3 R3, R16, 0x20, RZ ;  /* 0x0000002010037810 */ /* 0x000fe20007ffe0ff */
[----:B------:R-:W-:Y:S01]  /*9c50*/  BSSY B0, `(.L_x_2402) ;  /* 0x0000014000007945 */ /* 0x000fe20003800000 */
[----:B------:R-:W-:Y:S02]  /*9c60*/  LOP3.LUT R224, R224, 0xffffffef, RZ, 0xc0, !PT ;  /* 0xffffffefe0e07812 */ /* 0x000fe400078ec0ff */
[----:B------:R-:W-:-:S13]  /*9c70*/  ISETP.GE.AND P0, PT, R3, R66, PT ;  /* 0x000000420300720c */ /* 0x000fda0003f06270 */
[----:B------:R-:W-:Y:S01]  /*9c80*/  @P0 LOP3.LUT R224, R224, 0x10, RZ, 0xfc, !PT ;  /* 0x00000010e0e00812 */ /* 0x000fe200078efcff */
[----:B------:R-:W-:Y:S05]  /*9c90*/  @P0 BRA `(.L_x_2403) ;  /* 0x000000f000000947 */ /* 0x000fea0003800000 */
[----:B----4-:R-:W-:-:S04]  /*9ca0*/  LEA R10, P0, R134, R2, 0x1 ;  /* 0x00000002860a7211 */ /* 0x010fc800078008ff */
[----:B---3--:R-:W-:Y:S02]  /*9cb0*/  LEA.HI.X R11, R134, R4, R135, 0x1, P0 ;  /* 0x00000004860b7211 */ /* 0x008fe400000f0c87 */
        /* <DEDUP_REMOVED lines=13> */
.L_x_2403:
[----:B------:R-:W-:Y:S05]  /*9d90*/  BSYNC B0 ;  /* 0x0000000000007941 */ /* 0x000fea0003800000 */
.L_x_2402:
[----:B------:R-:W-:Y:S05]  /*9da0*/  BRA.DIV ~URZ, `(.L_x_2404) ;  /* 0x000188727f007947 */ /* 0x000fea000b800000 */
[----:B---3--:R3:W1:Y:S02]  /*9db0*/  SHFL.IDX PT, R4, R12, 0x2, 0x181f ;  /* 0x00581f000c047f89 */ /* 0x00866400000e0000 */
.L_x_2555:
[----:B------:R-:W-:Y:S05]  /*9dc0*/  BRA.DIV ~URZ, `(.L_x_2405) ;  /* 0x000188c27f007947 */ /* 0x000fea000b800000 */
[----:B----4-:R4:W2:Y:S02]  /*9dd0*/  SHFL.IDX PT, R2, R15, 0x2, 0x181f ;  /* 0x00581f000f027f89 */ /* 0x0108a400000e0000 */
.L_x_2556:
[----:B------:R-:W-:Y:S01]  /*9de0*/  IADD3 R3, R16, 0x40, RZ ;  /* 0x0000004010037810 */ /* 0x000fe20007ffe0ff */
[----:B------:R-:W-:Y:S01]  /*9df0*/  BSSY B0, `(.L_x_2406) ;  /* 0x0000014000007945 */ /* 0x000fe20003800000 */
[----:B------:R-:W-:Y:S02]  /*9e00*/  LOP3.LUT R224, R224, 0xffffffdf, RZ, 0xc0, !PT ;  /* 0xffffffdfe0e07812 */ /* 0x000fe400078ec0ff */
[----:B------:R-:W-:-:S13]  /*9e10*/  ISETP.GE.AND P0, PT, R3, R66, PT ;  /* 0x000000420300720c */ /* 0x000fda0003f06270 */
[----:B------:R-:W-:Y:S01]  /*9e20*/  @P0 LOP3.LUT R224, R224, 0x20, RZ, 0xfc, !PT ;  /* 0x00000020e0e00812 */ /* 0x000fe200078efcff */
[----:B------:R-:W-:Y:S05]  /*9e30*/  @P0 BRA `(.L_x_2407) ;  /* 0x000000f000000947 */ /* 0x000fea0003800000 */
[----:B--2---:R-:W-:-:S04]  /*9e40*/  LEA R10, P0, R134, R2, 0x1 ;  /* 0x00000002860a7211 */ /* 0x004fc800078008ff */
        /* <DEDUP_REMOVED lines=14> */
.L_x_2407:
[----:B------:R-:W-:Y:S05]  /*9f30*/  BSYNC B0 ;  /* 0x0000000000007941 */ /* 0x000fea0003800000 */
.L_x_2406:
[----:B------:R-:W-:Y:S05]  /*9f40*/  BRA.DIV ~URZ, `(.L_x_2408) ;  /* 0x000187b27f007947 */ /* 0x000fea000b800000 */
[----:B-1----:R1:W3:Y:S04]  /*9f50*/  SHFL.IDX PT, R4, R12, 0x3, 0x181f ;  /* 0x00781f000c047f89 */ /* 0x0022e800000e0000 */
[----:B--2---:R1:W2:Y:S02]  /*9f60*/  SHFL.IDX PT, R2, R15, 0x3, 0x181f ;  /* 0x00781f000f027f89 */ /* 0x0042a400000e0000 */
.L_x_2557:
[----:B----4-:R-:W4:Y:S04]  /*9f70*/  LDL R130, [R1+0x28] ;  /* 0x0000280001827983 */ /* 0x010f280000100800 */
[----:B---3--:R-:W3:Y:S04]  /*9f80*/  LDL R131, [R1+0x18] ;  /* 0x0000180001837983 */ /* 0x008ee80000100800 */
[----:B------:R1:W5:Y:S01]  /*9f90*/  LDL R132, [R1+0x20] ;  /* 0x0000200001847983 */ /* 0x0003620000100800 */
[----:B------:R-:W-:-:S04]  /*9fa0*/  IADD3 R3, R16, 0x60, RZ ;  /* 0x0000006010037810 */ /* 0x000fc80007ffe0ff */
[----:B------:R-:W-:-:S13]  /*9fb0*/  ISETP.GE.AND P5, PT, R3, R66, PT ;  /* 0x000000420300720c */ /* 0x000fda0003fa6270 */
[----:B-12---:R-:W-:-:S04]  /*9fc0*/  @!P5 LEA R12, P0, R226, R2, 0x1 ;  /* 0x00000002e20cd211 */ /* 0x006fc800078008ff */
[----:B------:R-:W-:Y:S02]  /*9fd0*/  @!P5 LEA.HI.X R13, R226, R4, R13, 0x1, P0 ;  /* 0x00000004e20dd211 */ /* 0x000fe400000f0c0d */
[----:B------:R-:W-:-:S04]  /*9fe0*/  @!P5 LEA R8, P0, R134, R2, 0x1 ;  /* 0x000000028608d211 */ /* 0x000fc800078008ff */
[----:B------:R-:W-:Y:S02]  /*9ff0*/  @!P5 LEA.HI.X R9, R134, R4, R135, 0x1, P0 ;  /* 0x000000048609d211 */ /* 0x000fe400000f0c87 */
[C---:B------:R-:W-:Y:S01]  /*a000*/  @!P5 LEA R6, P0, R0.reuse, R2, 0x1 ;  /* 0x000000020006d211 */ /* 0x040fe200078008ff */
[----:B------:R-:W-:Y:S01]  /*a010*/  IMAD.MOV.U32 R127, RZ, RZ, 0x30 ;  /* 0x00000030ff7f7424 */ /* 0x000fe200078e00ff */
[----:B------:R-:W-:Y:S01]  /*a020*/  SHF.R.S32.HI R126, RZ, 0x1f, R116 ;  /* 0x0000001fff7e7819 */ /* 0x000fe20000011474 */
[----:B------:R-:W-:Y:S01]  /*a030*/  @!PT LDS RZ, [RZ] ;  /* 0x00000000fffff984 */ /* 0x000fe20000000800 */
[----:B------:R-:W-:Y:S01]  /*a040*/  @!PT LDS RZ, [RZ] ;  /* 0x00000000fffff984 */ /* 0x000fe20000000800 */
[----:B------:R-:W-:Y:S01]  /*a050*/  @!PT LDS RZ, [RZ] ;  /* 0x00000000fffff984 */ /* 0x000fe20000000800 */
[----:B------:R1:W-:Y:S01]  /*a060*/  @!P5 LDGSTS.E.BYPASS.LTC128B.128 [R213+0x13080], [R8.64], !P2 ;  /* 0x1308000008d5dfae */ /* 0x0003e2000d101d46 */
[----:B------:R-:W-:Y:S02]  /*a070*/  @!P5 LEA.HI.X R7, R0, R4, R24, 0x1, P0 ;  /* 0x000000040007d211 */ /* 0x000fe400000f0c18 */
[----:B------:R-:W-:-:S03]  /*a080*/  @!P5 LEA R10, P0, R227, R2, 0x1 ;  /* 0x00000002e30ad211 */ /* 0x000fc600078008ff */
[----:B------:R2:W-:Y:S01]  /*a090*/  @!P5 LDGSTS.E.BYPASS.LTC128B.128 [R213+0x17080], [R6.64], !P1 ;  /* 0x1708000006d5dfae */ /* 0x0005e2000c901d46 */
[----:B------:R-:W-:Y:S01]  /*a0a0*/  @!P5 LEA.HI.X R11, R227, R4, R14, 0x1, P0 ;  /* 0x00000004e30bd211 */ /* 0x000fe200000f0c0e */
[----:B------:R-:W-:Y:S02]  /*a0b0*/  IMAD R4, R126, c[0x0][0x1e0], RZ ;  /* 0x000078007e047a24 */ /* 0x000fe400078e02ff */
[C---:B------:R-:W-:Y:S01]  /*a0c0*/  IMAD.WIDE.U32 R2, R116.reuse, c[0x0][0x1e0], RZ ;  /* 0x0000780074027a25 */ /* 0x040fe200078e00ff */
[----:B------:R1:W-:Y:S03]  /*a0d0*/  @!P5 LDGSTS.E.BYPASS.LTC128B.128 [R213+0x1b080], [R12.64], !P4 ;  /* 0x1b0800000cd5dfae */ /* 0x0003e6000e101d46 */
[----:B------:R-:W-:Y:S01]  /*a0e0*/  IMAD R4, R116, c[0x0][0x1e4], R4 ;  /* 0x0000790074047a24 */ /* 0x000fe200078e0204 */
[----:B------:R3:W-:Y:S03]  /*a0f0*/  @!P5 LDGSTS.E.BYPASS.LTC128B.128 [R213+0x1f080], [R10.64], !P3 ;  /* 0x1f0800000ad5dfae */ /* 0x0007e6000d901d46 */
[----:B------:R-:W-:Y:S01]  /*a100*/  IMAD.IADD R4, R3, 0x1, R4 ;  /* 0x0000000103047824 */ /* 0x000fe200078e0204 */
[----:B------:R-:W0:Y:S03]  /*a110*/  LDGDEPBAR ;  /* 0x00000000000079af */ /* 0x000e260000000000 */
[----:B------:R-:W-:-:S02]  /*a120*/  IMAD R5, R4, 0x30, RZ ;  /* 0x0000003004057824 */ /* 0x000fc400078e02ff */
[----:B------:R-:W-:Y:S02]  /*a130*/  IMAD.MOV.U32 R128, RZ, RZ, R228 ;  /* 0x000000ffff807224 */ /* 0x000fe400078e00e4 */
[----:B------:R-:W-:Y:S02]  /*a140*/  IMAD.MOV.U32 R129, RZ, RZ, R232 ;  /* 0x000000ffff817224 */ /* 0x000fe400078e00e8 */
[----:B--2---:R-:W-:Y:S02]  /*a150*/  IMAD.MOV.U32 R7, RZ, RZ, 0x20 ;  /* 0x00000020ff077424 */ /* 0x004fe400078e00ff */
[----:B------:R-:W-:-:S04]  /*a160*/  IMAD.WIDE.U32 R2, R2, 0x30, R128 ;  /* 0x0000003002027825 */ /* 0x000fc800078e0080 */
[----:B-1----:R-:W-:Y:S02]  /*a170*/  IMAD R8, R7, c[0x0][0x1e4], RZ ;  /* 0x0000790007087a24 */ /* 0x002fe400078e02ff */
[----:B------:R-:W-:Y:S01]  /*a180*/  IMAD.IADD R3, R3, 0x1, R5 ;  /* 0x0000000103037824 */ /* 0x000fe200078e0205 */
[----:B------:R-:W-:Y:S01]  /*a190*/  WARPSYNC 0xffffffff ;  /* 0xffffffff00007948 */ /* 0x000fe20003800000 */
[----:B------:R-:W-:Y:S01]  /*a1a0*/  P2R R15, PR, RZ, 0x40 ;  /* 0x00000040ff0f7803 */ /* 0x000fe20000000000 */
[----:B------:R-:W-:Y:S01]  /*a1b0*/  BAR.SYNC.DEFER_BLOCKING 0x0 ;  /* 0x0000000000007b1d */ /* 0x000fe20000010000 */
[C---:B------:R-:W-:Y:S02]  /*a1c0*/  LOP3.LUT P6, RZ, R224.reuse, 0x8, RZ, 0xc0, !PT ;  /* 0x00000008e0ff7812 */ /* 0x040fe400078cc0ff */
[C---:B------:R-:W-:Y:S02]  /*a1d0*/  LOP3.LUT P3, RZ, R224.reuse, 0x2, RZ, 0xc0, !PT ;  /* 0x00000002e0ff7812 */ /* 0x040fe4000786c0ff */
[----:B------:R-:W-:Y:S01]  /*a1e0*/  LOP3.LUT P4, RZ, R224, 0x1, RZ, 0xc0, !PT ;  /* 0x00000001e0ff7812 */ /* 0x000fe2000788c0ff */
[----:B------:R-:W-:-:S02]  /*a1f0*/  IMAD.MOV.U32 R136, RZ, RZ, c[0x0][0x2c4] ;  /* 0x0000b100ff887624 */ /* 0x000fc400078e00ff */
[----:B----4-:R-:W-:-:S04]  /*a200*/  IMAD R127, R130, -0x30, R127 ;  /* 0xffffffd0827f7824 */ /* 0x010fc800078e027f */
[----:B---3--:R-:W-:-:S05]  /*a210*/  IMAD.IADD R125, R131, 0x1, R127 ;  /* 0x00000001837d7824 */ /* 0x008fca00078e027f */
[----:B------:R-:W-:-:S05]  /*a220*/  IMNMX R6, R125, 0x30, PT ;  /* 0x000000307d067817 */ /* 0x000fca0003800200 */
[----:B------:R-:W-:-:S05]  /*a230*/  IMAD.IADD R4, R6, 0x1, -R225 ;  /* 0x0000000106047824 */ /* 0x000fca00078e0ae1 */
[----:B------:R-:W-:Y:S01]  /*a240*/  ISETP.GE.AND P0, PT, R4, 0x21, PT ;  /* 0x000000210400780c */ /* 0x000fe20003f06270 */
[----:B------:R-:W-:-:S12]  /*a250*/  IMAD.WIDE.U32 R6, R7, c[0x0][0x1e0], RZ ;  /* 0x0000780007067a25 */ /* 0x000fd800078e00ff */
        /* <DEDUP_REMOVED lines=14> */
[----:B------:R1:W-:Y:S01]  /*a340*/  @P1 LDGSTS.E.BYPASS.LTC128B.128 [R211+0xe880], [R4.64+0x180], !P4 ;  /* 0x0e88018004d31fae */ /* 0x0003e2000e101d46 */
[----:B------:R-:W-:-:S13]  /*a350*/  LOP3.LUT P1, RZ, R224, 0x8, RZ, 0xc0, !PT ;  /* 0x00000008e0ff7812 */ /* 0x000fda000782c0ff */
[----:B------:R1:W-:Y:S04]  /*a360*/  @P0 LDGSTS.E.BYPASS.LTC128B.128 [R213+0xb080], [R2.64], !P1 ;  /* 0x0b08000002d50fae */ /* 0x0003e8000c901d46 */
[----:B------:R1:W-:Y:S04]  /*a370*/  @P0 LDGSTS.E.BYPASS.LTC128B.128 [R213+0xc880], [R2.64+0x80], !P2 ;  /* 0x0c88008002d50fae */ /* 0x0003e8000d101d46 */
[----:B------:R1:W-:Y:S04]  /*a380*/  @P0 LDGSTS.E.BYPASS.LTC128B.128 [R213+0xe080], [R2.64+0x100], !P3 ;  /* 0x0e08010002d50fae */ /* 0x0003e8000d901d46 */
[----:B------:R1:W-:Y:S01]  /*a390*/  @P0 LDGSTS.E.BYPASS.LTC128B.128 [R213+0xf880], [R2.64+0x180], !P4 ;  /* 0x0f88018002d50fae */ /* 0x0003e2000e101d46 */
[----:B------:R-:W-:-:S03]  /*a3a0*/  ISETP.LT.AND P0, PT, RZ, c[0x0][0x27c], PT ;  /* 0x00009f00ff007a0c */ /* 0x000fc60003f01270 */
[----:B------:R-:W0:Y:S01]  /*a3b0*/  LDGDEPBAR ;  /* 0x00000000000079af */ /* 0x000e220000000000 */
[----:B------:R-:W-:-:S09]  /*a3c0*/  ISETP.NE.AND P6, PT, R15, RZ, PT ;  /* 0x000000ff0f00720c */ /* 0x000fd20003fc5270 */
[----:B------:R-:W-:Y:S05]  /*a3d0*/  @P0 BRA `(.L_x_2409) ;  /* 0x0000002000000947 */ /* 0x000fea0003800000 */
[----:B------:R-:W-:-:S04]  /*a3e0*/  DEPBAR.LE SB0, 0x1 ;  /* 0x000080400000791a */ /* 0x000fc80000000000 */
[----:B------:R-:W-:Y:S05]  /*a3f0*/  BRA `(.L_x_2410) ;  /* 0x000095c000007947 */ /* 0x000fea0003800000 */
.L_x_2409:
[----:B------:R-:W-:Y:S01]  /*a400*/  ULDC.U8 UR4, c[0x0][0x298] ;  /* 0x0000a60000047ab9 */ /* 0x000fe20000000000 */
[----:B-1---5:R-:W-:Y:S01]  /*a410*/  SHF.R.S32.HI R2, RZ, 0x1f, R158 ;  /* 0x0000001fff027819 */ /* 0x022fe2000001149e */
[----:B------:R-:W-:Y:S01]  /*a420*/  IMAD.WIDE.U32 R6, R158, c[0x0][0x280], RZ ;  /* 0x0000a0009e067a25 */ /* 0x000fe200078e00ff */
[----:B------:R-:W-:Y:S01]  /*a430*/  ISETP.NE.AND P0, PT, RZ, UR4, PT ;  /* 0x00000004ff007c0c */ /* 0x000fe2000bf05270 */
[----:B------:R-:W-:Y:S02]  /*a440*/  BSSY B2, `(.L_x_2410) ;  /* 0x0000957000027945 */ /* 0x000fe40003800000 */
[C---:B------:R-:W-:Y:S02]  /*a450*/  IMAD R3, R2.reuse, c[0x0][0x280], RZ ;  /* 0x0000a00002037a24 */ /* 0x040fe400078e02ff */
[----:B------:R-:W-:Y:S02]  /*a460*/  IMAD R2, R2, c[0x0][0x290], RZ ;  /* 0x0000a40002027a24 */ /* 0x000fe400078e02ff */
[----:B------:R-:W-:-:S02]  /*a470*/  IMAD R3, R158, c[0x0][0x284], R3 ;  /* 0x0000a1009e037a24 */ /* 0x000fc400078e0203 */
[----:B------:R-:W-:Y:S01]  /*a480*/  IMAD R8, R158, c[0x0][0x294], R2 ;  /* 0x0000a5009e087a24 */ /* 0x000fe200078e0202 */
[----:B------:R-:W-:Y:S01]  /*a490*/  LEA R2, R96, R16, 0x5 ;  /* 0x0000001060027211 */ /* 0x000fe200078e28ff */
[----:B------:R-:W-:Y:S01]  /*a4a0*/  IMAD.WIDE.U32 R4, R158, c[0x0][0x290], RZ ;  /* 0x0000a4009e047a25 */ /* 0x000fe200078e00ff */
[----:B------:R-:W-:-:S04]  /*a4b0*/  IADD3 R3, R3, R7, RZ ;  /* 0x0000000703037210 */ /* 0x000fc80007ffe0ff */
[----:B------:R-:W-:Y:S01]  /*a4c0*/  IADD3 R8, R8, R5, RZ ;  /* 0x0000000508087210 */ /* 0x000fe20007ffe0ff */
[----:B------:R-:W-:Y:S05]  /*a4d0*/  @!P0 BRA `(.L_x_2411) ;  /* 0x0000494000008947 */ /* 0x000fea0003800000 */
[----:B------:R-:W-:Y:S01]  /*a4e0*/  ISETP.NE.AND P1, PT, R136, 0x1, PT ;  /* 0x000000018800780c */ /* 0x000fe20003f25270 */
[----:B------:R-:W-:Y:S01]  /*a4f0*/  IMAD.MOV.U32 R7, RZ, RZ, R3 ;  /* 0x000000ffff077224 */ /* 0x000fe200078e0003 */
[----:B------:R-:W-:Y:S01]  /*a500*/  BSSY B0, `(.L_x_2412) ;  /* 0x000004f000007945 */ /* 0x000fe20003800000 */
[----:B------:R-:W-:Y:S01]  /*a510*/  SHF.R.S32.HI R40, RZ, 0x1f, R142 ;  /* 0x0000001fff287819 */ /* 0x000fe2000001148e */
[----:B------:R-:W-:Y:S01]  /*a520*/  CS2R R64, SRZ ;  /* 0x0000000000407805 */ /* 0x000fe2000001ff00 */
        /* <DEDUP_REMOVED lines=8> */
[----:B------:R-:W-:Y:S01]  /*a5b0*/  @P1 IMAD.HI.U32 R0, R2, c[0x0][0x2c8], RZ ;  /* 0x0000b20002001a27 */ /* 0x000fe200078e00ff */
[----:B------:R-:W-:Y:S01]  /*a5c0*/  CS2R R36, SRZ ;  /* 0x0000000000247805 */ /* 0x000fe2000001ff00 */
[----:B------:R-:W-:Y:S01]  /*a5d0*/  CS2R R28, SRZ ;  /* 0x00000000001c7805 */ /* 0x000fe2000001ff00 */
[----:B------:R-:W-:-:S02]  /*a5e0*/  CS2R R24, SRZ ;  /* 0x0000000000187805 */ /* 0x000fc4000001ff00 */
[----:B------:R-:W-:-:S04]  /*a5f0*/  @P1 SHF.R.U32.HI R2, RZ, c[0x0][0x2cc], R0 ;  /* 0x0000b300ff021a19 */ /* 0x000fc80000011600 */
        /* <DEDUP_REMOVED lines=23> */
[----:B------:R-:W-:-:S09]  /*a770*/  ISETP.GE.AND P1, PT, R139, c[0x0][0x27c], PT ;  /* 0x00009f008b007a0c */ /* 0x000fd20003f26270 */
[C---:B------:R-:W-:Y:S01]  /*a780*/  @!P3 IMAD.SHL.U32 R6, R140.reuse, 0x2, RZ ;  /* 0x000000028c06b824 */ /* 0x040fe200078e00ff */
[----:B------:R-:W-:-:S04]  /*a790*/  @!P3 SHF.L.U64.HI R5, R140, 0x1, R38 ;  /* 0x000000018c05b819 */ /* 0x000fc80000010226 */
[----:B--2---:R-:W-:-:S05]  /*a7a0*/  @!P3 IADD3 R18, P0, R3, R6, RZ ;  /* 0x000000060312b210 */ /* 0x004fca0007f1e0ff */
[----:B----4-:R-:W-:Y:S01]  /*a7b0*/  @!P3 IMAD.X R19, R4, 0x1, R5, P0 ;  /* 0x000000010413b824 */ /* 0x010fe200000e0605 */
        /* <DEDUP_REMOVED lines=33> */
[----:B------:R-:W-:-:S05]  /*a9d0*/  @!P0 IMAD.X R5, R2, 0x1, R20, P4 ;  /* 0x0000000102058824 */ /* 0x000fca00020e0614 */
[----:B------:R1:W5:Y:S03]  /*a9e0*/  @!P0 LD.E.64 R44, [R4.64] ;  /* 0x00000006042c8980 */ /* 0x000366000c101b00 */
.L_x_2413:
[----:B------:R-:W-:Y:S05]  /*a9f0*/  BSYNC B0 ;  /* 0x0000000000007941 */ /* 0x000fea0003800000 */
.L_x_2412:
        /* <DEDUP_REMOVED lines=82> */
.L_x_2415:
[----:B------:R-:W-:Y:S05]  /*af20*/  BSYNC B0 ;  /* 0x0000000000007941 */ /* 0x000fea0003800000 */
.L_x_2414:
        /* <DEDUP_REMOVED lines=53> */
[----:B------:R1:W5:Y:S01]  /*b280*/  @!P3 LD.E.64 R60, [R18.64] ;  /* 0x00000006123cb980 */ /* 0x000362000c101b00 */
[----:B----4-:R-:W-:Y:S01]  /*b290*/  @!P3 IMAD.X R17, R2, 0x1, R6, P0 ;  /* 0x000000010211b824 */ /* 0x010fe200000e0606 */
[----:B------:R-:W-:Y:S02]  /*b2a0*/  @!P2 SHF.L.U64.HI R6, R143, 0x1, R21 ;  /* 0x000000018f06a819 */ /* 0x000fe40000010215 */
[-C--:B------:R-:W-:Y:S01]  /*b2b0*/  @!P2 IADD3 R14, P0, R3, R5.reuse, RZ ;  /* 0x00000005030ea210 */ /* 0x080fe20007f1e0ff */
[----:B------:R-:W-:Y:S01]  /*b2c0*/  CS2R R72, SRZ ;  /* 0x0000000000487805 */ /* 0x000fe2000001ff00 */
[----:B------:R-:W-:Y:S01]  /*b2d0*/  CS2R R74, SRZ ;  /* 0x00000000004a7805 */ /* 0x000fe2000001ff00 */
[----:B------:R-:W-:Y:S01]  /*b2e0*/  CS2R R76, SRZ ;  /* 0x00000000004c7805 */ /* 0x000fe2000001ff00 */
[----:B------:R2:W5:Y:S01]  /*b2f0*/  @!P3 LD.E.64 R62, [R16.64] ;  /* 0x00000006103eb980 */ /* 0x000562000c101b00 */
[----:B------:R-:W-:Y:S01]  /*b300*/  @!P2 IMAD.X R15, R4, 0x1, R6, P0 ;  /* 0x00000001040fa824 */ /* 0x000fe200000e0606 */
[----:B------:R-:W-:Y:S01]  /*b310*/  @!P2 IADD3 R12, P0, R0, R5, RZ ;  /* 0x00000005000ca210 */ /* 0x000fe20007f1e0ff */
[----:B------:R-:W-:-:S04]  /*b320*/  @!P1 IMAD.SHL.U32 R5, R139, 0x2, RZ ;  /* 0x000000028b059824 */ /* 0x000fc800078e00ff */
[----:B------:R-:W-:Y:S01]  /*b330*/  @!P2 IMAD.X R13, R2, 0x1, R6, P0 ;  /* 0x00000001020da824 */ /* 0x000fe200000e0606 */
[----:B------:R-:W-:Y:S02]  /*b340*/  @!P1 SHF.L.U64.HI R6, R139, 0x1, R31 ;  /* 0x000000018b069819 */ /* 0x000fe4000001021f */
[-C--:B------:R-:W-:Y:S02]  /*b350*/  @!P1 IADD3 R10, P0, R3, R5.reuse, RZ ;  /* 0x00000005030a9210 */ /* 0x080fe40007f1e0ff */
[----:B------:R2:W5:Y:S03]  /*b360*/  @!P2 LD.E.64 R68, [R12.64] ;  /* 0x000000060c44a980 */ /* 0x000566000c101b00 */
[----:B------:R-:W-:Y:S01]  /*b370*/  @!P1 IMAD.X R11, R4, 0x1, R6, P0 ;  /* 0x00000001040b9824 */ /* 0x000fe200000e0606 */
[----:B------:R-:W-:Y:S01]  /*b380*/  @!P1 IADD3 R8, P0, R0, R5, RZ ;  /* 0x0000000500089210 */ /* 0x000fe20007f1e0ff */
[----:B-1----:R-:W-:-:S03]  /*b390*/  CS2R R18, SRZ ;  /* 0x0000000000127805 */ /* 0x002fc6000001ff00 */
[----:B------:R2:W5:Y:S01]  /*b3a0*/  @!P1 LD.E.64 R70, [R10.64] ;  /* 0x000000060a469980 */ /* 0x000562000c101b00 */
[----:B------:R-:W-:Y:S01]  /*b3b0*/  @!P1 IMAD.X R9, R2, 0x1, R6, P0 ;  /* 0x0000000102099824 */ /* 0x000fe200000e0606 */
[C---:B------:R-:W-:Y:S02]  /*b3c0*/  ISETP.GE.AND P0, PT, R142.reuse, c[0x0][0x27c], PT ;  /* 0x00009f008e007a0c */ /* 0x040fe40003f06270 */
[----:B------:R2:W5:Y:S04]  /*b3d0*/  @!P2 LD.E.64 R18, [R14.64] ;  /* 0x000000060e12a980 */ /* 0x000568000c101b00 */
[----:B------:R2:W5:Y:S07]  /*b3e0*/  @!P1 LD.E.64 R72, [R8.64] ;  /* 0x0000000608489980 */ /* 0x00056e000c101b00 */
        /* <DEDUP_REMOVED lines=8> */
.L_x_2417:
[----:B------:R-:W-:Y:S05]  /*b470*/  BSYNC B0 ;  /* 0x0000000000007941 */ /* 0x000fea0003800000 */
.L_x_2416:
[----:B--2--5:R-:W-:Y:S01]  /*b480*/  IMAD.MOV.U32 R4, RZ, RZ, R70 ;  /* 0x000000ffff047224 */ /* 0x024fe200078e0046 */
[----:B---3--:R-:W-:Y:S01]  /*b490*/  MOV R3, R71 ;  /* 0x0000004700037202 */ /* 0x008fe20000000f00 */
[----:B----4-:R-:W-:Y:S01]  /*b4a0*/  IMAD.MOV.U32 R2, RZ, RZ, R74 ;  /* 0x000000ffff027224 */ /* 0x010fe200078e004a */
[----:B------:R-:W-:Y:S01]  /*b4b0*/  MOV R7, R68 ;  /* 0x0000004400077202 */ /* 0x000fe20000000f00 */
[----:B-1----:R-:W-:Y:S01]  /*b4c0*/  IMAD.MOV.U32 R0, RZ, RZ, R75 ;  /* 0x000000ffff007224 */ /* 0x002fe200078e004b */
        /* <DEDUP_REMOVED lines=8> */
[----:B------:R-:W1:Y:S01]  /*b550*/  SHFL.IDX PT, R3, R33, 0x3, 0x181f ;  /* 0x00781f0021037f89 */ /* 0x000e6200000e0000 */
[----:B------:R-:W-:Y:S01]  /*b560*/  IMAD.MOV.U32 R4, RZ, RZ, R73 ;  /* 0x000000ffff047224 */ /* 0x000fe200078e0049 */
[----:B------:R-:W-:Y:S01]  /*b570*/  BSSY B0, `(.L_x_2418) ;  /* 0x0000042000007945 */ /* 0x000fe20003800000 */
[----:B------:R-:W-:Y:S01]  /*b580*/  IMAD.MOV.U32 R6, RZ, RZ, R69 ;  /* 0x000000ffff067224 */ /* 0x000fe200078e0045 */
[----:B------:R-:W-:Y:S01]  /*b590*/  PRMT R108, R0, 0x5410, R2 ;  /* 0x00005410006c7816 */ /* 0x000fe20000000002 */
[----:B------:R-:W-:Y:S01]  /*b5a0*/  IMAD.MOV.U32 R2, RZ, RZ, R76 ;  /* 0x000000ffff027224 */ /* 0x000fe200078e004c */
[----:B------:R-:W-:Y:S01]  /*b5b0*/  MOV R0, R77 ;  /* 0x0000004d00007202 */ /* 0x000fe20000000f00 */
[----:B------:R2:W3:Y:S01]  /*b5c0*/  SHFL.IDX PT, R8, R30, 0x3, 0x181f ;  /* 0x00781f001e087f89 */ /* 0x0004e200000e0000 */
[----:B------:R-:W-:Y:S01]  /*b5d0*/  PRMT R109, R4, 0x5410, R5 ;  /* 0x00005410046d7816 */ /* 0x000fe20000000005 */
[----:B------:R-:W-:Y:S01]  /*b5e0*/  IMAD.MOV.U32 R5, RZ, RZ, R62 ;  /* 0x000000ffff057224 */ /* 0x000fe200078e003e */
[----:B------:R-:W-:Y:S01]  /*b5f0*/  PRMT R111, R0, 0x5410, R2 ;  /* 0x00005410006f7816 */ /* 0x000fe20000000002 */
[----:B------:R-:W-:Y:S01]  /*b600*/  CS2R R84, SRZ ;  /* 0x0000000000547805 */ /* 0x000fe2000001ff00 */
[----:B------:R-:W-:Y:S01]  /*b610*/  MOV R4, R63 ;  /* 0x0000003f00047202 */ /* 0x000fe20000000f00 */
[----:B------:R4:W1:Y:S01]  /*b620*/  SHFL.IDX PT, R2, R39, 0x3, 0x181f ;  /* 0x00781f0027027f89 */ /* 0x00086200000e0000 */
[----:B------:R-:W-:Y:S01]  /*b630*/  CS2R R80, SRZ ;  /* 0x0000000000507805 */ /* 0x000fe2000001ff00 */
[----:B------:R-:W-:Y:S01]  /*b640*/  CS2R R88, SRZ ;  /* 0x0000000000587805 */ /* 0x000fe2000001ff00 */
[----:B------:R-:W-:Y:S01]  /*b650*/  CS2R R86, SRZ ;  /* 0x0000000000567805 */ /* 0x000fe2000001ff00 */
[----:B------:R1:W3:Y:S01]  /*b660*/  SHFL.IDX PT, R0, R32, 0x3, 0x181f ;  /* 0x00781f0020007f89 */ /* 0x0002e200000e0000 */
[----:B------:R-:W-:Y:S01]  /*b670*/  CS2R R82, SRZ ;  /* 0x0000000000527805 */ /* 0x000fe2000001ff00 */
[----:B------:R-:W-:Y:S01]  /*b680*/  CS2R R78, SRZ ;  /* 0x00000000004e7805 */ /* 0x000fe2000001ff00 */
[----:B--2---:R-:W-:-:S02]  /*b690*/  PRMT R30, R4, 0x5410, R5 ;  /* 0x00005410041e7816 */ /* 0x004fc40000000005 */
[----:B----4-:R-:W-:Y:S01]  /*b6a0*/  PRMT R39, R6, 0x5410, R7 ;  /* 0x0000541006277816 */ /* 0x010fe20000000007 */
[----:B-1----:R-:W-:Y:S01]  /*b6b0*/  CS2R R32, SRZ ;  /* 0x0000000000207805 */ /* 0x002fe2000001ff00 */
[----:B------:R-:W-:Y:S05]  /*b6c0*/  @P5 BRA `(.L_x_2419) ;  /* 0x000002c000005947 */ /* 0x000fea0003800000 */
[----:B---3--:R-:W-:Y:S01]  /*b6d0*/  ISETP.GE.AND P1, PT, R143, c[0x0][0x27c], PT ;  /* 0x00009f008f007a0c */ /* 0x008fe20003f26270 */
[----:B------:R-:W-:Y:S01]  /*b6e0*/  CS2R R80, SRZ ;  /* 0x0000000000507805 */ /* 0x000fe2000001ff00 */
[----:B------:R-:W-:-:S11]  /*b6f0*/  CS2R R82, SRZ ;  /* 0x0000000000527805 */ /* 0x000fd6000001ff00 */
[C---:B------:R-:W-:Y:S01]  /*b700*/  @!P1 IMAD.SHL.U32 R4, R143.reuse, 0x2, RZ ;  /* 0x000000028f049824 */ /* 0x040fe200078e00ff */
[----:B------:R-:W-:-:S04]  /*b710*/  @!P1 SHF.L.U64.HI R5, R143, 0x1, R21 ;  /* 0x000000018f059819 */ /* 0x000fc80000010215 */
[----:B------:R-:W-:-:S05]  /*b720*/  @!P1 IADD3 R6, P0, R2, R4, RZ ;  /* 0x0000000402069210 */ /* 0x000fca0007f1e0ff */
        /* <DEDUP_REMOVED lines=18> */
[----:B------:R-:W-:-:S04]  /*b850*/  CS2R R32, SRZ ;  /* 0x0000000000207805 */ /* 0x000fc8000001ff00 */
[----:B-1----:R-:W-:Y:S02]  /*b860*/  @!P1 IADD3 R6, P0, R2, R9, RZ ;  /* 0x0000000902069210 */ /* 0x002fe40007f1e0ff */
[----:B--2---:R-:W-:-:S05]  /*b870*/  @!P1 SHF.L.U64.HI R5, R140, 0x1, R38 ;  /* 0x000000018c059819 */ /* 0x004fca0000010226 */
[----:B------:R-:W-:Y:S01]  /*b880*/  @!P1 IMAD.X R7, R3, 0x1, R5, P0 ;  /* 0x0000000103079824 */ /* 0x000fe200000e0605 */
[----:B------:R-:W-:Y:S01]  /*b890*/  @!P1 IADD3 R4, P0, R0, R9, RZ ;  /* 0x0000000900049210 */ /* 0x000fe20007f1e0ff */
[----:B------:R-:W-:-:S03]  /*b8a0*/  CS2R R78, SRZ ;  /* 0x00000000004e7805 */ /* 0x000fc6000001ff00 */
[----:B------:R1:W5:Y:S01]  /*b8b0*/  @!P1 LD.E.64 R32, [R6.64] ;  /* 0x0000000606209980 */ /* 0x000362000c101b00 */
[----:B------:R-:W-:Y:S01]  /*b8c0*/  @!P1 IMAD.X R5, R8, 0x1, R5, P0 ;  /* 0x0000000108059824 */ /* 0x000fe200000e0605 */
[----:B------:R-:W-:-:S04]  /*b8d0*/  ISETP.GE.AND P0, PT, R142, c[0x0][0x27c], PT ;  /* 0x00009f008e007a0c */ /* 0x000fc80003f06270 */
[----:B------:R2:W5:Y:S01]  /*b8e0*/  @!P1 LD.E.64 R78, [R4.64] ;  /* 0x00000006044e9980 */ /* 0x000562000c101b00 */
[----:B------:R-:W-:Y:S01]  /*b8f0*/  CS2R R90, SRZ ;  /* 0x00000000005a7805 */ /* 0x000fe2000001ff00 */
[----:B------:R-:W-:-:S07]  /*b900*/  CS2R R88, SRZ ;  /* 0x0000000000587805 */ /* 0x000fce000001ff00 */
[C---:B-1----:R-:W-:Y:S01]  /*b910*/  @!P0 IMAD.SHL.U32 R6, R142.reuse, 0x2, RZ ;  /* 0x000000028e068824 */ /* 0x042fe200078e00ff */
[----:B------:R-:W-:-:S04]  /*b920*/  @!P0 SHF.L.U64.HI R7, R142, 0x1, R40 ;  /* 0x000000018e078819 */ /* 0x000fc80000010228 */
[----:B--2---:R-:W-:-:S05]  /*b930*/  @!P0 IADD3 R4, P1, R2, R6, RZ ;  /* 0x0000000602048210 */ /* 0x004fca0007f3e0ff */
[----:B------:R-:W-:Y:S01]  /*b940*/  @!P0 IMAD.X R5, R3, 0x1, R7, P1 ;  /* 0x0000000103058824 */ /* 0x000fe200008e0607 */
[----:B------:R-:W-:-:S04]  /*b950*/  @!P0 IADD3 R2, P1, R0, R6, RZ ;  /* 0x0000000600028210 */ /* 0x000fc80007f3e0ff */
[----:B------:R1:W5:Y:S01]  /*b960*/  @!P0 LD.E.64 R90, [R4.64] ;  /* 0x00000006045a8980 */ /* 0x000362000c101b00 */
[----:B------:R-:W-:-:S05]  /*b970*/  @!P0 IMAD.X R3, R8, 0x1, R7, P1 ;  /* 0x0000000108038824 */ /* 0x000fca00008e0607 */
[----:B------:R1:W5:Y:S03]  /*b980*/  @!P0 LD.E.64 R88, [R2.64] ;  /* 0x0000000602588980 */ /* 0x000366000c101b00 */
.L_x_2419:
[----:B---3--:R-:W-:Y:S05]  /*b990*/  BSYNC B0 ;  /* 0x0000000000007941 */ /* 0x008fea0003800000 */
.L_x_2418:
        /* <DEDUP_REMOVED lines=82> */
.L_x_2423:
[----:B------:R-:W-:Y:S05]  /*bec0*/  BSYNC B0 ;  /* 0x0000000000007941 */ /* 0x000fea0003800000 */
.L_x_2422:
        /* <DEDUP_REMOVED lines=49> */
.L_x_2425:
[----:B------:R-:W-:Y:S05]  /*c1e0*/  BSYNC B0 ;  /* 0x0000000000007941 */ /* 0x000fea0003800000 */
.L_x_2424:
        /* <DEDUP_REMOVED lines=49> */
.L_x_2427:
[----:B------:R-:W-:Y:S05]  /*c500*/  BSYNC B0 ;  /* 0x0000000000007941 */ /* 0x000fea0003800000 */
.L_x_2426:
        /* <DEDUP_REMOVED lines=48> */
.L_x_2421:
[----:B------:R-:W-:Y:S05]  /*c810*/  BSYNC B1 ;  /* 0x0000000000017941 */ /* 0x000fea0003800000 */
.L_x_2420:
        /* <DEDUP_REMOVED lines=53> */
.L_x_2431:
[----:B------:R-:W-:Y:S05]  /*cb70*/  BSYNC B0 ;  /* 0x0000000000007941 */ /* 0x000fea0003800000 */
.L_x_2430:
        /* <DEDUP_REMOVED lines=49> */
.L_x_2433:
[----:B------:R-:W-:Y:S05]  /*ce90*/  BSYNC B0 ;  /* 0x0000000000007941 */ /* 0x000fea0003800000 */
.L_x_2432:
        /* <DEDUP_REMOVED lines=49> */
.L_x_2435:
[----:B------:R-:W-:Y:S05]  /*d1b0*/  BSYNC B0 ;  /* 0x0000000000007941 */ /* 0x000fea0003800000 */
.L_x_2434:
        /* <DEDUP_REMOVED lines=48> */
.L_x_2429:
[----:B------:R-:W-:Y:S05]  /*d4c0*/  BSYNC B1 ;  /* 0x0000000000017941 */ /* 0x000fea0003800000 */
.L_x_2428:
        /* <DEDUP_REMOVED lines=53> */
.L_x_2439:
[----:B------:R-:W-:Y:S05]  /*d820*/  BSYNC B0 ;  /* 0x0000000000007941 */ /* 0x000fea0003800000 */
.L_x_2438:
        /* <DEDUP_REMOVED lines=49> */
.L_x_2441:
[----:B------:R-:W-:Y:S05]  /*db40*/  BSYNC B0 ;  /* 0x0000000000007941 */ /* 0x000fea0003800000 */
.L_x_2440:
        /* <DEDUP_REMOVED lines=49> */
.L_x_2443:
[----:B------:R-:W-:Y:S05]  /*de60*/  BSYNC B0 ;  /* 0x0000000000007941 */ /* 0x000fea0003800000 */
.L_x_2442:
        /* <DEDUP_REMOVED lines=48> */
.L_x_2437:
[----:B------:R-:W-:Y:S05]  /*e170*/  BSYNC B1 ;  /* 0x0000000000017941 */ /* 0x000fea0003800000 */
.L_x_2436:
        /* <DEDUP_REMOVED lines=52> */
.L_x_2446:
[----:B------:R-:W-:Y:S05]  /*e4c0*/  BSYNC B0 ;  /* 0x0000000000007941 */ /* 0x000fea0003800000 */
.L_x_2445:
        /* <DEDUP_REMOVED lines=49> */
.L_x_2448:
[----:B------:R-:W-:Y:S05]  /*e7e0*/  BSYNC B0 ;  /* 0x0000000000007941 */ /* 0x000fea0003800000 */
.L_x_2447:
        /* <DEDUP_REMOVED lines=49> */
.L_x_2450:
[----:B------:R-:W-:Y:S05]  /*eb00*/  BSYNC B0 ;  /* 0x0000000000007941 */ /* 0x000fea0003800000 */
.L_x_2449:
        /* <DEDUP_REMOVED lines=49> */
.L_x_2411:
[----:B------:R-:W-:Y:S01]  /*ee20*/  ISETP.NE.AND P0, PT, R136, 0x1, PT ;  /* 0x000000018800780c */ /* 0x000fe20003f05270 */
[----:B------:R-:W-:Y:S01]  /*ee30*/  IMAD.MOV.U32 R7, RZ, RZ, R3 ;  /* 0x000000ffff077224 */ /* 0x000fe200078e0003 */
        /* <DEDUP_REMOVED lines=9> */
[----:B------:R-:W-:-:S02]  /*eed0*/  CS2R R20, SRZ ;  /* 0x0000000000147805 */ /* 0x000fc4000001ff00 */
        /* <DEDUP_REMOVED lines=47> */
.L_x_2452:
[----:B------:R-:W-:Y:S05]  /*f1d0*/  BSYNC B0 ;  /* 0x0000000000007941 */ /* 0x000fea0003800000 */
.L_x_2451:
[----:B-12--5:R-:W-:Y:S01]  /*f1e0*/  IMAD.MOV.U32 R3, RZ, RZ, R30 ;  /* 0x000000ffff037224 */ /* 0x026fe200078e001e */
[----:B------:R-:W-:Y:S01]  /*f1f0*/  LOP3.LUT P0, RZ, R224, 0x10, RZ, 0xc0, !PT ;  /* 0x00000010e0ff7812 */ /* 0x000fe2000780c0ff */
[----:B------:R-:W-:Y:S01]  /*f200*/  IMAD.MOV.U32 R2, RZ, RZ, R31 ;  /* 0x000000ffff027224 */ /* 0x000fe200078e001f */
[----:B------:R-:W-:Y:S01]  /*f210*/  MOV R4, R29 ;  /* 0x0000001d00047202 */ /* 0x000fe20000000f00 */
        /* <DEDUP_REMOVED lines=10> */
[----:B------:R-:W-:Y:S01]  /*f2c0*/  BSSY B0, `(.L_x_2453) ;  /* 0x0000032000007945 */ /* 0x000fe20003800000 */
[----:B------:R-:W-:Y:S01]  /*f2d0*/  PRMT R38, R2, 0x5410, R3 ;  /* 0x0000541002267816 */ /* 0x000fe20000000003 */
[----:B------:R-:W-:Y:S01]  /*f2e0*/  IMAD.MOV.U32 R3, RZ, RZ, R34 ;  /* 0x000000ffff037224 */ /* 0x000fe200078e0022 */
[----:B------:R-:W-:Y:S01]  /*f2f0*/  MOV R2, R35 ;  /* 0x0000002300027202 */ /* 0x000fe20000000f00 */
[----:B---3--:R1:W3:Y:S01]  /*f300*/  SHFL.IDX PT, R10, R14, 0x1, 0x181f ;  /* 0x00381f000e0a7f89 */ /* 0x0082e200000e0000 */
[----:B------:R-:W-:Y:S01]  /*f310*/  PRMT R27, R4, 0x5410, R5 ;  /* 0x00005410041b7816 */ /* 0x000fe20000000005 */
[----:B------:R-:W-:Y:S01]  /*f320*/  CS2R R52, SRZ ;  /* 0x0000000000347805 */ /* 0x000fe2000001ff00 */
[----:B------:R-:W-:Y:S01]  /*f330*/  PRMT R67, R2, 0x5410, R3 ;  /* 0x0000541002437816 */ /* 0x000fe20000000003 */
[----:B------:R-:W-:Y:S01]  /*f340*/  IMAD.MOV.U32 R3, RZ, RZ, R32 ;  /* 0x000000ffff037224 */ /* 0x000fe200078e0020 */
[----:B------:R1:W4:Y:S01]  /*f350*/  SHFL.IDX PT, R5, R15, 0x1, 0x181f ;  /* 0x00381f000f057f89 */ /* 0x00032200000e0000 */
[----:B------:R-:W-:Y:S01]  /*f360*/  IMAD.MOV.U32 R2, RZ, RZ, R33 ;  /* 0x000000ffff027224 */ /* 0x000fe200078e0021 */
[----:B------:R-:W-:Y:S01]  /*f370*/  PRMT R37, R6, 0x5410, R7 ;  /* 0x0000541006257816 */ /* 0x000fe20000000007 */
[----:B------:R-:W-:Y:S01]  /*f380*/  CS2R R42, SRZ ;  /* 0x00000000002a7805 */ /* 0x000fe2000001ff00 */
[----:B------:R1:W1:Y:S01]  /*f390*/  SHFL.IDX PT, R4, R25, 0x1, 0x181f ;  /* 0x00381f0019047f89 */ /* 0x00026200000e0000 */
        /* <DEDUP_REMOVED lines=36> */
.L_x_2454:
[----:B--2---:R-:W-:Y:S05]  /*f5e0*/  BSYNC B0 ;  /* 0x0000000000007941 */ /* 0x004fea0003800000 */
.L_x_2453:
[----:B-1---5:R-:W-:Y:S01]  /*f5f0*/  IMAD.MOV.U32 R3, RZ, RZ, R52 ;  /* 0x000000ffff037224 */ /* 0x022fe200078e0034 */
[----:B------:R-:W-:Y:S01]  /*f600*/  MOV R2, R53 ;  /* 0x0000003500027202 */ /* 0x000fe20000000f00 */
[----:B----4-:R-:W-:Y:S01]  /*f610*/  IMAD.MOV.U32 R5, RZ, RZ, R54 ;  /* 0x000000ffff057224 */ /* 0x010fe200078e0036 */
        /* <DEDUP_REMOVED lines=63> */
.L_x_2456:
[----:B--2---:R-:W-:Y:S05]  /*fa10*/  BSYNC B0 ;  /* 0x0000000000007941 */ /* 0x004fea0003800000 */
.L_x_2455:
[----:B-1---5:R-:W-:Y:S01]  /*fa20*/  IMAD.MOV.U32 R3, RZ, RZ, R74 ;  /* 0x000000ffff037224 */ /* 0x022fe200078e004a */
[----:B------:R-:W-:Y:S01]  /*fa30*/  MOV R4, R73 ;  /* 0x0000004900047202 */ /* 0x000fe20000000f00 */
[----:B------:R-:W-:Y:S01]  /*fa40*/  IMAD.MOV.U32 R2, RZ, RZ, R75 ;  /* 0x000000ffff027224 */ /* 0x000fe200078e004b */
[----:B------:R-:W-:Y:S01]  /*fa50*/  MOV R7, R70 ;  /* 0x0000004600077202 */ /* 0x000fe20000000f00 */
[----:B----4-:R-:W-:Y:S01]  /*fa60*/  IMAD.MOV.U32 R5, RZ, RZ, R72 ;  /* 0x000000ffff057224 */ /* 0x010fe200078e0048 */
[----:B------:R1:W2:Y:S01]  /*fa70*/  SHFL.IDX PT, R11, R13, 0x3, 0x181f ;  /* 0x00781f000d0b7f89 */ /* 0x0002a200000e0000 */
[----:B------:R-:W-:Y:S01]  /*fa80*/  IMAD.MOV.U32 R6, RZ, RZ, R71 ;  /* 0x000000ffff067224 */ /* 0x000fe200078e0047 */
        /* <DEDUP_REMOVED lines=11> */
[----:B------:R-:W-:Y:S01]  /*fb40*/  CS2R R92, SRZ ;  /* 0x00000000005c7805 */ /* 0x000fe2000001ff00 */
        /* <DEDUP_REMOVED lines=17> */
[----:B------:R-:W-:Y:S05]  /*fc60*/  @P5 BRA `(.L_x_2458) ;  /* 0x000001a000005947 */ /* 0x000fea0003800000 */
[----:B--2---:R-:W-:Y:S01]  /*fc70*/  ISETP.GE.AND P1, PT, R134, c[0x0][0x27c], PT ;  /* 0x00009f0086007a0c */ /* 0x004fe20003f26270 */
[----:B------:R-:W-:Y:S01]  /*fc80*/  CS2R R82, SRZ ;  /* 0x0000000000527805 */ /* 0x000fe2000001ff00 */
[----:B------:R-:W-:-:S11]  /*fc90*/  CS2R R80, SRZ ;  /* 0x0000000000507805 */ /* 0x000fd6000001ff00 */
        /* <DEDUP_REMOVED lines=23> */
.L_x_2458:
[----:B--2---:R-:W-:Y:S05]  /*fe10*/  BSYNC B0 ;  /* 0x0000000000007941 */ /* 0x004fea0003800000 */
.L_x_2457:
        /* <DEDUP_REMOVED lines=39> */
[----:B------:R-:W-:Y:S02]  /*10090*/  SHF.R.U64 R13, R18, 0x10, R19 ;  /* 0x00000010120d7819 */ /* 0x000fe40000001213 */
[----:B------:R-:W-:Y:S02]  /*100a0*/  LEA.HI R0, R0, R96, RZ, 0x1d ;  /* 0x0000006000007211 */ /* 0x000fe400078fe8ff */
[----:B------:R-:W-:Y:S02]  /*100b0*/  PRMT R14, R27, 0x5432, R14 ;  /* 0x000054321b0e7816 */ /* 0x000fe4000000000e */
[----:B------:R-:W-:Y:S01]  /*100c0*/  SHF.R.S32.HI R3, RZ, 0x1f, R0 ;  /* 0x0000001fff037819 */ /* 0x000fe20000011400 */
[----:B------:R-:W-:Y:S01]  /*100d0*/  IMAD.SHL.U32 R2, R0, 0x8, RZ ;  /* 0x0000000800027824 */ /* 0x000fe200078e00ff */
[----:B------:R-:W-:Y:S01]  /*100e0*/  SHF.R.U64 R15, R22, 0x10, R23 ;  /* 0x00000010160f7819 */ /* 0x000fe20000001217 */
[----:B------:R-:W-:Y:S01]  /*100f0*/  IMAD.U32 R39, R14, 0x10000, RZ ;  /* 0x000100000e277824 */ /* 0x000fe200078e00ff */
[----:B------:R-:W-:-:S02]  /*10100*/  LEA.HI R0, R3, R0, RZ, 0x3 ;  /* 0x0000000003007211 */ /* 0x000fc400078f18ff */
[----:B------:R-:W-:Y:S02]  /*10110*/  LOP3.LUT R2, R172, 0x38, R2, 0xf8, !PT ;  /* 0x00000038ac027812 */ /* 0x000fe400078ef802 */
[----:B------:R-:W-:Y:S01]  /*10120*/  SHF.R.U64 R3, R20, 0x10, R21 ;  /* 0x0000001014037819 */ /* 0x000fe20000001215 */
[----:B------:R-:W-:Y:S01]  /*10130*/  IMAD.SHL.U32 R0, R0, 0x400, RZ ;  /* 0x0000040000007824 */ /* 0x000fe200078e00ff */
[----:B------:R-:W-:Y:S02]  /*10140*/  LOP3.LUT R2, R2, R182, RZ, 0x3c, !PT ;  /* 0x000000b602027212 */ /* 0x000fe400078e3cff */
[----:B------:R-:W-:Y:S02]  /*10150*/  SHF.R.U32.HI R16, RZ, 0x10, R23 ;  /* 0x00000010ff107819 */ /* 0x000fe40000011617 */
[----:B------:R-:W-:Y:S02]  /*10160*/  LOP3.LUT R0, R0, 0x7fffe000, RZ, 0xc0, !PT ;  /* 0x7fffe00000007812 */ /* 0x000fe400078ec0ff */
[----:B------:R-:W-:-:S02]  /*10170*/  SHF.R.U32.HI R12, RZ, 0x10, R21 ;  /* 0x00000010ff0c7819 */ /* 0x000fc40000011615 */
[----:B------:R-:W-:Y:S02]  /*10180*/  IADD3 R0, R2, R0, R173 ;  /* 0x0000000002007210 */ /* 0x000fe40007ffe0ad */
[----:B------:R-:W-:Y:S02]  /*10190*/  SHF.R.U32.HI R2, RZ, 0x10, R19 ;  /* 0x00000010ff027819 */ /* 0x000fe40000011613 */
[----:B------:R-:W-:Y:S01]  /*101a0*/  PRMT R23, R37, 0x5432, R15 ;  /* 0x0000543225177816 */ /* 0x000fe2000000000f */
[----:B------:R-:W-:Y:S01]  /*101b0*/  IMAD.SHL.U32 R36, R0, 0x2, RZ ;  /* 0x0000000200247824 */ /* 0x000fe200078e00ff */
[----:B------:R-:W-:Y:S02]  /*101c0*/  SHF.R.U32.HI R0, RZ, 0x10, R17 ;  /* 0x00000010ff007819 */ /* 0x000fe40000011611 */
[----:B------:R-:W-:Y:S02]  /*101d0*/  PRMT R24, R38, 0x5410, R2 ;  /* 0x0000541026187816 */ /* 0x000fe40000000002 */
[----:B----4-:R-:W2:Y:S01]  /*101e0*/  LDS.128 R4, [R36+0x10080] ;  /* 0x0100800024047984 */ /* 0x010ea20000000c00 */
[----:B------:R-:W-:-:S02]  /*101f0*/  PRMT R18, R27, 0x5410, R0 ;  /* 0x000054101b127816 */ /* 0x000fc40000000000 */
[----:B------:R-:W-:Y:S01]  /*10200*/  PRMT R27, R38, 0x5432, R13 ;  /* 0x00005432261b7816 */ /* 0x000fe2000000000d */
[----:B-1----:R-:W-:Y:S01]  /*10210*/  IMAD.U32 R20, R10, 0x10000, RZ ;  /* 0x000100000a147824 */ /* 0x002fe200078e00ff */
[C---:B------:R-:W-:Y:S02]  /*10220*/  PRMT R13, R26.reuse, 0x5432, R3 ;  /* 0x000054321a0d7816 */ /* 0x040fe40000000003 */
[C---:B------:R-:W-:Y:S02]  /*10230*/  SHF.L.U32 R15, R9.reuse, 0x10, RZ ;  /* 0x00000010090f7819 */ /* 0x040fe400000006ff */
[----:B------:R-:W-:Y:S01]  /*10240*/  LOP3.LUT R19, R9, 0xffff0000, RZ, 0xc0, !PT ;  /* 0xffff000009137812 */ /* 0x000fe200078ec0ff */
[----:B------:R-:W-:Y:S01]  /*10250*/  IMAD.U32 R38, R13, 0x10000, RZ ;  /* 0x000100000d267824 */ /* 0x000fe200078e00ff */
[----:B------:R-:W-:Y:S01]  /*10260*/  PRMT R17, R26, 0x5410, R12 ;  /* 0x000054101a117816 */ /* 0x000fe2000000000c */
[----:B------:R-:W-:Y:S01]  /*10270*/  IMAD.U32 R12, R11, 0x10000, RZ ;  /* 0x000100000b0c7824 */ /* 0x000fe200078e00ff */
[----:B------:R-:W-:Y:S01]  /*10280*/  PRMT R22, R37, 0x5410, R16 ;  /* 0x0000541025167816 */ /* 0x000fe20000000010 */
[C---:B------:R-:W-:Y:S01]  /*10290*/  IMAD.U32 R16, R8.reuse, 0x10000, RZ ;  /* 0x0001000008107824 */ /* 0x040fe200078e00ff */
[----:B------:R-:W-:Y:S01]  /*102a0*/  LOP3.LUT R25, R11, 0xffff0000, RZ, 0xc0, !PT ;  /* 0xffff00000b197812 */ /* 0x000fe200078ec0ff */
[----:B------:R-:W-:Y:S01]  /*102b0*/  IMAD.U32 R57, R17, 0x10000, RZ ;  /* 0x0001000011397824 */ /* 0x000fe200078e00ff */
[----:B------:R-:W-:Y:S01]  /*102c0*/  LOP3.LUT R21, R8, 0xffff0000, RZ, 0xc0, !PT ;  /* 0xffff000008157812 */ /* 0x000fe200078ec0ff */
[----:B------:R-:W-:Y:S01]  /*102d0*/  IMAD.U32 R56, R22, 0x10000, RZ ;  /* 0x0001000016387824 */ /* 0x000fe200078e00ff */
[----:B------:R-:W-:-:S02]  /*102e0*/  LOP3.LUT R26, R10, 0xffff0000, RZ, 0xc0, !PT ;  /* 0xffff00000a1a7812 */ /* 0x000fc400078ec0ff */
        /* <DEDUP_REMOVED lines=17> */
[----:B------:R-:W-:Y:S01]  /*10400*/  FFMA.FTZ R37, R15, R11, -R9 ;  /* 0x0000000b0f257223 */ /* 0x000fe20000010809 */
[----:B------:R-:W-:Y:S01]  /*10410*/  LOP3.LUT R11, R17, 0xffff0000, RZ, 0xc0, !PT ;  /* 0xffff0000110b7812 */ /* 0x000fe200078ec0ff */
[----:B------:R-:W-:Y:S01]  /*10420*/  FMUL.FTZ R5, R0, R56 ;  /* 0x0000003800057220 */ /* 0x000fe20000410000 */
[----:B------:R-:W-:Y:S01]  /*10430*/  LOP3.LUT R9, R18, 0xffff0000, RZ, 0xc0, !PT ;  /* 0xffff000012097812 */ /* 0x000fe200078ec0ff */
[----:B------:R-:W-:Y:S01]  /*10440*/  FMUL.FTZ R0, R0, R16 ;  /* 0x0000001000007220 */ /* 0x000fe20000410000 */
[----:B------:R-:W-:Y:S01]  /*10450*/  LOP3.LUT R17, R27, 0xffff0000, RZ, 0xc0, !PT ;  /* 0xffff00001b117812 */ /* 0x000fe200078ec0ff */
[----:B------:R-:W-:Y:S01]  /*10460*/  FFMA.FTZ R15, R15, R57, R7 ;  /* 0x000000390f0f7223 */ /* 0x000fe20000010007 */
[----:B------:R-:W-:Y:S01]  /*10470*/  LOP3.LUT R7, R14, 0xffff0000, RZ, 0xc0, !PT ;  /* 0xffff00000e077812 */ /* 0x000fe200078ec0ff */
[----:B------:R-:W-:Y:S01]  /*10480*/  FFMA.FTZ R13, R12, R56, R0 ;  /* 0x000000380c0d7223 */ /* 0x000fe20000010000 */
[----:B------:R-:W-:Y:S01]  /*10490*/  LOP3.LUT R18, R22, 0xffff0000, RZ, 0xc0, !PT ;  /* 0xffff000016127812 */ /* 0x000fe200078ec0ff */
[----:B------:R-:W-:Y:S01]  /*104a0*/  FFMA.FTZ R16, R12, R16, -R5 ;  /* 0x000000100c107223 */ /* 0x000fe20000010805 */
[----:B------:R-:W-:Y:S01]  /*104b0*/  LOP3.LUT R14, R24, 0xffff0000, RZ, 0xc0, !PT ;  /* 0xffff0000180e7812 */ /* 0x000fe200078ec0ff */
[----:B------:R-:W-:-:S02]  /*104c0*/  FMUL.FTZ R0, R4, R58 ;  /* 0x0000003a04007220 */ /* 0x000fc40000410000 */
[----:B------:R-:W-:Y:S02]  /*104d0*/  FMUL.FTZ R5, R4, R7 ;  /* 0x0000000704057220 */ /* 0x000fe40000410000 */
[C---:B------:R-:W-:Y:S02]  /*104e0*/  FMUL.FTZ R4, R3.reuse, R11 ;  /* 0x0000000b03047220 */ /* 0x040fe40000410000 */
[----:B------:R-:W-:Y:S02]  /*104f0*/  FMUL.FTZ R3, R3, R9 ;  /* 0x0000000903037220 */ /* 0x000fe40000410000 */
[----:B------:R-:W-:Y:S02]  /*10500*/  FFMA.FTZ R8, R21, R7, -R0 ;  /* 0x0000000715087223 */ /* 0x000fe40000010800 */
[----:B------:R-:W-:Y:S02]  /*10510*/  IMAD.U32 R56, R23, 0x10000, RZ ;  /* 0x0001000017387824 */ /* 0x000fe400078e00ff */
[----:B------:R-:W-:Y:S01]  /*10520*/  IMAD.U32 R7, R27, 0x10000, RZ ;  /* 0x000100001b077824 */ /* 0x000fe200078e00ff */
[----:B------:R-:W-:Y:S01]  /*10530*/  F2FP.BF16.PACK_AB R8, R8, R39 ;  /* 0x000000270808723e */ /* 0x000fe200000010ff */
[----:B------:R-:W-:-:S02]  /*10540*/  FFMA.FTZ R12, R21, R58, R5 ;  /* 0x0000003a150c7223 */ /* 0x000fc40000010005 */
[C---:B------:R-:W-:Y:S02]  /*10550*/  FFMA.FTZ R9, R19.reuse, R9, -R4 ;  /* 0x0000000913097223 */ /* 0x040fe40000010804 */
[----:B------:R-:W-:Y:S01]  /*10560*/  FFMA.FTZ R5, R19, R11, R3 ;  /* 0x0000000b13057223 */ /* 0x000fe20000010003 */
[----:B------:R-:W-:Y:S01]  /*10570*/  LOP3.LUT R19, R23, 0xffff0000, RZ, 0xc0, !PT ;  /* 0xffff000017137812 */ /* 0x000fe200078ec0ff */
[CC--:B------:R-:W-:Y:S01]  /*10580*/  FMUL.FTZ R0, R2.reuse, R56.reuse ;  /* 0x0000003802007220 */ /* 0x0c0fe20000410000 */
[----:B------:R-:W-:Y:S01]  /*10590*/  F2FP.BF16.PACK_AB R9, R9, R37 ;  /* 0x000000250909723e */ /* 0x000fe200000010ff */
[----:B------:R-:W-:Y:S01]  /*105a0*/  FMUL.FTZ R2, R2, R7 ;  /* 0x0000000702027220 */ /* 0x000fe20000410000 */
[----:B------:R-:W-:Y:S01]  /*105b0*/  F2FP.BF16.PACK_AB R5, R5, R15 ;  /* 0x0000000f0505723e */ /* 0x000fe200000010ff */
[C---:B------:R-:W-:Y:S02]  /*105c0*/  FFMA.FTZ R11, R20.reuse, R7, -R0 ;  /* 0x00000007140b7223 */ /* 0x040fe40000010800 */
[----:B------:R-:W-:-:S02]  /*105d0*/  FFMA.FTZ R7, R20, R56, R2 ;  /* 0x0000003814077223 */ /* 0x000fc40000010002 */
[C---:B------:R-:W-:Y:S02]  /*105e0*/  FMUL.FTZ R4, R10.reuse, R19 ;  /* 0x000000130a047220 */ /* 0x040fe40000410000 */
[-C--:B------:R-:W-:Y:S02]  /*105f0*/  FMUL.FTZ R3, R10, R17.reuse ;  /* 0x000000110a037220 */ /* 0x080fe40000410000 */
        /* <DEDUP_REMOVED lines=13> */
.L_x_2462:
[----:B------:R-:W-:Y:S05]  /*106d0*/  BSYNC B0 ;  /* 0x0000000000007941 */ /* 0x000fea0003800000 */
.L_x_2461:
        /* <DEDUP_REMOVED lines=9> */
[----:B----4-:R-:W-:Y:S01]  /*10770*/  IMAD.SHL.U32 R5, R0, 0x8, RZ ;  /* 0x0000000800057824 */ /* 0x010fe200078e00ff */
        /* <DEDUP_REMOVED lines=12> */
[--C-:B------:R-:W-:Y:S02]  /*10840*/  SHF.R.U64 R14, R32, 0x10, R33.reuse ;  /* 0x00000010200e7819 */ /* 0x100fe40000001221 */
[----:B------:R-:W-:Y:S01]  /*10850*/  SHF.R.U32.HI R15, RZ, 0x10, R33 ;  /* 0x00000010ff0f7819 */ /* 0x000fe20000011621 */
[----:B------:R-:W-:Y:S01]  /*10860*/  IMAD.SHL.U32 R36, R0, 0x2, RZ ;  /* 0x0000000200247824 */ /* 0x000fe200078e00ff */
[----:B------:R-:W-:-:S02]  /*10870*/  SHF.R.U64 R0, R28, 0x10, R29 ;  /* 0x000000101c007819 */ /* 0x000fc4000000121d */
[----:B------:R-:W-:Y:S02]  /*10880*/  PRMT R24, R99, 0x5410, R12 ;  /* 0x0000541063187816 */ /* 0x000fe4000000000c */
[----:B------:R-:W2:Y:S01]  /*10890*/  LDS.128 R4, [R36+0x10080] ;  /* 0x0100800024047984 */ /* 0x000ea20000000c00 */
[C---:B------:R-:W-:Y:S02]  /*108a0*/  PRMT R12, R65.reuse, 0x5432, R14 ;  /* 0x00005432410c7816 */ /* 0x040fe4000000000e */
[----:B------:R-:W-:Y:S02]  /*108b0*/  SHF.R.U32.HI R18, RZ, 0x10, R35 ;  /* 0x00000010ff127819 */ /* 0x000fe40000011623 */
[----:B------:R-:W-:Y:S02]  /*108c0*/  PRMT R13, R98, 0x5432, R0 ;  /* 0x00005432620d7816 */ /* 0x000fe40000000000 */
[----:B------:R-:W-:Y:S02]  /*108d0*/  PRMT R17, R65, 0x5410, R15 ;  /* 0x0000541041117816 */ /* 0x000fe4000000000f */
[----:B------:R-:W-:Y:S01]  /*108e0*/  SHF.R.U32.HI R2, RZ, 0x10, R29 ;  /* 0x00000010ff027819 */ /* 0x000fe2000001161d */
[----:B------:R-:W-:Y:S01]  /*108f0*/  IMAD.U32 R29, R12, 0x10000, RZ ;  /* 0x000100000c1d7824 */ /* 0x000fe200078e00ff */
[----:B------:R-:W-:-:S02]  /*10900*/  SHF.R.U64 R16, R34, 0x10, R35 ;  /* 0x0000001022107819 */ /* 0x000fc40000001223 */
[C---:B------:R-:W-:Y:S02]  /*10910*/  PRMT R22, R67.reuse, 0x5410, R18 ;  /* 0x0000541043167816 */ /* 0x040fe40000000012 */
[----:B------:R-:W-:Y:S02]  /*10920*/  SHF.R.U64 R3, R30, 0x10, R31 ;  /* 0x000000101e037819 */ /* 0x000fe4000000121f */
[----:B------:R-:W-:Y:S02]  /*10930*/  PRMT R23, R67, 0x5432, R16 ;  /* 0x0000543243177816 */ /* 0x000fe40000000010 */
[----:B------:R-:W-:Y:S02]  /*10940*/  LOP3.LUT R12, R12, 0xffff0000, RZ, 0xc0, !PT ;  /* 0xffff00000c0c7812 */ /* 0x000fe400078ec0ff */
[----:B------:R-:W-:Y:S02]  /*10950*/  PRMT R27, R99, 0x5432, R3 ;  /* 0x00005432631b7816 */ /* 0x000fe40000000003 */
[----:B------:R-:W-:Y:S01]  /*10960*/  PRMT R21, R98, 0x5410, R2 ;  /* 0x0000541062157816 */ /* 0x000fe20000000002 */
[C---:B-1----:R-:W-:Y:S01]  /*10970*/  IMAD.U32 R15, R9.reuse, 0x10000, RZ ;  /* 0x00010000090f7824 */ /* 0x042fe200078e00ff */
[----:B------:R-:W-:Y:S01]  /*10980*/  LOP3.LUT R19, R9, 0xffff0000, RZ, 0xc0, !PT ;  /* 0xffff000009137812 */ /* 0x000fe200078ec0ff */
[C---:B------:R-:W-:Y:S01]  /*10990*/  IMAD.U32 R18, R11.reuse, 0x10000, RZ ;  /* 0x000100000b127824 */ /* 0x040fe200078e00ff */
[----:B------:R-:W-:Y:S01]  /*109a0*/  LOP3.LUT R25, R11, 0xffff0000, RZ, 0xc0, !PT ;  /* 0xffff00000b197812 */ /* 0x000fe200078ec0ff */
[C---:B------:R-:W-:Y:S01]  /*109b0*/  IMAD.U32 R20, R10.reuse, 0x10000, RZ ;  /* 0x000100000a147824 */ /* 0x040fe200078e00ff */
[----:B------:R-:W-:Y:S01]  /*109c0*/  LOP3.LUT R26, R10, 0xffff0000, RZ, 0xc0, !PT ;  /* 0xffff00000a1a7812 */ /* 0x000fe200078ec0ff */
[----:B------:R-:W-:Y:S01]  /*109d0*/  IMAD.U32 R11, R13, 0x10000, RZ ;  /* 0x000100000d0b7824 */ /* 0x000fe200078e00ff */
[C---:B------:R-:W-:Y:S01]  /*109e0*/  LOP3.LUT R16, R8.reuse, 0xffff0000, RZ, 0xc0, !PT ;  /* 0xffff000008107812 */ /* 0x040fe200078ec0ff */
[----:B------:R-:W-:-:S02]  /*109f0*/  IMAD.U32 R14, R8, 0x10000, RZ ;  /* 0x00010000080e7824 */ /* 0x000fc400078e00ff */
[C---:B--2---:R-:W-:Y:S01]  /*10a00*/  IMAD.U32 R9, R4.reuse, 0x10000, RZ ;  /* 0x0001000004097824 */ /* 0x044fe200078e00ff */
[----:B------:R-:W-:Y:S01]  /*10a10*/  LOP3.LUT R8, R4, 0xffff0000, RZ, 0xc0, !PT ;  /* 0xffff000004087812 */ /* 0x000fe200078ec0ff */
[C---:B------:R-:W-:Y:S01]  /*10a20*/  IMAD.U32 R4, R5.reuse, 0x10000, RZ ;  /* 0x0001000005047824 */ /* 0x040fe200078e00ff */
[----:B------:R-:W-:Y:S01]  /*10a30*/  LOP3.LUT R3, R5, 0xffff0000, RZ, 0xc0, !PT ;  /* 0xffff000005037812 */ /* 0x000fe200078ec0ff */
[C---:B------:R-:W-:Y:S01]  /*10a40*/  FMUL.FTZ R10, R9.reuse, R29 ;  /* 0x0000001d090a7220 */ /* 0x040fe20000410000 */
[C---:B------:R-:W-:Y:S01]  /*10a50*/  LOP3.LUT R5, R6.reuse, 0xffff0000, RZ, 0xc0, !PT ;  /* 0xffff000006057812 */ /* 0x040fe200078ec0ff */
[-C--:B------:R-:W-:Y:S02]  /*10a60*/  FMUL.FTZ R9, R9, R11.reuse ;  /* 0x0000000b09097220 */ /* 0x080fe40000410000 */
[----:B------:R-:W-:Y:S01]  /*10a70*/  IMAD.U32 R2, R6, 0x10000, RZ ;  /* 0x0001000006027824 */ /* 0x000fe200078e00ff */
[----:B------:R-:W-:Y:S01]  /*10a80*/  LOP3.LUT R6, R7, 0xffff0000, RZ, 0xc0, !PT ;  /* 0xffff000007067812 */ /* 0x000fe200078ec0ff */
[----:B------:R-:W-:Y:S01]  /*10a90*/  FFMA.FTZ R30, R14, R11, -R10 ;  /* 0x0000000b0e1e7223 */ /* 0x000fe2000001080a */
[----:B------:R-:W-:Y:S01]  /*10aa0*/  LOP3.LUT R10, R13, 0xffff0000, RZ, 0xc0, !PT ;  /* 0xffff00000d0a7812 */ /* 0x000fe200078ec0ff */
[----:B------:R-:W-:-:S02]  /*10ab0*/  IMAD.U32 R0, R7, 0x10000, RZ ;  /* 0x0001000007007824 */ /* 0x000fc400078e00ff */
[----:B------:R-:W-:Y:S02]  /*10ac0*/  FMUL.FTZ R7, R8, R12 ;  /* 0x0000000c08077220 */ /* 0x000fe40000410000 */
[----:B------:R-:W-:Y:S02]  /*10ad0*/  IMAD.U32 R11, R17, 0x10000, RZ ;  /* 0x00010000110b7824 */ /* 0x000fe400078e00ff */
[----:B------:R-:W-:Y:S02]  /*10ae0*/  FFMA.FTZ R29, R14, R29, R9 ;  /* 0x0000001d0e1d7223 */ /* 0x000fe40000010009 */
[----:B------:R-:W-:Y:S02]  /*10af0*/  IMAD.U32 R9, R21, 0x10000, RZ ;  /* 0x0001000015097824 */ /* 0x000fe400078e00ff */
[----:B------:R-:W-:Y:S02]  /*10b00*/  FFMA.FTZ R28, R16, R10, -R7 ;  /* 0x0000000a101c7223 */ /* 0x000fe40000010807 */
[----:B------:R-:W-:-:S02]  /*10b10*/  FMUL.FTZ R7, R4, R11 ;  /* 0x0000000b04077220 */ /* 0x000fc40000410000 */
[----:B------:R-:W-:Y:S02]  /*10b20*/  FMUL.FTZ R8, R8, R10 ;  /* 0x0000000a08087220 */ /* 0x000fe40000410000 */
[-C--:B------:R-:W-:Y:S02]  /*10b30*/  FMUL.FTZ R4, R4, R9.reuse ;  /* 0x0000000904047220 */ /* 0x080fe40000410000 */
[----:B------:R-:W-:Y:S02]  /*10b40*/  IMAD.U32 R10, R22, 0x10000, RZ ;  /* 0x00010000160a7824 */ /* 0x000fe400078e00ff */
[----:B------:R-:W-:Y:S01]  /*10b50*/  FFMA.FTZ R14, R15, R9, -R7 ;  /* 0x000000090f0e7223 */ /* 0x000fe20000010807 */
[----:B------:R-:W-:Y:S01]  /*10b60*/  LOP3.LUT R9, R21, 0xffff0000, RZ, 0xc0, !PT ;  /* 0xffff000015097812 */ /* 0x000fe200078ec0ff */
[----:B------:R-:W-:Y:S01]  /*10b70*/  FFMA.FTZ R15, R15, R11, R4 ;  /* 0x0000000b0f0f7223 */ /* 0x000fe20000010004 */
[----:B------:R-:W-:Y:S01]  /*10b80*/  LOP3.LUT R11, R17, 0xffff0000, RZ, 0xc0, !PT ;  /* 0xffff0000110b7812 */ /* 0x000fe200078ec0ff */
[----:B------:R-:W-:Y:S01]  /*10b90*/  IMAD.U32 R7, R24, 0x10000, RZ ;  /* 0x0001000018077824 */ /* 0x000fe200078e00ff */
[----:B------:R-:W-:Y:S01]  /*10ba0*/  LOP3.LUT R17, R27, 0xffff0000, RZ, 0xc0, !PT ;  /* 0xffff00001b117812 */ /* 0x000fe200078ec0ff */
[----:B------:R-:W-:-:S02]  /*10bb0*/  FMUL.FTZ R4, R0, R10 ;  /* 0x0000000a00047220 */ /* 0x000fc40000410000 */
[-C--:B------:R-:W-:Y:S02]  /*10bc0*/  FMUL.FTZ R0, R0, R7.reuse ;  /* 0x0000000700007220 */ /* 0x080fe40000410000 */
[----:B------:R-:W-:Y:S02]  /*10bd0*/  FFMA.FTZ R13, R18, R7, -R4 ;  /* 0x00000007120d7223 */ /* 0x000fe40000010804 */
[C---:B------:R-:W-:Y:S02]  /*10be0*/  FMUL.FTZ R4, R3.reuse, R11 ;  /* 0x0000000b03047220 */ /* 0x040fe40000410000 */
[----:B------:R-:W-:Y:S02]  /*10bf0*/  FMUL.FTZ R3, R3, R9 ;  /* 0x0000000903037220 */ /* 0x000fe40000410000 */
[----:B------:R-:W-:Y:S02]  /*10c00*/  IMAD.U32 R21, R23, 0x10000, RZ ;  /* 0x0001000017157824 */ /* 0x000fe400078e00ff */
[----:B------:R-:W-:-:S02]  /*10c10*/  IMAD.U32 R7, R27, 0x10000, RZ ;  /* 0x000100001b077824 */ /* 0x000fc400078e00ff */
[----:B------:R-:W-:Y:S01]  /*10c20*/  FFMA.FTZ R16, R16, R12, R8 ;  /* 0x0000000c10107223 */ /* 0x000fe20000010008 */
[----:B------:R-:W-:Y:S01]  /*10c30*/  LOP3.LUT R8, R24, 0xffff0000, RZ, 0xc0, !PT ;  /* 0xffff000018087812 */ /* 0x000fe200078ec0ff */
[----:B------:R-:W-:Y:S01]  /*10c40*/  FFMA.FTZ R12, R18, R10, R0 ;  /* 0x0000000a120c7223 */ /* 0x000fe20000010000 */
[----:B------:R-:W-:Y:S01]  /*10c50*/  LOP3.LUT R18, R22, 0xffff0000, RZ, 0xc0, !PT ;  /* 0xffff000016127812 */ /* 0x000fe200078ec0ff */
[C---:B------:R-:W-:Y:S02]  /*10c60*/  FFMA.FTZ R9, R19.reuse, R9, -R4 ;  /* 0x0000000913097223 */ /* 0x040fe40000010804 */
[----:B------:R-:W-:Y:S01]  /*10c70*/  FFMA.FTZ R11, R19, R11, R3 ;  /* 0x0000000b130b7223 */ /* 0x000fe20000010003 */
[----:B------:R-:W-:Y:S01]  /*10c80*/  LOP3.LUT R19, R23, 0xffff0000, RZ, 0xc0, !PT ;  /* 0xffff000017137812 */ /* 0x000fe200078ec0ff */
[C---:B------:R-:W-:Y:S01]  /*10c90*/  FMUL.FTZ R0, R2.reuse, R21 ;  /* 0x0000001502007220 */ /* 0x040fe20000410000 */
[----:B------:R-:W-:Y:S01]  /*10ca0*/  F2FP.BF16.PACK_AB R9, R9, R14 ;  /* 0x0000000e0909723e */ /* 0x000fe200000010ff */
[----:B------:R-:W-:-:S02]  /*10cb0*/  FMUL.FTZ R2, R2, R7 ;  /* 0x0000000702027220 */ /* 0x000fc40000410000 */
[C---:B------:R-:W-:Y:S02]  /*10cc0*/  FFMA.FTZ R10, R20.reuse, R7, -R0 ;  /* 0x00000007140a7223 */ /* 0x040fe40000010800 */
[----:B------:R-:W-:Y:S02]  /*10cd0*/  FFMA.FTZ R7, R20, R21, R2 ;  /* 0x0000001514077223 */ /* 0x000fe40000010002 */
[C---:B------:R-:W-:Y:S02]  /*10ce0*/  FMUL.FTZ R4, R5.reuse, R19 ;  /* 0x0000001305047220 */ /* 0x040fe40000410000 */
[----:B------:R-:W-:Y:S01]  /*10cf0*/  FMUL.FTZ R3, R5, R17 ;  /* 0x0000001105037220 */ /* 0x000fe20000410000 */
[----:B------:R-:W-:Y:S01]  /*10d00*/  F2FP.BF16.PACK_AB R5, R11, R15 ;  /* 0x0000000f0b05723e */ /* 0x000fe200000010ff */
[C---:B------:R-:W-:Y:S02]  /*10d10*/  FMUL.FTZ R2, R6.reuse, R18 ;  /* 0x0000001206027220 */ /* 0x040fe40000410000 */
[----:B------:R-:W-:-:S02]  /*10d20*/  FMUL.FTZ R0, R6, R8 ;  /* 0x0000000806007220 */ /* 0x000fc40000410000 */
[----:B------:R-:W-:Y:S01]  /*10d30*/  FFMA.FTZ R6, R26, R17, -R4 ;  /* 0x000000111a067223 */ /* 0x000fe20000010804 */
[----:B------:R-:W-:Y:S01]  /*10d40*/  F2FP.BF16.PACK_AB R4, R16, R29 ;  /* 0x0000001d1004723e */ /* 0x000fe200000010ff */
[----:B------:R-:W-:Y:S02]  /*10d50*/  FFMA.FTZ R3, R26, R19, R3 ;  /* 0x000000131a037223 */ /* 0x000fe40000010003 */
        /* <DEDUP_REMOVED lines=9> */
.L_x_2460:
[----:B------:R-:W-:Y:S05]  /*10df0*/  BSYNC B1 ;  /* 0x0000000000017941 */ /* 0x000fea0003800000 */
.L_x_2459:
[----:B------:R-:W-:Y:S01]  /*10e00*/  IADD3 R2, R225, 0x20, RZ ;  /* 0x00000020e1027810 */ /* 0x000fe20007ffe0ff */
[----:B------:R-:W-:Y:S01]  /*10e10*/  BSSY B1, `(.L_x_2463) ;  /* 0x00000e7000017945 */ /* 0x000fe20003800000 */
[----:B------:R-:W-:Y:S02]  /*10e20*/  SHF.R.S32.HI R39, RZ, 0x3, R59 ;  /* 0x00000003ff277819 */ /* 0x000fe4000001143b */
[----:B------:R-:W-:-:S13]  /*10e30*/  ISETP.GE.AND P0, PT, R2, R64, PT ;  /* 0x000000400200720c */ /* 0x000fda0003f06270 */
[----:B------:R-:W-:Y:S05]  /*10e40*/  @P0 BRA `(.L_x_2464) ;  /* 0x00000e3000000947 */ /* 0x000fea0003800000 */
[----:B------:R-:W-:Y:S01]  /*10e50*/  ISETP.GE.AND P0, PT, R134, c[0x0][0x27c], PT ;  /* 0x00009f0086007a0c */ /* 0x000fe20003f06270 */
[----:B------:R-:W-:Y:S01]  /*10e60*/  BSSY B0, `(.L_x_2465) ;  /* 0x0000071000007945 */ /* 0x000fe20003800000 */
[----:B------:R-:W-:Y:S02]  /*10e70*/  SHF.R.S32.HI R0, RZ, 0x1f, R2 ;  /* 0x0000001fff007819 */ /* 0x000fe40000011402 */
[----:B-1----:R-:W-:Y:S02]  /*10e80*/  SHF.R.U32.HI R37, RZ, 0x3, R159 ;  /* 0x00000003ff257819 */ /* 0x002fe4000001169f */
[----:B------:R-:W-:-:S05]  /*10e90*/  LEA.HI R0, R0, R2, RZ, 0x3 ;  /* 0x0000000200007211 */ /* 0x000fca00078f18ff */
[----:B------:R-:W-:-:S05]  /*10ea0*/  IMAD.SHL.U32 R0, R0, 0x40, RZ ;  /* 0x0000004000007824 */ /* 0x000fca00078e00ff */
[----:B------:R-:W-:Y:S01]  /*10eb0*/  LOP3.LUT R26, R0, 0xfffffe00, RZ, 0xc0, !PT ;  /* 0xfffffe00001a7812 */ /* 0x000fe200078ec0ff */
[----:B------:R-:W-:Y:S05]  /*10ec0*/  @P0 BRA `(.L_x_2466) ;  /* 0x000006a000000947 */ /* 0x000fea0003800000 */
[----:B------:R-:W-:Y:S01]  /*10ed0*/  IMAD.MOV.U32 R3, RZ, RZ, c[0x0][0x27c] ;  /* 0x00009f00ff037624 */ /* 0x000fe200078e00ff */
[----:B------:R-:W-:Y:S02]  /*10ee0*/  LOP3.LUT R0, R159, 0x38, R134, 0xf8, !PT ;  /* 0x000000389f007812 */ /* 0x000fe400078ef886 */
[----:B------:R-:W-:Y:S02]  /*10ef0*/  SHF.R.U64 R13, R44, 0x10, R45 ;  /* 0x000000102c0d7819 */ /* 0x000fe4000000122d */
        /* <DEDUP_REMOVED lines=8> */
[----:B------:R-:W-:Y:S01]  /*10f80*/  SHF.R.U32.HI R15, RZ, 0x10, R45 ;  /* 0x00000010ff0f7819 */ /* 0x000fe2000001162d */
        /* <DEDUP_REMOVED lines=10> */
[----:B------:R-:W-:Y:S01]  /*11030*/  PRMT R22, R101, 0x5410, R19 ;  /* 0x0000541065167816 */ /* 0x000fe20000000013 */
[----:B------:R-:W-:Y:S01]  /*11040*/  IMAD.U32 R36, R17, 0x10000, RZ ;  /* 0x0001000011247824 */ /* 0x000fe200078e00ff */
[----:B----4-:R-:W2:Y:S01]  /*11050*/  LDS.128 R4, [R29+0x10080] ;  /* 0x010080001d047984 */ /* 0x010ea20000000c00 */
[----:B------:R-:W-:-:S02]  /*11060*/  SHF.R.U64 R16, R46, 0x10, R47 ;  /* 0x000000102e107819 */ /* 0x000fc4000000122f */
[----:B------:R-:W-:Y:S02]  /*11070*/  PRMT R14, R102, 0x5432, R0 ;  /* 0x00005432660e7816 */ /* 0x000fe40000000000 */
[----:B------:R-:W-:Y:S02]  /*11080*/  SHF.L.U32 R33, R13, 0x10, RZ ;  /* 0x000000100d217819 */ /* 0x000fe400000006ff */
[----:B------:R-:W-:Y:S01]  /*11090*/  SHF.R.U32.HI R2, RZ, 0x10, R41 ;  /* 0x00000010ff027819 */ /* 0x000fe20000011629 */
[----:B------:R-:W-:Y:S01]  /*110a0*/  IMAD.U32 R31, R14, 0x10000, RZ ;  /* 0x000100000e1f7824 */ /* 0x000fe200078e00ff */
[----:B------:R-:W-:Y:S02]  /*110b0*/  SHF.R.U64 R3, R42, 0x10, R43 ;  /* 0x000000102a037819 */ /* 0x000fe4000000122b */
[----:B------:R-:W-:Y:S02]  /*110c0*/  PRMT R24, R103, 0x5410, R12 ;  /* 0x0000541067187816 */ /* 0x000fe4000000000c */
[----:B------:R-:W-:-:S02]  /*110d0*/  PRMT R23, R101, 0x5432, R16 ;  /* 0x0000543265177816 */ /* 0x000fc40000000010 */
        /* <DEDUP_REMOVED lines=9> */
[----:B------:R-:W-:-:S02]  /*11170*/  SHF.L.U32 R35, R22, 0x10, RZ ;  /* 0x0000001016237819 */ /* 0x000fc400000006ff */
[----:B------:R-:W-:Y:S02]  /*11180*/  LOP3.LUT R27, R10, 0xffff0000, RZ, 0xc0, !PT ;  /* 0xffff00000a1b7812 */ /* 0x000fe400078ec0ff */
[----:B------:R-:W-:Y:S01]  /*11190*/  LOP3.LUT R13, R13, 0xffff0000, RZ, 0xc0, !PT ;  /* 0xffff00000d0d7812 */ /* 0x000fe200078ec0ff */
[----:B--2---:R-:W-:Y:S01]  /*111a0*/  IMAD.U32 R9, R4, 0x10000, RZ ;  /* 0x0001000004097824 */ /* 0x004fe200078e00ff */
[C---:B------:R-:W-:Y:S01]  /*111b0*/  LOP3.LUT R3, R5.reuse, 0xffff0000, RZ, 0xc0, !PT ;  /* 0xffff000005037812 */ /* 0x040fe200078ec0ff */
[----:B------:R-:W-:Y:S01]  /*111c0*/  IMAD.U32 R8, R5, 0x10000, RZ ;  /* 0x0001000005087824 */ /* 0x000fe200078e00ff */
[----:B------:R-:W-:Y:S01]  /*111d0*/  LOP3.LUT R10, R6, 0xffff0000, RZ, 0xc0, !PT ;  /* 0xffff0000060a7812 */ /* 0x000fe200078ec0ff */
[C---:B------:R-:W-:Y:S01]  /*111e0*/  FMUL.FTZ R11, R9.reuse, R33 ;  /* 0x00000021090b7220 */ /* 0x040fe20000410000 */
[----:B------:R-:W-:Y:S01]  /*111f0*/  LOP3.LUT R4, R4, 0xffff0000, RZ, 0xc0, !PT ;  /* 0xffff000004047812 */ /* 0x000fe200078ec0ff */
[-C--:B------:R-:W-:Y:S02]  /*11200*/  FMUL.FTZ R5, R9, R31.reuse ;  /* 0x0000001f09057220 */ /* 0x080fe40000410000 */
[----:B------:R-:W-:-:S02]  /*11210*/  FFMA.FTZ R34, R16, R31, -R11 ;  /* 0x0000001f10227223 */ /* 0x000fc4000001080b */
[C---:B------:R-:W-:Y:S02]  /*11220*/  IMAD.U32 R0, R7.reuse, 0x10000, RZ ;  /* 0x0001000007007824 */ /* 0x040fe400078e00ff */
[----:B------:R-:W-:Y:S02]  /*11230*/  IMAD.U32 R11, R18, 0x10000, RZ ;  /* 0x00010000120b7824 */ /* 0x000fe400078e00ff */
[----:B------:R-:W-:Y:S02]  /*11240*/  IMAD.U32 R31, R24, 0x10000, RZ ;  /* 0x00010000181f7824 */ /* 0x000fe400078e00ff */
[----:B------:R-:W-:Y:S01]  /*11250*/  IMAD.U32 R2, R6, 0x10000, RZ ;  /* 0x0001000006027824 */ /* 0x000fe200078e00ff */
[----:B------:R-:W-:Y:S01]  /*11260*/  LOP3.LUT R6, R7, 0xffff0000, RZ, 0xc0, !PT ;  /* 0xffff000007067812 */ /* 0x000fe200078ec0ff */
[----:B------:R-:W-:Y:S02]  /*11270*/  FFMA.FTZ R33, R16, R33, R5 ;  /* 0x0000002110217223 */ /* 0x000fe40000010005 */
[----:B------:R-:W-:-:S02]  /*11280*/  FMUL.FTZ R9, R8, R36 ;  /* 0x0000002408097220 */ /* 0x000fc40000410000 */
[----:B------:R-:W-:Y:S02]  /*11290*/  FMUL.FTZ R7, R8, R11 ;  /* 0x0000000b08077220 */ /* 0x000fe40000410000 */
[C---:B------:R-:W-:Y:S02]  /*112a0*/  FMUL.FTZ R5, R0.reuse, R35 ;  /* 0x0000002300057220 */ /* 0x040fe40000410000 */
[----:B------:R-:W-:Y:S02]  /*112b0*/  FMUL.FTZ R0, R0, R31 ;  /* 0x0000001f00007220 */ /* 0x000fe40000410000 */
[----:B------:R-:W-:Y:S01]  /*112c0*/  FFMA.FTZ R32, R15, R11, -R9 ;  /* 0x0000000b0f207223 */ /* 0x000fe20000010809 */
        /* <DEDUP_REMOVED lines=31> */
[C---:B------:R-:W-:Y:S01]  /*114c0*/  FFMA.FTZ R6, R27.reuse, R14, -R4 ;  /* 0x0000000e1b067223 */ /* 0x040fe20000010804 */
        /* <DEDUP_REMOVED lines=10> */
.L_x_2466:
[----:B------:R-:W-:Y:S05]  /*11570*/  BSYNC B0 ;  /* 0x0000000000007941 */ /* 0x000fea0003800000 */
.L_x_2465:
        /* <DEDUP_REMOVED lines=8> */
[----:B----4-:R-:W-:Y:S01]  /*11600*/  SHF.R.S32.HI R5, RZ, 0x1f, R0 ;  /* 0x0000001fff057819 */ /* 0x010fe20000011400 */
        /* <DEDUP_REMOVED lines=9> */
[----:B---3--:R-:W1:Y:S01]  /*116a0*/  LDS.128 R8, [R30] ;  /* 0x000000001e087984 */ /* 0x008e620000000c00 */
[----:B------:R-:W-:-:S02]  /*116b0*/  SHF.R.U32.HI R12, RZ, 0x10, R55 ;  /* 0x00000010ff0c7819 */ /* 0x000fc40000011637 */
[----:B------:R-:W-:Y:S02]  /*116c0*/  IADD3 R0, R3, R0, R26 ;  /* 0x0000000003007210 */ /* 0x000fe40007ffe01a */
[--C-:B------:R-:W-:Y:S02]  /*116d0*/  SHF.R.U64 R14, R48, 0x10, R49.reuse ;  /* 0x00000010300e7819 */ /* 0x100fe40000001231 */
[----:B------:R-:W-:Y:S01]  /*116e0*/  SHF.R.U32.HI R15, RZ, 0x10, R49 ;  /* 0x00000010ff0f7819 */ /* 0x000fe20000011631 */
[----:B------:R-:W-:Y:S01]  /*116f0*/  IMAD.SHL.U32 R28, R0, 0x2, RZ ;  /* 0x00000002001c7824 */ /* 0x000fe200078e00ff */
[----:B------:R-:W-:Y:S02]  /*11700*/  SHF.R.U64 R0, R52, 0x10, R53 ;  /* 0x0000001034007819 */ /* 0x000fe40000001235 */
[----:B------:R-:W-:Y:S02]  /*11710*/  PRMT R24, R107, 0x5410, R12 ;  /* 0x000054106b187816 */ /* 0x000fe4000000000c */
[----:B------:R-:W2:Y:S01]  /*11720*/  LDS.128 R4, [R28+0x10080] ;  /* 0x010080001c047984 */ /* 0x000ea20000000c00 */
[----:B------:R-:W-:-:S02]  /*11730*/  PRMT R12, R104, 0x5432, R14 ;  /* 0x00005432680c7816 */ /* 0x000fc4000000000e */
[----:B------:R-:W-:Y:S02]  /*11740*/  SHF.R.U32.HI R18, RZ, 0x10, R51 ;  /* 0x00000010ff127819 */ /* 0x000fe40000011633 */
[----:B------:R-:W-:Y:S01]  /*11750*/  PRMT R13, R106, 0x5432, R0 ;  /* 0x000054326a0d7816 */ /* 0x000fe20000000000 */
[----:B------:R-:W-:Y:S01]  /*11760*/  IMAD.U32 R31, R12, 0x10000, RZ ;  /* 0x000100000c1f7824 */ /* 0x000fe200078e00ff */
[----:B------:R-:W-:Y:S02]  /*11770*/  PRMT R17, R104, 0x5410, R15 ;  /* 0x0000541068117816 */ /* 0x000fe4000000000f */
[----:B------:R-:W-:Y:S02]  /*11780*/  SHF.R.U64 R16, R50, 0x10, R51 ;  /* 0x0000001032107819 */ /* 0x000fe40000001233 */
[----:B------:R-:W-:Y:S02]  /*11790*/  PRMT R22, R105, 0x5410, R18 ;  /* 0x0000541069167816 */ /* 0x000fe40000000012 */
[----:B------:R-:W-:-:S02]  /*117a0*/  SHF.R.U64 R3, R54, 0x10, R55 ;  /* 0x0000001036037819 */ /* 0x000fc40000001237 */
[----:B------:R-:W-:Y:S02]  /*117b0*/  SHF.R.U32.HI R2, RZ, 0x10, R53 ;  /* 0x00000010ff027819 */ /* 0x000fe40000011635 */
        /* <DEDUP_REMOVED lines=76> */
.L_x_2464:
[----:B------:R-:W-:Y:S05]  /*11c80*/  BSYNC B1 ;  /* 0x0000000000017941 */ /* 0x000fea0003800000 */
.L_x_2463:
        /* <DEDUP_REMOVED lines=19> */
[----:B----4-:R-:W-:Y:S01]  /*11dc0*/  SHF.R.S32.HI R5, RZ, 0x1f, R4 ;  /* 0x0000001fff057819 */ /* 0x010fe20000011404 */
        /* <DEDUP_REMOVED lines=100> */
.L_x_2470:
[----:B------:R-:W-:Y:S05]  /*12410*/  BSYNC B0 ;  /* 0x0000000000007941 */ /* 0x000fea0003800000 */
.L_x_2469:
[----:B------:R-:W-:-:S13]  /*12420*/  ISETP.GE.AND P0, PT, R133, c[0x0][0x27c], PT ;  /* 0x00009f0085007a0c */ /* 0x000fda0003f06270 */
[----:B------:R-:W-:Y:S05]  /*12430*/  @P0 BRA `(.L_x_2468) ;  /* 0x000006e000000947 */ /* 0x000fea0003800000 */
[----:B------:R-:W-:Y:S01]  /*12440*/  IMAD.MOV.U32 R2, RZ, RZ, c[0x0][0x27c] ;  /* 0x00009f00ff027624 */ /* 0x000fe200078e00ff */
[----:B------:R-:W-:Y:S02]  /*12450*/  LEA.HI R3, R97, R133, RZ, 0x6 ;  /* 0x0000008561037211 */ /* 0x000fe400078f30ff */
[----:B-1----:R-:W-:Y:S02]  /*12460*/  LOP3.LUT R4, R0, 0x38, R59, 0xf8, !PT ;  /* 0x0000003800047812 */ /* 0x002fe400078ef83b */
[----:B------:R-:W-:Y:S01]  /*12470*/  LEA.HI R2, R2, R39, RZ, 0x1d ;  /* 0x0000002702027211 */ /* 0x000fe200078fe8ff */
[----:B------:R-:W-:Y:S01]  /*12480*/  IMAD.SHL.U32 R3, R3, 0x80, RZ ;  /* 0x0000008003037824 */ /* 0x000fe200078e00ff */
[----:B----4-:R-:W-:Y:S02]  /*12490*/  LOP3.LUT R5, R4, R38, RZ, 0x3c, !PT ;  /* 0x0000002604057212 */ /* 0x010fe400078e3cff */
        /* <DEDUP_REMOVED lines=20> */
[----:B------:R-:W-:Y:S02]  /*125e0*/  SHF.R.U32.HI R18, RZ, 0x10, R79 ;  /* 0x00000010ff127819 */ /* 0x000fe4000001164f */
[----:B------:R-:W-:Y:S01]  /*125f0*/  PRMT R13, R114, 0x5432, R0 ;  /* 0x00005432720d7816 */ /* 0x000fe20000000000 */
[----:B------:R-:W-:Y:S01]  /*12600*/  IMAD.U32 R31, R12, 0x10000, RZ ;  /* 0x000100000c1f7824 */ /* 0x000fe200078e00ff */
[----:B------:R-:W-:Y:S02]  /*12610*/  PRMT R17, R112, 0x5410, R15 ;  /* 0x0000541070117816 */ /* 0x000fe4000000000f */
[----:B------:R-:W-:Y:S02]  /*12620*/  SHF.R.U64 R16, R78, 0x10, R79 ;  /* 0x000000104e107819 */ /* 0x000fe4000000124f */
[----:B------:R-:W-:-:S02]  /*12630*/  PRMT R22, R113, 0x5410, R18 ;  /* 0x0000541071167816 */ /* 0x000fc40000000012 */
[----:B------:R-:W-:Y:S02]  /*12640*/  SHF.R.U64 R3, R74, 0x10, R75 ;  /* 0x000000104a037819 */ /* 0x000fe4000000124b */
        /* <DEDUP_REMOVED lines=77> */
.L_x_2468:
[----:B------:R-:W-:Y:S05]  /*12b20*/  BSYNC B1 ;  /* 0x0000000000017941 */ /* 0x000fea0003800000 */
.L_x_2467:
        /* <DEDUP_REMOVED lines=119> */
.L_x_2472:
[----:B------:R-:W-:Y:S05]  /*132a0*/  BSYNC B0 ;  /* 0x0000000000007941 */ /* 0x000fea0003800000 */
.L_x_2471:
        /* <DEDUP_REMOVED lines=9> */
[----:B----4-:R-:W-:Y:S01]  /*13340*/  IMAD.SHL.U32 R5, R2, 0x8, RZ ;  /* 0x0000000802057824 */ /* 0x010fe200078e00ff */
        /* <DEDUP_REMOVED lines=8> */
[--C-:B------:R-:W-:Y:S01]  /*133d0*/  SHF.R.U64 R13, R88, 0x10, R89.reuse ;  /* 0x00000010580d7819 */ /* 0x100fe20000001259 */
[----:B---3--:R-:W1:Y:S01]  /*133e0*/  LDS.128 R8, [R29] ;  /* 0x000000001d087984 */ /* 0x008e620000000c00 */
[----:B------:R-:W-:Y:S02]  /*133f0*/  IADD3 R0, R3, R0, R24 ;  /* 0x0000000003007210 */ /* 0x000fe40007ffe018 */
[----:B------:R-:W-:Y:S02]  /*13400*/  SHF.R.U32.HI R15, RZ, 0x10, R89 ;  /* 0x00000010ff0f7819 */ /* 0x000fe40000011659 */
[----:B------:R-:W-:Y:S01]  /*13410*/  SHF.R.U32.HI R19, RZ, 0x10, R91 ;  /* 0x00000010ff137819 */ /* 0x000fe2000001165b */
[----:B------:R-:W-:Y:S01]  /*13420*/  IMAD.SHL.U32 R28, R0, 0x2, RZ ;  /* 0x00000002001c7824 */ /* 0x000fe200078e00ff */
[----:B------:R-:W-:Y:S02]  /*13430*/  SHF.R.U64 R0, R92, 0x10, R93 ;  /* 0x000000105c007819 */ /* 0x000fe4000000125d */
[----:B------:R-:W-:-:S02]  /*13440*/  PRMT R13, R121, 0x5432, R13 ;  /* 0x00005432790d7816 */ /* 0x000fc4000000000d */
[----:B------:R-:W2:Y:S01]  /*13450*/  LDS.128 R4, [R28+0x10080] ;  /* 0x010080001c047984 */ /* 0x000ea20000000c00 */
[----:B------:R-:W-:Y:S02]  /*13460*/  SHF.R.U32.HI R12, RZ, 0x10, R95 ;  /* 0x00000010ff0c7819 */ /* 0x000fe4000001165f */
[----:B------:R-:W-:Y:S01]  /*13470*/  PRMT R17, R121, 0x5410, R15 ;  /* 0x0000541079117816 */ /* 0x000fe2000000000f */
[----:B------:R-:W-:Y:S01]  /*13480*/  IMAD.U32 R31, R13, 0x10000, RZ ;  /* 0x000100000d1f7824 */ /* 0x000fe200078e00ff */
[----:B------:R-:W-:Y:S02]  /*13490*/  PRMT R22, R122, 0x5410, R19 ;  /* 0x000054107a167816 */ /* 0x000fe40000000013 */
[----:B------:R-:W-:Y:S01]  /*134a0*/  SHF.R.U64 R16, R90, 0x10, R91 ;  /* 0x000000105a107819 */ /* 0x000fe2000000125b */
[----:B------:R-:W-:Y:S01]  /*134b0*/  IMAD.U32 R35, R17, 0x10000, RZ ;  /* 0x0001000011237824 */ /* 0x000fe200078e00ff */
[----:B------:R-:W-:Y:S01]  /*134c0*/  PRMT R14, R123, 0x5432, R0 ;  /* 0x000054327b0e7816 */ /* 0x000fe20000000000 */
[----:B------:R-:W-:Y:S01]  /*134d0*/  IMAD.U32 R34, R22, 0x10000, RZ ;  /* 0x0001000016227824 */ /* 0x000fe200078e00ff */
[----:B------:R-:W-:-:S02]  /*134e0*/  SHF.R.U32.HI R2, RZ, 0x10, R93 ;  /* 0x00000010ff027819 */ /* 0x000fc4000001165d */
[----:B------:R-:W-:Y:S01]  /*134f0*/  SHF.R.U64 R3, R94, 0x10, R95 ;  /* 0x000000105e037819 */ /* 0x000fe2000000125f */
[----:B------:R-:W-:Y:S01]  /*13500*/  IMAD.U32 R30, R14, 0x10000, RZ ;  /* 0x000100000e1e7824 */ /* 0x000fe200078e00ff */
[----:B------:R-:W-:Y:S02]  /*13510*/  PRMT R24, R124, 0x5410, R12 ;  /* 0x000054107c187816 */ /* 0x000fe4000000000c */
[----:B------:R-:W-:Y:S02]  /*13520*/  PRMT R23, R122, 0x5432, R16 ;  /* 0x000054327a177816 */ /* 0x000fe40000000010 */
[----:B------:R-:W-:Y:S02]  /*13530*/  PRMT R18, R123, 0x5410, R2 ;  /* 0x000054107b127816 */ /* 0x000fe40000000002 */
[----:B------:R-:W-:Y:S02]  /*13540*/  PRMT R27, R124, 0x5432, R3 ;  /* 0x000054327c1b7816 */ /* 0x000fe40000000003 */
        /* <DEDUP_REMOVED lines=19> */
[----:B------:R-:W-:Y:S02]  /*13680*/  IMAD.U32 R30, R24, 0x10000, RZ ;  /* 0x00010000181e7824 */ /* 0x000fe400078e00ff */
[----:B------:R-:W-:Y:S01]  /*13690*/  IMAD.U32 R2, R6, 0x10000, RZ ;  /* 0x0001000006027824 */ /* 0x000fe200078e00ff */
[----:B------:R-:W-:Y:S01]  /*136a0*/  LOP3.LUT R6, R7, 0xffff0000, RZ, 0xc0, !PT ;  /* 0xffff000007067812 */ /* 0x000fe200078ec0ff */
[----:B------:R-:W-:-:S02]  /*136b0*/  FFMA.FTZ R32, R16, R31, R5 ;  /* 0x0000001f10207223 */ /* 0x000fc40000010005 */
[C---:B------:R-:W-:Y:S02]  /*136c0*/  FMUL.FTZ R9, R8.reuse, R35 ;  /* 0x0000002308097220 */ /* 0x040fe40000410000 */
[-C--:B------:R-:W-:Y:S02]  /*136d0*/  FMUL.FTZ R7, R8, R11.reuse ;  /* 0x0000000b08077220 */ /* 0x080fe40000410000 */
        /* <DEDUP_REMOVED lines=33> */
[-C--:B------:R-:W-:Y:S02]  /*138f0*/  FMUL.FTZ R0, R6, R13.reuse ;  /* 0x0000000d06007220 */ /* 0x080fe40000410000 */
        /* <DEDUP_REMOVED lines=11> */
.L_x_2444:
[----:B------:R-:W-:Y:S05]  /*139b0*/  BSYNC B2 ;  /* 0x0000000000027941 */ /* 0x000fea0003800000 */
.L_x_2410:
[----:B-1----:R-:W1:Y:S01]  /*139c0*/  S2R R4, SR_TID.X ;  /* 0x0000000000047919 */ /* 0x002e620000002100 */
[----:B------:R-:W-:Y:S01]  /*139d0*/  IMAD R0, R126, c[0x0][0x208], RZ ;  /* 0x000082007e007a24 */ /* 0x000fe200078e02ff */
[----:B------:R-:W-:-:S04]  /*139e0*/  DEPBAR.LE SB0, 0x0 ;  /* 0x000080000000791a */ /* 0x000fc80000000000 */
[----:B------:R-:W-:Y:S01]  /*139f0*/  IMAD.WIDE.U32 R2, R116, c[0x0][0x208], RZ ;  /* 0x0000820074027a25 */ /* 0x000fe200078e00ff */
[----:B------:R-:W-:Y:S01]  /*13a00*/  BAR.SYNC.DEFER_BLOCKING 0x0 ;  /* 0x0000000000007b1d */ /* 0x000fe20000010000 */
[----:B------:R-:W-:Y:S02]  /*13a10*/  IADD3 R199, R190, 0x20, RZ ;  /* 0x00000020bec77810 */ /* 0x000fe40007ffe0ff */
[----:B------:R-:W-:Y:S01]  /*13a20*/  IMAD R0, R116, c[0x0][0x20c], R0 ;  /* 0x0000830074007a24 */ /* 0x000fe200078e0200 */
[C---:B------:R-:W-:Y:S01]  /*13a30*/  LOP3.LUT P3, RZ, R120.reuse, 0x1, RZ, 0xc0, !PT ;  /* 0x0000000178ff7812 */ /* 0x040fe2000786c0ff */
[----:B----4-:R-:W-:Y:S01]  /*13a40*/  IMAD.MOV.U32 R5, RZ, RZ, R233 ;  /* 0x000000ffff057224 */ /* 0x010fe200078e00e9 */
[C---:B------:R-:W-:Y:S01]  /*13a50*/  LOP3.LUT P2, RZ, R120.reuse, 0x2, RZ, 0xc0, !PT ;  /* 0x0000000278ff7812 */ /* 0x040fe2000784c0ff */
[----:B------:R-:W-:Y:S01]  /*13a60*/  IMAD.IADD R0, R3, 0x1, R0 ;  /* 0x0000000103007824 */ /* 0x000fe200078e0200 */
[----:B------:R-:W-:Y:S01]  /*13a70*/  LOP3.LUT P1, RZ, R120, 0x4, RZ, 0xc0, !PT ;  /* 0x0000000478ff7812 */ /* 0x000fe2000782c0ff */
[----:B------:R-:W-:Y:S02]  /*13a80*/  BSSY B0, `(.L_x_2473) ;  /* 0x0000130000007945 */ /* 0x000fe40003800000 */
[----:B------:R-:W-:Y:S01]  /*13a90*/  IMAD R0, R0, 0x30, RZ ;  /* 0x0000003000007824 */ /* 0x000fe200078e02ff */
[----:B-1----:R-:W-:Y:S01]  /*13aa0*/  ISETP.GT.AND P5, PT, R4, 0x7f, PT ;  /* 0x0000007f0400780c */ /* 0x002fe20003fa4270 */
[----:B------:R-:W-:-:S04]  /*13ab0*/  IMAD.MOV.U32 R4, RZ, RZ, R230 ;  /* 0x000000ffff047224 */ /* 0x000fc800078e00e6 */
[----:B------:R-:W-:Y:S01]  /*13ac0*/  IMAD.WIDE.U32 R4, R2, 0x30, R4 ;  /* 0x0000003002047825 */ /* 0x000fe200078e0004 */
[----:B------:R-:W-:Y:S04]  /*13ad0*/  LDSM.16.M88.4 R12, [R195] ;  /* 0x00000000c30c783b */ /* 0x000fe80000000200 */
[----:B------:R-:W-:Y:S01]  /*13ae0*/  IADD3 R0, R5, R0, RZ ;  /* 0x0000000005007210 */ /* 0x000fe20007ffe0ff */
[----:B------:R-:W1:Y:S01]  /*13af0*/  LDSM.16.M88.4 R20, [R190] ;  /* 0x00000000be14783b */ /* 0x000e620000000200 */
[C---:B------:R-:W-:Y:S01]  /*13b00*/  LEA R2, P0, R4.reuse, c[0x0][0x1f8], 0x1 ;  /* 0x00007e0004027a11 */ /* 0x040fe200078008ff */
[----:B------:R-:W-:Y:S02]  /*13b10*/  @!P5 IMAD.MOV.U32 R5, RZ, RZ, c[0x0][0x208] ;  /* 0x00008200ff05d624 */ /* 0x000fe400078e00ff */
[----:B------:R-:W-:Y:S01]  /*13b20*/  @!P5 IMAD.MOV.U32 R6, RZ, RZ, c[0x0][0x20c] ;  /* 0x00008300ff06d624 */ /* 0x000fe200078e00ff */
[----:B------:R-:W-:Y:S01]  /*13b30*/  LEA.HI.X R3, R4, c[0x0][0x1fc], R0, 0x1, P0 ;  /* 0x00007f0004037a11 */ /* 0x000fe200000f0c00 */
[----:B------:R-:W2:Y:S01]  /*13b40*/  LDSM.16.M88.4 R24, [R190+0x800] ;  /* 0x00080000be18783b */ /* 0x000ea20000000200 */
[----:B------:R-:W-:-:S02]  /*13b50*/  @!P5 LEA R4, P0, R5, R2, 0x6 ;  /* 0x000000020504d211 */ /* 0x000fc400078030ff */
[----:B------:R-:W-:Y:S01]  /*13b60*/  MOV R0, 0x40 ;  /* 0x0000004000007802 */ /* 0x000fe20000000f00 */
[----:B------:R-:W-:Y:S01]  /*13b70*/  LDSM.16.M88.4 R44, [R190+0x1000] ;  /* 0x00100000be2c783b */ /* 0x000fe20000000200 */
[----:B------:R-:W-:Y:S02]  /*13b80*/  @!P5 LEA.HI.X R5, R5, R3, R6, 0x6, P0 ;  /* 0x000000030505d211 */ /* 0x000fe400000f3406 */
[----:B------:R-:W-:Y:S01]  /*13b90*/  LOP3.LUT P0, RZ, R96, 0x2, RZ, 0xc0, !PT ;  /* 0x0000000260ff7812 */ /* 0x000fe2000780c0ff */
[----:B---3--:R-:W-:Y:S01]  /*13ba0*/  LDSM.16.M88.4 R8, [R196] ;  /* 0x00000000c408783b */ /* 0x008fe20000000200 */
[----:B------:R-:W-:-:S11]  /*13bb0*/  IADD3 R6, R127, R131, -R225 ;  /* 0x000000837f067210 */ /* 0x000fd60007ffe8e1 */
[----:B------:R-:W-:Y:S02]  /*13bc0*/  @P0 IADD3 R199, R190, -0x20, RZ ;  /* 0xffffffe0bec70810 */ /* 0x000fe40007ffe0ff */
[----:B------:R-:W-:Y:S02]  /*13bd0*/  LOP3.LUT P0, RZ, R96, 0x4, RZ, 0xc0, !PT ;  /* 0x0000000460ff7812 */ /* 0x000fe4000780c0ff */
[C---:B------:R-:W-:Y:S01]  /*13be0*/  IADD3 R210, R199.reuse, 0x1000, RZ ;  /* 0x00001000c7d27810 */ /* 0x040fe20007ffe0ff */
[----:B------:R-:W3:Y:S01]  /*13bf0*/  LDSM.16.M88.4 R36, [R199] ;  /* 0x00000000c724783b */ /* 0x000ee20000000200 */
[----:B------:R-:W-:Y:S02]  /*13c00*/  SEL R0, R0, 0xffffffc0, !P0 ;  /* 0xffffffc000007807 */ /* 0x000fe40004000000 */
[C---:B------:R-:W-:Y:S01]  /*13c10*/  ISETP.LT.OR P0, PT, R6.reuse, 0x1, !P3 ;  /* 0x000000010600780c */ /* 0x040fe20005f01670 */
[----:B------:R-:W4:Y:S01]  /*13c20*/  LDSM.16.M88.4 R52, [R199+0x800] ;  /* 0x00080000c734783b */ /* 0x000f220000000200 */
[----:B------:R-:W-:Y:S01]  /*13c30*/  @!P5 ISETP.LT.OR P3, PT, R6, 0x21, !P3 ;  /* 0x000000210600d80c */ /* 0x000fe20005f61670 */
[----:B------:R-:W-:Y:S01]  /*13c40*/  IMAD.IADD R189, R190, 0x1, R0 ;  /* 0x00000001bebd7824 */ /* 0x000fe200078e0200 */
[C---:B------:R-:W-:Y:S01]  /*13c50*/  IADD3 R188, R199.reuse, R0, RZ ;  /* 0x00000000c7bc7210 */ /* 0x040fe20007ffe0ff */
[----:B------:R-:W4:Y:S01]  /*13c60*/  LDSM.16.M88.4 R68, [R199+0x1000] ;  /* 0x00100000c744783b */ /* 0x000f220000000200 */
[----:B-1----:R-:W-:Y:S01]  /*13c70*/  HMMA.16816.F32.BF16 R16, R12, R20, RZ ;  /* 0x000000140c10723c */ /* 0x002fe200000418ff */
[----:B------:R-:W-:-:S02]  /*13c80*/  IADD3 R209, R199, 0x800, RZ ;  /* 0x00000800c7d17810 */ /* 0x000fc40007ffe0ff */
[C---:B------:R-:W-:Y:S02]  /*13c90*/  IADD3 R208, R199.reuse, 0x4800, RZ ;  /* 0x00004800c7d07810 */ /* 0x040fe40007ffe0ff */
[C---:B------:R-:W-:Y:S02]  /*13ca0*/  IADD3 R207, R199.reuse, 0x5800, RZ ;  /* 0x00005800c7cf7810 */ /* 0x040fe40007ffe0ff */
[----:B------:R-:W-:Y:S01]  /*13cb0*/  @!PT LDS RZ, [RZ] ;  /* 0x00000000fffff984 */ /* 0x000fe20000000800 */
[----:B------:R-:W-:Y:S01]  /*13cc0*/  @!PT LDS RZ, [RZ] ;  /* 0x00000000fffff984 */ /* 0x000fe20000000800 */
[----:B------:R-:W-:Y:S01]  /*13cd0*/  @!PT LDS RZ, [RZ] ;  /* 0x00000000fffff984 */ /* 0x000fe20000000800 */
[----:B------:R1:W-:Y:S01]  /*13ce0*/  LDGSTS.E.BYPASS.LTC128B.128 [R211+0x4080], [R2.64], !P0 ;  /* 0x0408000002d37fae */ /* 0x0003e2000c101d46 */
[C---:B------:R-:W-:Y:S01]  /*13cf0*/  ISETP.LT.OR P0, PT, R6.reuse, 0x1, !P2 ;  /* 0x000000010600780c */ /* 0x040fe20005701670 */
[----:B------:R-:W-:Y:S01]  /*13d00*/  HMMA.16816.F32.BF16 R28, R12, R22, RZ ;  /* 0x000000160c1c723c */ /* 0x000fe200000418ff */
[----:B------:R-:W-:Y:S02]  /*13d10*/  @!P5 ISETP.LT.OR P2, PT, R6, 0x21, !P2 ;  /* 0x000000210600d80c */ /* 0x000fe40005741670 */
[C---:B------:R-:W-:Y:S02]  /*13d20*/  IADD3 R206, R199.reuse, 0x5000, RZ ;  /* 0x00005000c7ce7810 */ /* 0x040fe40007ffe0ff */
[----:B------:R-:W-:-:S02]  /*13d30*/  IADD3 R205, R199, 0x3000, RZ ;  /* 0x00003000c7cd7810 */ /* 0x000fc40007ffe0ff */
[C---:B------:R-:W-:Y:S01]  /*13d40*/  IADD3 R204, R199.reuse, 0x4000, RZ ;  /* 0x00004000c7cc7810 */ /* 0x040fe20007ffe0ff */
[C---:B--2---:R-:W-:Y:S01]  /*13d50*/  HMMA.16816.F32.BF16 R32, R12.reuse, R24, RZ ;  /* 0x000000180c20723c */ /* 0x044fe200000418ff */
[C---:B------:R-:W-:Y:S02]  /*13d60*/  IADD3 R203, R199.reuse, 0x3800, RZ ;  /* 0x00003800c7cb7810 */ /* 0x040fe40007ffe0ff */
[C---:B------:R-:W-:Y:S01]  /*13d70*/  IADD3 R202, R199.reuse, 0x1800, RZ ;  /* 0x00001800c7ca7810 */ /* 0x040fe20007ffe0ff */
[----:B------:R1:W-:Y:S01]  /*13d80*/  LDGSTS.E.BYPASS.LTC128B.128 [R211+0x5880], [R2.64+0x80], !P0 ;  /* 0x0588008002d37fae */ /* 0x0003e2000c101d46 */
[C---:B------:R-:W-:Y:S02]  /*13d90*/  ISETP.LT.OR P0, PT, R6.reuse, 0x1, !P1 ;  /* 0x000000010600780c */ /* 0x040fe40004f01670 */
[----:B------:R-:W-:Y:S01]  /*13da0*/  @!P5 ISETP.LT.OR P1, PT, R6, 0x21, !P1 ;  /* 0x000000210600d80c */ /* 0x000fe20004f21670 */
[----:B------:R-:W-:Y:S01]  /*13db0*/  HMMA.16816.F32.BF16 R40, R12, R26, RZ ;  /* 0x0000001a0c28723c */ /* 0x000fe200000418ff */
[----:B------:R-:W-:-:S02]  /*13dc0*/  IADD3 R201, R199, 0x2800, RZ ;  /* 0x00002800c7c97810 */ /* 0x000fc40007ffe0ff */
[----:B------:R-:W-:-:S05]  /*13dd0*/  IADD3 R200, R199, 0x2000, RZ ;  /* 0x00002000c7c87810 */ /* 0x000fca0007ffe0ff */
[----:B---3--:R-:W-:Y:S02]  /*13de0*/  HMMA.16816.F32.BF16 R16, R8, R36, R16 ;  /* 0x000000240810723c */ /* 0x008fe40000041810 */
[----:B------:R1:W-:Y:S01]  /*13df0*/  LDGSTS.E.BYPASS.LTC128B.128 [R211+0x7080], [R2.64+0x100], !P0 ;  /* 0x0708010002d37fae */ /* 0x0003e2000c101d46 */
[----:B------:R-:W-:-:S04]  /*13e00*/  LOP3.LUT P0, RZ, R120, 0x8, RZ, 0xc0, !PT ;  /* 0x0000000878ff7812 */ /* 0x000fc8000780c0ff */
[C---:B------:R-:W-:Y:S01]  /*13e10*/  ISETP.LT.OR P4, PT, R6.reuse, 0x1, !P0 ;  /* 0x000000010600780c */ /* 0x040fe20004781670 */
[----:B------:R-:W-:Y:S01]  /*13e20*/  HMMA.16816.F32.BF16 R48, R12, R44, RZ ;  /* 0x0000002c0c30723c */ /* 0x000fe200000418ff */
[----:B------:R-:W-:-:S07]  /*13e30*/  @!P5 ISETP.LT.OR P0, PT, R6, 0x21, !P0 ;  /* 0x000000210600d80c */ /* 0x000fce0004701670 */
[----:B------:R-:W-:Y:S04]  /*13e40*/  HMMA.16816.F32.BF16 R44, R12, R46, RZ ;  /* 0x0000002e0c2c723c */ /* 0x000fe800000418ff */
[----:B------:R1:W-:Y:S04]  /*13e50*/  LDGSTS.E.BYPASS.LTC128B.128 [R211+0x8880], [R2.64+0x180], !P4 ;  /* 0x0888018002d37fae */ /* 0x0003e8000e101d46 */
[----:B------:R2:W-:Y:S01]  /*13e60*/  @!P5 LDGSTS.E.BYPASS.LTC128B.128 [R213+0x5080], [R4.64], !P3 ;  /* 0x0508000004d5dfae */ /* 0x0005e2000d901d46 */
[C---:B------:R-:W-:Y:S03]  /*13e70*/  HMMA.16816.F32.BF16 R28, R8.reuse, R38, R28 ;  /* 0x00000026081c723c */ /* 0x040fe6000004181c */
[----:B------:R2:W-:Y:S04]  /*13e80*/  @!P5 LDGSTS.E.BYPASS.LTC128B.128 [R213+0x6880], [R4.64+0x80], !P2 ;  /* 0x0688008004d5dfae */ /* 0x0005e8000d101d46 */
[----:B------:R2:W-:Y:S01]  /*13e90*/  @!P5 LDGSTS.E.BYPASS.LTC128B.128 [R213+0x8080], [R4.64+0x100], !P1 ;  /* 0x0808010004d5dfae */ /* 0x0005e2000c901d46 */
[----:B----4-:R-:W-:Y:S03]  /*13ea0*/  HMMA.16816.F32.BF16 R32, R8, R52, R32 ;  /* 0x000000340820723c */ /* 0x010fe60000041820 */
[----:B------:R2:W-:Y:S01]  /*13eb0*/  @!P5 LDGSTS.E.BYPASS.LTC128B.128 [R213+0x9880], [R4.64+0x180], !P0 ;  /* 0x0988018004d5dfae */ /* 0x0005e2000c101d46 */
[----:B------:R-:W-:-:S03]  /*13ec0*/  ISETP.GT.AND P0, PT, R116, R234, PT ;  /* 0x000000ea7400720c */ /* 0x000fc60003f04270 */
[----:B------:R-:W-:Y:S01]  /*13ed0*/  LDSM.16.M88.4 R56, [R189] ;  /* 0x00000000bd38783b */ /* 0x000fe20000000200 */
[C---:B------:R-:W-:Y:S03]  /*13ee0*/  HMMA.16816.F32.BF16 R40, R8.reuse, R54, R40 ;  /* 0x000000360828723c */ /* 0x040fe60000041828 */
[----:B------:R-:W-:Y:S04]  /*13ef0*/  LDSM.16.M88.4 R24, [R197] ;  /* 0x00000000c518783b */ /* 0x000fe80000000200 */
[----:B------:R-:W-:Y:S01]  /*13f00*/  LDSM.16.M88.4 R76, [R188] ;  /* 0x00000000bc4c783b */ /* 0x000fe20000000200 */
[C---:B------:R-:W-:Y:S03]  /*13f10*/  HMMA.16816.F32.BF16 R48, R8.reuse, R68, R48 ;  /* 0x000000440830723c */ /* 0x040fe60000041830 */
[----:B------:R-:W-:Y:S04]  /*13f20*/  LDSM.16.M88.4 R64, [R189+0x800] ;  /* 0x00080000bd40783b */ /* 0x000fe80000000200 */
[----:B------:R-:W-:Y:S01]  /*13f30*/  LDSM.16.M88.4 R60, [R189+0x1000] ;  /* 0x00100000bd3c783b */ /* 0x000fe20000000200 */
[----:B------:R-:W-:Y:S03]  /*13f40*/  HMMA.16816.F32.BF16 R44, R8, R70, R44 ;  /* 0x00000046082c723c */ /* 0x000fe6000004182c */
[----:B------:R-:W-:Y:S04]  /*13f50*/  LDSM.16.M88.4 R20, [R195+0x4000] ;  /* 0x00400000c314783b */ /* 0x000fe80000000200 */
[----:B--2---:R-:W2:Y:S04]  /*13f60*/  LDSM.16.M88.4 R4, [R198] ;  /* 0x00000000c604783b */ /* 0x004ea80000000200 */
[----:B------:R-:W3:Y:S04]  /*13f70*/  LDSM.16.M88.4 R80, [R190+0x1800] ;  /* 0x00180000be50783b */ /* 0x000ee80000000200 */
[----:B------:R-:W4:Y:S04]  /*13f80*/  LDSM.16.M88.4 R72, [R188+0x800] ;  /* 0x00080000bc48783b */ /* 0x000f280000000200 */
[----:B------:R-:W1:Y:S04]  /*13f90*/  LDSM.16.M88.4 R36, [R188+0x1000] ;  /* 0x00100000bc24783b */ /* 0x000e680000000200 */
[----:B------:R-:W-:Y:S04]  /*13fa0*/  LDSM.16.M88.4 R68, [R190+0x2000] ;  /* 0x00200000be44783b */ /* 0x000fe80000000200 */
[----:B------:R-:W-:Y:S04]  /*13fb0*/  LDSM.16.M88.4 R52, [R190+0x2800] ;  /* 0x00280000be34783b */ /* 0x000fe80000000200 */
[----:B------:R-:W-:Y:S04]  /*13fc0*/  LDSM.16.M88.4 R84, [R188+0x4800] ;  /* 0x00480000bc54783b */ /* 0x000fe80000000200 */
[----:B------:R-:W0:Y:S01]  /*13fd0*/  LDGDEPBAR ;  /* 0x00000000000079af */ /* 0x000e220000000000 */
[C---:B--2---:R-:W-:Y:S03]  /*13fe0*/  HMMA.16816.F32.BF16 R12, R4.reuse, R56, R16 ;  /* 0x00000038040c723c */ /* 0x044fe60000041810 */
[----:B------:R-:W-:Y:S05]  /*13ff0*/  LDSM.16.M88.4 R16, [R196+0x4000] ;  /* 0x00400000c410783b */ /* 0x000fea0000000200 */
[C---:B------:R-:W-:Y:S01]  /*14000*/  HMMA.16816.F32.BF16 R28, R4.reuse, R58, R28 ;  /* 0x0000003a041c723c */ /* 0x040fe2000004181c */
[----:B------:R-:W-:Y:S07]  /*14010*/  LDSM.16.M88.4 R56, [R199+0x2000] ;  /* 0x00200000c738783b */ /* 0x000fee0000000200 */
[----:B------:R-:W-:Y:S08]  /*14020*/  HMMA.16816.F32.BF16 R32, R4, R64, R32 ;  /* 0x000000400420723c */ /* 0x000ff00000041820 */
[----:B------:R-:W-:Y:S01]  /*14030*/  HMMA.16816.F32.BF16 R8, R24, R76, R12 ;  /* 0x0000004c1808723c */ /* 0x000fe2000004180c */
[----:B------:R-:W-:Y:S07]  /*14040*/  LDSM.16.M88.4 R12, [R198+0x4000] ;  /* 0x00400000c60c783b */ /* 0x000fee0000000200 */
[C---:B------:R-:W-:Y:S01]  /*14050*/  HMMA.16816.F32.BF16 R40, R4.reuse, R66, R40 ;  /* 0x000000420428723c */ /* 0x040fe20000041828 */
[----:B------:R-:W2:Y:S07]  /*14060*/  LDSM.16.M88.4 R64, [R199+0x1800] ;  /* 0x00180000c740783b */ /* 0x000eae0000000200 */
[C---:B------:R-:W-:Y:S08]  /*14070*/  HMMA.16816.F32.BF16 R48, R4.reuse, R60, R48 ;  /* 0x0000003c0430723c */ /* 0x040ff00000041830 */
[----:B------:R-:W-:Y:S01]  /*14080*/  HMMA.16816.F32.BF16 R44, R4, R62, R44 ;  /* 0x0000003e042c723c */ /* 0x000fe2000004182c */
[----:B------:R-:W-:Y:S07]  /*14090*/  LDSM.16.M88.4 R60, [R189+0x2000] ;  /* 0x00200000bd3c783b */ /* 0x000fee0000000200 */
[----:B------:R-:W-:Y:S01]  /*140a0*/  HMMA.16816.F32.BF16 R28, R24, R78, R28 ;  /* 0x0000004e181c723c */ /* 0x000fe2000004181c */
[----:B------:R-:W-:Y:S07]  /*140b0*/  LDSM.16.M88.4 R76, [R190+0x3000] ;  /* 0x00300000be4c783b */ /* 0x000fee0000000200 */
[----:B---3--:R-:W-:Y:S01]  /*140c0*/  HMMA.16816.F32.BF16 R4, R20, R80, R8 ;  /* 0x000000501404723c */ /* 0x008fe20000041808 */
[----:B------:R-:W-:Y:S07]  /*140d0*/  LDSM.16.M88.4 R8, [R197+0x4000] ;  /* 0x00400000c508783b */ /* 0x000fee0000000200 */
[C---:B----4-:R-:W-:Y:S08]  /*140e0*/  HMMA.16816.F32.BF16 R32, R24.reuse, R72, R32 ;  /* 0x000000481820723c */ /* 0x050ff00000041820 */
[C---:B------:R-:W-:Y:S01]  /*140f0*/  HMMA.16816.F32.BF16 R40, R24.reuse, R74, R40 ;  /* 0x0000004a1828723c */ /* 0x040fe20000041828 */
[----:B------:R-:W3:Y:S07]  /*14100*/  LDSM.16.M88.4 R72, [R189+0x1800] ;  /* 0x00180000bd48783b */ /* 0x000eee0000000200 */
[C---:B-1----:R-:W-:Y:S08]  /*14110*/  HMMA.16816.F32.BF16 R48, R24.reuse, R36, R48 ;  /* 0x000000241830723c */ /* 0x042ff00000041830 */
[----:B------:R-:W-:Y:S01]  /*14120*/  HMMA.16816.F32.BF16 R44, R24, R38, R44 ;  /* 0x00000026182c723c */ /* 0x000fe2000004182c */
[----:B------:R-:W-:Y:S07]  /*14130*/  LDSM.16.M88.4 R36, [R189+0x2800] ;  /* 0x00280000bd24783b */ /* 0x000fee0000000200 */
[----:B------:R-:W-:Y:S01]  /*14140*/  HMMA.16816.F32.BF16 R24, R20, R82, R28 ;  /* 0x000000521418723c */ /* 0x000fe2000004181c */
[----:B------:R-:W1:Y:S04]  /*14150*/  LDSM.16.M88.4 R28, [R199+0x2800] ;  /* 0x00280000c71c783b */ /* 0x000e680000000200 */
[----:B------:R-:W-:Y:S03]  /*14160*/  LDSM.16.M88.4 R80, [R189+0x4000] ;  /* 0x00400000bd50783b */ /* 0x000fe60000000200 */
[----:B--2---:R-:W-:Y:S08]  /*14170*/  HMMA.16816.F32.BF16 R4, R16, R64, R4 ;  /* 0x000000401004723c */ /* 0x004ff00000041804 */
[C---:B------:R-:W-:Y:S08]  /*14180*/  HMMA.16816.F32.BF16 R32, R20.reuse, R68, R32 ;  /* 0x000000441420723c */ /* 0x040ff00000041820 */
        /* <DEDUP_REMOVED lines=8> */
[----:B------:R-:W3:Y:S07]  /*14210*/  LDSM.16.M88.4 R4, [R195+0x8000] ;  /* 0x00800000c304783b */ /* 0x000eee0000000200 */
[C---:B------:R-:W-:Y:S08]  /*14220*/  HMMA.16816.F32.BF16 R32, R16.reuse, R56, R32 ;  /* 0x000000381020723c */ /* 0x040ff00000041820 */
[C---:B------:R-:W-:Y:S01]  /*14230*/  HMMA.16816.F32.BF16 R40, R16.reuse, R58, R40 ;  /* 0x0000003a1028723c */ /* 0x040fe20000041828 */
[----:B------:R-:W-:Y:S07]  /*14240*/  LDSM.16.M88.4 R56, [R190+0x3800] ;  /* 0x00380000be38783b */ /* 0x000fee0000000200 */
[C---:B-1----:R-:W-:Y:S08]  /*14250*/  HMMA.16816.F32.BF16 R48, R16.reuse, R28, R48 ;  /* 0x0000001c1030723c */ /* 0x042ff00000041830 */
[----:B------:R-:W-:Y:S08]  /*14260*/  HMMA.16816.F32.BF16 R44, R16, R30, R44 ;  /* 0x0000001e102c723c */ /* 0x000ff0000004182c */
[----:B------:R-:W-:Y:S01]  /*14270*/  HMMA.16816.F32.BF16 R28, R12, R74, R20 ;  /* 0x0000004a0c1c723c */ /* 0x000fe20000041814 */
[----:B------:R-:W-:Y:S07]  /*14280*/  LDSM.16.M88.4 R72, [R199+0x3000] ;  /* 0x00300000c748783b */ /* 0x000fee0000000200 */
[----:B--2---:R-:W-:Y:S01]  /*14290*/  HMMA.16816.F32.BF16 R16, R8, R68, R24 ;  /* 0x000000440810723c */ /* 0x004fe20000041818 */
        /* <DEDUP_REMOVED lines=8> */
[----:B------:R-:W2:Y:S03]  /*14320*/  LDSM.16.M88.4 R68, [R189+0x3000] ;  /* 0x00300000bd44783b */ /* 0x000ea60000000200 */
[----:B---3--:R-:W-:Y:S08]  /*14330*/  HMMA.16816.F32.BF16 R12, R4, R76, R16 ;  /* 0x0000004c040c723c */ /* 0x008ff00000041810 */
[C---:B------:R-:W-:Y:S08]  /*14340*/  HMMA.16816.F32.BF16 R32, R8.reuse, R64, R20 ;  /* 0x000000400820723c */ /* 0x040ff00000041814 */
[----:B------:R-:W-:Y:S01]  /*14350*/  HMMA.16816.F32.BF16 R20, R8, R66, R40 ;  /* 0x000000420814723c */ /* 0x000fe20000041828 */
[----:B------:R-:W3:Y:S04]  /*14360*/  LDSM.16.M88.4 R40, [R199+0x3800] ;  /* 0x00380000c728783b */ /* 0x000ee80000000200 */
        /* <DEDUP_REMOVED lines=13> */
[----:B--2---:R-:W-:Y:S08]  /*14440*/  HMMA.16816.F32.BF16 R8, R28, R68, R8 ;  /* 0x000000441c08723c */ /* 0x004ff00000041808 */
[C---:B------:R-:W-:Y:S08]  /*14450*/  HMMA.16816.F32.BF16 R48, R4.reuse, R60, R48 ;  /* 0x0000003c0430723c */ /* 0x040ff00000041830 */
[----:B------:R-:W-:Y:S01]  /*14460*/  HMMA.16816.F32.BF16 R52, R4, R62, R44 ;  /* 0x0000003e0434723c */ /* 0x000fe2000004182c */
[----:B------:R-:W2:Y:S04]  /*14470*/  LDSM.16.M88.4 R60, [R190+0x4800] ;  /* 0x00480000be3c783b */ /* 0x000ea80000000200 */
[----:B------:R-:W2:Y:S03]  /*14480*/  LDSM.16.M88.4 R44, [R188+0x3800] ;  /* 0x00380000bc2c783b */ /* 0x000ea60000000200 */
[----:B---3--:R-:W-:Y:S08]  /*14490*/  HMMA.16816.F32.BF16 R36, R24, R40, R36 ;  /* 0x000000281824723c */ /* 0x008ff00000041824 */
[----:B------:R-:W-:Y:S01]  /*144a0*/  HMMA.16816.F32.BF16 R32, R28, R70, R32 ;  /* 0x000000461c20723c */ /* 0x000fe20000041820 */
[----:B------:R-:W-:Y:S07]  /*144b0*/  LDSM.16.M88.4 R68, [R199+0x4800] ;  /* 0x00480000c744783b */ /* 0x000fee0000000200 */
[----:B-1----:R-:W-:Y:S01]  /*144c0*/  HMMA.16816.F32.BF16 R4, R20, R56, R8 ;  /* 0x000000381404723c */ /* 0x002fe20000041808 */
[----:B------:R-:W-:Y:S07]  /*144d0*/  LDSM.16.M88.4 R8, [R198+0xc000] ;  /* 0x00c00000c608783b */ /* 0x000fee0000000200 */
[----:B------:R-:W-:Y:S01]  /*144e0*/  HMMA.16816.F32.BF16 R40, R24, R42, R12 ;  /* 0x0000002a1828723c */ /* 0x000fe2000004180c */
[----:B------:R-:W1:Y:S07]  /*144f0*/  LDSM.16.M88.4 R12, [R196+0xc000] ;  /* 0x00c00000c40c783b */ /* 0x000e6e0000000200 */
[----:B----4-:R-:W-:Y:S08]  /*14500*/  HMMA.16816.F32.BF16 R36, R28, R72, R36 ;  /* 0x000000481c24723c */ /* 0x010ff00000041824 */
[----:B------:R-:W-:Y:S01]  /*14510*/  HMMA.16816.F32.BF16 R32, R20, R58, R32 ;  /* 0x0000003a1420723c */ /* 0x000fe20000041820 */
[----:B------:R-:W3:Y:S07]  /*14520*/  LDSM.16.M88.4 R56, [R189+0x4800] ;  /* 0x00480000bd38783b */ /* 0x000eee0000000200 */
[----:B--2---:R-:W-:Y:S08]  /*14530*/  HMMA.16816.F32.BF16 R4, R16, R60, R4 ;  /* 0x0000003c1004723c */ /* 0x004ff00000041804 */
[----:B------:R-:W-:Y:S08]  /*14540*/  HMMA.16816.F32.BF16 R48, R24, R64, R48 ;  /* 0x000000401830723c */ /* 0x000ff00000041830 */
[----:B------:R-:W-:Y:S01]  /*14550*/  HMMA.16816.F32.BF16 R40, R28, R74, R40 ;  /* 0x0000004a1c28723c */ /* 0x000fe20000041828 */
[----:B------:R-:W-:Y:S07]  /*14560*/  LDSM.16.M88.4 R72, [R199+0x5000] ;  /* 0x00500000c748783b */ /* 0x000fee0000000200 */
[----:B------:R-:W-:Y:S08]  /*14570*/  HMMA.16816.F32.BF16 R36, R20, R44, R36 ;  /* 0x0000002c1424723c */ /* 0x000ff00000041824 */
[----:B------:R-:W-:Y:S01]  /*14580*/  HMMA.16816.F32.BF16 R32, R16, R62, R32 ;  /* 0x0000003e1020723c */ /* 0x000fe20000041820 */
[----:B------:R-:W2:Y:S07]  /*14590*/  LDSM.16.M88.4 R60, [R188+0x4000] ;  /* 0x00400000bc3c783b */ /* 0x000eae0000000200 */
        /* <DEDUP_REMOVED lines=8> */
[----:B------:R-:W4:Y:S07]  /*14620*/  LDSM.16.M88.4 R68, [R190+0x5800] ;  /* 0x00580000be44783b */ /* 0x000f2e0000000200 */
[----:B---3--:R-:W-:Y:S08]  /*14630*/  HMMA.16816.F32.BF16 R24, R8, R56, R24 ;  /* 0x000000380818723c */ /* 0x008ff00000041818 */
[----:B------:R-:W-:Y:S01]  /*14640*/  HMMA.16816.F32.BF16 R28, R28, R82, R52 ;  /* 0x000000521c1c723c */ /* 0x000fe20000041834 */
[----:B------:R-:W-:Y:S07]  /*14650*/  LDSM.16.M88.4 R52, [R188+0x5000] ;  /* 0x00500000bc34783b */ /* 0x000fee0000000200 */
[----:B--2---:R-:W-:Y:S08]  /*14660*/  HMMA.16816.F32.BF16 R32, R20, R60, R48 ;  /* 0x0000003c1420723c */ /* 0x004ff00000041830 */
[----:B------:R-:W-:Y:S08]  /*14670*/  HMMA.16816.F32.BF16 R44, R16, R78, R44 ;  /* 0x0000004e102c723c */ /* 0x000ff0000004182c */
[----:B------:R-:W-:Y:S08]  /*14680*/  HMMA.16816.F32.BF16 R40, R12, R72, R40 ;  /* 0x000000480c28723c */ /* 0x000ff00000041828 */
[----:B------:R-:W-:Y:S01]  /*14690*/  HMMA.16816.F32.BF16 R36, R8, R58, R36 ;  /* 0x0000003a0824723c */ /* 0x000fe20000041824 */
[----:B------:R-:W2:Y:S07]  /*146a0*/  LDSM.16.M88.4 R56, [R199+0x5800] ;  /* 0x00580000c738783b */ /* 0x000eae0000000200 */
[----:B-1----:R-:W-:Y:S08]  /*146b0*/  HMMA.16816.F32.BF16 R48, R4, R84, R24 ;  /* 0x000000540430723c */ /* 0x002ff00000041818 */
[----:B------:R-:W-:Y:S08]  /*146c0*/  HMMA.16816.F32.BF16 R20, R20, R62, R28 ;  /* 0x0000003e1414723c */ /* 0x000ff0000004181c */
[----:B----4-:R-:W-:Y:S08]  /*146d0*/  HMMA.16816.F32.BF16 R24, R16, R68, R32 ;  /* 0x000000441018723c */ /* 0x010ff00000041820 */
[----:B------:R-:W-:Y:S01]  /*146e0*/  HMMA.16816.F32.BF16 R28, R12, R74, R44 ;  /* 0x0000004a0c1c723c */ /* 0x000fe2000004182c */
[----:B------:R-:W-:-:S04]  /*146f0*/  FMUL.FTZ R0, R48, c[0x0][0x320] ;  /* 0x0000c80030007a20 */ /* 0x000fc80000410000 */
[----:B------:R1:W3:Y:S03]  /*14700*/  MUFU.TANH R60, R0 ;  /* 0x00000000003c7308 */ /* 0x0002e60000002400 */
[----:B------:R-:W-:Y:S01]  /*14710*/  HMMA.16816.F32.BF16 R32, R8, R64, R40 ;  /* 0x000000400820723c */ /* 0x000fe20000041828 */
[----:B------:R-:W4:Y:S07]  /*14720*/  LDSM.16.M88.4 R40, [R189+0x5800] ;  /* 0x00580000bd28783b */ /* 0x000f2e0000000200 */
[----:B------:R-:W-:Y:S01]  /*14730*/  HMMA.16816.F32.BF16 R36, R4, R86, R36 ;  /* 0x000000560424723c */ /* 0x000fe20000041824 */
[----:B-1----:R-:W-:-:S07]  /*14740*/  FMUL.FTZ R0, R49, c[0x0][0x320] ;  /* 0x0000c80031007a20 */ /* 0x002fce0000410000 */
[----:B------:R-:W-:Y:S01]  /*14750*/  HMMA.16816.F32.BF16 R16, R16, R70, R20 ;  /* 0x000000461010723c */ /* 0x000fe20000041814 */
[----:B------:R1:W1:Y:S07]  /*14760*/  MUFU.TANH R46, R0 ;  /* 0x00000000002e7308 */ /* 0x00026e0000002400 */
[----:B--2---:R-:W-:Y:S08]  /*14770*/  HMMA.16816.F32.BF16 R20, R12, R56, R24 ;  /* 0x000000380c14723c */ /* 0x004ff00000041818 */
[----:B------:R-:W-:Y:S01]  /*14780*/  HMMA.16816.F32.BF16 R24, R8, R66, R28 ;  /* 0x000000420818723c */ /* 0x000fe2000004181c */
[----:B-1----:R-:W-:-:S04]  /*14790*/  FMUL.FTZ R0, R50, c[0x0][0x320] ;  /* 0x0000c80032007a20 */ /* 0x002fc80000410000 */
[----:B------:R1:W2:Y:S03]  /*147a0*/  MUFU.TANH R48, R0 ;  /* 0x0000000000307308 */ /* 0x0002a60000002400 */
[----:B------:R-:W-:Y:S01]  /*147b0*/  HMMA.16816.F32.BF16 R28, R4, R52, R32 ;  /* 0x00000034041c723c */ /* 0x000fe20000041820 */
[----:B------:R-:W2:Y:S01]  /*147c0*/  LDSM.16.M88.4 R32, [R188+0x5800] ;  /* 0x00580000bc20783b */ /* 0x000ea20000000200 */
[----:B------:R-:W-:-:S06]  /*147d0*/  DEPBAR.LE SB0, 0x0 ;  /* 0x000080000000791a */ /* 0x000fcc0000000000 */
[----:B------:R-:W-:Y:S01]  /*147e0*/  HMMA.16816.F32.BF16 R12, R12, R58, R16 ;  /* 0x0000003a0c0c723c */ /* 0x000fe20000041810 */
[----:B-1----:R-:W-:-:S07]  /*147f0*/  FMUL.FTZ R0, R51, c[0x0][0x320] ;  /* 0x0000c80033007a20 */ /* 0x002fce0000410000 */
[----:B----4-:R-:W-:Y:S01]  /*14800*/  HMMA.16816.F32.BF16 R16, R8, R40, R20 ;  /* 0x000000280810723c */ /* 0x010fe20000041814 */
[----:B------:R1:W4:Y:S07]  /*14810*/  MUFU.TANH R47, R0 ;  /* 0x00000000002f7308 */ /* 0x00032e0000002400 */
[----:B------:R-:W-:Y:S08]  /*14820*/  HMMA.16816.F32.BF16 R20, R4, R54, R24 ;  /* 0x000000360414723c */ /* 0x000ff00000041818 */
[----:B------:R-:W-:Y:S01]  /*14830*/  HMMA.16816.F32.BF16 R8, R8, R42, R12 ;  /* 0x0000002a0808723c */ /* 0x000fe2000004180c */
[----:B-1----:R-:W-:-:S04]  /*14840*/  FMUL.FTZ R0, R36, c[0x0][0x320] ;  /* 0x0000c80024007a20 */ /* 0x002fc80000410000 */
[----:B------:R1:W1:Y:S03]  /*14850*/  MUFU.TANH R44, R0 ;  /* 0x00000000002c7308 */ /* 0x0002660000002400 */
[C---:B--2---:R-:W-:Y:S01]  /*14860*/  HMMA.16816.F32.BF16 R12, R4.reuse, R32, R16 ;  /* 0x00000020040c723c */ /* 0x044fe20000041810 */
[----:B-1----:R-:W-:Y:S11]  /*14870*/  FMUL.FTZ R0, R37, c[0x0][0x320] ;  /* 0x0000c80025007a20 */ /* 0x002ff60000410000 */
[----:B------:R-:W-:Y:S04]  /*14880*/  @!UPT UIADD3 URZ, URZ, URZ, URZ ;  /* 0x0000003f3f3ff290 */ /* 0x000fe8000fffe03f */
[----:B------:R-:W-:Y:S01]  /*14890*/  HMMA.16816.F32.BF16 R4, R4, R34, R8 ;  /* 0x000000220404723c */ /* 0x000fe20000041808 */
[----:B------:R1:W2:Y:S02]  /*148a0*/  MUFU.TANH R37, R0 ;  /* 0x0000000000257308 */ /* 0x0002a40000002400 */
        /* <DEDUP_REMOVED lines=38> */
[----:B-1234-:R-:W-:Y:S02]  /*14b10*/  IADD3 R0, -R225, 0x30, RZ ;  /* 0x00000030e1007810 */ /* 0x01efe40007ffe1ff */
[----:B------:R-:W-:Y:S02]  /*14b20*/  IADD3 R4, R130, -0x2, RZ ;  /* 0xfffffffe82047810 */ /* 0x000fe40007ffe0ff */
[----:B------:R-:W-:-:S02]  /*14b30*/  ISETP.GE.AND P0, PT, R0, 0x21, PT ;  /* 0x000000210000780c */ /* 0x000fc40003f06270 */
[----:B------:R-:W-:Y:S02]  /*14b40*/  SHF.R.S32.HI R2, RZ, 0x1f, R4 ;  /* 0x0000001fff027819 */ /* 0x000fe40000011404 */
[C---:B------:R-:W-:Y:S02]  /*14b50*/  LOP3.LUT P5, RZ, R224.reuse, 0x8, RZ, 0xc0, !PT ;  /* 0x00000008e0ff7812 */ /* 0x040fe400078ac0ff */
[----:B------:R-:W-:Y:S01]  /*14b60*/  LOP3.LUT P3, RZ, R224, 0x4, RZ, 0xc0, !PT ;  /* 0x00000004e0ff7812 */ /* 0x000fe2000786c0ff */
[----:B------:R-:W-:Y:S01]  /*14b70*/  IMAD R2, R2, c[0x0][0x1e0], RZ ;  /* 0x0000780002027a24 */ /* 0x000fe200078e02ff */
[C---:B------:R-:W-:Y:S02]  /*14b80*/  LOP3.LUT P4, RZ, R224.reuse, 0x2, RZ, 0xc0, !PT ;  /* 0x00000002e0ff7812 */ /* 0x040fe4000788c0ff */
[----:B------:R-:W-:Y:S01]  /*14b90*/  LOP3.LUT P6, RZ, R224, 0x1, RZ, 0xc0, !PT ;  /* 0x00000001e0ff7812 */ /* 0x000fe200078cc0ff */
        /* <DEDUP_REMOVED lines=30> */
.L_x_2474:
[----:B--234-:R-:W-:Y:S05]  /*14d80*/  BSYNC B0 ;  /* 0x0000000000007941 */ /* 0x01cfea0003800000 */
.L_x_2473:
[----:B-1----:R-:W2:Y:S04]  /*14d90*/  LDL R0, [R1+0x54] ;  /* 0x0000540001007983 */ /* 0x002ea80000100800 */
[----:B------:R-:W3:Y:S01]  /*14da0*/  LDL R113, [R1+0x14] ;  /* 0x0000140001717983 */ /* 0x000ee20000100800 */
[----:B------:R-:W-:Y:S01]  /*14db0*/  ISETP.NE.AND P3, PT, R136, 0x1, PT ;  /* 0x000000018800780c */ /* 0x000fe20003f65270 */
[----:B------:R-:W-:Y:S01]  /*14dc0*/  IMAD.IADD R4, R125, 0x1, -R235 ;  /* 0x000000017d047824 */ /* 0x000fe200078e0aeb */
[----:B------:R-:W-:Y:S01]  /*14dd0*/  IADD3 R3, -R235, 0x1, R125 ;  /* 0x00000001eb037810 */ /* 0x000fe20007ffe17d */
[----:B------:R-:W-:Y:S04]  /*14de0*/  LDSM.16.MT88.4 R32, [R192] ;  /* 0x00000000c020783b */ /* 0x000fe80000004200 */
[----:B------:R-:W-:Y:S04]  /*14df0*/  LDSM.16.MT88.4 R40, [R192+0x800] ;  /* 0x00080000c028783b */ /* 0x000fe80000004200 */
[----:B------:R-:W-:Y:S04]  /*14e00*/  LDSM.16.MT88.4 R64, [R194+0x3000] ;  /* 0x00300000c240783b */ /* 0x000fe80000004200 */
[----:B------:R-:W-:Y:S04]  /*14e10*/  LDSM.16.MT88.4 R68, [R192+0x3000] ;  /* 0x00300000c044783b */ /* 0x000fe80000004200 */
[----:B------:R-:W-:Y:S04]  /*14e20*/  LDSM.16.MT88.4 R72, [R192+0x3800] ;  /* 0x00380000c048783b */ /* 0x000fe80000004200 */
[----:B------:R-:W-:Y:S04]  /*14e30*/  LDSM.16.MT88.4 R76, [R193+0x3000] ;  /* 0x00300000c14c783b */ /* 0x000fe80000004200 */
[----:B------:R-:W-:Y:S04]  /*14e40*/  LDSM.16.MT88.4 R152, [R192+0x1000] ;  /* 0x00100000c098783b */ /* 0x000fe80000004200 */
[----:B------:R-:W-:Y:S04]  /*14e50*/  LDSM.16.MT88.4 R160, [R191+0x1000] ;  /* 0x00100000bfa0783b */ /* 0x000fe80000004200 */
[----:B------:R-:W0:Y:S01]  /*14e60*/  LDGDEPBAR ;  /* 0x00000000000079af */ /* 0x000e220000000000 */
[----:B--2--5:R-:W-:-:S04]  /*14e70*/  IMAD.IADD R0, R0, 0x1, R132 ;  /* 0x0000000100007824 */ /* 0x024fc800078e0284 */
[----:B------:R-:W-:-:S04]  /*14e80*/  @P3 IMAD.HI.U32 R2, R0, c[0x0][0x2c8], RZ ;  /* 0x0000b20000023a27 */ /* 0x000fc800078e00ff */
[----:B---3--:R-:W-:Y:S01]  /*14e90*/  IMAD.IADD R3, R3, 0x1, -R113 ;  /* 0x0000000103037824 */ /* 0x008fe200078e0a71 */
[----:B------:R-:W-:-:S05]  /*14ea0*/  @P3 SHF.R.U32.HI R0, RZ, c[0x0][0x2cc], R2 ;  /* 0x0000b300ff003a19 */ /* 0x000fca0000011602 */
[----:B------:R-:W1:Y:S04]  /*14eb0*/  SHFL.IDX PT, R2, R0, RZ, 0x1c1f ;  /* 0x001c1fff00027589 */ /* 0x000e6800000e0000 */
[----:B------:R-:W2:Y:S01]  /*14ec0*/  SHFL.IDX PT, R5, R0, 0x1, 0x1c1f ;  /* 0x003c1f0000057f89 */ /* 0x000ea200000e0000 */
[C---:B-1----:R-:W-:Y:S02]  /*14ed0*/  IMAD.IADD R2, R3.reuse, 0x1, R2 ;  /* 0x0000000103027824 */ /* 0x042fe400078e0202 */
[----:B--2---:R-:W-:-:S03]  /*14ee0*/  IMAD.IADD R5, R3, 0x1, R5 ;  /* 0x0000000103057824 */ /* 0x004fc600078e0205 */
[----:B------:R-:W-:-:S04]  /*14ef0*/  IMNMX R2, R4, R2, PT ;  /* 0x0000000204027217 */ /* 0x000fc80003800200 */
[C---:B------:R-:W-:Y:S02]  /*14f00*/  ISETP.GT.AND P0, PT, R2.reuse, RZ, PT ;  /* 0x000000ff0200720c */ /* 0x040fe40003f04270 */
[----:B------:R-:W-:Y:S02]  /*14f10*/  ISETP.GT.AND P1, PT, R2, 0x1, PT ;  /* 0x000000010200780c */ /* 0x000fe40003f24270 */
[----:B------:R-:W-:Y:S02]  /*14f20*/  FSEL R11, R60, -INF , P0 ;  /* 0xff8000003c0b7808 */ /* 0x000fe40000000000 */
[----:B------:R-:W-:Y:S01]  /*14f30*/  ISETP.GT.AND P0, PT, R2, 0x8, PT ;  /* 0x000000080200780c */ /* 0x000fe20003f04270 */
[----:B------:R-:W-:Y:S01]  /*14f40*/  LDSM.16.MT88.4 R60, [R191+0x3000] ;  /* 0x00300000bf3c783b */ /* 0x000fe20000004200 */
        /* <DEDUP_REMOVED lines=12> */
[----:B------:R-:W-:Y:S02]  /*15010*/  ISETP.GT.AND P1, PT, R2, 0x19, PT ;  /* 0x000000190200780c */ /* 0x000fe40003f24270 */
        /* <DEDUP_REMOVED lines=10> */
[----:B------:R-:W-:Y:S02]  /*150c0*/  IMNMX R0, R4, R5, PT ;  /* 0x0000000504007217 */ /* 0x000fe40003800200 */
[----:B------:R-:W-:Y:S02]  /*150d0*/  ISETP.GT.AND P1, PT, R2, 0x29, PT ;  /* 0x000000290200780c */ /* 0x000fe40003f24270 */
[----:B------:R-:W-:-:S02]  /*150e0*/  FMNMX.FTZ R3, R13, R3, !PT ;  /* 0x000000030d037209 */ /* 0x000fc40007810000 */
[----:B------:R-:W-:Y:S02]  /*150f0*/  FSEL R92, R9, -INF , P0 ;  /* 0xff800000095c7808 */ /* 0x000fe40000000000 */
[----:B------:R-:W-:Y:S02]  /*15100*/  ISETP.GT.AND P0, PT, R0, RZ, PT ;  /* 0x000000ff0000720c */ /* 0x000fe40003f04270 */
[----:B------:R-:W-:Y:S02]  /*15110*/  FSEL R91, R8, -INF , P1 ;  /* 0xff800000085b7808 */ /* 0x000fe40000800000 */
[----:B------:R-:W-:Y:S02]  /*15120*/  ISETP.GT.AND P1, PT, R0, 0x1, PT ;  /* 0x000000010000780c */ /* 0x000fe40003f24270 */
[----:B------:R-:W-:Y:S02]  /*15130*/  FMNMX.FTZ R2, R94, R3, !PT ;  /* 0x000000035e027209 */ /* 0x000fe40007810000 */
[----:B------:R-:W-:-:S02]  /*15140*/  FSEL R5, R48, -INF , P0 ;  /* 0xff80000030057808 */ /* 0x000fc40000000000 */
[C---:B------:R-:W-:Y:S01]  /*15150*/  ISETP.GT.AND P0, PT, R0.reuse, 0x8, PT ;  /* 0x000000080000780c */ /* 0x040fe20003f04270 */
[----:B------:R-:W-:Y:S01]  /*15160*/  LDSM.16.MT88.4 R48, [R192+0x1800] ;  /* 0x00180000c030783b */ /* 0x000fe20000004200 */
[----:B------:R-:W-:Y:S02]  /*15170*/  FSEL R10, R47, -INF , P1 ;  /* 0xff8000002f0a7808 */ /* 0x000fe40000800000 */
[----:B------:R-:W-:Y:S02]  /*15180*/  FMNMX.FTZ R2, R93, R2, !PT ;  /* 0x000000025d027209 */ /* 0x000fe40007810000 */
[----:B------:R-:W-:Y:S02]  /*15190*/  ISETP.GT.AND P1, PT, R0, 0x9, PT ;  /* 0x000000090000780c */ /* 0x000fe40003f24270 */
[----:B------:R-:W-:Y:S02]  /*151a0*/  FSEL R9, R45, -INF , P0 ;  /* 0xff8000002d097808 */ /* 0x000fe40000000000 */
[----:B------:R-:W-:Y:S01]  /*151b0*/  FMNMX.FTZ R3, R5, R10, !PT ;  /* 0x0000000a05037209 */ /* 0x000fe20007810000 */
[----:B------:R-:W-:Y:S01]  /*151c0*/  LDSM.16.MT88.4 R44, [R193] ;  /* 0x00000000c12c783b */ /* 0x000fe20000004200 */
[----:B------:R-:W-:-:S02]  /*151d0*/  FMNMX.FTZ R2, R92, R2, !PT ;  /* 0x000000025c027209 */ /* 0x000fc40007810000 */
[----:B------:R-:W-:Y:S02]  /*151e0*/  ISETP.GT.AND P0, PT, R0, 0x10, PT ;  /* 0x000000100000780c */ /* 0x000fe40003f04270 */
[----:B------:R-:W-:Y:S02]  /*151f0*/  FSEL R8, R38, -INF , P1 ;  /* 0xff80000026087808 */ /* 0x000fe40000800000 */
[----:B------:R-:W-:Y:S01]  /*15200*/  FMNMX.FTZ R3, R9, R3, !PT ;  /* 0x0000000309037209 */ /* 0x000fe20007810000 */
[----:B------:R-:W-:Y:S01]  /*15210*/  LDSM.16.MT88.4 R36, [R191+0x1800] ;  /* 0x00180000bf24783b */ /* 0x000fe20000004200 */
[----:B------:R-:W-:Y:S02]  /*15220*/  FMNMX.FTZ R2, R91, R2, !PT ;  /* 0x000000025b027209 */ /* 0x000fe40007810000 */
[----:B------:R-:W-:Y:S02]  /*15230*/  ISETP.GT.AND P1, PT, R0, 0x11, PT ;  /* 0x000000110000780c */ /* 0x000fe40003f24270 */
[----:B------:R-:W-:Y:S01]  /*15240*/  FSEL R7, R30, -INF , P0 ;  /* 0xff8000001e077808 */ /* 0x000fe20000000000 */
[----:B------:R-:W1:Y:S01]  /*15250*/  SHFL.BFLY PT, R4, R2, 0x2, 0x1f ;  /* 0x0c401f0002047f89 */ /* 0x000e6200000e0000 */
[----:B------:R-:W-:-:S02]  /*15260*/  FMNMX.FTZ R3, R8, R3, !PT ;  /* 0x0000000308037209 */ /* 0x000fc40007810000 */
[C---:B------:R-:W-:Y:S02]  /*15270*/  ISETP.GT.AND P0, PT, R0.reuse, 0x18, PT ;  /* 0x000000180000780c */ /* 0x040fe40003f04270 */
[----:B------:R-:W-:Y:S02]  /*15280*/  FSEL R6, R29, -INF , P1 ;  /* 0xff8000001d067808 */ /* 0x000fe40000800000 */
[----:B------:R-:W-:Y:S01]  /*15290*/  FMNMX.FTZ R3, R7, R3, !PT ;  /* 0x0000000307037209 */ /* 0x000fe20007810000 */
[----:B------:R-:W-:Y:S01]  /*152a0*/  LDSM.16.MT88.4 R28, [R194] ;  /* 0x00000000c21c783b */ /* 0x000fe20000004200 */
        /* <DEDUP_REMOVED lines=33> */
[----:B------:R1:W-:Y:S01]  /*154c0*/  MUFU.EX2 R83, R3 ;  /* 0x0000000300537308 */ /* 0x0003e20000000800 */
[----:B------:R-:W-:-:S07]  /*154d0*/  FSETP.NEU.FTZ.AND P0, PT, R132, -INF , PT ;  /* 0xff8000008400780b */ /* 0x000fce0003f1d000 */
[----:B------:R2:W-:Y:S01]  /*154e0*/  MUFU.EX2 R252, R0 ;  /* 0x0000000000fc7308 */ /* 0x0005e20000000800 */
[----:B-1----:R-:W-:-:S07]  /*154f0*/  FFMA.FTZ R3, R14, c[0x0][0x2d0], -R2 ;  /* 0x0000b4000e037a23 */ /* 0x002fce0000010802 */
[----:B------:R1:W-:Y:S01]  /*15500*/  MUFU.EX2 R86, R3 ;  /* 0x0000000300567308 */ /* 0x0003e20000000800 */
[----:B--2---:R-:W-:-:S05]  /*15510*/  FMUL.FTZ R0, R132, c[0x0][0x2d0] ;  /* 0x0000b40084007a20 */ /* 0x004fca0000410000 */
[----:B------:R-:W-:Y:S01]  /*15520*/  FSEL R0, R0, RZ, P0 ;  /* 0x000000ff00007208 */ /* 0x000fe20000000000 */
[----:B-1----:R-:W-:-:S04]  /*15530*/  FFMA.FTZ R3, R17, c[0x0][0x2d0], -R2 ;  /* 0x0000b40011037a23 */ /* 0x002fc80000010802 */
[----:B------:R1:W-:Y:S02]  /*15540*/  MUFU.EX2 R85, R3 ;  /* 0x0000000300557308 */ /* 0x0003e40000000800 */
[--C-:B-1----:R-:W-:Y:S02]  /*15550*/  FFMA.FTZ R3, R16, c[0x0][0x2d0], -R2.reuse ;  /* 0x0000b40010037a23 */ /* 0x102fe40000010802 */
[----:B------:R-:W1:Y:S04]  /*15560*/  LDSM.16.MT88.4 R16, [R191] ;  /* 0x00000000bf10783b */ /* 0x000e680000004200 */
        /* <DEDUP_REMOVED lines=8> */
[----:B--2---:R-:W-:Y:S01]  /*155f0*/  FFMA.FTZ R3, R10, c[0x0][0x2d0], -R0 ;  /* 0x0000b4000a037a23 */ /* 0x004fe20000010800 */
[----:B------:R-:W-:-:S05]  /*15600*/  F2FP.BF16.PACK_AB R10, R85, R86 ;  /* 0x00000056550a723e */ /* 0x000fca00000010ff */
[----:B------:R2:W3:Y:S02]  /*15610*/  MUFU.EX2 R81, R3 ;  /* 0x0000000300517308 */ /* 0x0004e40000000800 */
[----:B--2---:R-:W-:Y:S01]  /*15620*/  FFMA.FTZ R3, R9, c[0x0][0x2d0], -R0 ;  /* 0x0000b40009037a23 */ /* 0x004fe20000010800 */
[----:B---3--:R-:W-:-:S05]  /*15630*/  F2FP.BF16.PACK_AB R9, R81, R82 ;  /* 0x000000525109723e */ /* 0x008fca00000010ff */
[----:B------:R2:W-:Y:S02]  /*15640*/  MUFU.EX2 R80, R3 ;  /* 0x0000000300507308 */ /* 0x0005e40000000800 */
[----:B--2---:R-:W-:Y:S01]  /*15650*/  FFMA.FTZ R3, R8, c[0x0][0x2d0], -R0 ;  /* 0x0000b40008037a23 */ /* 0x004fe20000010800 */
[----:B------:R-:W-:-:S05]  /*15660*/  F2FP.BF16.PACK_AB R8, R83, R84 ;  /* 0x000000545308723e */ /* 0x000fca00000010ff */
[----:B------:R2:W3:Y:S02]  /*15670*/  MUFU.EX2 R136, R3 ;  /* 0x0000000300887308 */ /* 0x0004e40000000800 */
[----:B--2---:R-:W-:Y:S01]  /*15680*/  FFMA.FTZ R3, R7, c[0x0][0x2d0], -R0 ;  /* 0x0000b40007037a23 */ /* 0x004fe20000010800 */
[----:B---3--:R-:W-:-:S05]  /*15690*/  F2FP.BF16.PACK_AB R11, R136, R80 ;  /* 0x00000050880b723e */ /* 0x008fca00000010ff */
[----:B------:R2:W-:Y:S02]  /*156a0*/  MUFU.EX2 R137, R3 ;  /* 0x0000000300897308 */ /* 0x0005e40000000800 */
[----:B------:R-:W-:Y:S01]  /*156b0*/  HMMA.16816.F32.BF16 R12, R8, R32, RZ ;  /* 0x00000020080c723c */ /* 0x000fe200000418ff */
[----:B--2---:R-:W-:Y:S01]  /*156c0*/  FFMA.FTZ R3, R6, c[0x0][0x2d0], -R0 ;  /* 0x0000b40006037a23 */ /* 0x004fe20000010800 */
[----:B------:R-:W-:-:S04]  /*156d0*/  F2FP.BF16.PACK_AB R6, R111, R112 ;  /* 0x000000706f06723e */ /* 0x000fc800000010ff */
[----:B------:R2:W3:Y:S02]  /*156e0*/  MUFU.EX2 R214, R3 ;  /* 0x0000000300d67308 */ /* 0x0004e40000000800 */
[----:B--2---:R-:W-:Y:S01]  /*156f0*/  FFMA.FTZ R3, R21, c[0x0][0x2d0], -R0 ;  /* 0x0000b40015037a23 */ /* 0x004fe20000010800 */
[----:B---3--:R-:W-:-:S05]  /*15700*/  F2FP.BF16.PACK_AB R5, R214, R137 ;  /* 0x00000089d605723e */ /* 0x008fca00000010ff */
[----:B------:R2:W-:Y:S02]  /*15710*/  MUFU.EX2 R215, R3 ;  /* 0x0000000300d77308 */ /* 0x0005e40000000800 */
[----:B--2---:R-:W-:Y:S02]  /*15720*/  FFMA.FTZ R3, R20, c[0x0][0x2d0], -R0 ;  /* 0x0000b40014037a23 */ /* 0x004fe40000010800 */
[C---:B-1----:R-:W-:Y:S04]  /*15730*/  HMMA.16816.F32.BF16 R20, R8.reuse, R16, RZ ;  /* 0x000000100814723c */ /* 0x042fe800000418ff */
[----:B------:R-:W1:Y:S04]  /*15740*/  MUFU.EX2 R212, R3 ;  /* 0x0000000300d47308 */ /* 0x000e680000000800 */
[----:B------:R-:W-:Y:S01]  /*15750*/  HMMA.16816.F32.BF16 R16, R8, R18, RZ ;  /* 0x000000120810723c */ /* 0x000fe200000418ff */
[----:B-1----:R-:W-:Y:S11]  /*15760*/  F2FP.BF16.PACK_AB R7, R212, R215 ;  /* 0x000000d7d407723e */ /* 0x002ff600000010ff */
[----:B------:R-:W-:Y:S04]  /*15770*/  @!UPT UIADD3 URZ, URZ, URZ, URZ ;  /* 0x0000003f3f3ff290 */ /* 0x000fe8000fffe03f */
        /* <DEDUP_REMOVED lines=19> */
[----:B------:R-:W-:Y:S01]  /*158b0*/  HMMA.16816.F32.BF16 R56, R4, R26, R16 ;  /* 0x0000001a0438723c */ /* 0x000fe20000041810 */
[----:B------:R-:W1:Y:S07]  /*158c0*/  LDSM.16.MT88.4 R24, [R194+0x1800] ;  /* 0x00180000c218783b */ /* 0x000e6e0000004200 */
[----:B------:R-:W-:Y:S08]  /*158d0*/  HMMA.16816.F32.BF16 R28, R8, R36, RZ ;  /* 0x00000024081c723c */ /* 0x000ff000000418ff */
[C---:B--2---:R-:W-:Y:S01]  /*158e0*/  HMMA.16816.F32.BF16 R244, R4.reuse, R54, R20 ;  /* 0x0000003604f4723c */ /* 0x044fe20000041814 */
[----:B------:R-:W2:Y:S07]  /*158f0*/  LDSM.16.MT88.4 R20, [R193+0x1800] ;  /* 0x00180000c114783b */ /* 0x000eae0000004200 */
[----:B------:R-:W-:Y:S01]  /*15900*/  HMMA.16816.F32.BF16 R12, R4, R52, R12 ;  /* 0x00000034040c723c */ /* 0x000fe2000004180c */
[----:B------:R-:W3:Y:S01]  /*15910*/  LDSM.16.MT88.4 R52, [R194+0x2000] ;  /* 0x00200000c234783b */ /* 0x000ee20000004200 */
[----:B------:R-:W-:-:S02]  /*15920*/  IMAD.MOV.U32 R99, RZ, RZ, R56 ;  /* 0x000000ffff637224 */ /* 0x000fc400078e0038 */
[----:B------:R-:W-:Y:S02]  /*15930*/  IMAD.MOV.U32 R98, RZ, RZ, R57 ;  /* 0x000000ffff627224 */ /* 0x000fe400078e0039 */
[----:B------:R-:W-:Y:S02]  /*15940*/  IMAD.MOV.U32 R97, RZ, RZ, R58 ;  /* 0x000000ffff617224 */ /* 0x000fe400078e003a */
[----:B------:R-:W-:Y:S01]  /*15950*/  HMMA.16816.F32.BF16 R16, R8, R38, RZ ;  /* 0x000000260810723c */ /* 0x000fe200000418ff */
[----:B------:R-:W-:Y:S02]  /*15960*/  IMAD.MOV.U32 R96, RZ, RZ, R59 ;  /* 0x000000ffff607224 */ /* 0x000fe400078e003b */
[----:B------:R-:W4:Y:S05]  /*15970*/  LDSM.16.MT88.4 R56, [R192+0x2000] ;  /* 0x00200000c038783b */ /* 0x000f2a0000004200 */
[----:B------:R-:W-:Y:S08]  /*15980*/  HMMA.16816.F32.BF16 R28, R4, R32, R28 ;  /* 0x00000020041c723c */ /* 0x000ff0000004181c */
[----:B-1----:R-:W-:Y:S01]  /*15990*/  HMMA.16816.F32.BF16 R36, R8, R24, RZ ;  /* 0x000000180824723c */ /* 0x002fe200000418ff */
[----:B------:R-:W-:-:S02]  /*159a0*/  IMAD.MOV.U32 R106, RZ, RZ, R12 ;  /* 0x000000ffff6a7224 */ /* 0x000fc400078e000c */
[----:B------:R-:W-:Y:S02]  /*159b0*/  IMAD.MOV.U32 R105, RZ, RZ, R13 ;  /* 0x000000ffff697224 */ /* 0x000fe400078e000d */
[----:B------:R-:W-:Y:S02]  /*159c0*/  IMAD.MOV.U32 R104, RZ, RZ, R14 ;  /* 0x000000ffff687224 */ /* 0x000fe400078e000e */
[----:B------:R-:W-:Y:S01]  /*159d0*/  IMAD.MOV.U32 R103, RZ, RZ, R15 ;  /* 0x000000ffff677224 */ /* 0x000fe200078e000f */
[----:B------:R-:W-:Y:S08]  /*159e0*/  HMMA.16816.F32.BF16 R248, R4, R34, R16 ;  /* 0x0000002204f8723c */ /* 0x000ff00000041810 */
[----:B------:R-:W-:Y:S01]  /*159f0*/  IMAD.MOV.U32 R110, RZ, RZ, R28 ;  /* 0x000000ffff6e7224 */ /* 0x000fe200078e001c */
[----:B------:R-:W-:Y:S01]  /*15a00*/  HMMA.16816.F32.BF16 R32, R8, R26, RZ ;  /* 0x0000001a0820723c */ /* 0x000fe200000418ff */
[----:B------:R-:W-:-:S02]  /*15a10*/  IMAD.MOV.U32 R109, RZ, RZ, R29 ;  /* 0x000000ffff6d7224 */ /* 0x000fc400078e001d */
[----:B------:R-:W-:Y:S02]  /*15a20*/  IMAD.MOV.U32 R108, RZ, RZ, R30 ;  /* 0x000000ffff6c7224 */ /* 0x000fe400078e001e */
[----:B------:R-:W-:-:S03]  /*15a30*/  IMAD.MOV.U32 R107, RZ, RZ, R31 ;  /* 0x000000ffff6b7224 */ /* 0x000fc600078e001f */
[C---:B--2---:R-:W-:Y:S08]  /*15a40*/  HMMA.16816.F32.BF16 R28, R8.reuse, R20, RZ ;  /* 0x00000014081c723c */ /* 0x044ff000000418ff */
[C---:B------:R-:W-:Y:S08]  /*15a50*/  HMMA.16816.F32.BF16 R24, R8.reuse, R22, RZ ;  /* 0x000000160818723c */ /* 0x040ff000000418ff */
        /* <DEDUP_REMOVED lines=11> */
[----:B------:R-:W-:-:S07]  /*15b10*/  IMAD.MOV.U32 R46, RZ, RZ, R108 ;  /* 0x000000ffff2e7224 */ /* 0x000fce00078e006c */
[----:B------:R-:W-:Y:S01]  /*15b20*/  HMMA.16816.F32.BF16 R216, R4, R54, R32 ;  /* 0x0000003604d8723c */ /* 0x000fe20000041820 */
[----:B------:R-:W2:Y:S06]  /*15b30*/  LDSM.16.MT88.4 R32, [R191+0x4800] ;  /* 0x00480000bf20783b */ /* 0x000eac0000004200 */
[----:B------:R-:W-:Y:S01]  /*15b40*/  IMAD.MOV.U32 R55, RZ, RZ, R130 ;  /* 0x000000ffff377224 */ /* 0x000fe200078e0082 */
[C---:B------:R-:W-:Y:S07]  /*15b50*/  HMMA.16816.F32.BF16 R24, R8.reuse, R64, RZ ;  /* 0x000000400818723c */ /* 0x040fee00000418ff */
[----:B------:R-:W-:Y:S01]  /*15b60*/  IMAD.MOV.U32 R64, RZ, RZ, R106 ;  /* 0x000000ffff407224 */ /* 0x000fe200078e006a */
[----:B------:R-:W-:Y:S01]  /*15b70*/  HMMA.16816.F32.BF16 R20, R8, R66, RZ ;  /* 0x000000420814723c */ /* 0x000fe200000418ff */
[----:B------:R-:W-:-:S06]  /*15b80*/  IMAD.MOV.U32 R65, RZ, RZ, R105 ;  /* 0x000000ffff417224 */ /* 0x000fcc00078e0069 */
[----:B------:R-:W-:Y:S01]  /*15b90*/  IMAD.MOV.U32 R66, RZ, RZ, R104 ;  /* 0x000000ffff427224 */ /* 0x000fe200078e0068 */
[----:B----4-:R-:W-:Y:S01]  /*15ba0*/  HMMA.16816.F32.BF16 R240, R4, R56, R12 ;  /* 0x0000003804f0723c */ /* 0x010fe2000004180c */
[----:B------:R-:W-:-:S07]  /*15bb0*/  IMAD.MOV.U32 R67, RZ, RZ, R103 ;  /* 0x000000ffff437224 */ /* 0x000fce00078e0067 */
[----:B------:R-:W-:Y:S07]  /*15bc0*/  HMMA.16816.F32.BF16 R12, R8, R68, RZ ;  /* 0x00000044080c723c */ /* 0x000fee00000418ff */
[----:B------:R-:W-:Y:S01]  /*15bd0*/  IMAD.MOV.U32 R69, RZ, RZ, R113 ;  /* 0x000000ffff457224 */ /* 0x000fe200078e0071 */
[----:B------:R-:W-:Y:S01]  /*15be0*/  HMMA.16816.F32.BF16 R56, R4, R58, R48 ;  /* 0x0000003a0438723c */ /* 0x000fe20000041830 */
[----:B------:R-:W3:Y:S01]  /*15bf0*/  LDSM.16.MT88.4 R48, [R193+0x3800] ;  /* 0x00380000c130783b */ /* 0x000ee20000004200 */
[----:B------:R-:W-:-:S06]  /*15c00*/  IMAD.MOV.U32 R68, RZ, RZ, R131 ;  /* 0x000000ffff447224 */ /* 0x000fcc00078e0083 */
        /* <DEDUP_REMOVED lines=9> */
[----:B------:R-:W-:Y:S07]  /*15ca0*/  HMMA.16816.F32.BF16 R180, R4, R72, R12 ;  /* 0x0000004804b4723c */ /* 0x000fee000004180c */
[----:B------:R-:W-:Y:S01]  /*15cb0*/  IMAD.MOV.U32 R72, RZ, RZ, R102 ;  /* 0x000000ffff487224 */ /* 0x000fe200078e0066 */
[----:B------:R-:W-:Y:S01]  /*15cc0*/  HMMA.16816.F32.BF16 R16, R8, R76, RZ ;  /* 0x0000004c0810723c */ /* 0x000fe200000418ff */
[----:B------:R-:W-:-:S06]  /*15cd0*/  IMAD.MOV.U32 R73, RZ, RZ, R101 ;  /* 0x000000ffff497224 */ /* 0x000fcc00078e0065 */
[----:B------:R-:W-:Y:S01]  /*15ce0*/  IMAD.MOV.U32 R76, RZ, RZ, R99 ;  /* 0x000000ffff4c7224 */ /* 0x000fe200078e0063 */
[----:B------:R-:W-:Y:S01]  /*15cf0*/  HMMA.16816.F32.BF16 R12, R8, R78, RZ ;  /* 0x0000004e080c723c */ /* 0x000fe200000418ff */
[----:B------:R-:W-:-:S06]  /*15d00*/  IMAD.MOV.U32 R77, RZ, RZ, R98 ;  /* 0x000000ffff4d7224 */ /* 0x000fcc00078e0062 */
[----:B------:R-:W-:Y:S01]  /*15d10*/  IMAD.MOV.U32 R78, RZ, RZ, R97 ;  /* 0x000000ffff4e7224 */ /* 0x000fe200078e0061 */
[----:B--2---:R-:W-:Y:S01]  /*15d20*/  HMMA.16816.F32.BF16 R24, R8, R32, RZ ;  /* 0x000000200818723c */ /* 0x004fe200000418ff */
[----:B------:R-:W-:-:S07]  /*15d30*/  IMAD.MOV.U32 R79, RZ, RZ, R96 ;  /* 0x000000ffff4f7224 */ /* 0x000fce00078e0060 */
[----:B------:R-:W-:Y:S01]  /*15d40*/  HMMA.16816.F32.BF16 R96, R4, R74, R28 ;  /* 0x0000004a0460723c */ /* 0x000fe2000004181c */
[----:B------:R-:W2:Y:S06]  /*15d50*/  LDSM.16.MT88.4 R28, [R192+0x5000] ;  /* 0x00500000c01c783b */ /* 0x000eac0000004200 */
[----:B------:R-:W-:Y:S01]  /*15d60*/  IMAD.MOV.U32 R74, RZ, RZ, R100 ;  /* 0x000000ffff4a7224 */ /* 0x000fe200078e0064 */
[----:B------:R-:W-:Y:S01]  /*15d70*/  HMMA.16816.F32.BF16 R20, R8, R34, RZ ;  /* 0x000000220814723c */ /* 0x000fe200000418ff */
[----:B------:R-:W2:Y:S01]  /*15d80*/  LDSM.16.MT88.4 R32, [R194+0x4800] ;  /* 0x00480000c220783b */ /* 0x000ea20000004200 */
[----:B------:R-:W-:-:S02]  /*15d90*/  IMAD.MOV.U32 R75, RZ, RZ, R3 ;  /* 0x000000ffff4b7224 */ /* 0x000fc400078e0003 */
[----:B------:R-:W-:-:S04]  /*15da0*/  FFMA.FTZ R3, R94, c[0x0][0x2d0], -R2 ;  /* 0x0000b4005e037a23 */ /* 0x000fc80000010802 */
        /* <DEDUP_REMOVED lines=9> */
[C---:B--2---:R-:W-:Y:S08]  /*15e40*/  HMMA.16816.F32.BF16 R108, R4.reuse, R28, R16 ;  /* 0x0000001c046c723c */ /* 0x044ff00000041810 */
[----:B------:R-:W-:Y:S08]  /*15e50*/  HMMA.16816.F32.BF16 R24, R4, R30, R12 ;  /* 0x0000001e0418723c */ /* 0x000ff0000004180c */
[C---:B------:R-:W-:Y:S08]  /*15e60*/  HMMA.16816.F32.BF16 R16, R8.reuse, R32, RZ ;  /* 0x000000200810723c */ /* 0x040ff000000418ff */
        /* <DEDUP_REMOVED lines=10> */
[C---:B-1----:R-:W-:Y:S08]  /*15f10*/  HMMA.16816.F32.BF16 R124, R4.reuse, R12, R16 ;  /* 0x0000000c047c723c */ /* 0x042ff00000041810 */
[----:B------:R-:W-:Y:S01]  /*15f20*/  HMMA.16816.F32.BF16 R16, R4, R14, R8 ;  /* 0x0000000e0410723c */ /* 0x000fe20000041808 */
[----:B------:R1:W-:Y:S01]  /*15f30*/  MUFU.EX2 R11, R3 ;  /* 0x00000003000b7308 */ /* 0x0003e20000000800 */
[----:B------:R-:W-:Y:S01]  /*15f40*/  LDSM.16.MT88.4 R12, [R193+0x5800] ;  /* 0x00580000c10c783b */ /* 0x000fe20000004200 */
[----:B-1----:R-:W-:-:S06]  /*15f50*/  FFMA.FTZ R3, R93, c[0x0][0x2d0], -R2 ;  /* 0x0000b4005d037a23 */ /* 0x002fcc0000010802 */
        /* <DEDUP_REMOVED lines=17> */
[----:B------:R-:W2:Y:S01]  /*16070*/  MUFU.EX2 R4, R0 ;  /* 0x0000000000047308 */ /* 0x000ea20000000800 */
[----:B-1----:R-:W-:-:S04]  /*16080*/  FADD.FTZ R2, R82, R81 ;  /* 0x0000005152027221 */ /* 0x002fc80000010000 */
[----:B------:R-:W-:Y:S02]  /*16090*/  FADD.FTZ R2, R80, R2 ;  /* 0x0000000250027221 */ /* 0x000fe40000010000 */
[----:B------:R-:W-:Y:S01]  /*160a0*/  LDSM.16.MT88.4 R80, [R192+0x4000] ;  /* 0x00400000c050783b */ /* 0x000fe20000004200 */
[----:B--2---:R-:W-:Y:S01]  /*160b0*/  F2FP.BF16.PACK_AB R131, R4, R5 ;  /* 0x000000050483723e */ /* 0x004fe200000010ff */
[----:B------:R-:W-:-:S06]  /*160c0*/  FADD.FTZ R0, R86, R3 ;  /* 0x0000000356007221 */ /* 0x000fcc0000010000 */
[C---:B------:R-:W-:Y:S01]  /*160d0*/  HMMA.16816.F32.BF16 R28, R128.reuse, R32, R64 ;  /* 0x00000020801c723c */ /* 0x040fe20000041840 */
[----:B------:R-:W-:Y:S01]  /*160e0*/  FADD.FTZ R0, R85, R0 ;  /* 0x0000000055007221 */ /* 0x000fe20000010000 */
[----:B------:R-:W-:Y:S06]  /*160f0*/  LDSM.16.MT88.4 R64, [R193+0x2800] ;  /* 0x00280000c140783b */ /* 0x000fec0000004200 */
[C---:B------:R-:W-:Y:S01]  /*16100*/  HMMA.16816.F32.BF16 R32, R128.reuse, R34, R244 ;  /* 0x000000228020723c */ /* 0x040fe200000418f4 */
[----:B------:R-:W2:Y:S07]  /*16110*/  LDL R246, [R1+0x20] ;  /* 0x0000200001f67983 */ /* 0x000eae0000100800 */
[C---:B------:R-:W-:Y:S08]  /*16120*/  HMMA.16816.F32.BF16 R156, R128.reuse, R152, R156 ;  /* 0x00000098809c723c */ /* 0x040ff0000004189c */
[----:B------:R-:W-:Y:S01]  /*16130*/  HMMA.16816.F32.BF16 R36, R128, R40, R44 ;  /* 0x000000288024723c */ /* 0x000fe2000004182c */
[----:B------:R-:W-:-:S02]  /*16140*/  FADD.FTZ R3, R136, R2 ;  /* 0x0000000288037221 */ /* 0x000fc40000010000 */
[----:B------:R-:W-:Y:S02]  /*16150*/  IMAD.MOV.U32 R244, RZ, RZ, R53 ;  /* 0x000000fffff47224 */ /* 0x000fe400078e0035 */
[----:B------:R-:W-:Y:S02]  /*16160*/  IMAD.MOV.U32 R245, RZ, RZ, R52 ;  /* 0x000000fffff57224 */ /* 0x000fe400078e0034 */
[----:B------:R-:W-:Y:S01]  /*16170*/  IMAD.MOV.U32 R247, RZ, RZ, R55 ;  /* 0x000000fffff77224 */ /* 0x000fe200078e0037 */
[C---:B------:R-:W-:Y:S01]  /*16180*/  HMMA.16816.F32.BF16 R152, R128.reuse, R154, R144 ;  /* 0x0000009a8098723c */ /* 0x040fe20000041890 */
[----:B------:R-:W1:Y:S07]  /*16190*/  LDSM.16.MT88.4 R144, [R194+0x1000] ;  /* 0x00100000c290783b */ /* 0x000e6e0000004200 */
[C---:B------:R-:W-:Y:S08]  /*161a0*/  HMMA.16816.F32.BF16 R164, R128.reuse, R160, R164 ;  /* 0x000000a080a4723c */ /* 0x040ff000000418a4 */
[C---:B------:R-:W-:Y:S08]  /*161b0*/  HMMA.16816.F32.BF16 R40, R128.reuse, R42, R248 ;  /* 0x0000002a8028723c */ /* 0x040ff000000418f8 */
[C---:B-1----:R-:W-:Y:S08]  /*161c0*/  HMMA.16816.F32.BF16 R148, R128.reuse, R144, R148 ;  /* 0x000000908094723c */ /* 0x042ff00000041894 */
[C---:B------:R-:W-:Y:S08]  /*161d0*/  HMMA.16816.F32.BF16 R144, R128.reuse, R146, R76 ;  /* 0x000000928090723c */ /* 0x040ff0000004184c */
[C---:B------:R-:W-:Y:S08]  /*161e0*/  HMMA.16816.F32.BF16 R76, R128.reuse, R80, R180 ;  /* 0x00000050804c723c */ /* 0x040ff000000418b4 */
[----:B------:R-:W-:Y:S01]  /*161f0*/  HMMA.16816.F32.BF16 R80, R128, R82, R96 ;  /* 0x000000528050723c */ /* 0x000fe20000041860 */
[----:B------:R-:W1:Y:S01]  /*16200*/  LDSM.16.MT88.4 R96, [R193+0x4000] ;  /* 0x00400000c160783b */ /* 0x000e620000004200 */
[----:B------:R-:W-:-:S06]  /*16210*/  IMAD.MOV.U32 R249, RZ, RZ, R95 ;  /* 0x000000fffff97224 */ /* 0x000fcc00078e005f */
[C---:B------:R-:W-:Y:S08]  /*16220*/  HMMA.16816.F32.BF16 R44, R128.reuse, R48, R240 ;  /* 0x00000030802c723c */ /* 0x040ff000000418f0 */
[C---:B------:R-:W-:Y:S01]  /*16230*/  HMMA.16816.F32.BF16 R160, R128.reuse, R162, R72 ;  /* 0x000000a280a0723c */ /* 0x040fe20000041848 */
[----:B------:R-:W-:Y:S07]  /*16240*/  LDSM.16.MT88.4 R72, [R191+0x4000] ;  /* 0x00400000bf48783b */ /* 0x000fee0000004200 */
[C---:B-1----:R-:W-:Y:S01]  /*16250*/  HMMA.16816.F32.BF16 R92, R128.reuse, R96, R112 ;  /* 0x00000060805c723c */ /* 0x042fe20000041870 */
[----:B------:R-:W-:Y:S07]  /*16260*/  LDSM.16.MT88.4 R112, [R192+0x5800] ;  /* 0x00580000c070783b */ /* 0x000fee0000004200 */
[C---:B------:R-:W-:Y:S01]  /*16270*/  HMMA.16816.F32.BF16 R96, R128.reuse, R98, R104 ;  /* 0x000000628060723c */ /* 0x040fe20000041868 */
[----:B------:R-:W1:Y:S07]  /*16280*/  LDSM.16.MT88.4 R104, [R191+0x5800] ;  /* 0x00580000bf68783b */ /* 0x000e6e0000004200 */
[----:B------:R-:W-:Y:S01]  /*16290*/  HMMA.16816.F32.BF16 R48, R128, R50, R56 ;  /* 0x000000328030723c */ /* 0x000fe20000041838 */
[----:B------:R-:W3:Y:S01]  /*162a0*/  LDSM.16.MT88.4 R56, [R194+0x2800] ;  /* 0x00280000c238783b */ /* 0x000ee20000004200 */
[----:B------:R-:W-:-:S02]  /*162b0*/  IMAD.MOV.U32 R251, RZ, RZ, R68 ;  /* 0x000000fffffb7224 */ /* 0x000fc400078e0044 */
[----:B------:R-:W-:-:S04]  /*162c0*/  IMAD.MOV.U32 R250, RZ, RZ, R69 ;  /* 0x000000fffffa7224 */ /* 0x000fc800078e0045 */
[C---:B------:R-:W-:Y:S07]  /*162d0*/  HMMA.16816.F32.BF16 R124, R128.reuse, R12, R124 ;  /* 0x0000000c807c723c */ /* 0x040fee000004187c */
[----:B------:R-:W-:Y:S01]  /*162e0*/  FADD.FTZ R12, R249, R0 ;  /* 0x00000000f90c7221 */ /* 0x000fe20000010000 */
[C---:B-1----:R-:W-:Y:S08]  /*162f0*/  HMMA.16816.F32.BF16 R100, R128.reuse, R104, R100 ;  /* 0x000000688064723c */ /* 0x042ff00000041864 */
[----:B------:R-:W-:Y:S01]  /*16300*/  HMMA.16816.F32.BF16 R104, R128, R106, R120 ;  /* 0x0000006a8068723c */ /* 0x000fe20000041878 */
[----:B------:R-:W1:Y:S01]  /*16310*/  LDSM.16.MT88.4 R120, [R194+0x5800] ;  /* 0x00580000c278783b */ /* 0x000e620000004200 */
[----:B------:R-:W-:-:S06]  /*16320*/  IADD3 R182, R247, -0x2, RZ ;  /* 0xfffffffef7b67810 */ /* 0x000fcc0007ffe0ff */
[C---:B---3--:R-:W-:Y:S08]  /*16330*/  HMMA.16816.F32.BF16 R52, R128.reuse, R56, R236 ;  /* 0x000000388034723c */ /* 0x048ff000000418ec */
[C---:B------:R-:W-:Y:S08]  /*16340*/  HMMA.16816.F32.BF16 R56, R128.reuse, R58, R216 ;  /* 0x0000003a8038723c */ /* 0x040ff000000418d8 */
[C---:B------:R-:W-:Y:S08]  /*16350*/  HMMA.16816.F32.BF16 R60, R128.reuse, R64, R60 ;  /* 0x00000040803c723c */ /* 0x040ff0000004183c */
[C---:B------:R-:W-:Y:S08]  /*16360*/  HMMA.16816.F32.BF16 R68, R128.reuse, R72, R220 ;  /* 0x000000488044723c */ /* 0x040ff000000418dc */
[C---:B------:R-:W-:Y:S08]  /*16370*/  HMMA.16816.F32.BF16 R84, R128.reuse, R88, R172 ;  /* 0x000000588054723c */ /* 0x040ff000000418ac */
[C---:B------:R-:W-:Y:S08]  /*16380*/  HMMA.16816.F32.BF16 R108, R128.reuse, R112, R108 ;  /* 0x00000070806c723c */ /* 0x040ff0000004186c */
[C---:B-1----:R-:W-:Y:S08]  /*16390*/  HMMA.16816.F32.BF16 R116, R128.reuse, R120, R116 ;  /* 0x000000788074723c */ /* 0x042ff00000041874 */
[C---:B------:R-:W-:Y:S08]  /*163a0*/  HMMA.16816.F32.BF16 R64, R128.reuse, R66, R176 ;  /* 0x000000428040723c */ /* 0x040ff000000418b0 */
[----:B------:R-:W-:Y:S01]  /*163b0*/  HMMA.16816.F32.BF16 R72, R128, R74, R184 ;  /* 0x0000004a8048723c */ /* 0x000fe200000418b8 */
[----:B--2---:R-:W-:-:S04]  /*163c0*/  @P3 IMAD.HI.U32 R2, R246, c[0x0][0x2c8], RZ ;  /* 0x0000b200f6023a27 */ /* 0x004fc800078e00ff */
[----:B------:R-:W-:Y:S01]  /*163d0*/  IMAD.MOV.U32 R0, RZ, RZ, R246 ;  /* 0x000000ffff007224 */ /* 0x000fe200078e00f6 */
[----:B------:R-:W-:Y:S01]  /*163e0*/  @P3 SHF.R.U32.HI R0, RZ, c[0x0][0x2cc], R2 ;  /* 0x0000b300ff003a19 */ /* 0x000fe20000011602 */
[----:B------:R-:W-:Y:S02]  /*163f0*/  FADD.FTZ R2, R137, R3 ;  /* 0x0000000389027221 */ /* 0x000fe40000010000 */
[----:B------:R-:W-:Y:S01]  /*16400*/  FADD.FTZ R3, R252, R12 ;  /* 0x0000000cfc037221 */ /* 0x000fe20000010000 */
[----:B------:R-:W-:Y:S01]  /*16410*/  IADD3 R0, R0, R251, -R250 ;  /* 0x000000fb00007210 */ /* 0x000fe20007ffe8fa */
[----:B------:R-:W-:Y:S02]  /*16420*/  FADD.FTZ R2, R214, R2 ;  /* 0x00000002d6027221 */ /* 0x000fe40000010000 */
[----:B------:R-:W-:Y:S02]  /*16430*/  FADD.FTZ R3, R244, R3 ;  /* 0x00000003f4037221 */ /* 0x000fe40000010000 */
[----:B------:R-:W-:-:S04]  /*16440*/  IMAD.HI R12, R0, 0x2aaaaaab, RZ ;  /* 0x2aaaaaab000c7827 */ /* 0x000fc800078e02ff */
[----:B------:R-:W-:Y:S02]  /*16450*/  FADD.FTZ R0, R215, R2 ;  /* 0x00000002d7007221 */ /* 0x000fe40000010000 */
[----:B------:R-:W-:Y:S01]  /*16460*/  FADD.FTZ R2, R245, R3 ;  /* 0x00000003f5027221 */ /* 0x000fe20000010000 */
[----:B------:R-:W-:-:S04]  /*16470*/  SHF.R.U32.HI R3, RZ, 0x1f, R12 ;  /* 0x0000001fff037819 */ /* 0x000fc8000001160c */
[----:B------:R-:W-:Y:S01]  /*16480*/  LEA.HI.SX32 R3, R12, R3, 0x1d ;  /* 0x000000030c037211 */ /* 0x000fe200078feaff */
[----:B------:R-:W-:-:S03]  /*16490*/  FADD.FTZ R0, R212, R0 ;  /* 0x00000000d4007221 */ /* 0x000fc60000010000 */
[----:B------:R-:W-:Y:S01]  /*164a0*/  IMNMX R217, R234, R3, !PT ;  /* 0x00000003ead97217 */ /* 0x000fe20007800200 */
[----:B------:R-:W-:-:S03]  /*164b0*/  FADD.FTZ R2, R11, R2 ;  /* 0x000000020b027221 */ /* 0x000fc60000010000 */
[----:B------:R-:W-:Y:S01]  /*164c0*/  ISETP.GE.AND P0, PT, R182, R217, PT ;  /* 0x000000d9b600720c */ /* 0x000fe20003f06270 */
[----:B------:R-:W-:Y:S02]  /*164d0*/  FADD.FTZ R0, R7, R0 ;  /* 0x0000000007007221 */ /* 0x000fe40000010000 */
[----:B------:R-:W-:Y:S02]  /*164e0*/  FADD.FTZ R2, R10, R2 ;  /* 0x000000020a027221 */ /* 0x000fe40000010000 */
[----:B------:R-:W-:Y:S01]  /*164f0*/  FADD.FTZ R0, R6, R0 ;  /* 0x0000000006007221 */ /* 0x000fe20000010000 */
[----:B------:R-:W-:Y:S01]  /*16500*/  HMMA.16816.F32.BF16 R88, R128, R90, R168 ;  /* 0x0000005a8058723c */ /* 0x000fe200000418a8 */
[----:B------:R-:W-:Y:S02]  /*16510*/  FADD.FTZ R2, R9, R2 ;  /* 0x0000000209027221 */ /* 0x000fe40000010000 */
[----:B------:R-:W-:-:S05]  /*16520*/  FADD.FTZ R0, R5, R0 ;  /* 0x0000000005007221 */ /* 0x000fca0000010000 */
[----:B------:R-:W-:Y:S01]  /*16530*/  HMMA.16816.F32.BF16 R112, R128, R114, R24 ;  /* 0x000000728070723c */ /* 0x000fe20000041818 */
[----:B------:R-:W-:Y:S02]  /*16540*/  FADD.FTZ R215, R8, R2 ;  /* 0x0000000208d77221 */ /* 0x000fe40000010000 */
[----:B------:R-:W-:-:S05]  /*16550*/  FADD.FTZ R218, R4, R0 ;  /* 0x0000000004da7221 */ /* 0x000fca0000010000 */
[C---:B------:R-:W-:Y:S08]  /*16560*/  HMMA.16816.F32.BF16 R120, R128.reuse, R122, R20 ;  /* 0x0000007a8078723c */ /* 0x040ff00000041814 */
[----:B------:R-:W-:Y:S01]  /*16570*/  HMMA.16816.F32.BF16 R128, R128, R14, R16 ;  /* 0x0000000e8080723c */ /* 0x000fe20000041810 */
[----:B------:R-:W-:Y:S07]  /*16580*/  @!P0 BRA `(.L_x_2475) ;  /* 0x0000304000008947 */ /* 0x000fee0003800000 */
[----:B------:R-:W2:Y:S01]  /*16590*/  LDL R247, [R1+0x54] ;  /* 0x0000540001f77983 */ /* 0x000ea20000100800 */
[----:B------:R-:W-:Y:S01]  /*165a0*/  IMAD.MOV.U32 R136, RZ, RZ, R132 ;  /* 0x000000ffff887224 */ /* 0x000fe200078e0084 */
[----:B------:R-:W-:-:S02]  /*165b0*/  MOV R137, R138 ;  /* 0x0000008a00897202 */ /* 0x000fc40000000f00 */
[----:B------:R-:W-:Y:S01]  /*165c0*/  MOV R212, R182 ;  /* 0x000000b600d47202 */ /* 0x000fe20000000f00 */
[----:B--2---:R-:W-:-:S04]  /*165d0*/  IMAD.IADD R216, R247, 0x1, R246 ;  /* 0x00000001f7d87824 */ /* 0x004fc800078e02f6 */
[----:B------:R-:W-:-:S05]  /*165e0*/  @P3 IMAD.HI.U32 R0, R216, c[0x0][0x2c8], RZ ;  /* 0x0000b200d8003a27 */ /* 0x000fca00078e00ff */
[----:B------:R-:W-:Y:S02]  /*165f0*/  @P3 SHF.R.U32.HI R219, RZ, c[0x0][0x2cc], R0 ;  /* 0x0000b300ffdb3a19 */ /* 0x000fe40000011600 */
.L_x_2480:
[----:B------:R-:W-:Y:S04]  /*16600*/  DEPBAR.LE SB0, 0x0 ;  /* 0x000080000000791a */ /* 0x000fe80000000000 */
[----:B------:R-:W-:Y:S01]  /*16610*/  WARPSYNC 0xffffffff ;  /* 0xffffffff00007948 */ /* 0x000fe20003800000 */
[----:B------:R-:W-:Y:S01]  /*16620*/  BAR.SYNC.DEFER_BLOCKING 0x0 ;  /* 0x0000000000007b1d */ /* 0x000fe20000010000 */
[----:B------:R-:W-:Y:S02]  /*16630*/  ISETP.GT.AND P0, PT, R234, R212, PT ;  /* 0x000000d4ea00720c */ /* 0x000fe40003f04270 */
        /* <DEDUP_REMOVED lines=13> */
[----:B------:R-:W5:Y:S01]  /*16710*/  S2R R2, SR_TID.X ;  /* 0x0000000000027919 */ /* 0x000f620000002100 */
[----:B------:R-:W-:Y:S02]  /*16720*/  SHF.R.S32.HI R0, RZ, 0x1f, R212 ;  /* 0x0000001fff007819 */ /* 0x000fe400000114d4 */
[----:B------:R-:W-:Y:S03]  /*16730*/  LOP3.LUT P3, RZ, R224, 0x8, RZ, 0xc0, !PT ;  /* 0x00000008e0ff7812 */ /* 0x000fe6000786c0ff */
[----:B------:R-:W-:Y:S04]  /*16740*/  IMAD R0, R0, c[0x0][0x208], RZ ;  /* 0x0000820000007a24 */ /* 0x000fe800078e02ff */
[----:B------:R-:W-:Y:S01]  /*16750*/  IMAD R0, R212, c[0x0][0x20c], R0 ;  /* 0x00008300d4007a24 */ /* 0x000fe200078e0200 */
[----:B-----5:R-:W-:Y:S01]  /*16760*/  ISETP.GT.AND P2, PT, R2, 0x7f, PT ;  /* 0x0000007f0200780c */ /* 0x020fe20003f44270 */
[----:B------:R-:W-:Y:S04]  /*16770*/  IMAD.WIDE.U32 R2, R212, c[0x0][0x208], RZ ;  /* 0x00008200d4027a25 */ /* 0x000fe800078e00ff */
[----:B------:R-:W-:Y:S02]  /*16780*/  IMAD.IADD R0, R3, 0x1, R0 ;  /* 0x0000000103007824 */ /* 0x000fe400078e0200 */
[----:B------:R-:W-:Y:S04]  /*16790*/  IMAD.WIDE.U32 R2, R2, 0x30, RZ ;  /* 0x0000003002027825 */ /* 0x000fe800078e00ff */
[----:B------:R-:W-:Y:S01]  /*167a0*/  IMAD R0, R0, 0x30, RZ ;  /* 0x0000003000007824 */ /* 0x000fe200078e02ff */
[-C--:B------:R-:W-:Y:S01]  /*167b0*/  IADD3 R5, P1, R230, R2.reuse, RZ ;  /* 0x00000002e6057210 */ /* 0x080fe20007f3e0ff */
[----:B------:R-:W-:Y:S02]  /*167c0*/  @!P2 IMAD.MOV.U32 R4, RZ, RZ, c[0x0][0x208] ;  /* 0x00008200ff04a624 */ /* 0x000fe400078e00ff */
[----:B------:R-:W-:Y:S02]  /*167d0*/  IMAD.IADD R0, R3, 0x1, R0 ;  /* 0x0000000103007824 */ /* 0x000fe400078e0200 */
[----:B------:R-:W-:Y:S01]  /*167e0*/  @!P2 IMAD.MOV.U32 R3, RZ, RZ, c[0x0][0x20c] ;  /* 0x00008300ff03a624 */ /* 0x000fe200078e00ff */
[C---:B------:R-:W-:Y:S04]  /*167f0*/  @!P2 LEA R2, P0, R4.reuse, R2, 0x5 ;  /* 0x000000020402a211 */ /* 0x040fe800078028ff */
[----:B------:R-:W-:Y:S01]  /*16800*/  @!P2 LEA.HI.X R3, R4, R0, R3, 0x5, P0 ;  /* 0x000000000403a211 */ /* 0x000fe200000f2c03 */
[--C-:B------:R-:W-:Y:S01]  /*16810*/  IMAD.X R0, R0, 0x1, R233.reuse, P1 ;  /* 0x0000000100007824 */ /* 0x100fe200008e06e9 */
[C---:B------:R-:W-:Y:S04]  /*16820*/  LEA R4, P0, R5.reuse, c[0x0][0x1f8], 0x1 ;  /* 0x00007e0005047a11 */ /* 0x040fe800078008ff */
[----:B------:R-:W-:Y:S02]  /*16830*/  LEA.HI.X R5, R5, c[0x0][0x1fc], R0, 0x1, P0 ;  /* 0x00007f0005057a11 */ /* 0x000fe400000f0c00 */
[----:B------:R-:W-:Y:S03]  /*16840*/  @!P2 IADD3 R0, P0, R2, R230, RZ ;  /* 0x000000e60200a210 */ /* 0x000fe60007f1e0ff */
[----:B------:R-:W-:Y:S01]  /*16850*/  @!PT LDS RZ, [RZ] ;  /* 0x00000000fffff984 */ /* 0x000fe20000000800 */
[----:B------:R-:W-:Y:S01]  /*16860*/  @!PT LDS RZ, [RZ] ;  /* 0x00000000fffff984 */ /* 0x000fe20000000800 */
[----:B------:R-:W-:Y:S01]  /*16870*/  @!PT LDS RZ, [RZ] ;  /* 0x00000000fffff984 */ /* 0x000fe20000000800 */
[----:B------:R4:W-:Y:S02]  /*16880*/  LDGSTS.E.BYPASS.LTC128B.128 [R211+0x4080], [R4.64], !P3 ;  /* 0x0408000004d37fae */ /* 0x0009e4000d901d46 */
        /* <DEDUP_REMOVED lines=10> */
.L_x_2477:
[----:B------:R-:W-:Y:S05]  /*16930*/  BSYNC B0 ;  /* 0x0000000000007941 */ /* 0x000fea0003800000 */
.L_x_2476:
        /* <DEDUP_REMOVED lines=148> */
[C---:B-1----:R-:W-:Y:S08]  /*17280*/  HMMA.16816.F32.BF16 R4, R172.reuse, R176, R4 ;  /* 0x000000b0ac04723c */ /* 0x042ff00000041804 */
[C---:B------:R-:W-:Y:S08]  /*17290*/  HMMA.16816.F32.BF16 R8, R172.reuse, R178, R8 ;  /* 0x000000b2ac08723c */ /* 0x040ff00000041808 */
[C---:B--2---:R-:W-:Y:S08]  /*172a0*/  HMMA.16816.F32.BF16 R12, R172.reuse, R168, R12 ;  /* 0x000000a8ac0c723c */ /* 0x044ff0000004180c */
[----:B------:R-:W-:Y:S01]  /*172b0*/  FMUL.FTZ R0, R4, c[0x0][0x320] ;  /* 0x0000c80004007a20 */ /* 0x000fe20000410000 */
[C---:B------:R-:W-:Y:S03]  /*172c0*/  HMMA.16816.F32.BF16 R16, R172.reuse, R170, R16 ;  /* 0x000000aaac10723c */ /* 0x040fe60000041810 */
[----:B------:R1:W2:Y:S04]  /*172d0*/  MUFU.TANH R185, R0 ;  /* 0x0000000000b97308 */ /* 0x0002a80000002400 */
[----:B------:R-:W-:Y:S02]  /*172e0*/  FMUL.FTZ R3, R11, c[0x0][0x320] ;  /* 0x0000c8000b037a20 */ /* 0x000fe40000410000 */
[----:B------:R-:W-:Y:S04]  /*172f0*/  FMUL.FTZ R10, R10, c[0x0][0x320] ;  /* 0x0000c8000a0a7a20 */ /* 0x000fe80000410000 */
[----:B------:R-:W3:Y:S02]  /*17300*/  MUFU.TANH R138, R10 ;  /* 0x0000000a008a7308 */ /* 0x000ee40000002400 */
[----:B------:R-:W-:Y:S08]  /*17310*/  FMUL.FTZ R2, R13, c[0x0][0x320] ;  /* 0x0000c8000d027a20 */ /* 0x000ff00000410000 */
[----:B------:R-:W4:Y:S01]  /*17320*/  MUFU.TANH R132, R3 ;  /* 0x0000000300847308 */ /* 0x000f220000002400 */
[----:B-1----:R-:W-:Y:S09]  /*17330*/  FMUL.FTZ R0, R5, c[0x0][0x320] ;  /* 0x0000c80005007a20 */ /* 0x002ff20000410000 */
[----:B------:R1:W1:Y:S10]  /*17340*/  MUFU.TANH R184, R0 ;  /* 0x0000000000b87308 */ /* 0x0002740000002400 */
[----:B------:R-:W2:Y:S01]  /*17350*/  MUFU.TANH R180, R2 ;  /* 0x0000000200b47308 */ /* 0x000ea20000002400 */
[----:B-1----:R-:W-:Y:S09]  /*17360*/  FMUL.FTZ R0, R6, c[0x0][0x320] ;  /* 0x0000c80006007a20 */ /* 0x002ff20000410000 */
[----:B------:R1:W1:Y:S02]  /*17370*/  MUFU.TANH R177, R0 ;  /* 0x0000000000b17308 */ /* 0x0002640000002400 */
[----:B-1----:R-:W-:Y:S02]  /*17380*/  FMUL.FTZ R0, R7, c[0x0][0x320] ;  /* 0x0000c80007007a20 */ /* 0x002fe40000410000 */
[----:B------:R-:W1:Y:S01]  /*17390*/  LDSM.16.M88.4 R4, [R188+0x5800] ;  /* 0x00580000bc04783b */ /* 0x000e620000000200 */
[----:B------:R-:W-:Y:S05]  /*173a0*/  DEPBAR.LE SB0, 0x0 ;  /* 0x000080000000791a */ /* 0x000fea0000000000 */
[----:B------:R5:W1:Y:S01]  /*173b0*/  MUFU.TANH R176, R0 ;  /* 0x0000000000b07308 */ /* 0x000a620000002400 */
[----:B------:R-:W-:Y:S01]  /*173c0*/  BAR.SYNC.DEFER_BLOCKING 0x0 ;  /* 0x0000000000007b1d */ /* 0x000fe20000010000 */
[----:B-----5:R-:W-:Y:S08]  /*173d0*/  FMUL.FTZ R0, R8, c[0x0][0x320] ;  /* 0x0000c80008007a20 */ /* 0x020ff00000410000 */
[----:B------:R5:W2:Y:S01]  /*173e0*/  MUFU.TANH R183, R0 ;  /* 0x0000000000b77308 */ /* 0x000aa20000002400 */
[C---:B-1----:R-:W-:Y:S08]  /*173f0*/  HMMA.16816.F32.BF16 R20, R172.reuse, R4, R20 ;  /* 0x00000004ac14723c */ /* 0x042ff00000041814 */
[----:B------:R-:W-:Y:S04]  /*17400*/  HMMA.16816.F32.BF16 R24, R172, R6, R24 ;  /* 0x00000006ac18723c */ /* 0x000fe80000041818 */
[----:B-----5:R-:W-:Y:S04]  /*17410*/  FMUL.FTZ R0, R9, c[0x0][0x320] ;  /* 0x0000c80009007a20 */ /* 0x020fe80000410000 */
[----:B------:R1:W1:Y:S04]  /*17420*/  MUFU.TANH R182, R0 ;  /* 0x0000000000b67308 */ /* 0x0002680000002400 */
        /* <DEDUP_REMOVED lines=29> */
[----:B------:R1:W1:Y:S01]  /*17600*/  MUFU.TANH R10, R0 ;  /* 0x00000000000a7308 */ /* 0x0002620000002400 */
[----:B------:R-:W-:-:S05]  /*17610*/  @!P0 BRA `(.L_x_2479) ;  /* 0x0000024000008947 */ /* 0x000fca0003800000 */
[----:B-1234-:R-:W-:Y:S02]  /*17620*/  IADD3 R0, R212, -0x1, RZ ;  /* 0xffffffffd4007810 */ /* 0x01efe40007ffe0ff */
[----:B------:R-:W-:Y:S02]  /*17630*/  IADD3 R3, -R225, 0x30, RZ ;  /* 0x00000030e1037810 */ /* 0x000fe40007ffe1ff */
[----:B------:R-:W-:Y:S02]  /*17640*/  SHF.R.S32.HI R2, RZ, 0x1f, R0 ;  /* 0x0000001fff027819 */ /* 0x000fe40000011400 */
[C---:B------:R-:W-:Y:S02]  /*17650*/  ISETP.GE.AND P0, PT, R3.reuse, 0x21, PT ;  /* 0x000000210300780c */ /* 0x040fe40003f06270 */
[----:B------:R-:W-:Y:S01]  /*17660*/  ISETP.GE.AND P1, PT, R3, 0x1, PT ;  /* 0x000000010300780c */ /* 0x000fe20003f26270 */
[----:B------:R-:W-:Y:S02]  /*17670*/  IMAD R4, R2, c[0x0][0x1e0], RZ ;  /* 0x0000780002047a24 */ /* 0x000fe400078e02ff */
[C---:B------:R-:W-:Y:S04]  /*17680*/  IMAD.WIDE.U32 R2, R0.reuse, c[0x0][0x1e0], RZ ;  /* 0x0000780000027a25 */ /* 0x040fe800078e00ff */
[----:B------:R-:W-:Y:S04]  /*17690*/  IMAD R4, R0, c[0x0][0x1e4], R4 ;  /* 0x0000790000047a24 */ /* 0x000fe800078e0204 */
[----:B------:R-:W-:Y:S02]  /*176a0*/  IMAD.IADD R0, R3, 0x1, R4 ;  /* 0x0000000103007824 */ /* 0x000fe400078e0204 */
[----:B------:R-:W-:Y:S04]  /*176b0*/  IMAD.WIDE.U32 R2, R2, 0x30, RZ ;  /* 0x0000003002027825 */ /* 0x000fe800078e00ff */
[----:B------:R-:W-:Y:S01]  /*176c0*/  @P0 IMAD.MOV.U32 R4, RZ, RZ, c[0x0][0x1e0] ;  /* 0x00007800ff040624 */ /* 0x000fe200078e00ff */
[-C--:B------:R-:W-:Y:S01]  /*176d0*/  @P1 IADD3 R5, P3, R228, R2.reuse, RZ ;  /* 0x00000002e4051210 */ /* 0x080fe20007f7e0ff */
[----:B------:R-:W-:Y:S03]  /*176e0*/  IMAD R0, R0, 0x30, RZ ;  /* 0x0000003000007824 */ /* 0x000fe600078e02ff */
[----:B------:R-:W-:Y:S01]  /*176f0*/  @P0 LEA R2, P2, R4, R2, 0x5 ;  /* 0x0000000204020211 */ /* 0x000fe200078428ff */
[----:B------:R-:W-:Y:S02]  /*17700*/  IMAD.IADD R0, R3, 0x1, R0 ;  /* 0x0000000103007824 */ /* 0x000fe400078e0200 */
[----:B------:R-:W-:Y:S02]  /*17710*/  @P0 IMAD.MOV.U32 R3, RZ, RZ, c[0x0][0x1e4] ;  /* 0x00007900ff030624 */ /* 0x000fe400078e00ff */
[--C-:B------:R-:W-:Y:S01]  /*17720*/  @P1 IMAD.X R6, R0, 0x1, R232.reuse, P3 ;  /* 0x0000000100061824 */ /* 0x100fe200018e06e8 */
[----:B------:R-:W-:Y:S02]  /*17730*/  LOP3.LUT P3, RZ, R224, 0x8, RZ, 0xc0, !PT ;  /* 0x00000008e0ff7812 */ /* 0x000fe4000786c0ff */
[----:B------:R-:W-:Y:S02]  /*17740*/  @P0 LEA.HI.X R3, R4, R0, R3, 0x5, P2 ;  /* 0x0000000004030211 */ /* 0x000fe400010f2c03 */
[----:B------:R-:W-:Y:S05]  /*17750*/  @P0 IADD3 R0, P2, R2, R228, RZ ;  /* 0x000000e402000210 */ /* 0x000fea0007f5e0ff */
        /* <DEDUP_REMOVED lines=16> */
.L_x_2479:
[----:B--234-:R-:W-:Y:S05]  /*17860*/  BSYNC B0 ;  /* 0x0000000000007941 */ /* 0x01cfea0003800000 */
.L_x_2478:
[----:B-1----:R-:W2:Y:S01]  /*17870*/  LDL R5, [R1+0x18] ;  /* 0x0000180001057983 */ /* 0x002ea20000100800 */
[----:B------:R-:W-:Y:S03]  /*17880*/  MOV R0, c[0x0][0x2c4] ;  /* 0x0000b10000007a02 */ /* 0x000fe60000000f00 */
[----:B------:R-:W2:Y:S01]  /*17890*/  LDL R4, [R1+0x14] ;  /* 0x0000140001047983 */ /* 0x000ea20000100800 */
[----:B------:R-:W-:Y:S02]  /*178a0*/  ISETP.NE.AND P0, PT, R0, 0x1, PT ;  /* 0x000000010000780c */ /* 0x000fe40003f05270 */
[----:B------:R-:W-:Y:S01]  /*178b0*/  MOV R0, R216 ;  /* 0x000000d800007202 */ /* 0x000fe20000000f00 */
[----:B------:R-:W0:Y:S10]  /*178c0*/  LDGDEPBAR ;  /* 0x00000000000079af */ /* 0x000e340000000000 */
[----:B------:R-:W-:Y:S05]  /*178d0*/  @P0 MOV R0, R219 ;  /* 0x000000db00000202 */ /* 0x000fea0000000f00 */
[----:B------:R-:W1:Y:S08]  /*178e0*/  SHFL.IDX PT, R3, R0, RZ, 0x1c1f ;  /* 0x001c1fff00037589 */ /* 0x000e7000000e0000 */
[----:B------:R3:W4:Y:S02]  /*178f0*/  SHFL.IDX PT, R2, R0, 0x1, 0x1c1f ;  /* 0x003c1f0000027f89 */ /* 0x00072400000e0000 */
[----:B---3--:R-:W-:Y:S05]  /*17900*/  IMAD R0, R212, -0x30, RZ ;  /* 0xffffffd0d4007824 */ /* 0x008fea00078e02ff */
[----:B------:R-:W-:Y:S04]  /*17910*/  IADD3 R0, -R235, 0x1, R0 ;  /* 0x00000001eb007810 */ /* 0x000fe80007ffe100 */
[----:B--2---:R-:W-:Y:S04]  /*17920*/  IADD3 R0, -R4, R0, R5 ;  /* 0x0000000004007210 */ /* 0x004fe80007ffe105 */
[C---:B-1----:R-:W-:Y:S02]  /*17930*/  IADD3 R4, R0.reuse, R3, RZ ;  /* 0x0000000300047210 */ /* 0x042fe40007ffe0ff */
[----:B----4-:R-:W-:Y:S02]  /*17940*/  IADD3 R0, R0, R2, RZ ;  /* 0x0000000200007210 */ /* 0x010fe40007ffe0ff */
[----:B------:R-:W-:Y:S02]  /*17950*/  ISETP.GT.AND P5, PT, R4, 0x19, PT ;  /* 0x000000190400780c */ /* 0x000fe40003fa4270 */
[C---:B------:R-:W-:Y:S02]  /*17960*/  ISETP.GT.AND P0, PT, R0.reuse, RZ, PT ;  /* 0x000000ff0000720c */ /* 0x040fe40003f04270 */
[C---:B------:R-:W-:Y:S02]  /*17970*/  ISETP.GT.AND P1, PT, R0.reuse, 0x1, PT ;  /* 0x000000010000780c */ /* 0x040fe40003f24270 */
[----:B------:R-:W-:Y:S02]  /*17980*/  FSEL R5, R177, -INF , P0 ;  /* 0xff800000b1057808 */ /* 0x000fe40000000000 */
[----:B------:R-:W-:Y:S02]  /*17990*/  ISETP.GT.AND P0, PT, R0, 0x8, PT ;  /* 0x000000080000780c */ /* 0x000fe40003f04270 */
[----:B------:R-:W-:Y:S02]  /*179a0*/  FSEL R20, R176, -INF , P1 ;  /* 0xff800000b0147808 */ /* 0x000fe40000800000 */
[----:B------:R-:W-:Y:S02]  /*179b0*/  FSEL R19, R138, -INF , P0 ;  /* 0xff8000008a137808 */ /* 0x000fe40000000000 */
[C---:B------:R-:W-:Y:S02]  /*179c0*/  ISETP.GT.AND P1, PT, R0.reuse, 0x9, PT ;  /* 0x000000090000780c */ /* 0x040fe40003f24270 */
        /* <DEDUP_REMOVED lines=12> */
[C---:B------:R-:W-:Y:S02]  /*17a90*/  ISETP.GT.AND P0, PT, R0.reuse, 0x29, PT ;  /* 0x000000290000780c */ /* 0x040fe40003f04270 */
[----:B------:R-:W-:Y:S02]  /*17aa0*/  ISETP.GT.AND P1, PT, R0, 0x28, PT ;  /* 0x000000280000780c */ /* 0x000fe40003f24270 */
[----:B------:R-:W-:Y:S02]  /*17ab0*/  FMNMX.FTZ R0, R5, R136, !PT ;  /* 0x0000008805007209 */ /* 0x000fe40007810000 */
[----:B------:R-:W-:Y:S02]  /*17ac0*/  FSEL R12, R7, -INF , P2 ;  /* 0xff800000070c7808 */ /* 0x000fe40001000000 */
[----:B------:R-:W-:Y:S02]  /*17ad0*/  FMNMX.FTZ R0, R20, R0, !PT ;  /* 0x0000000014007209 */ /* 0x000fe40007810000 */
[----:B------:R-:W-:Y:S02]  /*17ae0*/  FSEL R6, R9, -INF , P1 ;  /* 0xff80000009067808 */ /* 0x000fe40000800000 */
[----:B------:R-:W-:Y:S02]  /*17af0*/  FMNMX.FTZ R0, R19, R0, !PT ;  /* 0x0000000013007209 */ /* 0x000fe40007810000 */
[----:B------:R-:W-:Y:S02]  /*17b00*/  FSEL R3, R10, -INF , P0 ;  /* 0xff8000000a037808 */ /* 0x000fe40000000000 */
[----:B------:R-:W-:Y:S02]  /*17b10*/  FMNMX.FTZ R0, R18, R0, !PT ;  /* 0x0000000012007209 */ /* 0x000fe40007810000 */
[----:B------:R-:W-:Y:S02]  /*17b20*/  ISETP.GT.AND P0, PT, R4, RZ, PT ;  /* 0x000000ff0400720c */ /* 0x000fe40003f04270 */
        /* <DEDUP_REMOVED lines=16> */
[----:B------:R-:W-:Y:S01]  /*17c30*/  ISETP.GT.AND P2, PT, R4, 0x1, PT ;  /* 0x000000010400780c */ /* 0x000fe20003f44270 */
[----:B------:R-:W1:Y:S01]  /*17c40*/  SHFL.BFLY PT, R2, R0, 0x2, 0x1f ;  /* 0x0c401f0000027f89 */ /* 0x000e6200000e0000 */
[----:B------:R-:W-:Y:S02]  /*17c50*/  FSEL R21, R180, -INF , P1 ;  /* 0xff800000b4157808 */ /* 0x000fe40000800000 */
[----:B------:R-:W-:Y:S02]  /*17c60*/  FSEL R25, R184, -INF , P2 ;  /* 0xff800000b8197808 */ /* 0x000fe40001000000 */
[----:B------:R-:W-:Y:S02]  /*17c70*/  FSEL R9, R178, -INF , P5 ;  /* 0xff800000b2097808 */ /* 0x000fe40002800000 */
[C---:B------:R-:W-:Y:S02]  /*17c80*/  ISETP.GT.AND P6, PT, R4.reuse, 0x18, PT ;  /* 0x000000180400780c */ /* 0x040fe40003fc4270 */
[C---:B------:R-:W-:Y:S02]  /*17c90*/  ISETP.GT.AND P4, PT, R4.reuse, 0x20, PT ;  /* 0x000000200400780c */ /* 0x040fe40003f84270 */
[----:B------:R-:W-:Y:S02]  /*17ca0*/  FSEL R10, R179, -INF , P6 ;  /* 0xff800000b30a7808 */ /* 0x000fe40003000000 */
[----:B------:R-:W-:Y:S02]  /*17cb0*/  FSEL R8, R169, -INF , P4 ;  /* 0xff800000a9087808 */ /* 0x000fe40002000000 */
[C---:B------:R-:W-:Y:S02]  /*17cc0*/  ISETP.GT.AND P3, PT, R4.reuse, 0x21, PT ;  /* 0x000000210400780c */ /* 0x040fe40003f64270 */
[----:B------:R-:W-:Y:S02]  /*17cd0*/  ISETP.GT.AND P2, PT, R4, 0x28, PT ;  /* 0x000000280400780c */ /* 0x000fe40003f44270 */
[----:B------:R-:W-:Y:S02]  /*17ce0*/  FSEL R7, R168, -INF , P3 ;  /* 0xff800000a8077808 */ /* 0x000fe40001800000 */
[----:B------:R-:W-:Y:S02]  /*17cf0*/  ISETP.GT.AND P1, PT, R4, 0x29, PT ;  /* 0x000000290400780c */ /* 0x000fe40003f24270 */
[----:B-1----:R-:W-:Y:S02]  /*17d00*/  FMNMX.FTZ R0, R0, R2, !PT ;  /* 0x0000000200007209 */ /* 0x002fe40007810000 */
[----:B------:R-:W-:Y:S03]  /*17d10*/  FSEL R4, R171, -INF , P1 ;  /* 0xff800000ab047808 */ /* 0x000fe60000800000 */
[----:B------:R-:W1:Y:S02]  /*17d20*/  SHFL.BFLY PT, R2, R0, 0x1, 0x1f ;  /* 0x0c201f0000027f89 */ /* 0x000e6400000e0000 */
[----:B-1----:R-:W-:Y:S04]  /*17d30*/  FMNMX.FTZ R132, R0, R2, !PT ;  /* 0x0000000200847209 */ /* 0x002fe80007810000 */
[C---:B------:R-:W-:Y:S04]  /*17d40*/  FSETP.NEU.FTZ.AND P0, PT, R132.reuse, -INF , PT ;  /* 0xff8000008400780b */ /* 0x040fe80003f1d000 */
[----:B------:R-:W-:Y:S05]  /*17d50*/  FSEL R0, R132, RZ, P0 ;  /* 0x000000ff84007208 */ /* 0x000fea0000000000 */
[----:B------:R-:W-:Y:S02]  /*17d60*/  FADD.FTZ R2, -R0, R136 ;  /* 0x0000008800027221 */ /* 0x000fe40000010100 */
[----:B------:R-:W-:Y:S02]  /*17d70*/  FMUL.FTZ R0, R132, c[0x0][0x2d0] ;  /* 0x0000b40084007a20 */ /* 0x000fe40000410000 */
[----:B------:R-:W-:Y:S03]  /*17d80*/  FMUL.FTZ R2, R2, c[0x0][0x2d0] ;  /* 0x0000b40002027a20 */ /* 0x000fe60000410000 */
[----:B------:R-:W-:Y:S03]  /*17d90*/  FSEL R0, R0, RZ, P0 ;  /* 0x000000ff00007208 */ /* 0x000fe60000000000 */
[----:B------:R-:W1:Y:S02]  /*17da0*/  MUFU.EX2 R2, R2 ;  /* 0x0000000200027308 */ /* 0x000e640000000800 */
[--C-:B------:R-:W-:Y:S02]  /*17db0*/  FFMA.FTZ R20, R20, c[0x0][0x2d0], -R0.reuse ;  /* 0x0000b40014147a23 */ /* 0x100fe40000010800 */
[--C-:B------:R-:W-:Y:S02]  /*17dc0*/  FFMA.FTZ R19, R19, c[0x0][0x2d0], -R0.reuse ;  /* 0x0000b40013137a23 */ /* 0x100fe40000010800 */
[--C-:B------:R-:W-:Y:S02]  /*17dd0*/  FFMA.FTZ R18, R18, c[0x0][0x2d0], -R0.reuse ;  /* 0x0000b40012127a23 */ /* 0x100fe40000010800 */
[--C-:B------:R-:W-:Y:S01]  /*17de0*/  FFMA.FTZ R26, R5, c[0x0][0x2d0], -R0.reuse ;  /* 0x0000b400051a7a23 */ /* 0x100fe20000010800 */
[----:B------:R-:W-:Y:S01]  /*17df0*/  FSEL R5, R170, -INF , P2 ;  /* 0xff800000aa057808 */ /* 0x000fe20001000000 */
[--C-:B------:R-:W-:Y:S01]  /*17e00*/  FFMA.FTZ R178, R17, c[0x0][0x2d0], -R0.reuse ;  /* 0x0000b40011b27a23 */ /* 0x100fe20000010800 */
[----:B------:R2:W-:Y:S01]  /*17e10*/  MUFU.EX2 R168, R19 ;  /* 0x0000001300a87308 */ /* 0x0005e20000000800 */
[--C-:B------:R-:W-:Y:S02]  /*17e20*/  FFMA.FTZ R177, R16, c[0x0][0x2d0], -R0.reuse ;  /* 0x0000b40010b17a23 */ /* 0x100fe40000010800 */
[--C-:B------:R-:W-:Y:S02]  /*17e30*/  FFMA.FTZ R180, R15, c[0x0][0x2d0], -R0.reuse ;  /* 0x0000b4000fb47a23 */ /* 0x100fe40000010800 */
[--C-:B------:R-:W-:Y:S02]  /*17e40*/  FFMA.FTZ R181, R14, c[0x0][0x2d0], -R0.reuse ;  /* 0x0000b4000eb57a23 */ /* 0x100fe40000010800 */
[--C-:B------:R-:W-:Y:S02]  /*17e50*/  FFMA.FTZ R186, R13, c[0x0][0x2d0], -R0.reuse ;  /* 0x0000b4000dba7a23 */ /* 0x100fe40000010800 */
[--C-:B------:R-:W-:Y:S01]  /*17e60*/  FFMA.FTZ R185, R12, c[0x0][0x2d0], -R0.reuse ;  /* 0x0000b4000cb97a23 */ /* 0x100fe20000010800 */
[----:B------:R3:W4:Y:S01]  /*17e70*/  MUFU.EX2 R172, R18 ;  /* 0x0000001200ac7308 */ /* 0x0007220000000800 */
[--C-:B------:R-:W-:Y:S02]  /*17e80*/  FFMA.FTZ R187, R6, c[0x0][0x2d0], -R0.reuse ;  /* 0x0000b40006bb7a23 */ /* 0x100fe40000010800 */
[----:B------:R-:W-:Y:S01]  /*17e90*/  FFMA.FTZ R214, R3, c[0x0][0x2d0], -R0 ;  /* 0x0000b40003d67a23 */ /* 0x000fe20000010800 */
[----:B------:R-:W-:Y:S01]  /*17ea0*/  FMNMX.FTZ R0, R11, R137, !PT ;  /* 0x000000890b007209 */ /* 0x000fe20007810000 */
[C---:B-1----:R-:W-:Y:S02]  /*17eb0*/  FMUL.FTZ R27, R2.reuse, R147 ;  /* 0x00000093021b7220 */ /* 0x042fe40000410000 */
[C---:B------:R-:W-:Y:S01]  /*17ec0*/  FMUL.FTZ R14, R2.reuse, R158 ;  /* 0x0000009e020e7220 */ /* 0x040fe20000410000 */
[----:B------:R-:W-:Y:S01]  /*17ed0*/  FMNMX.FTZ R0, R25, R0, !PT ;  /* 0x0000000019007209 */ /* 0x000fe20007810000 */
[C---:B------:R-:W-:Y:S01]  /*17ee0*/  FMUL.FTZ R15, R2.reuse, R159 ;  /* 0x0000009f020f7220 */ /* 0x040fe20000410000 */
[----:B------:R1:W-:Y:S01]  /*17ef0*/  MUFU.EX2 R136, R26 ;  /* 0x0000001a00887308 */ /* 0x0003e20000000800 */
[----:B------:R-:W-:Y:S01]  /*17f00*/  FMUL.FTZ R30, R2, R30 ;  /* 0x0000001e021e7220 */ /* 0x000fe20000410000 */
[----:B------:R-:W-:Y:S01]  /*17f10*/  FMNMX.FTZ R0, R24, R0, !PT ;  /* 0x0000000018007209 */ /* 0x000fe20007810000 */
[C---:B------:R-:W-:Y:S02]  /*17f20*/  FMUL.FTZ R31, R2.reuse, R31 ;  /* 0x0000001f021f7220 */ /* 0x040fe40000410000 */
[C---:B--2---:R-:W-:Y:S01]  /*17f30*/  FMUL.FTZ R19, R2.reuse, R155 ;  /* 0x0000009b02137220 */ /* 0x044fe20000410000 */
[----:B------:R-:W-:Y:S01]  /*17f40*/  FMNMX.FTZ R0, R23, R0, !PT ;  /* 0x0000000017007209 */ /* 0x000fe20007810000 */
[C---:B------:R-:W-:Y:S02]  /*17f50*/  FMUL.FTZ R34, R2.reuse, R34 ;  /* 0x0000002202227220 */ /* 0x040fe40000410000 */
[----:B------:R-:W-:Y:S01]  /*17f60*/  FMUL.FTZ R35, R2, R35 ;  /* 0x0000002302237220 */ /* 0x000fe20000410000 */
[----:B------:R-:W-:Y:S01]  /*17f70*/  FMNMX.FTZ R0, R22, R0, !PT ;  /* 0x0000000016007209 */ /* 0x000fe20007810000 */
[C---:B------:R-:W-:Y:S02]  /*17f80*/  FMUL.FTZ R38, R2.reuse, R38 ;  /* 0x0000002602267220 */ /* 0x040fe40000410000 */
[C---:B------:R-:W-:Y:S01]  /*17f90*/  FMUL.FTZ R39, R2.reuse, R39 ;  /* 0x0000002702277220 */ /* 0x040fe20000410000 */
[----:B------:R-:W-:Y:S01]  /*17fa0*/  FMNMX.FTZ R0, R21, R0, !PT ;  /* 0x0000000015007209 */ /* 0x000fe20007810000 */
[----:B---3--:R-:W-:Y:S01]  /*17fb0*/  FMUL.FTZ R18, R2, R154 ;  /* 0x0000009a02127220 */ /* 0x008fe20000410000 */
[----:B----4-:R-:W-:Y:S01]  /*17fc0*/  F2FP.BF16.PACK_AB R147, R172, R168 ;  /* 0x000000a8ac93723e */ /* 0x010fe200000010ff */
[----:B------:R-:W-:Y:S01]  /*17fd0*/  FMUL.FTZ R42, R2, R42 ;  /* 0x0000002a022a7220 */ /* 0x000fe20000410000 */
[----:B------:R-:W-:Y:S01]  /*17fe0*/  FMNMX.FTZ R0, R10, R0, !PT ;  /* 0x000000000a007209 */ /* 0x000fe20007810000 */
[C---:B------:R-:W-:Y:S02]  /*17ff0*/  FMUL.FTZ R43, R2.reuse, R43 ;  /* 0x0000002b022b7220 */ /* 0x040fe40000410000 */
[C---:B------:R-:W-:Y:S01]  /*18000*/  FMUL.FTZ R46, R2.reuse, R46 ;  /* 0x0000002e022e7220 */ /* 0x040fe20000410000 */
[----:B------:R-:W-:Y:S01]  /*18010*/  FMNMX.FTZ R0, R9, R0, !PT ;  /* 0x0000000009007209 */ /* 0x000fe20007810000 */
[C---:B------:R-:W-:Y:S02]  /*18020*/  FMUL.FTZ R47, R2.reuse, R47 ;  /* 0x0000002f022f7220 */ /* 0x040fe40000410000 */
[----:B-1----:R-:W-:Y:S01]  /*18030*/  FMUL.FTZ R26, R2, R146 ;  /* 0x00000092021a7220 */ /* 0x002fe20000410000 */
        /* <DEDUP_REMOVED lines=43> */
[----:B------:R-:W-:Y:S01]  /*182f0*/  FMUL.FTZ R119, R2, R119 ;  /* 0x0000007702777220 */ /* 0x000fe20000410000 */
[C---:B------:R-:W-:Y:S01]  /*18300*/  FSETP.NEU.FTZ.AND P0, PT, R138.reuse, -INF , PT ;  /* 0xff8000008a00780b */ /* 0x040fe20003f1d000 */
[----:B------:R-:W-:Y:S02]  /*18310*/  FMUL.FTZ R3, R138, c[0x0][0x2d0] ;  /* 0x0000b4008a037a20 */ /* 0x000fe40000410000 */
[----:B------:R-:W-:Y:S01]  /*18320*/  FMUL.FTZ R122, R2, R122 ;  /* 0x0000007a027a7220 */ /* 0x000fe20000410000 */
[----:B------:R-:W-:Y:S01]  /*18330*/  FSEL R0, R138, RZ, P0 ;  /* 0x000000ff8a007208 */ /* 0x000fe20000000000 */
[C---:B------:R-:W-:Y:S01]  /*18340*/  FMUL.FTZ R123, R2.reuse, R123 ;  /* 0x0000007b027b7220 */ /* 0x040fe20000410000 */
[----:B------:R-:W-:Y:S01]  /*18350*/  FSEL R3, R3, RZ, P0 ;  /* 0x000000ff03037208 */ /* 0x000fe20000000000 */
[----:B------:R-:W-:Y:S01]  /*18360*/  FMUL.FTZ R126, R2, R126 ;  /* 0x0000007e027e7220 */ /* 0x000fe20000410000 */
[----:B------:R-:W-:Y:S01]  /*18370*/  ISETP.GT.AND P0, PT, R212, R217, PT ;  /* 0x000000d9d400720c */ /* 0x000fe20003f04270 */
[----:B------:R-:W-:Y:S02]  /*18380*/  FADD.FTZ R0, -R0, R137 ;  /* 0x0000008900007221 */ /* 0x000fe40000010100 */
[----:B------:R-:W-:Y:S01]  /*18390*/  MUFU.EX2 R137, R20 ;  /* 0x0000001400897308 */ /* 0x000fe20000000800 */
[--C-:B------:R-:W-:Y:S02]  /*183a0*/  FFMA.FTZ R171, R23, c[0x0][0x2d0], -R3.reuse ;  /* 0x0000b40017ab7a23 */ /* 0x100fe40000010803 */
[----:B------:R-:W-:Y:S02]  /*183b0*/  FMUL.FTZ R0, R0, c[0x0][0x2d0] ;  /* 0x0000b40000007a20 */ /* 0x000fe40000410000 */
[----:B------:R-:W-:Y:S02]  /*183c0*/  FMUL.FTZ R23, R2, R151 ;  /* 0x0000009702177220 */ /* 0x000fe40000410000 */
[--C-:B------:R-:W-:Y:S02]  /*183d0*/  FFMA.FTZ R174, R22, c[0x0][0x2d0], -R3.reuse ;  /* 0x0000b40016ae7a23 */ /* 0x100fe40000010803 */
[----:B------:R-:W-:Y:S01]  /*183e0*/  FMUL.FTZ R22, R2, R150 ;  /* 0x0000009602167220 */ /* 0x000fe20000410000 */
        /* <DEDUP_REMOVED lines=10> */
[----:B------:R-:W-:Y:S02]  /*18490*/  FMUL.FTZ R7, R2, R167 ;  /* 0x000000a702077220 */ /* 0x000fe40000410000 */
[--C-:B------:R-:W-:Y:S01]  /*184a0*/  FFMA.FTZ R184, R5, c[0x0][0x2d0], -R3.reuse ;  /* 0x0000b40005b87a23 */ /* 0x100fe20000010803 */
[----:B------:R-:W-:Y:S01]  /*184b0*/  MUFU.EX2 R158, R173 ;  /* 0x000000ad009e7308 */ /* 0x000fe20000000800 */
[----:B------:R-:W-:Y:S02]  /*184c0*/  FFMA.FTZ R3, R4, c[0x0][0x2d0], -R3 ;  /* 0x0000b40004037a23 */ /* 0x000fe40000010803 */
[----:B------:R-:W-:Y:S02]  /*184d0*/  FMUL.FTZ R10, R2, R162 ;  /* 0x000000a2020a7220 */ /* 0x000fe40000410000 */
[C---:B-1----:R-:W-:Y:S02]  /*184e0*/  FMUL.FTZ R20, R0.reuse, R148 ;  /* 0x0000009400147220 */ /* 0x042fe40000410000 */
[C---:B------:R-:W-:Y:S02]  /*184f0*/  FMUL.FTZ R21, R0.reuse, R149 ;  /* 0x0000009500157220 */ /* 0x040fe40000410000 */
[----:B------:R-:W1:Y:S01]  /*18500*/  LDSM.16.MT88.4 R148, [R191] ;  /* 0x00000000bf94783b */ /* 0x000e620000004200 */
[C---:B------:R-:W-:Y:S01]  /*18510*/  FMUL.FTZ R12, R0.reuse, R156 ;  /* 0x0000009c000c7220 */ /* 0x040fe20000410000 */
[----:B------:R-:W-:Y:S01]  /*18520*/  MUFU.EX2 R159, R176 ;  /* 0x000000b0009f7308 */ /* 0x000fe20000000800 */
[C---:B------:R-:W-:Y:S02]  /*18530*/  FMUL.FTZ R16, R0.reuse, R152 ;  /* 0x0000009800107220 */ /* 0x040fe40000410000 */
[C---:B------:R-:W-:Y:S02]  /*18540*/  FMUL.FTZ R17, R0.reuse, R153 ;  /* 0x0000009900117220 */ /* 0x040fe40000410000 */
[C---:B------:R-:W-:Y:S02]  /*18550*/  FMUL.FTZ R4, R0.reuse, R164 ;  /* 0x000000a400047220 */ /* 0x040fe40000410000 */
[C---:B------:R-:W-:Y:S02]  /*18560*/  FMUL.FTZ R5, R0.reuse, R165 ;  /* 0x000000a500057220 */ /* 0x040fe40000410000 */
[C---:B------:R-:W-:Y:S01]  /*18570*/  FMUL.FTZ R24, R0.reuse, R144 ;  /* 0x0000009000187220 */ /* 0x040fe20000410000 */
[----:B------:R-:W3:Y:S01]  /*18580*/  MUFU.EX2 R153, R11 ;  /* 0x0000000b00997308 */ /* 0x000ee20000000800 */
[----:B------:R-:W-:Y:S01]  /*18590*/  FMUL.FTZ R25, R0, R145 ;  /* 0x0000009100197220 */ /* 0x000fe20000410000 */
[----:B------:R-:W-:Y:S01]  /*185a0*/  F2FP.BF16.PACK_AB R145, R137, R136 ;  /* 0x000000888991723e */ /* 0x000fe200000010ff */
[----:B--2---:R-:W-:Y:S02]  /*185b0*/  FMUL.FTZ R6, R2, R166 ;  /* 0x000000a602067220 */ /* 0x004fe40000410000 */
        /* <DEDUP_REMOVED lines=9> */
[----:B------:R-:W2:Y:S01]  /*18650*/  MUFU.EX2 R156, R171 ;  /* 0x000000ab009c7308 */ /* 0x000ea20000000800 */
[C---:B------:R-:W-:Y:S02]  /*18660*/  FMUL.FTZ R37, R0.reuse, R37 ;  /* 0x0000002500257220 */ /* 0x040fe40000410000 */
[----:B------:R-:W-:Y:S01]  /*18670*/  FMUL.FTZ R40, R0, R40 ;  /* 0x0000002800287220 */ /* 0x000fe20000410000 */
[----:B---3--:R-:W-:Y:S01]  /*18680*/  F2FP.BF16.PACK_AB R144, R153, R169 ;  /* 0x000000a99990723e */ /* 0x008fe200000010ff */
[----:B------:R-:W-:Y:S02]  /*18690*/  FMUL.FTZ R11, R2, R163 ;  /* 0x000000a3020b7220 */ /* 0x000fe40000410000 */
        /* <DEDUP_REMOVED lines=12> */
[C---:B------:R-:W-:Y:S02]  /*18760*/  FFMA.FTZ R161, R0.reuse, R215, R169 ;  /* 0x000000d700a17223 */ /* 0x040fe400000100a9 */
[C---:B------:R-:W-:Y:S02]  /*18770*/  FMUL.FTZ R60, R0.reuse, R60 ;  /* 0x0000003c003c7220 */ /* 0x040fe40000410000 */
[C---:B------:R-:W-:Y:S01]  /*18780*/  FMUL.FTZ R61, R0.reuse, R61 ;  /* 0x0000003d003d7220 */ /* 0x040fe20000410000 */
[----:B------:R2:W-:Y:S01]  /*18790*/  MUFU.EX2 R173, R182 ;  /* 0x000000b600ad7308 */ /* 0x0005e20000000800 */
[C---:B-1----:R-:W-:Y:S05]  /*187a0*/  HMMA.16816.F32.BF16 R4, R144.reuse, R148, R4 ;  /* 0x000000949004723c */ /* 0x042fea0000041804 */
[C---:B------:R-:W-:Y:S02]  /*187b0*/  FMUL.FTZ R64, R0.reuse, R64 ;  /* 0x0000004000407220 */ /* 0x040fe40000410000 */
[C---:B------:R-:W-:Y:S01]  /*187c0*/  FMUL.FTZ R65, R0.reuse, R65 ;  /* 0x0000004100417220 */ /* 0x040fe20000410000 */
[C---:B------:R-:W-:Y:S01]  /*187d0*/  HMMA.16816.F32.BF16 R8, R144.reuse, R150, R8 ;  /* 0x000000969008723c */ /* 0x040fe20000041808 */
[----:B------:R-:W1:Y:S01]  /*187e0*/  LDSM.16.MT88.4 R148, [R192] ;  /* 0x00000000c094783b */ /* 0x000e620000004200 */
[----:B------:R-:W-:Y:S02]  /*187f0*/  MUFU.EX2 R175, R183 ;  /* 0x000000b700af7308 */ /* 0x000fe40000000800 */
[C---:B------:R-:W-:Y:S02]  /*18800*/  FMUL.FTZ R68, R0.reuse, R68 ;  /* 0x0000004400447220 */ /* 0x040fe40000410000 */
[C---:B------:R-:W-:Y:S02]  /*18810*/  FMUL.FTZ R69, R0.reuse, R69 ;  /* 0x0000004500457220 */ /* 0x040fe40000410000 */
[C---:B------:R-:W-:Y:S04]  /*18820*/  FMUL.FTZ R72, R0.reuse, R72 ;  /* 0x0000004800487220 */ /* 0x040fe80000410000 */
[C---:B------:R-:W-:Y:S01]  /*18830*/  FMUL.FTZ R73, R0.reuse, R73 ;  /* 0x0000004900497220 */ /* 0x040fe20000410000 */
[----:B------:R-:W-:Y:S01]  /*18840*/  MUFU.EX2 R176, R184 ;  /* 0x000000b800b07308 */ /* 0x000fe20000000800 */
[----:B------:R-:W-:Y:S01]  /*18850*/  FMUL.FTZ R76, R0, R76 ;  /* 0x0000004c004c7220 */ /* 0x000fe20000410000 */
[----:B--2---:R-:W-:Y:S01]  /*18860*/  IADD3 R182, R212, -0x1, RZ ;  /* 0xffffffffd4b67810 */ /* 0x004fe20007ffe0ff */
[C---:B------:R-:W-:Y:S02]  /*18870*/  FMUL.FTZ R77, R0.reuse, R77 ;  /* 0x0000004d004d7220 */ /* 0x040fe40000410000 */
[C---:B------:R-:W-:Y:S01]  /*18880*/  FMUL.FTZ R80, R0.reuse, R80 ;  /* 0x0000005000507220 */ /* 0x040fe20000410000 */
[----:B------:R-:W-:Y:S01]  /*18890*/  MOV R212, R182 ;  /* 0x000000b600d47202 */ /* 0x000fe20000000f00 */
        /* <DEDUP_REMOVED lines=13> */
[C---:B-1----:R-:W-:Y:S03]  /*18970*/  HMMA.16816.F32.BF16 R12, R144.reuse, R148, R12 ;  /* 0x00000094900c723c */ /* 0x042fe6000004180c */
[C---:B------:R-:W-:Y:S02]  /*18980*/  FMUL.FTZ R104, R0.reuse, R104 ;  /* 0x0000006800687220 */ /* 0x040fe40000410000 */
[C---:B------:R-:W-:Y:S01]  /*18990*/  FMUL.FTZ R105, R0.reuse, R105 ;  /* 0x0000006900697220 */ /* 0x040fe20000410000 */
[----:B--2---:R-:W-:Y:S01]  /*189a0*/  F2FP.BF16.PACK_AB R170, R177, R176 ;  /* 0x000000b0b1aa723e */ /* 0x004fe200000010ff */
        /* <DEDUP_REMOVED lines=16> */
[C---:B------:R-:W-:Y:S02]  /*18ab0*/  FMUL.FTZ R131, R2.reuse, R131 ;  /* 0x0000008302837220 */ /* 0x040fe40000410000 */
[----:B------:R-:W-:Y:S02]  /*18ac0*/  FFMA.FTZ R0, R2, R218, R136 ;  /* 0x000000da02007223 */ /* 0x000fe40000010088 */
[----:B------:R-:W2:Y:S02]  /*18ad0*/  MUFU.EX2 R2, R178 ;  /* 0x000000b200027308 */ /* 0x000ea40000000800 */
[----:B------:R-:W-:Y:S01]  /*18ae0*/  FADD.FTZ R0, R137, R0 ;  /* 0x0000000089007221 */ /* 0x000fe20000010000 */
[C---:B-1----:R-:W-:Y:S03]  /*18af0*/  HMMA.16816.F32.BF16 R20, R144.reuse, R148, R20 ;  /* 0x000000949014723c */ /* 0x042fe60000041814 */
[----:B------:R-:W-:Y:S01]  /*18b00*/  FADD.FTZ R160, R168, R0 ;  /* 0x00000000a8a07221 */ /* 0x000fe20000010000 */
[----:B------:R-:W-:Y:S01]  /*18b10*/  F2FP.BF16.PACK_AB R168, R175, R173 ;  /* 0x000000adafa8723e */ /* 0x000fe200000010ff */
[----:B------:R-:W-:Y:S02]  /*18b20*/  FADD.FTZ R0, R153, R161 ;  /* 0x000000a199007221 */ /* 0x000fe40000010000 */
[----:B------:R-:W-:Y:S01]  /*18b30*/  MUFU.EX2 R137, R174 ;  /* 0x000000ae00897308 */ /* 0x000fe20000000800 */
[----:B------:R-:W-:Y:S01]  /*18b40*/  FADD.FTZ R160, R172, R160 ;  /* 0x000000a0aca07221 */ /* 0x000fe20000010000 */
[C---:B------:R-:W-:Y:S01]  /*18b50*/  HMMA.16816.F32.BF16 R24, R144.reuse, R150, R24 ;  /* 0x000000969018723c */ /* 0x040fe20000041818 */
[----:B------:R-:W1:Y:S02]  /*18b60*/  LDSM.16.MT88.4 R148, [R193] ;  /* 0x00000000c194783b */ /* 0x000e640000004200 */
[----:B------:R-:W-:Y:S05]  /*18b70*/  FADD.FTZ R0, R152, R0 ;  /* 0x0000000098007221 */ /* 0x000fea0000010000 */
[----:B------:R-:W3:Y:S01]  /*18b80*/  MUFU.EX2 R136, R180 ;  /* 0x000000b400887308 */ /* 0x000ee20000000800 */
[----:B------:R-:W-:Y:S03]  /*18b90*/  LDSM.16.MT88.4 R152, [R192+0x800] ;  /* 0x00080000c098783b */ /* 0x000fe60000004200 */
[----:B------:R-:W-:Y:S02]  /*18ba0*/  FADD.FTZ R156, R156, R0 ;  /* 0x000000009c9c7221 */ /* 0x000fe40000010000 */
[----:B--2---:R-:W-:Y:S03]  /*18bb0*/  FADD.FTZ R0, R2, R160 ;  /* 0x000000a002007221 */ /* 0x004fe60000010000 */
[----:B------:R-:W-:Y:S01]  /*18bc0*/  LDSM.16.MT88.4 R160, [R191+0x1000] ;  /* 0x00100000bfa0783b */ /* 0x000fe20000004200 */
[----:B------:R-:W2:Y:S01]  /*18bd0*/  MUFU.EX2 R178, R181 ;  /* 0x000000b500b27308 */ /* 0x000ea20000000800 */
[----:B------:R-:W-:Y:S09]  /*18be0*/  FADD.FTZ R0, R157, R0 ;  /* 0x000000009d007221 */ /* 0x000ff20000010000 */
[----:B------:R-:W4:Y:S01]  /*18bf0*/  MUFU.EX2 R172, R186 ;  /* 0x000000ba00ac7308 */ /* 0x000f220000000800 */
[----:B---3--:R-:W-:Y:S09]  /*18c00*/  FADD.FTZ R0, R136, R0 ;  /* 0x0000000088007221 */ /* 0x008ff20000010000 */
[----:B------:R-:W3:Y:S01]  /*18c10*/  MUFU.EX2 R174, R185 ;  /* 0x000000b900ae7308 */ /* 0x000ee20000000800 */
[C---:B-1----:R-:W-:Y:S03]  /*18c20*/  HMMA.16816.F32.BF16 R28, R144.reuse, R148, R28 ;  /* 0x00000094901c723c */ /* 0x042fe6000004181c */
[----:B--2---:R-:W-:Y:S05]  /*18c30*/  FADD.FTZ R0, R178, R0 ;  /* 0x00000000b2007221 */ /* 0x004fea0000010000 */
[C---:B------:R-:W-:Y:S01]  /*18c40*/  HMMA.16816.F32.BF16 R32, R144.reuse, R150, R32 ;  /* 0x000000969020723c */ /* 0x040fe20000041820 */
[----:B------:R-:W1:Y:S03]  /*18c50*/  LDSM.16.MT88.4 R148, [R191+0x1800] ;  /* 0x00180000bf94783b */ /* 0x000e660000004200 */
[----:B----4-:R-:W-:Y:S01]  /*18c60*/  FADD.FTZ R0, R172, R0 ;  /* 0x00000000ac007221 */ /* 0x010fe20000010000 */
[C---:B---3--:R-:W-:Y:S03]  /*18c70*/  F2FP.BF16.PACK_AB R169, R174.reuse, R172 ;  /* 0x000000acaea9723e */ /* 0x048fe600000010ff */
        /* <DEDUP_REMOVED lines=40> */
[----:B------:R-:W-:Y:S01]  /*18f00*/  F2FP.BF16.PACK_AB R146, R179, R159 ;  /* 0x0000009fb392723e */ /* 0x000fe200000010ff */
[----:B------:R-:W-:Y:S01]  /*18f10*/  FADD.FTZ R2, R137, R156 ;  /* 0x0000009c89027221 */ /* 0x000fe20000010000 */
[----:B------:R-:W-:Y:S01]  /*18f20*/  F2FP.BF16.PACK_AB R147, R178, R136 ;  /* 0x00000088b293723e */ /* 0x000fe200000010ff */
[----:B------:R-:W2:Y:S01]  /*18f30*/  MUFU.EX2 R137, R214 ;  /* 0x000000d600897308 */ /* 0x000ea20000000800 */
[----:B------:R-:W-:Y:S01]  /*18f40*/  MOV R136, R132 ;  /* 0x0000008400887202 */ /* 0x000fe20000000f00 */
[----:B------:R-:W-:Y:S04]  /*18f50*/  FADD.FTZ R2, R158, R2 ;  /* 0x000000029e027221 */ /* 0x000fe80000010000 */
[----:B------:R-:W-:Y:S04]  /*18f60*/  FADD.FTZ R2, R159, R2 ;  /* 0x000000029f027221 */ /* 0x000fe80000010000 */
[----:B------:R-:W-:Y:S04]  /*18f70*/  FADD.FTZ R2, R179, R2 ;  /* 0x00000002b3027221 */ /* 0x000fe80000010000 */
[----:B------:R-:W-:Y:S04]  /*18f80*/  FADD.FTZ R2, R173, R2 ;  /* 0x00000002ad027221 */ /* 0x000fe80000010000 */
[----:B------:R-:W-:Y:S04]  /*18f90*/  FADD.FTZ R2, R175, R2 ;  /* 0x00000002af027221 */ /* 0x000fe80000010000 */
[----:B------:R-:W-:Y:S01]  /*18fa0*/  FADD.FTZ R2, R176, R2 ;  /* 0x00000002b0027221 */ /* 0x000fe20000010000 */
[C---:B--2---:R-:W-:Y:S01]  /*18fb0*/  F2FP.BF16.PACK_AB R171, R137.reuse, R3 ;  /* 0x0000000389ab723e */ /* 0x044fe200000010ff */
[----:B------:R-:W-:Y:S01]  /*18fc0*/  FADD.FTZ R218, R137, R0 ;  /* 0x0000000089da7221 */ /* 0x000fe20000010000 */
[C---:B-1----:R-:W-:Y:S03]  /*18fd0*/  HMMA.16816.F32.BF16 R4, R144.reuse, R148, R4 ;  /* 0x000000949004723c */ /* 0x042fe60000041804 */
[----:B------:R-:W-:Y:S01]  /*18fe0*/  MOV R137, R138 ;  /* 0x0000008a00897202 */ /* 0x000fe20000000f00 */
[----:B------:R-:W-:Y:S04]  /*18ff0*/  FADD.FTZ R215, R177, R2 ;  /* 0x00000002b1d77221 */ /* 0x000fe80000010000 */
        /* <DEDUP_REMOVED lines=93> */
.L_x_2475:
[----:B------:R-:W-:-:S13]  /*195d0*/  ISETP.GE.AND P0, PT, R182, R234, PT ;  /* 0x000000eab600720c */ /* 0x000fda0003f06270 */
[----:B------:R-:W-:Y:S05]  /*195e0*/  @!P0 BRA `(.L_x_2481) ;  /* 0x00002b7000008947 */ /* 0x000fea0003800000 */
.L_x_2484:
[----:B------:R-:W-:Y:S04]  /*195f0*/  DEPBAR.LE SB0, 0x0 ;  /* 0x000080000000791a */ /* 0x000fe80000000000 */
[----:B------:R-:W-:Y:S01]  /*19600*/  WARPSYNC 0xffffffff ;  /* 0xffffffff00007948 */ /* 0x000fe20003800000 */
[----:B------:R-:W-:Y:S01]  /*19610*/  BAR.SYNC.DEFER_BLOCKING 0x0 ;  /* 0x0000000000007b1d */ /* 0x000fe20000010000 */
[----:B------:R-:W-:Y:S02]  /*19620*/  SHF.R.S32.HI R0, RZ, 0x1f, R182 ;  /* 0x0000001fff007819 */ /* 0x000fe400000114b6 */
[C---:B------:R-:W-:Y:S02]  /*19630*/  LOP3.LUT P3, RZ, R224.reuse, 0x8, RZ, 0xc0, !PT ;  /* 0x00000008e0ff7812 */ /* 0x040fe4000786c0ff */
[----:B------:R-:W-:Y:S01]  /*19640*/  LOP3.LUT P6, RZ, R224, 0x4, RZ, 0xc0, !PT ;  /* 0x00000004e0ff7812 */ /* 0x000fe200078cc0ff */
[----:B------:R-:W-:Y:S01]  /*19650*/  IMAD R0, R0, c[0x0][0x208], RZ ;  /* 0x0000820000007a24 */ /* 0x000fe200078e02ff */
[C---:B------:R-:W-:Y:S02]  /*19660*/  LOP3.LUT P5, RZ, R224.reuse, 0x2, RZ, 0xc0, !PT ;  /* 0x00000002e0ff7812 */ /* 0x040fe400078ac0ff */
[----:B------:R-:W-:Y:S01]  /*19670*/  LOP3.LUT P4, RZ, R224, 0x1, RZ, 0xc0, !PT ;  /* 0x00000001e0ff7812 */ /* 0x000fe2000788c0ff */
[----:B------:R-:W-:Y:S01]  /*19680*/  IMAD R0, R182, c[0x0][0x20c], R0 ;  /* 0x00008300b6007a24 */ /* 0x000fe200078e0200 */
[----:B------:R-:W-:Y:S01]  /*19690*/  LDSM.16.M88.4 R24, [R195] ;  /* 0x00000000c318783b */ /* 0x000fe20000000200 */
[----:B------:R-:W-:Y:S05]  /*196a0*/  BSSY B0, `(.L_x_2482) ;  /* 0x000011b000007945 */ /* 0x000fea0003800000 */
[----:B------:R-:W1:Y:S06]  /*196b0*/  LDSM.16.M88.4 R8, [R190] ;  /* 0x00000000be08783b */ /* 0x000e6c0000000200 */
[----:B------:R-:W2:Y:S06]  /*196c0*/  LDSM.16.M88.4 R16, [R190+0x800] ;  /* 0x00080000be10783b */ /* 0x000eac0000000200 */
[----:B------:R-:W3:Y:S06]  /*196d0*/  LDSM.16.M88.4 R168, [R190+0x1000] ;  /* 0x00100000bea8783b */ /* 0x000eec0000000200 */
[----:B------:R-:W-:Y:S06]  /*196e0*/  LDSM.16.M88.4 R172, [R196] ;  /* 0x00000000c4ac783b */ /* 0x000fec0000000200 */
[----:B------:R-:W4:Y:S01]  /*196f0*/  S2R R2, SR_TID.X ;  /* 0x0000000000027919 */ /* 0x000f220000002100 */
[C---:B-1----:R-:W-:Y:S08]  /*19700*/  HMMA.16816.F32.BF16 R4, R24.reuse, R8, RZ ;  /* 0x000000081804723c */ /* 0x042ff000000418ff */
[C---:B------:R-:W-:Y:S01]  /*19710*/  HMMA.16816.F32.BF16 R8, R24.reuse, R10, RZ ;  /* 0x0000000a1808723c */ /* 0x040fe200000418ff */
[----:B----4-:R-:W-:Y:S03]  /*19720*/  ISETP.GT.AND P2, PT, R2, 0x7f, PT ;  /* 0x0000007f0200780c */ /* 0x010fe60003f44270 */
[----:B------:R-:W-:Y:S04]  /*19730*/  IMAD.WIDE.U32 R2, R182, c[0x0][0x208], RZ ;  /* 0x00008200b6027a25 */ /* 0x000fe800078e00ff */
[C---:B--2---:R-:W-:Y:S01]  /*19740*/  HMMA.16816.F32.BF16 R12, R24.reuse, R16, RZ ;  /* 0x00000010180c723c */ /* 0x044fe200000418ff */
[----:B------:R-:W-:Y:S03]  /*19750*/  IADD3 R0, R3, R0, RZ ;  /* 0x0000000003007210 */ /* 0x000fe60007ffe0ff */
[----:B------:R-:W-:Y:S02]  /*19760*/  IMAD.WIDE.U32 R2, R2, 0x30, RZ ;  /* 0x0000003002027825 */ /* 0x000fe400078e00ff */
[----:B------:R-:W-:Y:S02]  /*19770*/  @!P2 MOV R137, c[0x0][0x208] ;  /* 0x000082000089aa02 */ /* 0x000fe40000000f00 */
[C---:B------:R-:W-:Y:S01]  /*19780*/  HMMA.16816.F32.BF16 R16, R24.reuse, R18, RZ ;  /* 0x000000121810723c */ /* 0x040fe200000418ff */
[----:B------:R-:W-:Y:S05]  /*19790*/  IMAD R0, R0, 0x30, RZ ;  /* 0x0000003000007824 */ /* 0x000fea00078e02ff */
[----:B------:R-:W-:Y:S02]  /*197a0*/  IADD3 R0, R3, R0, RZ ;  /* 0x0000000003007210 */ /* 0x000fe40007ffe0ff */
[C---:B---3--:R-:W-:Y:S01]  /*197b0*/  HMMA.16816.F32.BF16 R20, R24.reuse, R168, RZ ;  /* 0x000000a81814723c */ /* 0x048fe200000418ff */
[-C--:B------:R-:W-:Y:S04]  /*197c0*/  IADD3 R3, P1, R230, R2.reuse, RZ ;  /* 0x00000002e6037210 */ /* 0x080fe80007f3e0ff */
[-C--:B------:R-:W-:Y:S03]  /*197d0*/  IADD3.X R136, R0, R233.reuse, RZ, P1, !PT ;  /* 0x000000e900887210 */ /* 0x080fe60000ffe4ff */
[----:B------:R-:W-:Y:S01]  /*197e0*/  HMMA.16816.F32.BF16 R24, R24, R170, RZ ;  /* 0x000000aa1818723c */ /* 0x000fe200000418ff */
[----:B------:R-:W1:Y:S07]  /*197f0*/  LDSM.16.M88.4 R168, [R199] ;  /* 0x00000000c7a8783b */ /* 0x000e6e0000000200 */
[C---:B-1----:R-:W-:Y:S08]  /*19800*/  HMMA.16816.F32.BF16 R4, R172.reuse, R168, R4 ;  /* 0x000000a8ac04723c */ /* 0x042ff00000041804 */
[C---:B------:R-:W-:Y:S01]  /*19810*/  HMMA.16816.F32.BF16 R8, R172.reuse, R170, R8 ;  /* 0x000000aaac08723c */ /* 0x040fe20000041808 */
[----:B------:R-:W1:Y:S07]  /*19820*/  LDSM.16.M88.4 R168, [R209] ;  /* 0x00000000d1a8783b */ /* 0x000e6e0000000200 */
[C---:B-1----:R-:W-:Y:S07]  /*19830*/  HMMA.16816.F32.BF16 R12, R172.reuse, R168, R12 ;  /* 0x000000a8ac0c723c */ /* 0x042fee000004180c */
[C---:B------:R-:W-:Y:S01]  /*19840*/  @!P2 LEA R168, P0, R137.reuse, R2, 0x5 ;  /* 0x0000000289a8a211 */ /* 0x040fe200078028ff */
[C---:B------:R-:W-:Y:S01]  /*19850*/  HMMA.16816.F32.BF16 R16, R172.reuse, R170, R16 ;  /* 0x000000aaac10723c */ /* 0x040fe20000041810 */
[----:B------:R-:W-:Y:S04]  /*19860*/  @!P2 MOV R2, c[0x0][0x20c] ;  /* 0x000083000002aa02 */ /* 0x000fe80000000f00 */
[----:B------:R-:W-:Y:S02]  /*19870*/  @!P2 LEA.HI.X R137, R137, R0, R2, 0x5, P0 ;  /* 0x000000008989a211 */ /* 0x000fe400000f2c02 */
[C---:B------:R-:W-:Y:S02]  /*19880*/  LEA R2, P0, R3.reuse, c[0x0][0x1f8], 0x1 ;  /* 0x00007e0003027a11 */ /* 0x040fe400078008ff */
[----:B------:R-:W-:Y:S02]  /*19890*/  @!P2 IADD3 R0, P1, R168, R230, RZ ;  /* 0x000000e6a800a210 */ /* 0x000fe40007f3e0ff */
[----:B------:R-:W1:Y:S01]  /*198a0*/  LDSM.16.M88.4 R168, [R210] ;  /* 0x00000000d2a8783b */ /* 0x000e620000000200 */
[----:B------:R-:W-:Y:S02]  /*198b0*/  LEA.HI.X R3, R3, c[0x0][0x1fc], R136, 0x1, P0 ;  /* 0x00007f0003037a11 */ /* 0x000fe400000f0c88 */
[C---:B------:R-:W-:Y:S02]  /*198c0*/  @!P2 LEA R136, P0, R0.reuse, c[0x0][0x1f8], 0x1 ;  /* 0x00007e000088aa11 */ /* 0x040fe400078008ff */
[----:B------:R-:W-:Y:S01]  /*198d0*/  @!P2 IADD3.X R137, R137, R233, RZ, P1, !PT ;  /* 0x000000e98989a210 */ /* 0x000fe20000ffe4ff */
[----:B------:R-:W-:Y:S01]  /*198e0*/  @!PT LDS RZ, [RZ] ;  /* 0x00000000fffff984 */ /* 0x000fe20000000800 */
[----:B------:R-:W-:Y:S01]  /*198f0*/  @!PT LDS RZ, [RZ] ;  /* 0x00000000fffff984 */ /* 0x000fe20000000800 */
[----:B------:R-:W-:Y:S01]  /*19900*/  @!PT LDS RZ, [RZ] ;  /* 0x00000000fffff984 */ /* 0x000fe20000000800 */
[----:B------:R2:W-:Y:S03]  /*19910*/  LDGSTS.E.BYPASS.LTC128B.128 [R213+0x4080], [R2.64], !P3 ;  /* 0x0408000002d57fae */ /* 0x0005e6000d901d46 */
[----:B------:R-:W-:Y:S03]  /*19920*/  @!P2 LEA.HI.X R137, R0, c[0x0][0x1fc], R137, 0x1, P0 ;  /* 0x00007f000089aa11 */ /* 0x000fe600000f0c89 */
[----:B------:R2:W-:Y:S06]  /*19930*/  LDGSTS.E.BYPASS.LTC128B.128 [R213+0x5880], [R2.64+0x80], !P6 ;  /* 0x0588008002d57fae */ /* 0x0005ec000f101d46 */
[----:B------:R2:W-:Y:S06]  /*19940*/  LDGSTS.E.BYPASS.LTC128B.128 [R213+0x7080], [R2.64+0x100], !P5 ;  /* 0x0708010002d57fae */ /* 0x0005ec000e901d46 */
[----:B------:R2:W-:Y:S06]  /*19950*/  LDGSTS.E.BYPASS.LTC128B.128 [R213+0x8880], [R2.64+0x180], !P4 ;  /* 0x0888018002d57fae */ /* 0x0005ec000e101d46 */
[----:B------:R3:W-:Y:S01]  /*19960*/  @!P2 LDGSTS.E.BYPASS.LTC128B.128 [R213+0x5080], [R136.64], !P3 ;  /* 0x0508000088d5afae */ /* 0x0007e2000d901d46 */
[----:B------:R-:W-:Y:S05]  /*19970*/  ISETP.GT.AND P3, PT, R182, R234, PT ;  /* 0x000000eab600720c */ /* 0x000fea0003f64270 */
[----:B------:R3:W-:Y:S01]  /*19980*/  @!P2 LDGSTS.E.BYPASS.LTC128B.128 [R213+0x6880], [R136.64+0x80], !P6 ;  /* 0x0688008088d5afae */ /* 0x0007e2000f101d46 */
[C---:B-1----:R-:W-:Y:S05]  /*19990*/  HMMA.16816.F32.BF16 R20, R172.reuse, R168, R20 ;  /* 0x000000a8ac14723c */ /* 0x042fea0000041814 */
[----:B------:R3:W-:Y:S03]  /*199a0*/  @!P2 LDGSTS.E.BYPASS.LTC128B.128 [R213+0x8080], [R136.64+0x100], !P5 ;  /* 0x0808010088d5afae */ /* 0x0007e6000e901d46 */
[----:B------:R-:W-:Y:S03]  /*199b0*/  HMMA.16816.F32.BF16 R24, R172, R170, R24 ;  /* 0x000000aaac18723c */ /* 0x000fe60000041818 */
[----:B------:R3:W-:Y:S06]  /*199c0*/  @!P2 LDGSTS.E.BYPASS.LTC128B.128 [R213+0x9880], [R136.64+0x180], !P4 ;  /* 0x0988018088d5afae */ /* 0x0007ec000e101d46 */
[----:B------:R-:W-:Y:S06]  /*199d0*/  LDSM.16.M88.4 R168, [R198] ;  /* 0x00000000c6a8783b */ /* 0x000fec0000000200 */
[----:B------:R-:W1:Y:S06]  /*199e0*/  LDSM.16.M88.4 R172, [R189] ;  /* 0x00000000bdac783b */ /* 0x000e6c0000000200 */
[----:B------:R-:W0:Y:S01]  /*199f0*/  LDGDEPBAR ;  /* 0x00000000000079af */ /* 0x000e220000000000 */
        /* <DEDUP_REMOVED lines=132> */
[----:B------:R-:W1:Y:S11]  /*1a240*/  LDSM.16.M88.4 R172, [R188+0x5000] ;  /* 0x00500000bcac783b */ /* 0x000e760000000200 */
[----:B------:R-:W-:Y:S04]  /*1a250*/  @!UPT UIADD3 URZ, URZ, URZ, URZ ;  /* 0x0000003f3f3ff290 */ /* 0x000fe8000fffe03f */
[----:B------:R-:W-:Y:S04]  /*1a260*/  FMUL.FTZ R0, R4, c[0x0][0x320] ;  /* 0x0000c80004007a20 */ /* 0x000fe80000410000 */
[----:B------:R4:W3:Y:S04]  /*1a270*/  MUFU.TANH R179, R0 ;  /* 0x0000000000b37308 */ /* 0x0008e80000002400 */
[----:B--2---:R-:W-:Y:S06]  /*1a280*/  FMUL.FTZ R2, R8, c[0x0][0x320] ;  /* 0x0000c80008027a20 */ /* 0x004fec0000410000 */
[----:B------:R-:W2:Y:S01]  /*1a290*/  MUFU.TANH R177, R2 ;  /* 0x0000000200b17308 */ /* 0x000ea20000002400 */
[C---:B-1----:R-:W-:Y:S03]  /*1a2a0*/  HMMA.16816.F32.BF16 R12, R168.reuse, R172, R12 ;  /* 0x000000aca80c723c */ /* 0x042fe6000004180c */
[----:B----4-:R-:W-:Y:S06]  /*1a2b0*/  FMUL.FTZ R0, R5, c[0x0][0x320] ;  /* 0x0000c80005007a20 */ /* 0x010fec0000410000 */
[----:B------:R1:W4:Y:S01]  /*1a2c0*/  MUFU.TANH R180, R0 ;  /* 0x0000000000b47308 */ /* 0x0003220000002400 */
[C---:B------:R-:W-:Y:S03]  /*1a2d0*/  HMMA.16816.F32.BF16 R16, R168.reuse, R174, R16 ;  /* 0x000000aea810723c */ /* 0x040fe60000041810 */
[----:B-1----:R-:W-:Y:S06]  /*1a2e0*/  FMUL.FTZ R0, R6, c[0x0][0x320] ;  /* 0x0000c80006007a20 */ /* 0x002fec0000410000 */
[----:B------:R1:W1:Y:S03]  /*1a2f0*/  MUFU.TANH R178, R0 ;  /* 0x0000000000b27308 */ /* 0x0002660000002400 */
[----:B-1----:R-:W-:Y:S02]  /*1a300*/  FMUL.FTZ R0, R7, c[0x0][0x320] ;  /* 0x0000c80007007a20 */ /* 0x002fe40000410000 */
[----:B------:R-:W1:Y:S01]  /*1a310*/  LDSM.16.M88.4 R4, [R188+0x5800] ;  /* 0x00580000bc04783b */ /* 0x000e620000000200 */
[----:B------:R-:W-:Y:S04]  /*1a320*/  DEPBAR.LE SB0, 0x0 ;  /* 0x000080000000791a */ /* 0x000fe80000000000 */
[----:B------:R5:W1:Y:S01]  /*1a330*/  MUFU.TANH R181, R0 ;  /* 0x0000000000b57308 */ /* 0x000a620000002400 */
[----:B------:R-:W-:Y:S01]  /*1a340*/  BAR.SYNC.DEFER_BLOCKING 0x0 ;  /* 0x0000000000007b1d */ /* 0x000fe20000010000 */
[----:B-----5:R-:W-:Y:S08]  /*1a350*/  FMUL.FTZ R0, R9, c[0x0][0x320] ;  /* 0x0000c80009007a20 */ /* 0x020ff00000410000 */
[----:B------:R5:W2:Y:S01]  /*1a360*/  MUFU.TANH R176, R0 ;  /* 0x0000000000b07308 */ /* 0x000aa20000002400 */
[C---:B-1----:R-:W-:Y:S07]  /*1a370*/  HMMA.16816.F32.BF16 R20, R168.reuse, R4, R20 ;  /* 0x00000004a814723c */ /* 0x042fee0000041814 */
[----:B------:R-:W-:Y:S01]  /*1a380*/  MOV R4, R138 ;  /* 0x0000008a00047202 */ /* 0x000fe20000000f00 */
        /* <DEDUP_REMOVED lines=34> */
[----:B---3--:R1:W3:Y:S02]  /*1a5b0*/  MUFU.TANH R137, R0 ;  /* 0x0000000000897308 */ /* 0x0082e40000002400 */
[----:B-1----:R-:W-:Y:S08]  /*1a5c0*/  FMUL.FTZ R0, R27, c[0x0][0x320] ;  /* 0x0000c8001b007a20 */ /* 0x002ff00000410000 */
[----:B------:R1:W1:Y:S01]  /*1a5d0*/  MUFU.TANH R136, R0 ;  /* 0x0000000000887308 */ /* 0x0002620000002400 */
[----:B------:R-:W-:-:S05]  /*1a5e0*/  @!P3 BRA `(.L_x_2483) ;  /* 0x000002600000b947 */ /* 0x000fca0003800000 */
[----:B-1234-:R-:W-:Y:S02]  /*1a5f0*/  IADD3 R0, R182, -0x1, RZ ;  /* 0xffffffffb6007810 */ /* 0x01efe40007ffe0ff */
[----:B------:R-:W-:Y:S02]  /*1a600*/  IADD3 R6, -R225, 0x30, RZ ;  /* 0x00000030e1067810 */ /* 0x000fe40007ffe1ff */
[----:B------:R-:W-:Y:S02]  /*1a610*/  SHF.R.S32.HI R2, RZ, 0x1f, R0 ;  /* 0x0000001fff027819 */ /* 0x000fe40000011400 */
[----:B------:R-:W-:Y:S03]  /*1a620*/  ISETP.GE.AND P0, PT, R6, 0x21, PT ;  /* 0x000000210600780c */ /* 0x000fe60003f06270 */
[----:B------:R-:W-:Y:S02]  /*1a630*/  IMAD R5, R2, c[0x0][0x1e0], RZ ;  /* 0x0000780002057a24 */ /* 0x000fe400078e02ff */
[C---:B------:R-:W-:Y:S04]  /*1a640*/  IMAD.WIDE.U32 R2, R0.reuse, c[0x0][0x1e0], RZ ;  /* 0x0000780000027a25 */ /* 0x040fe800078e00ff */
[----:B------:R-:W-:Y:S04]  /*1a650*/  IMAD R0, R0, c[0x0][0x1e4], R5 ;  /* 0x0000790000007a24 */ /* 0x000fe800078e0205 */
[----:B------:R-:W-:Y:S02]  /*1a660*/  IMAD.IADD R0, R3, 0x1, R0 ;  /* 0x0000000103007824 */ /* 0x000fe400078e0200 */
[----:B------:R-:W-:Y:S02]  /*1a670*/  @P0 IMAD.MOV.U32 R7, RZ, RZ, c[0x0][0x1e0] ;  /* 0x00007800ff070624 */ /* 0x000fe400078e00ff */
[----:B------:R-:W-:Y:S04]  /*1a680*/  IMAD.WIDE.U32 R2, R2, 0x30, RZ ;  /* 0x0000003002027825 */ /* 0x000fe800078e00ff */
[----:B------:R-:W-:Y:S01]  /*1a690*/  IMAD R0, R0, 0x30, RZ ;  /* 0x0000003000007824 */ /* 0x000fe200078e02ff */
[----:B------:R-:W-:Y:S01]  /*1a6a0*/  @P0 LEA R5, P1, R7, R2, 0x5 ;  /* 0x0000000207050211 */ /* 0x000fe200078228ff */
[----:B------:R-:W-:Y:S02]  /*1a6b0*/  @P0 IMAD.MOV.U32 R14, RZ, RZ, c[0x0][0x1e4] ;  /* 0x00007900ff0e0624 */ /* 0x000fe400078e00ff */
[----:B------:R-:W-:Y:S05]  /*1a6c0*/  IMAD.IADD R0, R3, 0x1, R0 ;  /* 0x0000000103007824 */ /* 0x000fea00078e0200 */
[----:B------:R-:W-:Y:S02]  /*1a6d0*/  @P0 LEA.HI.X R3, R7, R0, R14, 0x5, P1 ;  /* 0x0000000007030211 */ /* 0x000fe400008f2c0e */
[----:B------:R-:W-:Y:S11]  /*1a6e0*/  ISETP.GE.AND P1, PT, R6, 0x1, PT ;  /* 0x000000010600780c */ /* 0x000ff60003f26270 */
[----:B------:R-:W-:Y:S02]  /*1a6f0*/  @!UPT UIADD3 URZ, URZ, URZ, URZ ;  /* 0x0000003f3f3ff290 */ /* 0x000fe4000fffe03f */
[----:B------:R-:W-:Y:S05]  /*1a700*/  @P1 IADD3 R2, P2, R228, R2, RZ ;  /* 0x00000002e4021210 */ /* 0x000fea0007f5e0ff */
[----:B------:R-:W-:Y:S01]  /*1a710*/  @P1 IMAD.X R0, R0, 0x1, R232, P2 ;  /* 0x0000000100001824 */ /* 0x000fe200010e06e8 */
[C---:B------:R-:W-:Y:S04]  /*1a720*/  @P1 LEA R6, P2, R2.reuse, c[0x0][0x1c8], 0x1 ;  /* 0x0000720002061a11 */ /* 0x040fe800078408ff */
[----:B------:R-:W-:Y:S02]  /*1a730*/  @P1 LEA.HI.X R7, R2, c[0x0][0x1cc], R0, 0x1, P2 ;  /* 0x0000730002071a11 */ /* 0x000fe400010f0c00 */
        /* <DEDUP_REMOVED lines=17> */
.L_x_2483:
[----:B--234-:R-:W-:Y:S05]  /*1a850*/  BSYNC B0 ;  /* 0x0000000000007941 */ /* 0x01cfea0003800000 */
.L_x_2482:
[----:B-1----:R-:W-:Y:S01]  /*1a860*/  FMNMX.FTZ R3, R179, R138, !PT ;  /* 0x0000008ab3037209 */ /* 0x002fe20007810000 */
[----:B------:R-:W-:Y:S01]  /*1a870*/  LDSM.16.MT88.4 R168, [R191] ;  /* 0x00000000bfa8783b */ /* 0x000fe20000004200 */
[----:B------:R-:W-:Y:S02]  /*1a880*/  FMNMX.FTZ R0, R178, R132, !PT ;  /* 0x00000084b2007209 */ /* 0x000fe40007810000 */
[----:B------:R-:W-:Y:S02]  /*1a890*/  FMNMX.FTZ R3, R180, R3, !PT ;  /* 0x00000003b4037209 */ /* 0x000fe40007810000 */
[----:B------:R-:W-:Y:S02]  /*1a8a0*/  FMNMX.FTZ R0, R181, R0, !PT ;  /* 0x00000000b5007209 */ /* 0x000fe40007810000 */
[----:B------:R-:W-:Y:S01]  /*1a8b0*/  FMNMX.FTZ R3, R177, R3, !PT ;  /* 0x00000003b1037209 */ /* 0x000fe20007810000 */
[----:B------:R-:W0:Y:S01]  /*1a8c0*/  LDGDEPBAR ;  /* 0x00000000000079af */ /* 0x000e220000000000 */
        /* <DEDUP_REMOVED lines=20> */
[----:B------:R-:W-:Y:S08]  /*1aa10*/  SHFL.BFLY PT, R5, R3, 0x2, 0x1f ;  /* 0x0c401f0003057f89 */ /* 0x000ff000000e0000 */
[----:B------:R-:W1:Y:S02]  /*1aa20*/  SHFL.BFLY PT, R2, R0, 0x2, 0x1f ;  /* 0x0c401f0000027f89 */ /* 0x000e6400000e0000 */
[----:B-1----:R-:W-:Y:S02]  /*1aa30*/  FMNMX.FTZ R0, R0, R2, !PT ;  /* 0x0000000200007209 */ /* 0x002fe40007810000 */
[----:B------:R-:W-:Y:S04]  /*1aa40*/  FMNMX.FTZ R5, R3, R5, !PT ;  /* 0x0000000503057209 */ /* 0x000fe80007810000 */
[----:B------:R-:W1:Y:S08]  /*1aa50*/  SHFL.BFLY PT, R3, R0, 0x1, 0x1f ;  /* 0x0c201f0000037f89 */ /* 0x000e7000000e0000 */
[----:B------:R-:W2:Y:S01]  /*1aa60*/  SHFL.BFLY PT, R6, R5, 0x1, 0x1f ;  /* 0x0c201f0005067f89 */ /* 0x000ea200000e0000 */
[----:B-1----:R-:W-:Y:S02]  /*1aa70*/  FMNMX.FTZ R3, R0, R3, !PT ;  /* 0x0000000300037209 */ /* 0x002fe40007810000 */
[----:B--2---:R-:W-:Y:S05]  /*1aa80*/  FMNMX.FTZ R138, R5, R6, !PT ;  /* 0x00000006058a7209 */ /* 0x004fea0007810000 */
[C---:B------:R-:W-:Y:S02]  /*1aa90*/  FADD.FTZ R2, -R138.reuse, R4 ;  /* 0x000000048a027221 */ /* 0x040fe40000010100 */
[----:B------:R-:W-:Y:S02]  /*1aaa0*/  FMUL.FTZ R4, R138, c[0x0][0x2d0] ;  /* 0x0000b4008a047a20 */ /* 0x000fe40000410000 */
[----:B------:R-:W-:Y:S02]  /*1aab0*/  FMUL.FTZ R2, R2, c[0x0][0x2d0] ;  /* 0x0000b40002027a20 */ /* 0x000fe40000410000 */
[--C-:B------:R-:W-:Y:S02]  /*1aac0*/  FFMA.FTZ R5, R180, c[0x0][0x2d0], -R4.reuse ;  /* 0x0000b400b4057a23 */ /* 0x100fe40000010804 */
[--C-:B------:R-:W-:Y:S02]  /*1aad0*/  FFMA.FTZ R0, R179, c[0x0][0x2d0], -R4.reuse ;  /* 0x0000b400b3007a23 */ /* 0x100fe40000010804 */
[----:B------:R1:W-:Y:S01]  /*1aae0*/  MUFU.EX2 R214, R5 ;  /* 0x0000000500d67308 */ /* 0x0003e20000000800 */
[--C-:B------:R-:W-:Y:S02]  /*1aaf0*/  FFMA.FTZ R179, R9, c[0x0][0x2d0], -R4.reuse ;  /* 0x0000b40009b37a23 */ /* 0x100fe40000010804 */
[--C-:B------:R-:W-:Y:S07]  /*1ab00*/  FFMA.FTZ R172, R172, c[0x0][0x2d0], -R4.reuse ;  /* 0x0000b400acac7a23 */ /* 0x100fee0000010804 */
[----:B------:R2:W-:Y:S10]  /*1ab10*/  MUFU.EX2 R14, R0 ;  /* 0x00000000000e7308 */ /* 0x0005f40000000800 */
[----:B------:R-:W3:Y:S01]  /*1ab20*/  MUFU.EX2 R2, R2 ;  /* 0x0000000200027308 */ /* 0x000ee20000000800 */
[--C-:B-1----:R-:W-:Y:S02]  /*1ab30*/  FFMA.FTZ R5, R177, c[0x0][0x2d0], -R4.reuse ;  /* 0x0000b400b1057a23 */ /* 0x102fe40000010804 */
[----:B------:R-:W-:Y:S07]  /*1ab40*/  FFMA.FTZ R177, R10, c[0x0][0x2d0], -R4 ;  /* 0x0000b4000ab17a23 */ /* 0x000fee0000010804 */
[----:B------:R1:W-:Y:S01]  /*1ab50*/  MUFU.EX2 R221, R5 ;  /* 0x0000000500dd7308 */ /* 0x0003e20000000800 */
[C---:B--2---:R-:W-:Y:S02]  /*1ab60*/  FADD.FTZ R0, -R3.reuse, R132 ;  /* 0x0000008403007221 */ /* 0x044fe40000010100 */
[----:B------:R-:W-:Y:S02]  /*1ab70*/  FMUL.FTZ R132, R3, c[0x0][0x2d0] ;  /* 0x0000b40003847a20 */ /* 0x000fe40000410000 */
[----:B------:R-:W-:Y:S02]  /*1ab80*/  FMUL.FTZ R0, R0, c[0x0][0x2d0] ;  /* 0x0000b40000007a20 */ /* 0x000fe40000410000 */
[----:B------:R-:W-:Y:S03]  /*1ab90*/  FFMA.FTZ R6, R174, c[0x0][0x2d0], -R132 ;  /* 0x0000b400ae067a23 */ /* 0x000fe60000010884 */
[----:B------:R-:W-:Y:S01]  /*1aba0*/  MUFU.EX2 R217, R172 ;  /* 0x000000ac00d97308 */ /* 0x000fe20000000800 */
[--C-:B------:R-:W-:Y:S02]  /*1abb0*/  FFMA.FTZ R174, R173, c[0x0][0x2d0], -R4.reuse ;  /* 0x0000b400adae7a23 */ /* 0x100fe40000010804 */
[C---:B---3--:R-:W-:Y:S02]  /*1abc0*/  FMUL.FTZ R9, R2.reuse, R161 ;  /* 0x000000a102097220 */ /* 0x048fe40000410000 */
[C---:B------:R-:W-:Y:S02]  /*1abd0*/  FMUL.FTZ R16, R2.reuse, R152 ;  /* 0x0000009802107220 */ /* 0x040fe40000410000 */
[C---:B------:R-:W-:Y:S02]  /*1abe0*/  FMUL.FTZ R17, R2.reuse, R153 ;  /* 0x0000009902117220 */ /* 0x040fe40000410000 */
[--C-:B------:R-:W-:Y:S01]  /*1abf0*/  FFMA.FTZ R173, R13, c[0x0][0x2d0], -R4.reuse ;  /* 0x0000b4000dad7a23 */ /* 0x100fe20000010804 */
[----:B------:R-:W2:Y:S01]  /*1ac00*/  MUFU.EX2 R0, R0 ;  /* 0x0000000000007308 */ /* 0x000ea20000000800 */
[----:B------:R-:W-:Y:S02]  /*1ac10*/  FMUL.FTZ R24, R2, R144 ;  /* 0x0000009002187220 */ /* 0x000fe40000410000 */
[--C-:B-1----:R-:W-:Y:S02]  /*1ac20*/  FFMA.FTZ R5, R176, c[0x0][0x2d0], -R4.reuse ;  /* 0x0000b400b0057a23 */ /* 0x102fe40000010804 */
[----:B------:R-:W-:Y:S02]  /*1ac30*/  FFMA.FTZ R176, R11, c[0x0][0x2d0], -R4 ;  /* 0x0000b4000bb07a23 */ /* 0x000fe40000010804 */
[C---:B------:R-:W-:Y:S02]  /*1ac40*/  FMUL.FTZ R25, R2.reuse, R145 ;  /* 0x0000009102197220 */ /* 0x040fe40000410000 */
[C---:B------:R-:W-:Y:S01]  /*1ac50*/  FMUL.FTZ R13, R2.reuse, R157 ;  /* 0x0000009d020d7220 */ /* 0x040fe20000410000 */
[----:B------:R1:W3:Y:S01]  /*1ac60*/  MUFU.EX2 R223, R5 ;  /* 0x0000000500df7308 */ /* 0x0002e20000000800 */
[C---:B------:R-:W-:Y:S02]  /*1ac70*/  FFMA.FTZ R157, R2.reuse, R215, R14 ;  /* 0x000000d7029d7223 */ /* 0x040fe4000001000e */
[C---:B------:R-:W-:Y:S02]  /*1ac80*/  FMUL.FTZ R20, R2.reuse, R148 ;  /* 0x0000009402147220 */ /* 0x040fe40000410000 */
[C---:B------:R-:W-:Y:S02]  /*1ac90*/  FMUL.FTZ R21, R2.reuse, R149 ;  /* 0x0000009502157220 */ /* 0x040fe40000410000 */
[C---:B------:R-:W-:Y:S02]  /*1aca0*/  FMUL.FTZ R28, R2.reuse, R28 ;  /* 0x0000001c021c7220 */ /* 0x040fe40000410000 */
[C---:B------:R-:W-:Y:S01]  /*1acb0*/  FMUL.FTZ R29, R2.reuse, R29 ;  /* 0x0000001d021d7220 */ /* 0x040fe20000410000 */
[----:B------:R4:W-:Y:S01]  /*1acc0*/  MUFU.EX2 R220, R6 ;  /* 0x0000000600dc7308 */ /* 0x0009e20000000800 */
[C---:B------:R-:W-:Y:S02]  /*1acd0*/  FMUL.FTZ R32, R2.reuse, R32 ;  /* 0x0000002002207220 */ /* 0x040fe40000410000 */
[----:B------:R-:W-:Y:S02]  /*1ace0*/  FMUL.FTZ R33, R2, R33 ;  /* 0x0000002102217220 */ /* 0x000fe40000410000 */
[C---:B--2---:R-:W-:Y:S02]  /*1acf0*/  FMUL.FTZ R10, R0.reuse, R162 ;  /* 0x000000a2000a7220 */ /* 0x044fe40000410000 */
[C---:B------:R-:W-:Y:S02]  /*1ad00*/  FMUL.FTZ R11, R0.reuse, R163 ;  /* 0x000000a3000b7220 */ /* 0x040fe40000410000 */
[C---:B------:R-:W-:Y:S01]  /*1ad10*/  FMUL.FTZ R18, R0.reuse, R154 ;  /* 0x0000009a00127220 */ /* 0x040fe20000410000 */
[----:B------:R-:W-:Y:S01]  /*1ad20*/  MUFU.EX2 R216, R173 ;  /* 0x000000ad00d87308 */ /* 0x000fe20000000800 */
[----:B------:R-:W-:Y:S02]  /*1ad30*/  FMUL.FTZ R19, R0, R155 ;  /* 0x0000009b00137220 */ /* 0x000fe40000410000 */
[----:B------:R-:W-:Y:S01]  /*1ad40*/  LDSM.16.MT88.4 R152, [R194] ;  /* 0x00000000c298783b */ /* 0x000fe20000004200 */
[----:B-1----:R-:W-:Y:S02]  /*1ad50*/  FFMA.FTZ R5, R178, c[0x0][0x2d0], -R132 ;  /* 0x0000b400b2057a23 */ /* 0x002fe40000010884 */
[----:B------:R-:W-:Y:S02]  /*1ad60*/  FFMA.FTZ R178, R8, c[0x0][0x2d0], -R4 ;  /* 0x0000b40008b27a23 */ /* 0x000fe40000010804 */
[----:B------:R-:W-:Y:S02]  /*1ad70*/  FMUL.FTZ R8, R2, R160 ;  /* 0x000000a002087220 */ /* 0x000fe40000410000 */
[----:B------:R1:W-:Y:S01]  /*1ad80*/  MUFU.EX2 R180, R5 ;  /* 0x0000000500b47308 */ /* 0x0003e20000000800 */
[----:B------:R-:W2:Y:S01]  /*1ad90*/  LDSM.16.MT88.4 R160, [R192] ;  /* 0x00000000c0a0783b */ /* 0x000ea20000004200 */
[C---:B------:R-:W-:Y:S02]  /*1ada0*/  FMUL.FTZ R7, R0.reuse, R167 ;  /* 0x000000a700077220 */ /* 0x040fe40000410000 */
[C---:B----4-:R-:W-:Y:S01]  /*1adb0*/  FMUL.FTZ R6, R0.reuse, R166 ;  /* 0x000000a600067220 */ /* 0x050fe20000410000 */
[----:B---3--:R-:W-:Y:S01]  /*1adc0*/  F2FP.BF16.PACK_AB R166, R223, R221 ;  /* 0x000000dddfa6723e */ /* 0x008fe200000010ff */
[C---:B------:R-:W-:Y:S02]  /*1add0*/  FMUL.FTZ R26, R0.reuse, R146 ;  /* 0x00000092001a7220 */ /* 0x040fe40000410000 */
[C---:B------:R-:W-:Y:S02]  /*1ade0*/  FMUL.FTZ R27, R0.reuse, R147 ;  /* 0x00000093001b7220 */ /* 0x040fe40000410000 */
[----:B------:R-:W3:Y:S01]  /*1adf0*/  LDSM.16.MT88.4 R144, [R193] ;  /* 0x00000000c190783b */ /* 0x000ee20000004200 */
[C---:B------:R-:W-:Y:S01]  /*1ae00*/  FMUL.FTZ R15, R0.reuse, R159 ;  /* 0x0000009f000f7220 */ /* 0x040fe20000410000 */
[----:B------:R-:W-:Y:S01]  /*1ae10*/  MUFU.EX2 R173, R176 ;  /* 0x000000b000ad7308 */ /* 0x000fe20000000800 */
[C---:B------:R-:W-:Y:S02]  /*1ae20*/  FMUL.FTZ R22, R0.reuse, R150 ;  /* 0x0000009600167220 */ /* 0x040fe40000410000 */
[C---:B------:R-:W-:Y:S02]  /*1ae30*/  FMUL.FTZ R23, R0.reuse, R151 ;  /* 0x0000009700177220 */ /* 0x040fe40000410000 */
[C---:B------:R-:W-:Y:S01]  /*1ae40*/  FMUL.FTZ R30, R0.reuse, R30 ;  /* 0x0000001e001e7220 */ /* 0x040fe20000410000 */
[----:B------:R-:W-:Y:S01]  /*1ae50*/  LDSM.16.MT88.4 R148, [R191+0x800] ;  /* 0x00080000bf94783b */ /* 0x000fe20000004200 */
[C---:B------:R-:W-:Y:S02]  /*1ae60*/  FMUL.FTZ R31, R0.reuse, R31 ;  /* 0x0000001f001f7220 */ /* 0x040fe40000410000 */
[C---:B------:R-:W-:Y:S01]  /*1ae70*/  FMUL.FTZ R34, R0.reuse, R34 ;  /* 0x0000002200227220 */ /* 0x040fe20000410000 */
[----:B------:R-:W-:Y:S01]  /*1ae80*/  MUFU.EX2 R176, R177 ;  /* 0x000000b100b07308 */ /* 0x000fe20000000800 */
[----:B------:R-:W-:Y:S02]  /*1ae90*/  FMUL.FTZ R35, R0, R35 ;  /* 0x0000002300237220 */ /* 0x000fe40000410000 */
[--C-:B-1----:R-:W-:Y:S02]  /*1aea0*/  FFMA.FTZ R5, R181, c[0x0][0x2d0], -R132.reuse ;  /* 0x0000b400b5057a23 */ /* 0x102fe40000010884 */
[C---:B------:R-:W-:Y:S02]  /*1aeb0*/  FMUL.FTZ R36, R2.reuse, R36 ;  /* 0x0000002402247220 */ /* 0x040fe40000410000 */
[----:B------:R-:W-:Y:S02]  /*1aec0*/  FMUL.FTZ R37, R2, R37 ;  /* 0x0000002502257220 */ /* 0x000fe40000410000 */
[C---:B------:R-:W-:Y:S01]  /*1aed0*/  FMUL.FTZ R38, R0.reuse, R38 ;  /* 0x0000002600267220 */ /* 0x040fe20000410000 */
[----:B------:R1:W-:Y:S01]  /*1aee0*/  MUFU.EX2 R219, R5 ;  /* 0x0000000500db7308 */ /* 0x0003e20000000800 */
        /* <DEDUP_REMOVED lines=14> */
[----:B------:R-:W-:Y:S02]  /*1afd0*/  FFMA.FTZ R175, R12, c[0x0][0x2d0], -R4 ;  /* 0x0000b4000caf7a23 */ /* 0x000fe40000010804 */
[----:B------:R-:W1:Y:S01]  /*1afe0*/  MUFU.EX2 R222, R5 ;  /* 0x0000000500de7308 */ /* 0x000e620000000800 */
[----:B------:R-:W-:Y:S01]  /*1aff0*/  FMUL.FTZ R4, R2, R164 ;  /* 0x000000a402047220 */ /* 0x000fe20000410000 */
[----:B------:R-:W-:Y:S01]  /*1b000*/  F2FP.BF16.PACK_AB R164, R214, R14 ;  /* 0x0000000ed6a4723e */ /* 0x000fe200000010ff */
        /* <DEDUP_REMOVED lines=13> */
[C---:B------:R-:W-:Y:S01]  /*1b0e0*/  FMUL.FTZ R5, R2.reuse, R165 ;  /* 0x000000a502057220 */ /* 0x040fe20000410000 */
[----:B------:R-:W-:Y:S01]  /*1b0f0*/  F2FP.BF16.PACK_AB R165, R219, R180 ;  /* 0x000000b4dba5723e */ /* 0x000fe200000010ff */
[C---:B------:R-:W-:Y:S02]  /*1b100*/  FMUL.FTZ R60, R2.reuse, R60 ;  /* 0x0000003c023c7220 */ /* 0x040fe40000410000 */
[----:B------:R-:W-:Y:S02]  /*1b110*/  FMUL.FTZ R61, R2, R61 ;  /* 0x0000003d023d7220 */ /* 0x000fe40000410000 */
[C---:B------:R-:W-:Y:S02]  /*1b120*/  FMUL.FTZ R62, R0.reuse, R62 ;  /* 0x0000003e003e7220 */ /* 0x040fe40000410000 */
[C---:B------:R-:W-:Y:S05]  /*1b130*/  HMMA.16816.F32.BF16 R4, R164.reuse, R168, R4 ;  /* 0x000000a8a404723c */ /* 0x040fea0000041804 */
[----:B------:R-:W-:Y:S02]  /*1b140*/  FMUL.FTZ R63, R0, R63 ;  /* 0x0000003f003f7220 */ /* 0x000fe40000410000 */
[C---:B------:R-:W-:Y:S01]  /*1b150*/  FMUL.FTZ R64, R2.reuse, R64 ;  /* 0x0000004002407220 */ /* 0x040fe20000410000 */
[C---:B------:R-:W-:Y:S04]  /*1b160*/  HMMA.16816.F32.BF16 R8, R164.reuse, R170, R8 ;  /* 0x000000aaa408723c */ /* 0x040fe80000041808 */
[----:B------:R-:W-:Y:S01]  /*1b170*/  FMUL.FTZ R65, R2, R65 ;  /* 0x0000004102417220 */ /* 0x000fe20000410000 */
[----:B------:R-:W-:Y:S01]  /*1b180*/  F2FP.BF16.PACK_AB R168, R176, R173 ;  /* 0x000000adb0a8723e */ /* 0x000fe200000010ff */
[C---:B------:R-:W-:Y:S02]  /*1b190*/  FMUL.FTZ R66, R0.reuse, R66 ;  /* 0x0000004200427220 */ /* 0x040fe40000410000 */
[C---:B--2---:R-:W-:Y:S04]  /*1b1a0*/  HMMA.16816.F32.BF16 R12, R164.reuse, R160, R12 ;  /* 0x000000a0a40c723c */ /* 0x044fe8000004180c */
[----:B------:R-:W-:Y:S02]  /*1b1b0*/  FMUL.FTZ R67, R0, R67 ;  /* 0x0000004300437220 */ /* 0x000fe40000410000 */
[C---:B------:R-:W-:Y:S02]  /*1b1c0*/  FMUL.FTZ R68, R2.reuse, R68 ;  /* 0x0000004402447220 */ /* 0x040fe40000410000 */
[C---:B------:R-:W-:Y:S01]  /*1b1d0*/  HMMA.16816.F32.BF16 R16, R164.reuse, R162, R16 ;  /* 0x000000a2a410723c */ /* 0x040fe20000041810 */
[----:B------:R-:W-:Y:S03]  /*1b1e0*/  LDSM.16.MT88.4 R160, [R191+0x1000] ;  /* 0x00100000bfa0783b */ /* 0x000fe60000004200 */
[----:B------:R-:W-:Y:S02]  /*1b1f0*/  FMUL.FTZ R69, R2, R69 ;  /* 0x0000004502457220 */ /* 0x000fe40000410000 */
[C---:B------:R-:W-:Y:S02]  /*1b200*/  FMUL.FTZ R70, R0.reuse, R70 ;  /* 0x0000004600467220 */ /* 0x040fe40000410000 */
        /* <DEDUP_REMOVED lines=56> */
[C---:B------:R-:W-:Y:S02]  /*1b590*/  FMUL.FTZ R117, R2.reuse, R117 ;  /* 0x0000007502757220 */ /* 0x040fe40000410000 */
[C---:B------:R-:W-:Y:S01]  /*1b5a0*/  FMUL.FTZ R120, R2.reuse, R120 ;  /* 0x0000007802787220 */ /* 0x040fe20000410000 */
[C---:B------:R-:W-:Y:S01]  /*1b5b0*/  HMMA.16816.F32.BF16 R48, R164.reuse, R146, R48 ;  /* 0x00000092a430723c */ /* 0x040fe20000041830 */
[----:B------:R-:W1:Y:S03]  /*1b5c0*/  LDSM.16.MT88.4 R144, [R194+0x1800] ;  /* 0x00180000c290783b */ /* 0x000e660000004200 */
[----:B------:R-:W-:Y:S02]  /*1b5d0*/  FMUL.FTZ R121, R2, R121 ;  /* 0x0000007902797220 */ /* 0x000fe40000410000 */
[C---:B------:R-:W-:Y:S02]  /*1b5e0*/  FMUL.FTZ R118, R0.reuse, R118 ;  /* 0x0000007600767220 */ /* 0x040fe40000410000 */
[C---:B------:R-:W-:Y:S04]  /*1b5f0*/  FMUL.FTZ R119, R0.reuse, R119 ;  /* 0x0000007700777220 */ /* 0x040fe80000410000 */
[C---:B------:R-:W-:Y:S02]  /*1b600*/  FMUL.FTZ R122, R0.reuse, R122 ;  /* 0x0000007a007a7220 */ /* 0x040fe40000410000 */
[C---:B------:R-:W-:Y:S02]  /*1b610*/  FMUL.FTZ R123, R0.reuse, R123 ;  /* 0x0000007b007b7220 */ /* 0x040fe40000410000 */
[----:B------:R-:W-:Y:S02]  /*1b620*/  FFMA.FTZ R156, R0, R218, R180 ;  /* 0x000000da009c7223 */ /* 0x000fe400000100b4 */
[C---:B------:R-:W-:Y:S02]  /*1b630*/  FMUL.FTZ R124, R2.reuse, R124 ;  /* 0x0000007c027c7220 */ /* 0x040fe40000410000 */
[C---:B------:R-:W-:Y:S02]  /*1b640*/  FMUL.FTZ R125, R2.reuse, R125 ;  /* 0x0000007d027d7220 */ /* 0x040fe40000410000 */
[C---:B------:R-:W-:Y:S02]  /*1b650*/  FMUL.FTZ R128, R2.reuse, R128 ;  /* 0x0000008002807220 */ /* 0x040fe40000410000 */
[----:B------:R-:W-:Y:S02]  /*1b660*/  FMUL.FTZ R129, R2, R129 ;  /* 0x0000008102817220 */ /* 0x000fe40000410000 */
[--C-:B------:R-:W-:Y:S02]  /*1b670*/  FFMA.FTZ R2, R187, c[0x0][0x2d0], -R132.reuse ;  /* 0x0000b400bb027a23 */ /* 0x100fe40000010884 */
[C---:B------:R-:W-:Y:S02]  /*1b680*/  FMUL.FTZ R126, R0.reuse, R126 ;  /* 0x0000007e007e7220 */ /* 0x040fe40000410000 */
[----:B------:R2:W3:Y:S01]  /*1b690*/  MUFU.EX2 R215, R2 ;  /* 0x0000000200d77308 */ /* 0x0004e20000000800 */
[C---:B------:R-:W-:Y:S02]  /*1b6a0*/  FMUL.FTZ R127, R0.reuse, R127 ;  /* 0x0000007f007f7220 */ /* 0x040fe40000410000 */
[C---:B------:R-:W-:Y:S02]  /*1b6b0*/  FMUL.FTZ R130, R0.reuse, R130 ;  /* 0x0000008200827220 */ /* 0x040fe40000410000 */
[----:B------:R-:W-:Y:S02]  /*1b6c0*/  FMUL.FTZ R131, R0, R131 ;  /* 0x0000008300837220 */ /* 0x000fe40000410000 */
[--C-:B------:R-:W-:Y:S02]  /*1b6d0*/  FFMA.FTZ R0, R212, c[0x0][0x2d0], -R132.reuse ;  /* 0x0000b400d4007a23 */ /* 0x100fe40000010884 */
[--C-:B------:R-:W-:Y:S01]  /*1b6e0*/  FFMA.FTZ R137, R137, c[0x0][0x2d0], -R132.reuse ;  /* 0x0000b40089897a23 */ /* 0x100fe20000010884 */
[C---:B-1----:R-:W-:Y:S01]  /*1b6f0*/  HMMA.16816.F32.BF16 R52, R164.reuse, R144, R52 ;  /* 0x00000090a434723c */ /* 0x042fe20000041834 */
[----:B------:R1:W-:Y:S07]  /*1b700*/  MUFU.EX2 R180, R0 ;  /* 0x0000000000b47308 */ /* 0x0003ee0000000800 */
[C---:B------:R-:W-:Y:S01]  /*1b710*/  HMMA.16816.F32.BF16 R56, R164.reuse, R146, R56 ;  /* 0x00000092a438723c */ /* 0x040fe20000041838 */
[----:B------:R-:W4:Y:S02]  /*1b720*/  LDSM.16.MT88.4 R144, [R193+0x1800] ;  /* 0x00180000c190783b */ /* 0x000f240000004200 */
[----:B------:R-:W-:Y:S01]  /*1b730*/  MUFU.EX2 R137, R137 ;  /* 0x0000008900897308 */ /* 0x000fe20000000800 */
[--C-:B--2---:R-:W-:Y:S09]  /*1b740*/  FFMA.FTZ R2, R186, c[0x0][0x2d0], -R132.reuse ;  /* 0x0000b400ba027a23 */ /* 0x104ff20000010884 */
[----:B------:R2:W-:Y:S01]  /*1b750*/  MUFU.EX2 R187, R2 ;  /* 0x0000000200bb7308 */ /* 0x0005e20000000800 */
[--C-:B-1----:R-:W-:Y:S09]  /*1b760*/  FFMA.FTZ R0, R183, c[0x0][0x2d0], -R132.reuse ;  /* 0x0000b400b7007a23 */ /* 0x102ff20000010884 */
[----:B------:R-:W-:Y:S10]  /*1b770*/  MUFU.EX2 R186, R175 ;  /* 0x000000af00ba7308 */ /* 0x000ff40000000800 */
[----:B------:R1:W-:Y:S01]  /*1b780*/  MUFU.EX2 R174, R0 ;  /* 0x0000000000ae7308 */ /* 0x0003e20000000800 */
[----:B--2---:R-:W-:Y:S01]  /*1b790*/  FFMA.FTZ R2, R185, c[0x0][0x2d0], -R132 ;  /* 0x0000b400b9027a23 */ /* 0x004fe20000010884 */
[C---:B----4-:R-:W-:Y:S08]  /*1b7a0*/  HMMA.16816.F32.BF16 R60, R164.reuse, R144, R60 ;  /* 0x00000090a43c723c */ /* 0x050ff0000004183c */
[----:B------:R2:W-:Y:S01]  /*1b7b0*/  MUFU.EX2 R181, R2 ;  /* 0x0000000200b57308 */ /* 0x0005e20000000800 */
[C---:B------:R-:W-:Y:S01]  /*1b7c0*/  HMMA.16816.F32.BF16 R64, R164.reuse, R146, R64 ;  /* 0x00000092a440723c */ /* 0x040fe20000041840 */
[----:B------:R-:W4:Y:S08]  /*1b7d0*/  LDSM.16.MT88.4 R144, [R191+0x3000] ;  /* 0x00300000bf90783b */ /* 0x000f300000004200 */
[----:B------:R-:W5:Y:S03]  /*1b7e0*/  MUFU.EX2 R175, R179 ;  /* 0x000000b300af7308 */ /* 0x000f660000000800 */
[----:B-1----:R-:W-:Y:S04]  /*1b7f0*/  FADD.FTZ R0, R219, R156 ;  /* 0x0000009cdb007221 */ /* 0x002fe80000010000 */
[----:B------:R-:W-:Y:S04]  /*1b800*/  FADD.FTZ R0, R222, R0 ;  /* 0x00000000de007221 */ /* 0x000fe80000010000 */
[----:B------:R-:W-:Y:S02]  /*1b810*/  FADD.FTZ R0, R220, R0 ;  /* 0x00000000dc007221 */ /* 0x000fe40000010000 */
[--C-:B--2---:R-:W-:Y:S02]  /*1b820*/  FFMA.FTZ R2, R184, c[0x0][0x2d0], -R132.reuse ;  /* 0x0000b400b8027a23 */ /* 0x104fe40000010884 */
[----:B------:R-:W-:Y:S02]  /*1b830*/  FFMA.FTZ R132, R136, c[0x0][0x2d0], -R132 ;  /* 0x0000b40088847a23 */ /* 0x000fe40000010884 */
[----:B------:R-:W-:Y:S01]  /*1b840*/  FADD.FTZ R136, R214, R157 ;  /* 0x0000009dd6887221 */ /* 0x000fe20000010000 */
[----:B------:R-:W1:Y:S01]  /*1b850*/  MUFU.EX2 R172, R2 ;  /* 0x0000000200ac7308 */ /* 0x000e620000000800 */
[----:B---3--:R-:W-:Y:S01]  /*1b860*/  FADD.FTZ R0, R215, R0 ;  /* 0x00000000d7007221 */ /* 0x008fe20000010000 */
[----:B-----5:R-:W-:Y:S03]  /*1b870*/  F2FP.BF16.PACK_AB R170, R177, R175 ;  /* 0x000000afb1aa723e */ /* 0x020fe600000010ff */
[----:B------:R-:W-:Y:S05]  /*1b880*/  FADD.FTZ R0, R187, R0 ;  /* 0x00000000bb007221 */ /* 0x000fea0000010000 */
[----:B------:R-:W2:Y:S01]  /*1b890*/  MUFU.EX2 R132, R132 ;  /* 0x0000008400847308 */ /* 0x000ea20000000800 */
[----:B------:R-:W-:Y:S01]  /*1b8a0*/  FADD.FTZ R0, R181, R0 ;  /* 0x00000000b5007221 */ /* 0x000fe20000010000 */
[C---:B----4-:R-:W-:Y:S03]  /*1b8b0*/  HMMA.16816.F32.BF16 R68, R164.reuse, R144, R68 ;  /* 0x00000090a444723c */ /* 0x050fe60000041844 */
[----:B-1----:R-:W-:Y:S01]  /*1b8c0*/  F2FP.BF16.PACK_AB R169, R174, R172 ;  /* 0x000000acaea9723e */ /* 0x002fe200000010ff */
[----:B------:R-:W-:Y:S04]  /*1b8d0*/  FADD.FTZ R2, R221, R136 ;  /* 0x00000088dd027221 */ /* 0x000fe80000010000 */
[C---:B------:R-:W-:Y:S01]  /*1b8e0*/  HMMA.16816.F32.BF16 R72, R164.reuse, R146, R72 ;  /* 0x00000092a448723c */ /* 0x040fe20000041848 */
[----:B------:R-:W1:Y:S03]  /*1b8f0*/  LDSM.16.MT88.4 R144, [R192+0x3000] ;  /* 0x00300000c090783b */ /* 0x000e660000004200 */
[----:B------:R-:W-:Y:S01]  /*1b900*/  FADD.FTZ R2, R223, R2 ;  /* 0x00000002df027221 */ /* 0x000fe20000010000 */
[----:B--2---:R-:W-:Y:S03]  /*1b910*/  F2FP.BF16.PACK_AB R171, R132, R137 ;  /* 0x0000008984ab723e */ /* 0x004fe600000010ff */
[----:B------:R-:W-:Y:S04]  /*1b920*/  FADD.FTZ R2, R158, R2 ;  /* 0x000000029e027221 */ /* 0x000fe80000010000 */
[C---:B------:R-:W-:Y:S04]  /*1b930*/  FADD.FTZ R2, R217.reuse, R2 ;  /* 0x00000002d9027221 */ /* 0x040fe80000010000 */
        /* <DEDUP_REMOVED lines=21> */
[----:B------:R-:W-:Y:S04]  /*1ba90*/  HMMA.16816.F32.BF16 R128, R164, R146, R128 ;  /* 0x00000092a480723c */ /* 0x000fe80000041880 */
[----:B------:R-:W-:Y:S03]  /*1baa0*/  F2FP.BF16.PACK_AB R145, R187, R215 ;  /* 0x000000d7bb91723e */ /* 0x000fe600000010ff */
[----:B------:R-:W-:Y:S02]  /*1bab0*/  F2FP.BF16.PACK_AB R146, R186, R216 ;  /* 0x000000d8ba92723e */ /* 0x000fe400000010ff */
[----:B------:R-:W-:Y:S07]  /*1bac0*/  F2FP.BF16.PACK_AB R147, R180, R181 ;  /* 0x000000b5b493723e */ /* 0x000fee00000010ff */
[C---:B------:R-:W-:Y:S08]  /*1bad0*/  HMMA.16816.F32.BF16 R4, R144.reuse, R148, R4 ;  /* 0x000000949004723c */ /* 0x040ff00000041804 */
        /* <DEDUP_REMOVED lines=102> */
[----:B------:R-:W-:Y:S01]  /*1c140*/  MOV R132, R3 ;  /* 0x0000000300847202 */ /* 0x000fe20000000f00 */
[----:B------:R-:W-:-:S05]  /*1c150*/  @P3 BRA `(.L_x_2484) ;  /* 0xffffd49000003947 */ /* 0x000fca000383ffff */
.L_x_2481:
[----:B------:R-:W-:Y:S02]  /*1c160*/  MOV R7, 0x1f ;  /* 0x0000001f00077802 */ /* 0x000fe40000000f00 */
[----:B------:R-:W-:Y:S01]  /*1c170*/  MOV R6, 0xffffffff ;  /* 0xffffffff00067802 */ /* 0x000fe20000000f00 */
[----:B------:R-:W-:Y:S05]  /*1c180*/  BRA.DIV ~URZ, `(.L_x_2485) ;  /* 0x000066427f007947 */ /* 0x000fea000b800000 */
[----:B------:R1:W2:Y:S02]  /*1c190*/  SHFL.BFLY PT, R0, R215, 0x2, 0x1f ;  /* 0x0c401f00d7007f89 */ /* 0x0002a400000e0000 */
.L_x_2558:
[----:B--2---:R-:W-:Y:S01]  /*1c1a0*/  FADD.FTZ R0, R0, R215 ;  /* 0x000000d700007221 */ /* 0x004fe20000010000 */
[----:B------:R-:W-:Y:S05]  /*1c1b0*/  BRA.DIV ~URZ, `(.L_x_2486) ;  /* 0x000066727f007947 */ /* 0x000fea000b800000 */
[----:B------:R-:W2:Y:S04]  /*1c1c0*/  SHFL.BFLY PT, R2, R218, 0x2, 0x1f ;  /* 0x0c401f00da027f89 */ /* 0x000ea800000e0000 */
[----:B------:R-:W3:Y:S01]  /*1c1d0*/  SHFL.BFLY PT, R5, R0, 0x1, 0x1f ;  /* 0x0c201f0000057f89 */ /* 0x000ee200000e0000 */
[----:B--2---:R-:W-:-:S02]  /*1c1e0*/  FADD.FTZ R4, R2, R218 ;  /* 0x000000da02047221 */ /* 0x004fc40000010000 */
[----:B---3--:R-:W-:-:S03]  /*1c1f0*/  FADD.FTZ R0, R0, R5 ;  /* 0x0000000500007221 */ /* 0x008fc60000010000 */
[----:B------:R2:W3:Y:S04]  /*1c200*/  SHFL.BFLY PT, R3, R4, 0x1, 0x1f ;  /* 0x0c201f0004037f89 */ /* 0x0004e800000e0000 */
.L_x_2559:
[----:B------:R-:W-:Y:S01]  /*1c210*/  FSETP.NE.FTZ.AND P1, PT, R0, RZ, PT ;  /* 0x000000ff0000720b */ /* 0x000fe20003f35000 */
[----:B---3--:R-:W-:Y:S01]  /*1c220*/  FADD.FTZ R3, R3, R4 ;  /* 0x0000000403037221 */ /* 0x008fe20000010000 */
[----:B------:R-:W-:Y:S02]  /*1c230*/  MOV R2, RZ ;  /* 0x000000ff00027202 */ /* 0x000fe40000000f00 */
[----:B------:R-:W-:Y:S02]  /*1c240*/  MOV R21, 0xff800000 ;  /* 0xff80000000157802 */ /* 0x000fe40000000f00 */
[----:B------:R-:W-:Y:S02]  /*1c250*/  FSETP.NE.FTZ.AND P0, PT, R3, RZ, PT ;  /* 0x000000ff0300720b */ /* 0x000fe40003f15000 */
[----:B------:R-:W-:-:S05]  /*1c260*/  MOV R20, 0xff800000 ;  /* 0xff80000000147802 */ /* 0x000fca0000000f00 */
        /* <DEDUP_REMOVED lines=143> */
.L_x_2396:
[----:B------:R2:W5:Y:S01]  /*1cb60*/  LDL R6, [R1] ;  /* 0x0000000001067983 */ /* 0x0005620000100800 */
        /* <DEDUP_REMOVED lines=17> */
[----:B------:R2:W-:Y:S02]  /*1cc80*/  STL [R1], R6 ;  /* 0x0000000601007387 */ /* 0x0005e40000100800 */
.L_x_2488:
[----:B--2---:R-:W-:Y:S05]  /*1cc90*/  BSYNC B0 ;  /* 0x0000000000007941 */ /* 0x004fea0003800000 */
.L_x_2487:
        /* <DEDUP_REMOVED lines=20> */
[----:B--2---:R2:W-:Y:S04]  /*1cde0*/  STS [R9+0x80], R0 ;  /* 0x0000800009007388 */ /* 0x0045e80000000800 */
[----:B------:R1:W-:Y:S04]  /*1cdf0*/  STS [R9+0x480], R2 ;  /* 0x0004800209007388 */ /* 0x0003e80000000800 */
[----:B---3--:R3:W-:Y:S01]  /*1ce00*/  STS [R13], R3 ;  /* 0x000000030d007388 */ /* 0x0087e20000000800 */
[----:B--2---:R-:W-:Y:S02]  /*1ce10*/  F2FP.BF16.PACK_AB R0, R125, R124 ;  /* 0x0000007c7d00723e */ /* 0x004fe400000010ff */
[----:B-1----:R-:W-:-:S03]  /*1ce20*/  F2FP.BF16.PACK_AB R2, R27, R26 ;  /* 0x0000001a1b02723e */ /* 0x002fc600000010ff */
        /* <DEDUP_REMOVED lines=141> */
.L_x_2491:
[----:B-1----:R-:W2:Y:S04]  /*1d700*/  LDL R4, [R1+0x54] ;  /* 0x0000540001047983 */ /* 0x002ea80000100800 */
[----:B------:R-:W2:Y:S04]  /*1d710*/  LDL R115, [R1+0x20] ;  /* 0x0000200001737983 */ /* 0x000ea80000100800 */
[----:B------:R-:W3:Y:S04]  /*1d720*/  LDL R118, [R1+0x1c] ;  /* 0x00001c0001767983 */ /* 0x000ee80000100800 */
        /* <DEDUP_REMOVED lines=15> */
[----:B-1----:R-:W-:Y:S01]  /*1d820*/  IMAD R3, R7, R0, RZ ;  /* 0x0000000007037224 */ /* 0x002fe200078e02ff */
[----:B------:R-:W-:Y:S01]  /*1d830*/  LOP3.LUT R224, R224, 0xfffffffd, RZ, 0xc0, !PT ;  /* 0xfffffffde0e07812 */ /* 0x000fe200078ec0ff */
[----:B--2---:R-:W-:Y:S01]  /*1d840*/  IMAD.IADD R8, R4, 0x1, R115 ;  /* 0x0000000104087824 */ /* 0x004fe200078e0273 */
        /* <DEDUP_REMOVED lines=39> */
[----:B------:R-:W-:Y:S01]  /*1dac0*/  IMAD R11, R12, c[0x0][0x4e8], RZ ;  /* 0x00013a000c0b7a24 */ /* 0x000fe200078e02ff */
[----:B------:R2:W-:Y:S02]  /*1dad0*/  SHFL.IDX PT, R4, R3, 0x1, 0x1c1f ;  /* 0x003c1f0003047f89 */ /* 0x0005e400000e0000 */
[----:B------:R-:W-:Y:S02]  /*1dae0*/  LOP3.LUT P0, RZ, R15, 0x3, RZ, 0xc0, !PT ;  /* 0x000000030fff7812 */ /* 0x000fe4000780c0ff */
        /* <DEDUP_REMOVED lines=28> */
[C---:B------:R-:W-:Y:S01]  /*1dcb0*/  IMAD.WIDE.U32 R4, R118.reuse, c[0x0][0x3e8], R2 ;  /* 0x0000fa0076047a25 */ /* 0x040fe200078e0002 */
        /* <DEDUP_REMOVED lines=37> */
.L_x_2560:
[----:B------:R-:W-:Y:S05]  /*1df10*/  BRA.DIV ~URZ, `(.L_x_2494) ;  /* 0x00004a827f007947 */ /* 0x000fea000b800000 */
[----:B------:R4:W2:Y:S02]  /*1df20*/  SHFL.IDX PT, R2, R14, RZ, 0x181f ;  /* 0x00181fff0e027589 */ /* 0x0008a400000e0000 */
.L_x_2561:
        /* <DEDUP_REMOVED lines=26> */
.L_x_2496:
[----:B------:R-:W-:Y:S05]  /*1e0d0*/  BSYNC B0 ;  /* 0x0000000000007941 */ /* 0x000fea0003800000 */
.L_x_2495:
[----:B------:R-:W-:Y:S05]  /*1e0e0*/  BRA.DIV ~URZ, `(.L_x_2497) ;  /* 0x000049227f007947 */ /* 0x000fea000b800000 */
[----:B---3--:R3:W4:Y:S04]  /*1e0f0*/  SHFL.IDX PT, R10, R13, 0x1, 0x181f ;  /* 0x00381f000d0a7f89 */ /* 0x00872800000e0000 */
[----:B--2---:R3:W2:Y:S02]  /*1e100*/  SHFL.IDX PT, R2, R14, 0x1, 0x181f ;  /* 0x00381f000e027f89 */ /* 0x0046a400000e0000 */
.L_x_2562:
        /* <DEDUP_REMOVED lines=20> */
.L_x_2499:
[----:B------:R-:W-:Y:S05]  /*1e250*/  BSYNC B0 ;  /* 0x0000000000007941 */ /* 0x000fea0003800000 */
.L_x_2498:
[----:B------:R-:W-:Y:S05]  /*1e260*/  BRA.DIV ~URZ, `(.L_x_2500) ;  /* 0x000048727f007947 */ /* 0x000fea000b800000 */
[----:B----4-:R4:W3:Y:S02]  /*1e270*/  SHFL.IDX PT, R10, R13, 0x2, 0x181f ;  /* 0x00581f000d0a7f89 */ /* 0x0108e400000e0000 */
.L_x_2563:
[----:B------:R-:W-:Y:S05]  /*1e280*/  BRA.DIV ~URZ, `(.L_x_2501) ;  /* 0x000048c27f007947 */ /* 0x000fea000b800000 */
[----:B--2---:R2:W4:Y:S02]  /*1e290*/  SHFL.IDX PT, R2, R14, 0x2, 0x181f ;  /* 0x00581f000e027f89 */ /* 0x00452400000e0000 */
.L_x_2564:
        /* <DEDUP_REMOVED lines=20> */
.L_x_2503:
[----:B------:R-:W-:Y:S05]  /*1e3e0*/  BSYNC B0 ;  /* 0x0000000000007941 */ /* 0x000fea0003800000 */
.L_x_2502:
[----:B------:R-:W-:Y:S05]  /*1e3f0*/  BRA.DIV ~URZ, `(.L_x_2504) ;  /* 0x000047c27f007947 */ /* 0x000fea000b800000 */
[----:B---3--:R3:W2:Y:S04]  /*1e400*/  SHFL.IDX PT, R10, R13, 0x3, 0x181f ;  /* 0x00781f000d0a7f89 */ /* 0x0086a800000e0000 */
[----:B----4-:R3:W4:Y:S02]  /*1e410*/  SHFL.IDX PT, R2, R14, 0x3, 0x181f ;  /* 0x00781f000e027f89 */ /* 0x01072400000e0000 */
.L_x_2565:
        /* <DEDUP_REMOVED lines=21> */
.L_x_2492:
        /* <DEDUP_REMOVED lines=35> */
.L_x_2566:
[----:B------:R-:W-:Y:S05]  /*1e7a0*/  BRA.DIV ~URZ, `(.L_x_2507) ;  /* 0x000045527f007947 */ /* 0x000fea000b800000 */
[----:B------:R3:W4:Y:S02]  /*1e7b0*/  SHFL.IDX PT, R0, R17, RZ, 0x1c1f ;  /* 0x001c1fff11007589 */ /* 0x00072400000e0000 */
.L_x_2567:
        /* <DEDUP_REMOVED lines=34> */
[C---:B--2---:R-:W-:Y:S02]  /*1e9e0*/  @!P5 LEA R6, P1, R14.reuse, R0, 0x2 ;  /* 0x000000000e06d211 */ /* 0x044fe400078210ff */
        /* <DEDUP_REMOVED lines=8> */
[----:B------:R-:W-:Y:S02]  /*1ea70*/  SHF.R.S32.HI R13, RZ, 0x1f, R13 ;  /* 0x0000001fff0d7819 */ /* 0x000fe4000001140d */
[----:B------:R-:W-:Y:S02]  /*1ea80*/  IADD3 R12, R235, 0x48, RZ ;  /* 0x00000048eb0c7810 */ /* 0x000fe40007ffe0ff */
[----:B------:R-:W-:-:S02]  /*1ea90*/  @!P6 LEA.HI.X R9, R11, R4, R13, 0x2, P1 ;  /* 0x000000040b09e211 */ /* 0x000fc400008f140d */
[C---:B------:R-:W-:Y:S02]  /*1eaa0*/  IADD3 R11, R235.reuse, 0x38, RZ ;  /* 0x00000038eb0b7810 */ /* 0x040fe40007ffe0ff */
[----:B------:R-:W-:Y:S01]  /*1eab0*/  IADD3 R13, R235, 0x30, RZ ;  /* 0x00000030eb0d7810 */ /* 0x000fe20007ffe0ff */
[----:B------:R5:W-:Y:S01]  /*1eac0*/  @!P6 ST.E.64 [R8.64], R144 ;  /* 0x000000900800e985 */ /* 0x000be2000c101b06 */
[----:B------:R-:W-:Y:S02]  /*1ead0*/  SHF.R.S32.HI R11, RZ, 0x1f, R11 ;  /* 0x0000001fff0b7819 */ /* 0x000fe4000001140b */
[----:B------:R-:W-:Y:S02]  /*1eae0*/  SHF.R.S32.HI R13, RZ, 0x1f, R13 ;  /* 0x0000001fff0d7819 */ /* 0x000fe4000001140d */
[----:B--2---:R-:W-:Y:S02]  /*1eaf0*/  @!P3 LEA R6, P0, R5, R0, 0x2 ;  /* 0x000000000506b211 */ /* 0x004fe400078010ff */
[----:B------:R-:W-:-:S02]  /*1eb00*/  ISETP.GE.AND P1, PT, R12, c[0x0][0x3c8], PT ;  /* 0x0000f2000c007a0c */ /* 0x000fc40003f26270 */
[----:B------:R-:W-:Y:S02]  /*1eb10*/  @!P3 LEA.HI.X R7, R5, R4, R13, 0x2, P0 ;  /* 0x000000040507b211 */ /* 0x000fe400000f140d */
[C---:B------:R-:W-:Y:S02]  /*1eb20*/  IADD3 R5, R235.reuse, 0x50, RZ ;  /* 0x00000050eb057810 */ /* 0x040fe40007ffe0ff */
[----:B------:R-:W-:Y:S01]  /*1eb30*/  IADD3 R13, R235, 0x40, RZ ;  /* 0x00000040eb0d7810 */ /* 0x000fe20007ffe0ff */
[----:B------:R2:W-:Y:S01]  /*1eb40*/  @!P3 ST.E.64 [R6.64], R28 ;  /* 0x0000001c0600b985 */ /* 0x0005e2000c101b06 */
[----:B------:R-:W-:Y:S02]  /*1eb50*/  ISETP.GE.AND P5, PT, R5, c[0x0][0x3c8], PT ;  /* 0x0000f20005007a0c */ /* 0x000fe40003fa6270 */
[----:B------:R-:W-:Y:S02]  /*1eb60*/  SHF.R.S32.HI R13, RZ, 0x1f, R13 ;  /* 0x0000001fff0d7819 */ /* 0x000fe4000001140d */
[----:B----4-:R-:W-:-:S04]  /*1eb70*/  @!P2 LEA R2, P4, R10, R0, 0x2 ;  /* 0x000000000a02a211 */ /* 0x010fc800078810ff */
[----:B------:R-:W-:Y:S02]  /*1eb80*/  @!P2 LEA.HI.X R3, R10, R4, R11, 0x2, P4 ;  /* 0x000000040a03a211 */ /* 0x000fe400020f140b */
[----:B------:R-:W-:Y:S02]  /*1eb90*/  IADD3 R10, R235, 0x40, RZ ;  /* 0x00000040eb0a7810 */ /* 0x000fe40007ffe0ff */
[----:B------:R-:W-:Y:S01]  /*1eba0*/  SHF.R.S32.HI R11, RZ, 0x1f, R5 ;  /* 0x0000001fff0b7819 */ /* 0x000fe20000011405 */
[----:B------:R4:W-:Y:S01]  /*1ebb0*/  @!P2 ST.E.64 [R2.64], R22 ;  /* 0x000000160200a985 */ /* 0x0009e2000c101b06 */
[----:B------:R-:W-:-:S13]  /*1ebc0*/  ISETP.GE.AND P6, PT, R10, c[0x0][0x3c8], PT ;  /* 0x0000f2000a007a0c */ /* 0x000fda0003fc6270 */
[-C--:B-----5:R-:W-:Y:S02]  /*1ebd0*/  @!P6 LEA R8, P0, R10, R0.reuse, 0x2 ;  /* 0x000000000a08e211 */ /* 0x0a0fe400078010ff */
[----:B--2---:R-:W-:Y:S02]  /*1ebe0*/  SHF.R.S32.HI R7, RZ, 0x1f, R12 ;  /* 0x0000001fff077819 */ /* 0x004fe4000001140c */
[----:B------:R-:W-:Y:S02]  /*1ebf0*/  @!P1 LEA R6, P2, R12, R0, 0x2 ;  /* 0x000000000c069211 */ /* 0x000fe400078410ff */
[-C--:B------:R-:W-:Y:S02]  /*1ec00*/  @!P6 LEA.HI.X R9, R10, R4.reuse, R13, 0x2, P0 ;  /* 0x000000040a09e211 */ /* 0x080fe400000f140d */
[----:B------:R-:W-:Y:S02]  /*1ec10*/  @!P1 LEA.HI.X R7, R12, R4, R7, 0x2, P2 ;  /* 0x000000040c079211 */ /* 0x000fe400010f1407 */
[C---:B------:R-:W-:Y:S01]  /*1ec20*/  @!P5 LEA R10, P0, R5.reuse, R0, 0x2 ;  /* 0x00000000050ad211 */ /* 0x040fe200078010ff */
[----:B------:R2:W-:Y:S03]  /*1ec30*/  @!P6 ST.E.64 [R8.64], R36 ;  /* 0x000000240800e985 */ /* 0x0005e6000c101b06 */
[----:B------:R-:W-:Y:S01]  /*1ec40*/  @!P5 LEA.HI.X R11, R5, R4, R11, 0x2, P0 ;  /* 0x00000004050bd211 */ /* 0x000fe200000f140b */
[----:B------:R5:W-:Y:S01]  /*1ec50*/  @!P1 ST.E.64 [R6.64], R32 ;  /* 0x0000002006009985 */ /* 0x000be2000c101b06 */
[----:B----4-:R-:W-:-:S02]  /*1ec60*/  IADD3 R3, R235, 0x58, RZ ;  /* 0x00000058eb037810 */ /* 0x010fc40007ffe0ff */
[----:B------:R-:W-:Y:S01]  /*1ec70*/  IADD3 R2, R235, 0x60, RZ ;  /* 0x00000060eb027810 */ /* 0x000fe20007ffe0ff */
[----:B------:R4:W-:Y:S01]  /*1ec80*/  @!P5 ST.E.64 [R10.64], R44 ;  /* 0x0000002c0a00d985 */ /* 0x0009e2000c101b06 */
[----:B------:R-:W-:Y:S02]  /*1ec90*/  ISETP.GE.AND P3, PT, R3, c[0x0][0x3c8], PT ;  /* 0x0000f20003007a0c */ /* 0x000fe40003f66270 */
[----:B------:R-:W-:Y:S02]  /*1eca0*/  ISETP.GE.AND P4, PT, R2, c[0x0][0x3c8], PT ;  /* 0x0000f20002007a0c */ /* 0x000fe40003f86270 */
[----:B------:R-:W-:-:S04]  /*1ecb0*/  IADD3 R5, R235, 0x70, RZ ;  /* 0x00000070eb057810 */ /* 0x000fc80007ffe0ff */
[----:B------:R-:W-:-:S07]  /*1ecc0*/  ISETP.GE.AND P6, PT, R5, c[0x0][0x3c8], PT ;  /* 0x0000f20005007a0c */ /* 0x000fce0003fc6270 */
[-C--:B------:R-:W-:Y:S02]  /*1ecd0*/  @!P4 LEA R12, P0, R2, R0.reuse, 0x2 ;  /* 0x00000000020cc211 */ /* 0x080fe400078010ff */
[----:B--2---:R-:W-:Y:S02]  /*1ece0*/  SHF.R.S32.HI R9, RZ, 0x1f, R3 ;  /* 0x0000001fff097819 */ /* 0x004fe40000011403 */
[----:B------:R-:W-:Y:S02]  /*1ecf0*/  @!P3 LEA R8, P1, R3, R0, 0x2 ;  /* 0x000000000308b211 */ /* 0x000fe400078210ff */
[----:B-----5:R-:W-:Y:S02]  /*1ed00*/  IADD3 R6, R235, 0x68, RZ ;  /* 0x00000068eb067810 */ /* 0x020fe40007ffe0ff */
[----:B------:R-:W-:Y:S02]  /*1ed10*/  SHF.R.S32.HI R7, RZ, 0x1f, R2 ;  /* 0x0000001fff077819 */ /* 0x000fe40000011402 */
[----:B------:R-:W-:-:S02]  /*1ed20*/  ISETP.GE.AND P2, PT, R6, c[0x0][0x3c8], PT ;  /* 0x0000f20006007a0c */ /* 0x000fc40003f46270 */
[-C--:B------:R-:W-:Y:S02]  /*1ed30*/  @!P3 LEA.HI.X R9, R3, R4.reuse, R9, 0x2, P1 ;  /* 0x000000040309b211 */ /* 0x080fe400008f1409 */
[C---:B------:R-:W-:Y:S02]  /*1ed40*/  IADD3 R3, R235.reuse, 0x78, RZ ;  /* 0x00000078eb037810 */ /* 0x040fe40007ffe0ff */
[----:B------:R-:W-:Y:S01]  /*1ed50*/  @!P4 LEA.HI.X R13, R2, R4, R7, 0x2, P0 ;  /* 0x00000004020dc211 */ /* 0x000fe200000f1407 */
[----:B------:R2:W-:Y:S01]  /*1ed60*/  @!P3 ST.E.64 [R8.64], R40 ;  /* 0x000000280800b985 */ /* 0x0005e2000c101b06 */
[----:B------:R-:W-:Y:S02]  /*1ed70*/  IADD3 R2, R235, 0x80, RZ ;  /* 0x00000080eb027810 */ /* 0x000fe40007ffe0ff */
[----:B------:R-:W-:Y:S01]  /*1ed80*/  ISETP.GE.AND P3, PT, R3, c[0x0][0x3c8], PT ;  /* 0x0000f20003007a0c */ /* 0x000fe20003f66270 */
[----:B------:R5:W-:Y:S01]  /*1ed90*/  @!P4 ST.E.64 [R12.64], R52 ;  /* 0x000000340c00c985 */ /* 0x000be2000c101b06 */
[----:B------:R-:W-:-:S02]  /*1eda0*/  ISETP.GE.AND P5, PT, R2, c[0x0][0x3c8], PT ;  /* 0x0000f20002007a0c */ /* 0x000fc40003fa6270 */
[----:B------:R-:W-:Y:S02]  /*1edb0*/  SHF.R.S32.HI R7, RZ, 0x1f, R6 ;  /* 0x0000001fff077819 */ /* 0x000fe40000011406 */
[----:B----4-:R-:W-:Y:S02]  /*1edc0*/  SHF.R.S32.HI R11, RZ, 0x1f, R5 ;  /* 0x0000001fff0b7819 */ /* 0x010fe40000011405 */
[----:B------:R-:W-:-:S04]  /*1edd0*/  @!P6 LEA R10, P0, R5, R0, 0x2 ;  /* 0x00000000050ae211 */ /* 0x000fc800078010ff */
[----:B------:R-:W-:Y:S02]  /*1ede0*/  @!P6 LEA.HI.X R11, R5, R4, R11, 0x2, P0 ;  /* 0x00000004050be211 */ /* 0x000fe400000f140b */
[----:B------:R-:W-:-:S04]  /*1edf0*/  IADD3 R5, R235, 0x90, RZ ;  /* 0x00000090eb057810 */ /* 0x000fc80007ffe0ff */
[----:B------:R-:W-:Y:S02]  /*1ee00*/  ISETP.GE.AND P4, PT, R5, c[0x0][0x3c8], PT ;  /* 0x0000f20005007a0c */ /* 0x000fe40003f86270 */
[----:B--2---:R-:W-:-:S04]  /*1ee10*/  @!P2 LEA R8, P1, R6, R0, 0x2 ;  /* 0x000000000608a211 */ /* 0x004fc800078210ff */
[----:B------:R-:W-:Y:S02]  /*1ee20*/  @!P2 LEA.HI.X R9, R6, R4, R7, 0x2, P1 ;  /* 0x000000040609a211 */ /* 0x000fe400008f1407 */
[----:B------:R-:W-:Y:S02]  /*1ee30*/  IADD3 R6, R235, 0x88, RZ ;  /* 0x00000088eb067810 */ /* 0x000fe40007ffe0ff */
[----:B------:R-:W-:Y:S01]  /*1ee40*/  SHF.R.S32.HI R7, RZ, 0x1f, R2 ;  /* 0x0000001fff077819 */ /* 0x000fe20000011402 */
[----:B------:R2:W-:Y:S01]  /*1ee50*/  @!P2 ST.E.64 [R8.64], R48 ;  /* 0x000000300800a985 */ /* 0x0005e2000c101b06 */
[----:B------:R-:W-:Y:S02]  /*1ee60*/  ISETP.GE.AND P2, PT, R6, c[0x0][0x3c8], PT ;  /* 0x0000f20006007a0c */ /* 0x000fe40003f46270 */
[C---:B-----5:R-:W-:Y:S01]  /*1ee70*/  @!P5 LEA R12, P0, R2.reuse, R0, 0x2 ;  /* 0x00000000020cd211 */ /* 0x060fe200078010ff */
[----:B------:R4:W-:Y:S03]  /*1ee80*/  @!P6 ST.E.64 [R10.64], R60 ;  /* 0x0000003c0a00e985 */ /* 0x0009e6000c101b06 */
[----:B------:R-:W-:-:S02]  /*1ee90*/  @!P5 LEA.HI.X R13, R2, R4, R7, 0x2, P0 ;  /* 0x00000004020dd211 */ /* 0x000fc400000f1407 */
[----:B------:R-:W-:Y:S02]  /*1eea0*/  IADD3 R2, R235, 0xa0, RZ ;  /* 0x000000a0eb027810 */ /* 0x000fe40007ffe0ff */
[----:B------:R-:W-:Y:S02]  /*1eeb0*/  SHF.R.S32.HI R7, RZ, 0x1f, R5 ;  /* 0x0000001fff077819 */ /* 0x000fe40000011405 */
[----:B--2---:R-:W-:Y:S02]  /*1eec0*/  SHF.R.S32.HI R9, RZ, 0x1f, R3 ;  /* 0x0000001fff097819 */ /* 0x004fe40000011403 */
[-C--:B------:R-:W-:Y:S02]  /*1eed0*/  @!P3 LEA R8, P1, R3, R0.reuse, 0x2 ;  /* 0x000000000308b211 */ /* 0x080fe400078210ff */
[----:B----4-:R-:W-:Y:S02]  /*1eee0*/  @!P4 LEA R10, P0, R5, R0, 0x2 ;  /* 0x00000000050ac211 */ /* 0x010fe400078010ff */
[----:B------:R-:W-:-:S02]  /*1eef0*/  @!P3 LEA.HI.X R9, R3, R4, R9, 0x2, P1 ;  /* 0x000000040309b211 */ /* 0x000fc400008f1409 */
[----:B------:R-:W-:Y:S02]  /*1ef00*/  IADD3 R3, R235, 0x98, RZ ;  /* 0x00000098eb037810 */ /* 0x000fe40007ffe0ff */
[----:B------:R-:W-:Y:S01]  /*1ef10*/  @!P4 LEA.HI.X R11, R5, R4, R7, 0x2, P0 ;  /* 0x00000004050bc211 */ /* 0x000fe200000f1407 */
[----:B------:R2:W-:Y:S01]  /*1ef20*/  @!P3 ST.E.64 [R8.64], R56 ;  /* 0x000000380800b985 */ /* 0x0005e2000c101b06 */
[----:B------:R-:W-:Y:S02]  /*1ef30*/  ISETP.GE.AND P3, PT, R3, c[0x0][0x3c8], PT ;  /* 0x0000f20003007a0c */ /* 0x000fe40003f66270 */
[----:B------:R-:W-:Y:S01]  /*1ef40*/  IADD3 R5, R235, 0xb0, RZ ;  /* 0x000000b0eb057810 */ /* 0x000fe20007ffe0ff */
[----:B------:R4:W-:Y:S01]  /*1ef50*/  @!P5 ST.E.64 [R12.64], R68 ;  /* 0x000000440c00d985 */ /* 0x0009e2000c101b06 */
[----:B------:R-:W-:Y:S02]  /*1ef60*/  ISETP.GE.AND P5, PT, R2, c[0x0][0x3c8], PT ;  /* 0x0000f20002007a0c */ /* 0x000fe40003fa6270 */
[----:B------:R-:W-:-:S02]  /*1ef70*/  SHF.R.S32.HI R7, RZ, 0x1f, R2 ;  /* 0x0000001fff077819 */ /* 0x000fc40000011402 */
[----:B------:R-:W-:Y:S02]  /*1ef80*/  ISETP.GE.AND P6, PT, R5, c[0x0][0x3c8], PT ;  /* 0x0000f20005007a0c */ /* 0x000fe40003fc6270 */
[----:B--2---:R-:W-:Y:S02]  /*1ef90*/  SHF.R.S32.HI R9, RZ, 0x1f, R6 ;  /* 0x0000001fff097819 */ /* 0x004fe40000011406 */
[----:B------:R-:W-:-:S05]  /*1efa0*/  @!P2 LEA R8, P1, R6, R0, 0x2 ;  /* 0x000000000608a211 */ /* 0x000fca00078210ff */
        /* <DEDUP_REMOVED lines=10> */
[----:B--2---:R-:W-:Y:S02]  /*1f050*/  SHF.R.S32.HI R9, RZ, 0x1f, R3 ;  /* 0x0000001fff097819 */ /* 0x004fe40000011403 */
[-C--:B------:R-:W-:Y:S02]  /*1f060*/  @!P3 LEA R8, P1, R3, R0.reuse, 0x2 ;  /* 0x000000000308b211 */ /* 0x080fe400078210ff */
[----:B----4-:R-:W-:Y:S02]  /*1f070*/  @!P6 LEA R10, P0, R5, R0, 0x2 ;  /* 0x00000000050ae211 */ /* 0x010fe400078010ff */
[----:B------:R-:W-:Y:S02]  /*1f080*/  @!P3 LEA.HI.X R9, R3, R4, R9, 0x2, P1 ;  /* 0x000000040309b211 */ /* 0x000fe400008f1409 */
[----:B------:R-:W-:-:S02]  /*1f090*/  IADD3 R3, R235, 0xb8, RZ ;  /* 0x000000b8eb037810 */ /* 0x000fc40007ffe0ff */
[----:B------:R-:W-:Y:S01]  /*1f0a0*/  @!P6 LEA.HI.X R11, R5, R4, R7, 0x2, P0 ;  /* 0x00000004050be211 */ /* 0x000fe200000f1407 */
[----:B------:R2:W-:Y:S01]  /*1f0b0*/  @!P3 ST.E.64 [R8.64], R72 ;  /* 0x000000480800b985 */ /* 0x0005e2000c101b06 */
[----:B------:R-:W-:Y:S02]  /*1f0c0*/  ISETP.GE.AND P3, PT, R3, c[0x0][0x3c8], PT ;  /* 0x0000f20003007a0c */ /* 0x000fe40003f66270 */
[----:B------:R-:W-:Y:S01]  /*1f0d0*/  IADD3 R5, R235, 0xd0, RZ ;  /* 0x000000d0eb057810 */ /* 0x000fe20007ffe0ff */
[----:B------:R4:W-:Y:S01]  /*1f0e0*/  @!P5 ST.E.64 [R12.64], R84 ;  /* 0x000000540c00d985 */ /* 0x0009e2000c101b06 */
[----:B------:R-:W-:Y:S02]  /*1f0f0*/  SHF.R.S32.HI R7, RZ, 0x1f, R2 ;  /* 0x0000001fff077819 */ /* 0x000fe40000011402 */
[----:B------:R-:W-:Y:S02]  /*1f100*/  ISETP.GE.AND P5, PT, R5, c[0x0][0x3c8], PT ;  /* 0x0000f20005007a0c */ /* 0x000fe40003fa6270 */
[----:B--2---:R-:W-:-:S02]  /*1f110*/  SHF.R.S32.HI R9, RZ, 0x1f, R6 ;  /* 0x0000001fff097819 */ /* 0x004fc40000011406 */
[-C--:B------:R-:W-:Y:S02]  /*1f120*/  @!P2 LEA R8, P1, R6, R0.reuse, 0x2 ;  /* 0x000000000608a211 */ /* 0x080fe400078210ff */
[----:B----4-:R-:W-:Y:S02]  /*1f130*/  @!P4 LEA R12, P0, R2, R0, 0x2 ;  /* 0x00000000020cc211 */ /* 0x010fe400078010ff */
[-C--:B------:R-:W-:Y:S02]  /*1f140*/  @!P2 LEA.HI.X R9, R6, R4.reuse, R9, 0x2, P1 ;  /* 0x000000040609a211 */ /* 0x080fe400008f1409 */
[----:B------:R-:W-:Y:S02]  /*1f150*/  IADD3 R6, R235, 0xc8, RZ ;  /* 0x000000c8eb067810 */ /* 0x000fe40007ffe0ff */
[----:B------:R-:W-:Y:S01]  /*1f160*/  @!P4 LEA.HI.X R13, R2, R4, R7, 0x2, P0 ;  /* 0x00000004020dc211 */ /* 0x000fe200000f1407 */
[----:B------:R2:W-:Y:S01]  /*1f170*/  @!P2 ST.E.64 [R8.64], R80 ;  /* 0x000000500800a985 */ /* 0x0005e2000c101b06 */
[----:B------:R-:W-:-:S02]  /*1f180*/  ISETP.GE.AND P2, PT, R6, c[0x0][0x3c8], PT ;  /* 0x0000f20006007a0c */ /* 0x000fc40003f46270 */
[C---:B------:R-:W-:Y:S01]  /*1f190*/  IADD3 R2, R235.reuse, 0xd8, RZ ;  /* 0x000000d8eb027810 */ /* 0x040fe20007ffe0ff */
[----:B------:R4:W-:Y:S01]  /*1f1a0*/  @!P6 ST.E.64 [R10.64], R92 ;  /* 0x0000005c0a00e985 */ /* 0x0009e2000c101b06 */
[----:B------:R-:W-:-:S04]  /*1f1b0*/  IADD3 R7, R235, 0xe0, RZ ;  /* 0x000000e0eb077810 */ /* 0x000fc80007ffe0ff */
[----:B------:R-:W-:Y:S02]  /*1f1c0*/  ISETP.GE.AND P6, PT, R7, c[0x0][0x3c8], PT ;  /* 0x0000f20007007a0c */ /* 0x000fe40003fc6270 */
[----:B--2---:R-:W-:Y:S02]  /*1f1d0*/  SHF.R.S32.HI R9, RZ, 0x1f, R3 ;  /* 0x0000001fff097819 */ /* 0x004fe40000011403 */
[-C--:B------:R-:W-:Y:S02]  /*1f1e0*/  @!P3 LEA R8, P1, R3, R0.reuse, 0x2 ;  /* 0x000000000308b211 */ /* 0x080fe400078210ff */
[----:B----4-:R-:W-:Y:S02]  /*1f1f0*/  @!P5 LEA R10, P0, R5, R0, 0x2 ;  /* 0x00000000050ad211 */ /* 0x010fe400078010ff */
[----:B------:R-:W-:Y:S02]  /*1f200*/  @!P3 LEA.HI.X R9, R3, R4, R9, 0x2, P1 ;  /* 0x000000040309b211 */ /* 0x000fe400008f1409 */
[----:B------:R-:W-:-:S03]  /*1f210*/  SHF.R.S32.HI R3, RZ, 0x1f, R5 ;  /* 0x0000001fff037819 */ /* 0x000fc60000011405 */
[----:B------:R2:W-:Y:S01]  /*1f220*/  @!P3 ST.E.64 [R8.64], R88 ;  /* 0x000000580800b985 */ /* 0x0005e2000c101b06 */
[----:B------:R-:W-:Y:S02]  /*1f230*/  @!P5 LEA.HI.X R11, R5, R4, R3, 0x2, P0 ;  /* 0x00000004050bd211 */ /* 0x000fe400000f1403 */
[----:B------:R-:W-:Y:S01]  /*1f240*/  IADD3 R5, R235, 0xe8, RZ ;  /* 0x000000e8eb057810 */ /* 0x000fe20007ffe0ff */
[----:B------:R4:W-:Y:S01]  /*1f250*/  @!P4 ST.E.64 [R12.64], R100 ;  /* 0x000000640c00c985 */ /* 0x0009e2000c101b06 */
[----:B------:R-:W-:Y:S02]  /*1f260*/  ISETP.GE.AND P4, PT, R2, c[0x0][0x3c8], PT ;  /* 0x0000f20002007a0c */ /* 0x000fe40003f86270 */
[----:B------:R-:W-:Y:S02]  /*1f270*/  ISETP.GE.AND P3, PT, R5, c[0x0][0x3c8], PT ;  /* 0x0000f20005007a0c */ /* 0x000fe40003f66270 */
[----:B------:R-:W-:Y:S02]  /*1f280*/  IADD3 R3, R235, 0xf0, RZ ;  /* 0x000000f0eb037810 */ /* 0x000fe40007ffe0ff */
[----:B--2---:R-:W-:-:S02]  /*1f290*/  SHF.R.S32.HI R9, RZ, 0x1f, R6 ;  /* 0x0000001fff097819 */ /* 0x004fc40000011406 */
[CC--:B------:R-:W-:Y:S02]  /*1f2a0*/  @!P2 LEA R8, P1, R6.reuse, R0.reuse, 0x2 ;  /* 0x000000000608a211 */ /* 0x0c0fe400078210ff */
[----:B----4-:R-:W-:Y:S02]  /*1f2b0*/  @!P6 LEA R12, P0, R7, R0, 0x2 ;  /* 0x00000000070ce211 */ /* 0x010fe400078010ff */
[----:B------:R-:W-:Y:S02]  /*1f2c0*/  @!P2 LEA.HI.X R9, R6, R4, R9, 0x2, P1 ;  /* 0x000000040609a211 */ /* 0x000fe400008f1409 */
[----:B------:R-:W-:Y:S02]  /*1f2d0*/  SHF.R.S32.HI R6, RZ, 0x1f, R2 ;  /* 0x0000001fff067819 */ /* 0x000fe40000011402 */
[----:B------:R-:W-:Y:S01]  /*1f2e0*/  @!P4 LEA R14, P1, R2, R0, 0x2 ;  /* 0x00000000020ec211 */ /* 0x000fe200078210ff */
[----:B------:R2:W-:Y:S01]  /*1f2f0*/  @!P2 ST.E.64 [R8.64], R96 ;  /* 0x000000600800a985 */ /* 0x0005e2000c101b06 */
[----:B------:R-:W-:-:S02]  /*1f300*/  ISETP.GE.AND P2, PT, R3, c[0x0][0x3c8], PT ;  /* 0x0000f20003007a0c */ /* 0x000fc40003f46270 */
[----:B------:R-:W-:Y:S01]  /*1f310*/  @!P4 LEA.HI.X R15, R2, R4, R6, 0x2, P1 ;  /* 0x00000004020fc211 */ /* 0x000fe200008f1406 */
[----:B------:R4:W-:Y:S01]  /*1f320*/  @!P5 ST.E.64 [R10.64], R108 ;  /* 0x0000006c0a00d985 */ /* 0x0009e2000c101b06 */
[----:B------:R-:W-:Y:S02]  /*1f330*/  IADD3 R2, R235, 0xf8, RZ ;  /* 0x000000f8eb027810 */ /* 0x000fe40007ffe0ff */
[----:B------:R-:W-:Y:S01]  /*1f340*/  SHF.R.S32.HI R6, RZ, 0x1f, R5 ;  /* 0x0000001fff067819 */ /* 0x000fe20000011405 */
[----:B------:R1:W-:Y:S01]  /*1f350*/  @!P4 ST.E.64 [R14.64], R160 ;  /* 0x000000a00e00c985 */ /* 0x0003e2000c101b06 */
[----:B------:R-:W-:Y:S02]  /*1f360*/  ISETP.GE.AND P1, PT, R2, c[0x0][0x3c8], PT ;  /* 0x0000f20002007a0c */ /* 0x000fe40003f26270 */
        /* <DEDUP_REMOVED lines=14> */
.L_x_2509:
[----:B------:R-:W-:Y:S05]  /*1f450*/  BSYNC B0 ;  /* 0x0000000000007941 */ /* 0x000fea0003800000 */
.L_x_2508:
[----:B------:R-:W-:Y:S05]  /*1f460*/  BRA.DIV ~URZ, `(.L_x_2510) ;  /* 0x000039027f007947 */ /* 0x000fea000b800000 */
[----:B--2---:R2:W1:Y:S04]  /*1f470*/  SHFL.IDX PT, R4, R16, 0x1, 0x1c1f ;  /* 0x003c1f0010047f89 */ /* 0x00446800000e0000 */
[----:B----4-:R2:W4:Y:S02]  /*1f480*/  SHFL.IDX PT, R0, R17, 0x1, 0x1c1f ;  /* 0x003c1f0011007f89 */ /* 0x01052400000e0000 */
.L_x_2568:
        /* <DEDUP_REMOVED lines=34> */
[----:B------:R-:W-:Y:S02]  /*1f6b0*/  @!P4 LEA R8, P0, R15, R0, 0x2 ;  /* 0x000000000f08c211 */ /* 0x000fe400078010ff */
[----:B------:R-:W-:Y:S01]  /*1f6c0*/  ISETP.GE.AND P1, PT, R13, c[0x0][0x3c8], PT ;  /* 0x0000f2000d007a0c */ /* 0x000fe20003f26270 */
[----:B------:R1:W-:Y:S01]  /*1f6d0*/  @!P5 ST.E.64 [R2.64], R128 ;  /* 0x000000800200d985 */ /* 0x0003e2000c101b06 */
[----:B------:R-:W-:Y:S02]  /*1f6e0*/  @!P4 LEA.HI.X R9, R15, R4, R16, 0x2, P0 ;  /* 0x000000040f09c211 */ /* 0x000fe400000f1410 */
[----:B----4-:R-:W-:Y:S02]  /*1f6f0*/  @!P3 LEA R6, P6, R12, R0, 0x2 ;  /* 0x000000000c06b211 */ /* 0x010fe400078c10ff */
[----:B------:R-:W-:Y:S01]  /*1f700*/  ISETP.GE.AND P0, PT, R10, c[0x0][0x3c8], PT ;  /* 0x0000f2000a007a0c */ /* 0x000fe20003f06270 */
[----:B------:R2:W-:Y:S01]  /*1f710*/  @!P4 ST.E.64 [R8.64], R154 ;  /* 0x0000009a0800c985 */ /* 0x0005e2000c101b06 */
[----:B------:R-:W-:-:S02]  /*1f720*/  @!P3 LEA.HI.X R7, R12, R4, R14, 0x2, P6 ;  /* 0x000000040c07b211 */ /* 0x000fc400030f140e */
[C---:B------:R-:W-:Y:S02]  /*1f730*/  IADD3 R12, R235.reuse, 0x40, RZ ;  /* 0x00000040eb0c7810 */ /* 0x040fe40007ffe0ff */
[C---:B------:R-:W-:Y:S01]  /*1f740*/  IADD3 R15, R235.reuse, 0x30, RZ ;  /* 0x00000030eb0f7810 */ /* 0x040fe20007ffe0ff */
[----:B------:R4:W-:Y:S01]  /*1f750*/  @!P3 ST.E.64 [R6.64], R150 ;  /* 0x000000960600b985 */ /* 0x0009e2000c101b06 */
[----:B------:R-:W-:Y:S02]  /*1f760*/  ISETP.GE.AND P4, PT, R12, c[0x0][0x3c8], PT ;  /* 0x0000f2000c007a0c */ /* 0x000fe40003f86270 */
[----:B------:R-:W-:Y:S02]  /*1f770*/  SHF.R.S32.HI R15, RZ, 0x1f, R15 ;  /* 0x0000001fff0f7819 */ /* 0x000fe4000001140f */
[----:B------:R-:W-:Y:S02]  /*1f780*/  IADD3 R14, R235, 0x48, RZ ;  /* 0x00000048eb0e7810 */ /* 0x000fe40007ffe0ff */
[----:B-1----:R-:W-:-:S04]  /*1f790*/  @!P2 LEA R2, P5, R5, R0, 0x2 ;  /* 0x000000000502a211 */ /* 0x002fc800078a10ff */
[----:B------:R-:W-:Y:S02]  /*1f7a0*/  @!P2 LEA.HI.X R3, R5, R4, R11, 0x2, P5 ;  /* 0x000000040503a211 */ /* 0x000fe400028f140b */
[----:B------:R-:W-:Y:S02]  /*1f7b0*/  IADD3 R11, R235, 0x38, RZ ;  /* 0x00000038eb0b7810 */ /* 0x000fe40007ffe0ff */
        /* <DEDUP_REMOVED lines=10> */
[----:B------:R-:W-:Y:S02]  /*1f860*/  IADD3 R15, R235, 0x40, RZ ;  /* 0x00000040eb0f7810 */ /* 0x000fe40007ffe0ff */
[----:B------:R-:W-:Y:S01]  /*1f870*/  SHF.R.S32.HI R13, RZ, 0x1f, R5 ;  /* 0x0000001fff0d7819 */ /* 0x000fe20000011405 */
[----:B------:R4:W-:Y:S01]  /*1f880*/  @!P0 ST.E.64 [R6.64], R30 ;  /* 0x0000001e06008985 */ /* 0x0009e2000c101b06 */
[----:B------:R-:W-:-:S02]  /*1f890*/  SHF.R.S32.HI R15, RZ, 0x1f, R15 ;  /* 0x0000001fff0f7819 */ /* 0x000fc4000001140f */
[----:B------:R-:W-:-:S04]  /*1f8a0*/  @!P4 LEA R10, P0, R12, R0, 0x2 ;  /* 0x000000000c0ac211 */ /* 0x000fc800078010ff */
[----:B------:R-:W-:Y:S02]  /*1f8b0*/  @!P4 LEA.HI.X R11, R12, R4, R15, 0x2, P0 ;  /* 0x000000040c0bc211 */ /* 0x000fe400000f140f */
[----:B------:R-:W-:Y:S02]  /*1f8c0*/  @!P6 LEA R16, P0, R5, R0, 0x2 ;  /* 0x000000000510e211 */ /* 0x000fe400078010ff */
[C---:B-1----:R-:W-:Y:S01]  /*1f8d0*/  IADD3 R3, R235.reuse, 0x58, RZ ;  /* 0x00000058eb037810 */ /* 0x042fe20007ffe0ff */
[----:B------:R1:W-:Y:S01]  /*1f8e0*/  @!P4 ST.E.64 [R10.64], R38 ;  /* 0x000000260a00c985 */ /* 0x0003e2000c101b06 */
[----:B------:R-:W-:Y:S02]  /*1f8f0*/  IADD3 R2, R235, 0x60, RZ ;  /* 0x00000060eb027810 */ /* 0x000fe40007ffe0ff */
[----:B------:R-:W-:Y:S02]  /*1f900*/  ISETP.GE.AND P5, PT, R3, c[0x0][0x3c8], PT ;  /* 0x0000f20003007a0c */ /* 0x000fe40003fa6270 */
[----:B------:R-:W-:-:S02]  /*1f910*/  SHF.R.S32.HI R12, RZ, 0x1f, R3 ;  /* 0x0000001fff0c7819 */ /* 0x000fc40000011403 */
[----:B---3--:R-:W-:Y:S02]  /*1f920*/  @!P6 LEA.HI.X R17, R5, R4, R13, 0x2, P0 ;  /* 0x000000040511e211 */ /* 0x008fe400000f140d */
[----:B------:R-:W-:Y:S02]  /*1f930*/  ISETP.GE.AND P4, PT, R2, c[0x0][0x3c8], PT ;  /* 0x0000f20002007a0c */ /* 0x000fe40003f86270 */
[----:B--2---:R-:W-:Y:S02]  /*1f940*/  @!P3 LEA R8, P1, R14, R0, 0x2 ;  /* 0x000000000e08b211 */ /* 0x004fe400078210ff */
[C---:B------:R-:W-:Y:S02]  /*1f950*/  IADD3 R5, R235.reuse, 0x70, RZ ;  /* 0x00000070eb057810 */ /* 0x040fe40007ffe0ff */
[----:B----4-:R-:W-:Y:S02]  /*1f960*/  SHF.R.S32.HI R7, RZ, 0x1f, R14 ;  /* 0x0000001fff077819 */ /* 0x010fe4000001140e */
[----:B------:R-:W-:-:S02]  /*1f970*/  IADD3 R6, R235, 0x68, RZ ;  /* 0x00000068eb067810 */ /* 0x000fc40007ffe0ff */
[----:B------:R-:W-:Y:S02]  /*1f980*/  @!P3 LEA.HI.X R9, R14, R4, R7, 0x2, P1 ;  /* 0x000000040e09b211 */ /* 0x000fe400008f1407 */
[C---:B------:R-:W-:Y:S02]  /*1f990*/  @!P5 LEA R14, P1, R3.reuse, R0, 0x2 ;  /* 0x00000000030ed211 */ /* 0x040fe400078210ff */
[----:B------:R-:W-:Y:S01]  /*1f9a0*/  ISETP.GE.AND P2, PT, R6, c[0x0][0x3c8], PT ;  /* 0x0000f20006007a0c */ /* 0x000fe20003f46270 */
[----:B------:R2:W-:Y:S01]  /*1f9b0*/  @!P3 ST.E.64 [R8.64], R34 ;  /* 0x000000220800b985 */ /* 0x0005e2000c101b06 */
[----:B------:R-:W-:Y:S02]  /*1f9c0*/  @!P5 LEA.HI.X R15, R3, R4, R12, 0x2, P1 ;  /* 0x00000004030fd211 */ /* 0x000fe400008f140c */
[----:B------:R-:W-:Y:S01]  /*1f9d0*/  ISETP.GE.AND P1, PT, R5, c[0x0][0x3c8], PT ;  /* 0x0000f20005007a0c */ /* 0x000fe20003f26270 */
[----:B------:R3:W-:Y:S01]  /*1f9e0*/  @!P6 ST.E.64 [R16.64], R46 ;  /* 0x0000002e1000e985 */ /* 0x0007e2000c101b06 */
[----:B------:R-:W-:-:S02]  /*1f9f0*/  @!P4 LEA R12, P0, R2, R0, 0x2 ;  /* 0x00000000020cc211 */ /* 0x000fc400078010ff */
[----:B------:R-:W-:Y:S01]  /*1fa00*/  SHF.R.S32.HI R7, RZ, 0x1f, R6 ;  /* 0x0000001fff077819 */ /* 0x000fe20000011406 */
[----:B------:R4:W-:Y:S01]  /*1fa10*/  @!P5 ST.E.64 [R14.64], R42 ;  /* 0x0000002a0e00d985 */ /* 0x0009e2000c101b06 */
[----:B------:R-:W-:-:S03]  /*1fa20*/  IADD3 R3, R235, 0x78, RZ ;  /* 0x00000078eb037810 */ /* 0x000fc60007ffe0ff */
[----:B-1----:R-:W-:-:S04]  /*1fa30*/  @!P2 LEA R10, P3, R6, R0, 0x2 ;  /* 0x00000000060aa211 */ /* 0x002fc800078610ff */
[----:B------:R-:W-:Y:S02]  /*1fa40*/  @!P2 LEA.HI.X R11, R6, R4, R7, 0x2, P3 ;  /* 0x00000004060ba211 */ /* 0x000fe400018f1407 */
[----:B------:R-:W-:Y:S02]  /*1fa50*/  IADD3 R7, R235, 0x88, RZ ;  /* 0x00000088eb077810 */ /* 0x000fe40007ffe0ff */
[----:B------:R-:W-:Y:S02]  /*1fa60*/  SHF.R.S32.HI R6, RZ, 0x1f, R3 ;  /* 0x0000001fff067819 */ /* 0x000fe40000011403 */
[----:B------:R-:W-:Y:S02]  /*1fa70*/  ISETP.GE.AND P5, PT, R7, c[0x0][0x3c8], PT ;  /* 0x0000f20007007a0c */ /* 0x000fe40003fa6270 */
[----:B--2---:R-:W-:Y:S02]  /*1fa80*/  SHF.R.S32.HI R8, RZ, 0x1f, R2 ;  /* 0x0000001fff087819 */ /* 0x004fe40000011402 */
[----:B------:R-:W-:-:S02]  /*1fa90*/  SHF.R.S32.HI R9, RZ, 0x1f, R5 ;  /* 0x0000001fff097819 */ /* 0x000fc40000011405 */
[C---:B------:R-:W-:Y:S02]  /*1faa0*/  @!P4 LEA.HI.X R13, R2.reuse, R4, R8, 0x2, P0 ;  /* 0x00000004020dc211 */ /* 0x040fe400000f1408 */
[----:B------:R-:W-:Y:S02]  /*1fab0*/  @!P1 LEA R18, P4, R5, R0, 0x2 ;  /* 0x0000000005129211 */ /* 0x000fe400078810ff */
[----:B------:R-:W-:Y:S02]  /*1fac0*/  ISETP.GE.AND P0, PT, R3, c[0x0][0x3c8], PT ;  /* 0x0000f20003007a0c */ /* 0x000fe40003f06270 */
[----:B------:R-:W-:Y:S02]  /*1fad0*/  @!P1 LEA.HI.X R19, R5, R4, R9, 0x2, P4 ;  /* 0x0000000405139211 */ /* 0x000fe400020f1409 */
[----:B------:R-:W-:Y:S02]  /*1fae0*/  ISETP.GE.AND P4, PT, R2, c[0x0][0x3c8], PT ;  /* 0x0000f20002007a0c */ /* 0x000fe40003f86270 */
[----:B------:R-:W-:-:S02]  /*1faf0*/  IADD3 R8, R235, 0x80, RZ ;  /* 0x00000080eb087810 */ /* 0x000fc40007ffe0ff */
[----:B------:R-:W-:Y:S02]  /*1fb00*/  SHF.R.S32.HI R5, RZ, 0x1f, R7 ;  /* 0x0000001fff057819 */ /* 0x000fe40000011407 */
[----:B------:R-:W-:Y:S02]  /*1fb10*/  ISETP.GE.AND P6, PT, R8, c[0x0][0x3c8], PT ;  /* 0x0000f20008007a0c */ /* 0x000fe40003fc6270 */
[----:B------:R-:W-:Y:S02]  /*1fb20*/  IADD3 R2, R235, 0x90, RZ ;  /* 0x00000090eb027810 */ /* 0x000fe40007ffe0ff */
[C---:B---3--:R-:W-:Y:S02]  /*1fb30*/  @!P0 LEA R16, P3, R3.reuse, R0, 0x2 ;  /* 0x0000000003108211 */ /* 0x048fe400078610ff */
[----:B------:R-:W-:Y:S01]  /*1fb40*/  SHF.R.S32.HI R9, RZ, 0x1f, R2 ;  /* 0x0000001fff097819 */ /* 0x000fe20000011402 */
[----:B------:R1:W-:Y:S01]  /*1fb50*/  @!P4 ST.E.64 [R12.64], R54 ;  /* 0x000000360c00c985 */ /* 0x0003e2000c101b06 */
[----:B------:R-:W-:-:S02]  /*1fb60*/  @!P0 LEA.HI.X R17, R3, R4, R6, 0x2, P3 ;  /* 0x0000000403118211 */ /* 0x000fc400018f1406 */
[C---:B------:R-:W-:Y:S01]  /*1fb70*/  IADD3 R6, R235.reuse, 0x98, RZ ;  /* 0x00000098eb067810 */ /* 0x040fe20007ffe0ff */
[----:B------:R2:W-:Y:S01]  /*1fb80*/  @!P2 ST.E.64 [R10.64], R50 ;  /* 0x000000320a00a985 */ /* 0x0005e2000c101b06 */
[----:B------:R-:W-:Y:S02]  /*1fb90*/  SHF.R.S32.HI R3, RZ, 0x1f, R8 ;  /* 0x0000001fff037819 */ /* 0x000fe40000011408 */
[----:B----4-:R-:W-:Y:S01]  /*1fba0*/  @!P6 LEA R14, P3, R8, R0, 0x2 ;  /* 0x00000000080ee211 */ /* 0x010fe200078610ff */
[----:B------:R-:W-:Y:S01]  /*1fbb0*/  @!P1 ST.E.64 [R18.64], R62 ;  /* 0x0000003e12009985 */ /* 0x000fe2000c101b06 */
[----:B------:R-:W-:Y:S02]  /*1fbc0*/  ISETP.GE.AND P4, PT, R6, c[0x0][0x3c8], PT ;  /* 0x0000f20006007a0c */ /* 0x000fe40003f86270 */
[----:B------:R-:W-:Y:S01]  /*1fbd0*/  @!P6 LEA.HI.X R15, R8, R4, R3, 0x2, P3 ;  /* 0x00000004080fe211 */ /* 0x000fe200018f1403 */
[----:B------:R3:W-:Y:S01]  /*1fbe0*/  @!P0 ST.E.64 [R16.64], R58 ;  /* 0x0000003a10008985 */ /* 0x0007e2000c101b06 */
[----:B------:R-:W-:-:S03]  /*1fbf0*/  IADD3 R3, R235, 0xa8, RZ ;  /* 0x000000a8eb037810 */ /* 0x000fc60007ffe0ff */
[----:B------:R-:W-:Y:S01]  /*1fc00*/  @!P6 ST.E.64 [R14.64], R70 ;  /* 0x000000460e00e985 */ /* 0x000fe2000c101b06 */
[----:B------:R-:W-:-:S05]  /*1fc10*/  ISETP.GE.AND P6, PT, R2, c[0x0][0x3c8], PT ;  /* 0x0000f20002007a0c */ /* 0x000fca0003fc6270 */
[-C--:B------:R-:W-:Y:S02]  /*1fc20*/  @!P4 LEA R8, P1, R6, R0.reuse, 0x2 ;  /* 0x000000000608c211 */ /* 0x080fe400078210ff */
        /* <DEDUP_REMOVED lines=8> */
[-C--:B------:R-:W-:Y:S02]  /*1fcb0*/  @!P2 LEA.HI.X R11, R2, R4.reuse, R9, 0x2, P0 ;  /* 0x00000004020ba211 */ /* 0x080fe400000f1409 */
[----:B------:R-:W-:Y:S02]  /*1fcc0*/  ISETP.GE.AND P2, PT, R3, c[0x0][0x3c8], PT ;  /* 0x0000f20003007a0c */ /* 0x000fe40003f46270 */
[----:B------:R-:W-:Y:S01]  /*1fcd0*/  @!P4 LEA.HI.X R9, R6, R4, R7, 0x2, P1 ;  /* 0x000000040609c211 */ /* 0x000fe200008f1407 */
[----:B------:R2:W-:Y:S01]  /*1fce0*/  @!P6 ST.E.64 [R10.64], R78 ;  /* 0x0000004e0a00e985 */ /* 0x0005e2000c101b06 */
[----:B---3--:R-:W-:Y:S02]  /*1fcf0*/  @!P3 LEA R16, P0, R5, R0, 0x2 ;  /* 0x000000000510b211 */ /* 0x008fe400078010ff */
[C---:B------:R-:W-:Y:S01]  /*1fd00*/  IADD3 R6, R235.reuse, 0xb8, RZ ;  /* 0x000000b8eb067810 */ /* 0x040fe20007ffe0ff */
[----:B------:R3:W-:Y:S01]  /*1fd10*/  @!P4 ST.E.64 [R8.64], R74 ;  /* 0x0000004a0800c985 */ /* 0x0007e2000c101b06 */
[----:B------:R-:W-:-:S02]  /*1fd20*/  IADD3 R7, R235, 0xb0, RZ ;  /* 0x000000b0eb077810 */ /* 0x000fc40007ffe0ff */
[----:B------:R-:W-:Y:S02]  /*1fd30*/  IADD3 R2, R235, 0xc8, RZ ;  /* 0x000000c8eb027810 */ /* 0x000fe40007ffe0ff */
[----:B------:R-:W-:Y:S02]  /*1fd40*/  ISETP.GE.AND P1, PT, R7, c[0x0][0x3c8], PT ;  /* 0x0000f20007007a0c */ /* 0x000fe40003f26270 */
[----:B-1----:R-:W-:Y:S02]  /*1fd50*/  SHF.R.S32.HI R13, RZ, 0x1f, R5 ;  /* 0x0000001fff0d7819 */ /* 0x002fe40000011405 */
[----:B------:R-:W-:Y:S02]  /*1fd60*/  SHF.R.S32.HI R12, RZ, 0x1f, R3 ;  /* 0x0000001fff0c7819 */ /* 0x000fe40000011403 */
[----:B------:R-:W-:Y:S02]  /*1fd70*/  @!P3 LEA.HI.X R17, R5, R4, R13, 0x2, P0 ;  /* 0x000000040511b211 */ /* 0x000fe400000f140d */
[----:B------:R-:W-:-:S02]  /*1fd80*/  ISETP.GE.AND P0, PT, R6, c[0x0][0x3c8], PT ;  /* 0x0000f20006007a0c */ /* 0x000fc40003f06270 */
[C---:B------:R-:W-:Y:S01]  /*1fd90*/  @!P2 LEA R14, P5, R3.reuse, R0, 0x2 ;  /* 0x00000000030ea211 */ /* 0x040fe200078a10ff */
[----:B------:R1:W-:Y:S01]  /*1fda0*/  @!P3 ST.E.64 [R16.64], R86 ;  /* 0x000000561000b985 */ /* 0x0003e2000c101b06 */
[----:B------:R-:W-:Y:S02]  /*1fdb0*/  SHF.R.S32.HI R5, RZ, 0x1f, R6 ;  /* 0x0000001fff057819 */ /* 0x000fe40000011406 */
[----:B------:R-:W-:Y:S02]  /*1fdc0*/  @!P2 LEA.HI.X R15, R3, R4, R12, 0x2, P5 ;  /* 0x00000004030fa211 */ /* 0x000fe400028f140c */
[----:B------:R-:W-:Y:S02]  /*1fdd0*/  IADD3 R3, R235, 0xc0, RZ ;  /* 0x000000c0eb037810 */ /* 0x000fe40007ffe0ff */
[----:B------:R-:W-:Y:S01]  /*1fde0*/  @!P1 LEA R12, P5, R7, R0, 0x2 ;  /* 0x00000000070c9211 */ /* 0x000fe200078a10ff */
[----:B------:R4:W-:Y:S01]  /*1fdf0*/  @!P2 ST.E.64 [R14.64], R82 ;  /* 0x000000520e00a985 */ /* 0x0009e2000c101b06 */
[----:B------:R-:W-:-:S02]  /*1fe00*/  ISETP.GE.AND P6, PT, R3, c[0x0][0x3c8], PT ;  /* 0x0000f20003007a0c */ /* 0x000fc40003fc6270 */
[C---:B--2---:R-:W-:Y:S02]  /*1fe10*/  @!P0 LEA R10, P4, R6.reuse, R0, 0x2 ;  /* 0x00000000060a8211 */ /* 0x044fe400078810ff */
[----:B---3--:R-:W-:Y:S02]  /*1fe20*/  SHF.R.S32.HI R8, RZ, 0x1f, R7 ;  /* 0x0000001fff087819 */ /* 0x008fe40000011407 */
[-C--:B------:R-:W-:Y:S02]  /*1fe30*/  @!P0 LEA.HI.X R11, R6, R4.reuse, R5, 0x2, P4 ;  /* 0x00000004060b8211 */ /* 0x080fe400020f1405 */
[----:B------:R-:W-:Y:S02]  /*1fe40*/  ISETP.GE.AND P4, PT, R2, c[0x0][0x3c8], PT ;  /* 0x0000f20002007a0c */ /* 0x000fe40003f86270 */
[----:B------:R-:W-:Y:S02]  /*1fe50*/  SHF.R.S32.HI R5, RZ, 0x1f, R3 ;  /* 0x0000001fff057819 */ /* 0x000fe40000011403 */
[----:B------:R-:W-:-:S02]  /*1fe60*/  @!P1 LEA.HI.X R13, R7, R4, R8, 0x2, P5 ;  /* 0x00000004070d9211 */ /* 0x000fc400028f1408 */
[C---:B------:R-:W-:Y:S02]  /*1fe70*/  IADD3 R7, R235.reuse, 0xd0, RZ ;  /* 0x000000d0eb077810 */ /* 0x040fe40007ffe0ff */
[----:B------:R-:W-:Y:S01]  /*1fe80*/  IADD3 R8, R235, 0xd8, RZ ;  /* 0x000000d8eb087810 */ /* 0x000fe20007ffe0ff */
[----:B------:R2:W-:Y:S01]  /*1fe90*/  @!P1 ST.E.64 [R12.64], R162 ;  /* 0x000000a20c009985 */ /* 0x0005e2000c101b06 */
[----:B------:R-:W-:Y:S02]  /*1fea0*/  ISETP.GE.AND P5, PT, R7, c[0x0][0x3c8], PT ;  /* 0x0000f20007007a0c */ /* 0x000fe40003fa6270 */
[----:B------:R-:W-:Y:S01]  /*1feb0*/  SHF.R.S32.HI R6, RZ, 0x1f, R2 ;  /* 0x0000001fff067819 */ /* 0x000fe20000011402 */
[----:B------:R3:W-:Y:S01]  /*1fec0*/  @!P0 ST.E.64 [R10.64], R90 ;  /* 0x0000005a0a008985 */ /* 0x0007e2000c101b06 */
[----:B-1----:R-:W-:Y:S02]  /*1fed0*/  @!P4 LEA R16, P2, R2, R0, 0x2 ;  /* 0x000000000210c211 */ /* 0x002fe400078410ff */
[----:B------:R-:W-:-:S02]  /*1fee0*/  ISETP.GE.AND P4, PT, R8, c[0x0][0x3c8], PT ;  /* 0x0000f20008007a0c */ /* 0x000fc40003f86270 */
[----:B------:R-:W-:Y:S02]  /*1fef0*/  SHF.R.S32.HI R9, RZ, 0x1f, R8 ;  /* 0x0000001fff097819 */ /* 0x000fe40000011408 */
[----:B----4-:R-:W-:-:S04]  /*1ff00*/  @!P6 LEA R14, P3, R3, R0, 0x2 ;  /* 0x00000000030ee211 */ /* 0x010fc800078610ff */
[----:B------:R-:W-:Y:S02]  /*1ff10*/  @!P6 LEA.HI.X R15, R3, R4, R5, 0x2, P3 ;  /* 0x00000004030fe211 */ /* 0x000fe400018f1405 */
[C---:B------:R-:W-:Y:S02]  /*1ff20*/  ISETP.GE.AND P3, PT, R2.reuse, c[0x0][0x3c8], PT ;  /* 0x0000f20002007a0c */ /* 0x040fe40003f66270 */
[----:B------:R-:W-:Y:S01]  /*1ff30*/  SHF.R.S32.HI R3, RZ, 0x1f, R7 ;  /* 0x0000001fff037819 */ /* 0x000fe20000011407 */
[----:B------:R-:W-:Y:S01]  /*1ff40*/  @!P6 ST.E.64 [R14.64], R166 ;  /* 0x000000a60e00e985 */ /* 0x000fe2000c101b06 */
[----:B------:R-:W-:Y:S02]  /*1ff50*/  IADD3 R5, R235, 0xe8, RZ ;  /* 0x000000e8eb057810 */ /* 0x000fe40007ffe0ff */
[----:B------:R-:W-:Y:S02]  /*1ff60*/  ISETP.GE.AND P6, PT, R2, c[0x0][0x3c8], PT ;  /* 0x0000f20002007a0c */ /* 0x000fe40003fc6270 */
[----:B--2---:R-:W-:-:S05]  /*1ff70*/  @!P5 LEA R12, P1, R7, R0, 0x2 ;  /* 0x00000000070cd211 */ /* 0x004fca00078210ff */
[-C--:B------:R-:W-:Y:S02]  /*1ff80*/  @!P3 LEA.HI.X R17, R2, R4.reuse, R6, 0x2, P2 ;  /* 0x000000040211b211 */ /* 0x080fe400010f1406 */
[----:B------:R-:W-:Y:S02]  /*1ff90*/  IADD3 R6, R235, 0xe0, RZ ;  /* 0x000000e0eb067810 */ /* 0x000fe40007ffe0ff */
[----:B------:R-:W-:Y:S02]  /*1ffa0*/  @!P5 LEA.HI.X R13, R7, R4, R3, 0x2, P1 ;  /* 0x00000004070dd211 */ /* 0x000fe400008f1403 */
[----:B------:R-:W-:Y:S01]  /*1ffb0*/  @!P6 ST.E.64 [R16.64], R170 ;  /* 0x000000aa1000e985 */ /* 0x000fe2000c101b06 */
[----:B------:R-:W-:Y:S02]  /*1ffc0*/  ISETP.GE.AND P3, PT, R6, c[0x0][0x3c8], PT ;  /* 0x0000f20006007a0c */ /* 0x000fe40003f66270 */
[----:B------:R-:W-:Y:S01]  /*1ffd0*/  ISETP.GE.AND P2, PT, R5, c[0x0][0x3c8], PT ;  /* 0x0000f20005007a0c */ /* 0x000fe20003f46270 */
[----:B------:R-:W-:Y:S01]  /*1ffe0*/  @!P5 ST.E.64 [R12.64], R168 ;  /* 0x000000a80c00d985 */ /* 0x000fe2000c101b06 */
[----:B------:R-:W-:-:S02]  /*1fff0*/  IADD3 R3, R235, 0xf0, RZ ;  /* 0x000000f0eb037810 */ /* 0x000fc40007ffe0ff */
[C---:B---3--:R-:W-:Y:S02]  /*20000*/  @!P4 LEA R10, P0, R8.reuse, R0, 0x2 ;  /* 0x00000000080ac211 */ /* 0x048fe400078010ff */
[----:B------:R-:W-:Y:S02]  /*20010*/  ISETP.GE.AND P1, PT, R3, c[0x0][0x3c8], PT ;  /* 0x0000f20003007a0c */ /* 0x000fe40003f26270 */
[----:B------:R-:W-:Y:S02]  /*20020*/  @!P4 LEA.HI.X R11, R8, R4, R9, 0x2, P0 ;  /* 0x00000004080bc211 */ /* 0x000fe400000f1409 */
[----:B------:R-:W-:Y:S02]  /*20030*/  SHF.R.S32.HI R7, RZ, 0x1f, R6 ;  /* 0x0000001fff077819 */ /* 0x000fe40000011406 */
[C---:B------:R-:W-:Y:S01]  /*20040*/  @!P3 LEA R8, P0, R6.reuse, R0, 0x2 ;  /* 0x000000000608b211 */ /* 0x040fe200078010ff */
[----:B------:R-:W-:Y:S03]  /*20050*/  @!P4 ST.E.64 [R10.64], R110 ;  /* 0x0000006e0a00c985 */ /* 0x000fe6000c101b06 */
[----:B------:R-:W-:-:S02]  /*20060*/  @!P3 LEA.HI.X R9, R6, R4, R7, 0x2, P0 ;  /* 0x000000040609b211 */ /* 0x000fc400000f1407 */
        /* <DEDUP_REMOVED lines=17> */
.L_x_2490:
[----:B------:R-:W2:Y:S04]  /*20180*/  LDL.LU R0, [R1+0x4c] ;  /* 0x00004c0001007983 */ /* 0x000ea80000300800 */
[----:B------:R-:W3:Y:S04]  /*20190*/  LDL R8, [R1+0x10] ;  /* 0x0000100001087983 */ /* 0x000ee80000100800 */
[----:B------:R-:W4:Y:S01]  /*201a0*/  LDL R7, [R1+0x24] ;  /* 0x0000240001077983 */ /* 0x000f220000100800 */
        /* <DEDUP_REMOVED lines=13> */
[----:B-1----:R-:W-:Y:S01]  /*20280*/  SEL R18, R0, c[0x0][0x3d4], P0 ;  /* 0x0000f50000127a07 */ /* 0x002fe20000000000 */
[----:B------:R-:W-:Y:S05]  /*20290*/  @P1 BRA `(.L_x_2511) ;  /* 0x0000004000001947 */ /* 0x000fea0003800000 */
[----:B------:R-:W-:Y:S05]  /*202a0*/  @!P2 BRA `(.L_x_2511) ;  /* 0x000000300000a947 */ /* 0x000fea0003800000 */
[----:B------:R1:W2:Y:S04]  /*202b0*/  LDG.E R0, [R4.64] ;  /* 0x0000000604007981 */ /* 0x0002a8000c1e1900 */
[----:B-1-3--:R-:W2:Y:S02]  /*202c0*/  LDG.E R4, [R4.64+0x4] ;  /* 0x0000040604047981 */ /* 0x00aea4000c1e1900 */
[----:B--2--5:R-:W-:Y:S02]  /*202d0*/  IADD3 R19, -R0, R4, RZ ;  /* 0x0000000400137210 */ /* 0x024fe40007ffe1ff */
.L_x_2511:
[----:B------:R-:W1:Y:S01]  /*202e0*/  S2R R21, SR_TID.X ;  /* 0x0000000000157919 */ /* 0x000e620000002100 */
[----:B------:R-:W-:Y:S01]  /*202f0*/  BSSY B0, `(.L_x_2512) ;  /* 0x0000038000007945 */ /* 0x000fe20003800000 */
[----:B------:R-:W-:Y:S02]  /*20300*/  SEL R12, R8, RZ, !P2 ;  /* 0x000000ff080c7207 */ /* 0x000fe40005000000 */
[----:B------:R-:W-:-:S02]  /*20310*/  SEL R20, R7, RZ, !P2 ;  /* 0x000000ff07147207 */ /* 0x000fc40005000000 */
[----:B-----5:R-:W-:Y:S02]  /*20320*/  SHF.R.S32.HI R17, RZ, 0x1f, R6 ;  /* 0x0000001fff117819 */ /* 0x020fe40000011406 */
[----:B-1----:R-:W-:-:S13]  /*20330*/  ISETP.GT.AND P0, PT, R21, 0x7f, PT ;  /* 0x0000007f1500780c */ /* 0x002fda0003f04270 */
[----:B------:R-:W-:Y:S05]  /*20340*/  @P0 BRA `(.L_x_2513) ;  /* 0x0000032000000947 */ /* 0x000fea0003800000 */
[----:B---3--:R-:W2:Y:S01]  /*20350*/  LDL R2, [R1+0x20] ;  /* 0x0000200001027983 */ /* 0x008ea20000100800 */
        /* <DEDUP_REMOVED lines=49> */
.L_x_2513:
[----:B------:R-:W-:Y:S05]  /*20670*/  BSYNC B0 ;  /* 0x0000000000007941 */ /* 0x000fea0003800000 */
.L_x_2512:
[----:B------:R-:W-:-:S13]  /*20680*/  ISETP.GT.AND P0, PT, R18, 0x1, PT ;  /* 0x000000011200780c */ /* 0x000fda0003f04270 */
[----:B------:R-:W-:Y:S05]  /*20690*/  @P0 BRA `(.L_x_2505) ;  /* 0x000008d000000947 */ /* 0x000fea0003800000 */
[----:B------:R-:W2:Y:S04]  /*206a0*/  LDL.LU R8, [R1+0x1c] ;  /* 0x00001c0001087983 */ /* 0x000ea80000300800 */
[----:B------:R-:W4:Y:S01]  /*206b0*/  LDL.LU R7, [R1+0x20] ;  /* 0x0000200001077983 */ /* 0x000f220000300800 */
[----:B-1-3--:R-:W-:Y:S01]  /*206c0*/  SHF.R.S32.HI R4, RZ, 0x1f, R21 ;  /* 0x0000001fff047819 */ /* 0x00afe20000011415 */
        /* <DEDUP_REMOVED lines=12> */
[----:B--2---:R-:W-:-:S04]  /*20790*/  IMAD.WIDE.U32 R2, R8, c[0x0][0x3e8], R2 ;  /* 0x0000fa0008027a25 */ /* 0x004fc800078e0002 */
[----:B----4-:R-:W-:Y:S01]  /*207a0*/  IMAD.IADD R4, R7, 0x1, R0 ;  /* 0x0000000107047824 */ /* 0x010fe200078e0200 */
[----:B------:R-:W-:Y:S01]  /*207b0*/  IADD3 R13, R225, R7, RZ ;  /* 0x00000007e10d7210 */ /* 0x000fe20007ffe0ff */
[----:B------:R-:W-:Y:S02]  /*207c0*/  IMAD R3, R8, c[0x0][0x3ec], R3 ;  /* 0x0000fb0008037a24 */ /* 0x000fe400078e0203 */
[----:B------:R-:W-:Y:S01]  /*207d0*/  @P0 IMAD.HI.U32 R6, R4, c[0x0][0x4ec], RZ ;  /* 0x00013b0004060a27 */ /* 0x000fe200078e00ff */
[----:B------:R-:W-:-:S03]  /*207e0*/  MOV R0, R4 ;  /* 0x0000000400007202 */ /* 0x000fc60000000f00 */
[----:B------:R-:W-:Y:S01]  /*207f0*/  IMAD.WIDE.U32 R2, R12, c[0x0][0x3f0], R2 ;  /* 0x0000fc000c027a25 */ /* 0x000fe200078e0002 */
[----:B------:R-:W-:-:S04]  /*20800*/  @P0 SHF.R.U32.HI R0, RZ, c[0x0][0x4f0], R6 ;  /* 0x00013c00ff000a19 */ /* 0x000fc80000011606 */
[--C-:B------:R-:W-:Y:S02]  /*20810*/  SHF.R.S32.HI R6, RZ, 0x1f, R0.reuse ;  /* 0x0000001fff067819 */ /* 0x100fe40000011400 */
[----:B------:R-:W-:Y:S01]  /*20820*/  IADD3 R3, R3, R5, RZ ;  /* 0x0000000503037210 */ /* 0x000fe20007ffe0ff */
[----:B------:R-:W-:Y:S02]  /*20830*/  IMAD.MOV R5, RZ, RZ, -R0 ;  /* 0x000000ffff057224 */ /* 0x000fe400078e0a00 */
[----:B------:R-:W-:Y:S02]  /*20840*/  IMAD R6, R6, c[0x0][0x3e0], RZ ;  /* 0x0000f80006067a24 */ /* 0x000fe400078e02ff */
        /* <DEDUP_REMOVED lines=13> */
.L_x_2569:
[----:B------:R-:W-:Y:S05]  /*20920*/  BRA.DIV ~URZ, `(.L_x_2515) ;  /* 0x000025827f007947 */ /* 0x000fea000b800000 */
[----:B------:R3:W4:Y:S02]  /*20930*/  SHFL.IDX PT, R2, R14, RZ, 0x181f ;  /* 0x00181fff0e027589 */ /* 0x00072400000e0000 */
.L_x_2570:
        /* <DEDUP_REMOVED lines=27> */
.L_x_2517:
[----:B------:R-:W-:Y:S05]  /*20af0*/  BSYNC B0 ;  /* 0x0000000000007941 */ /* 0x000fea0003800000 */
.L_x_2516:
[----:B------:R-:W-:Y:S05]  /*20b00*/  BRA.DIV ~URZ, `(.L_x_2518) ;  /* 0x000024127f007947 */ /* 0x000fea000b800000 */
[----:B--2---:R2:W1:Y:S04]  /*20b10*/  SHFL.IDX PT, R10, R11, 0x1, 0x181f ;  /* 0x00381f000b0a7f89 */ /* 0x00446800000e0000 */
[----:B----4-:R2:W4:Y:S02]  /*20b20*/  SHFL.IDX PT, R2, R14, 0x1, 0x181f ;  /* 0x00381f000e027f89 */ /* 0x01052400000e0000 */
.L_x_2571:
        /* <DEDUP_REMOVED lines=20> */
.L_x_2520:
[----:B------:R-:W-:Y:S05]  /*20c70*/  BSYNC B0 ;  /* 0x0000000000007941 */ /* 0x000fea0003800000 */
.L_x_2519:
[----:B------:R-:W-:Y:S05]  /*20c80*/  BRA.DIV ~URZ, `(.L_x_2521) ;  /* 0x000023627f007947 */ /* 0x000fea000b800000 */
[----:B-1----:R1:W2:Y:S02]  /*20c90*/  SHFL.IDX PT, R10, R11, 0x2, 0x181f ;  /* 0x00581f000b0a7f89 */ /* 0x0022a400000e0000 */
.L_x_2572:
[----:B------:R-:W-:Y:S05]  /*20ca0*/  BRA.DIV ~URZ, `(.L_x_2522) ;  /* 0x000023b27f007947 */ /* 0x000fea000b800000 */
[----:B----4-:R4:W1:Y:S02]  /*20cb0*/  SHFL.IDX PT, R2, R14, 0x2, 0x181f ;  /* 0x00581f000e027f89 */ /* 0x01086400000e0000 */
.L_x_2573:
        /* <DEDUP_REMOVED lines=20> */
.L_x_2524:
[----:B------:R-:W-:Y:S05]  /*20e00*/  BSYNC B0 ;  /* 0x0000000000007941 */ /* 0x000fea0003800000 */
.L_x_2523:
[----:B------:R-:W-:Y:S05]  /*20e10*/  BRA.DIV ~URZ, `(.L_x_2525) ;  /* 0x000022b27f007947 */ /* 0x000fea000b800000 */
[----:B--2---:R2:W3:Y:S04]  /*20e20*/  SHFL.IDX PT, R10, R11, 0x3, 0x181f ;  /* 0x00781f000b0a7f89 */ /* 0x0044e800000e0000 */
[----:B-1----:R2:W1:Y:S02]  /*20e30*/  SHFL.IDX PT, R2, R14, 0x3, 0x181f ;  /* 0x00781f000e027f89 */ /* 0x00246400000e0000 */
.L_x_2574:
        /* <DEDUP_REMOVED lines=19> */
.L_x_2505:
[----:B------:R-:W-:Y:S05]  /*20f70*/  BSYNC B1 ;  /* 0x0000000000017941 */ /* 0x000fea0003800000 */
.L_x_2489:
[----:B-1--4-:R-:W4:Y:S02]  /*20f80*/  LDL R0, [R1+0x58] ;  /* 0x0000580001007983 */ /* 0x012f240000100800 */
[----:B----4-:R-:W-:-:S13]  /*20f90*/  ISETP.NE.AND P0, PT, R0, RZ, PT ;  /* 0x000000ff0000720c */ /* 0x010fda0003f05270 */
[----:B------:R-:W-:Y:S01]  /*20fa0*/  @P0 WARPSYNC 0xffffffff ;  /* 0xffffffff00000948 */ /* 0x000fe20003800000 */
[----:B------:R-:W-:Y:S06]  /*20fb0*/  @P0 BAR.SYNC.DEFER_BLOCKING 0x5, 0x100 ;  /* 0x0144000000000b1d */ /* 0x000fec0000010000 */
[----:B---3--:R-:W1:Y:S04]  /*20fc0*/  @P0 LDS.128 R4, [0x20080] ;  /* 0x02008000ff040984 */ /* 0x008e680000000c00 */
[----:B-1----:R1:W-:Y:S04]  /*20fd0*/  @P0 STL.64 [R1], R4 ;  /* 0x0000000401000387 */ /* 0x0023e80000100a00 */
        /* <DEDUP_REMOVED lines=9> */
.L_x_2575:
[----:B------:R-:W-:Y:S05]  /*21070*/  BRA.DIV ~URZ, `(.L_x_2528) ;  /* 0x000021927f007947 */ /* 0x000fea000b800000 */
[----:B------:R3:W4:Y:S02]  /*21080*/  SHFL.IDX PT, R8, R114, 0x1, 0x1f ;  /* 0x00201f0072087f89 */ /* 0x00072400000e0000 */
.L_x_2576:
        /* <DEDUP_REMOVED lines=19> */
.L_x_2577:
        /* <DEDUP_REMOVED lines=16> */
.L_x_2578:
[----:B---3--:R-:W-:Y:S01]  /*212c0*/  IMAD R0, R0, c[0x0][0x538], RZ ;  /* 0x00014e0000007a24 */ /* 0x008fe200078e02ff */
[----:B------:R-:W-:Y:S04]  /*212d0*/  BSSY B1, `(.L_x_2531) ;  /* 0x00000d0000017945 */ /* 0x000fe80003800000 */
[----:B----4-:R-:W-:-:S04]  /*212e0*/  IADD3 R8, R0, R8, RZ ;  /* 0x0000000800087210 */ /* 0x010fc80007ffe0ff */
[----:B--2---:R-:W-:-:S13]  /*212f0*/  ISETP.GT.AND P0, PT, R8, R10, PT ;  /* 0x0000000a0800720c */ /* 0x004fda0003f04270 */
[----:B------:R-:W-:Y:S05]  /*21300*/  @P0 BRA `(.L_x_2532) ;  /* 0x0000025000000947 */ /* 0x000fea0003800000 */
.L_x_2536:
        /* <DEDUP_REMOVED lines=17> */
.L_x_2579:
        /* <DEDUP_REMOVED lines=16> */
.L_x_2580:
[----:B--2---:R-:W-:-:S05]  /*21520*/  IMAD R0, R0, c[0x0][0x538], RZ ;  /* 0x00014e0000007a24 */ /* 0x004fca00078e02ff */
[----:B------:R-:W-:-:S04]  /*21530*/  IADD3 R8, R0, R8, RZ ;  /* 0x0000000800087210 */ /* 0x000fc80007ffe0ff */
[----:B------:R-:W-:-:S13]  /*21540*/  ISETP.GT.AND P0, PT, R8, R10, PT ;  /* 0x0000000a0800720c */ /* 0x000fda0003f04270 */
[----:B-1----:R-:W-:Y:S05]  /*21550*/  @!P0 BRA `(.L_x_2536) ;  /* 0xfffffdb000008947 */ /* 0x002fea000383ffff */
.L_x_2532:
[----:B------:R-:W-:-:S05]  /*21560*/  IADD3 R12, -R0, R8, RZ ;  /* 0x00000008000c7210 */ /* 0x000fca0007ffe1ff */
[----:B------:R-:W-:-:S05]  /*21570*/  IMAD R0, R4, c[0x0][0x538], R12 ;  /* 0x00014e0004007a24 */ /* 0x000fca00078e020c */
[----:B------:R-:W-:Y:S01]  /*21580*/  ISETP.GT.AND P0, PT, R0, R10, PT ;  /* 0x0000000a0000720c */ /* 0x000fe20003f04270 */
[----:B------:R-:W-:-:S12]  /*21590*/  BRA.DIV ~URZ, `(.L_x_2537) ;  /* 0x000020d27f007947 */ /* 0x000fd8000b800000 */
[----:B------:R-:W-:-:S03]  /*215a0*/  VOTE.ANY R11, PT, !P0 ;  /* 0x00000000000b7806 */ /* 0x000fc600040e0100 */
.L_x_2581:
[----:B------:R-:W2:Y:S01]  /*215b0*/  LDL.LU R2, [R1+0xc] ;  /* 0x00000c0001027983 */ /* 0x000ea20000300800 */
[----:B------:R-:W2:Y:S02]  /*215c0*/  POPC R0, R11 ;  /* 0x0000000b00007309 */ /* 0x000ea40000000000 */
[----:B--2---:R-:W-:-:S05]  /*215d0*/  IADD3 R2, R0, R2, RZ ;  /* 0x0000000200027210 */ /* 0x004fca0007ffe0ff */
[----:B------:R2:W-:Y:S01]  /*215e0*/  STL [R1+0xc], R2 ;  /* 0x00000c0201007387 */ /* 0x0005e20000100800 */
[----:B------:R-:W-:Y:S05]  /*215f0*/  BRA.DIV ~URZ, `(.L_x_2538) ;  /* 0x000020c27f007947 */ /* 0x000fea000b800000 */
[----:B------:R3:W4:Y:S04]  /*21600*/  SHFL.IDX PT, R8, R6, R0, 0x1f ;  /* 0x00001f0006087589 */ /* 0x00072800000e0000 */
[----:B------:R3:W1:Y:S02]  /*21610*/  SHFL.IDX PT, R7, R7, R0, 0x1f ;  /* 0x00001f0007077589 */ /* 0x00066400000e0000 */
.L_x_2582:
[----:B------:R-:W-:Y:S01]  /*21620*/  ISETP.NE.AND P0, PT, R11, RZ, PT ;  /* 0x000000ff0b00720c */ /* 0x000fe20003f05270 */
[----:B------:R-:W-:-:S12]  /*21630*/  BSSY B0, `(.L_x_2539) ;  /* 0x0000005000007945 */ /* 0x000fd80003800000 */
[----:B------:R-:W-:Y:S05]  /*21640*/  @!P0 BRA `(.L_x_2540) ;  /* 0x0000003000008947 */ /* 0x000fea0003800000 */
[----:B---3--:R-:W-:Y:S01]  /*21650*/  IADD3 R0, R0, -0x1, RZ ;  /* 0xffffffff00007810 */ /* 0x008fe20007ffe0ff */
[----:B------:R-:W-:Y:S05]  /*21660*/  BRA.DIV ~URZ, `(.L_x_2541) ;  /* 0x000021227f007947 */ /* 0x000fea000b800000 */
[----:B------:R3:W2:Y:S02]  /*21670*/  SHFL.IDX PT, R13, R4, R0, 0x1f ;  /* 0x00001f00040d7589 */ /* 0x0006a400000e0000 */
.L_x_2540:
[----:B------:R-:W-:Y:S05]  /*21680*/  BSYNC B0 ;  /* 0x0000000000007941 */ /* 0x000fea0003800000 */
.L_x_2539:
[----:B--23--:R-:W-:Y:S01]  /*21690*/  IMAD R0, R13, c[0x0][0x538], R12 ;  /* 0x00014e000d007a24 */ /* 0x00cfe200078e020c */
[----:B-1----:R-:W-:Y:S01]  /*216a0*/  ISETP.NE.AND P0, PT, R7, 0x1, PT ;  /* 0x000000010700780c */ /* 0x002fe20003f05270 */
[----:B------:R-:W-:Y:S03]  /*216b0*/  BSSY B0, `(.L_x_2542) ;  /* 0x0000088000007945 */ /* 0x000fe60003800000 */
[----:B------:R1:W-:Y:S01]  /*216c0*/  STL [R1], R0 ;  /* 0x0000000001007387 */ /* 0x0003e20000100800 */
[----:B------:R-:W-:-:S08]  /*216d0*/  IADD3 R6, -R0, R10, RZ ;  /* 0x0000000a00067210 */ /* 0x000fd00007ffe1ff */
[----:B------:R-:W-:Y:S05]  /*216e0*/  @!P0 BRA `(.L_x_2543) ;  /* 0x000003f000008947 */ /* 0x000fea0003800000 */
[-C--:B-1--4-:R-:W-:Y:S02]  /*216f0*/  IABS R0, R8.reuse ;  /* 0x0000000800007213 */ /* 0x092fe40000000000 */
        /* <DEDUP_REMOVED lines=62> */
.L_x_2543:
        /* <DEDUP_REMOVED lines=69> */
.L_x_2544:
[----:B------:R-:W-:Y:S05]  /*21f30*/  BSYNC B0 ;  /* 0x0000000000007941 */ /* 0x000fea0003800000 */
.L_x_2542:
[----:B------:R-:W-:-:S04]  /*21f40*/  LOP3.LUT R2, RZ, R2, RZ, 0x33, !PT ;  /* 0x00000002ff027212 */ /* 0x000fc800078e33ff */
[----:B-1----:R-:W-:-:S05]  /*21f50*/  IADD3 R0, R2, R8, RZ ;  /* 0x0000000802007210 */ /* 0x002fca0007ffe0ff */
[----:B------:R1:W-:Y:S01]  /*21f60*/  STL [R1+0x4], R0 ;  /* 0x0000040001007387 */ /* 0x0003e20000100800 */
[----:B------:R-:W-:Y:S05]  /*21f70*/  BRA `(.L_x_2545) ;  /* 0x0000005000007947 */ /* 0x000fea0003800000 */
.L_x_2533:
[----:B------:R-:W-:Y:S01]  /*21f80*/  MOV R0, c[0x0][0x53c] ;  /* 0x00014f0000007a02 */ /* 0x000fe20000000f00 */
[----:B------:R2:W-:Y:S04]  /*21f90*/  STL [R1], R10 ;  /* 0x0000000a01007387 */ /* 0x0005e80000100800 */
[----:B------:R2:W-:Y:S04]  /*21fa0*/  STL [R1+0x4], RZ ;  /* 0x000004ff01007387 */ /* 0x0005e80000100800 */
[----:B------:R2:W-:Y:S04]  /*21fb0*/  STL [R1+0x8], RZ ;  /* 0x000008ff01007387 */ /* 0x0005e80000100800 */
[----:B------:R2:W-:Y:S02]  /*21fc0*/  STL [R1+0xc], R0 ;  /* 0x00000c0001007387 */ /* 0x0005e40000100800 */
.L_x_2545:
[----:B------:R-:W-:Y:S05]  /*21fd0*/  BSYNC B1 ;  /* 0x0000000000017941 */ /* 0x000fea0003800000 */
.L_x_2531:
[----:B-1----:R-:W3:Y:S04]  /*21fe0*/  LDL R4, [R1] ;  /* 0x0000000001047983 */ /* 0x002ee80000100800 */
        /* <DEDUP_REMOVED lines=8> */
.L_x_2526:
[----:B--2---:R-:W2:Y:S02]  /*22070*/  LDL R0, [R1+0xc] ;  /* 0x00000c0001007983 */ /* 0x004ea40000100800 */
[----:B--2---:R-:W-:-:S13]  /*22080*/  ISETP.GE.AND P0, PT, R0, c[0x0][0x53c], PT ;  /* 0x00014f0000007a0c */ /* 0x004fda0003f06270 */
[----:B-1----:R-:W-:Y:S01]  /*22090*/  @P0 CALL.REL.NOINC `(.L_x_2546) ;  /* 0x0000001000000944 */ /* 0x002fe20003c00000 */
[----:B------:R-:W-:Y:S05]  /*220a0*/  BRA `(.L_x_2547) ;  /* 0xfffdf93000007947 */ /* 0x000fea000383ffff */
.L_x_2546:
[----:B------:R-:W-:Y:S05]  /*220b0*/  EXIT ;  /* 0x000000000000794d */ /* 0x000fea0003800000 */
.L_x_2335:
[----:B------:R-:W-:Y:S01]  /*220c0*/  IMAD.MOV.U32 R0, RZ, RZ, R5 ;  /* 0x000000ffff007224 */ /* 0x000fe200078e0005 */
[----:B------:R-:W-:Y:S02]  /*220d0*/  MOV R2, 0x1 ;  /* 0x0000000100027802 */ /* 0x000fe40000000f00 */
[----:B------:R-:W-:Y:S02]  /*220e0*/  MOV R3, 0x22100 ;  /* 0x0002210000037802 */ /* 0x000fe40000000f00 */
[----:B------:R-:W-:Y:S05]  /*220f0*/  CALL.REL.NOINC `($__internal_50_$__cuda_sm70_shflsync_up_p) ;  /* 0x000017a000007944 */ /* 0x000fea0003c00000 */
[----:B------:R-:W-:Y:S01]  /*22100*/  MOV R0, R4 ;  /* 0x0000000400007202 */ /* 0x000fe20000000f00 */
[----:B------:R-:W-:Y:S05]  /*22110*/  BRA `(.L_x_2548) ;  /* 0xfffde36000007947 */ /* 0x000fea000383ffff */
.L_x_2336:
[----:B------:R-:W-:Y:S01]  /*22120*/  IMAD.MOV.U32 R0, RZ, RZ, R5 ;  /* 0x000000ffff007224 */ /* 0x000fe200078e0005 */
[----:B------:R-:W-:Y:S02]  /*22130*/  MOV R2, 0x2 ;  /* 0x0000000200027802 */ /* 0x000fe40000000f00 */
[----:B------:R-:W-:Y:S02]  /*22140*/  MOV R3, 0x22160 ;  /* 0x0002216000037802 */ /* 0x000fe40000000f00 */
[----:B------:R-:W-:Y:S05]  /*22150*/  CALL.REL.NOINC `($__internal_50_$__cuda_sm70_shflsync_up_p) ;  /* 0x0000174000007944 */ /* 0x000fea0003c00000 */
[----:B------:R-:W-:Y:S01]  /*22160*/  SEL R0, R4, RZ, P4 ;  /* 0x000000ff04007207 */ /* 0x000fe20002000000 */
[----:B------:R-:W-:Y:S01]  /*22170*/  IMAD.MOV.U32 R2, RZ, RZ, 0x4 ;  /* 0x00000004ff027424 */ /* 0x000fe200078e00ff */
[----:B------:R-:W-:-:S03]  /*22180*/  MOV R3, 0x221b0 ;  /* 0x000221b000037802 */ /* 0x000fc60000000f00 */
[----:B------:R-:W-:Y:S02]  /*22190*/  IMAD.IADD R0, R5, 0x1, R0 ;  /* 0x0000000105007824 */ /* 0x000fe400078e0200 */
        /* <DEDUP_REMOVED lines=13> */
[----:B------:R-:W-:Y:S02]  /*22270*/  MOV R3, 0x1f ;  /* 0x0000001f00037802 */ /* 0x000fe40000000f00 */
[----:B------:R-:W-:Y:S01]  /*22280*/  MOV R2, 0x222c0 ;  /* 0x000222c000027802 */ /* 0x000fe20000000f00 */
[----:B------:R-:W-:-:S04]  /*22290*/  IMAD.IADD R4, R0, 0x1, R4 ;  /* 0x0000000100047824 */ /* 0x000fc800078e0204 */
[----:B------:R-:W-:Y:S02]  /*222a0*/  IMAD.MOV.U32 R9, RZ, RZ, R4 ;  /* 0x000000ffff097224 */ /* 0x000fe400078e0004 */
[----:B------:R-:W-:Y:S05]  /*222b0*/  CALL.REL.NOINC `($__internal_49_$__cuda_sm70_shflsync_idx_p) ;  /* 0x0000159000007944 */ /* 0x000fea0003c00000 */
[----:B------:R-:W-:Y:S01]  /*222c0*/  MOV R0, R5 ;  /* 0x0000000500007202 */ /* 0x000fe20000000f00 */
[----:B------:R-:W-:Y:S05]  /*222d0*/  BRA `(.L_x_2549) ;  /* 0xfffde2a000007947 */ /* 0x000fea000383ffff */
.L_x_2338:
[----:B------:R-:W-:Y:S02]  /*222e0*/  SEL R0, RZ, 0x1, P0 ;  /* 0x00000001ff007807 */ /* 0x000fe40000000000 */
[----:B------:R-:W-:Y:S02]  /*222f0*/  MOV R2, 0x22310 ;  /* 0x0002231000027802 */ /* 0x000fe40000000f00 */
[----:B------:R-:W-:Y:S05]  /*22300*/  CALL.REL.NOINC `($__internal_51_$__cuda_sm70_votesync_ballot) ;  /* 0x0000160000007944 */ /* 0x000fea0003c00000 */
[----:B------:R-:W-:Y:S01]  /*22310*/  MOV R11, R0 ;  /* 0x00000000000b7202 */ /* 0x000fe20000000f00 */
[----:B------:R-:W-:Y:S05]  /*22320*/  BRA `(.L_x_2550) ;  /* 0xfffde2e000007947 */ /* 0x000fea000383ffff */
.L_x_2339:
[----:B------:R-:W-:Y:S01]  /*22330*/  IMAD.MOV.U32 R9, RZ, RZ, R10 ;  /* 0x000000ffff097224 */ /* 0x000fe200078e000a */
[----:B------:R-:W-:Y:S01]  /*22340*/  MOV R5, R0 ;  /* 0x0000000000057202 */ /* 0x000fe20000000f00 */
[----:B------:R-:W-:Y:S01]  /*22350*/  IMAD.MOV.U32 R3, RZ, RZ, 0x1f ;  /* 0x0000001fff037424 */ /* 0x000fe200078e00ff */
[----:B-1----:R-:W-:Y:S02]  /*22360*/  MOV R2, 0x22380 ;  /* 0x0002238000027802 */ /* 0x002fe40000000f00 */
[----:B------:R-:W-:Y:S05]  /*22370*/  CALL.REL.NOINC `($__internal_49_$__cuda_sm70_shflsync_idx_p) ;  /* 0x000014d000007944 */ /* 0x000fea0003c00000 */
[----:B------:R-:W-:Y:S01]  /*22380*/  IMAD.MOV.U32 R13, RZ, RZ, R5 ;  /* 0x000000ffff0d7224 */ /* 0x000fe200078e0005 */
[----:B------:R-:W-:Y:S01]  /*22390*/  MOV R9, R8 ;  /* 0x0000000800097202 */ /* 0x000fe20000000f00 */
[----:B------:R-:W-:Y:S01]  /*223a0*/  IMAD.MOV.U32 R6, RZ, RZ, RZ ;  /* 0x000000ffff067224 */ /* 0x000fe200078e00ff */
[----:B------:R-:W-:Y:S01]  /*223b0*/  MOV R5, R0 ;  /* 0x0000000000057202 */ /* 0x000fe20000000f00 */
[----:B------:R-:W-:Y:S01]  /*223c0*/  IMAD.MOV.U32 R3, RZ, RZ, 0x1f ;  /* 0x0000001fff037424 */ /* 0x000fe200078e00ff */
[----:B------:R-:W-:-:S02]  /*223d0*/  MOV R2, 0x223f0 ;  /* 0x000223f000027802 */ /* 0x000fc40000000f00 */
[----:B------:R-:W-:Y:S05]  /*223e0*/  CALL.REL.NOINC `($__internal_49_$__cuda_sm70_shflsync_idx_p) ;  /* 0x0000146000007944 */ /* 0x000fea0003c00000 */
[----:B------:R-:W-:Y:S01]  /*223f0*/  MOV R10, R5 ;  /* 0x00000005000a7202 */ /* 0x000fe20000000f00 */
[----:B------:R-:W-:Y:S05]  /*22400*/  BRA `(.L_x_2551) ;  /* 0xfffde27000007947 */ /* 0x000fea000383ffff */
.L_x_2342:
[----:B------:R-:W-:Y:S01]  /*22410*/  IMAD.MOV.U32 R9, RZ, RZ, R4 ;  /* 0x000000ffff097224 */ /* 0x000fe200078e0004 */
[----:B------:R-:W-:-:S02]  /*22420*/  MOV R3, 0x1f ;  /* 0x0000001f00037802 */ /* 0x000fc40000000f00 */
[----:B-1----:R-:W-:Y:S02]  /*22430*/  MOV R2, 0x22450 ;  /* 0x0002245000027802 */ /* 0x002fe40000000f00 */
[----:B--234-:R-:W-:Y:S05]  /*22440*/  CALL.REL.NOINC `($__internal_49_$__cuda_sm70_shflsync_idx_p) ;  /* 0x0000140000007944 */ /* 0x01cfea0003c00000 */
[----:B------:R-:W-:Y:S01]  /*22450*/  MOV R6, R5 ;  /* 0x0000000500067202 */ /* 0x000fe20000000f00 */
[----:B------:R-:W-:Y:S05]  /*22460*/  BRA `(.L_x_2341) ;  /* 0xfffde27000007947 */ /* 0x000fea000383ffff */
.L_x_2397:
[----:B------:R-:W-:Y:S01]  /*22470*/  IMAD.MOV.U32 R9, RZ, RZ, R12 ;  /* 0x000000ffff097224 */ /* 0x000fe200078e000c */
[----:B------:R-:W-:Y:S01]  /*22480*/  MOV R5, RZ ;  /* 0x000000ff00057202 */ /* 0x000fe20000000f00 */
[----:B------:R-:W-:Y:S01]  /*22490*/  IMAD.MOV.U32 R3, RZ, RZ, 0x181f ;  /* 0x0000181fff037424 */ /* 0x000fe200078e00ff */
[----:B------:R-:W-:Y:S02]  /*224a0*/  MOV R2, 0x224c0 ;  /* 0x000224c000027802 */ /* 0x000fe40000000f00 */
[----:B-----5:R-:W-:Y:S05]  /*224b0*/  CALL.REL.NOINC `($__internal_49_$__cuda_sm70_shflsync_idx_p) ;  /* 0x0000139000007944 */ /* 0x020fea0003c00000 */
[----:B------:R-:W-:Y:S01]  /*224c0*/  MOV R4, R5 ;  /* 0x0000000500047202 */ /* 0x000fe20000000f00 */
[----:B------:R-:W-:Y:S05]  /*224d0*/  BRA `(.L_x_2552) ;  /* 0xfffe756000007947 */ /* 0x000fea000383ffff */
.L_x_2398:
[----:B------:R-:W-:Y:S01]  /*224e0*/  IMAD.MOV.U32 R9, RZ, RZ, R15 ;  /* 0x000000ffff097224 */ /* 0x000fe200078e000f */
[----:B------:R-:W-:Y:S01]  /*224f0*/  MOV R5, RZ ;  /* 0x000000ff00057202 */ /* 0x000fe20000000f00 */
[----:B------:R-:W-:Y:S01]  /*22500*/  IMAD.MOV.U32 R3, RZ, RZ, 0x181f ;  /* 0x0000181fff037424 */ /* 0x000fe200078e00ff */
[----:B------:R-:W-:Y:S02]  /*22510*/  MOV R2, 0x22530 ;  /* 0x0002253000027802 */ /* 0x000fe40000000f00 */
[----:B-12--5:R-:W-:Y:S05]  /*22520*/  CALL.REL.NOINC `($__internal_49_$__cuda_sm70_shflsync_idx_p) ;  /* 0x0000132000007944 */ /* 0x026fea0003c00000 */
[----:B------:R-:W-:Y:S01]  /*22530*/  MOV R2, R5 ;  /* 0x0000000500027202 */ /* 0x000fe20000000f00 */
[----:B------:R-:W-:Y:S05]  /*22540*/  BRA `(.L_x_2553) ;  /* 0xfffe751000007947 */ /* 0x000fea000383ffff */
.L_x_2401:
[----:B--2---:R-:W-:Y:S01]  /*22550*/  IMAD.MOV.U32 R9, RZ, RZ, R12 ;  /* 0x000000ffff097224 */ /* 0x004fe200078e000c */
[----:B------:R-:W-:Y:S01]  /*22560*/  MOV R5, 0x1 ;  /* 0x0000000100057802 */ /* 0x000fe20000000f00 */
[----:B------:R-:W-:Y:S01]  /*22570*/  IMAD.MOV.U32 R3, RZ, RZ, 0x181f ;  /* 0x0000181fff037424 */ /* 0x000fe200078e00ff */
[----:B----4-:R-:W-:-:S02]  /*22580*/  MOV R2, 0x225a0 ;  /* 0x000225a000027802 */ /* 0x010fc40000000f00 */
[----:B-1---5:R-:W-:Y:S05]  /*22590*/  CALL.REL.NOINC `($__internal_49_$__cuda_sm70_shflsync_idx_p) ;  /* 0x000012b000007944 */ /* 0x022fea0003c00000 */
[----:B------:R-:W-:Y:S01]  /*225a0*/  IMAD.MOV.U32 R4, RZ, RZ, R5 ;  /* 0x000000ffff047224 */ /* 0x000fe200078e0005 */
[----:B------:R-:W-:Y:S01]  /*225b0*/  MOV R5, 0x1 ;  /* 0x0000000100057802 */ /* 0x000fe20000000f00 */
[----:B------:R-:W-:Y:S01]  /*225c0*/  IMAD.MOV.U32 R9, RZ, RZ, R15 ;  /* 0x000000ffff097224 */ /* 0x000fe200078e000f */
[----:B------:R-:W-:-:S02]  /*225d0*/  MOV R3, 0x181f ;  /* 0x0000181f00037802 */ /* 0x000fc40000000f00 */
[----:B------:R-:W-:Y:S02]  /*225e0*/  MOV R2, 0x22600 ;  /* 0x0002260000027802 */ /* 0x000fe40000000f00 */
[----:B------:R-:W-:Y:S05]  /*225f0*/  CALL.REL.NOINC `($__internal_49_$__cuda_sm70_shflsync_idx_p) ;  /* 0x0000125000007944 */ /* 0x000fea0003c00000 */
[----:B------:R-:W-:Y:S01]  /*22600*/  MOV R2, R5 ;  /* 0x0000000500027202 */ /* 0x000fe20000000f00 */
[----:B------:R-:W-:Y:S05]  /*22610*/  BRA `(.L_x_2554) ;  /* 0xfffe762000007947 */ /* 0x000fea000383ffff */
.L_x_2404:
[----:B---3--:R-:W-:Y:S01]  /*22620*/  IMAD.MOV.U32 R9, RZ, RZ, R12 ;  /* 0x000000ffff097224 */ /* 0x008fe200078e000c */
[----:B------:R-:W-:Y:S01]  /*22630*/  MOV R5, 0x2 ;  /* 0x0000000200057802 */ /* 0x000fe20000000f00 */
[----:B------:R-:W-:Y:S01]  /*22640*/  IMAD.MOV.U32 R3, RZ, RZ, 0x181f ;  /* 0x0000181fff037424 */ /* 0x000fe200078e00ff */
[----:B----4-:R-:W-:Y:S02]  /*22650*/  MOV R2, 0x22670 ;  /* 0x0002267000027802 */ /* 0x010fe40000000f00 */
[----:B-12--5:R-:W-:Y:S05]  /*22660*/  CALL.REL.NOINC `($__internal_49_$__cuda_sm70_shflsync_idx_p) ;  /* 0x000011e000007944 */ /* 0x026fea0003c00000 */
[----:B------:R-:W-:Y:S01]  /*22670*/  MOV R4, R5 ;  /* 0x0000000500047202 */ /* 0x000fe20000000f00 */
[----:B------:R-:W-:Y:S05]  /*22680*/  BRA `(.L_x_2555) ;  /* 0xfffe773000007947 */ /* 0x000fea000383ffff */
.L_x_2405:
[----:B------:R-:W-:Y:S01]  /*22690*/  IMAD.MOV.U32 R9, RZ, RZ, R15 ;  /* 0x000000ffff097224 */ /* 0x000fe200078e000f */
[----:B------:R-:W-:Y:S01]  /*226a0*/  MOV R5, 0x2 ;  /* 0x0000000200057802 */ /* 0x000fe20000000f00 */
[----:B------:R-:W-:Y:S01]  /*226b0*/  IMAD.MOV.U32 R3, RZ, RZ, 0x181f ;  /* 0x0000181fff037424 */ /* 0x000fe200078e00ff */
[----:B----4-:R-:W-:Y:S02]  /*226c0*/  MOV R2, 0x226e0 ;  /* 0x000226e000027802 */ /* 0x010fe40000000f00 */
[----:B-123-5:R-:W-:Y:S05]  /*226d0*/  CALL.REL.NOINC `($__internal_49_$__cuda_sm70_shflsync_idx_p) ;  /* 0x0000117000007944 */ /* 0x02efea0003c00000 */
[----:B------:R-:W-:Y:S01]  /*226e0*/  MOV R2, R5 ;  /* 0x0000000500027202 */ /* 0x000fe20000000f00 */
[----:B------:R-:W-:Y:S05]  /*226f0*/  BRA `(.L_x_2556) ;  /* 0xfffe76e000007947 */ /* 0x000fea000383ffff */
.L_x_2408:
[----:B-1----:R-:W-:Y:S01]  /*22700*/  IMAD.MOV.U32 R9, RZ, RZ, R12 ;  /* 0x000000ffff097224 */ /* 0x002fe200078e000c */
[----:B------:R-:W-:Y:S01]  /*22710*/  MOV R5, 0x3 ;  /* 0x0000000300057802 */ /* 0x000fe20000000f00 */
[----:B------:R-:W-:Y:S01]  /*22720*/  IMAD.MOV.U32 R3, RZ, RZ, 0x181f ;  /* 0x0000181fff037424 */ /* 0x000fe200078e00ff */
[----:B--2---:R-:W-:-:S02]  /*22730*/  MOV R2, 0x22750 ;  /* 0x0002275000027802 */ /* 0x004fc40000000f00 */
[----:B---345:R-:W-:Y:S05]  /*22740*/  CALL.REL.NOINC `($__internal_49_$__cuda_sm70_shflsync_idx_p) ;  /* 0x0000110000007944 */ /* 0x038fea0003c00000 */
        /* <DEDUP_REMOVED lines=8> */
.L_x_2485:
[----:B------:R-:W-:Y:S01]  /*227d0*/  IMAD.MOV.U32 R2, RZ, RZ, R215 ;  /* 0x000000ffff027224 */ /* 0x000fe200078e00d7 */
[----:B------:R-:W-:Y:S02]  /*227e0*/  MOV R5, 0x2 ;  /* 0x0000000200057802 */ /* 0x000fe40000000f00 */
[----:B------:R-:W-:Y:S02]  /*227f0*/  MOV R3, 0x22810 ;  /* 0x0002281000037802 */ /* 0x000fe40000000f00 */
[----:B------:R-:W-:Y:S05]  /*22800*/  CALL.REL.NOINC `($__internal_48_$__cuda_sm70_shflsync_bfly_p) ;  /* 0x00000ff000007944 */ /* 0x000fea0003c00000 */
[----:B------:R-:W-:Y:S01]  /*22810*/  MOV R0, R5 ;  /* 0x0000000500007202 */ /* 0x000fe20000000f00 */
[----:B------:R-:W-:Y:S05]  /*22820*/  BRA `(.L_x_2558) ;  /* 0xffff997000007947 */ /* 0x000fea000383ffff */
.L_x_2486:
[----:B------:R-:W-:Y:S01]  /*22830*/  IMAD.MOV.U32 R2, RZ, RZ, R0 ;  /* 0x000000ffff027224 */ /* 0x000fe200078e0000 */
[----:B------:R-:W-:Y:S02]  /*22840*/  MOV R5, 0x1 ;  /* 0x0000000100057802 */ /* 0x000fe40000000f00 */
[----:B------:R-:W-:Y:S02]  /*22850*/  MOV R3, 0x22870 ;  /* 0x0002287000037802 */ /* 0x000fe40000000f00 */
[----:B-1----:R-:W-:Y:S05]  /*22860*/  CALL.REL.NOINC `($__internal_48_$__cuda_sm70_shflsync_bfly_p) ;  /* 0x00000f9000007944 */ /* 0x002fea0003c00000 */
[----:B------:R-:W-:Y:S01]  /*22870*/  FADD.FTZ R0, R0, R5 ;  /* 0x0000000500007221 */ /* 0x000fe20000010000 */
[----:B------:R-:W-:Y:S02]  /*22880*/  MOV R2, R218 ;  /* 0x000000da00027202 */ /* 0x000fe40000000f00 */
[----:B------:R-:W-:-:S02]  /*22890*/  MOV R5, 0x2 ;  /* 0x0000000200057802 */ /* 0x000fc40000000f00 */
[----:B------:R-:W-:Y:S02]  /*228a0*/  MOV R3, 0x228c0 ;  /* 0x000228c000037802 */ /* 0x000fe40000000f00 */
[----:B------:R-:W-:Y:S05]  /*228b0*/  CALL.REL.NOINC `($__internal_48_$__cuda_sm70_shflsync_bfly_p) ;  /* 0x00000f4000007944 */ /* 0x000fea0003c00000 */
[----:B------:R-:W-:Y:S01]  /*228c0*/  FADD.FTZ R4, R218, R5 ;  /* 0x00000005da047221 */ /* 0x000fe20000010000 */
[----:B------:R-:W-:Y:S02]  /*228d0*/  MOV R5, 0x1 ;  /* 0x0000000100057802 */ /* 0x000fe40000000f00 */
[----:B------:R-:W-:Y:S02]  /*228e0*/  MOV R3, 0x22910 ;  /* 0x0002291000037802 */ /* 0x000fe40000000f00 */
[----:B------:R-:W-:Y:S02]  /*228f0*/  MOV R2, R4 ;  /* 0x0000000400027202 */ /* 0x000fe40000000f00 */
[----:B------:R-:W-:Y:S05]  /*22900*/  CALL.REL.NOINC `($__internal_48_$__cuda_sm70_shflsync_bfly_p) ;  /* 0x00000ef000007944 */ /* 0x000fea0003c00000 */
[----:B------:R-:W-:Y:S01]  /*22910*/  MOV R3, R5 ;  /* 0x0000000500037202 */ /* 0x000fe20000000f00 */
[----:B------:R-:W-:Y:S05]  /*22920*/  BRA `(.L_x_2559) ;  /* 0xffff98e000007947 */ /* 0x000fea000383ffff */
.L_x_2493:
[----:B--234-:R-:W-:Y:S01]  /*22930*/  IMAD.MOV.U32 R9, RZ, RZ, R13 ;  /* 0x000000ffff097224 */ /* 0x01cfe200078e000d */
[----:B------:R-:W-:Y:S01]  /*22940*/  MOV R5, RZ ;  /* 0x000000ff00057202 */ /* 0x000fe20000000f00 */
[----:B------:R-:W-:Y:S01]  /*22950*/  IMAD.MOV.U32 R3, RZ, RZ, 0x181f ;  /* 0x0000181fff037424 */ /* 0x000fe200078e00ff */
[----:B------:R-:W-:Y:S02]  /*22960*/  MOV R2, 0x22980 ;  /* 0x0002298000027802 */ /* 0x000fe40000000f00 */
[----:B-1----:R-:W-:Y:S05]  /*22970*/  CALL.REL.NOINC `($__internal_49_$__cuda_sm70_shflsync_idx_p) ;  /* 0x00000ed000007944 */ /* 0x002fea0003c00000 */
[----:B------:R-:W-:Y:S01]  /*22980*/  MOV R10, R5 ;  /* 0x00000005000a7202 */ /* 0x000fe20000000f00 */
[----:B------:R-:W-:Y:S05]  /*22990*/  BRA `(.L_x_2560) ;  /* 0xffffb57000007947 */ /* 0x000fea000383ffff */
.L_x_2494:
[----:B------:R-:W-:Y:S01]  /*229a0*/  IMAD.MOV.U32 R9, RZ, RZ, R14 ;  /* 0x000000ffff097224 */ /* 0x000fe200078e000e */
[----:B------:R-:W-:Y:S01]  /*229b0*/  MOV R5, RZ ;  /* 0x000000ff00057202 */ /* 0x000fe20000000f00 */
[----:B------:R-:W-:Y:S01]  /*229c0*/  IMAD.MOV.U32 R3, RZ, RZ, 0x181f ;  /* 0x0000181fff037424 */ /* 0x000fe200078e00ff */
[----:B------:R-:W-:-:S02]  /*229d0*/  MOV R2, 0x229f0 ;  /* 0x000229f000027802 */ /* 0x000fc40000000f00 */
[----:B-123--:R-:W-:Y:S05]  /*229e0*/  CALL.REL.NOINC `($__internal_49_$__cuda_sm70_shflsync_idx_p) ;  /* 0x00000e6000007944 */ /* 0x00efea0003c00000 */
[----:B------:R-:W-:Y:S01]  /*229f0*/  MOV R2, R5 ;  /* 0x0000000500027202 */ /* 0x000fe20000000f00 */
[----:B------:R-:W-:Y:S05]  /*22a00*/  BRA `(.L_x_2561) ;  /* 0xffffb52000007947 */ /* 0x000fea000383ffff */
.L_x_2497:
[----:B--2---:R-:W-:Y:S01]  /*22a10*/  IMAD.MOV.U32 R9, RZ, RZ, R13 ;  /* 0x000000ffff097224 */ /* 0x004fe200078e000d */
[----:B------:R-:W-:Y:S01]  /*22a20*/  MOV R5, 0x1 ;  /* 0x0000000100057802 */ /* 0x000fe20000000f00 */
[----:B------:R-:W-:Y:S01]  /*22a30*/  IMAD.MOV.U32 R3, RZ, RZ, 0x181f ;  /* 0x0000181fff037424 */ /* 0x000fe200078e00ff */
[----:B------:R-:W-:-:S02]  /*22a40*/  MOV R2, 0x22a60 ;  /* 0x00022a6000027802 */ /* 0x000fc40000000f00 */
[----:B-1-34-:R-:W-:Y:S05]  /*22a50*/  CALL.REL.NOINC `($__internal_49_$__cuda_sm70_shflsync_idx_p) ;  /* 0x00000df000007944 */ /* 0x01afea0003c00000 */
        /* <DEDUP_REMOVED lines=8> */
.L_x_2500:
[----:B--2---:R-:W-:Y:S01]  /*22ae0*/  IMAD.MOV.U32 R9, RZ, RZ, R13 ;  /* 0x000000ffff097224 */ /* 0x004fe200078e000d */
[----:B------:R-:W-:Y:S01]  /*22af0*/  MOV R5, 0x2 ;  /* 0x0000000200057802 */ /* 0x000fe20000000f00 */
[----:B------:R-:W-:Y:S01]  /*22b00*/  IMAD.MOV.U32 R3, RZ, RZ, 0x181f ;  /* 0x0000181fff037424 */ /* 0x000fe200078e00ff */
[----:B------:R-:W-:Y:S02]  /*22b10*/  MOV R2, 0x22b30 ;  /* 0x00022b3000027802 */ /* 0x000fe40000000f00 */
[----:B-1-34-:R-:W-:Y:S05]  /*22b20*/  CALL.REL.NOINC `($__internal_49_$__cuda_sm70_shflsync_idx_p) ;  /* 0x00000d2000007944 */ /* 0x01afea0003c00000 */
[----:B------:R-:W-:Y:S01]  /*22b30*/  MOV R10, R5 ;  /* 0x00000005000a7202 */ /* 0x000fe20000000f00 */
[----:B------:R-:W-:Y:S05]  /*22b40*/  BRA `(.L_x_2563) ;  /* 0xffffb73000007947 */ /* 0x000fea000383ffff */
.L_x_2501:
[----:B--2---:R-:W-:Y:S01]  /*22b50*/  IMAD.MOV.U32 R9, RZ, RZ, R14 ;  /* 0x000000ffff097224 */ /* 0x004fe200078e000e */
[----:B------:R-:W-:Y:S01]  /*22b60*/  MOV R5, 0x2 ;  /* 0x0000000200057802 */ /* 0x000fe20000000f00 */
[----:B------:R-:W-:Y:S01]  /*22b70*/  IMAD.MOV.U32 R3, RZ, RZ, 0x181f ;  /* 0x0000181fff037424 */ /* 0x000fe200078e00ff */
[----:B------:R-:W-:Y:S02]  /*22b80*/  MOV R2, 0x22ba0 ;  /* 0x00022ba000027802 */ /* 0x000fe40000000f00 */
[----:B-1-34-:R-:W-:Y:S05]  /*22b90*/  CALL.REL.NOINC `($__internal_49_$__cuda_sm70_shflsync_idx_p) ;  /* 0x00000cb000007944 */ /* 0x01afea0003c00000 */
[----:B------:R-:W-:Y:S01]  /*22ba0*/  MOV R2, R5 ;  /* 0x0000000500027202 */ /* 0x000fe20000000f00 */
[----:B------:R-:W-:Y:S05]  /*22bb0*/  BRA `(.L_x_2564) ;  /* 0xffffb6e000007947 */ /* 0x000fea000383ffff */
.L_x_2504:
[----:B---3--:R-:W-:Y:S01]  /*22bc0*/  IMAD.MOV.U32 R9, RZ, RZ, R13 ;  /* 0x000000ffff097224 */ /* 0x008fe200078e000d */
[----:B------:R-:W-:Y:S01]  /*22bd0*/  MOV R5, 0x3 ;  /* 0x0000000300057802 */ /* 0x000fe20000000f00 */
[----:B------:R-:W-:Y:S01]  /*22be0*/  IMAD.MOV.U32 R3, RZ, RZ, 0x181f ;  /* 0x0000181fff037424 */ /* 0x000fe200078e00ff */
[----:B----4-:R-:W-:-:S02]  /*22bf0*/  MOV R2, 0x22c10 ;  /* 0x00022c1000027802 */ /* 0x010fc40000000f00 */
[----:B-12---:R-:W-:Y:S05]  /*22c00*/  CALL.REL.NOINC `($__internal_49_$__cuda_sm70_shflsync_idx_p) ;  /* 0x00000c4000007944 */ /* 0x006fea0003c00000 */
        /* <DEDUP_REMOVED lines=8> */
.L_x_2506:
[----:B------:R-:W-:Y:S01]  /*22c90*/  IMAD.MOV.U32 R9, RZ, RZ, R16 ;  /* 0x000000ffff097224 */ /* 0x000fe200078e0010 */
[----:B------:R-:W-:Y:S01]  /*22ca0*/  MOV R5, RZ ;  /* 0x000000ff00057202 */ /* 0x000fe20000000f00 */
[----:B------:R-:W-:Y:S01]  /*22cb0*/  IMAD.MOV.U32 R3, RZ, RZ, 0x1c1f ;  /* 0x00001c1fff037424 */ /* 0x000fe200078e00ff */
[----:B------:R-:W-:Y:S02]  /*22cc0*/  MOV R2, 0x22ce0 ;  /* 0x00022ce000027802 */ /* 0x000fe40000000f00 */
[----:B------:R-:W-:Y:S05]  /*22cd0*/  CALL.REL.NOINC `($__internal_49_$__cuda_sm70_shflsync_idx_p) ;  /* 0x00000b7000007944 */ /* 0x000fea0003c00000 */
[----:B------:R-:W-:Y:S01]  /*22ce0*/  MOV R4, R5 ;  /* 0x0000000500047202 */ /* 0x000fe20000000f00 */
[----:B------:R-:W-:Y:S05]  /*22cf0*/  BRA `(.L_x_2566) ;  /* 0xffffbaa000007947 */ /* 0x000fea000383ffff */
.L_x_2507:
[----:B------:R-:W-:Y:S01]  /*22d00*/  IMAD.MOV.U32 R9, RZ, RZ, R17 ;  /* 0x000000ffff097224 */ /* 0x000fe200078e0011 */
[----:B------:R-:W-:Y:S01]  /*22d10*/  MOV R5, RZ ;  /* 0x000000ff00057202 */ /* 0x000fe20000000f00 */
[----:B------:R-:W-:Y:S01]  /*22d20*/  IMAD.MOV.U32 R3, RZ, RZ, 0x1c1f ;  /* 0x00001c1fff037424 */ /* 0x000fe200078e00ff */
[----:B------:R-:W-:Y:S02]  /*22d30*/  MOV R2, 0x22d50 ;  /* 0x00022d5000027802 */ /* 0x000fe40000000f00 */
[----:B-12---:R-:W-:Y:S05]  /*22d40*/  CALL.REL.NOINC `($__internal_49_$__cuda_sm70_shflsync_idx_p) ;  /* 0x00000b0000007944 */ /* 0x006fea0003c00000 */
[----:B------:R-:W-:Y:S01]  /*22d50*/  MOV R0, R5 ;  /* 0x0000000500007202 */ /* 0x000fe20000000f00 */
[----:B------:R-:W-:Y:S05]  /*22d60*/  BRA `(.L_x_2567) ;  /* 0xffffba5000007947 */ /* 0x000fea000383ffff */
.L_x_2510:
[----:B-1----:R-:W-:Y:S01]  /*22d70*/  IMAD.MOV.U32 R9, RZ, RZ, R16 ;  /* 0x000000ffff097224 */ /* 0x002fe200078e0010 */
[----:B------:R-:W-:Y:S01]  /*22d80*/  MOV R5, 0x1 ;  /* 0x0000000100057802 */ /* 0x000fe20000000f00 */
[----:B------:R-:W-:Y:S01]  /*22d90*/  IMAD.MOV.U32 R3, RZ, RZ, 0x1c1f ;  /* 0x00001c1fff037424 */ /* 0x000fe200078e00ff */
[----:B------:R-:W-:-:S02]  /*22da0*/  MOV R2, 0x22dc0 ;  /* 0x00022dc000027802 */ /* 0x000fc40000000f00 */
[----:B--234-:R-:W-:Y:S05]  /*22db0*/  CALL.REL.NOINC `($__internal_49_$__cuda_sm70_shflsync_idx_p) ;  /* 0x00000a9000007944 */ /* 0x01cfea0003c00000 */
        /* <DEDUP_REMOVED lines=8> */
.L_x_2514:
[----:B------:R-:W-:Y:S01]  /*22e40*/  IMAD.MOV.U32 R9, RZ, RZ, R11 ;  /* 0x000000ffff097224 */ /* 0x000fe200078e000b */
[----:B------:R-:W-:Y:S01]  /*22e50*/  MOV R5, RZ ;  /* 0x000000ff00057202 */ /* 0x000fe20000000f00 */
[----:B------:R-:W-:Y:S01]  /*22e60*/  IMAD.MOV.U32 R3, RZ, RZ, 0x181f ;  /* 0x0000181fff037424 */ /* 0x000fe200078e00ff */
[----:B------:R-:W-:Y:S02]  /*22e70*/  MOV R2, 0x22e90 ;  /* 0x00022e9000027802 */ /* 0x000fe40000000f00 */
[----:B------:R-:W-:Y:S05]  /*22e80*/  CALL.REL.NOINC `($__internal_49_$__cuda_sm70_shflsync_idx_p) ;  /* 0x000009c000007944 */ /* 0x000fea0003c00000 */
[----:B------:R-:W-:Y:S01]  /*22e90*/  MOV R10, R5 ;  /* 0x00000005000a7202 */ /* 0x000fe20000000f00 */
[----:B------:R-:W-:Y:S05]  /*22ea0*/  BRA `(.L_x_2569) ;  /* 0xffffda7000007947 */ /* 0x000fea000383ffff */
.L_x_2515:
[----:B------:R-:W-:Y:S01]  /*22eb0*/  IMAD.MOV.U32 R9, RZ, RZ, R14 ;  /* 0x000000ffff097224 */ /* 0x000fe200078e000e */
[----:B------:R-:W-:Y:S01]  /*22ec0*/  MOV R5, RZ ;  /* 0x000000ff00057202 */ /* 0x000fe20000000f00 */
[----:B------:R-:W-:Y:S01]  /*22ed0*/  IMAD.MOV.U32 R3, RZ, RZ, 0x181f ;  /* 0x0000181fff037424 */ /* 0x000fe200078e00ff */
[----:B------:R-:W-:Y:S02]  /*22ee0*/  MOV R2, 0x22f00 ;  /* 0x00022f0000027802 */ /* 0x000fe40000000f00 */
[----:B-12---:R-:W-:Y:S05]  /*22ef0*/  CALL.REL.NOINC `($__internal_49_$__cuda_sm70_shflsync_idx_p) ;  /* 0x0000095000007944 */ /* 0x006fea0003c00000 */
[----:B------:R-:W-:Y:S01]  /*22f00*/  MOV R2, R5 ;  /* 0x0000000500027202 */ /* 0x000fe20000000f00 */
[----:B------:R-:W-:Y:S05]  /*22f10*/  BRA `(.L_x_2570) ;  /* 0xffffda2000007947 */ /* 0x000fea000383ffff */
.L_x_2518:
[----:B--2---:R-:W-:Y:S01]  /*22f20*/  IMAD.MOV.U32 R9, RZ, RZ, R11 ;  /* 0x000000ffff097224 */ /* 0x004fe200078e000b */
[----:B------:R-:W-:Y:S01]  /*22f30*/  MOV R5, 0x1 ;  /* 0x0000000100057802 */ /* 0x000fe20000000f00 */
[----:B------:R-:W-:Y:S01]  /*22f40*/  IMAD.MOV.U32 R3, RZ, RZ, 0x181f ;  /* 0x0000181fff037424 */ /* 0x000fe200078e00ff */
[----:B----4-:R-:W-:-:S02]  /*22f50*/  MOV R2, 0x22f70 ;  /* 0x00022f7000027802 */ /* 0x010fc40000000f00 */
[----:B-1-3--:R-:W-:Y:S05]  /*22f60*/  CALL.REL.NOINC `($__internal_49_$__cuda_sm70_shflsync_idx_p) ;  /* 0x000008e000007944 */ /* 0x00afea0003c00000 */
        /* <DEDUP_REMOVED lines=8> */
.L_x_2521:
[----:B-1----:R-:W-:Y:S01]  /*22ff0*/  IMAD.MOV.U32 R9, RZ, RZ, R11 ;  /* 0x000000ffff097224 */ /* 0x002fe200078e000b */
[----:B------:R-:W-:Y:S01]  /*23000*/  MOV R5, 0x2 ;  /* 0x0000000200057802 */ /* 0x000fe20000000f00 */
[----:B------:R-:W-:Y:S01]  /*23010*/  IMAD.MOV.U32 R3, RZ, RZ, 0x181f ;  /* 0x0000181fff037424 */ /* 0x000fe200078e00ff */
[----:B----4-:R-:W-:Y:S02]  /*23020*/  MOV R2, 0x23040 ;  /* 0x0002304000027802 */ /* 0x010fe40000000f00 */
[----:B--23--:R-:W-:Y:S05]  /*23030*/  CALL.REL.NOINC `($__internal_49_$__cuda_sm70_shflsync_idx_p) ;  /* 0x0000081000007944 */ /* 0x00cfea0003c00000 */
[----:B------:R-:W-:Y:S01]  /*23040*/  MOV R10, R5 ;  /* 0x00000005000a7202 */ /* 0x000fe20000000f00 */
[----:B------:R-:W-:Y:S05]  /*23050*/  BRA `(.L_x_2572) ;  /* 0xffffdc4000007947 */ /* 0x000fea000383ffff */
.L_x_2522:
[----:B------:R-:W-:Y:S01]  /*23060*/  IMAD.MOV.U32 R9, RZ, RZ, R14 ;  /* 0x000000ffff097224 */ /* 0x000fe200078e000e */
[----:B------:R-:W-:Y:S01]  /*23070*/  MOV R5, 0x2 ;  /* 0x0000000200057802 */ /* 0x000fe20000000f00 */
[----:B------:R-:W-:Y:S01]  /*23080*/  IMAD.MOV.U32 R3, RZ, RZ, 0x181f ;  /* 0x0000181fff037424 */ /* 0x000fe200078e00ff */
[----:B----4-:R-:W-:Y:S02]  /*23090*/  MOV R2, 0x230b0 ;  /* 0x000230b000027802 */ /* 0x010fe40000000f00 */
[----:B-123--:R-:W-:Y:S05]  /*230a0*/  CALL.REL.NOINC `($__internal_49_$__cuda_sm70_shflsync_idx_p) ;  /* 0x000007a000007944 */ /* 0x00efea0003c00000 */
[----:B------:R-:W-:Y:S01]  /*230b0*/  MOV R2, R5 ;  /* 0x0000000500027202 */ /* 0x000fe20000000f00 */
[----:B------:R-:W-:Y:S05]  /*230c0*/  BRA `(.L_x_2573) ;  /* 0xffffdbf000007947 */ /* 0x000fea000383ffff */
.L_x_2525:
        /* <DEDUP_REMOVED lines=13> */
.L_x_2527:
[----:B------:R-:W-:Y:S01]  /*231a0*/  IMAD.MOV.U32 R9, RZ, RZ, R114 ;  /* 0x000000ffff097224 */ /* 0x000fe200078e0072 */
[----:B------:R-:W-:Y:S01]  /*231b0*/  MOV R5, RZ ;  /* 0x000000ff00057202 */ /* 0x000fe20000000f00 */
[----:B------:R-:W-:Y:S01]  /*231c0*/  IMAD.MOV.U32 R3, RZ, RZ, 0x1f ;  /* 0x0000001fff037424 */ /* 0x000fe200078e00ff */
[----:B------:R-:W-:Y:S02]  /*231d0*/  MOV R2, 0x231f0 ;  /* 0x000231f000027802 */ /* 0x000fe40000000f00 */
[----:B------:R-:W-:Y:S05]  /*231e0*/  CALL.REL.NOINC `($__internal_49_$__cuda_sm70_shflsync_idx_p) ;  /* 0x0000066000007944 */ /* 0x000fea0003c00000 */
[----:B------:R-:W-:Y:S01]  /*231f0*/  MOV R10, R5 ;  /* 0x00000005000a7202 */ /* 0x000fe20000000f00 */
[----:B------:R-:W-:Y:S05]  /*23200*/  BRA `(.L_x_2575) ;  /* 0xffffde6000007947 */ /* 0x000fea000383ffff */
.L_x_2528:
[----:B------:R-:W-:Y:S01]  /*23210*/  IMAD.MOV.U32 R9, RZ, RZ, R114 ;  /* 0x000000ffff097224 */ /* 0x000fe200078e0072 */
[----:B------:R-:W-:Y:S01]  /*23220*/  MOV R5, 0x1 ;  /* 0x0000000100057802 */ /* 0x000fe20000000f00 */
[----:B------:R-:W-:Y:S01]  /*23230*/  IMAD.MOV.U32 R3, RZ, RZ, 0x1f ;  /* 0x0000001fff037424 */ /* 0x000fe200078e00ff */
[----:B------:R-:W-:Y:S02]  /*23240*/  MOV R2, 0x23260 ;  /* 0x0002326000027802 */ /* 0x000fe40000000f00 */
[----:B-12---:R-:W-:Y:S05]  /*23250*/  CALL.REL.NOINC `($__internal_49_$__cuda_sm70_shflsync_idx_p) ;  /* 0x000005f000007944 */ /* 0x006fea0003c00000 */
[----:B------:R-:W-:Y:S01]  /*23260*/  MOV R8, R5 ;  /* 0x0000000500087202 */ /* 0x000fe20000000f00 */
[----:B------:R-:W-:Y:S05]  /*23270*/  BRA `(.L_x_2576) ;  /* 0xffffde1000007947 */ /* 0x000fea000383ffff */
.L_x_2529:
[----:B------:R-:W-:Y:S02]  /*23280*/  MOV R2, 0x1 ;  /* 0x0000000100027802 */ /* 0x000fe40000000f00 */
[----:B------:R-:W-:-:S02]  /*23290*/  MOV R3, 0x232b0 ;  /* 0x000232b000037802 */ /* 0x000fc40000000f00 */
[----:B-1234-:R-:W-:Y:S05]  /*232a0*/  CALL.REL.NOINC `($__internal_50_$__cuda_sm70_shflsync_up_p) ;  /* 0x000005f000007944 */ /* 0x01efea0003c00000 */
[----:B------:R-:W-:Y:S05]  /*232b0*/  BRA `(.L_x_2577) ;  /* 0xffffdf0000007947 */ /* 0x000fea000383ffff */
.L_x_2530:
[----:B------:R-:W-:Y:S02]  /*232c0*/  MOV R2, 0x2 ;  /* 0x0000000200027802 */ /* 0x000fe40000000f00 */
[----:B------:R-:W-:-:S02]  /*232d0*/  MOV R3, 0x232f0 ;  /* 0x000232f000037802 */ /* 0x000fc40000000f00 */
[----:B--2-4-:R-:W-:Y:S05]  /*232e0*/  CALL.REL.NOINC `($__internal_50_$__cuda_sm70_shflsync_up_p) ;  /* 0x000005b000007944 */ /* 0x014fea0003c00000 */
[----:B------:R-:W-:Y:S01]  /*232f0*/  SEL R3, R4, RZ, P1 ;  /* 0x000000ff04037207 */ /* 0x000fe20000800000 */
[----:B------:R-:W-:-:S04]  /*23300*/  IMAD.MOV.U32 R2, RZ, RZ, 0x4 ;  /* 0x00000004ff027424 */ /* 0x000fc800078e00ff */
[----:B------:R-:W-:Y:S01]  /*23310*/  IMAD.IADD R0, R0, 0x1, R3 ;  /* 0x0000000100007824 */ /* 0x000fe200078e0203 */
        /* <DEDUP_REMOVED lines=21> */
.L_x_2534:
[----:B------:R-:W-:Y:S02]  /*23470*/  MOV R2, 0x1 ;  /* 0x0000000100027802 */ /* 0x000fe40000000f00 */
[----:B------:R-:W-:Y:S02]  /*23480*/  MOV R3, 0x234a0 ;  /* 0x000234a000037802 */ /* 0x000fe40000000f00 */
[----:B------:R-:W-:Y:S05]  /*23490*/  CALL.REL.NOINC `($__internal_50_$__cuda_sm70_shflsync_up_p) ;  /* 0x0000040000007944 */ /* 0x000fea0003c00000 */
[----:B------:R-:W-:Y:S01]  /*234a0*/  MOV R2, R4 ;  /* 0x0000000400027202 */ /* 0x000fe20000000f00 */
[----:B------:R-:W-:Y:S05]  /*234b0*/  BRA `(.L_x_2579) ;  /* 0xffffdf6000007947 */ /* 0x000fea000383ffff */
.L_x_2535:
        /* <DEDUP_REMOVED lines=27> */
.L_x_2537:
[----:B------:R-:W-:Y:S02]  /*23670*/  SEL R0, RZ, 0x1, P0 ;  /* 0x00000001ff007807 */ /* 0x000fe40000000000 */
[----:B------:R-:W-:Y:S02]  /*23680*/  MOV R2, 0x236a0 ;  /* 0x000236a000027802 */ /* 0x000fe40000000f00 */
[----:B-1----:R-:W-:Y:S05]  /*23690*/  CALL.REL.NOINC `($__internal_51_$__cuda_sm70_votesync_ballot) ;  /* 0x0000027000007944 */ /* 0x002fea0003c00000 */
[----:B------:R-:W-:Y:S01]  /*236a0*/  MOV R11, R0 ;  /* 0x00000000000b7202 */ /* 0x000fe20000000f00 */
[----:B------:R-:W-:Y:S05]  /*236b0*/  BRA `(.L_x_2581) ;  /* 0xffffdef000007947 */ /* 0x000fea000383ffff */
.L_x_2538:
[----:B------:R-:W-:Y:S01]  /*236c0*/  IMAD.MOV.U32 R9, RZ, RZ, R6 ;  /* 0x000000ffff097224 */ /* 0x000fe200078e0006 */
[----:B------:R-:W-:Y:S01]  /*236d0*/  MOV R5, R0 ;  /* 0x0000000000057202 */ /* 0x000fe20000000f00 */
[----:B------:R-:W-:Y:S01]  /*236e0*/  IMAD.MOV.U32 R3, RZ, RZ, 0x1f ;  /* 0x0000001fff037424 */ /* 0x000fe200078e00ff */
[----:B--2---:R-:W-:Y:S02]  /*236f0*/  MOV R2, 0x23710 ;  /* 0x0002371000027802 */ /* 0x004fe40000000f00 */
[----:B-1----:R-:W-:Y:S05]  /*23700*/  CALL.REL.NOINC `($__internal_49_$__cuda_sm70_shflsync_idx_p) ;  /* 0x0000014000007944 */ /* 0x002fea0003c00000 */
[----:B------:R-:W-:Y:S01]  /*23710*/  IMAD.MOV.U32 R8, RZ, RZ, R5 ;  /* 0x000000ffff087224 */ /* 0x000fe200078e0005 */
[----:B------:R-:W-:Y:S01]  /*23720*/  MOV R5, R0 ;  /* 0x0000000000057202 */ /* 0x000fe20000000f00 */
[----:B------:R-:W-:Y:S01]  /*23730*/  IMAD.MOV.U32 R9, RZ, RZ, R7 ;  /* 0x000000ffff097224 */ /* 0x000fe200078e0007 */
[----:B------:R-:W-:-:S02]  /*23740*/  MOV R3, 0x1f ;  /* 0x0000001f00037802 */ /* 0x000fc40000000f00 */
[----:B------:R-:W-:Y:S02]  /*23750*/  MOV R2, 0x23770 ;  /* 0x0002377000027802 */ /* 0x000fe40000000f00 */
[----:B------:R-:W-:Y:S05]  /*23760*/  CALL.REL.NOINC `($__internal_49_$__cuda_sm70_shflsync_idx_p) ;  /* 0x000000e000007944 */ /* 0x000fea0003c00000 */
[----:B------:R-:W-:Y:S01]  /*23770*/  MOV R7, R5 ;  /* 0x0000000500077202 */ /* 0x000fe20000000f00 */
[----:B------:R-:W-:Y:S05]  /*23780*/  BRA `(.L_x_2582) ;  /* 0xffffde9000007947 */ /* 0x000fea000383ffff */
.L_x_2541:
[----:B------:R-:W-:Y:S01]  /*23790*/  IMAD.MOV.U32 R9, RZ, RZ, R4 ;  /* 0x000000ffff097224 */ /* 0x000fe200078e0004 */
[----:B------:R-:W-:Y:S01]  /*237a0*/  MOV R5, R0 ;  /* 0x0000000000057202 */ /* 0x000fe20000000f00 */
[----:B------:R-:W-:Y:S01]  /*237b0*/  IMAD.MOV.U32 R3, RZ, RZ, 0x1f ;  /* 0x0000001fff037424 */ /* 0x000fe200078e00ff */
[----:B--2---:R-:W-:Y:S02]  /*237c0*/  MOV R2, 0x237e0 ;  /* 0x000237e000027802 */ /* 0x004fe40000000f00 */
[----:B-1--4-:R-:W-:Y:S05]  /*237d0*/  CALL.REL.NOINC `($__internal_49_$__cuda_sm70_shflsync_idx_p) ;  /* 0x0000007000007944 */ /* 0x012fea0003c00000 */
[----:B------:R-:W-:Y:S01]  /*237e0*/  MOV R13, R5 ;  /* 0x00000005000d7202 */ /* 0x000fe20000000f00 */
[----:B------:R-:W-:Y:S05]  /*237f0*/  BRA `(.L_x_2540) ;  /* 0xffffde8000007947 */ /* 0x000fea000383ffff */
        .weak           $__internal_48_$__cuda_sm70_shflsync_bfly_p
        .type           $__internal_48_$__cuda_sm70_shflsync_bfly_p,@function
        .size           $__internal_48_$__cuda_sm70_shflsync_bfly_p,($__internal_49_$__cuda_sm70_shflsync_idx_p - $__internal_48_$__cuda_sm70_shflsync_bfly_p)
$__internal_48_$__cuda_sm70_shflsync_bfly_p:
[----:B------:R-:W-:Y:S04]  /*23800*/  WARPSYNC R6 ;  /* 0x0000000600007348 */ /* 0x000fe80003800000 */
[----:B------:R1:W2:Y:S02]  /*23810*/  SHFL.BFLY PT, R5, R2, R5, R7 ;  /* 0x0c00000502057389 */ /* 0x0002a400000e0007 */
[----:B-1----:R-:W-:-:S02]  /*23820*/  MOV R2, R3 ;  /* 0x0000000300027202 */ /* 0x002fc40000000f00 */
[----:B------:R-:W-:-:S04]  /*23830*/  MOV R3, 0x0 ;  /* 0x0000000000037802 */ /* 0x000fc80000000f00 */
[----:B--2---:R-:W-:Y:S05]  /*23840*/  RET.REL.NODEC R2 `(_ZN7cutlass13device_kernelIN5flash19enable_sm80_to_sm89INS1_16FlashAttnFwdSm80INS1_25CollectiveMainloopFwdSm80ILi8ELi1ELb0EN4cute5tupleIJNS5_1CILi128EEENS7_ILi48EEENS7_ILi256EEEEEELi256ENS_10bfloat16_tEfNS_4arch4Sm80ELb1ELb0ELb1ELb1ELb0ELb1ELb1ELb1EEENS1_21CollectiveEpilogueFwdINS6_IJS8_SA_S9_EEENS6_IJNS7_ILi1EEESI_SI_EEESC_SE_Li256ELb1ELb1ELb1ELb0EEENS1_36VarlenDynamicPersistentTileSchedulerILi128ELi48ELi256ELi256ELb1ELb1ELb0ELb1ELb1ELb1EEEEEEEEEvNT_6ParamsE) ;  /* 0xfffdc7b002007950 */ /* 0x004fea0003c3ffff */
        .weak           $__internal_49_$__cuda_sm70_shflsync_idx_p
        .type           $__internal_49_$__cuda_sm70_shflsync_idx_p,@function
        .size           $__internal_49_$__cuda_sm70_shflsync_idx_p,($__internal_50_$__cuda_sm70_shflsync_up_p - $__internal_49_$__cuda_sm70_shflsync_idx_p)
$__internal_49_$__cuda_sm70_shflsync_idx_p:
[----:B------:R-:W-:-:S04]  /*23850*/  MOV R115, 0xffffffff ;  /* 0xffffffff00737802 */ /* 0x000fc80000000f00 */
[----:B------:R-:W-:Y:S04]  /*23860*/  WARPSYNC R115 ;  /* 0x0000007300007348 */ /* 0x000fe80003800000 */
[----:B------:R1:W2:Y:S02]  /*23870*/  SHFL.IDX PT, R5, R9, R5, R3 ;  /* 0x0000000509057389 */ /* 0x0002a400000e0003 */
[----:B-1----:R-:W-:-:S04]  /*23880*/  MOV R3, 0x0 ;  /* 0x0000000000037802 */ /* 0x002fc80000000f00 */
[----:B--2---:R-:W-:Y:S05]  /*23890*/  RET.REL.NODEC R2 `(_ZN7cutlass13device_kernelIN5flash19enable_sm80_to_sm89INS1_16FlashAttnFwdSm80INS1_25CollectiveMainloopFwdSm80ILi8ELi1ELb0EN4cute5tupleIJNS5_1CILi128EEENS7_ILi48EEENS7_ILi256EEEEEELi256ENS_10bfloat16_tEfNS_4arch4Sm80ELb1ELb0ELb1ELb1ELb0ELb1ELb1ELb1EEENS1_21CollectiveEpilogueFwdINS6_IJS8_SA_S9_EEENS6_IJNS7_ILi1EEESI_SI_EEESC_SE_Li256ELb1ELb1ELb1ELb0EEENS1_36VarlenDynamicPersistentTileSchedulerILi128ELi48ELi256ELi256ELb1ELb1ELb0ELb1ELb1ELb1EEEEEEEEEvNT_6ParamsE) ;  /* 0xfffdc76002007950 */ /* 0x004fea0003c3ffff */
        .weak           $__internal_50_$__cuda_sm70_shflsync_up_p
        .type           $__internal_50_$__cuda_sm70_shflsync_up_p,@function
        .size           $__internal_50_$__cuda_sm70_shflsync_up_p,($__internal_51_$__cuda_sm70_votesync_ballot - $__internal_50_$__cuda_sm70_shflsync_up_p)
$__internal_50_$__cuda_sm70_shflsync_up_p:
[----:B------:R-:W-:Y:S02]  /*238a0*/  IMAD.MOV.U32 R4, RZ, RZ, RZ ;  /* 0x000000ffff047224 */ /* 0x000fe400078e00ff */
[----:B------:R-:W-:-:S04]  /*238b0*/  IMAD.MOV.U32 R9, RZ, RZ, -0x1 ;  /* 0xffffffffff097424 */ /* 0x000fc800078e00ff */
[----:B------:R-:W-:Y:S04]  /*238c0*/  WARPSYNC R9 ;  /* 0x0000000900007348 */ /* 0x000fe80003800000 */
[----:B------:R1:W2:Y:S02]  /*238d0*/  SHFL.UP PT, R4, R0, R2, R4 ;  /* 0x0400000200047389 */ /* 0x0002a400000e0004 */
[----:B-1----:R-:W-:Y:S02]  /*238e0*/  MOV R2, R3 ;  /* 0x0000000300027202 */ /* 0x002fe40000000f00 */
[----:B------:R-:W-:-:S04]  /*238f0*/  MOV R3, 0x0 ;  /* 0x0000000000037802 */ /* 0x000fc80000000f00 */
[----:B--2---:R-:W-:Y:S05]  /*23900*/  RET.REL.NODEC R2 `(_ZN7cutlass13device_kernelIN5flash19enable_sm80_to_sm89INS1_16FlashAttnFwdSm80INS1_25CollectiveMainloopFwdSm80ILi8ELi1ELb0EN4cute5tupleIJNS5_1CILi128EEENS7_ILi48EEENS7_ILi256EEEEEELi256ENS_10bfloat16_tEfNS_4arch4Sm80ELb1ELb0ELb1ELb1ELb0ELb1ELb1ELb1EEENS1_21CollectiveEpilogueFwdINS6_IJS8_SA_S9_EEENS6_IJNS7_ILi1EEESI_SI_EEESC_SE_Li256ELb1ELb1ELb1ELb0EEENS1_36VarlenDynamicPersistentTileSchedulerILi128ELi48ELi256ELi256ELb1ELb1ELb0ELb1ELb1ELb1EEEEEEEEEvNT_6ParamsE) ;  /* 0xfffdc6f002007950 */ /* 0x004fea0003c3ffff */
        .weak           $__internal_51_$__cuda_sm70_votesync_ballot
        .type           $__internal_51_$__cuda_sm70_votesync_ballot,@function
        .size           $__internal_51_$__cuda_sm70_votesync_ballot,(.L_x_5234 - $__internal_51_$__cuda_sm70_votesync_ballot)
$__internal_51_$__cuda_sm70_votesync_ballot:
[----:B------:R-:W-:Y:S01]  /*23910*/  ISETP.NE.U32.AND P0, PT, R0, 0x1, PT ;  /* 0x000000010000780c */ /* 0x000fe20003f05070 */
[----:B------:R-:W-:-:S04]  /*23920*/  IMAD.MOV.U32 R3, RZ, RZ, -0x1 ;  /* 0xffffffffff037424 */ /* 0x000fc800078e00ff */
[----:B------:R-:W-:Y:S08]  /*23930*/  WARPSYNC R3 ;  /* 0x0000000300007348 */ /* 0x000ff00003800000 */
[----:B------:R-:W-:-:S04]  /*23940*/  VOTE.ANY R0, PT, !P0 ;  /* 0x0000000000007806 */ /* 0x000fc800040e0100 */
[----:B------:R-:W-:Y:S01]  /*23950*/  LOP3.LUT R0, R0, R3, RZ, 0xc0, !PT ;  /* 0x0000000300007212 */ /* 0x000fe200078ec0ff */
[----:B------:R-:W-:-:S04]  /*23960*/  IMAD.MOV.U32 R3, RZ, RZ, 0x0 ;  /* 0x00000000ff037424 */ /* 0x000fc800078e00ff */
[----:B------:R-:W-:Y:S05]  /*23970*/  RET.REL.NODEC R2 `(_ZN7cutlass13device_kernelIN5flash19enable_sm80_to_sm89INS1_16FlashAttnFwdSm80INS1_25CollectiveMainloopFwdSm80ILi8ELi1ELb0EN4cute5tupleIJNS5_1CILi128EEENS7_ILi48EEENS7_ILi256EEEEEELi256ENS_10bfloat16_tEfNS_4arch4Sm80ELb1ELb0ELb1ELb1ELb0ELb1ELb1ELb1EEENS1_21CollectiveEpilogueFwdINS6_IJS8_SA_S9_EEENS6_IJNS7_ILi1EEESI_SI_EEESC_SE_Li256ELb1ELb1ELb1ELb0EEENS1_36VarlenDynamicPersistentTileSchedulerILi128ELi48ELi256ELi256ELb1ELb1ELb0ELb1ELb1ELb1EEEEEEEEEvNT_6ParamsE) ;  /* 0xfffdc68002007950 */ /* 0x000fea0003c3ffff */
.L_x_2583:
        /* <DEDUP_REMOVED lines=16> */
.L_x_5234:


//--------------------- .text._ZN7cutlass13device_kernelIN5flash19enable_sm80_to_sm89INS1_16FlashAttnFwdSm80INS1_25CollectiveMainloopFwdSm80ILi8ELi1ELb1EN4cute5tupleIJNS5_1CILi128EEENS7_ILi64EEENS7_ILi256EEEEEELi256ENS_10bfloat16_tEfNS_4arch4Sm80ELb0ELb0ELb0ELb0ELb0ELb0ELb1ELb1EEENS1_21CollectiveEpilogueFwdINS6_IJS8_SA_S9_EEENS6_IJNS7_ILi1EEESI_SI_EEESC_SE_Li256ELb0ELb1ELb1ELb0EEENS1_19SingleTileSchedulerILb0ELb1ELb1ELi128EEEEEEEEEvNT_6ParamsE --------------------------
	.section	.text._ZN7cutlass13device_kernelIN5flash19enable_sm80_to_sm89INS1_16FlashAttnFwdSm80INS1_25CollectiveMainloopFwdSm80ILi8ELi1ELb1EN4cute5tupleIJNS5_1CILi128EEENS7_ILi64EEENS7_ILi256EEEEEELi256ENS_10bfloat16_tEfNS_4arch4Sm80ELb0ELb0ELb0ELb0ELb0ELb0ELb1ELb1EEENS1_21CollectiveEpilogueFwdINS6_IJS8_SA_S9_EEENS6_IJNS7_ILi1EEESI_SI_EEESC_SE_Li256ELb0ELb1ELb1ELb0EEENS1_19SingleTileSchedulerILb0ELb1ELb1ELi128EEEEEEEEEvNT_6ParamsE,"ax",@progbits
	.sectioninfo	@"SHI_REGISTERS=255"
	.align	128
.text._ZN7cutlass13device_kernelIN5flash19enable_sm80_to_sm89INS1_16FlashAttnFwdSm80INS1_25CollectiveMainloopFwdSm80ILi8ELi1ELb1EN4cute5tupleIJNS5_1CILi128EEENS7_ILi64EEENS7_ILi256EEEEEELi256ENS_10bfloat16_tEfNS_4arch4Sm80ELb0ELb0ELb0ELb0ELb0ELb0ELb1ELb1EEENS1_21CollectiveEpilogueFwdINS6_IJS8_SA_S9_EEENS6_IJNS7_ILi1EEESI_SI_EEESC_SE_Li256ELb0ELb1ELb1ELb0EEENS1_19SingleTileSchedulerILb0ELb1ELb1ELi128EEEEEEEEEvNT_6ParamsE:
        .type           _ZN7cutlass13device_kernelIN5flash19enable_sm80_to_sm89INS1_16FlashAttnFwdSm80INS1_25CollectiveMainloopFwdSm80ILi8ELi1ELb1EN4cute5tupleIJNS5_1CILi128EEENS7_ILi64EEENS7_ILi256EEEEEELi256ENS_10bfloat16_tEfNS_4arch4Sm80ELb0ELb0ELb0ELb0ELb0ELb0ELb1ELb1EEENS1_21CollectiveEpilogueFwdINS6_IJS8_SA_S9_EEENS6_IJNS7_ILi1EEESI_SI_EEESC_SE_Li256ELb0ELb1ELb1ELb0EEENS1_19SingleTileSchedulerILb0ELb1ELb1ELi128EEEEEEEEEvNT_6ParamsE,@function
        .size           _ZN7cutlass13device_kernelIN5flash19enable_sm80_to_sm89INS1_16FlashAttnFwdSm80INS1_25CollectiveMainloopFwdSm80ILi8ELi1ELb1EN4cute5tupleIJNS5_1CILi128EEENS7_ILi64EEENS7_ILi256EEEEEELi256ENS_10bfloat16_tEfNS_4arch4Sm80ELb0ELb0ELb0ELb0ELb0ELb0ELb1ELb1EEENS1_21CollectiveEpilogueFwdINS6_IJS8_SA_S9_EEENS6_IJNS7_ILi1EEESI_SI_EEESC_SE_Li256ELb0ELb1ELb1ELb0EEENS1_19SingleTileSchedulerILb0ELb1ELb1ELi128EEEEEEEEEvNT_6ParamsE,(.L_x_5239 - _ZN7cutlass13device_kernelIN5flash19enable_sm80_to_sm89INS1_16FlashAttnFwdSm80INS1_25CollectiveMainloopFwdSm80ILi8ELi1ELb1EN4cute5tupleIJNS5_1CILi128EEENS7_ILi64EEENS7_ILi256EEEEEELi256ENS_10bfloat16_tEfNS_4arch4Sm80ELb0ELb0ELb0ELb0ELb0ELb0ELb1ELb1EEENS1_21CollectiveEpilogueFwdINS6_IJS8_SA_S9_EEENS6_IJNS7_ILi1EEESI_SI_EEESC_SE_Li256ELb0ELb1ELb1ELb0EEENS1_19SingleTileSchedulerILb0ELb1ELb1ELi128EEEEEEEEEvNT_6ParamsE)
        .other          _ZN7cutlass13device_kernelIN5flash19enable_sm80_to_sm89INS1_16FlashAttnFwdSm80INS1_25CollectiveMainloopFwdSm80ILi8ELi1ELb1EN4cute5tupleIJNS5_1CILi128EEENS7_ILi64EEENS7_ILi256EEEEEELi256ENS_10bfloat16_tEfNS_4arch4Sm80ELb0ELb0ELb0ELb0ELb0ELb0ELb1ELb1EEENS1_21CollectiveEpilogueFwdINS6_IJS8_SA_S9_EEENS6_IJNS7_ILi1EEESI_SI_EEESC_SE_Li256ELb0ELb1ELb1ELb0EEENS1_19SingleTileSchedulerILb0ELb1ELb1ELi128EEEEEEEEEvNT_6ParamsE,@"STO_CUDA_ENTRY STV_DEFAULT"
_ZN7cutlass13device_kernelIN5flash19enable_sm80_to_sm89INS1_16FlashAttnFwdSm80INS1_25CollectiveMainloopFwdSm80ILi8ELi1ELb1EN4cute5tupleIJNS5_1CILi128EEENS7_ILi64EEENS7_ILi256EEEEEELi256ENS_10bfloat16_tEfNS_4arch4Sm80ELb0ELb0ELb0ELb0ELb0ELb0ELb1ELb1EEENS1_21CollectiveEpilogueFwdINS6_IJS8_SA_S9_EEENS6_IJNS7_ILi1EEESI_SI_EEESC_SE_Li256ELb0ELb1ELb1ELb0EEENS1_19SingleTileSchedulerILb0ELb1ELb1ELi128EEEEEEEEEvNT_6ParamsE:
        /* <DEDUP_REMOVED lines=18> */
.L_x_2584:
[----:B---3--:R-:W-:Y:S02]  /*0120*/  ULDC.64 UR4, c[0x0][0x550] ;  /* 0x0001540000047ab9 */ /* 0x008fe40000000a00 */
[----:B------:R-:W-:Y:S02]  /*0130*/  UISETP.NE.AND UP0, UPT, UR4, 0x1, UPT ;  /* 0x000000010400788c */ /* 0x000fe4000bf05270 */
[----:B------:R-:W-:-:S02]  /*0140*/  UIMAD.WIDE.U32 UR8, UR6, UR5, URZ ;  /* 0x00000005060872a5 */ /* 0x000fc4000f8e003f */
[----:B------:R-:W-:Y:S02]  /*0150*/  ULDC UR4, c[0x0][0x558] ;  /* 0x0001560000047ab9 */ /* 0x000fe40000000800 */
[----:B------:R-:W-:-:S05]  /*0160*/  UMOV UR11, UR6 ;  /* 0x00000006000b7c82 */ /* 0x000fca0008000000 */
[----:B------:R-:W-:-:S03]  /*0170*/  @UP0 USHF.R.U32.HI UR11, URZ, UR4, UR9 ;  /* 0x000000043f0b0299 */ /* 0x000fc60008011609 */
.L_x_2585:
        /* <DEDUP_REMOVED lines=50> */
.L_x_2586:
        /* <DEDUP_REMOVED lines=97> */
[----:B------:R-:W-:Y:S01]  /*0ab0*/  IMAD.U32 R3, RZ, RZ, UR7 ;  /* 0x00000007ff037e24 */ /* 0x000fe2000f8e00ff */
[----:B------:R-:W-:Y:S01]  /*0ac0*/  UIADD3 UR7, UR14, -0x1, URZ ;  /* 0xffffffff0e077890 */ /* 0x000fe2000fffe03f */
[----:B------:R-:W-:Y:S01]  /*0ad0*/  IMAD.U32 R3, RZ, RZ, UR4 ;  /* 0x00000004ff037e24 */ /* 0x000fe2000f8e00ff */
        /* <DEDUP_REMOVED lines=9> */
[----:B------:R-:W-:-:S02]  /*0b70*/  UIMAD UR4, UR11, UR5, UR4 ;  /* 0x000000050b0472a4 */ /* 0x000fc4000f8e0204 */
[----:B------:R-:W-:Y:S01]  /*0b80*/  IMAD R0, R25, 0x20, R23 ;  /* 0x0000002019007824 */ /* 0x000fe200078e0217 */
[----:B------:R-:W-:Y:S02]  /*0b90*/  USHF.R.S32.HI UR6, URZ, 0x1f, UR7 ;  /* 0x0000001f3f067899 */ /* 0x000fe40008011407 */
[----:B------:R-:W-:Y:S02]  /*0ba0*/  UISETP.GT.AND UP0, UPT, UR7, UR8, UPT ;  /* 0x000000080700728c */ /* 0x000fe4000bf04270 */
[----:B-1----:R-:W-:Y:S01]  /*0bb0*/  LEA R4, R8, R0, 0x7 ;  /* 0x0000000008047211 */ /* 0x002fe200078e38ff */
[----:B------:R-:W-:-:S04]  /*0bc0*/  UIADD3 UR14, UR14, -0x2, URZ ;  /* 0xfffffffe0e0e7890 */ /* 0x000fc8000fffe03f */
[----:B------:R-:W-:-:S04]  /*0bd0*/  @P1 IMAD.HI.U32 R5, R4, c[0x0][0x2c8], RZ ;  /* 0x0000b20004051a27 */ /* 0x000fc800078e00ff */
[----:B------:R-:W-:Y:S01]  /*0be0*/  IMAD.MOV.U32 R0, RZ, RZ, R4 ;  /* 0x000000ffff007224 */ /* 0x000fe200078e0004 */
[----:B------:R-:W-:Y:S01]  /*0bf0*/  @P1 SHF.R.U32.HI R0, RZ, c[0x0][0x2cc], R5 ;  /* 0x0000b300ff001a19 */ /* 0x000fe20000011605 */
[----:B------:R-:W-:-:S03]  /*0c00*/  IMAD R5, R12, c[0x0][0x1c4], R6 ;  /* 0x000071000c057a24 */ /* 0x000fc600078e0206 */
[--C-:B------:R-:W-:Y:S02]  /*0c10*/  SHF.R.S32.HI R6, RZ, 0x1f, R0.reuse ;  /* 0x0000001fff067819 */ /* 0x100fe40000011400 */
[----:B------:R-:W-:Y:S01]  /*0c20*/  IADD3 R3, R3, R5, RZ ;  /* 0x0000000503037210 */ /* 0x000fe20007ffe0ff */
[----:B------:R-:W-:Y:S02]  /*0c30*/  IMAD.MOV R5, RZ, RZ, -R0 ;  /* 0x000000ffff057224 */ /* 0x000fe400078e0a00 */
[----:B------:R-:W-:Y:S02]  /*0c40*/  IMAD R6, R6, c[0x0][0x1b0], RZ ;  /* 0x00006c0006067a24 */ /* 0x000fe400078e02ff */
[----:B------:R-:W-:Y:S02]  /*0c50*/  IMAD R4, R5, c[0x0][0x2c4], R4 ;  /* 0x0000b10005047a24 */ /* 0x000fe400078e0204 */
[----:B------:R-:W-:-:S03]  /*0c60*/  IMAD.WIDE.U32 R2, R0, c[0x0][0x1b0], R2 ;  /* 0x00006c0000027a25 */ /* 0x000fc600078e0002 */
[----:B------:R-:W-:Y:S01]  /*0c70*/  SHF.R.S32.HI R5, RZ, 0x1f, R4 ;  /* 0x0000001fff057819 */ /* 0x000fe20000011404 */
[----:B------:R-:W-:Y:S02]  /*0c80*/  IMAD R0, R0, c[0x0][0x1b4], R6 ;  /* 0x00006d0000007a24 */ /* 0x000fe400078e0206 */
[----:B------:R-:W-:Y:S02]  /*0c90*/  IMAD.U32 R6, RZ, RZ, UR7 ;  /* 0x00000007ff067e24 */ /* 0x000fe4000f8e00ff */
[----:B------:R-:W-:Y:S02]  /*0ca0*/  IMAD.IADD R3, R3, 0x1, R0 ;  /* 0x0000000103037824 */ /* 0x000fe400078e0200 */
[----:B------:R-:W-:Y:S02]  /*0cb0*/  IMAD R0, R5, c[0x0][0x1a8], RZ ;  /* 0x00006a0005007a24 */ /* 0x000fe400078e02ff */
[----:B------:R-:W-:Y:S02]  /*0cc0*/  IMAD.SHL.U32 R5, R23, 0x40, RZ ;  /* 0x0000004017057824 */ /* 0x000fe400078e00ff */
[----:B------:R-:W-:-:S02]  /*0cd0*/  IMAD R9, R4, c[0x0][0x1ac], R0 ;  /* 0x00006b0004097a24 */ /* 0x000fc400078e0200 */
[----:B------:R-:W-:Y:S01]  /*0ce0*/  IMAD.WIDE.U32 R2, R4, c[0x0][0x1a8], R2 ;  /* 0x00006a0004027a25 */ /* 0x000fe200078e0002 */
[----:B------:R-:W-:Y:S02]  /*0cf0*/  LEA R4, R8, R23, 0x7 ;  /* 0x0000001708047211 */ /* 0x000fe400078e38ff */
[----:B------:R-:W-:Y:S01]  /*0d00*/  LOP3.LUT R0, R5, 0x1c0, RZ, 0xc0, !PT ;  /* 0x000001c005007812 */ /* 0x000fe200078ec0ff */
[----:B------:R-:W-:Y:S01]  /*0d10*/  IMAD.SHL.U32 R8, R25, 0x8, RZ ;  /* 0x0000000819087824 */ /* 0x000fe200078e00ff */
[----:B------:R-:W-:Y:S01]  /*0d20*/  LEA R22, P2, R2, c[0x0][0x160], 0x1 ;  /* 0x0000580002167a11 */ /* 0x000fe200078408ff */
[----:B------:R-:W-:Y:S01]  /*0d30*/  IMAD R24, R6, -0x40, R7 ;  /* 0xffffffc006187824 */ /* 0x000fe200078e0207 */
[----:B------:R-:W-:Y:S01]  /*0d40*/  SHF.R.U32.HI R7, RZ, 0x3, R0 ;  /* 0x00000003ff077819 */ /* 0x000fe20000011600 */
[----:B------:R-:W-:Y:S01]  /*0d50*/  IMAD R5, R10, c[0x0][0x168], RZ ;  /* 0x00005a000a057a24 */ /* 0x000fe200078e02ff */
[----:B------:R-:W-:Y:S01]  /*0d60*/  LOP3.LUT R6, R0, 0x38, R8, 0xf8, !PT ;  /* 0x0000003800067812 */ /* 0x000fe200078ef808 */
[----:B------:R-:W-:Y:S01]  /*0d70*/  IMAD.IADD R0, R3, 0x1, R9 ;  /* 0x0000000103007824 */ /* 0x000fe200078e0209 */
[----:B------:R-:W-:-:S02]  /*0d80*/  LEA.HI R3, R27, R164, RZ, 0x6 ;  /* 0x000000a41b037211 */ /* 0x000fc400078f30ff */
[----:B------:R-:W-:Y:S02]  /*0d90*/  ISETP.GE.AND P6, PT, R4, R5, PT ;  /* 0x000000050400720c */ /* 0x000fe40003fc6270 */
[----:B------:R-:W-:Y:S01]  /*0da0*/  LEA.HI.X R21, R2, c[0x0][0x164], R0, 0x1, P2 ;  /* 0x0000590002157a11 */ /* 0x000fe200010f0c00 */
[----:B------:R-:W-:Y:S01]  /*0db0*/  IMAD.SHL.U32 R0, R3, 0x8, RZ ;  /* 0x0000000803007824 */ /* 0x000fe200078e00ff */
[----:B------:R-:W-:Y:S01]  /*0dc0*/  SHFL.IDX PT, R2, R22, RZ, 0x181f ;  /* 0x00181fff16027589 */ /* 0x000fe200000e0000 */
[----:B------:R-:W-:Y:S02]  /*0dd0*/  LOP3.LUT R6, R6, R7, RZ, 0x3c, !PT ;  /* 0x0000000706067212 */ /* 0x000fe400078e3cff */
[----:B------:R-:W-:Y:S01]  /*0de0*/  IADD3 R10, R4, 0x20, RZ ;  /* 0x00000020040a7810 */ /* 0x000fe20007ffe0ff */
[----:B------:R-:W1:Y:S01]  /*0df0*/  SHFL.IDX PT, R3, R21, RZ, 0x181f ;  /* 0x00181fff15037589 */ /* 0x000e6200000e0000 */
[----:B------:R-:W-:Y:S02]  /*0e00*/  LOP3.LUT R16, R6, 0xfffffe00, R0, 0xf8, !PT ;  /* 0xfffffe0006107812 */ /* 0x000fe400078ef800 */
[----:B------:R-:W-:Y:S01]  /*0e10*/  IADD3 R0, R8, 0x80, RZ ;  /* 0x0000008008007810 */ /* 0x000fe20007ffe0ff */
[----:B------:R-:W2:Y:S01]  /*0e20*/  SHFL.IDX PT, R6, R22, 0x1, 0x181f ;  /* 0x00381f0016067f89 */ /* 0x000ea200000e0000 */
[----:B------:R-:W-:Y:S01]  /*0e30*/  ISETP.GE.AND P1, PT, R10, R5, PT ;  /* 0x000000050a00720c */ /* 0x000fe20003f26270 */
[----:B------:R-:W-:Y:S01]  /*0e40*/  IMAD.SHL.U32 R101, R16, 0x2, RZ ;  /* 0x0000000210657824 */ /* 0x000fe200078e00ff */
[----:B------:R-:W-:-:S02]  /*0e50*/  IADD3 R10, R8, 0x40, RZ ;  /* 0x00000040080a7810 */ /* 0x000fc40007ffe0ff */
[----:B------:R-:W-:Y:S02]  /*0e60*/  @!P6 SHF.R.S32.HI R7, RZ, 0x1f, R0 ;  /* 0x0000001fff07e819 */ /* 0x000fe40000011400 */
[----:B------:R-:W-:Y:S01]  /*0e70*/  @!P6 SHF.R.S32.HI R13, RZ, 0x1f, R10 ;  /* 0x0000001fff0de819 */ /* 0x000fe2000001140a */
[----:B------:R-:W-:Y:S01]  /*0e80*/  STL [R1+0x18], R101 ;  /* 0x0000186501007387 */ /* 0x000fe20000100800 */
[----:B------:R-:W-:Y:S02]  /*0e90*/  @!P6 LEA.HI R19, R7, R0, RZ, 0x3 ;  /* 0x000000000713e211 */ /* 0x000fe400078f18ff */
[----:B------:R-:W-:Y:S01]  /*0ea0*/  ISETP.GE.AND P2, PT, R8, c[0x0][0x198], PT ;  /* 0x0000660008007a0c */ /* 0x000fe20003f46270 */
[----:B------:R-:W4:Y:S01]  /*0eb0*/  SHFL.IDX PT, R7, R21, 0x1, 0x181f ;  /* 0x00381f0015077f89 */ /* 0x000f2200000e0000 */
[----:B------:R-:W-:Y:S02]  /*0ec0*/  @!P6 LEA.HI R13, R13, R10, RZ, 0x3 ;  /* 0x0000000a0d0de211 */ /* 0x000fe400078f18ff */
[----:B------:R-:W-:-:S02]  /*0ed0*/  ISETP.GE.AND P5, PT, R10, c[0x0][0x198], PT ;  /* 0x000066000a007a0c */ /* 0x000fc40003fa6270 */
        /* <DEDUP_REMOVED lines=22> */
[----:B--2---:R-:W-:Y:S01]  /*1040*/  IMAD R17, R26, c[0x0][0x1e0], RZ ;  /* 0x000078001a117a24 */ /* 0x004fe200078e02ff */
[----:B------:R-:W-:Y:S02]  /*1050*/  @!P1 SHF.R.S32.HI R16, RZ, 0x1f, R10 ;  /* 0x0000001fff109819 */ /* 0x000fe4000001140a */
[----:B---3--:R-:W-:Y:S01]  /*1060*/  IADD3 R3, R4, 0x40, RZ ;  /* 0x0000004004037810 */ /* 0x008fe20007ffe0ff */
        /* <DEDUP_REMOVED lines=10> */
[----:B------:R-:W-:Y:S02]  /*1110*/  @!P1 LEA.HI R18, R16, R10, RZ, 0x3 ;  /* 0x0000000a10129211 */ /* 0x000fe400078f18ff */
        /* <DEDUP_REMOVED lines=13> */
[----:B------:R-:W1:Y:S04]  /*11f0*/  SHFL.IDX PT, R3, R21, 0x3, 0x181f ;  /* 0x00781f0015037f89 */ /* 0x000e6800000e0000 */
        /* <DEDUP_REMOVED lines=21> */
[--C-:B------:R-:W-:Y:S01]  /*1350*/  @!P0 LEA.HI.X R7, R8, R3, R9.reuse, 0x1, P1 ;  /* 0x0000000308078211 */ /* 0x100fe200008f0c09 */
        /* <DEDUP_REMOVED lines=16> */
[----:B------:R-:W-:Y:S01]  /*1460*/  IMAD.WIDE.U32 R28, R14, c[0x0][0x1f0], R4 ;  /* 0x00007c000e1c7a25 */ /* 0x000fe200078e0004 */
[----:B------:R-:W-:-:S02]  /*1470*/  USHF.L.U64.HI UR15, UR4, UR15, UR5 ;  /* 0x0000000f040f7299 */ /* 0x000fc40008010205 */
[----:B------:R-:W-:Y:S01]  /*1480*/  USHF.L.U32 UR10, UR4, 0x5, URZ ;  /* 0x00000005040a7899 */ /* 0x000fe2000800063f */
[----:B------:R-:W-:Y:S01]  /*1490*/  IMAD.U32 R100, RZ, RZ, UR16 ;  /* 0x00000010ff647e24 */ /* 0x000fe2000f8e00ff */
[----:B------:R-:W-:Y:S01]  /*14a0*/  UIMAD UR18, UR15, UR7, URZ ;  /* 0x000000070f1272a4 */ /* 0x000fe2000f8e023f */
[----:B------:R-:W-:Y:S01]  /*14b0*/  IMAD.MOV.U32 R102, RZ, RZ, R28 ;  /* 0x000000ffff667224 */ /* 0x000fe200078e001c */
[----:B------:R-:W-:Y:S01]  /*14c0*/  USHF.L.U64.HI UR9, UR4, UR9, UR5 ;  /* 0x0000000904097299 */ /* 0x000fe20008010205 */
[----:B------:R-:W-:Y:S01]  /*14d0*/  IMAD.IADD R17, R17, 0x1, -R13 ;  /* 0x0000000111117824 */ /* 0x000fe200078e0a0d */
        /* <DEDUP_REMOVED lines=11> */
[----:B------:R-:W-:Y:S01]  /*1590*/  ULDC.64 UR4, c[0x0][0x208] ;  /* 0x0000820000047ab9 */ /* 0x000fe20000000a00 */
[----:B------:R-:W-:Y:S02]  /*15a0*/  IADD3 R103, R29, R12, RZ ;  /* 0x0000000c1d677210 */ /* 0x000fe40007ffe0ff */
        /* <DEDUP_REMOVED lines=22> */
[----:B-1----:R-:W-:-:S05]  /*1710*/  @P2 LEA R6, P3, R2, c[0x0][0x1c8], 0x1 ;  /* 0x0000720002062a11 */ /* 0x002fca00078608ff */
[----:B------:R-:W-:Y:S01]  /*1720*/  IMAD.U32 R13, RZ, RZ, UR4 ;  /* 0x00000004ff0d7e24 */ /* 0x000fe2000f8e00ff */
[----:B------:R-:W-:Y:S01]  /*1730*/  ULDC UR4, c[0x0][0x1d0] ;  /* 0x0000740000047ab9 */ /* 0x000fe20000000800 */
[----:B--2---:R-:W-:Y:S01]  /*1740*/  IMAD.SHL.U32 R4, R25, 0x40, RZ ;  /* 0x0000004019047824 */ /* 0x004fe200078e00ff */
[C---:B------:R-:W-:Y:S01]  /*1750*/  @P1 IADD3 R5, P0, R2.reuse, UR10, RZ ;  /* 0x0000000a02051c10 */ /* 0x040fe2000ff1e0ff */
[----:B------:R-:W-:Y:S01]  /*1760*/  UIMAD UR4, UR7, UR5, UR4 ;  /* 0x00000005070472a4 */ /* 0x000fe2000f8e0204 */
[----:B------:R-:W-:Y:S02]  /*1770*/  @P2 LEA.HI.X R7, R2, c[0x0][0x1cc], R0, 0x1, P3 ;  /* 0x0000730002072a11 */ /* 0x000fe400018f0c00 */
[----:B------:R-:W-:Y:S02]  /*1780*/  LOP3.LUT R3, R4, 0x1c0, RZ, 0xc0, !PT ;  /* 0x000001c004037812 */ /* 0x000fe400078ec0ff */
[----:B------:R-:W-:Y:S01]  /*1790*/  @P1 IADD3.X R2, R0, UR9, RZ, P0, !PT ;  /* 0x0000000900021c10 */ /* 0x000fe200087fe4ff */
[----:B------:R-:W-:Y:S01]  /*17a0*/  IMAD R0, R26, c[0x0][0x208], RZ ;  /* 0x000082001a007a24 */ /* 0x000fe200078e02ff */
[----:B------:R-:W-:Y:S01]  /*17b0*/  LOP3.LUT R10, R3, 0x8, R10, 0xf8, !PT ;  /* 0x00000008030a7812 */ /* 0x000fe200078ef80a */
[----:B------:R1:W-:Y:S01]  /*17c0*/  @P2 LDGSTS.E.BYPASS.LTC128B.128 [R101+0x10100], [R6.64], !P6 ;  /* 0x1010000006652fae */ /* 0x0003e2000f101d4c */
[----:B------:R-:W-:Y:S01]  /*17d0*/  SHF.R.U32.HI R3, RZ, 0x3, R3 ;  /* 0x00000003ff037819 */ /* 0x000fe20000011603 */
[----:B------:R-:W-:Y:S01]  /*17e0*/  IMAD R0, R23, c[0x0][0x20c], R0 ;  /* 0x0000830017007a24 */ /* 0x000fe200078e0200 */
[----:B------:R-:W-:Y:S01]  /*17f0*/  ISETP.GE.AND P3, PT, R11, c[0x0][0x1d4], PT ;  /* 0x000075000b007a0c */ /* 0x000fe20003f66270 */
[----:B------:R1:W-:Y:S01]  /*1800*/  @P2 LDGSTS.E.BYPASS.LTC128B.128 [R101+0x12100], [R6.64+0x80], !P5 ;  /* 0x1210008006652fae */ /* 0x0003e2000e901d4c */
[----:B------:R-:W-:Y:S01]  /*1810*/  LOP3.LUT R3, R10, R3, RZ, 0x3c, !PT ;  /* 0x000000030a037212 */ /* 0x000fe200078e3cff */
[----:B------:R-:W-:Y:S01]  /*1820*/  IMAD.IADD R9, R9, 0x1, R0 ;  /* 0x0000000109097824 */ /* 0x000fe200078e0200 */
[----:B------:R-:W-:Y:S01]  /*1830*/  LOP3.LUT R10, R18, 0xfffffff0, RZ, 0xc0, !PT ;  /* 0xfffffff0120a7812 */ /* 0x000fe200078ec0ff */
[----:B------:R1:W-:Y:S01]  /*1840*/  @P2 LDGSTS.E.BYPASS.LTC128B.128 [R101+0x14100], [R6.64+0x100], !P4 ;  /* 0x1410010006652fae */ /* 0x0003e2000e101d4c */
[----:B------:R-:W-:Y:S01]  /*1850*/  @P1 LEA R4, P0, R5, c[0x0][0x1c8], 0x1 ;  /* 0x0000720005041a11 */ /* 0x000fe200078008ff */
[----:B------:R-:W-:Y:S01]  /*1860*/  IMAD R0, R17, 0x200, R3 ;  /* 0x0000020011007824 */ /* 0x000fe200078e0203 */
[----:B------:R-:W-:Y:S01]  /*1870*/  SEL R11, RZ, 0x2, P5 ;  /* 0x00000002ff0b7807 */ /* 0x000fe20002800000 */
[----:B------:R-:W-:Y:S01]  /*1880*/  IMAD.IADD R10, R164, 0x1, -R10 ;  /* 0x00000001a40a7824 */ /* 0x000fe200078e0a0a */
[----:B------:R-:W-:Y:S01]  /*1890*/  @P1 LEA.HI.X R5, R5, c[0x0][0x1cc], R2, 0x1, P0 ;  /* 0x0000730005051a11 */ /* 0x000fe200000f0c02 */
[----:B------:R-:W-:Y:S01]  /*18a0*/  IMAD.SHL.U32 R236, R0, 0x2, RZ ;  /* 0x0000000200ec7824 */ /* 0x000fe200078e00ff */
[----:B------:R-:W-:Y:S01]  /*18b0*/  MOV R2, UR11 ;  /* 0x0000000b00027c02 */ /* 0x000fe20008000f00 */
[----:B------:R1:W-:Y:S01]  /*18c0*/  @P2 LDGSTS.E.BYPASS.LTC128B.128 [R101+0x16100], [R6.64+0x180], !P3 ;  /* 0x1610018006652fae */ /* 0x0003e2000d901d4c */
[----:B------:R-:W-:-:S02]  /*18d0*/  SHF.R.S32.HI R16, RZ, 0x1f, R10 ;  /* 0x0000001fff107819 */ /* 0x000fc4000001140a */
[----:B------:R-:W-:Y:S01]  /*18e0*/  LOP3.LUT P0, RZ, R25, 0x2, RZ, 0xc0, !PT ;  /* 0x0000000219ff7812 */ /* 0x000fe2000780c0ff */
[----:B------:R-:W-:Y:S01]  /*18f0*/  IMAD.WIDE.U32 R2, R2, c[0x0][0x210], R8 ;  /* 0x0000840002027a25 */ /* 0x000fe200078e0008 */
[----:B------:R-:W-:Y:S01]  /*1900*/  LEA.HI R16, R16, R10, RZ, 0x3 ;  /* 0x0000000a10107211 */ /* 0x000fe200078f18ff */
[----:B------:R2:W-:Y:S01]  /*1910*/  @P1 LDGSTS.E.BYPASS.LTC128B.128 [R101+0x11100], [R4.64], !P6 ;  /* 0x1110000004651fae */ /* 0x0005e2000f101d4c */
[----:B------:R-:W-:Y:S02]  /*1920*/  IADD3 R8, R236, 0x10100, RZ ;  /* 0x00010100ec087810 */ /* 0x000fe40007ffe0ff */
[----:B------:R-:W-:Y:S01]  /*1930*/  LOP3.LUT R0, R16, 0xfffffff8, RZ, 0xc0, !PT ;  /* 0xfffffff810007812 */ /* 0x000fe200078ec0ff */
[----:B------:R2:W-:Y:S01]  /*1940*/  @P1 LDGSTS.E.BYPASS.LTC128B.128 [R101+0x13100], [R4.64+0x80], !P5 ;  /* 0x1310008004651fae */ /* 0x0005e2000e901d4c */
[----:B------:R-:W-:Y:S02]  /*1950*/  IADD3 R3, R3, UR17, RZ ;  /* 0x0000001103037c10 */ /* 0x000fe4000fffe0ff */
[----:B------:R-:W-:Y:S01]  /*1960*/  IADD3 R10, R10, -R0, RZ ;  /* 0x800000000a0a7210 */ /* 0x000fe20007ffe0ff */
[----:B------:R-:W-:Y:S01]  /*1970*/  IMAD R0, R15, c[0x0][0x218], RZ ;  /* 0x000086000f007a24 */ /* 0x000fe200078e02ff */
[----:B------:R2:W-:Y:S01]  /*1980*/  @P1 LDGSTS.E.BYPASS.LTC128B.128 [R101+0x15100], [R4.64+0x100], !P4 ;  /* 0x1510010004651fae */ /* 0x0005e2000e101d4c */
[----:B------:R-:W-:Y:S01]  /*1990*/  IMAD.WIDE.U32 R20, R14, c[0x0][0x218], R2 ;  /* 0x000086000e147a25 */ /* 0x000fe200078e0002 */
[----:B------:R-:W-:-:S02]  /*19a0*/  IADD3 R243, R236, 0x10120, RZ ;  /* 0x00010120ecf37810 */ /* 0x000fc40007ffe0ff */
[----:B------:R2:W-:Y:S01]  /*19b0*/  @P1 LDGSTS.E.BYPASS.LTC128B.128 [R101+0x17100], [R4.64+0x180], !P3 ;  /* 0x1710018004651fae */ /* 0x0005e2000d901d4c */
[----:B------:R-:W-:Y:S01]  /*19c0*/  IMAD R15, R14, c[0x0][0x21c], R0 ;  /* 0x000087000e0f7a24 */ /* 0x000fe200078e0200 */
[----:B------:R-:W-:Y:S01]  /*19d0*/  @P0 IADD3 R243, R8, -0x20, RZ ;  /* 0xffffffe008f30810 */ /* 0x000fe20007ffe0ff */
[----:B------:R-:W-:Y:S01]  /*19e0*/  IMAD.SHL.U32 R0, R10, 0x40, RZ ;  /* 0x000000400a007824 */ /* 0x000fe200078e00ff */
[----:B------:R-:W0:Y:S01]  /*19f0*/  LDGDEPBAR ;  /* 0x00000000000079af */ /* 0x000e220000000000 */
[----:B------:R-:W-:Y:S01]  /*1a00*/  IMAD.U32 R3, RZ, RZ, UR19 ;  /* 0x00000013ff037e24 */ /* 0x000fe2000f8e00ff */
[----:B------:R-:W-:Y:S01]  /*1a10*/  SHF.L.U32 R3, R17, 0x3, RZ ;  /* 0x0000000311037819 */ /* 0x000fe200000006ff */
[----:B------:R-:W-:Y:S01]  /*1a20*/  IMAD.U32 R2, RZ, RZ, UR18 ;  /* 0x00000012ff027e24 */ /* 0x000fe2000f8e00ff */
[----:B------:R-:W-:Y:S01]  /*1a30*/  LOP3.LUT R0, R0, 0x1c0, RZ, 0xc0, !PT ;  /* 0x000001c000007812 */ /* 0x000fe200078ec0ff */
[----:B------:R-:W-:Y:S01]  /*1a40*/  IMAD.IADD R19, R21, 0x1, R15 ;  /* 0x0000000115137824 */ /* 0x000fe200078e020f */
[----:B------:R-:W-:Y:S01]  /*1a50*/  SEL R9, RZ, 0x4, P4 ;  /* 0x00000004ff097807 */ /* 0x000fe20002000000 */
[----:B------:R-:W-:Y:S01]  /*1a60*/  STL.64 [R1+0x60], R20 ;  /* 0x0000601401007387 */ /* 0x000fe20000100a00 */
[----:B------:R-:W-:-:S02]  /*1a70*/  LOP3.LUT R8, R0, 0x8, R3, 0xf8, !PT ;  /* 0x0000000800087812 */ /* 0x000fc400078ef803 */
[----:B------:R-:W-:Y:S01]  /*1a80*/  SHF.R.U32.HI R3, RZ, 0x3, R0 ;  /* 0x00000003ff037819 */ /* 0x000fe20000011600 */
[----:B------:R-:W-:Y:S01]  /*1a90*/  STL [R1+0x54], R19 ;  /* 0x0000541301007387 */ /* 0x000fe20000100800 */
[----:B------:R-:W-:Y:S02]  /*1aa0*/  LEA R0, P0, R2, R20, 0x6 ;  /* 0x0000001402007211 */ /* 0x000fe400078030ff */
[----:B------:R-:W-:Y:S02]  /*1ab0*/  LOP3.LUT R3, R8, R3, RZ, 0x3c, !PT ;  /* 0x0000000308037212 */ /* 0x000fe400078e3cff */
[----:B------:R-:W-:Y:S02]  /*1ac0*/  LEA.HI.X R2, R2, R19, R13, 0x6, P0 ;  /* 0x0000001302027211 */ /* 0x000fe400000f340d */
[----:B-1----:R-:W-:Y:S02]  /*1ad0*/  LEA R6, P1, R0, c[0x0][0x1f8], 0x1 ;  /* 0x00007e0000067a11 */ /* 0x002fe400078208ff */
[----:B------:R-:W-:-:S02]  /*1ae0*/  IADD3 R9, R9, R11, R12 ;  /* 0x0000000b09097210 */ /* 0x000fc40007ffe00c */
[----:B------:R-:W-:Y:S01]  /*1af0*/  LEA.HI.X R7, R0, c[0x0][0x1fc], R2, 0x1, P1 ;  /* 0x00007f0000077a11 */ /* 0x000fe200008f0c02 */
[----:B--2---:R-:W-:Y:S01]  /*1b00*/  IMAD.SHL.U32 R4, R16, 0x40, RZ ;  /* 0x0000004010047824 */ /* 0x004fe200078e00ff */
[----:B------:R-:W-:Y:S01]  /*1b10*/  SHF.L.U32 R0, R92, 0x5, RZ ;  /* 0x000000055c007819 */ /* 0x000fe200000006ff */
[----:B------:R-:W-:Y:S01]  /*1b20*/  IMAD.MOV.U32 R5, RZ, RZ, c[0x0][0x20c] ;  /* 0x00008300ff057624 */ /* 0x000fe200078e00ff */
[----:B------:R-:W-:Y:S01]  /*1b30*/  SEL R2, RZ, 0x8, P3 ;  /* 0x00000008ff027807 */ /* 0x000fe20001800000 */
[----:B------:R-:W-:-:S04]  /*1b40*/  DEPBAR.LE SB0, 0x1 ;  /* 0x000080400000791a */ /* 0x000fc80000000000 */
[----:B------:R-:W-:Y:S01]  /*1b50*/  LOP3.LUT R4, R3, 0xfffffe00, R4, 0xf8, !PT ;  /* 0xfffffe0003047812 */ /* 0x000fe200078ef804 */
[----:B------:R-:W-:Y:S01]  /*1b60*/  IMAD.MOV.U32 R3, RZ, RZ, c[0x0][0x208] ;  /* 0x00008200ff037624 */ /* 0x000fe200078e00ff */
[----:B------:R-:W-:Y:S01]  /*1b70*/  LOP3.LUT R0, R0, 0x7ffffc00, RZ, 0xc0, !PT ;  /* 0x7ffffc0000007812 */ /* 0x000fe200078ec0ff */
[----:B------:R-:W-:Y:S01]  /*1b80*/  BAR.SYNC.DEFER_BLOCKING 0x0 ;  /* 0x0000000000007b1d */ /* 0x000fe20000010000 */
[----:B------:R-:W-:Y:S01]  /*1b90*/  LOP3.LUT P0, RZ, R10, 0x4, RZ, 0xc0, !PT ;  /* 0x000000040aff7812 */ /* 0x000fe2000780c0ff */
[C---:B------:R-:W-:Y:S01]  /*1ba0*/  IMAD.SHL.U32 R237, R4.reuse, 0x2, RZ ;  /* 0x0000000204ed7824 */ /* 0x040fe200078e00ff */
[----:B------:R-:W-:Y:S01]  /*1bb0*/  LEA R8, P1, R3, R6, 0x6 ;  /* 0x0000000603087211 */ /* 0x000fe200078230ff */
[----:B------:R-:W-:Y:S01]  /*1bc0*/  IMAD.IADD R220, R4, 0x1, R0 ;  /* 0x0000000104dc7824 */ /* 0x000fe200078e0200 */
[----:B------:R-:W-:Y:S01]  /*1bd0*/  LOP3.LUT P2, RZ, R10, 0x2, RZ, 0xc0, !PT ;  /* 0x000000020aff7812 */ /* 0x000fe2000784c0ff */
[----:B------:R-:W-:Y:S01]  /*1be0*/  IMAD.IADD R10, R9, 0x1, R2 ;  /* 0x00000001090a7824 */ /* 0x000fe200078e0202 */
[----:B------:R-:W-:Y:S01]  /*1bf0*/  LEA.HI.X R9, R3, R7, R5, 0x6, P1 ;  /* 0x0000000703097211 */ /* 0x000fe200008f3405 */
[----:B------:R-:W-:Y:S01]  /*1c00*/  IMAD.MOV.U32 R5, RZ, RZ, 0x10 ;  /* 0x00000010ff057424 */ /* 0x000fe200078e00ff */
[C---:B------:R-:W-:Y:S01]  /*1c10*/  LEA R228, R220.reuse, 0x100, 0x1 ;  /* 0x00000100dce47811 */ /* 0x040fe200078e08ff */
[----:B------:R-:W-:Y:S01]  /*1c20*/  IMAD.MOV.U32 R0, RZ, RZ, 0x20 ;  /* 0x00000020ff007424 */ /* 0x000fe200078e00ff */
[----:B------:R-:W-:Y:S01]  /*1c30*/  IADD3 R3, -R23, UR4, RZ ;  /* 0x0000000417037c10 */ /* 0x000fe2000fffe1ff */
[----:B------:R-:W-:Y:S01]  /*1c40*/  IMAD.SHL.U32 R220, R220, 0x2, RZ ;  /* 0x00000002dcdc7824 */ /* 0x000fe200078e00ff */
[----:B------:R-:W-:Y:S01]  /*1c50*/  SEL R5, R5, 0xfffffff0, !P2 ;  /* 0xfffffff005057807 */ /* 0x000fe20005000000 */
[----:B------:R-:W-:Y:S01]  /*1c60*/  IMAD.MOV.U32 R2, RZ, RZ, -0x40 ;  /* 0xffffffc0ff027424 */ /* 0x000fe200078e00ff */
[----:B------:R-:W-:-:S02]  /*1c70*/  SEL R0, R0, 0xffffffe0, !P0 ;  /* 0xffffffe000007807 */ /* 0x000fc40004000000 */
[C---:B------:R-:W-:Y:S01]  /*1c80*/  LEA R224, R5.reuse, R228, 0x1 ;  /* 0x000000e405e07211 */ /* 0x040fe200078e08ff */
[----:B------:R-:W-:Y:S01]  /*1c90*/  IMAD R238, R5, 0x2, R237 ;  /* 0x0000000205ee7824 */ /* 0x000fe200078e02ed */
[----:B------:R-:W-:Y:S01]  /*1ca0*/  LOP3.LUT P2, RZ, R10, 0x2, RZ, 0xc0, !PT ;  /* 0x000000020aff7812 */ /* 0x000fe2000784c0ff */
[C---:B------:R-:W-:Y:S01]  /*1cb0*/  IMAD R228, R0.reuse, 0x2, R228 ;  /* 0x0000000200e47824 */ /* 0x040fe200078e02e4 */
[C---:B------:R-:W-:Y:S01]  /*1cc0*/  ISETP.LT.OR P1, PT, R3.reuse, 0x1, P6 ;  /* 0x000000010300780c */ /* 0x040fe20003721670 */
[C---:B------:R-:W-:Y:S01]  /*1cd0*/  IMAD R232, R0.reuse, 0x2, R224 ;  /* 0x0000000200e87824 */ /* 0x040fe200078e02e0 */
[C---:B------:R-:W-:Y:S01]  /*1ce0*/  ISETP.LT.OR P0, PT, R3.reuse, 0x1, !P2 ;  /* 0x000000010300780c */ /* 0x040fe20005701670 */
[----:B------:R-:W1:Y:S01]  /*1cf0*/  LDSM.16.M88.4 R168, [R220+0x100] ;  /* 0x00010000dca8783b */ /* 0x000e620000000200 */
[----:B------:R-:W-:Y:S01]  /*1d00*/  P2R R11, PR, RZ, 0x20 ;  /* 0x00000020ff0b7803 */ /* 0x000fe20000000000 */
[C---:B------:R-:W-:Y:S01]  /*1d10*/  IMAD R240, R0.reuse, 0x2, R238 ;  /* 0x0000000200f07824 */ /* 0x040fe200078e02ee */
[----:B------:R-:W-:Y:S01]  /*1d20*/  ISETP.LT.OR P2, PT, R3, 0x21, !P2 ;  /* 0x000000210300780c */ /* 0x000fe20005741670 */
[----:B------:R-:W-:Y:S01]  /*1d30*/  LDSM.16.M88.4 R188, [R220+0x4100] ;  /* 0x00410000dcbc783b */ /* 0x000fe20000000200 */
[----:B------:R-:W-:-:S03]  /*1d40*/  LEA R241, R0, R237, 0x1 ;  /* 0x000000ed00f17211 */ /* 0x000fc600078e08ff */
        /* <DEDUP_REMOVED lines=15> */
[----:B-1----:R-:W-:Y:S04]  /*1e40*/  STL [R1+0x74], R170 ;  /* 0x000074aa01007387 */ /* 0x002fe80000100800 */
[----:B------:R-:W-:Y:S01]  /*1e50*/  STL [R1+0x70], R171 ;  /* 0x000070ab01007387 */ /* 0x000fe20000100800 */
[----:B------:R-:W-:-:S04]  /*1e60*/  DEPBAR.LE SB0, 0x0 ;  /* 0x000080000000791a */ /* 0x000fc80000000000 */
[----:B------:R-:W-:Y:S06]  /*1e70*/  BAR.SYNC.DEFER_BLOCKING 0x0 ;  /* 0x0000000000007b1d */ /* 0x000fec0000010000 */
[----:B------:R-:W1:Y:S04]  /*1e80*/  LDSM.16.M88.4 R16, [R236+0x10100] ;  /* 0x01010000ec10783b */ /* 0x000e680000000200 */
[----:B------:R-:W2:Y:S04]  /*1e90*/  LDSM.16.M88.4 R32, [R236+0x10900] ;  /* 0x01090000ec20783b */ /* 0x000ea80000000200 */
[----:B------:R-:W-:Y:S04]  /*1ea0*/  LDSM.16.M88.4 R36, [R236+0x11100] ;  /* 0x01110000ec24783b */ /* 0x000fe80000000200 */
[----:B------:R-:W3:Y:S04]  /*1eb0*/  LDSM.16.M88.4 R40, [R236+0x11900] ;  /* 0x01190000ec28783b */ /* 0x000ee80000000200 */
[----:B------:R-:W4:Y:S04]  /*1ec0*/  LDSM.16.M88.4 R28, [R243] ;  /* 0x00000000f31c783b */ /* 0x000f280000000200 */
[----:B------:R-:W4:Y:S04]  /*1ed0*/  LDSM.16.M88.4 R48, [R243+0x800] ;  /* 0x00080000f330783b */ /* 0x000f280000000200 */
[----:B------:R-:W4:Y:S04]  /*1ee0*/  LDSM.16.M88.4 R60, [R243+0x1000] ;  /* 0x00100000f33c783b */ /* 0x000f280000000200 */
[----:B------:R-:W4:Y:S04]  /*1ef0*/  LDSM.16.M88.4 R72, [R243+0x1800] ;  /* 0x00180000f348783b */ /* 0x000f280000000200 */
        /* <DEDUP_REMOVED lines=9> */
[----:B--2---:R-:W-:Y:S02]  /*1f90*/  HMMA.16816.F32.BF16 R20, R168, R32, RZ ;  /* 0x00000020a814723c */ /* 0x004fe400000418ff */
[----:B------:R1:W-:Y:S01]  /*1fa0*/  LDGSTS.E.BYPASS.LTC128B.128 [R101+0x4100], [R6.64+0x100], !P0 ;  /* 0x0410010006657fae */ /* 0x0003e2000c101d4c */
[----:B------:R-:W-:-:S04]  /*1fb0*/  LOP3.LUT P0, RZ, R25, 0x4, RZ, 0xc0, !PT ;  /* 0x0000000419ff7812 */ /* 0x000fc8000780c0ff */
[----:B------:R-:W-:Y:S01]  /*1fc0*/  SEL R2, R2, 0x40, P0 ;  /* 0x0000004002027807 */ /* 0x000fe20000000000 */
[----:B---3--:R-:W-:Y:S01]  /*1fd0*/  HMMA.16816.F32.BF16 R24, R168, R40, RZ ;  /* 0x00000028a818723c */ /* 0x008fe200000418ff */
[----:B------:R-:W-:Y:S02]  /*1fe0*/  LOP3.LUT P0, RZ, R10, 0x8, RZ, 0xc0, !PT ;  /* 0x000000080aff7812 */ /* 0x000fe4000780c0ff */
[----:B------:R-:W-:Y:S01]  /*1ff0*/  IADD3 R242, R236, R2, RZ ;  /* 0x00000002ecf27210 */ /* 0x000fe20007ffe0ff */
[----:B------:R-:W-:Y:S01]  /*2000*/  IMAD.IADD R239, R2, 0x1, R243 ;  /* 0x0000000102ef7824 */ /* 0x000fe200078e02f3 */
[C---:B------:R-:W-:Y:S02]  /*2010*/  ISETP.LT.OR P5, PT, R3.reuse, 0x1, !P0 ;  /* 0x000000010300780c */ /* 0x040fe400047a1670 */
[----:B------:R-:W-:Y:S01]  /*2020*/  ISETP.LT.OR P0, PT, R3, 0x21, !P0 ;  /* 0x000000210300780c */ /* 0x000fe20004701670 */
[----:B----4-:R-:W-:Y:S01]  /*2030*/  HMMA.16816.F32.BF16 R64, R172, R28, R12 ;  /* 0x0000001cac40723c */ /* 0x010fe2000004180c */
[----:B------:R-:W-:-:S05]  /*2040*/  LOP3.LUT R2, R92, 0xffffffe0, RZ, 0xc0, !PT ;  /* 0xffffffe05c027812 */ /* 0x000fca00078ec0ff */
[----:B------:R-:W-:Y:S02]  /*2050*/  IMAD.IADD R2, R164, 0x1, -R2 ;  /* 0x00000001a4027824 */ /* 0x000fe400078e0a02 */
[----:B------:R-:W-:Y:S02]  /*2060*/  HMMA.16816.F32.BF16 R12, R168, R18, RZ ;  /* 0x00000012a80c723c */ /* 0x000fe400000418ff */
[----:B------:R1:W-:Y:S01]  /*2070*/  LDGSTS.E.BYPASS.LTC128B.128 [R101+0x6100], [R6.64+0x180], !P5 ;  /* 0x0610018006657fae */ /* 0x0003e2000e901d4c */
[----:B------:R-:W-:Y:S02]  /*2080*/  ISETP.LT.OR P5, PT, R3, 0x21, P6 ;  /* 0x000000210300780c */ /* 0x000fe400037a1670 */
[----:B------:R-:W-:-:S03]  /*2090*/  SHF.R.S32.HI R3, RZ, 0x1f, R2 ;  /* 0x0000001fff037819 */ /* 0x000fc60000011402 */
[----:B------:R-:W-:Y:S01]  /*20a0*/  HMMA.16816.F32.BF16 R16, R168, R34, RZ ;  /* 0x00000022a810723c */ /* 0x000fe200000418ff */
[----:B------:R-:W-:-:S04]  /*20b0*/  LEA.HI R3, R3, R2, RZ, 0x2 ;  /* 0x0000000203037211 */ /* 0x000fc800078f10ff */
[----:B------:R-:W-:-:S03]  /*20c0*/  LOP3.LUT R3, R3, 0x7ffffffc, RZ, 0xc0, !PT ;  /* 0x7ffffffc03037812 */ /* 0x000fc600078ec0ff */
[----:B------:R2:W-:Y:S01]  /*20d0*/  LDGSTS.E.BYPASS.LTC128B.128 [R101+0x1100], [R8.64], !P5 ;  /* 0x0110000008657fae */ /* 0x0005e2000e901d4c */
[----:B------:R-:W-:Y:S01]  /*20e0*/  ISETP.NE.AND P5, PT, R11, RZ, PT ;  /* 0x000000ff0b00720c */ /* 0x000fe20003fa5270 */
[C---:B------:R-:W-:Y:S01]  /*20f0*/  HMMA.16816.F32.BF16 R32, R172.reuse, R48, R20 ;  /* 0x00000030ac20723c */ /* 0x040fe20000041814 */
[----:B------:R-:W-:Y:S01]  /*2100*/  IMAD.IADD R3, R2, 0x1, -R3 ;  /* 0x0000000102037824 */ /* 0x000fe200078e0a03 */
[----:B------:R2:W-:Y:S01]  /*2110*/  LDGSTS.E.BYPASS.LTC128B.128 [R101+0x3100], [R8.64+0x80], !P2 ;  /* 0x0310008008657fae */ /* 0x0005e2000d101d4c */
[----:B------:R-:W-:Y:S01]  /*2120*/  IMAD.U32 R2, RZ, RZ, UR4 ;  /* 0x00000004ff027e24 */ /* 0x000fe2000f8e00ff */
[----:B------:R-:W-:Y:S02]  /*2130*/  @UP0 USHF.R.S32.HI UR4, URZ, 0x1f, UR14 ;  /* 0x0000001f3f040899 */ /* 0x000fe4000801140e */
[----:B------:R2:W-:Y:S01]  /*2140*/  LDGSTS.E.BYPASS.LTC128B.128 [R101+0x5100], [R8.64+0x100], !P1 ;  /* 0x0510010008657fae */ /* 0x0005e2000c901d4c */
[----:B------:R-:W-:Y:S01]  /*2150*/  IMAD R2, R3, -0x2, R2 ;  /* 0xfffffffe03027824 */ /* 0x000fe200078e0202 */
[----:B------:R-:W-:Y:S01]  /*2160*/  HMMA.16816.F32.BF16 R56, R172, R30, R12 ;  /* 0x0000001eac38723c */ /* 0x000fe2000004180c */
[----:B------:R-:W-:Y:S01]  /*2170*/  @UP0 UIMAD UR4, UR4, UR16, UR15 ;  /* 0x00000010040402a4 */ /* 0x000fe2000f8e020f */
[----:B------:R2:W-:Y:S02]  /*2180*/  LDGSTS.E.BYPASS.LTC128B.128 [R101+0x7100], [R8.64+0x180], !P0 ;  /* 0x0710018008657fae */ /* 0x0005e4000c101d4c */
[----:B------:R-:W-:-:S02]  /*2190*/  ISETP.GT.AND P0, PT, R2, RZ, PT ;  /* 0x000000ff0200720c */ /* 0x000fc40003f04270 */
[----:B------:R-:W3:Y:S01]  /*21a0*/  LDSM.16.M88.4 R52, [R242+0x10100] ;  /* 0x01010000f234783b */ /* 0x000ee20000000200 */
[C---:B------:R-:W-:Y:S01]  /*21b0*/  ISETP.GT.AND P2, PT, R2.reuse, 0x1, PT ;  /* 0x000000010200780c */ /* 0x040fe20003f44270 */
[C---:B------:R-:W-:Y:S01]  /*21c0*/  HMMA.16816.F32.BF16 R12, R168.reuse, R38, RZ ;  /* 0x00000026a80c723c */ /* 0x040fe200000418ff */
[----:B------:R-:W-:Y:S01]  /*21d0*/  ISETP.GT.AND P1, PT, R2, 0x8, PT ;  /* 0x000000080200780c */ /* 0x000fe20003f24270 */
[----:B------:R-:W4:Y:S04]  /*21e0*/  LDSM.16.M88.4 R76, [R242+0x10900] ;  /* 0x01090000f24c783b */ /* 0x000f280000000200 */
[----:B------:R-:W1:Y:S02]  /*21f0*/  LDSM.16.M88.4 R44, [R242+0x11100] ;  /* 0x01110000f22c783b */ /* 0x000e640000000200 */
[----:B------:R-:W-:Y:S02]  /*2200*/  HMMA.16816.F32.BF16 R28, R168, R42, RZ ;  /* 0x0000002aa81c723c */ /* 0x000fe400000418ff */
[----:B------:R-:W1:Y:S04]  /*2210*/  LDSM.16.M88.4 R68, [R242+0x11900] ;  /* 0x01190000f244783b */ /* 0x000e680000000200 */
[----:B------:R-:W-:Y:S02]  /*2220*/  LDSM.16.M88.4 R80, [R239] ;  /* 0x00000000ef50783b */ /* 0x000fe40000000200 */
[----:B------:R-:W-:Y:S02]  /*2230*/  HMMA.16816.F32.BF16 R20, R172, R50, R16 ;  /* 0x00000032ac14723c */ /* 0x000fe40000041810 */
[----:B------:R-:W1:Y:S04]  /*2240*/  LDSM.16.M88.4 R48, [R239+0x800] ;  /* 0x00080000ef30783b */ /* 0x000e680000000200 */
[----:B------:R-:W-:Y:S02]  /*2250*/  LDSM.16.M88.4 R84, [R236+0x12100] ;  /* 0x01210000ec54783b */ /* 0x000fe40000000200 */
[----:B--2---:R-:W-:Y:S02]  /*2260*/  HMMA.16816.F32.BF16 R8, R168, R36, RZ ;  /* 0x00000024a808723c */ /* 0x004fe400000418ff */
[----:B------:R-:W-:Y:S04]  /*2270*/  LDSM.16.M88.4 R88, [R243+0x2800] ;  /* 0x00280000f358783b */ /* 0x000fe80000000200 */
[----:B------:R-:W0:Y:S02]  /*2280*/  LDGDEPBAR ;  /* 0x00000000000079af */ /* 0x000e240000000000 */
[C---:B------:R-:W-:Y:S08]  /*2290*/  HMMA.16816.F32.BF16 R12, R172.reuse, R62, R12 ;  /* 0x0000003eac0c723c */ /* 0x040ff0000004180c */
[C---:B------:R-:W-:Y:S08]  /*22a0*/  HMMA.16816.F32.BF16 R28, R172.reuse, R74, R28 ;  /* 0x0000004aac1c723c */ /* 0x040ff0000004181c */
[C---:B------:R-:W-:Y:S01]  /*22b0*/  HMMA.16816.F32.BF16 R16, R172.reuse, R60, R8 ;  /* 0x0000003cac10723c */ /* 0x040fe20000041808 */
[----:B------:R-:W-:Y:S07]  /*22c0*/  LDSM.16.M88.4 R60, [R236+0x13100] ;  /* 0x01310000ec3c783b */ /* 0x000fee0000000200 */
[----:B------:R-:W-:Y:S01]  /*22d0*/  HMMA.16816.F32.BF16 R8, R172, R72, R24 ;  /* 0x00000048ac08723c */ /* 0x000fe20000041818 */
[----:B------:R-:W-:Y:S07]  /*22e0*/  LDSM.16.M88.4 R72, [R239+0x1800] ;  /* 0x00180000ef48783b */ /* 0x000fee0000000200 */
[C---:B---3--:R-:W-:Y:S01]  /*22f0*/  HMMA.16816.F32.BF16 R40, R180.reuse, R52, R64 ;  /* 0x00000034b428723c */ /* 0x048fe20000041840 */
[----:B------:R-:W2:Y:S07]  /*2300*/  LDSM.16.M88.4 R64, [R239+0x1000] ;  /* 0x00100000ef40783b */ /* 0x000eae0000000200 */
[C---:B----4-:R-:W-:Y:S08]  /*2310*/  HMMA.16816.F32.BF16 R36, R180.reuse, R76, R32 ;  /* 0x0000004cb424723c */ /* 0x050ff00000041820 */
[C---:B------:R-:W-:Y:S01]  /*2320*/  HMMA.16816.F32.BF16 R32, R180.reuse, R78, R20 ;  /* 0x0000004eb420723c */ /* 0x040fe20000041814 */
[----:B------:R-:W3:Y:S07]  /*2330*/  LDSM.16.M88.4 R76, [R236+0x12900] ;  /* 0x01290000ec4c783b */ /* 0x000eee0000000200 */
[C---:B------:R-:W-:Y:S08]  /*2340*/  HMMA.16816.F32.BF16 R56, R180.reuse, R54, R56 ;  /* 0x00000036b438723c */ /* 0x040ff00000041838 */
[C---:B-1----:R-:W-:Y:S08]  /*2350*/  HMMA.16816.F32.BF16 R24, R180.reuse, R44, R16 ;  /* 0x0000002cb418723c */ /* 0x042ff00000041810 */
[C---:B------:R-:W-:Y:S08]  /*2360*/  HMMA.16816.F32.BF16 R20, R180.reuse, R46, R12 ;  /* 0x0000002eb414723c */ /* 0x040ff0000004180c */
[C---:B------:R-:W-:Y:S08]  /*2370*/  HMMA.16816.F32.BF16 R16, R180.reuse, R68, R8 ;  /* 0x00000044b410723c */ /* 0x040ff00000041808 */
[----:B------:R-:W-:Y:S01]  /*2380*/  HMMA.16816.F32.BF16 R12, R180, R70, R28 ;  /* 0x00000046b40c723c */ /* 0x000fe2000004181c */
[----:B------:R-:W1:Y:S07]  /*2390*/  LDSM.16.M88.4 R68, [R236+0x13900] ;  /* 0x01390000ec44783b */ /* 0x000e6e0000000200 */
[C---:B------:R-:W-:Y:S08]  /*23a0*/  HMMA.16816.F32.BF16 R52, R184.reuse, R48, R36 ;  /* 0x00000030b834723c */ /* 0x040ff00000041824 */
[C---:B------:R-:W-:Y:S08]  /*23b0*/  HMMA.16816.F32.BF16 R8, R184.reuse, R80, R40 ;  /* 0x00000050b808723c */ /* 0x040ff00000041828 */
[C---:B------:R-:W-:Y:S08]  /*23c0*/  HMMA.16816.F32.BF16 R48, R184.reuse, R50, R32 ;  /* 0x00000032b830723c */ /* 0x040ff00000041820 */
[C---:B------:R-:W-:Y:S01]  /*23d0*/  HMMA.16816.F32.BF16 R56, R184.reuse, R82, R56 ;  /* 0x00000052b838723c */ /* 0x040fe20000041838 */
[----:B------:R-:W4:Y:S07]  /*23e0*/  LDSM.16.M88.4 R80, [R243+0x2000] ;  /* 0x00200000f350783b */ /* 0x000f2e0000000200 */
[C---:B--2---:R-:W-:Y:S08]  /*23f0*/  HMMA.16816.F32.BF16 R44, R184.reuse, R64, R24 ;  /* 0x00000040b82c723c */ /* 0x044ff00000041818 */
[C---:B------:R-:W-:Y:S08]  /*2400*/  HMMA.16816.F32.BF16 R40, R184.reuse, R66, R20 ;  /* 0x00000042b828723c */ /* 0x040ff00000041814 */
[C---:B------:R-:W-:Y:S08]  /*2410*/  HMMA.16816.F32.BF16 R36, R184.reuse, R72, R16 ;  /* 0x00000048b824723c */ /* 0x040ff00000041810 */
[----:B------:R-:W-:Y:S01]  /*2420*/  HMMA.16816.F32.BF16 R32, R184, R74, R12 ;  /* 0x0000004ab820723c */ /* 0x000fe2000004180c */
[----:B------:R-:W2:Y:S07]  /*2430*/  LDSM.16.M88.4 R72, [R243+0x3000] ;  /* 0x00300000f348783b */ /* 0x000eae0000000200 */
[C---:B------:R-:W-:Y:S08]  /*2440*/  HMMA.16816.F32.BF16 R28, R188.reuse, R84, R8 ;  /* 0x00000054bc1c723c */ /* 0x040ff00000041808 */
[C---:B---3--:R-:W-:Y:S08]  /*2450*/  HMMA.16816.F32.BF16 R20, R188.reuse, R76, R52 ;  /* 0x0000004cbc14723c */ /* 0x048ff00000041834 */
[C---:B------:R-:W-:Y:S01]  /*2460*/  HMMA.16816.F32.BF16 R16, R188.reuse, R78, R48 ;  /* 0x0000004ebc10723c */ /* 0x040fe20000041830 */
[----:B------:R-:W3:Y:S04]  /*2470*/  LDSM.16.M88.4 R76, [R243+0x3800] ;  /* 0x00380000f34c783b */ /* 0x000ee80000000200 */
[----:B------:R-:W-:Y:S03]  /*2480*/  LDSM.16.M88.4 R48, [R242+0x12900] ;  /* 0x01290000f230783b */ /* 0x000fe60000000200 */
[C---:B------:R-:W-:Y:S01]  /*2490*/  HMMA.16816.F32.BF16 R24, R188.reuse, R86, R56 ;  /* 0x00000056bc18723c */ /* 0x040fe20000041838 */
[----:B------:R-:W-:Y:S07]  /*24a0*/  LDSM.16.M88.4 R84, [R243+0x7000] ;  /* 0x00700000f354783b */ /* 0x000fee0000000200 */
[C---:B------:R-:W-:Y:S08]  /*24b0*/  HMMA.16816.F32.BF16 R12, R188.reuse, R60, R44 ;  /* 0x0000003cbc0c723c */ /* 0x040ff0000004182c */
[C---:B------:R-:W-:Y:S01]  /*24c0*/  HMMA.16816.F32.BF16 R8, R188.reuse, R62, R40 ;  /* 0x0000003ebc08723c */ /* 0x040fe20000041828 */
[----:B------:R-:W2:Y:S07]  /*24d0*/  LDSM.16.M88.4 R40, [R242+0x12100] ;  /* 0x01210000f228783b */ /* 0x000eae0000000200 */
[C---:B-1----:R-:W-:Y:S08]  /*24e0*/  HMMA.16816.F32.BF16 R52, R188.reuse, R68, R36 ;  /* 0x00000044bc34723c */ /* 0x042ff00000041824 */
[----:B------:R-:W-:Y:S01]  /*24f0*/  HMMA.16816.F32.BF16 R68, R188, R70, R32 ;  /* 0x00000046bc44723c */ /* 0x000fe20000041820 */
[----:B------:R-:W1:Y:S07]  /*2500*/  LDSM.16.M88.4 R32, [R242+0x13100] ;  /* 0x01310000f220783b */ /* 0x000e6e0000000200 */
[C---:B----4-:R-:W-:Y:S01]  /*2510*/  HMMA.16816.F32.BF16 R64, R192.reuse, R80, R28 ;  /* 0x00000050c040723c */ /* 0x050fe2000004181c */
[----:B------:R-:W4:Y:S07]  /*2520*/  LDSM.16.M88.4 R28, [R242+0x13900] ;  /* 0x01390000f21c783b */ /* 0x000f2e0000000200 */
[C---:B------:R-:W-:Y:S01]  /*2530*/  HMMA.16816.F32.BF16 R60, R192.reuse, R82, R24 ;  /* 0x00000052c03c723c */ /* 0x040fe20000041818 */
[----:B------:R-:W-:Y:S07]  /*2540*/  LDSM.16.M88.4 R80, [R239+0x2800] ;  /* 0x00280000ef50783b */ /* 0x000fee0000000200 */
[C---:B------:R-:W-:Y:S08]  /*2550*/  HMMA.16816.F32.BF16 R56, R192.reuse, R88, R20 ;  /* 0x00000058c038723c */ /* 0x040ff00000041814 */
[C---:B--2---:R-:W-:Y:S08]  /*2560*/  HMMA.16816.F32.BF16 R36, R192.reuse, R72, R12 ;  /* 0x00000048c024723c */ /* 0x044ff0000004180c */
[C---:B------:R-:W-:Y:S01]  /*2570*/  HMMA.16816.F32.BF16 R24, R192.reuse, R74, R8 ;  /* 0x0000004ac018723c */ /* 0x040fe20000041808 */
[----:B------:R-:W2:Y:S07]  /*2580*/  LDSM.16.M88.4 R72, [R239+0x2000] ;  /* 0x00200000ef48783b */ /* 0x000eae0000000200 */
[C---:B------:R-:W-:Y:S01]  /*2590*/  HMMA.16816.F32.BF16 R44, R192.reuse, R90, R16 ;  /* 0x0000005ac02c723c */ /* 0x040fe20000041810 */
[----:B------:R-:W-:Y:S07]  /*25a0*/  LDSM.16.M88.4 R88, [R242+0x16900] ;  /* 0x01690000f258783b */ /* 0x000fee0000000200 */
[C---:B---3--:R-:W-:Y:S08]  /*25b0*/  HMMA.16816.F32.BF16 R20, R192.reuse, R76, R52 ;  /* 0x0000004cc014723c */ /* 0x048ff00000041834 */
[----:B------:R-:W-:Y:S01]  /*25c0*/  HMMA.16816.F32.BF16 R16, R192, R78, R68 ;  /* 0x0000004ec010723c */ /* 0x000fe20000041844 */
[----:B------:R-:W3:Y:S04]  /*25d0*/  LDSM.16.M88.4 R68, [R239+0x3000] ;  /* 0x00300000ef44783b */ /* 0x000ee80000000200 */
[----:B------:R-:W2:Y:S03]  /*25e0*/  LDSM.16.M88.4 R76, [R239+0x3800] ;  /* 0x00380000ef4c783b */ /* 0x000ea60000000200 */
[C---:B------:R-:W-:Y:S08]  /*25f0*/  HMMA.16816.F32.BF16 R8, R196.reuse, R42, R60 ;  /* 0x0000002ac408723c */ /* 0x040ff0000004183c */
[C---:B------:R-:W-:Y:S08]  /*2600*/  HMMA.16816.F32.BF16 R12, R196.reuse, R40, R64 ;  /* 0x00000028c40c723c */ /* 0x040ff00000041840 */
[C---:B------:R-:W-:Y:S08]  /*2610*/  HMMA.16816.F32.BF16 R60, R196.reuse, R48, R56 ;  /* 0x00000030c43c723c */ /* 0x040ff00000041838 */
[C---:B-1----:R-:W-:Y:S01]  /*2620*/  HMMA.16816.F32.BF16 R56, R196.reuse, R32, R36 ;  /* 0x00000020c438723c */ /* 0x042fe20000041824 */
[----:B------:R-:W1:Y:S07]  /*2630*/  LDSM.16.M88.4 R36, [R236+0x14100] ;  /* 0x01410000ec24783b */ /* 0x000e6e0000000200 */
[C---:B------:R-:W-:Y:S01]  /*2640*/  HMMA.16816.F32.BF16 R52, R196.reuse, R34, R24 ;  /* 0x00000022c434723c */ /* 0x040fe20000041818 */
[----:B------:R-:W1:Y:S07]  /*2650*/  LDSM.16.M88.4 R32, [R236+0x14900] ;  /* 0x01490000ec20783b */ /* 0x000e6e0000000200 */
[C---:B------:R-:W-:Y:S08]  /*2660*/  HMMA.16816.F32.BF16 R64, R196.reuse, R50, R44 ;  /* 0x00000032c440723c */ /* 0x040ff0000004182c */
[C---:B----4-:R-:W-:Y:S08]  /*2670*/  HMMA.16816.F32.BF16 R48, R196.reuse, R28, R20 ;  /* 0x0000001cc430723c */ /* 0x050ff00000041814 */
[----:B------:R-:W-:Y:S01]  /*2680*/  HMMA.16816.F32.BF16 R44, R196, R30, R16 ;  /* 0x0000001ec42c723c */ /* 0x000fe20000041810 */
[----:B------:R-:W4:Y:S07]  /*2690*/  LDSM.16.M88.4 R28, [R236+0x15100] ;  /* 0x01510000ec1c783b */ /* 0x000f2e0000000200 */
[C---:B--2---:R-:W-:Y:S08]  /*26a0*/  HMMA.16816.F32.BF16 R40, R200.reuse, R72, R12 ;  /* 0x00000048c828723c */ /* 0x044ff0000004180c */
[C---:B------:R-:W-:Y:S01]  /*26b0*/  HMMA.16816.F32.BF16 R24, R200.reuse, R74, R8 ;  /* 0x0000004ac818723c */ /* 0x040fe20000041808 */
[----:B------:R-:W-:Y:S07]  /*26c0*/  LDSM.16.M88.4 R72, [R242+0x15100] ;  /* 0x01510000f248783b */ /* 0x000fee0000000200 */
[C---:B------:R-:W-:Y:S08]  /*26d0*/  HMMA.16816.F32.BF16 R20, R200.reuse, R80, R60 ;  /* 0x00000050c814723c */ /* 0x040ff0000004183c */
[C---:B---3--:R-:W-:Y:S08]  /*26e0*/  HMMA.16816.F32.BF16 R12, R200.reuse, R68, R56 ;  /* 0x00000044c80c723c */ /* 0x048ff00000041838 */
[C---:B------:R-:W-:Y:S01]  /*26f0*/  HMMA.16816.F32.BF16 R8, R200.reuse, R70, R52 ;  /* 0x00000046c808723c */ /* 0x040fe20000041834 */
[----:B------:R-:W-:Y:S07]  /*2700*/  LDSM.16.M88.4 R68, [R243+0x4000] ;  /* 0x00400000f344783b */ /* 0x000fee0000000200 */
[C---:B------:R-:W-:Y:S01]  /*2710*/  HMMA.16816.F32.BF16 R16, R200.reuse, R82, R64 ;  /* 0x00000052c810723c */ /* 0x040fe20000041840 */
[----:B------:R-:W2:Y:S04]  /*2720*/  LDSM.16.M88.4 R64, [R236+0x15900] ;  /* 0x01590000ec40783b */ /* 0x000ea80000000200 */
[----:B------:R-:W3:Y:S03]  /*2730*/  LDSM.16.M88.4 R80, [R243+0x4800] ;  /* 0x00480000f350783b */ /* 0x000ee60000000200 */
[----:B------:R-:W-:Y:S08]  /*2740*/  HMMA.16816.F32.BF16 R48, R200, R76, R48 ;  /* 0x0000004cc830723c */ /* 0x000ff00000041830 */
[C---:B-1----:R-:W-:Y:S08]  /*2750*/  HMMA.16816.F32.BF16 R56, R204.reuse, R36, R40 ;  /* 0x00000024cc38723c */ /* 0x042ff00000041828 */
[----:B------:R-:W-:Y:S08]  /*2760*/  HMMA.16816.F32.BF16 R52, R204, R32, R20 ;  /* 0x00000020cc34723c */ /* 0x000ff00000041814 */
[----:B------:R-:W-:Y:S01]  /*2770*/  HMMA.16816.F32.BF16 R60, R200, R78, R44 ;  /* 0x0000004ec83c723c */ /* 0x000fe2000004182c */
[----:B------:R-:W-:Y:S07]  /*2780*/  LDSM.16.M88.4 R76, [R242+0x15900] ;  /* 0x01590000f24c783b */ /* 0x000fee0000000200 */
[C---:B----4-:R-:W-:Y:S08]  /*2790*/  HMMA.16816.F32.BF16 R40, R204.reuse, R28, R12 ;  /* 0x0000001ccc28723c */ /* 0x050ff0000004180c */
[C---:B------:R-:W-:Y:S01]  /*27a0*/  HMMA.16816.F32.BF16 R20, R204.reuse, R30, R8 ;  /* 0x0000001ecc14723c */ /* 0x040fe20000041808 */
[----:B------:R-:W1:Y:S07]  /*27b0*/  LDSM.16.M88.4 R28, [R243+0x5000] ;  /* 0x00500000f31c783b */ /* 0x000e6e0000000200 */
[C---:B------:R-:W-:Y:S01]  /*27c0*/  HMMA.16816.F32.BF16 R36, R204.reuse, R38, R24 ;  /* 0x00000026cc24723c */ /* 0x040fe20000041818 */
[----:B------:R-:W4:Y:S07]  /*27d0*/  LDSM.16.M88.4 R24, [R243+0x5800] ;  /* 0x00580000f318783b */ /* 0x000f2e0000000200 */
[C---:B------:R-:W-:Y:S01]  /*27e0*/  HMMA.16816.F32.BF16 R44, R204.reuse, R34, R16 ;  /* 0x00000022cc2c723c */ /* 0x040fe20000041810 */
[----:B------:R-:W1:Y:S07]  /*27f0*/  LDSM.16.M88.4 R32, [R242+0x14100] ;  /* 0x01410000f220783b */ /* 0x000e6e0000000200 */
[C---:B--2---:R-:W-:Y:S08]  /*2800*/  HMMA.16816.F32.BF16 R16, R204.reuse, R64, R48 ;  /* 0x00000040cc10723c */ /* 0x044ff00000041830 */
[----:B------:R-:W-:Y:S01]  /*2810*/  HMMA.16816.F32.BF16 R12, R204, R66, R60 ;  /* 0x00000042cc0c723c */ /* 0x000fe2000004183c */
[----:B------:R-:W2:Y:S07]  /*2820*/  LDSM.16.M88.4 R64, [R242+0x14900] ;  /* 0x01490000f240783b */ /* 0x000eae0000000200 */
[C---:B------:R-:W-:Y:S08]  /*2830*/  HMMA.16816.F32.BF16 R8, R208.reuse, R68, R56 ;  /* 0x00000044d008723c */ /* 0x040ff00000041838 */
        /* <DEDUP_REMOVED lines=8> */
[C---:B----4-:R-:W-:Y:S08]  /*28c0*/  HMMA.16816.F32.BF16 R52, R208.reuse, R24, R16 ;  /* 0x00000018d034723c */ /* 0x050ff00000041810 */
[----:B------:R-:W-:Y:S08]  /*28d0*/  HMMA.16816.F32.BF16 R44, R208, R26, R12 ;  /* 0x0000001ad02c723c */ /* 0x000ff0000004180c */
[C---:B------:R-:W-:Y:S08]  /*28e0*/  HMMA.16816.F32.BF16 R24, R212.reuse, R32, R8 ;  /* 0x00000020d418723c */ /* 0x040ff00000041808 */
[C---:B------:R-:W-:Y:S01]  /*28f0*/  HMMA.16816.F32.BF16 R20, R212.reuse, R34, R36 ;  /* 0x00000022d414723c */ /* 0x040fe20000041824 */
[----:B------:R-:W4:Y:S07]  /*2900*/  LDSM.16.M88.4 R32, [R239+0x5000] ;  /* 0x00500000ef20783b */ /* 0x000f2e0000000200 */
[C---:B--2---:R-:W-:Y:S08]  /*2910*/  HMMA.16816.F32.BF16 R16, R212.reuse, R64, R48 ;  /* 0x00000040d410723c */ /* 0x044ff00000041830 */
[C---:B------:R-:W-:Y:S08]  /*2920*/  HMMA.16816.F32.BF16 R8, R212.reuse, R72, R60 ;  /* 0x00000048d408723c */ /* 0x040ff0000004183c */
[C---:B------:R-:W-:Y:S01]  /*2930*/  HMMA.16816.F32.BF16 R12, R212.reuse, R66, R56 ;  /* 0x00000042d40c723c */ /* 0x040fe20000041838 */
[----:B------:R-:W2:Y:S07]  /*2940*/  LDSM.16.M88.4 R64, [R236+0x16100] ;  /* 0x01610000ec40783b */ /* 0x000eae0000000200 */
[C---:B------:R-:W-:Y:S01]  /*2950*/  HMMA.16816.F32.BF16 R40, R212.reuse, R74, R40 ;  /* 0x0000004ad428723c */ /* 0x040fe20000041828 */
[----:B------:R-:W-:Y:S07]  /*2960*/  LDSM.16.M88.4 R72, [R236+0x16900] ;  /* 0x01690000ec48783b */ /* 0x000fee0000000200 */
[----:B------:R-:W-:Y:S08]  /*2970*/  HMMA.16816.F32.BF16 R60, R212, R76, R52 ;  /* 0x0000004cd43c723c */ /* 0x000ff00000041834 */
[C---:B---3--:R-:W-:Y:S08]  /*2980*/  HMMA.16816.F32.BF16 R52, R216.reuse, R80, R24 ;  /* 0x00000050d834723c */ /* 0x048ff00000041818 */
[----:B------:R-:W-:Y:S01]  /*2990*/  HMMA.16816.F32.BF16 R48, R216, R82, R20 ;  /* 0x00000052d830723c */ /* 0x000fe20000041814 */
[----:B------:R-:W3:Y:S07]  /*29a0*/  LDSM.16.M88.4 R80, [R236+0x17100] ;  /* 0x01710000ec50783b */ /* 0x000eee0000000200 */
[----:B------:R-:W-:Y:S01]  /*29b0*/  HMMA.16816.F32.BF16 R56, R212, R78, R44 ;  /* 0x0000004ed438723c */ /* 0x000fe2000004182c */
[----:B------:R-:W-:Y:S07]  /*29c0*/  LDSM.16.M88.4 R76, [R243+0x6800] ;  /* 0x00680000f34c783b */ /* 0x000fee0000000200 */
[C---:B-1----:R-:W-:Y:S08]  /*29d0*/  HMMA.16816.F32.BF16 R44, R216.reuse, R28, R16 ;  /* 0x0000001cd82c723c */ /* 0x042ff00000041810 */
[C---:B----4-:R-:W-:Y:S08]  /*29e0*/  HMMA.16816.F32.BF16 R24, R216.reuse, R32, R8 ;  /* 0x00000020d818723c */ /* 0x050ff00000041808 */
[C---:B------:R-:W-:Y:S08]  /*29f0*/  HMMA.16816.F32.BF16 R20, R216.reuse, R34, R40 ;  /* 0x00000022d814723c */ /* 0x040ff00000041828 */
[C---:B------:R-:W-:Y:S01]  /*2a00*/  HMMA.16816.F32.BF16 R16, R216.reuse, R68, R60 ;  /* 0x00000044d810723c */ /* 0x040fe2000004183c */
[----:B------:R-:W1:Y:S07]  /*2a10*/  LDSM.16.M88.4 R60, [R243+0x6000] ;  /* 0x00600000f33c783b */ /* 0x000e6e0000000200 */
[----:B------:R-:W-:Y:S01]  /*2a20*/  HMMA.16816.F32.BF16 R36, R216, R30, R12 ;  /* 0x0000001ed824723c */ /* 0x000fe2000004180c */
[----:B------:R-:W4:Y:S07]  /*2a30*/  LDSM.16.M88.4 R28, [R236+0x17900] ;  /* 0x01790000ec1c783b */ /* 0x000f2e0000000200 */
[C---:B--2---:R-:W-:Y:S08]  /*2a40*/  HMMA.16816.F32.BF16 R8, R220.reuse, R64, R52 ;  /* 0x00000040dc08723c */ /* 0x044ff00000041834 */
[----:B------:R-:W-:Y:S01]  /*2a50*/  HMMA.16816.F32.BF16 R48, R220, R66, R48 ;  /* 0x00000042dc30723c */ /* 0x000fe20000041830 */
[----:B------:R-:W-:Y:S07]  /*2a60*/  LDSM.16.M88.4 R64, [R239+0x6000] ;  /* 0x00600000ef40783b */ /* 0x000fee0000000200 */
[----:B------:R-:W-:Y:S01]  /*2a70*/  HMMA.16816.F32.BF16 R12, R216, R70, R56 ;  /* 0x00000046d80c723c */ /* 0x000fe20000041838 */
[----:B------:R-:W-:Y:S07]  /*2a80*/  LDSM.16.M88.4 R68, [R243+0x7800] ;  /* 0x00780000f344783b */ /* 0x000fee0000000200 */
[C---:B---3--:R-:W-:Y:S08]  /*2a90*/  HMMA.16816.F32.BF16 R32, R220.reuse, R80, R24 ;  /* 0x00000050dc20723c */ /* 0x048ff00000041818 */
[C---:B------:R-:W-:Y:S01]  /*2aa0*/  HMMA.16816.F32.BF16 R56, R220.reuse, R82, R20 ;  /* 0x00000052dc38723c */ /* 0x040fe20000041814 */
[----:B------:R-:W2:Y:S07]  /*2ab0*/  LDSM.16.M88.4 R80, [R242+0x16100] ;  /* 0x01610000f250783b */ /* 0x000eae0000000200 */
[C---:B------:R-:W-:Y:S08]  /*2ac0*/  HMMA.16816.F32.BF16 R44, R220.reuse, R72, R44 ;  /* 0x00000048dc2c723c */ /* 0x040ff0000004182c */
[----:B------:R-:W-:Y:S01]  /*2ad0*/  HMMA.16816.F32.BF16 R40, R220, R74, R36 ;  /* 0x0000004adc28723c */ /* 0x000fe20000041824 */
[----:B------:R-:W-:Y:S07]  /*2ae0*/  LDSM.16.M88.4 R72, [R239+0x6800] ;  /* 0x00680000ef48783b */ /* 0x000fee0000000200 */
[C---:B-1----:R-:W-:Y:S08]  /*2af0*/  HMMA.16816.F32.BF16 R24, R224.reuse, R60, R8 ;  /* 0x0000003ce018723c */ /* 0x042ff00000041808 */
[----:B------:R-:W-:Y:S01]  /*2b00*/  HMMA.16816.F32.BF16 R20, R224, R62, R48 ;  /* 0x0000003ee014723c */ /* 0x000fe20000041830 */
[----:B------:R-:W-:Y:S07]  /*2b10*/  LDSM.16.M88.4 R60, [R239+0x7000] ;  /* 0x00700000ef3c783b */ /* 0x000fee0000000200 */
[C---:B----4-:R-:W-:Y:S08]  /*2b20*/  HMMA.16816.F32.BF16 R52, R220.reuse, R28, R16 ;  /* 0x0000001cdc34723c */ /* 0x050ff00000041810 */
[----:B------:R-:W-:Y:S01]  /*2b30*/  HMMA.16816.F32.BF16 R36, R220, R30, R12 ;  /* 0x0000001edc24723c */ /* 0x000fe2000004180c */
[----:B------:R-:W1:Y:S07]  /*2b40*/  LDSM.16.M88.4 R28, [R242+0x17100] ;  /* 0x01710000f21c783b */ /* 0x000e6e0000000200 */
[C---:B------:R-:W-:Y:S08]  /*2b50*/  HMMA.16816.F32.BF16 R16, R224.reuse, R76, R44 ;  /* 0x0000004ce010723c */ /* 0x040ff0000004182c */
[C---:B------:R-:W-:Y:S08]  /*2b60*/  HMMA.16816.F32.BF16 R8, R224.reuse, R84, R32 ;  /* 0x00000054e008723c */ /* 0x040ff00000041820 */
[C---:B------:R-:W-:Y:S01]  /*2b70*/  HMMA.16816.F32.BF16 R32, R224.reuse, R86, R56 ;  /* 0x00000056e020723c */ /* 0x040fe20000041838 */
[----:B------:R-:W3:Y:S07]  /*2b80*/  LDSM.16.M88.4 R56, [R242+0x17900] ;  /* 0x01790000f238783b */ /* 0x000eee0000000200 */
[----:B------:R-:W-:Y:S08]  /*2b90*/  HMMA.16816.F32.BF16 R12, R224, R78, R40 ;  /* 0x0000004ee00c723c */ /* 0x000ff00000041828 */
[C---:B--2---:R-:W-:Y:S08]  /*2ba0*/  HMMA.16816.F32.BF16 R24, R228.reuse, R80, R24 ;  /* 0x00000050e418723c */ /* 0x044ff00000041818 */
[----:B------:R-:W-:Y:S08]  /*2bb0*/  HMMA.16816.F32.BF16 R40, R228, R82, R20 ;  /* 0x00000052e428723c */ /* 0x000ff00000041814 */
[C---:B------:R-:W-:Y:S08]  /*2bc0*/  HMMA.16816.F32.BF16 R48, R224.reuse, R68, R52 ;  /* 0x00000044e030723c */ /* 0x040ff00000041834 */
[----:B------:R-:W-:Y:S01]  /*2bd0*/  HMMA.16816.F32.BF16 R44, R224, R70, R36 ;  /* 0x00000046e02c723c */ /* 0x000fe20000041824 */
[----:B------:R-:W2:Y:S01]  /*2be0*/  LDSM.16.M88.4 R68, [R239+0x7800] ;  /* 0x00780000ef44783b */ /* 0x000ea20000000200 */
[----:B------:R-:W-:-:S06]  /*2bf0*/  DEPBAR.LE SB0, 0x0 ;  /* 0x000080000000791a */ /* 0x000fcc0000000000 */
[C---:B------:R-:W-:Y:S08]  /*2c00*/  HMMA.16816.F32.BF16 R36, R228.reuse, R88, R16 ;  /* 0x00000058e424723c */ /* 0x040ff00000041810 */
[----:B------:R-:W-:Y:S08]  /*2c10*/  HMMA.16816.F32.BF16 R52, R228, R90, R12 ;  /* 0x0000005ae434723c */ /* 0x000ff0000004180c */
[----:B------:R-:W-:Y:S08]  /*2c20*/  HMMA.16816.F32.BF16 R24, R232, R64, R24 ;  /* 0x00000040e818723c */ /* 0x000ff00000041818 */
[C---:B-1----:R-:W-:Y:S08]  /*2c30*/  HMMA.16816.F32.BF16 R12, R228.reuse, R30, R32 ;  /* 0x0000001ee40c723c */ /* 0x042ff00000041820 */
[----:B------:R-:W-:Y:S08]  /*2c40*/  HMMA.16816.F32.BF16 R8, R228, R28, R8 ;  /* 0x0000001ce408723c */ /* 0x000ff00000041808 */
[----:B------:R-:W-:Y:S01]  /*2c50*/  HMMA.16816.F32.BF16 R28, R232, R66, R40 ;  /* 0x00000042e81c723c */ /* 0x000fe20000041828 */
[----:B------:R-:W-:-:S02]  /*2c60*/  FSEL R6, R24, -INF , P0 ;  /* 0xff80000018067808 */ /* 0x000fc40000000000 */
[----:B------:R-:W-:-:S04]  /*2c70*/  FSEL R7, R25, -INF , P2 ;  /* 0xff80000019077808 */ /* 0x000fc80001000000 */
[----:B------:R-:W-:Y:S01]  /*2c80*/  FMNMX.FTZ R3, R6, R7, !PT ;  /* 0x0000000706037209 */ /* 0x000fe20007810000 */
[----:B---3--:R-:W-:Y:S08]  /*2c90*/  HMMA.16816.F32.BF16 R16, R228, R56, R48 ;  /* 0x00000038e410723c */ /* 0x008ff00000041830 */
[C---:B------:R-:W-:Y:S08]  /*2ca0*/  HMMA.16816.F32.BF16 R36, R232.reuse, R72, R36 ;  /* 0x00000048e824723c */ /* 0x040ff00000041824 */
[----:B------:R-:W-:Y:S08]  /*2cb0*/  HMMA.16816.F32.BF16 R48, R232, R74, R52 ;  /* 0x0000004ae830723c */ /* 0x000ff00000041834 */
[----:B------:R-:W-:Y:S08]  /*2cc0*/  HMMA.16816.F32.BF16 R20, R228, R58, R44 ;  /* 0x0000003ae414723c */ /* 0x000ff0000004182c */
[C---:B------:R-:W-:Y:S07]  /*2cd0*/  HMMA.16816.F32.BF16 R32, R232.reuse, R62, R12 ;  /* 0x0000003ee820723c */ /* 0x040fee000004180c */
[----:B------:R-:W-:Y:S01]  /*2ce0*/  FSEL R15, R26, -INF , P0 ;  /* 0xff8000001a0f7808 */ /* 0x000fe20000000000 */
[----:B------:R-:W-:Y:S01]  /*2cf0*/  HMMA.16816.F32.BF16 R44, R232, R60, R8 ;  /* 0x0000003ce82c723c */ /* 0x000fe20000041808 */
[----:B------:R-:W-:Y:S01]  /*2d00*/  BAR.SYNC.DEFER_BLOCKING 0x0 ;  /* 0x0000000000007b1d */ /* 0x000fe20000010000 */
[----:B------:R-:W-:-:S04]  /*2d10*/  ISETP.GT.AND P0, PT, R2, 0x9, PT ;  /* 0x000000090200780c */ /* 0x000fc80003f04270 */
[----:B------:R-:W-:Y:S01]  /*2d20*/  FSEL R12, R29, -INF , P0 ;  /* 0xff8000001d0c7808 */ /* 0x000fe20000000000 */
[----:B------:R-:W-:Y:S01]  /*2d30*/  IMAD.U32 R11, RZ, RZ, UR10 ;  /* 0x0000000aff0b7e24 */ /* 0x000fe2000f8e00ff */
[----:B------:R-:W-:Y:S01]  /*2d40*/  FSEL R10, R28, -INF , P1 ;  /* 0xff8000001c0a7808 */ /* 0x000fe20000800000 */
[C---:B--2---:R-:W-:Y:S01]  /*2d50*/  HMMA.16816.F32.BF16 R40, R232.reuse, R68, R16 ;  /* 0x00000044e828723c */ /* 0x044fe20000041810 */
[----:B------:R-:W-:Y:S02]  /*2d60*/  FSEL R26, R31, -INF , P0 ;  /* 0xff8000001f1a7808 */ /* 0x000fe40000000000 */
[----:B------:R-:W-:Y:S02]  /*2d70*/  FMNMX.FTZ R3, R10, R3, !PT ;  /* 0x000000030a037209 */ /* 0x000fe40007810000 */
[C---:B------:R-:W-:Y:S02]  /*2d80*/  ISETP.GT.AND P0, PT, R2.reuse, 0x18, PT ;  /* 0x000000180200780c */ /* 0x040fe40003f04270 */
[----:B------:R-:W-:Y:S01]  /*2d90*/  FSEL R16, R27, -INF , P2 ;  /* 0xff8000001b107808 */ /* 0x000fe20001000000 */
[----:B------:R-:W-:Y:S01]  /*2da0*/  HMMA.16816.F32.BF16 R20, R232, R70, R20 ;  /* 0x00000046e814723c */ /* 0x000fe20000041814 */
[----:B------:R-:W-:-:S02]  /*2db0*/  ISETP.GT.AND P2, PT, R2, 0x10, PT ;  /* 0x000000100200780c */ /* 0x000fc40003f44270 */
[----:B------:R-:W-:Y:S02]  /*2dc0*/  FSEL R17, R30, -INF , P1 ;  /* 0xff8000001e117808 */ /* 0x000fe40000800000 */
[----:B------:R-:W-:Y:S02]  /*2dd0*/  ISETP.GT.AND P1, PT, R2, 0x11, PT ;  /* 0x000000110200780c */ /* 0x000fe40003f24270 */
[----:B------:R-:W-:Y:S02]  /*2de0*/  FSEL R14, R36, -INF , P2 ;  /* 0xff800000240e7808 */ /* 0x000fe40001000000 */
[----:B------:R-:W-:Y:S02]  /*2df0*/  FMNMX.FTZ R3, R12, R3, !PT ;  /* 0x000000030c037209 */ /* 0x000fe40007810000 */
        /* <DEDUP_REMOVED lines=18> */
[----:B------:R-:W-:Y:S02]  /*2f20*/  FMNMX.FTZ R8, R15, R16, !PT ;  /* 0x000000100f087209 */ /* 0x000fe40007810000 */
        /* <DEDUP_REMOVED lines=11> */
[----:B------:R-:W-:Y:S02]  /*2fe0*/  FSEL R97, R35, -INF , P1 ;  /* 0xff80000023617808 */ /* 0x000fe40000800000 */
[----:B------:R-:W-:-:S02]  /*2ff0*/  FSEL R99, R42, -INF , P0 ;  /* 0xff8000002a637808 */ /* 0x000fc40000000000 */
[----:B------:R-:W-:Y:S02]  /*3000*/  FSEL R94, R40, -INF , P0 ;  /* 0xff800000285e7808 */ /* 0x000fe40000000000 */
[C---:B------:R-:W-:Y:S02]  /*3010*/  ISETP.GT.AND P2, PT, R2.reuse, 0x31, PT ;  /* 0x000000310200780c */ /* 0x040fe40003f44270 */
[C---:B------:R-:W-:Y:S02]  /*3020*/  ISETP.GT.AND P1, PT, R2.reuse, 0x38, PT ;  /* 0x000000380200780c */ /* 0x040fe40003f24270 */
[----:B------:R-:W-:Y:S02]  /*3030*/  ISETP.GT.AND P0, PT, R2, 0x39, PT ;  /* 0x000000390200780c */ /* 0x000fe40003f04270 */
[----:B------:R-:W-:Y:S02]  /*3040*/  FMNMX.FTZ R3, R79, R3, !PT ;  /* 0x000000034f037209 */ /* 0x000fe40007810000 */
[----:B------:R-:W-:-:S02]  /*3050*/  FMNMX.FTZ R2, R28, R8, !PT ;  /* 0x000000081c027209 */ /* 0x000fc40007810000 */
[----:B------:R-:W-:Y:S02]  /*3060*/  FSEL R93, R41, -INF , P2 ;  /* 0xff800000295d7808 */ /* 0x000fe40001000000 */
[----:B------:R-:W-:Y:S02]  /*3070*/  FMNMX.FTZ R3, R94, R3, !PT ;  /* 0x000000035e037209 */ /* 0x000fe40007810000 */
[----:B------:R-:W-:Y:S02]  /*3080*/  FMNMX.FTZ R2, R29, R2, !PT ;  /* 0x000000021d027209 */ /* 0x000fe40007810000 */
[----:B------:R-:W-:Y:S02]  /*3090*/  FSEL R92, R20, -INF , P1 ;  /* 0xff800000145c7808 */ /* 0x000fe40000800000 */
[----:B------:R-:W-:Y:S02]  /*30a0*/  FMNMX.FTZ R3, R93, R3, !PT ;  /* 0x000000035d037209 */ /* 0x000fe40007810000 */
[----:B------:R-:W-:-:S02]  /*30b0*/  FMNMX.FTZ R2, R52, R2, !PT ;  /* 0x0000000234027209 */ /* 0x000fc40007810000 */
[----:B------:R-:W-:Y:S02]  /*30c0*/  FSEL R86, R21, -INF , P0 ;  /* 0xff80000015567808 */ /* 0x000fe40000000000 */
[----:B------:R-:W-:Y:S02]  /*30d0*/  FMNMX.FTZ R3, R92, R3, !PT ;  /* 0x000000035c037209 */ /* 0x000fe40007810000 */
[----:B------:R-:W-:Y:S02]  /*30e0*/  FMNMX.FTZ R2, R53, R2, !PT ;  /* 0x0000000235027209 */ /* 0x000fe40007810000 */
[----:B------:R-:W-:Y:S02]  /*30f0*/  FMNMX.FTZ R3, R86, R3, !PT ;  /* 0x0000000356037209 */ /* 0x000fe40007810000 */
[----:B------:R-:W-:Y:S02]  /*3100*/  FMNMX.FTZ R2, R96, R2, !PT ;  /* 0x0000000260027209 */ /* 0x000fe40007810000 */
[----:B------:R-:W-:Y:S01]  /*3110*/  FSEL R78, R43, -INF , P2 ;  /* 0xff8000002b4e7808 */ /* 0x000fe20001000000 */
[----:B------:R-:W1:Y:S01]  /*3120*/  SHFL.BFLY PT, R8, R3, 0x2, 0x1f ;  /* 0x0c401f0003087f89 */ /* 0x000e6200000e0000 */
[----:B------:R-:W-:-:S02]  /*3130*/  FMNMX.FTZ R2, R95, R2, !PT ;  /* 0x000000025f027209 */ /* 0x000fc40007810000 */
[----:B------:R-:W-:Y:S02]  /*3140*/  FSEL R77, R22, -INF , P1 ;  /* 0xff800000164d7808 */ /* 0x000fe40000800000 */
[----:B------:R-:W-:Y:S02]  /*3150*/  FMNMX.FTZ R2, R98, R2, !PT ;  /* 0x0000000262027209 */ /* 0x000fe40007810000 */
[----:B------:R-:W-:Y:S02]  /*3160*/  FSEL R76, R23, -INF , P0 ;  /* 0xff800000174c7808 */ /* 0x000fe40000000000 */
[----:B------:R-:W-:Y:S02]  /*3170*/  FMNMX.FTZ R2, R97, R2, !PT ;  /* 0x0000000261027209 */ /* 0x000fe40007810000 */
[----:B------:R-:W-:Y:S02]  /*3180*/  PLOP3.LUT P0, PT, PT, PT, UP0, 0x80, 0x0 ;  /* 0x000000000000781c */ /* 0x000fe40003f0f008 */
[----:B------:R-:W-:-:S04]  /*3190*/  FMNMX.FTZ R2, R99, R2, !PT ;  /* 0x0000000263027209 */ /* 0x000fc80007810000 */
[----:B------:R-:W-:-:S04]  /*31a0*/  FMNMX.FTZ R2, R78, R2, !PT ;  /* 0x000000024e027209 */ /* 0x000fc80007810000 */
[----:B------:R-:W-:Y:S02]  /*31b0*/  FMNMX.FTZ R2, R77, R2, !PT ;  /* 0x000000024d027209 */ /* 0x000fe40007810000 */
        /* <DEDUP_REMOVED lines=30> */
[----:B------:R-:W-:Y:S01]  /*33a0*/  FSETP.NEU.FTZ.AND P1, PT, R2, -INF , PT ;  /* 0xff8000000200780b */ /* 0x000fe20003f3d000 */
[----:B------:R3:W-:Y:S01]  /*33b0*/  @P0 LDGSTS.E.BYPASS.LTC128B.128 [R101+0x12100], [R6.64+0x80], !P5 ;  /* 0x1210008006650fae */ /* 0x0007e2000e901d4c */
[----:B------:R1:W4:Y:S02]  /*33c0*/  MUFU.EX2 R177, R10 ;  /* 0x0000000a00b17308 */ /* 0x0003240000000800 */
[----:B------:R-:W-:Y:S01]  /*33d0*/  FSEL R12, R12, RZ, P1 ;  /* 0x000000ff0c0c7208 */ /* 0x000fe20000800000 */
[----:B------:R3:W-:Y:S04]  /*33e0*/  @P0 LDGSTS.E.BYPASS.LTC128B.128 [R101+0x14100], [R6.64+0x100], !P4 ;  /* 0x1410010006650fae */ /* 0x0007e8000e101d4c */
[--C-:B------:R-:W-:Y:S01]  /*33f0*/  FFMA.FTZ R4, R16, c[0x0][0x2d0], -R12.reuse ;  /* 0x0000b40010047a23 */ /* 0x100fe2000001080c */
[----:B------:R3:W-:Y:S01]  /*3400*/  @P0 LDGSTS.E.BYPASS.LTC128B.128 [R101+0x16100], [R6.64+0x180], !P3 ;  /* 0x1610018006650fae */ /* 0x0007e2000d901d4c */
[----:B--2---:R-:W-:-:S02]  /*3410*/  FFMA.FTZ R0, R28, c[0x0][0x2d0], -R12 ;  /* 0x0000b4001c007a23 */ /* 0x004fc4000001080c */
[----:B------:R2:W-:Y:S01]  /*3420*/  MUFU.EX2 R178, R4 ;  /* 0x0000000400b27308 */ /* 0x0005e20000000800 */
[----:B------:R4:W-:Y:S04]  /*3430*/  @P0 LDGSTS.E.BYPASS.LTC128B.128 [R101+0x11100], [R8.64], !P6 ;  /* 0x1110000008650fae */ /* 0x0009e8000f101d4c */
[----:B------:R4:W-:Y:S01]  /*3440*/  @P0 LDGSTS.E.BYPASS.LTC128B.128 [R101+0x13100], [R8.64+0x80], !P5 ;  /* 0x1310008008650fae */ /* 0x0009e2000e901d4c */
[----:B-1----:R-:W-:Y:S02]  /*3450*/  FFMA.FTZ R10, R14, c[0x0][0x2d0], -R13 ;  /* 0x0000b4000e0a7a23 */ /* 0x002fe4000001080d */
[----:B------:R1:W-:Y:S01]  /*3460*/  MUFU.EX2 R157, R0 ;  /* 0x00000000009d7308 */ /* 0x0003e20000000800 */
[----:B------:R4:W-:Y:S04]  /*3470*/  @P0 LDGSTS.E.BYPASS.LTC128B.128 [R101+0x15100], [R8.64+0x100], !P4 ;  /* 0x1510010008650fae */ /* 0x0009e8000e101d4c */
[----:B------:R4:W-:Y:S01]  /*3480*/  @P0 LDGSTS.E.BYPASS.LTC128B.128 [R101+0x17100], [R8.64+0x180], !P3 ;  /* 0x1710018008650fae */ /* 0x0009e2000d901d4c */
[----:B--2---:R-:W-:-:S03]  /*3490*/  FFMA.FTZ R4, R17, c[0x0][0x2d0], -R12 ;  /* 0x0000b40011047a23 */ /* 0x004fc6000001080c */
[----:B------:R-:W-:Y:S01]  /*34a0*/  LDSM.16.MT88.4 R20, [R237+0x100] ;  /* 0x00010000ed14783b */ /* 0x000fe20000004200 */
[----:B------:R4:W-:Y:S03]  /*34b0*/  MUFU.EX2 R252, R10 ;  /* 0x0000000a00fc7308 */ /* 0x0009e60000000800 */
[----:B------:R-:W2:Y:S01]  /*34c0*/  LDSM.16.MT88.4 R16, [R238+0x100] ;  /* 0x00010000ee10783b */ /* 0x000ea20000004200 */
[----:B---3--:R-:W-:-:S03]  /*34d0*/  FFMA.FTZ R6, R15, c[0x0][0x2d0], -R12 ;  /* 0x0000b4000f067a23 */ /* 0x008fc6000001080c */
[----:B------:R-:W3:Y:S01]  /*34e0*/  LDSM.16.MT88.4 R36, [R241+0x100] ;  /* 0x00010000f124783b */ /* 0x000ee20000004200 */
[----:B------:R4:W-:Y:S01]  /*34f0*/  MUFU.EX2 R159, R4 ;  /* 0x00000004009f7308 */ /* 0x0009e20000000800 */
[----:B-1----:R-:W-:Y:S02]  /*3500*/  FFMA.FTZ R0, R29, c[0x0][0x2d0], -R12 ;  /* 0x0000b4001d007a23 */ /* 0x002fe4000001080c */
[----:B------:R-:W1:Y:S04]  /*3510*/  LDSM.16.MT88.4 R40, [R238+0x900] ;  /* 0x00090000ee28783b */ /* 0x000e680000004200 */
[----:B------:R-:W1:Y:S01]  /*3520*/  LDSM.16.MT88.4 R28, [R241+0x900] ;  /* 0x00090000f11c783b */ /* 0x000e620000004200 */
[----:B------:R-:W4:Y:S02]  /*3530*/  MUFU.EX2 R179, R6 ;  /* 0x0000000600b37308 */ /* 0x000f240000000800 */
[----:B----4-:R-:W-:Y:S01]  /*3540*/  F2FP.BF16.PACK_AB R10, R177, R156 ;  /* 0x0000009cb10a723e */ /* 0x010fe200000010ff */
[----:B------:R-:W4:Y:S01]  /*3550*/  LDSM.16.MT88.4 R56, [R240+0x100] ;  /* 0x00010000f038783b */ /* 0x000f220000004200 */
[----:B------:R-:W-:-:S03]  /*3560*/  F2FP.BF16.PACK_AB R8, R89, R88 ;  /* 0x000000585908723e */ /* 0x000fc600000010ff */
[----:B------:R-:W1:Y:S01]  /*3570*/  LDSM.16.MT88.4 R44, [R237+0x900] ;  /* 0x00090000ed2c783b */ /* 0x000e620000004200 */
[----:B------:R-:W-:Y:S01]  /*3580*/  FFMA.FTZ R4, R26, c[0x0][0x2d0], -R12 ;  /* 0x0000b4001a047a23 */ /* 0x000fe2000001080c */
[----:B------:R2:W-:Y:S02]  /*3590*/  MUFU.EX2 R6, R0 ;  /* 0x0000000000067308 */ /* 0x0005e40000000800 */
[----:B------:R-:W1:Y:S04]  /*35a0*/  LDSM.16.MT88.4 R68, [R237+0x2100] ;  /* 0x00210000ed44783b */ /* 0x000e680000004200 */
[----:B------:R-:W1:Y:S01]  /*35b0*/  LDSM.16.MT88.4 R64, [R240+0x900] ;  /* 0x00090000f040783b */ /* 0x000e620000004200 */
[----:B------:R-:W-:Y:S01]  /*35c0*/  F2FP.BF16.PACK_AB R9, R178, R179 ;  /* 0x000000b3b209723e */ /* 0x000fe200000010ff */
[----:B------:R3:W3:Y:S02]  /*35d0*/  MUFU.EX2 R158, R4 ;  /* 0x00000004009e7308 */ /* 0x0006e40000000800 */
[----:B------:R-:W1:Y:S01]  /*35e0*/  LDSM.16.MT88.4 R72, [R237+0x2900] ;  /* 0x00290000ed48783b */ /* 0x000e620000004200 */
[----:B------:R-:W-:-:S03]  /*35f0*/  UISETP.GE.AND UP0, UPT, UR14, UR8, UPT ;  /* 0x000000080e00728c */ /* 0x000fc6000bf06270 */
[----:B------:R-:W0:Y:S01]  /*3600*/  LDGDEPBAR ;  /* 0x00000000000079af */ /* 0x000e220000000000 */
[----:B--2---:R-:W-:-:S04]  /*3610*/  FFMA.FTZ R0, R52, c[0x0][0x2d0], -R12 ;  /* 0x0000b40034007a23 */ /* 0x004fc8000001080c */
[----:B------:R2:W-:Y:S01]  /*3620*/  MUFU.EX2 R14, R0 ;  /* 0x00000000000e7308 */ /* 0x0005e20000000800 */
[----:B---3--:R-:W-:Y:S01]  /*3630*/  FFMA.FTZ R4, R25, c[0x0][0x2d0], -R13 ;  /* 0x0000b40019047a23 */ /* 0x008fe2000001080d */
[----:B------:R-:W-:-:S06]  /*3640*/  F2FP.BF16.PACK_AB R11, R158, R159 ;  /* 0x0000009f9e0b723e */ /* 0x000fcc00000010ff */
[----:B------:R3:W-:Y:S01]  /*3650*/  MUFU.EX2 R166, R4 ;  /* 0x0000000400a67308 */ /* 0x0007e20000000800 */
[C---:B------:R-:W-:Y:S01]  /*3660*/  HMMA.16816.F32.BF16 R32, R8.reuse, R16, RZ ;  /* 0x000000100820723c */ /* 0x040fe200000418ff */
[----:B--2---:R-:W-:Y:S02]  /*3670*/  FFMA.FTZ R0, R53, c[0x0][0x2d0], -R12 ;  /* 0x0000b40035007a23 */ /* 0x004fe4000001080c */
[----:B------:R-:W2:Y:S05]  /*3680*/  LDSM.16.MT88.4 R52, [R238+0x2100] ;  /* 0x00210000ee34783b */ /* 0x000eaa0000004200 */
[----:B------:R-:W-:Y:S01]  /*3690*/  HMMA.16816.F32.BF16 R60, R8, R20, RZ ;  /* 0x00000014083c723c */ /* 0x000fe200000418ff */
[----:B------:R1:W1:Y:S01]  /*36a0*/  MUFU.EX2 R83, R0 ;  /* 0x0000000000537308 */ /* 0x0002620000000800 */
[----:B---3--:R-:W-:-:S06]  /*36b0*/  FFMA.FTZ R4, R24, c[0x0][0x2d0], -R13 ;  /* 0x0000b40018047a23 */ /* 0x008fcc000001080d */
[C---:B------:R-:W-:Y:S01]  /*36c0*/  HMMA.16816.F32.BF16 R24, R8.reuse, R18, RZ ;  /* 0x000000120818723c */ /* 0x040fe200000418ff */
[----:B------:R3:W3:Y:S07]  /*36d0*/  MUFU.EX2 R167, R4 ;  /* 0x0000000400a77308 */ /* 0x0006ee0000000800 */
[----:B------:R-:W-:Y:S01]  /*36e0*/  HMMA.16816.F32.BF16 R48, R8, R22, RZ ;  /* 0x000000160830723c */ /* 0x000fe200000418ff */
[----:B-1----:R-:W-:Y:S01]  /*36f0*/  IMAD.MOV.U32 R0, RZ, RZ, R6 ;  /* 0x000000ffff007224 */ /* 0x002fe200078e0006 */
[----:B------:R-:W-:-:S04]  /*3700*/  F2FP.BF16.PACK_AB R7, R83, R14 ;  /* 0x0000000e5307723e */ /* 0x000fc800000010ff */
[----:B------:R-:W-:Y:S02]  /*3710*/  F2FP.BF16.PACK_AB R5, R0, R157 ;  /* 0x0000009d0005723e */ /* 0x000fe400000010ff */
[----:B------:R-:W-:Y:S01]  /*3720*/  HMMA.16816.F32.BF16 R16, R8, R38, RZ ;  /* 0x000000260810723c */ /* 0x000fe200000418ff */
[----:B---3--:R-:W-:Y:S02]  /*3730*/  F2FP.BF16.PACK_AB R4, R166, R252 ;  /* 0x000000fca604723e */ /* 0x008fe400000010ff */
[----:B------:R-:W-:-:S05]  /*3740*/  F2FP.BF16.PACK_AB R6, R82, R167 ;  /* 0x000000a75206723e */ /* 0x000fca00000010ff */
[----:B------:R-:W-:Y:S08]  /*3750*/  HMMA.16816.F32.BF16 R20, R8, R36, RZ ;  /* 0x000000240814723c */ /* 0x000ff000000418ff */
[C---:B------:R-:W-:Y:S08]  /*3760*/  HMMA.16816.F32.BF16 R24, R4.reuse, R42, R24 ;  /* 0x0000002a0418723c */ /* 0x040ff00000041818 */
[----:B------:R-:W-:Y:S08]  /*3770*/  HMMA.16816.F32.BF16 R16, R4, R30, R16 ;  /* 0x0000001e0410723c */ /* 0x000ff00000041810 */
[----:B----4-:R-:W-:Y:S08]  /*3780*/  HMMA.16816.F32.BF16 R36, R8, R56, RZ ;  /* 0x000000380824723c */ /* 0x010ff000000418ff */
[----:B------:R-:W-:Y:S01]  /*3790*/  HMMA.16816.F32.BF16 R20, R4, R28, R20 ;  /* 0x0000001c0414723c */ /* 0x000fe20000041814 */
[----:B------:R-:W-:Y:S01]  /*37a0*/  MOV R119, R25 ;  /* 0x0000001900777202 */ /* 0x000fe20000000f00 */
[----:B------:R-:W-:-:S02]  /*37b0*/  IMAD.MOV.U32 R116, RZ, RZ, R24 ;  /* 0x000000ffff747224 */ /* 0x000fc400078e0018 */
[----:B------:R-:W-:Y:S02]  /*37c0*/  IMAD.MOV.U32 R118, RZ, RZ, R26 ;  /* 0x000000ffff767224 */ /* 0x000fe400078e001a */
[----:B------:R-:W-:Y:S02]  /*37d0*/  IMAD.MOV.U32 R117, RZ, RZ, R27 ;  /* 0x000000ffff757224 */ /* 0x000fe400078e001b */
[----:B------:R-:W-:Y:S01]  /*37e0*/  HMMA.16816.F32.BF16 R32, R4, R40, R32 ;  /* 0x000000280420723c */ /* 0x000fe20000041820 */
[----:B------:R-:W-:Y:S01]  /*37f0*/  IMAD.MOV.U32 R115, RZ, RZ, R16 ;  /* 0x000000ffff737224 */ /* 0x000fe200078e0010 */
[----:B------:R-:W-:Y:S01]  /*3800*/  MOV R91, R18 ;  /* 0x00000012005b7202 */ /* 0x000fe20000000f00 */
[----:B------:R-:W-:Y:S02]  /*3810*/  IMAD.MOV.U32 R114, RZ, RZ, R17 ;  /* 0x000000ffff727224 */ /* 0x000fe400078e0011 */
[----:B------:R-:W-:-:S03]  /*3820*/  IMAD.MOV.U32 R90, RZ, RZ, R19 ;  /* 0x000000ffff5a7224 */ /* 0x000fc600078e0013 */
[C---:B------:R-:W-:Y:S08]  /*3830*/  HMMA.16816.F32.BF16 R60, R4.reuse, R44, R60 ;  /* 0x0000002c043c723c */ /* 0x040ff0000004183c */
[----:B------:R-:W-:Y:S01]  /*3840*/  HMMA.16816.F32.BF16 R44, R4, R46, R48 ;  /* 0x0000002e042c723c */ /* 0x000fe20000041830 */
[----:B------:R-:W-:Y:S01]  /*3850*/  IMAD.MOV.U32 R25, RZ, RZ, R22 ;  /* 0x000000ffff197224 */ /* 0x000fe200078e0016 */
[----:B------:R-:W-:Y:S01]  /*3860*/  MOV R24, R21 ;  /* 0x0000001500187202 */ /* 0x000fe20000000f00 */
[----:B------:R-:W-:Y:S01]  /*3870*/  IMAD.MOV.U32 R170, RZ, RZ, R20 ;  /* 0x000000ffffaa7224 */ /* 0x000fe200078e0014 */
[----:B------:R-:W-:Y:S01]  /*3880*/  LDSM.16.MT88.4 R48, [R237+0x4100] ;  /* 0x00410000ed30783b */ /* 0x000fe20000004200 */
[----:B------:R-:W-:-:S03]  /*3890*/  IMAD.MOV.U32 R171, RZ, RZ, R23 ;  /* 0x000000ffffab7224 */ /* 0x000fc600078e0017 */
[----:B------:R-:W-:Y:S01]  /*38a0*/  HMMA.16816.F32.BF16 R16, R8, R68, RZ ;  /* 0x000000440810723c */ /* 0x000fe200000418ff */
[----:B------:R-:W-:Y:S02]  /*38b0*/  IMAD.MOV.U32 R41, RZ, RZ, R34 ;  /* 0x000000ffff297224 */ /* 0x000fe400078e0022 */
[----:B------:R-:W-:Y:S02]  /*38c0*/  IMAD.MOV.U32 R40, RZ, RZ, R35 ;  /* 0x000000ffff287224 */ /* 0x000fe400078e0023 */
[----:B------:R-:W-:Y:S02]  /*38d0*/  IMAD.MOV.U32 R125, RZ, RZ, R33 ;  /* 0x000000ffff7d7224 */ /* 0x000fe400078e0021 */
[----:B------:R-:W-:Y:S01]  /*38e0*/  IMAD.MOV.U32 R124, RZ, RZ, R32 ;  /* 0x000000ffff7c7224 */ /* 0x000fe200078e0020 */
[----:B------:R-:W-:Y:S01]  /*38f0*/  HMMA.16816.F32.BF16 R28, R4, R64, R36 ;  /* 0x00000040041c723c */ /* 0x000fe20000041824 */
[----:B------:R-:W1:Y:S01]  /*3900*/  LDSM.16.MT88.4 R32, [R241+0x2100] ;  /* 0x00210000f120783b */ /* 0x000e620000004200 */
[----:B------:R-:W-:Y:S01]  /*3910*/  IMAD.MOV.U32 R123, RZ, RZ, R62 ;  /* 0x000000ffff7b7224 */ /* 0x000fe200078e003e */
[----:B------:R-:W-:Y:S01]  /*3920*/  MOV R121, R61 ;  /* 0x0000003d00797202 */ /* 0x000fe20000000f00 */
[----:B------:R-:W-:Y:S01]  /*3930*/  IMAD.MOV.U32 R122, RZ, RZ, R63 ;  /* 0x000000ffff7a7224 */ /* 0x000fe200078e003f */
[----:B------:R-:W3:Y:S01]  /*3940*/  LDSM.16.MT88.4 R36, [R238+0x2900] ;  /* 0x00290000ee24783b */ /* 0x000ee20000004200 */
[----:B------:R-:W-:-:S02]  /*3950*/  IMAD.MOV.U32 R120, RZ, RZ, R60 ;  /* 0x000000ffff787224 */ /* 0x000fc400078e003c */
[----:B------:R-:W-:Y:S01]  /*3960*/  HMMA.16816.F32.BF16 R20, R8, R58, RZ ;  /* 0x0000003a0814723c */ /* 0x000fe200000418ff */
[----:B------:R-:W-:Y:S01]  /*3970*/  IMAD.MOV.U32 R113, RZ, RZ, R46 ;  /* 0x000000ffff717224 */ /* 0x000fe200078e002e */
[----:B------:R-:W-:Y:S01]  /*3980*/  MOV R80, R44 ;  /* 0x0000002c00507202 */ /* 0x000fe20000000f00 */
[----:B------:R-:W-:Y:S01]  /*3990*/  IMAD.MOV.U32 R112, RZ, RZ, R47 ;  /* 0x000000ffff707224 */ /* 0x000fe200078e002f */
[----:B------:R-:W-:Y:S01]  /*39a0*/  LDSM.16.MT88.4 R56, [R241+0x2900] ;  /* 0x00290000f138783b */ /* 0x000fe20000004200 */
[----:B------:R-:W-:-:S03]  /*39b0*/  IMAD.MOV.U32 R81, RZ, RZ, R45 ;  /* 0x000000ffff517224 */ /* 0x000fc600078e002d */
[----:B------:R-:W-:Y:S01]  /*39c0*/  HMMA.16816.F32.BF16 R248, R4, R72, R16 ;  /* 0x0000004804f8723c */ /* 0x000fe20000041810 */
[----:B------:R-:W4:Y:S04]  /*39d0*/  LDSM.16.MT88.4 R44, [R240+0x2100] ;  /* 0x00210000f02c783b */ /* 0x000f280000004200 */
[----:B------:R-:W-:Y:S02]  /*39e0*/  LDSM.16.MT88.4 R60, [R241+0x4100] ;  /* 0x00410000f13c783b */ /* 0x000fe40000004200 */
[----:B------:R-:W-:Y:S01]  /*39f0*/  IMAD.MOV.U32 R73, RZ, RZ, R25 ;  /* 0x000000ffff497224 */ /* 0x000fe200078e0019 */
[----:B------:R-:W-:Y:S01]  /*3a00*/  MOV R15, R31 ;  /* 0x0000001f000f7202 */ /* 0x000fe20000000f00 */
[----:B------:R-:W-:Y:S02]  /*3a10*/  IMAD.MOV.U32 R176, RZ, RZ, R28 ;  /* 0x000000ffffb07224 */ /* 0x000fe400078e001c */
[----:B------:R-:W-:-:S02]  /*3a20*/  IMAD.MOV.U32 R165, RZ, RZ, R29 ;  /* 0x000000ffffa57224 */ /* 0x000fc400078e001d */
[----:B------:R-:W-:Y:S02]  /*3a30*/  IMAD.MOV.U32 R164, RZ, RZ, R30 ;  /* 0x000000ffffa47224 */ /* 0x000fe400078e001e */
[----:B------:R-:W-:Y:S01]  /*3a40*/  HMMA.16816.F32.BF16 R28, R8, R70, RZ ;  /* 0x00000046081c723c */ /* 0x000fe200000418ff */
[----:B------:R-:W-:Y:S01]  /*3a50*/  IMAD.MOV.U32 R72, RZ, RZ, R24 ;  /* 0x000000ffff487224 */ /* 0x000fe200078e0018 */
[----:B------:R-:W-:Y:S06]  /*3a60*/  LDSM.16.MT88.4 R68, [R240+0x4100] ;  /* 0x00410000f044783b */ /* 0x000fec0000004200 */
[----:B------:R-:W-:Y:S01]  /*3a70*/  HMMA.16816.F32.BF16 R244, R4, R66, R20 ;  /* 0x0000004204f4723c */ /* 0x000fe20000041814 */
[----:B------:R-:W-:Y:S07]  /*3a80*/  LDSM.16.MT88.4 R64, [R238+0x4900] ;  /* 0x00490000ee40783b */ /* 0x000fee0000004200 */
[C---:B--2---:R-:W-:Y:S08]  /*3a90*/  HMMA.16816.F32.BF16 R24, R8.reuse, R52, RZ ;  /* 0x000000340818723c */ /* 0x044ff000000418ff */
[C---:B------:R-:W-:Y:S01]  /*3aa0*/  HMMA.16816.F32.BF16 R20, R8.reuse, R54, RZ ;  /* 0x000000360814723c */ /* 0x040fe200000418ff */
[----:B------:R-:W2:Y:S07]  /*3ab0*/  LDSM.16.MT88.4 R52, [R240+0x2900] ;  /* 0x00290000f034783b */ /* 0x000eae0000004200 */
[----:B-1----:R-:W-:Y:S08]  /*3ac0*/  HMMA.16816.F32.BF16 R16, R8, R32, RZ ;  /* 0x000000200810723c */ /* 0x002ff000000418ff */
[C---:B------:R-:W-:Y:S07]  /*3ad0*/  HMMA.16816.F32.BF16 R160, R4.reuse, R74, R28 ;  /* 0x0000004a04a0723c */ /* 0x040fee000004181c */
[----:B------:R-:W-:Y:S01]  /*3ae0*/  IMAD.MOV.U32 R74, RZ, RZ, R41 ;  /* 0x000000ffff4a7224 */ /* 0x000fe200078e0029 */
[----:B---3--:R-:W-:Y:S01]  /*3af0*/  HMMA.16816.F32.BF16 R148, R4, R36, R24 ;  /* 0x000000240494723c */ /* 0x008fe20000041818 */
[----:B------:R-:W-:-:S02]  /*3b00*/  IMAD.MOV.U32 R75, RZ, RZ, R40 ;  /* 0x000000ffff4b7224 */ /* 0x000fc400078e0028 */
[----:B------:R-:W1:Y:S05]  /*3b10*/  LDSM.16.MT88.4 R40, [R238+0x4100] ;  /* 0x00410000ee28783b */ /* 0x000e6a0000004200 */
[----:B------:R-:W-:Y:S01]  /*3b20*/  HMMA.16816.F32.BF16 R100, R4, R38, R20 ;  /* 0x000000260464723c */ /* 0x000fe20000041814 */
[----:B------:R-:W3:Y:S07]  /*3b30*/  LDSM.16.MT88.4 R36, [R237+0x4900] ;  /* 0x00490000ed24783b */ /* 0x000eee0000004200 */
[C---:B------:R-:W-:Y:S08]  /*3b40*/  HMMA.16816.F32.BF16 R32, R8.reuse, R34, RZ ;  /* 0x000000220820723c */ /* 0x040ff000000418ff */
[----:B----4-:R-:W-:Y:S08]  /*3b50*/  HMMA.16816.F32.BF16 R24, R8, R46, RZ ;  /* 0x0000002e0818723c */ /* 0x010ff000000418ff */
[----:B------:R-:W-:Y:S08]  /*3b60*/  HMMA.16816.F32.BF16 R104, R4, R56, R16 ;  /* 0x000000380468723c */ /* 0x000ff00000041810 */
[C---:B------:R-:W-:Y:S08]  /*3b70*/  HMMA.16816.F32.BF16 R20, R8.reuse, R48, RZ ;  /* 0x000000300814723c */ /* 0x040ff000000418ff */
[C---:B------:R-:W-:Y:S01]  /*3b80*/  HMMA.16816.F32.BF16 R16, R8.reuse, R50, RZ ;  /* 0x000000320810723c */ /* 0x040fe200000418ff */
[----:B------:R-:W-:Y:S07]  /*3b90*/  LDSM.16.MT88.4 R48, [R237+0x6100] ;  /* 0x00610000ed30783b */ /* 0x000fee0000004200 */
[----:B------:R-:W-:Y:S01]  /*3ba0*/  HMMA.16816.F32.BF16 R28, R8, R44, RZ ;  /* 0x0000002c081c723c */ /* 0x000fe200000418ff */
[----:B------:R-:W4:Y:S07]  /*3bb0*/  LDSM.16.MT88.4 R44, [R241+0x4900] ;  /* 0x00490000f12c783b */ /* 0x000f2e0000004200 */
[C---:B------:R-:W-:Y:S01]  /*3bc0*/  HMMA.16816.F32.BF16 R108, R4.reuse, R58, R32 ;  /* 0x0000003a046c723c */ /* 0x040fe20000041820 */
[----:B------:R-:W4:Y:S07]  /*3bd0*/  LDSM.16.MT88.4 R56, [R240+0x4900] ;  /* 0x00490000f038783b */ /* 0x000f2e0000004200 */
[----:B--2---:R-:W-:Y:S07]  /*3be0*/  HMMA.16816.F32.BF16 R140, R4, R54, R24 ;  /* 0x00000036048c723c */ /* 0x004fee0000041818 */
[----:B------:R-:W-:Y:S01]  /*3bf0*/  IMAD.MOV.U32 R54, RZ, RZ, R118 ;  /* 0x000000ffff367224 */ /* 0x000fe200078e0076 */
[----:B------:R-:W-:Y:S01]  /*3c00*/  HMMA.16816.F32.BF16 R24, R8, R60, RZ ;  /* 0x0000003c0818723c */ /* 0x000fe200000418ff */
[----:B------:R-:W-:-:S06]  /*3c10*/  IMAD.MOV.U32 R55, RZ, RZ, R117 ;  /* 0x000000ffff377224 */ /* 0x000fcc00078e0075 */
[----:B------:R-:W-:Y:S01]  /*3c20*/  MOV R61, R125 ;  /* 0x0000007d003d7202 */ /* 0x000fe20000000f00 */
[----:B-1----:R-:W-:Y:S01]  /*3c30*/  HMMA.16816.F32.BF16 R32, R8, R40, RZ ;  /* 0x000000280820723c */ /* 0x002fe200000418ff */
[----:B------:R-:W-:-:S07]  /*3c40*/  IMAD.MOV.U32 R60, RZ, RZ, R124 ;  /* 0x000000ffff3c7224 */ /* 0x000fce00078e007c */
[C---:B---3--:R-:W-:Y:S08]  /*3c50*/  HMMA.16816.F32.BF16 R152, R4.reuse, R36, R20 ;  /* 0x000000240498723c */ /* 0x048ff00000041814 */
[----:B------:R-:W-:Y:S01]  /*3c60*/  HMMA.16816.F32.BF16 R136, R4, R38, R16 ;  /* 0x000000260488723c */ /* 0x000fe20000041810 */
[----:B------:R-:W1:Y:S07]  /*3c70*/  LDSM.16.MT88.4 R36, [R237+0x6900] ;  /* 0x00690000ed24783b */ /* 0x000e6e0000004200 */
[C---:B------:R-:W-:Y:S07]  /*3c80*/  HMMA.16816.F32.BF16 R20, R8.reuse, R62, RZ ;  /* 0x0000003e0814723c */ /* 0x040fee00000418ff */
[----:B------:R-:W-:Y:S01]  /*3c90*/  IMAD.MOV.U32 R62, RZ, RZ, R123 ;  /* 0x000000ffff3e7224 */ /* 0x000fe200078e007b */
[----:B------:R-:W-:Y:S01]  /*3ca0*/  HMMA.16816.F32.BF16 R16, R8, R68, RZ ;  /* 0x000000440810723c */ /* 0x000fe200000418ff */
[----:B------:R-:W-:-:S06]  /*3cb0*/  IMAD.MOV.U32 R63, RZ, RZ, R122 ;  /* 0x000000ffff3f7224 */ /* 0x000fcc00078e007a */
[----:B------:R-:W-:Y:S01]  /*3cc0*/  MOV R68, R115 ;  /* 0x0000007300447202 */ /* 0x000fe20000000f00 */
[----:B------:R-:W-:Y:S01]  /*3cd0*/  HMMA.16816.F32.BF16 R144, R4, R52, R28 ;  /* 0x000000340490723c */ /* 0x000fe2000004181c */
[----:B------:R-:W-:-:S06]  /*3ce0*/  IMAD.MOV.U32 R69, RZ, RZ, R114 ;  /* 0x000000ffff457224 */ /* 0x000fcc00078e0072 */
[----:B------:R-:W-:Y:S01]  /*3cf0*/  IMAD.MOV.U32 R53, RZ, RZ, R119 ;  /* 0x000000ffff357224 */ /* 0x000fe200078e0077 */
[----:B----4-:R-:W-:Y:S01]  /*3d00*/  HMMA.16816.F32.BF16 R132, R4, R44, R24 ;  /* 0x0000002c0484723c */ /* 0x010fe20000041818 */
[----:B------:R-:W-:-:S06]  /*3d10*/  IMAD.MOV.U32 R52, RZ, RZ, R116 ;  /* 0x000000ffff347224 */ /* 0x000fcc00078e0074 */
[----:B------:R-:W-:Y:S01]  /*3d20*/  IMAD.MOV.U32 R45, RZ, RZ, R121 ;  /* 0x000000ffff2d7224 */ /* 0x000fe200078e0079 */
[----:B------:R-:W-:Y:S01]  /*3d30*/  HMMA.16816.F32.BF16 R28, R8, R42, RZ ;  /* 0x0000002a081c723c */ /* 0x000fe200000418ff */
[----:B------:R-:W-:Y:S01]  /*3d40*/  MOV R44, R120 ;  /* 0x00000078002c7202 */ /* 0x000fe20000000f00 */
[----:B------:R-:W-:Y:S06]  /*3d50*/  LDSM.16.MT88.4 R40, [R241+0x6100] ;  /* 0x00610000f128783b */ /* 0x000fec0000004200 */
[C---:B------:R-:W-:Y:S01]  /*3d60*/  HMMA.16816.F32.BF16 R124, R4.reuse, R64, R32 ;  /* 0x00000040047c723c */ /* 0x040fe20000041820 */
[----:B------:R-:W2:Y:S07]  /*3d70*/  LDSM.16.MT88.4 R32, [R238+0x6100] ;  /* 0x00610000ee20783b */ /* 0x000eae0000004200 */
[C---:B------:R-:W-:Y:S07]  /*3d80*/  HMMA.16816.F32.BF16 R120, R4.reuse, R46, R20 ;  /* 0x0000002e0478723c */ /* 0x040fee0000041814 */
[----:B------:R-:W-:Y:S01]  /*3d90*/  IMAD.MOV.U32 R46, RZ, RZ, R113 ;  /* 0x000000ffff2e7224 */ /* 0x000fe200078e0071 */
[----:B------:R-:W-:Y:S01]  /*3da0*/  HMMA.16816.F32.BF16 R116, R4, R56, R16 ;  /* 0x000000380474723c */ /* 0x000fe20000041810 */
[----:B------:R-:W-:-:S06]  /*3db0*/  IMAD.MOV.U32 R47, RZ, RZ, R112 ;  /* 0x000000ffff2f7224 */ /* 0x000fcc00078e0070 */
[----:B------:R-:W-:Y:S01]  /*3dc0*/  IMAD.MOV.U32 R56, RZ, RZ, R91 ;  /* 0x000000ffff387224 */ /* 0x000fe200078e005b */
[----:B------:R-:W-:Y:S01]  /*3dd0*/  HMMA.16816.F32.BF16 R20, R8, R48, RZ ;  /* 0x000000300814723c */ /* 0x000fe200000418ff */
[----:B------:R-:W-:-:S06]  /*3de0*/  MOV R57, R90 ;  /* 0x0000005a00397202 */ /* 0x000fcc0000000f00 */
[----:B------:R-:W-:Y:S01]  /*3df0*/  IMAD.MOV.U32 R48, RZ, RZ, R83 ;  /* 0x000000ffff307224 */ /* 0x000fe200078e0053 */
[----:B------:R-:W-:Y:S01]  /*3e00*/  HMMA.16816.F32.BF16 R16, R8, R50, RZ ;  /* 0x000000320810723c */ /* 0x000fe200000418ff */
[----:B------:R-:W-:-:S06]  /*3e10*/  IMAD.MOV.U32 R49, RZ, RZ, R82 ;  /* 0x000000ffff317224 */ /* 0x000fcc00078e0052 */
[----:B------:R-:W-:Y:S01]  /*3e20*/  MOV R50, R81 ;  /* 0x0000005100327202 */ /* 0x000fe20000000f00 */
[----:B------:R-:W-:Y:S01]  /*3e30*/  HMMA.16816.F32.BF16 R24, R8, R70, RZ ;  /* 0x000000460818723c */ /* 0x000fe200000418ff */
[----:B------:R-:W-:-:S06]  /*3e40*/  IMAD.MOV.U32 R51, RZ, RZ, R80 ;  /* 0x000000ffff337224 */ /* 0x000fcc00078e0050 */
[----:B------:R-:W-:Y:S01]  /*3e50*/  IMAD.MOV.U32 R70, RZ, RZ, R89 ;  /* 0x000000ffff467224 */ /* 0x000fe200078e0059 */
[C---:B------:R-:W-:Y:S01]  /*3e60*/  HMMA.16816.F32.BF16 R128, R4.reuse, R66, R28 ;  /* 0x000000420480723c */ /* 0x040fe2000004181c */
[----:B------:R-:W-:Y:S01]  /*3e70*/  IMAD.MOV.U32 R71, RZ, RZ, R88 ;  /* 0x000000ffff477224 */ /* 0x000fe200078e0058 */
[----:B------:R-:W3:Y:S06]  /*3e80*/  LDSM.16.MT88.4 R28, [R238+0x6900] ;  /* 0x00690000ee1c783b */ /* 0x000eec0000004200 */
[C---:B-1----:R-:W-:Y:S08]  /*3e90*/  HMMA.16816.F32.BF16 R88, R4.reuse, R36, R20 ;  /* 0x000000240458723c */ /* 0x042ff00000041814 */
[C---:B------:R-:W-:Y:S01]  /*3ea0*/  HMMA.16816.F32.BF16 R80, R4.reuse, R38, R16 ;  /* 0x000000260450723c */ /* 0x040fe20000041810 */
[----:B------:R-:W1:Y:S07]  /*3eb0*/  LDSM.16.MT88.4 R36, [R241+0x6900] ;  /* 0x00690000f124783b */ /* 0x000e6e0000004200 */
[----:B------:R-:W-:Y:S08]  /*3ec0*/  HMMA.16816.F32.BF16 R112, R4, R58, R24 ;  /* 0x0000003a0470723c */ /* 0x000ff00000041818 */
[C---:B--2---:R-:W-:Y:S08]  /*3ed0*/  HMMA.16816.F32.BF16 R24, R8.reuse, R32, RZ ;  /* 0x000000200818723c */ /* 0x044ff000000418ff */
[C---:B------:R-:W-:Y:S08]  /*3ee0*/  HMMA.16816.F32.BF16 R20, R8.reuse, R34, RZ ;  /* 0x000000220814723c */ /* 0x040ff000000418ff */
[----:B------:R-:W-:Y:S07]  /*3ef0*/  HMMA.16816.F32.BF16 R16, R8, R40, RZ ;  /* 0x000000280810723c */ /* 0x000fee00000418ff */
[----:B------:R-:W-:Y:S01]  /*3f00*/  IMAD.MOV.U32 R40, RZ, RZ, R70 ;  /* 0x000000ffff287224 */ /* 0x000fe200078e0046 */
[----:B------:R-:W-:Y:S01]  /*3f10*/  MOV R41, R71 ;  /* 0x0000004700297202 */ /* 0x000fe20000000f00 */
[----:B------:R-:W-:Y:S01]  /*3f20*/  IMAD.MOV.U32 R70, RZ, RZ, R56 ;  /* 0x000000ffff467224 */ /* 0x000fe200078e0038 */
[----:B---3--:R-:W-:Y:S01]  /*3f30*/  HMMA.16816.F32.BF16 R64, R4, R28, R24 ;  /* 0x0000001c0440723c */ /* 0x008fe20000041818 */
[----:B------:R-:W-:-:S06]  /*3f40*/  IMAD.MOV.U32 R71, RZ, RZ, R57 ;  /* 0x000000ffff477224 */ /* 0x000fcc00078e0039 */
[----:B------:R-:W-:Y:S01]  /*3f50*/  IMAD.MOV.U32 R29, RZ, RZ, R50 ;  /* 0x000000ffff1d7224 */ /* 0x000fe200078e0032 */
[----:B------:R-:W-:Y:S01]  /*3f60*/  HMMA.16816.F32.BF16 R56, R4, R30, R20 ;  /* 0x0000001e0438723c */ /* 0x000fe20000041814 */
[----:B------:R-:W-:-:S06]  /*3f70*/  IMAD.MOV.U32 R28, RZ, RZ, R51 ;  /* 0x000000ffff1c7224 */ /* 0x000fcc00078e0033 */
[----:B------:R-:W-:Y:S01]  /*3f80*/  IMAD.MOV.U32 R30, RZ, RZ, R48 ;  /* 0x000000ffff1e7224 */ /* 0x000fe200078e0030 */
[----:B------:R-:W-:Y:S01]  /*3f90*/  HMMA.16816.F32.BF16 R20, R8, R42, RZ ;  /* 0x0000002a0814723c */ /* 0x000fe200000418ff */
[----:B------:R-:W-:-:S06]  /*3fa0*/  IMAD.MOV.U32 R31, RZ, RZ, R49 ;  /* 0x000000ffff1f7224 */ /* 0x000fcc00078e0031 */
[----:B------:R-:W-:Y:S01]  /*3fb0*/  IMAD.MOV.U32 R43, RZ, RZ, R166 ;  /* 0x000000ffff2b7224 */ /* 0x000fe200078e00a6 */
[----:B-1----:R-:W-:Y:S01]  /*3fc0*/  HMMA.16816.F32.BF16 R48, R4, R36, R16 ;  /* 0x000000240430723c */ /* 0x002fe20000041810 */
[----:B------:R-:W1:Y:S01]  /*3fd0*/  LDSM.16.MT88.4 R16, [R240+0x6100] ;  /* 0x00610000f010783b */ /* 0x000e620000004200 */
[----:B------:R-:W-:-:S05]  /*3fe0*/  IMAD.MOV.U32 R42, RZ, RZ, R167 ;  /* 0x000000ffff2a7224 */ /* 0x000fca00078e00a7 */
[----:B------:R-:W-:Y:S01]  /*3ff0*/  MOV R36, R0 ;  /* 0x0000000000247202 */ /* 0x000fe20000000f00 */
[----:B------:R-:W-:Y:S02]  /*4000*/  FFMA.FTZ R0, R87, c[0x0][0x2d0], -R13 ;  /* 0x0000b40057007a23 */ /* 0x000fe4000001080d */
[----:B------:R-:W-:-:S06]  /*4010*/  IMAD.MOV.U32 R37, RZ, RZ, R177 ;  /* 0x000000ffff257224 */ /* 0x000fcc00078e00b1 */
[----:B------:R-:W-:Y:S07]  /*4020*/  HMMA.16816.F32.BF16 R32, R4, R38, R20 ;  /* 0x000000260420723c */ /* 0x000fee0000041814 */
[----:B------:R-:W-:Y:S02]  /*4030*/  IMAD.MOV.U32 R39, RZ, RZ, R156 ;  /* 0x000000ffff277224 */ /* 0x000fe400078e009c */
[----:B------:R2:W-:Y:S01]  /*4040*/  MUFU.EX2 R156, R0 ;  /* 0x00000000009c7308 */ /* 0x0005e20000000800 */
[----:B-1----:R-:W-:Y:S01]  /*4050*/  HMMA.16816.F32.BF16 R24, R8, R16, RZ ;  /* 0x000000100818723c */ /* 0x002fe200000418ff */
[----:B--2---:R-:W-:-:S06]  /*4060*/  FFMA.FTZ R0, R85, c[0x0][0x2d0], -R13 ;  /* 0x0000b40055007a23 */ /* 0x004fcc000001080d */
[----:B------:R1:W2:Y:S01]  /*4070*/  MUFU.EX2 R166, R0 ;  /* 0x0000000000a67308 */ /* 0x0002a20000000800 */
[----:B------:R-:W-:Y:S01]  /*4080*/  HMMA.16816.F32.BF16 R8, R8, R18, RZ ;  /* 0x000000120808723c */ /* 0x000fe200000418ff */
[----:B------:R-:W3:Y:S01]  /*4090*/  LDSM.16.MT88.4 R16, [R240+0x6900] ;  /* 0x00690000f010783b */ /* 0x000ee20000004200 */
[----:B-1----:R-:W-:-:S05]  /*40a0*/  FFMA.FTZ R0, R84, c[0x0][0x2d0], -R13 ;  /* 0x0000b40054007a23 */ /* 0x002fca000001080d */
[----:B------:R1:W-:Y:S02]  /*40b0*/  MUFU.EX2 R167, R0 ;  /* 0x0000000000a77308 */ /* 0x0003e40000000800 */
[----:B-1----:R-:W-:-:S06]  /*40c0*/  FFMA.FTZ R0, R79, c[0x0][0x2d0], -R13 ;  /* 0x0000b4004f007a23 */ /* 0x002fcc000001080d */
[----:B------:R1:W4:Y:S09]  /*40d0*/  MUFU.EX2 R177, R0 ;  /* 0x0000000000b17308 */ /* 0x0003320000000800 */
[C---:B---3--:R-:W-:Y:S01]  /*40e0*/  HMMA.16816.F32.BF16 R20, R4.reuse, R18, R8 ;  /* 0x000000120414723c */ /* 0x048fe20000041808 */
[----:B------:R-:W3:Y:S07]  /*40f0*/  LDSM.16.MT88.4 R8, [R237+0x1100] ;  /* 0x00110000ed08783b */ /* 0x000eee0000004200 */
[----:B------:R-:W-:Y:S01]  /*4100*/  HMMA.16816.F32.BF16 R24, R4, R16, R24 ;  /* 0x000000100418723c */ /* 0x000fe20000041818 */
[----:B-1----:R-:W-:Y:S01]  /*4110*/  FFMA.FTZ R0, R96, c[0x0][0x2d0], -R12 ;  /* 0x0000b40060007a23 */ /* 0x002fe2000001080c */
[----:B------:R-:W-:Y:S01]  /*4120*/  MOV R96, R39 ;  /* 0x0000002700607202 */ /* 0x000fe20000000f00 */
[----:B------:R-:W-:-:S02]  /*4130*/  IMAD.MOV.U32 R39, RZ, RZ, R42 ;  /* 0x000000ffff277224 */ /* 0x000fc400078e002a */
[----:B------:R-:W-:Y:S02]  /*4140*/  IMAD.MOV.U32 R42, RZ, RZ, R43 ;  /* 0x000000ffff2a7224 */ /* 0x000fe400078e002b */
[----:B------:R-:W-:Y:S02]  /*4150*/  IMAD.MOV.U32 R43, RZ, RZ, R36 ;  /* 0x000000ffff2b7224 */ /* 0x000fe400078e0024 */
[----:B------:R-:W-:Y:S01]  /*4160*/  IMAD.MOV.U32 R36, RZ, RZ, R37 ;  /* 0x000000ffff247224 */ /* 0x000fe200078e0025 */
[----:B------:R-:W-:Y:S01]  /*4170*/  MOV R37, R30 ;  /* 0x0000001e00257202 */ /* 0x000fe20000000f00 */
[----:B------:R-:W-:Y:S02]  /*4180*/  IMAD.MOV.U32 R30, RZ, RZ, R31 ;  /* 0x000000ffff1e7224 */ /* 0x000fe400078e001f */
[----:B------:R-:W-:Y:S02]  /*4190*/  IMAD.MOV.U32 R31, RZ, RZ, R46 ;  /* 0x000000ffff1f7224 */ /* 0x000fe400078e002e */
        /* <DEDUP_REMOVED lines=8> */
[----:B------:R-:W-:Y:S01]  /*4220*/  IMAD.MOV.U32 R74, RZ, RZ, R75 ;  /* 0x000000ffff4a7224 */ /* 0x000fe200078e004b */
[----:B------:R1:W-:Y:S01]  /*4230*/  MUFU.EX2 R19, R0 ;  /* 0x0000000000137308 */ /* 0x0003e20000000800 */
[----:B------:R-:W-:-:S02]  /*4240*/  IMAD.MOV.U32 R84, RZ, RZ, R36 ;  /* 0x000000ffff547224 */ /* 0x000fc400078e0024 */
[----:B------:R-:W-:Y:S02]  /*4250*/  IMAD.MOV.U32 R36, RZ, RZ, R47 ;  /* 0x000000ffff247224 */ /* 0x000fe400078e002f */
[----:B------:R-:W-:Y:S01]  /*4260*/  IMAD.MOV.U32 R47, RZ, RZ, R74 ;  /* 0x000000ffff2f7224 */ /* 0x000fe200078e004a */
[----:B------:R-:W-:Y:S01]  /*4270*/  MOV R74, R164 ;  /* 0x000000a4004a7202 */ /* 0x000fe20000000f00 */
[----:B------:R-:W-:Y:S01]  /*4280*/  IMAD.MOV.U32 R87, RZ, RZ, R42 ;  /* 0x000000ffff577224 */ /* 0x000fe200078e002a */
[----:B------:R-:W-:Y:S01]  /*4290*/  MOV R85, R43 ;  /* 0x0000002b00557202 */ /* 0x000fe20000000f00 */
[----:B------:R-:W-:Y:S01]  /*42a0*/  IMAD.MOV.U32 R38, RZ, RZ, R45 ;  /* 0x000000ffff267224 */ /* 0x000fe200078e002d */
[----:B--2---:R-:W-:Y:S01]  /*42b0*/  F2FP.BF16.PACK_AB R4, R166, R156 ;  /* 0x0000009ca604723e */ /* 0x004fe200000010ff */
[----:B------:R-:W-:Y:S02]  /*42c0*/  IMAD.MOV.U32 R75, RZ, RZ, R170 ;  /* 0x000000ffff4b7224 */ /* 0x000fe400078e00aa */
[----:B-1----:R-:W-:Y:S01]  /*42d0*/  FFMA.FTZ R0, R95, c[0x0][0x2d0], -R12 ;  /* 0x0000b4005f007a23 */ /* 0x002fe2000001080c */
[----:B----4-:R-:W-:Y:S01]  /*42e0*/  F2FP.BF16.PACK_AB R6, R177, R167 ;  /* 0x000000a7b106723e */ /* 0x010fe200000010ff */
[----:B------:R-:W-:Y:S01]  /*42f0*/  IMAD.MOV.U32 R95, RZ, RZ, R39 ;  /* 0x000000ffff5f7224 */ /* 0x000fe200078e0027 */
[----:B------:R1:W5:Y:S01]  /*4300*/  LDL.LU R170, [R1+0x74] ;  /* 0x0000740001aa7983 */ /* 0x0003620000300800 */
[----:B------:R2:W4:Y:S01]  /*4310*/  MUFU.EX2 R164, R0 ;  /* 0x0000000000a47308 */ /* 0x0005220000000800 */
[----:B------:R-:W-:-:S02]  /*4320*/  IMAD.MOV.U32 R39, RZ, RZ, R62 ;  /* 0x000000ffff277224 */ /* 0x000fc400078e003e */
[----:B------:R-:W-:Y:S02]  /*4330*/  IMAD.MOV.U32 R62, RZ, RZ, R73 ;  /* 0x000000ffff3e7224 */ /* 0x000fe400078e0049 */
[----:B------:R-:W-:Y:S02]  /*4340*/  IMAD.MOV.U32 R42, RZ, RZ, R30 ;  /* 0x000000ffff2a7224 */ /* 0x000fe400078e001e */
[----:B------:R-:W-:Y:S02]  /*4350*/  IMAD.MOV.U32 R73, RZ, RZ, R165 ;  /* 0x000000ffff497224 */ /* 0x000fe400078e00a5 */
[----:B------:R-:W-:Y:S01]  /*4360*/  IMAD.MOV.U32 R30, RZ, RZ, R31 ;  /* 0x000000ffff1e7224 */ /* 0x000fe200078e001f */
[----:B------:R-:W-:Y:S01]  /*4370*/  MOV R31, R46 ;  /* 0x0000002e001f7202 */ /* 0x000fe20000000f00 */
[----:B------:R-:W-:Y:S01]  /*4380*/  IMAD.MOV.U32 R46, RZ, RZ, R61 ;  /* 0x000000ffff2e7224 */ /* 0x000fe200078e003d */
[----:B------:R-:W-:Y:S01]  /*4390*/  MOV R61, R72 ;  /* 0x00000048003d7202 */ /* 0x000fe20000000f00 */
[----:B------:R-:W-:-:S02]  /*43a0*/  IMAD.MOV.U32 R43, RZ, RZ, R37 ;  /* 0x000000ffff2b7224 */ /* 0x000fc400078e0025 */
[----:B------:R-:W-:Y:S02]  /*43b0*/  IMAD.MOV.U32 R45, RZ, RZ, R60 ;  /* 0x000000ffff2d7224 */ /* 0x000fe400078e003c */
[----:B--2---:R-:W-:Y:S02]  /*43c0*/  FFMA.FTZ R0, R98, c[0x0][0x2d0], -R12 ;  /* 0x0000b40062007a23 */ /* 0x004fe4000001080c */
[----:B------:R-:W-:Y:S02]  /*43d0*/  IMAD.MOV.U32 R72, RZ, RZ, R176 ;  /* 0x000000ffff487224 */ /* 0x000fe400078e00b0 */
[----:B------:R2:W-:Y:S01]  /*43e0*/  MUFU.EX2 R165, R0 ;  /* 0x0000000000a57308 */ /* 0x0005e20000000800 */
[----:B------:R-:W-:Y:S01]  /*43f0*/  IMAD.MOV.U32 R37, RZ, RZ, R44 ;  /* 0x000000ffff257224 */ /* 0x000fe200078e002c */
[----:B----4-:R-:W-:Y:S01]  /*4400*/  F2FP.BF16.PACK_AB R5, R164, R19 ;  /* 0x00000013a405723e */ /* 0x010fe200000010ff */
[----:B------:R-:W-:Y:S01]  /*4410*/  IMAD.MOV.U32 R60, RZ, RZ, R75 ;  /* 0x000000ffff3c7224 */ /* 0x000fe200078e004b */
[----:B------:R-:W-:Y:S01]  /*4420*/  MOV R44, R63 ;  /* 0x0000003f002c7202 */ /* 0x000fe20000000f00 */
[----:B------:R-:W-:-:S02]  /*4430*/  IMAD.MOV.U32 R63, RZ, RZ, R171 ;  /* 0x000000ffff3f7224 */ /* 0x000fc400078e00ab */
[----:B--2---:R-:W-:Y:S01]  /*4440*/  FFMA.FTZ R0, R97, c[0x0][0x2d0], -R12 ;  /* 0x0000b40061007a23 */ /* 0x004fe2000001080c */
[----:B------:R1:W5:Y:S01]  /*4450*/  LDL.LU R171, [R1+0x70] ;  /* 0x0000700001ab7983 */ /* 0x0003620000300800 */
[----:B------:R-:W-:Y:S01]  /*4460*/  IMAD.MOV.U32 R75, RZ, RZ, R15 ;  /* 0x000000ffff4b7224 */ /* 0x000fe200078e000f */
[----:B------:R-:W-:Y:S01]  /*4470*/  PLOP3.LUT P0, PT, PT, PT, UP0, 0x80, 0x0 ;  /* 0x000000000000781c */ /* 0x000fe20003f0f008 */
[----:B------:R-:W2:Y:S01]  /*4480*/  MUFU.EX2 R176, R0 ;  /* 0x0000000000b07308 */ /* 0x000ea20000000800 */
[----:B------:R-:W-:Y:S02]  /*4490*/  IMAD.MOV.U32 R98, RZ, RZ, R14 ;  /* 0x000000ffff627224 */ /* 0x000fe400078e000e */
[--C-:B------:R-:W-:Y:S02]  /*44a0*/  FFMA.FTZ R17, R94, c[0x0][0x2d0], -R13.reuse ;  /* 0x0000b4005e117a23 */ /* 0x100fe4000001080d */
[--C-:B------:R-:W-:Y:S02]  /*44b0*/  FFMA.FTZ R16, R93, c[0x0][0x2d0], -R13.reuse ;  /* 0x0000b4005d107a23 */ /* 0x100fe4000001080d */
[----:B------:R-:W-:-:S02]  /*44c0*/  FFMA.FTZ R15, R92, c[0x0][0x2d0], -R13 ;  /* 0x0000b4005c0f7a23 */ /* 0x000fc4000001080d */
[----:B------:R-:W-:Y:S01]  /*44d0*/  FFMA.FTZ R14, R86, c[0x0][0x2d0], -R13 ;  /* 0x0000b400560e7a23 */ /* 0x000fe2000001080d */
[----:B------:R-:W-:Y:S01]  /*44e0*/  MUFU.EX2 R17, R17 ;  /* 0x0000001100117308 */ /* 0x000fe20000000800 */
[--C-:B------:R-:W-:Y:S02]  /*44f0*/  FFMA.FTZ R13, R99, c[0x0][0x2d0], -R12.reuse ;  /* 0x0000b400630d7a23 */ /* 0x100fe4000001080c */
[--C-:B------:R-:W-:Y:S01]  /*4500*/  FFMA.FTZ R18, R77, c[0x0][0x2d0], -R12.reuse ;  /* 0x0000b4004d127a23 */ /* 0x100fe2000001080c */
[----:B--2---:R-:W-:Y:S01]  /*4510*/  F2FP.BF16.PACK_AB R7, R176, R165 ;  /* 0x000000a5b007723e */ /* 0x004fe200000010ff */
[----:B------:R-:W-:-:S03]  /*4520*/  FFMA.FTZ R0, R78, c[0x0][0x2d0], -R12 ;  /* 0x0000b4004e007a23 */ /* 0x000fc6000001080c */
[----:B------:R-:W2:Y:S01]  /*4530*/  MUFU.EX2 R16, R16 ;  /* 0x0000001000107308 */ /* 0x000ea20000000800 */
[----:B------:R-:W-:Y:S02]  /*4540*/  FFMA.FTZ R12, R76, c[0x0][0x2d0], -R12 ;  /* 0x0000b4004c0c7a23 */ /* 0x000fe4000001080c */
        /* <DEDUP_REMOVED lines=10> */
[----:B------:R-:W-:Y:S01]  /*45f0*/  HMMA.16816.F32.BF16 R76, R4, R10, R244 ;  /* 0x0000000a044c723c */ /* 0x000fe200000418f4 */
[----:B------:R-:W3:Y:S06]  /*4600*/  LDSM.16.MT88.4 R8, [R237+0x3100] ;  /* 0x00310000ed08783b */ /* 0x000eec0000004200 */
[----:B------:R-:W-:Y:S01]  /*4610*/  IMAD.MOV.U32 R245, RZ, RZ, R84 ;  /* 0x000000fffff57224 */ /* 0x000fe200078e0054 */
[----:B------:R-:W-:Y:S01]  /*4620*/  MOV R246, R85 ;  /* 0x0000005500f67202 */ /* 0x000fe20000000f00 */
[----:B------:R-:W-:-:S02]  /*4630*/  IMAD.MOV.U32 R247, RZ, RZ, R87 ;  /* 0x000000fffff77224 */ /* 0x000fc400078e0057 */
[----:B------:R-:W-:Y:S01]  /*4640*/  IMAD.MOV.U32 R244, RZ, RZ, R98 ;  /* 0x000000fffff47224 */ /* 0x000fe200078e0062 */
[C---:B---3--:R-:W-:Y:S07]  /*4650*/  HMMA.16816.F32.BF16 R84, R4.reuse, R8, R248 ;  /* 0x000000080454723c */ /* 0x048fee00000418f8 */
[----:B------:R-:W-:Y:S01]  /*4660*/  IMAD.MOV.U32 R250, RZ, RZ, R95 ;  /* 0x000000fffffa7224 */ /* 0x000fe200078e005f */
[----:B------:R-:W-:Y:S01]  /*4670*/  MOV R248, R244 ;  /* 0x000000f400f87202 */ /* 0x000fe20000000f00 */
[----:B------:R-:W-:Y:S01]  /*4680*/  HMMA.16816.F32.BF16 R92, R4, R10, R160 ;  /* 0x0000000a045c723c */ /* 0x000fe200000418a0 */
[----:B------:R-:W3:Y:S01]  /*4690*/  LDSM.16.MT88.4 R8, [R238+0x3100] ;  /* 0x00310000ee08783b */ /* 0x000ee20000004200 */
[----:B------:R-:W-:-:S02]  /*46a0*/  IMAD.MOV.U32 R251, RZ, RZ, R96 ;  /* 0x000000fffffb7224 */ /* 0x000fc400078e0060 */
[----:B------:R-:W-:-:S04]  /*46b0*/  IMAD.MOV.U32 R249, RZ, RZ, R245 ;  /* 0x000000fffff97224 */ /* 0x000fc800078e00f5 */
[C---:B---3--:R-:W-:Y:S08]  /*46c0*/  HMMA.16816.F32.BF16 R96, R4.reuse, R8, R148 ;  /* 0x000000080460723c */ /* 0x048ff00000041894 */
[C---:B------:R-:W-:Y:S01]  /*46d0*/  HMMA.16816.F32.BF16 R100, R4.reuse, R10, R100 ;  /* 0x0000000a0464723c */ /* 0x040fe20000041864 */
[----:B------:R-:W3:Y:S07]  /*46e0*/  LDSM.16.MT88.4 R8, [R241+0x3100] ;  /* 0x00310000f108783b */ /* 0x000eee0000004200 */
[C---:B---3--:R-:W-:Y:S08]  /*46f0*/  HMMA.16816.F32.BF16 R104, R4.reuse, R8, R104 ;  /* 0x000000080468723c */ /* 0x048ff00000041868 */
[C---:B------:R-:W-:Y:S01]  /*4700*/  HMMA.16816.F32.BF16 R108, R4.reuse, R10, R108 ;  /* 0x0000000a046c723c */ /* 0x040fe2000004186c */
[----:B------:R-:W3:Y:S07]  /*4710*/  LDSM.16.MT88.4 R8, [R240+0x3100] ;  /* 0x00310000f008783b */ /* 0x000eee0000004200 */
[C---:B---3--:R-:W-:Y:S08]  /*4720*/  HMMA.16816.F32.BF16 R144, R4.reuse, R8, R144 ;  /* 0x000000080490723c */ /* 0x048ff00000041890 */
        /* <DEDUP_REMOVED lines=11> */
[----:B------:R-:W3:Y:S01]  /*47e0*/  LDSM.16.MT88.4 R8, [R237+0x5100] ;  /* 0x00510000ed08783b */ /* 0x000ee20000004200 */
[----:B------:R-:W-:Y:S02]  /*47f0*/  IMAD.MOV.U32 R250, RZ, RZ, R247 ;  /* 0x000000fffffa7224 */ /* 0x000fe400078e00f7 */
[----:B------:R-:W-:Y:S02]  /*4800*/  IMAD.MOV.U32 R247, RZ, RZ, R42 ;  /* 0x000000fffff77224 */ /* 0x000fe400078e002a */
[----:B------:R-:W-:Y:S02]  /*4810*/  IMAD.MOV.U32 R246, RZ, RZ, R43 ;  /* 0x000000fffff67224 */ /* 0x000fe400078e002b */
[----:B------:R-:W-:Y:S02]  /*4820*/  IMAD.MOV.U32 R163, RZ, RZ, R145 ;  /* 0x000000ffffa37224 */ /* 0x000fe400078e0091 */
[----:B------:R-:W-:Y:S01]  /*4830*/  IMAD.MOV.U32 R160, RZ, RZ, R144 ;  /* 0x000000ffffa07224 */ /* 0x000fe200078e0090 */
[C---:B---3--:R-:W-:Y:S08]  /*4840*/  HMMA.16816.F32.BF16 R152, R4.reuse, R8, R152 ;  /* 0x000000080498723c */ /* 0x048ff00000041898 */
[C---:B------:R-:W-:Y:S01]  /*4850*/  HMMA.16816.F32.BF16 R136, R4.reuse, R10, R136 ;  /* 0x0000000a0488723c */ /* 0x040fe20000041888 */
[----:B------:R-:W3:Y:S07]  /*4860*/  LDSM.16.MT88.4 R8, [R238+0x5100] ;  /* 0x00510000ee08783b */ /* 0x000eee0000004200 */
[C---:B---3--:R-:W-:Y:S08]  /*4870*/  HMMA.16816.F32.BF16 R124, R4.reuse, R8, R124 ;  /* 0x00000008047c723c */ /* 0x048ff0000004187c */
[C---:B------:R-:W-:Y:S01]  /*4880*/  HMMA.16816.F32.BF16 R128, R4.reuse, R10, R128 ;  /* 0x0000000a0480723c */ /* 0x040fe20000041880 */
[----:B------:R-:W3:Y:S07]  /*4890*/  LDSM.16.MT88.4 R8, [R241+0x5100] ;  /* 0x00510000f108783b */ /* 0x000eee0000004200 */
[C---:B---3--:R-:W-:Y:S08]  /*48a0*/  HMMA.16816.F32.BF16 R140, R4.reuse, R8, R132 ;  /* 0x00000008048c723c */ /* 0x048ff00000041884 */
[----:B------:R-:W-:Y:S07]  /*48b0*/  HMMA.16816.F32.BF16 R8, R4, R10, R120 ;  /* 0x0000000a0408723c */ /* 0x000fee0000041878 */
[----:B------:R-:W-:Y:S01]  /*48c0*/  IMAD.MOV.U32 R120, RZ, RZ, R146 ;  /* 0x000000ffff787224 */ /* 0x000fe200078e0092 */
[----:B------:R-:W-:Y:S01]  /*48d0*/  MOV R122, R248 ;  /* 0x000000f8007a7202 */ /* 0x000fe20000000f00 */
[----:B------:R-:W-:-:S02]  /*48e0*/  IMAD.MOV.U32 R121, RZ, RZ, R147 ;  /* 0x000000ffff797224 */ /* 0x000fc400078e0093 */
[----:B------:R-:W-:-:S05]  /*48f0*/  IMAD.MOV.U32 R123, RZ, RZ, R249 ;  /* 0x000000ffff7b7224 */ /* 0x000fca00078e00f9 */
[----:B------:R-:W-:Y:S01]  /*4900*/  MOV R135, R141 ;  /* 0x0000008d00877202 */ /* 0x000fe20000000f00 */
[----:B------:R-:W-:Y:S02]  /*4910*/  IMAD.MOV.U32 R134, RZ, RZ, R142 ;  /* 0x000000ffff867224 */ /* 0x000fe400078e008e */
[----:B------:R-:W-:Y:S02]  /*4920*/  IMAD.MOV.U32 R133, RZ, RZ, R143 ;  /* 0x000000ffff857224 */ /* 0x000fe400078e008f */
[----:B------:R-:W-:-:S03]  /*4930*/  IMAD.MOV.U32 R132, RZ, RZ, R140 ;  /* 0x000000ffff847224 */ /* 0x000fc600078e008c */
[----:B------:R-:W-:Y:S01]  /*4940*/  IMAD.MOV.U32 R149, RZ, RZ, R8 ;  /* 0x000000ffff957224 */ /* 0x000fe200078e0008 */
[----:B------:R-:W-:Y:S01]  /*4950*/  MOV R148, R9 ;  /* 0x0000000900947202 */ /* 0x000fe20000000f00 */
[----:B------:R-:W-:Y:S02]  /*4960*/  IMAD.MOV.U32 R43, RZ, RZ, R10 ;  /* 0x000000ffff2b7224 */ /* 0x000fe400078e000a */
[----:B------:R-:W-:Y:S02]  /*4970*/  IMAD.MOV.U32 R42, RZ, RZ, R11 ;  /* 0x000000ffff2a7224 */ /* 0x000fe400078e000b */
[----:B------:R-:W3:Y:S02]  /*4980*/  LDSM.16.MT88.4 R8, [R240+0x5100] ;  /* 0x00510000f008783b */ /* 0x000ee40000004200 */
[C---:B---3--:R-:W-:Y:S07]  /*4990*/  HMMA.16816.F32.BF16 R144, R4.reuse, R8, R116 ;  /* 0x000000080490723c */ /* 0x048fee0000041874 */
[----:B------:R-:W-:Y:S01]  /*49a0*/  IMAD.MOV.U32 R117, RZ, RZ, R135 ;  /* 0x000000ffff757224 */ /* 0x000fe200078e0087 */
[----:B------:R-:W-:Y:S01]  /*49b0*/  HMMA.16816.F32.BF16 R140, R4, R10, R112 ;  /* 0x0000000a048c723c */ /* 0x000fe20000041870 */
[----:B------:R-:W3:Y:S01]  /*49c0*/  LDSM.16.MT88.4 R8, [R237+0x7100] ;  /* 0x00710000ed08783b */ /* 0x000ee20000004200 */
[----:B------:R-:W-:Y:S01]  /*49d0*/  IMAD.MOV.U32 R118, RZ, RZ, R134 ;  /* 0x000000ffff767224 */ /* 0x000fe200078e0086 */
[----:B------:R-:W-:Y:S01]  /*49e0*/  MOV R116, R132 ;  /* 0x0000008400747202 */ /* 0x000fe20000000f00 */
[----:B------:R-:W-:-:S03]  /*49f0*/  IMAD.MOV.U32 R119, RZ, RZ, R133 ;  /* 0x000000ffff777224 */ /* 0x000fc600078e0085 */
[----:B------:R-:W-:Y:S02]  /*4a00*/  IMAD.MOV.U32 R115, RZ, RZ, R250 ;  /* 0x000000ffff737224 */ /* 0x000fe400078e00fa */
[----:B------:R-:W-:Y:S02]  /*4a10*/  IMAD.MOV.U32 R114, RZ, RZ, R251 ;  /* 0x000000ffff727224 */ /* 0x000fe400078e00fb */
[----:B------:R-:W-:Y:S02]  /*4a20*/  IMAD.MOV.U32 R112, RZ, RZ, R43 ;  /* 0x000000ffff707224 */ /* 0x000fe400078e002b */
[----:B------:R-:W-:Y:S01]  /*4a30*/  IMAD.MOV.U32 R113, RZ, RZ, R42 ;  /* 0x000000ffff717224 */ /* 0x000fe200078e002a */
[C---:B---3--:R-:W-:Y:S08]  /*4a40*/  HMMA.16816.F32.BF16 R132, R4.reuse, R8, R88 ;  /* 0x000000080484723c */ /* 0x048ff00000041858 */
[----:B------:R-:W-:Y:S01]  /*4a50*/  HMMA.16816.F32.BF16 R248, R4, R10, R80 ;  /* 0x0000000a04f8723c */ /* 0x000fe20000041850 */
[----:B------:R-:W3:Y:S06]  /*4a60*/  LDSM.16.MT88.4 R8, [R238+0x7100] ;  /* 0x00710000ee08783b */ /* 0x000eec0000004200 */
[----:B------:R-:W-:Y:S01]  /*4a70*/  IMAD.MOV.U32 R80, RZ, RZ, R121 ;  /* 0x000000ffff507224 */ /* 0x000fe200078e0079 */
[----:B------:R-:W-:Y:S01]  /*4a80*/  MOV R121, R244 ;  /* 0x000000f400797202 */ /* 0x000fe20000000f00 */
[----:B------:R-:W-:Y:S01]  /*4a90*/  IMAD.MOV.U32 R82, RZ, RZ, R246 ;  /* 0x000000ffff527224 */ /* 0x000fe200078e00f6 */
[----:B------:R-:W-:Y:S01]  /*4aa0*/  MOV R81, R123 ;  /* 0x0000007b00517202 */ /* 0x000fe20000000f00 */
[----:B------:R-:W-:-:S02]  /*4ab0*/  IMAD.MOV.U32 R83, RZ, RZ, R247 ;  /* 0x000000ffff537224 */ /* 0x000fc400078e00f7 */
[----:B------:R-:W-:Y:S01]  /*4ac0*/  IMAD.MOV.U32 R123, RZ, RZ, R150 ;  /* 0x000000ffff7b7224 */ /* 0x000fe200078e0096 */
[C---:B---3--:R-:W-:Y:S11]  /*4ad0*/  HMMA.16816.F32.BF16 R88, R4.reuse, R8, R64 ;  /* 0x000000080458723c */ /* 0x048ff60000041840 */
[----:B------:R-:W-:Y:S11]  /*4ae0*/  @!UPT UIADD3 URZ, URZ, URZ, URZ ;  /* 0x0000003f3f3ff290 */ /* 0x000ff6000fffe03f */
[----:B------:R-:W-:Y:S02]  /*4af0*/  @!UPT UIADD3 URZ, URZ, URZ, URZ ;  /* 0x0000003f3f3ff290 */ /* 0x000fe4000fffe03f */
[----:B------:R-:W-:Y:S01]  /*4b00*/  IMAD.MOV.U32 R66, RZ, RZ, R89 ;  /* 0x000000ffff427224 */ /* 0x000fe200078e0059 */
[----:B------:R-:W-:Y:S01]  /*4b10*/  MOV R65, R90 ;  /* 0x0000005a00417202 */ /* 0x000fe20000000f00 */
[----:B------:R-:W-:Y:S02]  /*4b20*/  IMAD.MOV.U32 R89, RZ, RZ, R120 ;  /* 0x000000ffff597224 */ /* 0x000fe400078e0078 */
[----:B------:R-:W-:Y:S02]  /*4b30*/  IMAD.MOV.U32 R120, RZ, RZ, R245 ;  /* 0x000000ffff787224 */ /* 0x000fe400078e00f5 */
[----:B------:R-:W-:Y:S01]  /*4b40*/  HMMA.16816.F32.BF16 R244, R4, R10, R56 ;  /* 0x0000000a04f4723c */ /* 0x000fe20000041838 */
[----:B------:R-:W3:Y:S01]  /*4b50*/  LDSM.16.MT88.4 R8, [R241+0x7100] ;  /* 0x00710000f108783b */ /* 0x000ee20000004200 */
[----:B------:R-:W-:Y:S02]  /*4b60*/  IMAD.MOV.U32 R67, RZ, RZ, R88 ;  /* 0x000000ffff437224 */ /* 0x000fe400078e0058 */
[----:B------:R-:W-:Y:S01]  /*4b70*/  IMAD.MOV.U32 R64, RZ, RZ, R91 ;  /* 0x000000ffff407224 */ /* 0x000fe200078e005b */
[----:B------:R-:W-:Y:S01]  /*4b80*/  MOV R91, R148 ;  /* 0x00000094005b7202 */ /* 0x000fe20000000f00 */
[----:B------:R-:W-:Y:S01]  /*4b90*/  IMAD.MOV.U32 R88, RZ, RZ, R122 ;  /* 0x000000ffff587224 */ /* 0x000fe200078e007a */
[----:B------:R-:W-:Y:S01]  /*4ba0*/  MOV R59, R41 ;  /* 0x00000029003b7202 */ /* 0x000fe20000000f00 */
[----:B------:R-:W-:-:S02]  /*4bb0*/  IMAD.MOV.U32 R122, RZ, RZ, R151 ;  /* 0x000000ffff7a7224 */ /* 0x000fc400078e0097 */
[----:B------:R-:W-:Y:S02]  /*4bc0*/  IMAD.MOV.U32 R90, RZ, RZ, R149 ;  /* 0x000000ffff5a7224 */ /* 0x000fe400078e0095 */
[----:B------:R-:W-:Y:S02]  /*4bd0*/  IMAD.MOV.U32 R58, RZ, RZ, R40 ;  /* 0x000000ffff3a7224 */ /* 0x000fe400078e0028 */
[----:B------:R-:W-:Y:S01]  /*4be0*/  LDSM.16.MT88.4 R40, [R237+0x1900] ;  /* 0x00190000ed28783b */ /* 0x000fe20000004200 */
[C---:B---3--:R-:W-:Y:S03]  /*4bf0*/  HMMA.16816.F32.BF16 R148, R4.reuse, R8, R48 ;  /* 0x000000080494723c */ /* 0x048fe60000041830 */
[----:B------:R-:W-:Y:S05]  /*4c00*/  LDSM.16.MT88.4 R48, [R238+0x1900] ;  /* 0x00190000ee30783b */ /* 0x000fea0000004200 */
[C---:B------:R-:W-:Y:S01]  /*4c10*/  HMMA.16816.F32.BF16 R32, R4.reuse, R10, R32 ;  /* 0x0000000a0420723c */ /* 0x040fe20000041820 */
[----:B------:R-:W3:Y:S07]  /*4c20*/  LDSM.16.MT88.4 R8, [R240+0x7100] ;  /* 0x00710000f008783b */ /* 0x000eee0000004200 */
[C---:B---3--:R-:W-:Y:S01]  /*4c30*/  HMMA.16816.F32.BF16 R24, R4.reuse, R8, R24 ;  /* 0x000000080418723c */ /* 0x048fe20000041818 */
[----:B------:R3:W-:Y:S07]  /*4c40*/  MUFU.EX2 R9, R13 ;  /* 0x0000000d00097308 */ /* 0x0007ee0000000800 */
[----:B------:R-:W-:Y:S01]  /*4c50*/  HMMA.16816.F32.BF16 R20, R4, R10, R20 ;  /* 0x0000000a0414723c */ /* 0x000fe20000041814 */
[----:B------:R-:W-:Y:S06]  /*4c60*/  MUFU.EX2 R11, R15 ;  /* 0x0000000f000b7308 */ /* 0x000fec0000000800 */
[----:B------:R-:W-:-:S02]  /*4c70*/  FADD.FTZ R5, R179, R178 ;  /* 0x000000b2b3057221 */ /* 0x000fc40000010000 */
[----:B------:R4:W1:Y:S01]  /*4c80*/  MUFU.EX2 R10, R14 ;  /* 0x0000000e000a7308 */ /* 0x0008620000000800 */
[----:B------:R-:W-:Y:S02]  /*4c90*/  IMAD.MOV.U32 R179, RZ, RZ, R88 ;  /* 0x000000ffffb37224 */ /* 0x000fe400078e0058 */
[----:B------:R-:W-:Y:S01]  /*4ca0*/  FADD.FTZ R5, R159, R5 ;  /* 0x000000059f057221 */ /* 0x000fe20000010000 */
[----:B------:R-:W-:Y:S01]  /*4cb0*/  MOV R159, R89 ;  /* 0x00000059009f7202 */ /* 0x000fe20000000f00 */
[----:B------:R-:W-:Y:S02]  /*4cc0*/  IMAD.MOV.U32 R88, RZ, RZ, R90 ;  /* 0x000000ffff587224 */ /* 0x000fe400078e005a */
[----:B------:R-:W-:Y:S01]  /*4cd0*/  IMAD.MOV.U32 R89, RZ, RZ, R91 ;  /* 0x000000ffff597224 */ /* 0x000fe200078e005b */
[----:B------:R1:W1:Y:S01]  /*4ce0*/  MUFU.EX2 R8, R0 ;  /* 0x0000000000087308 */ /* 0x0002620000000800 */
[----:B------:R-:W-:Y:S01]  /*4cf0*/  IMAD.MOV.U32 R90, RZ, RZ, R112 ;  /* 0x000000ffff5a7224 */ /* 0x000fe200078e0070 */
[----:B------:R-:W-:Y:S01]  /*4d00*/  MOV R91, R113 ;  /* 0x00000071005b7202 */ /* 0x000fe20000000f00 */
[----:B------:R-:W-:Y:S01]  /*4d10*/  IMAD.MOV.U32 R113, RZ, RZ, R163 ;  /* 0x000000ffff717224 */ /* 0x000fe200078e00a3 */
[----:B---3--:R-:W-:Y:S01]  /*4d20*/  MOV R13, R89 ;  /* 0x00000059000d7202 */ /* 0x008fe20000000f00 */
[----:B------:R-:W-:Y:S01]  /*4d30*/  IMAD.MOV.U32 R112, RZ, RZ, R160 ;  /* 0x000000ffff707224 */ /* 0x000fe200078e00a0 */
[----:B--2---:R-:W-:Y:S01]  /*4d40*/  F2FP.BF16.PACK_AB R160, R16, R17 ;  /* 0x0000001110a0723e */ /* 0x004fe200000010ff */
[----:B------:R-:W-:Y:S01]  /*4d50*/  IMAD.MOV.U32 R178, RZ, RZ, R83 ;  /* 0x000000ffffb27224 */ /* 0x000fe200078e0053 */
[----:B------:R2:W-:Y:S01]  /*4d60*/  MUFU.EX2 R7, R18 ;  /* 0x0000001200077308 */ /* 0x0005e20000000800 */
[----:B----4-:R-:W-:-:S02]  /*4d70*/  IMAD.MOV.U32 R14, RZ, RZ, R90 ;  /* 0x000000ffff0e7224 */ /* 0x010fc400078e005a */
[----:B------:R-:W-:-:S05]  /*4d80*/  IMAD.MOV.U32 R15, RZ, RZ, R91 ;  /* 0x000000ffff0f7224 */ /* 0x000fca00078e005b */
[----:B------:R3:W4:Y:S01]  /*4d90*/  MUFU.EX2 R6, R12 ;  /* 0x0000000c00067308 */ /* 0x0007220000000800 */
[----:B-1----:R-:W-:Y:S02]  /*4da0*/  FADD.FTZ R0, R59, R58 ;  /* 0x0000003a3b007221 */ /* 0x002fe40000010000 */
[----:B------:R-:W1:Y:S02]  /*4db0*/  LDSM.16.MT88.4 R56, [R241+0x1900] ;  /* 0x00190000f138783b */ /* 0x000e640000004200 */
[----:B------:R-:W-:Y:S02]  /*4dc0*/  FADD.FTZ R0, R80, R0 ;  /* 0x0000000050007221 */ /* 0x000fe40000010000 */
[----:B--2---:R-:W-:Y:S02]  /*4dd0*/  IMAD.MOV.U32 R18, RZ, RZ, R82 ;  /* 0x000000ffff127224 */ /* 0x004fe400078e0052 */
[----:B------:R-:W-:Y:S02]  /*4de0*/  FADD.FTZ R4, R81, R0 ;  /* 0x0000000051047221 */ /* 0x000fe40000010000 */
[----:B------:R-:W-:Y:S01]  /*4df0*/  FADD.FTZ R0, R158, R5 ;  /* 0x000000059e007221 */ /* 0x000fe20000010000 */
[----:B------:R-:W-:Y:S01]  /*4e00*/  LDSM.16.MT88.4 R80, [R238+0x3900] ;  /* 0x00390000ee50783b */ /* 0x000fe20000004200 */
[----:B------:R-:W-:Y:S01]  /*4e10*/  IMAD.MOV.U32 R5, RZ, RZ, R114 ;  /* 0x000000ffff057224 */ /* 0x000fe200078e0072 */
[----:B------:R-:W-:Y:S01]  /*4e20*/  MOV R114, R162 ;  /* 0x000000a200727202 */ /* 0x000fe20000000f00 */
[----:B------:R-:W-:Y:S01]  /*4e30*/  IMAD.MOV.U32 R158, RZ, RZ, R115 ;  /* 0x000000ffff9e7224 */ /* 0x000fe200078e0073 */
[----:B------:R-:W-:Y:S01]  /*4e40*/  F2FP.BF16.PACK_AB R162, R10, R11 ;  /* 0x0000000b0aa2723e */ /* 0x000fe200000010ff */
[----:B------:R-:W-:Y:S01]  /*4e50*/  IMAD.MOV.U32 R115, RZ, RZ, R161 ;  /* 0x000000ffff737224 */ /* 0x000fe200078e00a1 */
[----:B------:R-:W-:Y:S01]  /*4e60*/  F2FP.BF16.PACK_AB R161, R8, R9 ;  /* 0x0000000908a1723e */ /* 0x000fe200000010ff */
[----:B---3--:R-:W-:Y:S01]  /*4e70*/  IMAD.MOV.U32 R12, RZ, RZ, R88 ;  /* 0x000000ffff0c7224 */ /* 0x008fe200078e0058 */
[----:B----4-:R-:W-:Y:S01]  /*4e80*/  F2FP.BF16.PACK_AB R163, R6, R7 ;  /* 0x0000000706a3723e */ /* 0x010fe200000010ff */
[----:B------:R-:W-:Y:S01]  /*4e90*/  LDSM.16.MT88.4 R88, [R241+0x3900] ;  /* 0x00390000f158783b */ /* 0x000fe20000004200 */
        /* <DEDUP_REMOVED lines=12> */
[----:B------:R-:W-:Y:S01]  /*4f60*/  IMAD.MOV.U32 R28, RZ, RZ, R67 ;  /* 0x000000ffff1c7224 */ /* 0x000fe200078e0043 */
[----:B------:R-:W-:Y:S01]  /*4f70*/  MOV R29, R66 ;  /* 0x00000042001d7202 */ /* 0x000fe20000000f00 */
[----:B------:R-:W-:Y:S01]  /*4f80*/  IMAD.MOV.U32 R30, RZ, RZ, R65 ;  /* 0x000000ffff1e7224 */ /* 0x000fe200078e0041 */
[----:B------:R-:W-:Y:S01]  /*4f90*/  HMMA.16816.F32.BF16 R44, R160, R48, R44 ;  /* 0x00000030a02c723c */ /* 0x000fe2000004182c */
[----:B------:R-:W-:Y:S02]  /*4fa0*/  IMAD.MOV.U32 R31, RZ, RZ, R64 ;  /* 0x000000ffff1f7224 */ /* 0x000fe400078e0040 */
[----:B------:R-:W2:Y:S01]  /*4fb0*/  LDSM.16.MT88.4 R64, [R240+0x1900] ;  /* 0x00190000f040783b */ /* 0x000ea20000004200 */
[----:B------:R-:W-:-:S02]  /*4fc0*/  FADD.FTZ R4, R166, R4 ;  /* 0x00000004a6047221 */ /* 0x000fc40000010000 */
[----:B------:R-:W-:Y:S02]  /*4fd0*/  FADD.FTZ R0, R164, R0 ;  /* 0x00000000a4007221 */ /* 0x000fe40000010000 */
[C---:B------:R-:W-:Y:S01]  /*4fe0*/  HMMA.16816.F32.BF16 R48, R160.reuse, R50, R52 ;  /* 0x00000032a030723c */ /* 0x040fe20000041834 */
[----:B------:R-:W-:Y:S02]  /*4ff0*/  FADD.FTZ R5, R167, R4 ;  /* 0x00000004a7057221 */ /* 0x000fe40000010000 */
[----:B------:R-:W-:Y:S02]  /*5000*/  FADD.FTZ R4, R165, R0 ;  /* 0x00000000a5047221 */ /* 0x000fe40000010000 */
[----:B------:R-:W-:Y:S02]  /*5010*/  FADD.FTZ R0, R177, R5 ;  /* 0x00000005b1007221 */ /* 0x000fe40000010000 */
[----:B------:R-:W-:Y:S01]  /*5020*/  FADD.FTZ R4, R176, R4 ;  /* 0x00000004b0047221 */ /* 0x000fe20000010000 */
[----:B-1----:R-:W-:Y:S01]  /*5030*/  HMMA.16816.F32.BF16 R52, R160, R56, R60 ;  /* 0x00000038a034723c */ /* 0x002fe2000004183c */
[----:B------:R-:W-:-:S02]  /*5040*/  FADD.FTZ R17, R17, R0 ;  /* 0x0000000011117221 */ /* 0x000fc40000010000 */
[----:B------:R-:W-:Y:S02]  /*5050*/  FADD.FTZ R9, R9, R4 ;  /* 0x0000000409097221 */ /* 0x000fe40000010000 */
[----:B------:R-:W-:Y:S02]  /*5060*/  FADD.FTZ R16, R16, R17 ;  /* 0x0000001110107221 */ /* 0x000fe40000010000 */
[----:B------:R-:W-:Y:S01]  /*5070*/  FADD.FTZ R8, R8, R9 ;  /* 0x0000000908087221 */ /* 0x000fe20000010000 */
[----:B------:R-:W-:Y:S01]  /*5080*/  HMMA.16816.F32.BF16 R56, R160, R58, R68 ;  /* 0x0000003aa038723c */ /* 0x000fe20000041844 */
[----:B------:R-:W-:Y:S02]  /*5090*/  FADD.FTZ R11, R11, R16 ;  /* 0x000000100b0b7221 */ /* 0x000fe40000010000 */
[----:B------:R-:W-:Y:S02]  /*50a0*/  FADD.FTZ R7, R7, R8 ;  /* 0x0000000807077221 */ /* 0x000fe40000010000 */
[----:B------:R-:W-:-:S02]  /*50b0*/  FADD.FTZ R4, R10, R11 ;  /* 0x0000000b0a047221 */ /* 0x000fc40000010000 */
[----:B------:R-:W-:-:S05]  /*50c0*/  FADD.FTZ R0, R6, R7 ;  /* 0x0000000706007221 */ /* 0x000fca0000010000 */
[----:B------:R-:W-:Y:S04]  /*50d0*/  STL [R1+0x20], R0 ;  /* 0x0000200001007387 */ /* 0x000fe80000100800 */
[----:B------:R-:W-:Y:S01]  /*50e0*/  STL [R1+0x1c], R4 ;  /* 0x00001c0401007387 */ /* 0x000fe20000100800 */
[C---:B--2---:R-:W-:Y:S03]  /*50f0*/  HMMA.16816.F32.BF16 R60, R160.reuse, R64, R72 ;  /* 0x00000040a03c723c */ /* 0x044fe60000041848 */
[----:B------:R-:W1:Y:S05]  /*5100*/  LDSM.16.MT88.4 R72, [R237+0x3900] ;  /* 0x00390000ed48783b */ /* 0x000e6a0000004200 */
[C---:B------:R-:W-:Y:S08]  /*5110*/  HMMA.16816.F32.BF16 R64, R160.reuse, R66, R76 ;  /* 0x00000042a040723c */ /* 0x040ff0000004184c */
[C---:B------:R-:W-:Y:S01]  /*5120*/  HMMA.16816.F32.BF16 R76, R160.reuse, R80, R96 ;  /* 0x00000050a04c723c */ /* 0x040fe20000041860 */
[----:B------:R-:W2:Y:S07]  /*5130*/  LDSM.16.MT88.4 R96, [R240+0x3900] ;  /* 0x00390000f060783b */ /* 0x000eae0000004200 */
[C---:B------:R-:W-:Y:S08]  /*5140*/  HMMA.16816.F32.BF16 R80, R160.reuse, R82, R100 ;  /* 0x00000052a050723c */ /* 0x040ff00000041864 */
[C---:B-1----:R-:W-:Y:S08]  /*5150*/  HMMA.16816.F32.BF16 R68, R160.reuse, R72, R84 ;  /* 0x00000048a044723c */ /* 0x042ff00000041854 */
[C---:B------:R-:W-:Y:S07]  /*5160*/  HMMA.16816.F32.BF16 R72, R160.reuse, R74, R92 ;  /* 0x0000004aa048723c */ /* 0x040fee000004185c */
[----:B------:R-:W-:Y:S01]  /*5170*/  IMAD.MOV.U32 R92, RZ, RZ, R112 ;  /* 0x000000ffff5c7224 */ /* 0x000fe200078e0070 */
[----:B------:R-:W-:Y:S01]  /*5180*/  MOV R93, R113 ;  /* 0x00000071005d7202 */ /* 0x000fe20000000f00 */
[----:B------:R-:W-:Y:S01]  /*5190*/  IMAD.MOV.U32 R94, RZ, RZ, R114 ;  /* 0x000000ffff5e7224 */ /* 0x000fe200078e0072 */
[C---:B------:R-:W-:Y:S01]  /*51a0*/  HMMA.16816.F32.BF16 R84, R160.reuse, R88, R104 ;  /* 0x00000058a054723c */ /* 0x040fe20000041868 */
[----:B------:R-:W-:Y:S01]  /*51b0*/  IMAD.MOV.U32 R95, RZ, RZ, R115 ;  /* 0x000000ffff5f7224 */ /* 0x000fe200078e0073 */
[----:B------:R-:W1:Y:S04]  /*51c0*/  LDSM.16.MT88.4 R104, [R237+0x5900] ;  /* 0x00590000ed68783b */ /* 0x000e680000004200 */
[----:B------:R-:W3:Y:S02]  /*51d0*/  LDSM.16.MT88.4 R112, [R238+0x5900] ;  /* 0x00590000ee70783b */ /* 0x000ee40000004200 */
[C---:B------:R-:W-:Y:S08]  /*51e0*/  HMMA.16816.F32.BF16 R88, R160.reuse, R90, R108 ;  /* 0x0000005aa058723c */ /* 0x040ff0000004186c */
[C---:B--2---:R-:W-:Y:S08]  /*51f0*/  HMMA.16816.F32.BF16 R92, R160.reuse, R96, R92 ;  /* 0x00000060a05c723c */ /* 0x044ff0000004185c */
[C---:B------:R-:W-:Y:S01]  /*5200*/  HMMA.16816.F32.BF16 R96, R160.reuse, R98, R120 ;  /* 0x00000062a060723c */ /* 0x040fe20000041878 */
[----:B------:R-:W2:Y:S07]  /*5210*/  LDSM.16.MT88.4 R120, [R241+0x5900] ;  /* 0x00590000f178783b */ /* 0x000eae0000004200 */
[C---:B-1----:R-:W-:Y:S01]  /*5220*/  HMMA.16816.F32.BF16 R100, R160.reuse, R104, R152 ;  /* 0x00000068a064723c */ /* 0x042fe20000041898 */
[----:B------:R-:W1:Y:S07]  /*5230*/  LDSM.16.MT88.4 R152, [R241+0x7900] ;  /* 0x00790000f198783b */ /* 0x000e6e0000004200 */
[C---:B---3--:R-:W-:Y:S08]  /*5240*/  HMMA.16816.F32.BF16 R108, R160.reuse, R112, R124 ;  /* 0x00000070a06c723c */ /* 0x048ff0000004187c */
[C---:B------:R-:W-:Y:S01]  /*5250*/  HMMA.16816.F32.BF16 R112, R160.reuse, R114, R128 ;  /* 0x00000072a070723c */ /* 0x040fe20000041880 */
[----:B------:R-:W3:Y:S07]  /*5260*/  LDSM.16.MT88.4 R128, [R240+0x5900] ;  /* 0x00590000f080783b */ /* 0x000eee0000004200 */
[C---:B------:R-:W-:Y:S01]  /*5270*/  HMMA.16816.F32.BF16 R104, R160.reuse, R106, R136 ;  /* 0x0000006aa068723c */ /* 0x040fe20000041888 */
[----:B------:R-:W4:Y:S07]  /*5280*/  LDSM.16.MT88.4 R136, [R237+0x7900] ;  /* 0x00790000ed88783b */ /* 0x000f2e0000004200 */
[C---:B--2---:R-:W-:Y:S08]  /*5290*/  HMMA.16816.F32.BF16 R116, R160.reuse, R120, R116 ;  /* 0x00000078a074723c */ /* 0x044ff00000041874 */
[C---:B------:R-:W-:Y:S01]  /*52a0*/  HMMA.16816.F32.BF16 R120, R160.reuse, R122, R12 ;  /* 0x0000007aa078723c */ /* 0x040fe2000004180c */
[----:B------:R-:W2:Y:S07]  /*52b0*/  LDSM.16.MT88.4 R12, [R240+0x7900] ;  /* 0x00790000f00c783b */ /* 0x000eae0000004200 */
[C---:B-1----:R-:W-:Y:S08]  /*52c0*/  HMMA.16816.F32.BF16 R148, R160.reuse, R152, R148 ;  /* 0x00000098a094723c */ /* 0x042ff00000041894 */
[C---:B------:R-:W-:Y:S08]  /*52d0*/  HMMA.16816.F32.BF16 R152, R160.reuse, R154, R32 ;  /* 0x0000009aa098723c */ /* 0x040ff00000041820 */
[C---:B---3--:R-:W-:Y:S01]  /*52e0*/  HMMA.16816.F32.BF16 R124, R160.reuse, R128, R144 ;  /* 0x00000080a07c723c */ /* 0x048fe20000041890 */
[----:B------:R-:W1:Y:S07]  /*52f0*/  LDSM.16.MT88.4 R144, [R238+0x7900] ;  /* 0x00790000ee90783b */ /* 0x000e6e0000004200 */
[C---:B------:R-:W-:Y:S08]  /*5300*/  HMMA.16816.F32.BF16 R128, R160.reuse, R130, R140 ;  /* 0x00000082a080723c */ /* 0x040ff0000004188c */
[C---:B----4-:R-:W-:Y:S08]  /*5310*/  HMMA.16816.F32.BF16 R132, R160.reuse, R136, R132 ;  /* 0x00000088a084723c */ /* 0x050ff00000041884 */
[C---:B------:R-:W-:Y:S08]  /*5320*/  HMMA.16816.F32.BF16 R136, R160.reuse, R138, R248 ;  /* 0x0000008aa088723c */ /* 0x040ff000000418f8 */
[C---:B--2---:R-:W-:Y:S08]  /*5330*/  HMMA.16816.F32.BF16 R156, R160.reuse, R12, R24 ;  /* 0x0000000ca09c723c */ /* 0x044ff00000041818 */
[C---:B-1----:R-:W-:Y:S08]  /*5340*/  HMMA.16816.F32.BF16 R140, R160.reuse, R144, R28 ;  /* 0x00000090a08c723c */ /* 0x042ff0000004181c */
[C---:B------:R-:W-:Y:S08]  /*5350*/  HMMA.16816.F32.BF16 R144, R160.reuse, R146, R244 ;  /* 0x00000092a090723c */ /* 0x040ff000000418f4 */
[----:B------:R-:W-:Y:S01]  /*5360*/  HMMA.16816.F32.BF16 R160, R160, R14, R20 ;  /* 0x0000000ea0a0723c */ /* 0x000fe20000041814 */
[----:B------:R-:W-:Y:S07]  /*5370*/  @!P0 BRA `(.L_x_2588) ;  /* 0x0000378000008947 */ /* 0x000fee0003800000 */
[----:B------:R-:W2:Y:S04]  /*5380*/  LDL.64 R28, [R1+0x60] ;  /* 0x00006000011c7983 */ /* 0x000ea80000100a00 */
[----:B------:R-:W3:Y:S04]  /*5390*/  LDL R18, [R1+0x54] ;  /* 0x0000540001127983 */ /* 0x000ee80000100800 */
[----:B------:R-:W4:Y:S04]  /*53a0*/  LDL.64 R30, [R1+0x68] ;  /* 0x00006800011e7983 */ /* 0x000f280000100a00 */
[----:B------:R-:W4:Y:S01]  /*53b0*/  LDL.64 R178, [R1+0x58] ;  /* 0x0000580001b27983 */ /* 0x000f220000100a00 */
        /* <DEDUP_REMOVED lines=43> */
[----:B--2---:R-:W-:-:S04]  /*5670*/  IMAD.X R4, RZ, RZ, R179, P2 ;  /* 0x000000ffff047224 */ /* 0x004fc800010e06b3 */
[----:B------:R1:W-:Y:S01]  /*5680*/  STL [R1+0x28], R2 ;  /* 0x0000280201007387 */ /* 0x0003e20000100800 */
[----:B---3--:R-:W-:-:S03]  /*5690*/  IMAD.X R3, RZ, RZ, R179, P1 ;  /* 0x000000ffff037224 */ /* 0x008fc600008e06b3 */
[----:B------:R2:W-:Y:S04]  /*56a0*/  STL [R1+0x34], R4 ;  /* 0x0000340401007387 */ /* 0x0005e80000100800 */
[----:B------:R2:W-:Y:S01]  /*56b0*/  STL [R1+0x2c], R3 ;  /* 0x00002c0301007387 */ /* 0x0005e20000100800 */
[----:B-1----:R-:W-:-:S05]  /*56c0*/  IMAD.X R2, RZ, RZ, R179, P0 ;  /* 0x000000ffff027224 */ /* 0x002fca00000e06b3 */
[----:B------:R2:W-:Y:S02]  /*56d0*/  STL [R1+0x24], R2 ;  /* 0x0000240201007387 */ /* 0x0005e40000100800 */
.L_x_2589:
[----:B------:R-:W3:Y:S01]  /*56e0*/  LDL R165, [R1+0x14] ;  /* 0x0000140001a57983 */ /* 0x000ee20000100800 */
[----:B------:R-:W-:Y:S04]  /*56f0*/  DEPBAR.LE SB0, 0x0 ;  /* 0x000080000000791a */ /* 0x000fe80000000000 */
[----:B------:R-:W-:Y:S01]  /*5700*/  USHF.R.S32.HI UR14, URZ, 0x1f, UR16 ;  /* 0x0000001f3f0e7899 */ /* 0x000fe20008011410 */
[----:B--2---:R-:W2:Y:S01]  /*5710*/  LDL R3, [R1+0x10] ;  /* 0x0000100001037983 */ /* 0x004ea20000100800 */
[----:B------:R-:W-:Y:S02]  /*5720*/  UIMAD.WIDE.U32 UR18, UR16, UR6, URZ ;  /* 0x00000006101272a5 */ /* 0x000fe4000f8e003f */
[----:B------:R-:W-:Y:S02]  /*5730*/  UIMAD UR14, UR14, UR6, URZ ;  /* 0x000000060e0e72a4 */ /* 0x000fe4000f8e023f */
[----:B------:R-:W-:Y:S01]  /*5740*/  USHF.L.U32 UR15, UR18, 0x6, URZ ;  /* 0x00000006120f7899 */ /* 0x000fe2000800063f */
[----:B------:R-:W4:Y:S01]  /*5750*/  LDL R2, [R1+0xc] ;  /* 0x00000c0001027983 */ /* 0x000f220000100800 */
[----:B------:R-:W-:Y:S04]  /*5760*/  UIMAD UR14, UR16, UR7, UR14 ;  /* 0x00000007100e72a4 */ /* 0x000fe8000f8e020e */
[----:B------:R-:W-:Y:S01]  /*5770*/  UIADD3 UR14, UR19, UR14, URZ ;  /* 0x0000000e130e7290 */ /* 0x000fe2000fffe03f */
[----:B------:R-:W-:Y:S03]  /*5780*/  BAR.SYNC.DEFER_BLOCKING 0x0 ;  /* 0x0000000000007b1d */ /* 0x000fe60000010000 */
[----:B------:R-:W-:Y:S03]  /*5790*/  USHF.L.U64.HI UR14, UR18, 0x6, UR14 ;  /* 0x00000006120e7899 */ /* 0x000fe6000801020e */
[----:B------:R-:W-:Y:S06]  /*57a0*/  STL [R1+0x90], R240 ;  /* 0x000090f001007387 */ /* 0x000fec0000100800 */
[----:B-----5:R-:W-:Y:S06]  /*57b0*/  STL [R1+0x70], R243 ;  /* 0x000070f301007387 */ /* 0x020fec0000100800 */
[----:B------:R-:W-:Y:S06]  /*57c0*/  STL [R1+0x80], R168 ;  /* 0x000080a801007387 */ /* 0x000fec0000100800 */
[----:B------:R-:W1:Y:S06]  /*57d0*/  LDSM.16.M88.4 R8, [R236+0x10100] ;  /* 0x01010000ec08783b */ /* 0x000e6c0000000200 */
[----:B------:R-:W1:Y:S06]  /*57e0*/  LDSM.16.M88.4 R16, [R236+0x10900] ;  /* 0x01090000ec10783b */ /* 0x000e6c0000000200 */
[----:B------:R-:W1:Y:S06]  /*57f0*/  LDSM.16.M88.4 R24, [R236+0x11100] ;  /* 0x01110000ec18783b */ /* 0x000e6c0000000200 */
[----:B------:R-:W1:Y:S06]  /*5800*/  LDSM.16.M88.4 R32, [R236+0x11900] ;  /* 0x01190000ec20783b */ /* 0x000e6c0000000200 */
[----:B------:R1:W1:Y:S06]  /*5810*/  LDSM.16.M88.4 R176, [R243] ;  /* 0x00000000f3b0783b */ /* 0x00026c0000000200 */
[----:B------:R-:W-:Y:S06]  /*5820*/  STL [R1+0x7c], R169 ;  /* 0x00007ca901007387 */ /* 0x000fec0000100800 */
[----:B-----5:R-:W-:Y:S01]  /*5830*/  STL [R1+0x78], R170 ;  /* 0x000078aa01007387 */ /* 0x020fe20000100800 */
[C---:B-1----:R-:W-:Y:S05]  /*5840*/  HMMA.16816.F32.BF16 R4, R168.reuse, R8, RZ ;  /* 0x00000008a804723c */ /* 0x042fea00000418ff */
[----:B------:R1:W-:Y:S03]  /*5850*/  STL [R1+0x74], R171 ;  /* 0x000074ab01007387 */ /* 0x0003e60000100800 */
[C---:B------:R-:W-:Y:S03]  /*5860*/  HMMA.16816.F32.BF16 R8, R168.reuse, R10, RZ ;  /* 0x0000000aa808723c */ /* 0x040fe600000418ff */
[----:B------:R-:W4:Y:S06]  /*5870*/  LDL R167, [R1+0x40] ;  /* 0x0000400001a77983 */ /* 0x000f2c0000100800 */
[----:B------:R-:W4:Y:S01]  /*5880*/  LDL R243, [R1+0x54] ;  /* 0x0000540001f37983 */ /* 0x000f220000100800 */
[C---:B------:R-:W-:Y:S05]  /*5890*/  HMMA.16816.F32.BF16 R12, R168.reuse, R16, RZ ;  /* 0x00000010a80c723c */ /* 0x040fea00000418ff */
[----:B------:R-:W4:Y:S03]  /*58a0*/  LDL R166, [R1+0x3c] ;  /* 0x00003c0001a67983 */ /* 0x000f260000100800 */
[C---:B------:R-:W-:Y:S03]  /*58b0*/  HMMA.16816.F32.BF16 R16, R168.reuse, R18, RZ ;  /* 0x00000012a810723c */ /* 0x040fe600000418ff */
[----:B------:R-:W4:Y:S05]  /*58c0*/  LDL R240, [R1+0x18] ;  /* 0x0000180001f07983 */ /* 0x000f2a0000100800 */
[C---:B------:R-:W-:Y:S08]  /*58d0*/  HMMA.16816.F32.BF16 R20, R168.reuse, R24, RZ ;  /* 0x00000018a814723c */ /* 0x040ff000000418ff */
[C---:B------:R-:W-:Y:S08]  /*58e0*/  HMMA.16816.F32.BF16 R24, R168.reuse, R26, RZ ;  /* 0x0000001aa818723c */ /* 0x040ff000000418ff */
[C---:B------:R-:W-:Y:S08]  /*58f0*/  HMMA.16816.F32.BF16 R28, R168.reuse, R32, RZ ;  /* 0x00000020a81c723c */ /* 0x040ff000000418ff */
[----:B------:R-:W-:Y:S01]  /*5900*/  HMMA.16816.F32.BF16 R32, R168, R34, RZ ;  /* 0x00000022a820723c */ /* 0x000fe200000418ff */
[----:B------:R-:W4:Y:S06]  /*5910*/  LDL R168, [R1+0x44] ;  /* 0x0000440001a87983 */ /* 0x000f2c0000100800 */
[----:B-1----:R-:W4:Y:S01]  /*5920*/  LDL R171, [R1+0x50] ;  /* 0x0000500001ab7983 */ /* 0x002f220000100800 */
[C---:B------:R-:W-:Y:S05]  /*5930*/  HMMA.16816.F32.BF16 R4, R172.reuse, R176, R4 ;  /* 0x000000b0ac04723c */ /* 0x040fea0000041804 */
[----:B------:R-:W4:Y:S03]  /*5940*/  LDL R170, [R1+0x4c] ;  /* 0x00004c0001aa7983 */ /* 0x000f260000100800 */
[C---:B------:R-:W-:Y:S03]  /*5950*/  HMMA.16816.F32.BF16 R8, R172.reuse, R178, R8 ;  /* 0x000000b2ac08723c */ /* 0x040fe60000041808 */
[----:B------:R-:W4:Y:S06]  /*5960*/  LDL R169, [R1+0x48] ;  /* 0x0000480001a97983 */ /* 0x000f2c0000100800 */
[----:B---3--:R-:W1:Y:S02]  /*5970*/  LDSM.16.M88.4 R176, [R165] ;  /* 0x00000000a5b0783b */ /* 0x008e640000000200 */
[C---:B-1----:R-:W-:Y:S08]  /*5980*/  HMMA.16816.F32.BF16 R12, R172.reuse, R176, R12 ;  /* 0x000000b0ac0c723c */ /* 0x042ff0000004180c */
[C---:B------:R-:W-:Y:S01]  /*5990*/  HMMA.16816.F32.BF16 R16, R172.reuse, R178, R16 ;  /* 0x000000b2ac10723c */ /* 0x040fe20000041810 */
[----:B--2---:R-:W1:Y:S07]  /*59a0*/  LDSM.16.M88.4 R176, [R3] ;  /* 0x0000000003b0783b */ /* 0x004e6e0000000200 */
[C---:B-1----:R-:W-:Y:S08]  /*59b0*/  HMMA.16816.F32.BF16 R20, R172.reuse, R176, R20 ;  /* 0x000000b0ac14723c */ /* 0x042ff00000041814 */
[C---:B------:R-:W-:Y:S01]  /*59c0*/  HMMA.16816.F32.BF16 R24, R172.reuse, R178, R24 ;  /* 0x000000b2ac18723c */ /* 0x040fe20000041818 */
[----:B----4-:R-:W1:Y:S07]  /*59d0*/  LDSM.16.M88.4 R176, [R2] ;  /* 0x0000000002b0783b */ /* 0x010e6e0000000200 */
[C---:B-1----:R-:W-:Y:S01]  /*59e0*/  HMMA.16816.F32.BF16 R28, R172.reuse, R176, R28 ;  /* 0x000000b0ac1c723c */ /* 0x042fe2000004181c */
[----:B------:R-:W2:Y:S06]  /*59f0*/  LDL.64 R176, [R1+0x60] ;  /* 0x0000600001b07983 */ /* 0x000eac0000100a00 */
[----:B------:R-:W-:Y:S01]  /*5a00*/  STL [R1+0x8c], R173 ;  /* 0x00008cad01007387 */ /* 0x000fe20000100800 */
[----:B------:R-:W-:Y:S05]  /*5a10*/  HMMA.16816.F32.BF16 R32, R172, R178, R32 ;  /* 0x000000b2ac20723c */ /* 0x000fea0000041820 */
[----:B------:R-:W-:Y:S06]  /*5a20*/  STL [R1+0x88], R174 ;  /* 0x000088ae01007387 */ /* 0x000fec0000100800 */
[----:B------:R-:W-:Y:S01]  /*5a30*/  STL [R1+0x84], R175 ;  /* 0x000084af01007387 */ /* 0x000fe20000100800 */
[----:B--2---:R-:W-:Y:S04]  /*5a40*/  IADD3 R3, P1, R176, UR15, RZ ;  /* 0x0000000fb0037c10 */ /* 0x004fe8000ff3e0ff */
[----:B------:R-:W-:Y:S02]  /*5a50*/  LEA R2, P0, R3, c[0x0][0x1f8], 0x1 ;  /* 0x00007e0003027a11 */ /* 0x000fe400078008ff */
[----:B------:R-:W-:Y:S04]  /*5a60*/  IADD3.X R165, R243, UR14, RZ, P1, !PT ;  /* 0x0000000ef3a57c10 */ /* 0x000fe80008ffe4ff */
[----:B------:R-:W-:Y:S05]  /*5a70*/  LEA.HI.X R3, R3, c[0x0][0x1fc], R165, 0x1, P0 ;  /* 0x00007f0003037a11 */ /* 0x000fea00000f0ca5 */
[----:B------:R-:W-:Y:S01]  /*5a80*/  @!PT LDS RZ, [RZ] ;  /* 0x00000000fffff984 */ /* 0x000fe20000000800 */
[----:B------:R-:W-:Y:S01]  /*5a90*/  @!PT LDS RZ, [RZ] ;  /* 0x00000000fffff984 */ /* 0x000fe20000000800 */
[----:B------:R-:W-:Y:S01]  /*5aa0*/  @!PT LDS RZ, [RZ] ;  /* 0x00000000fffff984 */ /* 0x000fe20000000800 */
        /* <DEDUP_REMOVED lines=38> */
[----:B------:R-:W-:Y:S03]  /*5d10*/  @UP0 USHF.L.U32 UR15, UR18, 0x6, URZ ;  /* 0x00000006120f0899 */ /* 0x000fe6000800063f */
[----:B------:R-:W3:Y:S01]  /*5d20*/  LDL R167, [R1+0x4] ;  /* 0x0000040001a77983 */ /* 0x000ee20000100800 */
[C---:B------:R-:W-:Y:S02]  /*5d30*/  LEA R2, P0, R3.reuse, c[0x0][0x1f8], 0x1 ;  /* 0x00007e0003027a11 */ /* 0x040fe400078008ff */
[----:B------:R-:W-:Y:S01]  /*5d40*/  IADD3.X R165, R166, UR14, RZ, P1, !PT ;  /* 0x0000000ea6a57c10 */ /* 0x000fe20008ffe4ff */
[----:B------:R-:W-:Y:S02]  /*5d50*/  @UP0 USHF.R.S32.HI UR14, URZ, 0x1f, UR16 ;  /* 0x0000001f3f0e0899 */ /* 0x000fe40008011410 */
[----:B------:R-:W4:Y:S01]  /*5d60*/  LDL R166, [R1] ;  /* 0x0000000001a67983 */ /* 0x000f220000100800 */
[----:B------:R-:W-:Y:S01]  /*5d70*/  LEA.HI.X R3, R3, c[0x0][0x1fc], R165, 0x1, P0 ;  /* 0x00007f0003037a11 */ /* 0x000fe200000f0ca5 */
[----:B------:R-:W-:Y:S01]  /*5d80*/  @UP0 UIMAD UR14, UR14, UR4, URZ ;  /* 0x000000040e0e02a4 */ /* 0x000fe2000f8e023f */
[----:B------:R-:W-:Y:S03]  /*5d90*/  PLOP3.LUT P0, PT, PT, PT, UP0, 0x80, 0x0 ;  /* 0x000000000000781c */ /* 0x000fe60003f0f008 */
[----:B------:R1:W-:Y:S01]  /*5da0*/  LDGSTS.E.BYPASS.LTC128B.128 [R240+0x7100], [R2.64], !P3 ;  /* 0x0710000002f07fae */ /* 0x0003e2000d901d4c */
[----:B------:R-:W-:Y:S04]  /*5db0*/  @UP0 UIMAD UR14, UR16, UR5, UR14 ;  /* 0x00000005100e02a4 */ /* 0x000fe8000f8e020e */
[----:B------:R-:W-:Y:S01]  /*5dc0*/  @UP0 UIADD3 UR14, UR19, UR14, URZ ;  /* 0x0000000e130e0290 */ /* 0x000fe2000fffe03f */
[----:B------:R-:W1:Y:S03]  /*5dd0*/  LDSM.16.M88.4 R176, [R242+0x10100] ;  /* 0x01010000f2b0783b */ /* 0x000e660000000200 */
[----:B------:R-:W-:Y:S03]  /*5de0*/  @UP0 USHF.L.U64.HI UR14, UR18, 0x6, UR14 ;  /* 0x00000006120e0899 */ /* 0x000fe6000801020e */
        /* <DEDUP_REMOVED lines=161> */
[----:B------:R-:W-:Y:S04]  /*6800*/  FMNMX.FTZ R3, R4, R0, !PT ;  /* 0x0000000004037209 */ /* 0x000fe80007810000 */
[----:B------:R-:W-:Y:S04]  /*6810*/  FMNMX.FTZ R3, R5, R3, !PT ;  /* 0x0000000305037209 */ /* 0x000fe80007810000 */
[----:B------:R-:W-:Y:S04]  /*6820*/  FMNMX.FTZ R3, R8, R3, !PT ;  /* 0x0000000308037209 */ /* 0x000fe80007810000 */
[----:B------:R-:W-:Y:S01]  /*6830*/  FMNMX.FTZ R3, R9, R3, !PT ;  /* 0x0000000309037209 */ /* 0x000fe20007810000 */
        /* <DEDUP_REMOVED lines=10> */
[----:B------:R-:W1:Y:S01]  /*68e0*/  LDSM.16.M88.4 R176, [R239+0x7800] ;  /* 0x00780000efb0783b */ /* 0x000e620000000200 */
[----:B------:R-:W-:Y:S05]  /*68f0*/  DEPBAR.LE SB0, 0x0 ;  /* 0x000080000000791a */ /* 0x000fea0000000000 */
[----:B------:R-:W-:Y:S09]  /*6900*/  BAR.SYNC.DEFER_BLOCKING 0x0 ;  /* 0x0000000000007b1d */ /* 0x000ff20000010000 */
[----:B------:R-:W-:Y:S04]  /*6910*/  FMNMX.FTZ R3, R20, R3, !PT ;  /* 0x0000000314037209 */ /* 0x000fe80007810000 */
[----:B------:R-:W-:Y:S04]  /*6920*/  FMNMX.FTZ R3, R21, R3, !PT ;  /* 0x0000000315037209 */ /* 0x000fe80007810000 */
[----:B------:R-:W-:Y:S04]  /*6930*/  FMNMX.FTZ R3, R24, R3, !PT ;  /* 0x0000000318037209 */ /* 0x000fe80007810000 */
[----:B------:R-:W-:Y:S01]  /*6940*/  FMNMX.FTZ R3, R25, R3, !PT ;  /* 0x0000000319037209 */ /* 0x000fe20007810000 */
[C---:B-1----:R-:W-:Y:S08]  /*6950*/  HMMA.16816.F32.BF16 R28, R232.reuse, R176, R28 ;  /* 0x000000b0e81c723c */ /* 0x042ff0000004181c */
[----:B------:R-:W-:Y:S11]  /*6960*/  HMMA.16816.F32.BF16 R32, R232, R178, R32 ;  /* 0x000000b2e820723c */ /* 0x000ff60000041820 */
[----:B------:R-:W-:Y:S05]  /*6970*/  @!UPT UIADD3 URZ, URZ, URZ, URZ ;  /* 0x0000003f3f3ff290 */ /* 0x000fea000fffe03f */
[----:B------:R-:W-:Y:S04]  /*6980*/  FMNMX.FTZ R3, R28, R3, !PT ;  /* 0x000000031c037209 */ /* 0x000fe80007810000 */
[----:B------:R-:W-:Y:S04]  /*6990*/  FMNMX.FTZ R3, R29, R3, !PT ;  /* 0x000000031d037209 */ /* 0x000fe80007810000 */
[----:B------:R-:W-:Y:S04]  /*69a0*/  FMNMX.FTZ R3, R32, R3, !PT ;  /* 0x0000000320037209 */ /* 0x000fe80007810000 */
[----:B------:R-:W-:Y:S05]  /*69b0*/  FMNMX.FTZ R3, R33, R3, !PT ;  /* 0x0000000321037209 */ /* 0x000fea0007810000 */
[----:B------:R-:W1:Y:S02]  /*69c0*/  SHFL.BFLY PT, R2, R3, 0x2, 0x1f ;  /* 0x0c401f0003027f89 */ /* 0x000e6400000e0000 */
[----:B-1----:R-:W-:Y:S05]  /*69d0*/  FMNMX.FTZ R3, R3, R2, !PT ;  /* 0x0000000203037209 */ /* 0x002fea0007810000 */
[----:B------:R-:W1:Y:S02]  /*69e0*/  SHFL.BFLY PT, R2, R3, 0x1, 0x1f ;  /* 0x0c201f0003027f89 */ /* 0x000e6400000e0000 */
[----:B-1----:R-:W-:Y:S05]  /*69f0*/  FMNMX.FTZ R3, R3, R2, !PT ;  /* 0x0000000203037209 */ /* 0x002fea0007810000 */
[C---:B------:R-:W-:Y:S02]  /*6a00*/  FMUL.FTZ R2, R3.reuse, c[0x0][0x2d0] ;  /* 0x0000b40003027a20 */ /* 0x040fe40000410000 */
[----:B------:R-:W-:Y:S02]  /*6a10*/  FADD.FTZ R0, -R3, R0 ;  /* 0x0000000003007221 */ /* 0x000fe40000010100 */
[--C-:B------:R-:W-:Y:S02]  /*6a20*/  FFMA.FTZ R165, R5, c[0x0][0x2d0], -R2.reuse ;  /* 0x0000b40005a57a23 */ /* 0x100fe40000010802 */
[----:B------:R-:W2:Y:S01]  /*6a30*/  LDL.LU R5, [R1+0x1c] ;  /* 0x00001c0001057983 */ /* 0x000ea20000300800 */
        /* <DEDUP_REMOVED lines=12> */
[--C-:B------:R-:W-:Y:S02]  /*6b00*/  FFMA.FTZ R179, R12, c[0x0][0x2d0], -R2.reuse ;  /* 0x0000b4000cb37a23 */ /* 0x100fe40000010802 */
[--C-:B------:R-:W-:Y:S02]  /*6b10*/  FFMA.FTZ R173, R20, c[0x0][0x2d0], -R2.reuse ;  /* 0x0000b40014ad7a23 */ /* 0x100fe40000010802 */
[--C-:B------:R-:W-:Y:S02]  /*6b20*/  FFMA.FTZ R174, R21, c[0x0][0x2d0], -R2.reuse ;  /* 0x0000b40015ae7a23 */ /* 0x100fe40000010802 */
[--C-:B------:R-:W-:Y:S02]  /*6b30*/  FFMA.FTZ R175, R24, c[0x0][0x2d0], -R2.reuse ;  /* 0x0000b40018af7a23 */ /* 0x100fe40000010802 */
[--C-:B------:R-:W-:Y:S01]  /*6b40*/  FFMA.FTZ R168, R25, c[0x0][0x2d0], -R2.reuse ;  /* 0x0000b40019a87a23 */ /* 0x100fe20000010802 */
[----:B-1----:R-:W4:Y:S01]  /*6b50*/  LDL.LU R4, [R1+0x20] ;  /* 0x0000200001047983 */ /* 0x002f220000300800 */
[----:B------:R-:W-:Y:S05]  /*6b60*/  FFMA.FTZ R177, R16, c[0x0][0x2d0], -R2 ;  /* 0x0000b40010b17a23 */ /* 0x000fea0000010802 */
[----:B------:R-:W4:Y:S01]  /*6b70*/  LDL.64 R32, [R1+0x68] ;  /* 0x0000680001207983 */ /* 0x000f220000100a00 */
[----:B------:R-:W-:Y:S01]  /*6b80*/  MUFU.EX2 R177, R177 ;  /* 0x000000b100b17308 */ /* 0x000fe20000000800 */
[C---:B---3--:R-:W-:Y:S02]  /*6b90*/  FMUL.FTZ R36, R0.reuse, R36 ;  /* 0x0000002400247220 */ /* 0x048fe40000410000 */
[C---:B------:R-:W-:Y:S02]  /*6ba0*/  FMUL.FTZ R37, R0.reuse, R37 ;  /* 0x0000002500257220 */ /* 0x040fe40000410000 */
[----:B------:R-:W3:Y:S01]  /*6bb0*/  LDL.64 R28, [R1+0x58] ;  /* 0x00005800011c7983 */ /* 0x000ee20000100a00 */
[C---:B------:R-:W-:Y:S02]  /*6bc0*/  FMUL.FTZ R40, R0.reuse, R40 ;  /* 0x0000002800287220 */ /* 0x040fe40000410000 */
[C---:B------:R-:W-:Y:S02]  /*6bd0*/  FMUL.FTZ R41, R0.reuse, R41 ;  /* 0x0000002900297220 */ /* 0x040fe40000410000 */
[C---:B------:R-:W-:Y:S01]  /*6be0*/  FMUL.FTZ R44, R0.reuse, R44 ;  /* 0x0000002c002c7220 */ /* 0x040fe20000410000 */
[----:B------:R-:W4:Y:S01]  /*6bf0*/  LDL R25, [R1+0x38] ;  /* 0x0000380001197983 */ /* 0x000f220000100800 */
        /* <DEDUP_REMOVED lines=75> */
[----:B---3--:R-:W-:Y:S03]  /*70b0*/  MUFU.EX2 R28, R167 ;  /* 0x000000a7001c7308 */ /* 0x008fe60000000800 */
[----:B------:R-:W-:Y:S04]  /*70c0*/  FMNMX.FTZ R0, R27, R0, !PT ;  /* 0x000000001b007209 */ /* 0x000fe80007810000 */
        /* <DEDUP_REMOVED lines=11> */
[----:B------:R-:W2:Y:S01]  /*7180*/  LDL R6, [R1+0x2c] ;  /* 0x00002c0001067983 */ /* 0x000ea20000100800 */
[----:B------:R-:W-:Y:S02]  /*7190*/  FMUL.FTZ R0, R0, c[0x0][0x2d0] ;  /* 0x0000b40000007a20 */ /* 0x000fe40000410000 */
        /* <DEDUP_REMOVED lines=11> */
[----:B------:R-:W-:Y:S03]  /*7250*/  FFMA.FTZ R27, R27, c[0x0][0x2d0], -R16 ;  /* 0x0000b4001b1b7a23 */ /* 0x000fe60000010810 */
[----:B------:R-:W-:Y:S10]  /*7260*/  MUFU.EX2 R18, R18 ;  /* 0x0000001200127308 */ /* 0x000ff40000000800 */
[----:B----4-:R3:W-:Y:S01]  /*7270*/  MUFU.EX2 R33, R26 ;  /* 0x0000001a00217308 */ /* 0x0107e20000000800 */
[C---:B-1----:R-:W-:Y:S02]  /*7280*/  FFMA.FTZ R9, R0.reuse, R4, R8 ;  /* 0x0000000400097223 */ /* 0x042fe40000010008 */
        /* <DEDUP_REMOVED lines=64> */
[----:B------:R-:W-:Y:S01]  /*7690*/  @P0 IADD3 R0, P2, R32, UR15, RZ ;  /* 0x0000000f20000c10 */ /* 0x000fe2000ff5e0ff */
[--C-:B---3--:R-:W-:Y:S02]  /*76a0*/  FFMA.FTZ R26, R34, c[0x0][0x2d0], -R16.reuse ;  /* 0x0000b400221a7a23 */ /* 0x108fe40000010810 */
[----:B------:R-:W-:Y:S01]  /*76b0*/  MUFU.EX2 R34, R171 ;  /* 0x000000ab00227308 */ /* 0x000fe20000000800 */
[C---:B------:R-:W-:Y:S02]  /*76c0*/  @P0 LEA R4, P1, R0.reuse, c[0x0][0x1c8], 0x1 ;  /* 0x0000720000040a11 */ /* 0x040fe400078208ff */
[----:B------:R-:W-:Y:S04]  /*76d0*/  @P0 IADD3.X R5, R29, UR14, RZ, P2, !PT ;  /* 0x0000000e1d050c10 */ /* 0x000fe800097fe4ff */
[----:B------:R-:W-:Y:S02]  /*76e0*/  @P0 LEA.HI.X R5, R0, c[0x0][0x1cc], R5, 0x1, P1 ;  /* 0x0000730000050a11 */ /* 0x000fe400008f0c05 */
[----:B------:R-:W-:Y:S01]  /*76f0*/  @P0 IADD3 R0, P2, R25, UR15, RZ ;  /* 0x0000000f19000c10 */ /* 0x000fe2000ff5e0ff */
[----:B------:R-:W-:Y:S02]  /*7700*/  MUFU.EX2 R26, R26 ;  /* 0x0000001a001a7308 */ /* 0x000fe40000000800 */
[----:B------:R1:W-:Y:S02]  /*7710*/  @P0 LDGSTS.E.BYPASS.LTC128B.128 [R240+0x10100], [R4.64], !P6 ;  /* 0x1010000004f00fae */ /* 0x0003e4000f101d4c */
[----:B-1----:R-:W-:Y:S02]  /*7720*/  @P0 LEA R4, P1, R0, c[0x0][0x1c8], 0x1 ;  /* 0x0000720000040a11 */ /* 0x002fe400078208ff */
[----:B------:R-:W-:Y:S04]  /*7730*/  @P0 IADD3.X R5, R24, UR14, RZ, P2, !PT ;  /* 0x0000000e18050c10 */ /* 0x000fe800097fe4ff */
[----:B------:R-:W-:Y:S02]  /*7740*/  @P0 LEA.HI.X R5, R0, c[0x0][0x1cc], R5, 0x1, P1 ;  /* 0x0000730000050a11 */ /* 0x000fe400008f0c05 */
[----:B------:R-:W-:Y:S03]  /*7750*/  @P0 IADD3 R0, P2, R12, UR15, RZ ;  /* 0x0000000f0c000c10 */ /* 0x000fe6000ff5e0ff */
[----:B------:R1:W-:Y:S02]  /*7760*/  @P0 LDGSTS.E.BYPASS.LTC128B.128 [R240+0x12100], [R4.64], !P5 ;  /* 0x1210000004f00fae */ /* 0x0003e4000e901d4c */
[----:B-1----:R-:W-:Y:S02]  /*7770*/  @P0 LEA R4, P1, R0, c[0x0][0x1c8], 0x1 ;  /* 0x0000720000040a11 */ /* 0x002fe400078208ff */
[----:B--2---:R-:W-:Y:S04]  /*7780*/  @P0 IADD3.X R5, R6, UR14, RZ, P2, !PT ;  /* 0x0000000e06050c10 */ /* 0x004fe800097fe4ff */
[----:B------:R-:W-:Y:S02]  /*7790*/  @P0 LEA.HI.X R5, R0, c[0x0][0x1cc], R5, 0x1, P1 ;  /* 0x0000730000050a11 */ /* 0x000fe400008f0c05 */
[----:B------:R-:W-:Y:S01]  /*77a0*/  @P0 IADD3 R0, P2, R21, UR15, RZ ;  /* 0x0000000f15000c10 */ /* 0x000fe2000ff5e0ff */
[----:B------:R-:W-:Y:S02]  /*77b0*/  @UP0 UIADD3 UR15, UP1, UR10, UR15, URZ ;  /* 0x0000000f0a0f0290 */ /* 0x000fe4000ff3e03f */
[----:B------:R1:W-:Y:S02]  /*77c0*/  @P0 LDGSTS.E.BYPASS.LTC128B.128 [R240+0x14100], [R4.64], !P4 ;  /* 0x1410000004f00fae */ /* 0x0003e4000e101d4c */
[----:B-1----:R-:W-:Y:S02]  /*77d0*/  @P0 LEA R4, P1, R0, c[0x0][0x1c8], 0x1 ;  /* 0x0000720000040a11 */ /* 0x002fe400078208ff */
[----:B------:R-:W-:Y:S01]  /*77e0*/  @P0 IADD3.X R5, R20, UR14, RZ, P2, !PT ;  /* 0x0000000e14050c10 */ /* 0x000fe200097fe4ff */
[----:B------:R-:W-:Y:S03]  /*77f0*/  @UP0 UIADD3.X UR14, UR9, UR14, URZ, UP1, !UPT ;  /* 0x0000000e090e0290 */ /* 0x000fe60008ffe43f */
[----:B------:R-:W-:Y:S02]  /*7800*/  @P0 LEA.HI.X R5, R0, c[0x0][0x1cc], R5, 0x1, P1 ;  /* 0x0000730000050a11 */ /* 0x000fe400008f0c05 */
[----:B------:R-:W-:Y:S02]  /*7810*/  @P0 IADD3 R0, P2, R32, UR15, RZ ;  /* 0x0000000f20000c10 */ /* 0x000fe4000ff5e0ff */
[----:B------:R-:W1:Y:S01]  /*7820*/  MUFU.EX2 R32, R176 ;  /* 0x000000b000207308 */ /* 0x000e620000000800 */
[----:B------:R2:W-:Y:S09]  /*7830*/  @P0 LDGSTS.E.BYPASS.LTC128B.128 [R240+0x16100], [R4.64], !P3 ;  /* 0x1610000004f00fae */ /* 0x0005f2000d901d4c */
[----:B------:R-:W-:Y:S01]  /*7840*/  MUFU.EX2 R176, R174 ;  /* 0x000000ae00b07308 */ /* 0x000fe20000000800 */
[C---:B--2---:R-:W-:Y:S02]  /*7850*/  @P0 LEA R4, P1, R0.reuse, c[0x0][0x1c8], 0x1 ;  /* 0x0000720000040a11 */ /* 0x044fe400078208ff */
[----:B------:R-:W-:Y:S07]  /*7860*/  @P0 IADD3.X R5, R29, UR14, RZ, P2, !PT ;  /* 0x0000000e1d050c10 */ /* 0x000fee00097fe4ff */
[----:B------:R1:W-:Y:S01]  /*7870*/  MUFU.EX2 R29, R22 ;  /* 0x00000016001d7308 */ /* 0x0003e20000000800 */
[----:B------:R-:W-:Y:S02]  /*7880*/  @P0 LEA.HI.X R5, R0, c[0x0][0x1cc], R5, 0x1, P1 ;  /* 0x0000730000050a11 */ /* 0x000fe400008f0c05 */
[----:B------:R-:W-:Y:S03]  /*7890*/  @P0 IADD3 R0, P2, R25, UR15, RZ ;  /* 0x0000000f19000c10 */ /* 0x000fe6000ff5e0ff */
[----:B------:R2:W-:Y:S04]  /*78a0*/  @P0 LDGSTS.E.BYPASS.LTC128B.128 [R240+0x11100], [R4.64], !P6 ;  /* 0x1110000004f00fae */ /* 0x0005e8000f101d4c */
[----:B------:R-:W-:Y:S10]  /*78b0*/  MUFU.EX2 R25, R179 ;  /* 0x000000b300197308 */ /* 0x000ff40000000800 */
[----:B------:R-:W-:Y:S01]  /*78c0*/  MUFU.EX2 R179, R168 ;  /* 0x000000a800b37308 */ /* 0x000fe20000000800 */
[----:B-1----:R-:W-:Y:S02]  /*78d0*/  MOV R22, R32 ;  /* 0x0000002000167202 */ /* 0x002fe40000000f00 */
[----:B--2---:R-:W-:Y:S02]  /*78e0*/  @P0 LEA R4, P1, R0, c[0x0][0x1c8], 0x1 ;  /* 0x0000720000040a11 */ /* 0x004fe400078208ff */
[----:B------:R-:W-:Y:S05]  /*78f0*/  @P0 IADD3.X R5, R24, UR14, RZ, P2, !PT ;  /* 0x0000000e18050c10 */ /* 0x000fea00097fe4ff */
[----:B------:R-:W-:Y:S01]  /*7900*/  MUFU.EX2 R24, R166 ;  /* 0x000000a600187308 */ /* 0x000fe20000000800 */
[----:B------:R-:W-:Y:S02]  /*7910*/  @P0 LEA.HI.X R5, R0, c[0x0][0x1cc], R5, 0x1, P1 ;  /* 0x0000730000050a11 */ /* 0x000fe400008f0c05 */
[----:B------:R-:W-:Y:S03]  /*7920*/  @P0 IADD3 R0, P2, R12, UR15, RZ ;  /* 0x0000000f0c000c10 */ /* 0x000fe6000ff5e0ff */
[----:B------:R1:W-:Y:S04]  /*7930*/  @P0 LDGSTS.E.BYPASS.LTC128B.128 [R240+0x13100], [R4.64], !P5 ;  /* 0x1310000004f00fae */ /* 0x0003e8000e901d4c */
[----:B------:R-:W-:Y:S01]  /*7940*/  MUFU.EX2 R12, R165 ;  /* 0x000000a5000c7308 */ /* 0x000fe20000000800 */
[----:B-1----:R-:W-:Y:S02]  /*7950*/  @P0 LEA R4, P1, R0, c[0x0][0x1c8], 0x1 ;  /* 0x0000720000040a11 */ /* 0x002fe400078208ff */
[----:B------:R-:W-:Y:S01]  /*7960*/  @P0 IADD3.X R5, R6, UR14, RZ, P2, !PT ;  /* 0x0000000e06050c10 */ /* 0x000fe200097fe4ff */
[----:B------:R-:W-:Y:S03]  /*7970*/  FFMA.FTZ R6, R7, c[0x0][0x2d0], -R16 ;  /* 0x0000b40007067a23 */ /* 0x000fe60000010810 */
[----:B------:R-:W-:Y:S02]  /*7980*/  @P0 LEA.HI.X R5, R0, c[0x0][0x1cc], R5, 0x1, P1 ;  /* 0x0000730000050a11 */ /* 0x000fe400008f0c05 */
[----:B------:R-:W-:Y:S01]  /*7990*/  @P0 IADD3 R0, P2, R21, UR15, RZ ;  /* 0x0000000f15000c10 */ /* 0x000fe2000ff5e0ff */
[----:B------:R-:W1:Y:S02]  /*79a0*/  MUFU.EX2 R6, R6 ;  /* 0x0000000600067308 */ /* 0x000e640000000800 */
[----:B------:R2:W-:Y:S08]  /*79b0*/  @P0 LDGSTS.E.BYPASS.LTC128B.128 [R240+0x15100], [R4.64], !P4 ;  /* 0x1510000004f00fae */ /* 0x0005f0000e101d4c */
[----:B------:R-:W-:Y:S01]  /*79c0*/  MUFU.EX2 R21, R15 ;  /* 0x0000000f00157308 */ /* 0x000fe20000000800 */
[----:B--2---:R-:W-:Y:S02]  /*79d0*/  @P0 LEA R4, P1, R0, c[0x0][0x1c8], 0x1 ;  /* 0x0000720000040a11 */ /* 0x004fe400078208ff */
[----:B------:R-:W-:Y:S01]  /*79e0*/  @P0 IADD3.X R5, R20, UR14, RZ, P2, !PT ;  /* 0x0000000e14050c10 */ /* 0x000fe200097fe4ff */
[----:B-1----:R-:W-:Y:S03]  /*79f0*/  FADD.FTZ R20, R6, R9 ;  /* 0x0000000906147221 */ /* 0x002fe60000010000 */
[----:B------:R-:W-:Y:S03]  /*7a00*/  @P0 LEA.HI.X R5, R0, c[0x0][0x1cc], R5, 0x1, P1 ;  /* 0x0000730000050a11 */ /* 0x000fe600008f0c05 */
[----:B------:R-:W-:Y:S02]  /*7a10*/  MUFU.EX2 R0, R10 ;  /* 0x0000000a00007308 */ /* 0x000fe40000000800 */
[----:B------:R1:W-:Y:S06]  /*7a20*/  @P0 LDGSTS.E.BYPASS.LTC128B.128 [R240+0x17100], [R4.64], !P3 ;  /* 0x1710000004f00fae */ /* 0x0003ec000d901d4c */
[----:B------:R-:W2:Y:S06]  /*7a30*/  LDSM.16.MT88.4 R164, [R237+0x100] ;  /* 0x00010000eda4783b */ /* 0x000eac0000004200 */
[----:B------:R-:W0:Y:S06]  /*7a40*/  LDGDEPBAR ;  /* 0x00000000000079af */ /* 0x000e2c0000000000 */
[----:B-1----:R-:W3:Y:S01]  /*7a50*/  LDL.LU R240, [R1+0x90] ;  /* 0x0000900001f07983 */ /* 0x002ee20000300800 */
[C---:B------:R-:W-:Y:S01]  /*7a60*/  F2FP.BF16.PACK_AB R4, R12.reuse, R17 ;  /* 0x000000110c04723e */ /* 0x040fe200000010ff */
[----:B------:R-:W-:Y:S01]  /*7a70*/  FADD.FTZ R12, R12, R13 ;  /* 0x0000000d0c0c7221 */ /* 0x000fe20000010000 */
[----:B------:R-:W-:Y:S01]  /*7a80*/  F2FP.BF16.PACK_AB R5, R6, R8 ;  /* 0x000000080605723e */ /* 0x000fe200000010ff */
[----:B------:R1:W4:Y:S01]  /*7a90*/  MUFU.EX2 R13, R11 ;  /* 0x0000000b000d7308 */ /* 0x0003220000000800 */
[----:B------:R-:W-:Y:S01]  /*7aa0*/  F2FP.BF16.PACK_AB R6, R28, R24 ;  /* 0x000000181c06723e */ /* 0x000fe200000010ff */
[----:B------:R-:W-:Y:S08]  /*7ab0*/  FADD.FTZ R12, R24, R12 ;  /* 0x0000000c180c7221 */ /* 0x000ff00000010000 */
[----:B------:R2:W-:Y:S01]  /*7ac0*/  MUFU.EX2 R17, R14 ;  /* 0x0000000e00117308 */ /* 0x0005e20000000800 */
[----:B-1----:R-:W1:Y:S01]  /*7ad0*/  LDSM.16.MT88.4 R8, [R238+0x100] ;  /* 0x00010000ee08783b */ /* 0x002e620000004200 */
[----:B----4-:R-:W-:Y:S07]  /*7ae0*/  F2FP.BF16.PACK_AB R7, R13, R0 ;  /* 0x000000000d07723e */ /* 0x010fee00000010ff */
[C---:B--2---:R-:W-:Y:S01]  /*7af0*/  HMMA.16816.F32.BF16 R36, R4.reuse, R164, R36 ;  /* 0x000000a40424723c */ /* 0x044fe20000041824 */
[----:B------:R-:W-:Y:S04]  /*7b00*/  MUFU.EX2 R165, R19 ;  /* 0x0000001300a57308 */ /* 0x000fe80000000800 */
[----:B------:R-:W-:Y:S02]  /*7b10*/  FADD.FTZ R14, R0, R20 ;  /* 0x00000014000e7221 */ /* 0x000fe40000010000 */
[----:B------:R-:W-:Y:S01]  /*7b20*/  FADD.FTZ R0, R28, R12 ;  /* 0x0000000c1c007221 */ /* 0x000fe20000010000 */
[C---:B------:R-:W-:Y:S03]  /*7b30*/  HMMA.16816.F32.BF16 R40, R4.reuse, R166, R40 ;  /* 0x000000a60428723c */ /* 0x040fe60000041828 */
[----:B------:R2:W-:Y:S01]  /*7b40*/  MUFU.EX2 R167, R173 ;  /* 0x000000ad00a77308 */ /* 0x0005e20000000800 */
[----:B------:R-:W-:Y:S02]  /*7b50*/  FFMA.FTZ R28, R30, c[0x0][0x2d0], -R16 ;  /* 0x0000b4001e1c7a23 */ /* 0x000fe40000010810 */
[----:B------:R-:W-:Y:S07]  /*7b60*/  FADD.FTZ R0, R25, R0 ;  /* 0x0000000019007221 */ /* 0x000fee0000010000 */
[----:B------:R-:W-:Y:S10]  /*7b70*/  MUFU.EX2 R164, R23 ;  /* 0x0000001700a47308 */ /* 0x000ff40000000800 */
[----:B------:R-:W-:Y:S01]  /*7b80*/  MUFU.EX2 R30, R169 ;  /* 0x000000a9001e7308 */ /* 0x000fe20000000800 */
[C---:B-1----:R-:W-:Y:S01]  /*7b90*/  HMMA.16816.F32.BF16 R44, R4.reuse, R8, R44 ;  /* 0x00000008042c723c */ /* 0x042fe2000004182c */
[----:B--2---:R1:W5:Y:S07]  /*7ba0*/  LDL.LU R173, [R1+0x8c] ;  /* 0x00008c0001ad7983 */ /* 0x00436e0000300800 */
[C---:B------:R-:W-:Y:S01]  /*7bb0*/  HMMA.16816.F32.BF16 R48, R4.reuse, R10, R48 ;  /* 0x0000000a0430723c */ /* 0x040fe20000041830 */
[----:B------:R-:W2:Y:S01]  /*7bc0*/  LDSM.16.MT88.4 R8, [R241+0x100] ;  /* 0x00010000f108783b */ /* 0x000ea20000004200 */
[----:B------:R-:W4:Y:S05]  /*7bd0*/  MUFU.EX2 R166, R178 ;  /* 0x000000b200a67308 */ /* 0x000f2a0000000800 */
[----:B------:R1:W5:Y:S05]  /*7be0*/  LDL.LU R174, [R1+0x88] ;  /* 0x0000880001ae7983 */ /* 0x00036a0000300800 */
[----:B------:R1:W1:Y:S10]  /*7bf0*/  MUFU.EX2 R178, R175 ;  /* 0x000000af00b27308 */ /* 0x0002740000000800 */
[----:B------:R-:W-:Y:S01]  /*7c00*/  MUFU.EX2 R28, R28 ;  /* 0x0000001c001c7308 */ /* 0x000fe20000000800 */
[C---:B----4-:R-:W-:Y:S04]  /*7c10*/  FADD.FTZ R20, R166.reuse, R0 ;  /* 0x00000000a6147221 */ /* 0x050fe80000010000 */
[----:B------:R-:W-:Y:S01]  /*7c20*/  FADD.FTZ R20, R177, R20 ;  /* 0x00000014b1147221 */ /* 0x000fe20000010000 */
[----:B-1----:R1:W5:Y:S01]  /*7c30*/  LDL.LU R175, [R1+0x84] ;  /* 0x0000840001af7983 */ /* 0x0023620000300800 */
[C---:B--2---:R-:W-:Y:S05]  /*7c40*/  HMMA.16816.F32.BF16 R52, R4.reuse, R8, R52 ;  /* 0x000000080434723c */ /* 0x044fea0000041834 */
[----:B------:R1:W5:Y:S06]  /*7c50*/  LDL.LU R168, [R1+0x80] ;  /* 0x0000800001a87983 */ /* 0x00036c0000300800 */
[----:B------:R1:W5:Y:S01]  /*7c60*/  LDL.LU R169, [R1+0x7c] ;  /* 0x00007c0001a97983 */ /* 0x0003620000300800 */
[C---:B------:R-:W-:Y:S05]  /*7c70*/  HMMA.16816.F32.BF16 R56, R4.reuse, R10, R56 ;  /* 0x0000000a0438723c */ /* 0x040fea0000041838 */
[----:B---3--:R-:W2:Y:S03]  /*7c80*/  LDSM.16.MT88.4 R8, [R240+0x100] ;  /* 0x00010000f008783b */ /* 0x008ea60000004200 */
        /* <DEDUP_REMOVED lines=42> */
[--C-:B------:R-:W-:Y:S01]  /*7f30*/  FFMA.FTZ R25, R35, c[0x0][0x2d0], -R16.reuse ;  /* 0x0000b40023197a23 */ /* 0x100fe20000010810 */
[----:B------:R-:W-:Y:S01]  /*7f40*/  F2FP.BF16.PACK_AB R6, R32, R177 ;  /* 0x000000b12006723e */ /* 0x000fe200000010ff */
[----:B------:R-:W-:Y:S10]  /*7f50*/  MUFU.EX2 R35, R243 ;  /* 0x000000f300237308 */ /* 0x000ff40000000800 */
[----:B------:R3:W4:Y:S10]  /*7f60*/  MUFU.EX2 R32, R27 ;  /* 0x0000001b00207308 */ /* 0x0007340000000800 */
[----:B------:R-:W-:Y:S01]  /*7f70*/  MUFU.EX2 R25, R25 ;  /* 0x0000001900197308 */ /* 0x000fe20000000800 */
[C---:B--2---:R-:W-:Y:S08]  /*7f80*/  HMMA.16816.F32.BF16 R36, R4.reuse, R8, R36 ;  /* 0x000000080424723c */ /* 0x044ff00000041824 */
[C---:B------:R-:W-:Y:S01]  /*7f90*/  HMMA.16816.F32.BF16 R40, R4.reuse, R10, R40 ;  /* 0x0000000a0428723c */ /* 0x040fe20000041828 */
[----:B------:R-:W2:Y:S03]  /*7fa0*/  LDSM.16.MT88.4 R8, [R238+0x900] ;  /* 0x00090000ee08783b */ /* 0x000ea60000004200 */
[----:B---3--:R-:W-:Y:S02]  /*7fb0*/  FFMA.FTZ R27, R31, c[0x0][0x2d0], -R16 ;  /* 0x0000b4001f1b7a23 */ /* 0x008fe40000010810 */
[----:B------:R3:W-:Y:S10]  /*7fc0*/  MUFU.EX2 R31, R170 ;  /* 0x000000aa001f7308 */ /* 0x0007f40000000800 */
[----:B------:R-:W1:Y:S01]  /*7fd0*/  MUFU.EX2 R27, R27 ;  /* 0x0000001b001b7308 */ /* 0x000e620000000800 */
[----:B---3--:R3:W5:Y:S06]  /*7fe0*/  LDL.LU R170, [R1+0x78] ;  /* 0x0000780001aa7983 */ /* 0x00876c0000300800 */
[----:B------:R3:W5:Y:S01]  /*7ff0*/  LDL.LU R171, [R1+0x74] ;  /* 0x0000740001ab7983 */ /* 0x0007620000300800 */
[C---:B--2---:R-:W-:Y:S05]  /*8000*/  HMMA.16816.F32.BF16 R44, R4.reuse, R8, R44 ;  /* 0x00000008042c723c */ /* 0x044fea000004182c */
[----:B------:R3:W5:Y:S03]  /*8010*/  LDL.LU R243, [R1+0x70] ;  /* 0x0000700001f37983 */ /* 0x0007660000300800 */
[C---:B------:R-:W-:Y:S03]  /*8020*/  HMMA.16816.F32.BF16 R48, R4.reuse, R10, R48 ;  /* 0x0000000a0430723c */ /* 0x040fe60000041830 */
[----:B------:R-:W2:Y:S05]  /*8030*/  LDSM.16.MT88.4 R8, [R241+0x900] ;  /* 0x00090000f108783b */ /* 0x000eaa0000004200 */
        /* <DEDUP_REMOVED lines=42> */
[----:B------:R-:W-:Y:S01]  /*82e0*/  FADD.FTZ R4, R13, R14 ;  /* 0x0000000e0d047221 */ /* 0x000fe20000010000 */
[----:B------:R-:W-:Y:S01]  /*82f0*/  F2FP.BF16.PACK_AB R6, R179, R178 ;  /* 0x000000b2b306723e */ /* 0x000fe200000010ff */
[----:B------:R-:W1:Y:S03]  /*8300*/  LDSM.16.MT88.4 R12, [R238+0x1100] ;  /* 0x00110000ee0c783b */ /* 0x000e660000004200 */
[----:B------:R-:W-:Y:S01]  /*8310*/  FADD.FTZ R17, R17, R4 ;  /* 0x0000000411117221 */ /* 0x000fe20000010000 */
[----:B------:R-:W-:Y:S02]  /*8320*/  F2FP.BF16.PACK_AB R4, R176, R167 ;  /* 0x000000a7b004723e */ /* 0x000fe400000010ff */
[----:B------:R-:W-:Y:S01]  /*8330*/  F2FP.BF16.PACK_AB R5, R164, R29 ;  /* 0x0000001da405723e */ /* 0x000fe200000010ff */
[----:B------:R-:W-:Y:S01]  /*8340*/  FADD.FTZ R0, R21, R17 ;  /* 0x0000001115007221 */ /* 0x000fe20000010000 */
[----:B----4-:R-:W-:Y:S03]  /*8350*/  F2FP.BF16.PACK_AB R7, R32, R33 ;  /* 0x000000212007723e */ /* 0x010fe600000010ff */
[----:B------:R-:W-:Y:S02]  /*8360*/  FADD.FTZ R24, R18, R0 ;  /* 0x0000000012187221 */ /* 0x000fe40000010000 */
[----:B------:R-:W-:Y:S01]  /*8370*/  LDSM.16.MT88.4 R16, [R238+0x1900] ;  /* 0x00190000ee10783b */ /* 0x000fe20000004200 */
[----:B------:R-:W-:Y:S04]  /*8380*/  FADD.FTZ R0, R22, R20 ;  /* 0x0000001416007221 */ /* 0x000fe80000010000 */
[----:B------:R-:W-:Y:S01]  /*8390*/  FADD.FTZ R0, R167, R0 ;  /* 0x00000000a7007221 */ /* 0x000fe20000010000 */
[----:B------:R-:W-:Y:S01]  /*83a0*/  LDSM.16.MT88.4 R20, [R240+0x1900] ;  /* 0x00190000f014783b */ /* 0x000fe20000004200 */
        /* <DEDUP_REMOVED lines=46> */
[----:B------:R-:W-:Y:S01]  /*8690*/  HMMA.16816.F32.BF16 R160, R4, R14, R160 ;  /* 0x0000000e04a0723c */ /* 0x000fe200000418a0 */
[----:B------:R-:W1:Y:S06]  /*86a0*/  LDSM.16.MT88.4 R12, [R241+0x1900] ;  /* 0x00190000f10c783b */ /* 0x000e6c0000004200 */
[----:B------:R-:W-:Y:S01]  /*86b0*/  FADD.FTZ R4, R165, R24 ;  /* 0x00000018a5047221 */ /* 0x000fe20000010000 */
[----:B------:R-:W-:Y:S01]  /*86c0*/  F2FP.BF16.PACK_AB R6, R35, R34 ;  /* 0x000000222306723e */ /* 0x000fe200000010ff */
[----:B------:R-:W-:Y:S03]  /*86d0*/  FADD.FTZ R24, R176, R0 ;  /* 0x00000000b0187221 */ /* 0x000fe60000010000 */
[----:B------:R-:W-:Y:S01]  /*86e0*/  F2FP.BF16.PACK_AB R5, R27, R28 ;  /* 0x0000001c1b05723e */ /* 0x000fe200000010ff */
[----:B------:R-:W-:Y:S01]  /*86f0*/  FADD.FTZ R29, R29, R4 ;  /* 0x000000041d1d7221 */ /* 0x000fe20000010000 */
[----:B------:R-:W-:Y:S02]  /*8700*/  F2FP.BF16.PACK_AB R4, R31, R30 ;  /* 0x0000001e1f04723e */ /* 0x000fe400000010ff */
[----:B------:R-:W-:Y:S01]  /*8710*/  F2FP.BF16.PACK_AB R7, R25, R26 ;  /* 0x0000001a1907723e */ /* 0x000fe200000010ff */
[----:B------:R-:W-:Y:S01]  /*8720*/  FADD.FTZ R0, R164, R29 ;  /* 0x0000001da4007221 */ /* 0x000fe20000010000 */
[----:B------:R-:W-:Y:S03]  /*8730*/  MOV R164, R2 ;  /* 0x0000000200a47202 */ /* 0x000fe60000000f00 */
[----:B------:R-:W-:Y:S02]  /*8740*/  FADD.FTZ R0, R33, R0 ;  /* 0x0000000021007221 */ /* 0x000fe40000010000 */
[C---:B--2---:R-:W-:Y:S08]  /*8750*/  HMMA.16816.F32.BF16 R36, R4.reuse, R8, R36 ;  /* 0x000000080424723c */ /* 0x044ff00000041824 */
[C---:B------:R-:W-:Y:S01]  /*8760*/  HMMA.16816.F32.BF16 R40, R4.reuse, R10, R40 ;  /* 0x0000000a0428723c */ /* 0x040fe20000041828 */
[----:B------:R-:W2:Y:S07]  /*8770*/  LDSM.16.MT88.4 R8, [R237+0x3900] ;  /* 0x00390000ed08783b */ /* 0x000eae0000004200 */
[C---:B------:R-:W-:Y:S08]  /*8780*/  HMMA.16816.F32.BF16 R44, R4.reuse, R16, R44 ;  /* 0x00000010042c723c */ /* 0x040ff0000004182c */
[C---:B------:R-:W-:Y:S01]  /*8790*/  HMMA.16816.F32.BF16 R48, R4.reuse, R18, R48 ;  /* 0x000000120430723c */ /* 0x040fe20000041830 */
[----:B------:R-:W-:Y:S07]  /*87a0*/  LDSM.16.MT88.4 R16, [R241+0x3900] ;  /* 0x00390000f110783b */ /* 0x000fee0000004200 */
[C---:B-1----:R-:W-:Y:S08]  /*87b0*/  HMMA.16816.F32.BF16 R52, R4.reuse, R12, R52 ;  /* 0x0000000c0434723c */ /* 0x042ff00000041834 */
        /* <DEDUP_REMOVED lines=29> */
[C---:B--2---:R-:W-:Y:S07]  /*8990*/  HMMA.16816.F32.BF16 R132, R4.reuse, R8, R132 ;  /* 0x000000080484723c */ /* 0x044fee0000041884 */
[----:B------:R-:W-:Y:S01]  /*89a0*/  FADD.FTZ R8, R178, R24 ;  /* 0x00000018b2087221 */ /* 0x000fe20000010000 */
[C---:B------:R-:W-:Y:S04]  /*89b0*/  HMMA.16816.F32.BF16 R136, R4.reuse, R10, R136 ;  /* 0x0000000a0488723c */ /* 0x040fe80000041888 */
[----:B------:R-:W-:Y:S02]  /*89c0*/  FADD.FTZ R9, R179, R8 ;  /* 0x00000008b3097221 */ /* 0x000fe40000010000 */
[----:B------:R-:W-:Y:S02]  /*89d0*/  FADD.FTZ R8, R32, R0 ;  /* 0x0000000020087221 */ /* 0x000fe40000010000 */
[C---:B-1----:R-:W-:Y:S04]  /*89e0*/  HMMA.16816.F32.BF16 R140, R4.reuse, R12, R140 ;  /* 0x0000000c048c723c */ /* 0x042fe8000004188c */
[----:B------:R-:W-:Y:S04]  /*89f0*/  FADD.FTZ R0, R30, R9 ;  /* 0x000000091e007221 */ /* 0x000fe80000010000 */
[C---:B------:R-:W-:Y:S04]  /*8a00*/  HMMA.16816.F32.BF16 R144, R4.reuse, R14, R144 ;  /* 0x0000000e0490723c */ /* 0x040fe80000041890 */
[----:B------:R-:W-:Y:S04]  /*8a10*/  FADD.FTZ R0, R31, R0 ;  /* 0x000000001f007221 */ /* 0x000fe80000010000 */
[C---:B---3--:R-:W-:Y:S08]  /*8a20*/  HMMA.16816.F32.BF16 R148, R4.reuse, R16, R148 ;  /* 0x000000100494723c */ /* 0x048ff00000041894 */
[C---:B------:R-:W-:Y:S08]  /*8a30*/  HMMA.16816.F32.BF16 R152, R4.reuse, R18, R152 ;  /* 0x000000120498723c */ /* 0x040ff00000041898 */
[C---:B----4-:R-:W-:Y:S08]  /*8a40*/  HMMA.16816.F32.BF16 R156, R4.reuse, R20, R156 ;  /* 0x00000014049c723c */ /* 0x050ff0000004189c */
[----:B------:R-:W-:Y:S07]  /*8a50*/  HMMA.16816.F32.BF16 R160, R4, R22, R160 ;  /* 0x0000001604a0723c */ /* 0x000fee00000418a0 */
[----:B------:R-:W-:Y:S02]  /*8a60*/  FADD.FTZ R5, R28, R8 ;  /* 0x000000081c057221 */ /* 0x000fe40000010000 */
[----:B------:R-:W-:Y:S03]  /*8a70*/  FADD.FTZ R4, R34, R0 ;  /* 0x0000000022047221 */ /* 0x000fe60000010000 */
[----:B------:R-:W-:Y:S02]  /*8a80*/  FADD.FTZ R5, R27, R5 ;  /* 0x000000051b057221 */ /* 0x000fe40000010000 */
[----:B------:R-:W-:Y:S02]  /*8a90*/  FADD.FTZ R4, R35, R4 ;  /* 0x0000000423047221 */ /* 0x000fe40000010000 */
[----:B------:R-:W-:Y:S03]  /*8aa0*/  FADD.FTZ R0, R26, R5 ;  /* 0x000000051a007221 */ /* 0x000fe60000010000 */
[----:B------:R-:W-:Y:S01]  /*8ab0*/  STL [R1+0x1c], R4 ;  /* 0x00001c0401007387 */ /* 0x000fe20000100800 */
[----:B------:R-:W-:Y:S05]  /*8ac0*/  FADD.FTZ R0, R25, R0 ;  /* 0x0000000019007221 */ /* 0x000fea0000010000 */
[----:B------:R1:W-:Y:S02]  /*8ad0*/  STL [R1+0x20], R0 ;  /* 0x0000200001007387 */ /* 0x0003e40000100800 */
[----:B-1----:R-:W-:Y:S01]  /*8ae0*/  MOV R0, R3 ;  /* 0x0000000300007202 */ /* 0x002fe20000000f00 */
[----:B------:R-:W-:-:S05]  /*8af0*/  @P0 BRA `(.L_x_2589) ;  /* 0xffffcbe000000947 */ /* 0x000fca000383ffff */
.L_x_2588:
        /* <DEDUP_REMOVED lines=157> */
.L_x_2587:
        /* <DEDUP_REMOVED lines=13> */
[----:B------:R-:W-:Y:S01]  /*95a0*/  UIMAD UR7, UR6, UR4, URZ ;  /* 0x00000004060772a4 */ /* 0x000fe2000f8e023f */
[----:B------:R-:W4:Y:S03]  /*95b0*/  S2R R17, SR_CTAID.X ;  /* 0x0000000000117919 */ /* 0x000f260000002500 */
        /* <DEDUP_REMOVED lines=38> */
[C---:B------:R-:W-:Y:S02]  /*9820*/  IMAD R7, R10.reuse, c[0x0][0x444], R7 ;  /* 0x000111000a077a24 */ /* 0x040fe400078e0207 */
[----:B----4-:R-:W-:Y:S01]  /*9830*/  IMAD R6, R17, 0x80, R0 ;  /* 0x0000008011067824 */ /* 0x010fe200078e0200 */
[----:B------:R-:W-:Y:S01]  /*9840*/  SHF.R.S32.HI R0, RZ, 0x1f, R9 ;  /* 0x0000001fff007819 */ /* 0x000fe20000011409 */
[----:B------:R-:W-:-:S04]  /*9850*/  IMAD.WIDE.U32 R2, R10, c[0x0][0x440], R2 ;  /* 0x000110000a027a25 */ /* 0x000fc800078e0002 */
[----:B------:R-:W-:Y:S01]  /*9860*/  @P1 IMAD.HI.U32 R10, R6, c[0x0][0x4ec], RZ ;  /* 0x00013b00060a1a27 */ /* 0x000fe200078e00ff */
[----:B------:R-:W-:-:S03]  /*9870*/  IADD3 R3, R3, R7, RZ ;  /* 0x0000000703037210 */ /* 0x000fc60007ffe0ff */
[----:B------:R-:W-:Y:S02]  /*9880*/  IMAD.IADD R5, R5, 0x1, R8 ;  /* 0x0000000105057824 */ /* 0x000fe400078e0208 */
[----:B------:R-:W-:Y:S01]  /*9890*/  IMAD.MOV.U32 R8, RZ, RZ, R6 ;  /* 0x000000ffff087224 */ /* 0x000fe200078e0006 */
[----:B------:R-:W-:Y:S01]  /*98a0*/  @P1 SHF.R.U32.HI R8, RZ, c[0x0][0x4f0], R10 ;  /* 0x00013c00ff081a19 */ /* 0x000fe2000001160a */
[C---:B------:R-:W-:Y:S02]  /*98b0*/  IMAD R7, R0.reuse, c[0x0][0x4e0], RZ ;  /* 0x0001380000077a24 */ /* 0x040fe400078e02ff */
[----:B------:R-:W-:Y:S02]  /*98c0*/  IMAD R0, R0, c[0x0][0x448], RZ ;  /* 0x0001120000007a24 */ /* 0x000fe400078e02ff */
[----:B------:R-:W-:Y:S02]  /*98d0*/  IMAD R11, R9, c[0x0][0x4e4], R7 ;  /* 0x00013900090b7a24 */ /* 0x000fe400078e0207 */
[----:B------:R-:W-:-:S02]  /*98e0*/  IMAD.MOV R7, RZ, RZ, -R8 ;  /* 0x000000ffff077224 */ /* 0x000fc400078e0a08 */
[C---:B------:R-:W-:Y:S01]  /*98f0*/  IMAD R10, R9.reuse, c[0x0][0x44c], R0 ;  /* 0x00011300090a7a24 */ /* 0x040fe200078e0200 */
[----:B------:R-:W-:Y:S01]  /*9900*/  MOV R0, R6 ;  /* 0x0000000600007202 */ /* 0x000fe20000000f00 */
[----:B------:R-:W-:-:S04]  /*9910*/  IMAD.WIDE.U32 R2, R9, c[0x0][0x448], R2 ;  /* 0x0001120009027a25 */ /* 0x000fc800078e0002 */
[----:B------:R-:W-:-:S04]  /*9920*/  IMAD.WIDE.U32 R4, R9, c[0x0][0x4e0], R4 ;  /* 0x0001380009047a25 */ /* 0x000fc800078e0004 */
[----:B------:R-:W-:Y:S01]  /*9930*/  @P1 IMAD.HI.U32 R9, R6, c[0x0][0x4ec], RZ ;  /* 0x00013b0006091a27 */ /* 0x000fe200078e00ff */
[----:B------:R-:W-:Y:S01]  /*9940*/  BAR.SYNC.DEFER_BLOCKING 0x1, 0x100 ;  /* 0x0044000000007b1d */ /* 0x000fe20000010000 */
[----:B------:R-:W-:Y:S02]  /*9950*/  IADD3 R4, P0, R8, R4, RZ ;  /* 0x0000000408047210 */ /* 0x000fe40007f1e0ff */
[----:B------:R-:W-:Y:S01]  /*9960*/  IMAD R7, R7, c[0x0][0x4e8], R6 ;  /* 0x00013a0007077a24 */ /* 0x000fe200078e0206 */
[----:B------:R-:W-:Y:S01]  /*9970*/  @P1 SHF.R.U32.HI R0, RZ, c[0x0][0x4f0], R9 ;  /* 0x00013c00ff001a19 */ /* 0x000fe20000011609 */
[----:B------:R-:W-:Y:S01]  /*9980*/  IMAD.IADD R3, R3, 0x1, R10 ;  /* 0x0000000103037824 */ /* 0x000fe200078e020a */
[----:B------:R-:W-:Y:S02]  /*9990*/  SHF.R.S32.HI R10, RZ, 0x1f, R8 ;  /* 0x0000001fff0a7819 */ /* 0x000fe40000011408 */
[----:B------:R-:W-:Y:S01]  /*99a0*/  SHF.R.S32.HI R9, RZ, 0x1f, R7 ;  /* 0x0000001fff097819 */ /* 0x000fe20000011407 */
[----:B------:R-:W-:Y:S01]  /*99b0*/  IMAD.WIDE.U32 R2, R0, c[0x0][0x430], R2 ;  /* 0x00010c0000027a25 */ /* 0x000fe200078e0002 */
[----:B------:R-:W-:-:S02]  /*99c0*/  IADD3.X R5, R10, R5, R11, P0, !PT ;  /* 0x000000050a057210 */ /* 0x000fc400007fe40b */
[----:B------:R-:W-:Y:S01]  /*99d0*/  IADD3 R8, -R0, RZ, RZ ;  /* 0x000000ff00087210 */ /* 0x000fe20007ffe1ff */
[----:B------:R-:W-:Y:S01]  /*99e0*/  IMAD R9, R9, c[0x0][0x4c8], RZ ;  /* 0x0001320009097a24 */ /* 0x000fe200078e02ff */
[----:B------:R-:W-:Y:S01]  /*99f0*/  SHF.R.S32.HI R10, RZ, 0x1f, R0 ;  /* 0x0000001fff0a7819 */ /* 0x000fe20000011400 */
[----:B------:R-:W-:Y:S01]  /*9a00*/  IMAD.WIDE.U32 R4, R7, c[0x0][0x4c8], R4 ;  /* 0x0001320007047a25 */ /* 0x000fe200078e0004 */
[----:B------:R-:W-:-:S03]  /*9a10*/  LOP3.LUT P1, RZ, R12, 0x3, RZ, 0xc0, !PT ;  /* 0x000000030cff7812 */ /* 0x000fc6000782c0ff */
[----:B------:R-:W-:Y:S01]  /*9a20*/  IMAD R7, R7, c[0x0][0x4cc], R9 ;  /* 0x0001330007077a24 */ /* 0x000fe200078e0209 */
[----:B------:R-:W-:Y:S01]  /*9a30*/  LEA R9, P0, R4, c[0x0][0x4a8], 0x2 ;  /* 0x00012a0004097a11 */ /* 0x000fe200078010ff */
[----:B------:R-:W-:Y:S02]  /*9a40*/  IMAD R8, R8, c[0x0][0x4e8], R6 ;  /* 0x00013a0008087a24 */ /* 0x000fe400078e0206 */
[----:B------:R-:W-:Y:S01]  /*9a50*/  IMAD R6, R10, c[0x0][0x430], RZ ;  /* 0x00010c000a067a24 */ /* 0x000fe200078e02ff */
[----:B------:R-:W-:Y:S01]  /*9a60*/  LEA R10, R17, R13, 0x7 ;  /* 0x0000000d110a7211 */ /* 0x000fe200078e38ff */
[----:B------:R-:W-:Y:S02]  /*9a70*/  IMAD.IADD R5, R5, 0x1, R7 ;  /* 0x0000000105057824 */ /* 0x000fe400078e0207 */
[----:B------:R-:W-:Y:S01]  /*9a80*/  IMAD R0, R0, c[0x0][0x434], R6 ;  /* 0x00010d0000007a24 */ /* 0x000fe200078e0206 */
[----:B------:R-:W-:Y:S02]  /*9a90*/  SHF.R.S32.HI R6, RZ, 0x1f, R8 ;  /* 0x0000001fff067819 */ /* 0x000fe40000011408 */
[----:B------:R-:W-:Y:S01]  /*9aa0*/  LEA.HI.X R5, R4, c[0x0][0x4ac], R5, 0x2, P0 ;  /* 0x00012b0004057a11 */ /* 0x000fe200000f1405 */
[----:B------:R-:W-:Y:S01]  /*9ab0*/  IMAD.IADD R3, R3, 0x1, R0 ;  /* 0x0000000103037824 */ /* 0x000fe200078e0200 */
[----:B------:R-:W-:Y:S01]  /*9ac0*/  SHFL.IDX PT, R4, R9, 0x1, 0x1c1f ;  /* 0x003c1f0009047f89 */ /* 0x000fe200000e0000 */
[----:B------:R-:W-:-:S02]  /*9ad0*/  IMAD R0, R6, c[0x0][0x428], RZ ;  /* 0x00010a0006007a24 */ /* 0x000fc400078e02ff */
[C---:B------:R-:W-:Y:S01]  /*9ae0*/  IMAD.WIDE.U32 R2, R8.reuse, c[0x0][0x428], R2 ;  /* 0x00010a0008027a25 */ /* 0x040fe200078e0002 */
[----:B------:R1:W-:Y:S03]  /*9af0*/  SHFL.IDX PT, R6, R9, RZ, 0x1c1f ;  /* 0x001c1fff09067589 */ /* 0x0003e600000e0000 */
[----:B------:R-:W-:Y:S01]  /*9b00*/  IMAD R0, R8, c[0x0][0x42c], R0 ;  /* 0x00010b0008007a24 */ /* 0x000fe200078e0200 */
[----:B------:R-:W2:Y:S01]  /*9b10*/  SHFL.IDX PT, R7, R5, RZ, 0x1c1f ;  /* 0x001c1fff05077589 */ /* 0x000ea200000e0000 */
[----:B------:R-:W-:-:S03]  /*9b20*/  IADD3 R8, R10, 0x8, RZ ;  /* 0x000000080a087810 */ /* 0x000fc60007ffe0ff */
[----:B------:R-:W3:Y:S01]  /*9b30*/  SHFL.IDX PT, R5, R5, 0x1, 0x1c1f ;  /* 0x003c1f0005057f89 */ /* 0x000ee200000e0000 */
[----:B------:R-:W-:Y:S01]  /*9b40*/  IADD3 R0, R3, R0, RZ ;  /* 0x0000000003007210 */ /* 0x000fe20007ffe0ff */
[----:B-1----:R-:W-:Y:S01]  /*9b50*/  IMAD R9, R18, c[0x0][0x388], RZ ;  /* 0x0000e20012097a24 */ /* 0x002fe200078e02ff */
[----:B------:R-:W-:-:S04]  /*9b60*/  LEA R18, P0, R2, c[0x0][0x400], 0x2 ;  /* 0x0001000002127a11 */ /* 0x000fc800078010ff */
[-C--:B------:R-:W-:Y:S02]  /*9b70*/  ISETP.GE.OR P2, PT, R10, R9.reuse, P1 ;  /* 0x000000090a00720c */ /* 0x080fe40000f46670 */
[-C--:B------:R-:W-:Y:S02]  /*9b80*/  ISETP.GE.OR P1, PT, R8, R9.reuse, P1 ;  /* 0x000000090800720c */ /* 0x080fe40000f26670 */
[----:B------:R-:W-:Y:S02]  /*9b90*/  LEA.HI.X R17, R2, c[0x0][0x404], R0, 0x2, P0 ;  /* 0x0001010002117a11 */ /* 0x000fe400000f1400 */
[----:B------:R-:W-:Y:S01]  /*9ba0*/  LOP3.LUT R0, R16, 0x7ffffffc, RZ, 0xc0, !PT ;  /* 0x7ffffffc10007812 */ /* 0x000fe200078ec0ff */
[----:B------:R1:W4:Y:S01]  /*9bb0*/  SHFL.IDX PT, R2, R18, RZ, 0x1c1f ;  /* 0x001c1fff12027589 */ /* 0x00032200000e0000 */
[----:B------:R-:W-:-:S03]  /*9bc0*/  ISETP.GE.AND P0, PT, R8, R9, PT ;  /* 0x000000090800720c */ /* 0x000fc60003f06270 */
[----:B------:R-:W-:Y:S01]  /*9bd0*/  IMAD.IADD R0, R12, 0x1, -R0 ;  /* 0x000000010c007824 */ /* 0x000fe200078e0a00 */
[----:B------:R1:W1:Y:S04]  /*9be0*/  SHFL.IDX PT, R3, R17, RZ, 0x1c1f ;  /* 0x001c1fff11037589 */ /* 0x00026800000e0000 */
[----:B--2---:R2:W-:Y:S01]  /*9bf0*/  @!P2 ST.E [R6.64], R14 ;  /* 0x0000000e0600a985 */ /* 0x0045e2000c10190c */
[----:B------:R-:W-:-:S03]  /*9c00*/  SHF.L.U32 R0, R0, 0x1, RZ ;  /* 0x0000000100007819 */ /* 0x000fc600000006ff */
[----:B---3--:R2:W-:Y:S01]  /*9c10*/  @!P1 ST.E [R4.64], R15 ;  /* 0x0000000f04009985 */ /* 0x0085e2000c10190c */
[----:B------:R-:W-:-:S13]  /*9c20*/  ISETP.GE.AND P1, PT, R10, R9, PT ;  /* 0x000000090a00720c */ /* 0x000fda0003f26270 */
[----:B------:R-:W-:Y:S05]  /*9c30*/  @P1 BRA `(.L_x_2592) ;  /* 0x00000bd000001947 */ /* 0x000fea0003800000 */
[C---:B----4-:R-:W-:Y:S02]  /*9c40*/  ISETP.GE.AND P2, PT, R0.reuse, c[0x0][0x3c8], PT ;  /* 0x0000f20000007a0c */ /* 0x050fe40003f46270 */
[C---:B--2---:R-:W-:Y:S02]  /*9c50*/  IADD3 R5, R0.reuse, 0x8, RZ ;  /* 0x0000000800057810 */ /* 0x044fe40007ffe0ff */
[----:B------:R-:W-:Y:S02]  /*9c60*/  IADD3 R4, R0, 0x10, RZ ;  /* 0x0000001000047810 */ /* 0x000fe40007ffe0ff */
[----:B------:R-:W-:Y:S02]  /*9c70*/  ISETP.GE.AND P6, PT, R5, c[0x0][0x3c8], PT ;  /* 0x0000f20005007a0c */ /* 0x000fe40003fc6270 */
[----:B------:R-:W-:Y:S02]  /*9c80*/  ISETP.GE.AND P1, PT, R4, c[0x0][0x3c8], PT ;  /* 0x0000f20004007a0c */ /* 0x000fe40003f26270 */
[----:B------:R-:W-:-:S02]  /*9c90*/  IADD3 R8, R0, 0x18, RZ ;  /* 0x0000001800087810 */ /* 0x000fc40007ffe0ff */
[C---:B------:R-:W-:Y:S01]  /*9ca0*/  IADD3 R10, R0.reuse, 0x20, RZ ;  /* 0x00000020000a7810 */ /* 0x040fe20007ffe0ff */
[C---:B-1----:R-:W-:Y:S01]  /*9cb0*/  @!P2 IMAD.WIDE R6, R0.reuse, 0x4, R2 ;  /* 0x000000040006a825 */ /* 0x042fe200078e0202 */
        /* <DEDUP_REMOVED lines=181> */
.L_x_2592:
[----:B----4-:R-:W-:Y:S05]  /*a810*/  BSYNC B0 ;  /* 0x0000000000007941 */ /* 0x010fea0003800000 */
.L_x_2591:
[----:B-1----:R1:W3:Y:S04]  /*a820*/  SHFL.IDX PT, R3, R17, 0x1, 0x1c1f ;  /* 0x003c1f0011037f89 */ /* 0x0022e800000e0000 */
[----:B------:R1:W4:Y:S01]  /*a830*/  SHFL.IDX PT, R2, R18, 0x1, 0x1c1f ;  /* 0x003c1f0012027f89 */ /* 0x00032200000e0000 */
[----:B------:R-:W-:Y:S05]  /*a840*/  @P0 EXIT ;  /* 0x000000000000094d */ /* 0x000fea0003800000 */
[C---:B--2---:R-:W-:Y:S02]  /*a850*/  IADD3 R5, R0.reuse, 0x8, RZ ;  /* 0x0000000800057810 */ /* 0x044fe40007ffe0ff */
        /* <DEDUP_REMOVED lines=190> */
.L_x_2590:
        /* <DEDUP_REMOVED lines=50> */
.L_x_2593:
        /* <DEDUP_REMOVED lines=10> */
.L_x_5239:


//--------------------- .text._ZN7cutlass13device_kernelIN5flash19enable_sm80_to_sm89INS1_16FlashAttnFwdSm80INS1_25CollectiveMainloopFwdSm80ILi8ELi1ELb1EN4cute5tupleIJNS5_1CILi128EEENS7_ILi48EEENS7_ILi256EEEEEELi256ENS_10bfloat16_tEfNS_4arch4Sm80ELb0ELb0ELb0ELb1ELb0ELb0ELb1ELb1EEENS1_21CollectiveEpilogueFwdINS6_IJS8_SA_S9_EEENS6_IJNS7_ILi1EEESI_SI_EEESC_SE_Li256ELb1ELb1ELb1ELb0EEENS1_36VarlenDynamicPersistentTileSchedulerILi128ELi48ELi256ELi256ELb1ELb1ELb0ELb0ELb1ELb1EEEEEEEEEvNT_6ParamsE --------------------------
	.section	.text._ZN7cutlass13device_kernelIN5flash19enable_sm80_to_sm89INS1_16FlashAttnFwdSm80INS1_25CollectiveMainloopFwdSm80ILi8ELi1ELb1EN4cute5tupleIJNS5_1CILi128EEENS7_ILi48EEENS7_ILi256EEEEEELi256ENS_10bfloat16_tEfNS_4arch4Sm80ELb0ELb0ELb0ELb1ELb0ELb0ELb1ELb1EEENS1_21CollectiveEpilogueFwdINS6_IJS8_SA_S9_EEENS6_IJNS7_ILi1EEESI_SI_EEESC_SE_Li256ELb1ELb1ELb1ELb0EEENS1_36VarlenDynamicPersistentTileSchedulerILi128ELi48ELi256ELi256ELb1ELb1ELb0ELb0ELb1ELb1EEEEEEEEEvNT_6ParamsE,"ax",@progbits
	.sectioninfo	@"SHI_REGISTERS=255"
	.align	128
.text._ZN7cutlass13device_kernelIN5flash19enable_sm80_to_sm89INS1_16FlashAttnFwdSm80INS1_25CollectiveMainloopFwdSm80ILi8ELi1ELb1EN4cute5tupleIJNS5_1CILi128EEENS7_ILi48EEENS7_ILi256EEEEEELi256ENS_10bfloat16_tEfNS_4arch4Sm80ELb0ELb0ELb0ELb1ELb0ELb0ELb1ELb1EEENS1_21CollectiveEpilogueFwdINS6_IJS8_SA_S9_EEENS6_IJNS7_ILi1EEESI_SI_EEESC_SE_Li256ELb1ELb1ELb1ELb0EEENS1_36VarlenDynamicPersistentTileSchedulerILi128ELi48ELi256ELi256ELb1ELb1ELb0ELb0ELb1ELb1EEEEEEEEEvNT_6ParamsE:
        .type           _ZN7cutlass13device_kernelIN5flash19enable_sm80_to_sm89INS1_16FlashAttnFwdSm80INS1_25CollectiveMainloopFwdSm80ILi8ELi1ELb1EN4cute5tupleIJNS5_1CILi128EEENS7_ILi48EEENS7_ILi256EEEEEELi256ENS_10bfloat16_tEfNS_4arch4Sm80ELb0ELb0ELb0ELb1ELb0ELb0ELb1ELb1EEENS1_21CollectiveEpilogueFwdINS6_IJS8_SA_S9_EEENS6_IJNS7_ILi1EEESI_SI_EEESC_SE_Li256ELb1ELb1ELb1ELb0EEENS1_36VarlenDynamicPersistentTileSchedulerILi128ELi48ELi256ELi256ELb1ELb1ELb0ELb0ELb1ELb1EEEEEEEEEvNT_6ParamsE,@function
        .size           _ZN7cutlass13device_kernelIN5flash19enable_sm80_to_sm89INS1_16FlashAttnFwdSm80INS1_25CollectiveMainloopFwdSm80ILi8ELi1ELb1EN4cute5tupleIJNS5_1CILi128EEENS7_ILi48EEENS7_ILi256EEEEEELi256ENS_10bfloat16_tEfNS_4arch4Sm80ELb0ELb0ELb0ELb1ELb0ELb0ELb1ELb1EEENS1_21CollectiveEpilogueFwdINS6_IJS8_SA_S9_EEENS6_IJNS7_ILi1EEESI_SI_EEESC_SE_Li256ELb1ELb1ELb1ELb0EEENS1_36VarlenDynamicPersistentTileSchedulerILi128ELi48ELi256ELi256ELb1ELb1ELb0ELb0ELb1ELb1EEEEEEEEEvNT_6ParamsE,(.L_x_5240 - _ZN7cutlass13device_kernelIN5flash19enable_sm80_to_sm89INS1_16FlashAttnFwdSm80INS1_25CollectiveMainloopFwdSm80ILi8ELi1ELb1EN4cute5tupleIJNS5_1CILi128EEENS7_ILi48EEENS7_ILi256EEEEEELi256ENS_10bfloat16_tEfNS_4arch4Sm80ELb0ELb0ELb0ELb1ELb0ELb0ELb1ELb1EEENS1_21CollectiveEpilogueFwdINS6_IJS8_SA_S9_EEENS6_IJNS7_ILi1EEESI_SI_EEESC_SE_Li256ELb1ELb1ELb1ELb0EEENS1_36VarlenDynamicPersistentTileSchedulerILi128ELi48ELi256ELi256ELb1ELb1ELb0ELb0ELb1ELb1EEEEEEEEEvNT_6ParamsE)
        .other          _ZN7cutlass13device_kernelIN5flash19enable_sm80_to_sm89INS1_16FlashAttnFwdSm80INS1_25CollectiveMainloopFwdSm80ILi8ELi1ELb1EN4cute5tupleIJNS5_1CILi128EEENS7_ILi48EEENS7_ILi256EEEEEELi256ENS_10bfloat16_tEfNS_4arch4Sm80ELb0ELb0ELb0ELb1ELb0ELb0ELb1ELb1EEENS1_21CollectiveEpilogueFwdINS6_IJS8_SA_S9_EEENS6_IJNS7_ILi1EEESI_SI_EEESC_SE_Li256ELb1ELb1ELb1ELb0EEENS1_36VarlenDynamicPersistentTileSchedulerILi128ELi48ELi256ELi256ELb1ELb1ELb0ELb0ELb1ELb1EEEEEEEEEvNT_6ParamsE,@"STO_CUDA_ENTRY STV_DEFAULT"
_ZN7cutlass13device_kernelIN5flash19enable_sm80_to_sm89INS1_16FlashAttnFwdSm80INS1_25CollectiveMainloopFwdSm80ILi8ELi1ELb1EN4cute5tupleIJNS5_1CILi128EEENS7_ILi48EEENS7_ILi256EEEEEELi256ENS_10bfloat16_tEfNS_4arch4Sm80ELb0ELb0ELb0ELb1ELb0ELb0ELb1ELb1EEENS1_21CollectiveEpilogueFwdINS6_IJS8_SA_S9_EEENS6_IJNS7_ILi1EEESI_SI_EEESC_SE_Li256ELb1ELb1ELb1ELb0EEENS1_36VarlenDynamicPersistentTileSchedulerILi128ELi48ELi256ELi256ELb1ELb1ELb0ELb0ELb1ELb1EEEEEEEEEvNT_6ParamsE:
        /* <DEDUP_REMOVED lines=54> */
.L_x_2599:
        /* <DEDUP_REMOVED lines=17> */
.L_x_2677:
        /* <DEDUP_REMOVED lines=16> */
.L_x_2678:
[----:B--2---:R-:W-:-:S05]  /*0570*/  IMAD R0, R0, c[0x0][0x538], RZ ;  /* 0x00014e0000007a24 */ /* 0x004fca00078e02ff */
[----:B------:R-:W-:-:S04]  /*0580*/  IADD3 R6, R0, R6, RZ ;  /* 0x0000000600067210 */ /* 0x000fc80007ffe0ff */
[----:B------:R-:W-:-:S13]  /*0590*/  ISETP.GT.AND P0, PT, R6, UR4, PT ;  /* 0x0000000406007c0c */ /* 0x000fda000bf04270 */
[----:B-1----:R-:W-:Y:S05]  /*05a0*/  @!P0 BRA `(.L_x_2599) ;  /* 0xfffffdb000008947 */ /* 0x002fea000383ffff */
.L_x_2595:
[----:B------:R-:W-:-:S05]  /*05b0*/  IADD3 R12, -R0, R6, RZ ;  /* 0x00000006000c7210 */ /* 0x000fca0007ffe1ff */
[----:B------:R-:W-:-:S05]  /*05c0*/  IMAD R0, R4, c[0x0][0x538], R12 ;  /* 0x00014e0004007a24 */ /* 0x000fca00078e020c */
[----:B------:R-:W-:Y:S01]  /*05d0*/  ISETP.GT.AND P0, PT, R0, UR4, PT ;  /* 0x0000000400007c0c */ /* 0x000fe2000bf04270 */
[----:B------:R-:W-:-:S12]  /*05e0*/  BRA.DIV ~URZ, `(.L_x_2600) ;  /* 0x0000d6027f007947 */ /* 0x000fd8000b800000 */
[----:B------:R-:W-:-:S04]  /*05f0*/  VOTE.ANY R6, PT, !P0 ;  /* 0x0000000000067806 */ /* 0x000fc800040e0100 */
.L_x_2679:
[----:B------:R1:W2:Y:S01]  /*0600*/  POPC R13, R6 ;  /* 0x00000006000d7309 */ /* 0x0002a20000000000 */
[----:B------:R-:W-:Y:S05]  /*0610*/  BRA.DIV ~URZ, `(.L_x_2601) ;  /* 0x0000d6227f007947 */ /* 0x000fea000b800000 */
[----:B--2---:R-:W2:Y:S04]  /*0620*/  SHFL.IDX PT, R11, R8, R13, 0x1f ;  /* 0x00001f0d080b7589 */ /* 0x004ea800000e0000 */
[----:B------:R3:W4:Y:S02]  /*0630*/  SHFL.IDX PT, R10, R7, R13, 0x1f ;  /* 0x00001f0d070a7589 */ /* 0x00072400000e0000 */
[----:B---3--:R-:W-:Y:S02]  /*0640*/  MOV R7, RZ ;  /* 0x000000ff00077202 */ /* 0x008fe40000000f00 */
.L_x_2680:
[----:B--2-4-:R-:W-:Y:S01]  /*0650*/  ISETP.NE.AND P0, PT, R6, RZ, PT ;  /* 0x000000ff0600720c */ /* 0x014fe20003f05270 */
[----:B------:R-:W-:-:S12]  /*0660*/  BSSY B0, `(.L_x_2602) ;  /* 0x0000005000007945 */ /* 0x000fd80003800000 */
[----:B------:R-:W-:Y:S05]  /*0670*/  @!P0 BRA `(.L_x_2603) ;  /* 0x0000003000008947 */ /* 0x000fea0003800000 */
[----:B------:R-:W-:Y:S01]  /*0680*/  IADD3 R3, R13, -0x1, RZ ;  /* 0xffffffff0d037810 */ /* 0x000fe20007ffe0ff */
[----:B------:R-:W-:Y:S05]  /*0690*/  BRA.DIV ~URZ, `(.L_x_2604) ;  /* 0x0000d6827f007947 */ /* 0x000fea000b800000 */
[----:B------:R2:W3:Y:S02]  /*06a0*/  SHFL.IDX PT, R7, R4, R3, 0x1f ;  /* 0x00001f0304077589 */ /* 0x0004e400000e0000 */
.L_x_2603:
[----:B------:R-:W-:Y:S05]  /*06b0*/  BSYNC B0 ;  /* 0x0000000000007941 */ /* 0x000fea0003800000 */
.L_x_2602:
        /* <DEDUP_REMOVED lines=69> */
.L_x_2596:
[----:B------:R-:W-:Y:S01]  /*0b10*/  MOV R0, UR4 ;  /* 0x0000000400007c02 */ /* 0x000fe20008000f00 */
[----:B------:R-:W-:Y:S04]  /*0b20*/  STL [R1+0x4c], RZ ;  /* 0x00004cff01007387 */ /* 0x000fe80000100800 */
[----:B------:R-:W-:Y:S04]  /*0b30*/  STL [R1+0x50], RZ ;  /* 0x000050ff01007387 */ /* 0x000fe80000100800 */
[----:B------:R1:W-:Y:S02]  /*0b40*/  STL [R1+0x48], R0 ;  /* 0x0000480001007387 */ /* 0x0003e40000100800 */
[----:B-1----:R-:W-:-:S05]  /*0b50*/  MOV R0, c[0x0][0x53c] ;  /* 0x00014f0000007a02 */ /* 0x002fca0000000f00 */
[----:B------:R1:W-:Y:S02]  /*0b60*/  STL [R1+0x54], R0 ;  /* 0x0000540001007387 */ /* 0x0003e40000100800 */
.L_x_2605:
        /* <DEDUP_REMOVED lines=8> */
.L_x_2594:
        /* <DEDUP_REMOVED lines=25> */
[----:B------:R-:W-:Y:S01]  /*0d80*/  IMAD.SHL.U32 R20, R6, 0x8, RZ ;  /* 0x0000000806147824 */ /* 0x000fe200078e00ff */
        /* <DEDUP_REMOVED lines=20> */
[----:B------:R-:W-:Y:S01]  /*0ed0*/  LOP3.LUT R0, R0, 0xffffff8, RZ, 0xc0, !PT ;  /* 0x0ffffff800007812 */ /* 0x000fe200078ec0ff */
[----:B------:R-:W-:Y:S01]  /*0ee0*/  IMAD.MOV.U32 R6, RZ, RZ, 0x10 ;  /* 0x00000010ff067424 */ /* 0x000fe200078e00ff */
        /* <DEDUP_REMOVED lines=14> */
[C---:B------:R-:W-:Y:S01]  /*0fd0*/  IMAD.SHL.U32 R4, R7.reuse, 0x40, RZ ;  /* 0x0000004007047824 */ /* 0x040fe200078e00ff */
[----:B------:R-:W-:Y:S01]  /*0fe0*/  LOP3.LUT R5, R0, 0x8, R2, 0xf8, !PT ;  /* 0x0000000800057812 */ /* 0x000fe200078ef802 */
[----:B------:R-:W-:Y:S01]  /*0ff0*/  IMAD.MOV.U32 R14, RZ, RZ, 0x20 ;  /* 0x00000020ff0e7424 */ /* 0x000fe200078e00ff */
[----:B------:R-:W-:Y:S01]  /*1000*/  SHF.R.U32.HI R2, RZ, 0x3, R0 ;  /* 0x00000003ff027819 */ /* 0x000fe20000011600 */
[----:B------:R-:W-:Y:S01]  /*1010*/  STL [R1+0x98], R15 ;  /* 0x0000980f01007387 */ /* 0x000fe20000100800 */
[----:B------:R-:W-:Y:S01]  /*1020*/  R2P PR, R7, 0x6 ;  /* 0x0000000607007804 */ /* 0x000fe20000000000 */
[----:B------:R-:W-:Y:S01]  /*1030*/  IMAD.SHL.U32 R248, R248, 0x2, RZ ;  /* 0x00000002f8f87824 */ /* 0x000fe200078e00ff */
[----:B------:R-:W-:Y:S01]  /*1040*/  LOP3.LUT R7, R5, R2, RZ, 0x3c, !PT ;  /* 0x0000000205077212 */ /* 0x000fe200078e3cff */
[----:B------:R-:W-:Y:S01]  /*1050*/  IMAD R5, R242, 0x200, R3 ;  /* 0x00000200f2057824 */ /* 0x000fe200078e0203 */
[----:B------:R-:W-:-:S02]  /*1060*/  LEA.HI R0, R3, R3, RZ, 0x1 ;  /* 0x0000000303007211 */ /* 0x000fc400078f08ff */
[----:B------:R-:W-:Y:S02]  /*1070*/  LOP3.LUT R2, R4, 0x1c0, RZ, 0xc0, !PT ;  /* 0x000001c004027812 */ /* 0x000fe400078ec0ff */
        /* <DEDUP_REMOVED lines=62> */
.L_x_2676:
        /* <DEDUP_REMOVED lines=40> */
.L_x_2606:
[----:B------:R-:W-:-:S04]  /*16e0*/  ISETP.NE.U32.AND P0, PT, RZ, c[0x0][0x368], PT ;  /* 0x0000da00ff007a0c */ /* 0x000fc80003f05070 */
[----:B------:R-:W-:-:S13]  /*16f0*/  ISETP.NE.AND.EX P0, PT, RZ, c[0x0][0x36c], PT, P0 ;  /* 0x0000db00ff007a0c */ /* 0x000fda0003f05300 */
[----:B------:R-:W-:Y:S05]  /*1700*/  @!P0 BRA `(.L_x_2607) ;  /* 0x0000004000008947 */ /* 0x000fea0003800000 */
[----:B-1----:R-:W-:-:S04]  /*1710*/  LEA R2, P0, R32, c[0x0][0x368], 0x2 ;  /* 0x0000da0020027a11 */ /* 0x002fc800078010ff */
[----:B------:R-:W-:-:S05]  /*1720*/  LEA.HI.X R3, R32, c[0x0][0x36c], R31, 0x2, P0 ;  /* 0x0000db0020037a11 */ /* 0x000fca00000f141f */
[----:B------:R1:W5:Y:S01]  /*1730*/  LDG.E R0, [R2.64] ;  /* 0x0000000602007981 */ /* 0x000362000c1e1900 */
[----:B------:R-:W-:Y:S05]  /*1740*/  BRA `(.L_x_2608) ;  /* 0x0000005000007947 */ /* 0x000fea0003800000 */
.L_x_2607:
[----:B------:R-:W-:Y:S01]  /*1750*/  MOV R0, c[0x0][0x1d0] ;  /* 0x0000740000007a02 */ /* 0x000fe20000000f00 */
[----:B------:R-:W-:Y:S05]  /*1760*/  @!P5 BRA `(.L_x_2608) ;  /* 0x000000300000d947 */ /* 0x000fea0003800000 */
[----:B-1----:R-:W2:Y:S04]  /*1770*/  LDG.E R4, [R2.64] ;  /* 0x0000000602047981 */ /* 0x002ea8000c1e1900 */
[----:B------:R-:W2:Y:S02]  /*1780*/  LDG.E R0, [R2.64+0x4] ;  /* 0x0000040602007981 */ /* 0x000ea4000c1e1900 */
[----:B--2---:R-:W-:-:S04]  /*1790*/  IADD3 R0, -R4, R0, RZ ;  /* 0x0000000004007210 */ /* 0x004fc80007ffe1ff */
.L_x_2608:
        /* <DEDUP_REMOVED lines=48> */
.L_x_2610:
[----:B------:R-:W-:Y:S05]  /*1aa0*/  BSYNC B0 ;  /* 0x0000000000007941 */ /* 0x000fea0003800000 */
.L_x_2609:
        /* <DEDUP_REMOVED lines=79> */
[----:B------:R-:W3:Y:S01]  /*1fa0*/  LDL R251, [R1+0x30] ;  /* 0x0000300001fb7983 */ /* 0x000ee20000100800 */
[----:B------:R-:W-:-:S03]  /*1fb0*/  ISETP.NE.U32.AND P0, PT, RZ, c[0x0][0x340], PT ;  /* 0x0000d000ff007a0c */ /* 0x000fc60003f05070 */
[----:B------:R-:W3:Y:S01]  /*1fc0*/  LDL R29, [R1+0x68] ;  /* 0x00006800011d7983 */ /* 0x000ee20000100800 */
[----:B------:R-:W-:-:S03]  /*1fd0*/  ISETP.NE.AND.EX P1, PT, RZ, c[0x0][0x344], PT, P0 ;  /* 0x0000d100ff007a0c */ /* 0x000fc60003f25300 */
[----:B-1----:R-:W1:Y:S01]  /*1fe0*/  S2R R5, SR_TID.X ;  /* 0x0000000000057919 */ /* 0x002e620000002100 */
[----:B------:R-:W-:Y:S01]  /*1ff0*/  IMAD.MOV.U32 R4, RZ, RZ, c[0x0][0x2c4] ;  /* 0x0000b100ff047624 */ /* 0x000fe200078e00ff */
[----:B------:R-:W-:Y:S02]  /*2000*/  SHF.R.S32.HI R0, RZ, 0x1f, R11 ;  /* 0x0000001fff007819 */ /* 0x000fe4000001140b */
[----:B------:R-:W-:-:S06]  /*2010*/  SEL R6, R31, RZ, !P4 ;  /* 0x000000ff1f067207 */ /* 0x000fcc0006000000 */
[----:B------:R-:W-:Y:S01]  /*2020*/  @P1 IMAD.WIDE R2, R32, R12, c[0x0][0x340] ;  /* 0x0000d00020021625 */ /* 0x000fe200078e020c */
[----:B------:R-:W-:Y:S01]  /*2030*/  WARPSYNC 0xffffffff ;  /* 0xffffffff00007948 */ /* 0x000fe20003800000 */
[----:B------:R-:W-:Y:S01]  /*2040*/  BSSY B0, `(.L_x_2612) ;  /* 0x00001cd000007945 */ /* 0x000fe20003800000 */
[----:B------:R-:W-:Y:S02]  /*2050*/  P2R R25, PR, RZ, 0x2 ;  /* 0x00000002ff197803 */ /* 0x000fe40000000000 */
[----:B------:R1:W3:Y:S02]  /*2060*/  @P1 LDG.E R23, [R2.64] ;  /* 0x0000000602171981 */ /* 0x0002e4000c1e1900 */
[--C-:B-1----:R-:W-:Y:S01]  /*2070*/  SHF.R.S32.HI R247, RZ, 0x1f, R5.reuse ;  /* 0x0000001ffff77819 */ /* 0x102fe20000011405 */
[----:B------:R-:W-:Y:S01]  /*2080*/  IMAD R0, R0, c[0x0][0x178], RZ ;  /* 0x00005e0000007a24 */ /* 0x000fe200078e02ff */
[----:B------:R-:W-:Y:S02]  /*2090*/  SHF.R.S32.HI R68, RZ, 0x1f, R5 ;  /* 0x0000001fff447819 */ /* 0x000fe40000011405 */
[----:B------:R-:W-:-:S02]  /*20a0*/  LEA.HI R247, R247, R5, RZ, 0x3 ;  /* 0x00000005f7f77211 */ /* 0x000fc400078f18ff */
[----:B------:R-:W-:Y:S02]  /*20b0*/  LEA.HI R68, R68, R5, RZ, 0x3 ;  /* 0x0000000544447211 */ /* 0x000fe400078f18ff */
[----:B------:R-:W-:Y:S02]  /*20c0*/  LOP3.LUT R247, R247, 0xfffffff8, RZ, 0xc0, !PT ;  /* 0xfffffff8f7f77812 */ /* 0x000fe400078ec0ff */
[----:B------:R-:W-:Y:S02]  /*20d0*/  SHF.R.S32.HI R68, RZ, 0x3, R68 ;  /* 0x00000003ff447819 */ /* 0x000fe40000011444 */
[----:B------:R-:W-:Y:S01]  /*20e0*/  ISETP.NE.AND P0, PT, R4, 0x1, PT ;  /* 0x000000010400780c */ /* 0x000fe20003f05270 */
[----:B------:R-:W-:Y:S02]  /*20f0*/  IMAD.IADD R247, R5, 0x1, -R247 ;  /* 0x0000000105f77824 */ /* 0x000fe400078e0af7 */
[----:B------:R-:W-:Y:S02]  /*2100*/  IMAD R0, R11, c[0x0][0x17c], R0 ;  /* 0x00005f000b007a24 */ /* 0x000fe400078e0200 */
[----:B------:R-:W-:-:S02]  /*2110*/  IMAD R5, R247, 0x20, R68 ;  /* 0x00000020f7057824 */ /* 0x000fc400078e0244 */
[----:B------:R-:W-:-:S04]  /*2120*/  IMAD.WIDE.U32 R2, R11, c[0x0][0x178], RZ ;  /* 0x00005e000b027a25 */ /* 0x000fc800078e00ff */
[----:B------:R-:W-:Y:S01]  /*2130*/  IMAD.IADD R3, R3, 0x1, R0 ;  /* 0x0000000103037824 */ /* 0x000fe200078e0200 */
[----:B------:R-:W-:-:S03]  /*2140*/  SEL R4, R32, RZ, !P4 ;  /* 0x000000ff20047207 */ /* 0x000fc60006000000 */
[----:B------:R-:W-:-:S04]  /*2150*/  IMAD.WIDE.U32 R2, R30, c[0x0][0x1b8], R2 ;  /* 0x00006e001e027a25 */ /* 0x000fc800078e0002 */
[----:B------:R-:W-:Y:S02]  /*2160*/  IMAD R3, R30, c[0x0][0x1bc], R3 ;  /* 0x00006f001e037a24 */ /* 0x000fe400078e0203 */
[----:B------:R-:W-:Y:S02]  /*2170*/  IMAD R6, R6, c[0x0][0x1c0], RZ ;  /* 0x0000700006067a24 */ /* 0x000fe400078e02ff */
[----:B------:R-:W-:-:S04]  /*2180*/  IMAD.WIDE.U32 R2, R4, c[0x0][0x1c0], R2 ;  /* 0x0000700004027a25 */ /* 0x000fc800078e0002 */
[----:B------:R-:W-:-:S04]  /*2190*/  IMAD R6, R4, c[0x0][0x1c4], R6 ;  /* 0x0000710004067a24 */ /* 0x000fc800078e0206 */
[----:B------:R-:W-:Y:S02]  /*21a0*/  IMAD.IADD R3, R3, 0x1, R6 ;  /* 0x0000000103037824 */ /* 0x000fe400078e0206 */
[----:B------:R-:W-:Y:S01]  /*21b0*/  IMAD R14, R14, c[0x0][0x2c4], RZ ;  /* 0x0000b1000e0e7a24 */ /* 0x000fe200078e02ff */
[----:B------:R-:W-:Y:S01]  /*21c0*/  IADD3 R61, R246, -0x1, RZ ;  /* 0xfffffffff63d7810 */ /* 0x000fe20007ffe0ff */
        /* <DEDUP_REMOVED lines=15> */
[----:B------:R-:W-:Y:S01]  /*22c0*/  BAR.SYNC.DEFER_BLOCKING 0x0 ;  /* 0x0000000000007b1d */ /* 0x000fe20000010000 */
[----:B------:R-:W-:Y:S02]  /*22d0*/  LEA R18, P0, R2, c[0x0][0x160], 0x1 ;  /* 0x0000580002127a11 */ /* 0x000fe400078008ff */
[----:B------:R-:W-:-:S03]  /*22e0*/  IMAD.IADD R0, R3, 0x1, R0 ;  /* 0x0000000103007824 */ /* 0x000fc600078e0200 */
[----:B------:R-:W3:Y:S02]  /*22f0*/  SHFL.IDX PT, R3, R18, RZ, 0x181f ;  /* 0x00181fff12037589 */ /* 0x000ee400000e0000 */
        /* <DEDUP_REMOVED lines=11> */
[----:B------:R-:W-:Y:S01]  /*23b0*/  IADD3 R19, P3, R68, R19, RZ ;  /* 0x0000001344137210 */ /* 0x000fe20007f7e0ff */
        /* <DEDUP_REMOVED lines=136> */
[----:B------:R-:W2:Y:S01]  /*2c40*/  S2R R25, SR_TID.X ;  /* 0x0000000000197919 */ /* 0x000ea20000002100 */
[----:B------:R-:W-:-:S04]  /*2c50*/  DEPBAR.LE SB0, 0x1 ;  /* 0x000080400000791a */ /* 0x000fc80000000000 */
[----:B------:R-:W-:Y:S01]  /*2c60*/  BAR.SYNC.DEFER_BLOCKING 0x0 ;  /* 0x0000000000007b1d */ /* 0x000fe20000010000 */
[----:B------:R-:W-:Y:S01]  /*2c70*/  IMAD.IADD R7, R9, 0x1, R7 ;  /* 0x0000000109077824 */ /* 0x000fe200078e0207 */
[----:B--2---:R-:W-:-:S03]  /*2c80*/  ISETP.GT.AND P4, PT, R25, 0x7f, PT ;  /* 0x0000007f1900780c */ /* 0x004fc60003f84270 */
[----:B------:R-:W-:Y:S01]  /*2c90*/  IMAD R0, R7, 0x30, RZ ;  /* 0x0000003007007824 */ /* 0x000fe200078e02ff */
[----:B------:R-:W-:-:S03]  /*2ca0*/  LEA R6, P1, R4, c[0x0][0x1f8], 0x1 ;  /* 0x00007e0004067a11 */ /* 0x000fc600078208ff */
[----:B------:R-:W-:Y:S01]  /*2cb0*/  IMAD.IADD R0, R5, 0x1, R0 ;  /* 0x0000000105007824 */ /* 0x000fe200078e0200 */
[----:B------:R-:W-:Y:S04]  /*2cc0*/  LDSM.16.M88.4 R160, [R242] ;  /* 0x00000000f2a0783b */ /* 0x000fe80000000200 */
[----:B------:R-:W-:Y:S04]  /*2cd0*/  LDSM.16.M88.4 R164, [R243] ;  /* 0x00000000f3a4783b */ /* 0x000fe80000000200 */
[----:B------:R-:W-:Y:S04]  /*2ce0*/  LDSM.16.M88.4 R180, [R245] ;  /* 0x00000000f5b4783b */ /* 0x000fe80000000200 */
[----:B------:R-:W-:Y:S04]  /*2cf0*/  LDSM.16.M88.4 R184, [R244] ;  /* 0x00000000f4b8783b */ /* 0x000fe80000000200 */
        /* <DEDUP_REMOVED lines=13> */
[----:B------:R-:W-:Y:S01]  /*2dd0*/  LEA.HI.X R7, R4, c[0x0][0x1fc], R0, 0x1, P1 ;  /* 0x00007f0004077a11 */ /* 0x000fe200008f0c00 */
[----:B------:R-:W-:Y:S01]  /*2de0*/  @!P4 IMAD.MOV.U32 R0, RZ, RZ, c[0x0][0x208] ;  /* 0x00008200ff00c624 */ /* 0x000fe200078e00ff */
[----:B-1----:R-:W-:Y:S01]  /*2df0*/  SEL R3, RZ, 0xffffffff, P2 ;  /* 0xffffffffff037807 */ /* 0x002fe20001000000 */
[----:B------:R-:W-:Y:S01]  /*2e00*/  @!P4 IMAD.MOV.U32 R2, RZ, RZ, c[0x0][0x20c] ;  /* 0x00008300ff02c624 */ /* 0x000fe200078e00ff */
[----:B------:R-:W-:-:S02]  /*2e10*/  SEL R4, RZ, 0x1, P5 ;  /* 0x00000001ff047807 */ /* 0x000fc40002800000 */
[----:B------:R-:W-:Y:S01]  /*2e20*/  @!P4 LEA R8, P0, R0, R6, 0x6 ;  /* 0x000000060008c211 */ /* 0x000fe200078030ff */
[----:B------:R-:W-:-:S03]  /*2e30*/  IMAD.SHL.U32 R3, R3, 0x2, RZ ;  /* 0x0000000203037824 */ /* 0x000fc600078e00ff */
[----:B------:R-:W-:Y:S02]  /*2e40*/  @!P4 LEA.HI.X R9, R0, R7, R2, 0x6, P0 ;  /* 0x000000070009c211 */ /* 0x000fe400000f3402 */
[----:B------:R-:W-:Y:S02]  /*2e50*/  LOP3.LUT R4, R3, 0x2, R4, 0xe2, !PT ;  /* 0x0000000203047812 */ /* 0x000fe400078ee204 */
[----:B------:R-:W-:Y:S02]  /*2e60*/  SEL R0, RZ, 0x4, P3 ;  /* 0x00000004ff007807 */ /* 0x000fe40001800000 */
[----:B------:R-:W-:Y:S01]  /*2e70*/  SEL R2, RZ, 0x8, P6 ;  /* 0x00000008ff027807 */ /* 0x000fe20003000000 */
[----:B------:R-:W-:-:S04]  /*2e80*/  DEPBAR.LE SB0, 0x0 ;  /* 0x000080000000791a */ /* 0x000fc80000000000 */
[----:B------:R-:W-:Y:S01]  /*2e90*/  BAR.SYNC.DEFER_BLOCKING 0x0 ;  /* 0x0000000000007b1d */ /* 0x000fe20000010000 */
[----:B------:R-:W-:Y:S01]  /*2ea0*/  LOP3.LUT R4, R2, R4, R0, 0xfe, !PT ;  /* 0x0000000402047212 */ /* 0x000fe200078efe00 */
[----:B------:R-:W-:Y:S01]  /*2eb0*/  IMAD.MOV.U32 R5, RZ, RZ, 0x40 ;  /* 0x00000040ff057424 */ /* 0x000fe200078e00ff */
[C---:B------:R-:W-:Y:S02]  /*2ec0*/  LOP3.LUT P5, RZ, R247.reuse, 0x2, RZ, 0xc0, !PT ;  /* 0x00000002f7ff7812 */ /* 0x040fe400078ac0ff */
[----:B------:R-:W-:Y:S02]  /*2ed0*/  LOP3.LUT P0, RZ, R247, 0x4, RZ, 0xc0, !PT ;  /* 0x00000004f7ff7812 */ /* 0x000fe4000780c0ff */
[----:B------:R-:W-:Y:S02]  /*2ee0*/  IADD3 R2, R14, R24, -R68 ;  /* 0x000000180e027210 */ /* 0x000fe40007ffe844 */
[----:B------:R-:W-:Y:S02]  /*2ef0*/  LOP3.LUT P4, RZ, R4, 0x1, RZ, 0xc0, !PT ;  /* 0x0000000104ff7812 */ /* 0x000fe4000788c0ff */
[----:B------:R-:W-:-:S02]  /*2f00*/  SEL R0, R5, 0xffffffc0, !P0 ;  /* 0xffffffc005007807 */ /* 0x000fc40004000000 */
[----:B------:R-:W-:Y:S02]  /*2f10*/  ISETP.LT.OR P0, PT, R2, 0x1, !P4 ;  /* 0x000000010200780c */ /* 0x000fe40006701670 */
[C---:B------:R-:W-:Y:S01]  /*2f20*/  IADD3 R240, R134.reuse, 0x20, RZ ;  /* 0x0000002086f07810 */ /* 0x040fe20007ffe0ff */
[----:B------:R-:W-:Y:S04]  /*2f30*/  STL.64 [R1+0x18], R66 ;  /* 0x0000184201007387 */ /* 0x000fe80000100a00 */
[----:B------:R-:W-:Y:S01]  /*2f40*/  IMAD.MOV.U32 R3, RZ, RZ, R240 ;  /* 0x000000ffff037224 */ /* 0x000fe200078e00f0 */
[----:B------:R-:W-:Y:S01]  /*2f50*/  @P5 IADD3 R3, R134, -0x20, RZ ;  /* 0xffffffe086035810 */ /* 0x000fe20007ffe0ff */
[----:B------:R-:W-:Y:S01]  /*2f60*/  STL.64 [R1+0x20], R18 ;  /* 0x0000201201007387 */ /* 0x000fe20000100a00 */
[----:B------:R-:W-:-:S03]  /*2f70*/  LOP3.LUT P3, RZ, R4, 0x2, RZ, 0xc0, !PT ;  /* 0x0000000204ff7812 */ /* 0x000fc6000786c0ff */
[----:B------:R-:W-:Y:S04]  /*2f80*/  STL.64 [R1+0x8], R64 ;  /* 0x0000084001007387 */ /* 0x000fe80000100a00 */
[----:B------:R-:W-:Y:S04]  /*2f90*/  STL.64 [R1+0x10], R16 ;  /* 0x0000101001007387 */ /* 0x000fe80000100a00 */
[----:B------:R-:W-:Y:S04]  /*2fa0*/  LDSM.16.M88.4 R20, [R3] ;  /* 0x000000000314783b */ /* 0x000fe80000000200 */
[----:B------:R-:W-:Y:S04]  /*2fb0*/  LDSM.16.M88.4 R32, [R3+0x800] ;  /* 0x000800000320783b */ /* 0x000fe80000000200 */
[----:B------:R-:W-:Y:S04]  /*2fc0*/  LDSM.16.M88.4 R36, [R3+0x1000] ;  /* 0x001000000324783b */ /* 0x000fe80000000200 */
[----:B------:R-:W1:Y:S04]  /*2fd0*/  LDSM.16.M88.4 R12, [R134] ;  /* 0x00000000860c783b */ /* 0x000e680000000200 */
[----:B------:R-:W-:Y:S04]  /*2fe0*/  LDSM.16.M88.4 R16, [R134+0x800] ;  /* 0x000800008610783b */ /* 0x000fe80000000200 */
[----:B------:R-:W2:Y:S04]  /*2ff0*/  LDSM.16.M88.4 R28, [R134+0x1000] ;  /* 0x00100000861c783b */ /* 0x000ea80000000200 */
        /* <DEDUP_REMOVED lines=16> */
[C---:B------:R-:W-:Y:S01]  /*3100*/  @!P4 ISETP.LT.OR P0, PT, R2.reuse, 0x21, !P3 ;  /* 0x000000210200c80c */ /* 0x040fe20005f01670 */
[C---:B-1----:R-:W-:Y:S11]  /*3110*/  HMMA.16816.F32.BF16 R4, R160.reuse, R12, RZ ;  /* 0x0000000ca004723c */ /* 0x042ff600000418ff */
[----:B------:R-:W-:Y:S01]  /*3120*/  @!UPT UIADD3 URZ, URZ, URZ, URZ ;  /* 0x0000003f3f3ff290 */ /* 0x000fe2000fffe03f */
[----:B------:R3:W-:Y:S01]  /*3130*/  @!P4 LDGSTS.E.BYPASS.LTC128B.128 [R248+0x6880], [R8.64+0x80], !P0 ;  /* 0x0688008008f8cfae */ /* 0x0007e2000c101d46 */
[C---:B------:R-:W-:Y:S01]  /*3140*/  @!P4 ISETP.LT.OR P0, PT, R2.reuse, 0x21, !P2 ;  /* 0x000000210200c80c */ /* 0x040fe20005701670 */
[----:B--2---:R-:W-:Y:S11]  /*3150*/  HMMA.16816.F32.BF16 R24, R160, R28, RZ ;  /* 0x0000001ca018723c */ /* 0x004ff600000418ff */
[----:B------:R-:W-:Y:S01]  /*3160*/  @!UPT UIADD3 URZ, URZ, URZ, URZ ;  /* 0x0000003f3f3ff290 */ /* 0x000fe2000fffe03f */
[----:B------:R3:W-:Y:S01]  /*3170*/  @!P4 LDGSTS.E.BYPASS.LTC128B.128 [R248+0x8080], [R8.64+0x100], !P0 ;  /* 0x0808010008f8cfae */ /* 0x0007e2000c101d46 */
[----:B------:R-:W-:Y:S01]  /*3180*/  @!P4 ISETP.LT.OR P0, PT, R2, 0x21, !P1 ;  /* 0x000000210200c80c */ /* 0x000fe20004f01670 */
[----:B------:R-:W-:Y:S01]  /*3190*/  HMMA.16816.F32.BF16 R52, R164, R20, R4 ;  /* 0x00000014a434723c */ /* 0x000fe20000041804 */
[----:B------:R-:W-:-:S07]  /*31a0*/  IMAD.IADD R2, R134, 0x1, R0 ;  /* 0x0000000186027824 */ /* 0x000fce00078e0200 */
[C---:B------:R-:W-:Y:S04]  /*31b0*/  HMMA.16816.F32.BF16 R4, R160.reuse, R14, RZ ;  /* 0x0000000ea004723c */ /* 0x040fe800000418ff */
[----:B------:R3:W-:Y:S04]  /*31c0*/  @!P4 LDGSTS.E.BYPASS.LTC128B.128 [R248+0x9880], [R8.64+0x180], !P0 ;  /* 0x0988018008f8cfae */ /* 0x0007e8000c101d46 */
[C---:B------:R-:W-:Y:S01]  /*31d0*/  HMMA.16816.F32.BF16 R12, R160.reuse, R16, RZ ;  /* 0x00000010a00c723c */ /* 0x040fe200000418ff */
[----:B------:R-:W-:Y:S04]  /*31e0*/  LDSM.16.M88.4 R44, [R2+0x800] ;  /* 0x00080000022c783b */ /* 0x000fe80000000200 */
[----:B------:R-:W-:Y:S03]  /*31f0*/  LDSM.16.M88.4 R48, [R2+0x1000] ;  /* 0x001000000230783b */ /* 0x000fe60000000200 */
[C---:B------:R-:W-:Y:S01]  /*3200*/  HMMA.16816.F32.BF16 R16, R160.reuse, R18, RZ ;  /* 0x00000012a010723c */ /* 0x040fe200000418ff */
[----:B------:R-:W-:Y:S01]  /*3210*/  @P5 IADD3 R240, R134, -0x20, RZ ;  /* 0xffffffe086f05810 */ /* 0x000fe20007ffe0ff */
[----:B------:R-:W0:Y:S06]  /*3220*/  LDGDEPBAR ;  /* 0x00000000000079af */ /* 0x000e2c0000000000 */
[----:B------:R-:W-:Y:S01]  /*3230*/  HMMA.16816.F32.BF16 R28, R160, R30, RZ ;  /* 0x0000001ea01c723c */ /* 0x000fe200000418ff */
[----:B---3--:R-:W1:Y:S07]  /*3240*/  LDSM.16.M88.4 R8, [R2] ;  /* 0x000000000208783b */ /* 0x008e6e0000000200 */
[----:B------:R-:W-:Y:S01]  /*3250*/  HMMA.16816.F32.BF16 R4, R164, R22, R4 ;  /* 0x00000016a404723c */ /* 0x000fe20000041804 */
[----:B------:R-:W-:-:S05]  /*3260*/  IMAD.IADD R135, R0, 0x1, R240 ;  /* 0x0000000100877824 */ /* 0x000fca00078e02f0 */
[----:B------:R-:W-:Y:S02]  /*3270*/  LDSM.16.M88.4 R40, [R135+0x800] ;  /* 0x000800008728783b */ /* 0x000fe40000000200 */
[C---:B------:R-:W-:Y:S02]  /*3280*/  HMMA.16816.F32.BF16 R12, R164.reuse, R32, R12 ;  /* 0x00000020a40c723c */ /* 0x040fe4000004180c */
[----:B------:R-:W-:Y:S06]  /*3290*/  LDSM.16.M88.4 R56, [R135+0x1000] ;  /* 0x001000008738783b */ /* 0x000fec0000000200 */
[C---:B------:R-:W-:Y:S01]  /*32a0*/  HMMA.16816.F32.BF16 R16, R164.reuse, R34, R16 ;  /* 0x00000022a410723c */ /* 0x040fe20000041810 */
[----:B------:R-:W2:Y:S07]  /*32b0*/  LDSM.16.M88.4 R32, [R135] ;  /* 0x000000008720783b */ /* 0x000eae0000000200 */
[C---:B------:R-:W-:Y:S08]  /*32c0*/  HMMA.16816.F32.BF16 R20, R164.reuse, R36, R24 ;  /* 0x00000024a414723c */ /* 0x040ff00000041818 */
[----:B------:R-:W-:Y:S01]  /*32d0*/  HMMA.16816.F32.BF16 R24, R164, R38, R28 ;  /* 0x00000026a418723c */ /* 0x000fe2000004181c */
[----:B------:R-:W3:Y:S07]  /*32e0*/  LDSM.16.M88.4 R36, [R134+0x1800] ;  /* 0x001800008624783b */ /* 0x000eee0000000200 */
[C---:B-1----:R-:W-:Y:S01]  /*32f0*/  HMMA.16816.F32.BF16 R28, R180.reuse, R8, R52 ;  /* 0x00000008b41c723c */ /* 0x042fe20000041834 */
[----:B------:R-:W-:Y:S07]  /*3300*/  LDSM.16.M88.4 R52, [R240+0x2800] ;  /* 0x00280000f034783b */ /* 0x000fee0000000200 */
[C---:B------:R-:W-:Y:S01]  /*3310*/  HMMA.16816.F32.BF16 R4, R180.reuse, R10, R4 ;  /* 0x0000000ab404723c */ /* 0x040fe20000041804 */
[----:B------:R-:W-:Y:S07]  /*3320*/  LDSM.16.M88.4 R8, [R240+0x1800] ;  /* 0x00180000f008783b */ /* 0x000fee0000000200 */
[C---:B------:R-:W-:Y:S08]  /*3330*/  HMMA.16816.F32.BF16 R12, R180.reuse, R44, R12 ;  /* 0x0000002cb40c723c */ /* 0x040ff0000004180c */
[C---:B------:R-:W-:Y:S01]  /*3340*/  HMMA.16816.F32.BF16 R16, R180.reuse, R46, R16 ;  /* 0x0000002eb410723c */ /* 0x040fe20000041810 */
[----:B------:R-:W1:Y:S07]  /*3350*/  LDSM.16.M88.4 R44, [R134+0x2000] ;  /* 0x00200000862c783b */ /* 0x000e6e0000000200 */
[C---:B------:R-:W-:Y:S08]  /*3360*/  HMMA.16816.F32.BF16 R20, R180.reuse, R48, R20 ;  /* 0x00000030b414723c */ /* 0x040ff00000041814 */
[----:B------:R-:W-:Y:S01]  /*3370*/  HMMA.16816.F32.BF16 R24, R180, R50, R24 ;  /* 0x00000032b418723c */ /* 0x000fe20000041818 */
[----:B------:R-:W4:Y:S07]  /*3380*/  LDSM.16.M88.4 R48, [R134+0x2800] ;  /* 0x002800008630783b */ /* 0x000f2e0000000200 */
[C---:B--2---:R-:W-:Y:S08]  /*3390*/  HMMA.16816.F32.BF16 R28, R184.reuse, R32, R28 ;  /* 0x00000020b81c723c */ /* 0x044ff0000004181c */
[C---:B------:R-:W-:Y:S01]  /*33a0*/  HMMA.16816.F32.BF16 R4, R184.reuse, R34, R4 ;  /* 0x00000022b804723c */ /* 0x040fe20000041804 */
[----:B------:R-:W-:Y:S07]  /*33b0*/  LDSM.16.M88.4 R32, [R2+0x1800] ;  /* 0x001800000220783b */ /* 0x000fee0000000200 */
[C---:B------:R-:W-:Y:S08]  /*33c0*/  HMMA.16816.F32.BF16 R12, R184.reuse, R40, R12 ;  /* 0x00000028b80c723c */ /* 0x040ff0000004180c */
[C---:B------:R-:W-:Y:S01]  /*33d0*/  HMMA.16816.F32.BF16 R16, R184.reuse, R42, R16 ;  /* 0x0000002ab810723c */ /* 0x040fe20000041810 */
[----:B------:R-:W2:Y:S07]  /*33e0*/  LDSM.16.M88.4 R40, [R240+0x2000] ;  /* 0x00200000f028783b */ /* 0x000eae0000000200 */
[C---:B------:R-:W-:Y:S08]  /*33f0*/  HMMA.16816.F32.BF16 R20, R184.reuse, R56, R20 ;  /* 0x00000038b814723c */ /* 0x040ff00000041814 */
[----:B------:R-:W-:Y:S01]  /*3400*/  HMMA.16816.F32.BF16 R24, R184, R58, R24 ;  /* 0x0000003ab818723c */ /* 0x000fe20000041818 */
[----:B------:R-:W-:Y:S07]  /*3410*/  LDSM.16.M88.4 R56, [R135+0x4000] ;  /* 0x004000008738783b */ /* 0x000fee0000000200 */
[C---:B---3--:R-:W-:Y:S08]  /*3420*/  HMMA.16816.F32.BF16 R28, R188.reuse, R36, R28 ;  /* 0x00000024bc1c723c */ /* 0x048ff0000004181c */
[C---:B------:R-:W-:Y:S01]  /*3430*/  HMMA.16816.F32.BF16 R4, R188.reuse, R38, R4 ;  /* 0x00000026bc04723c */ /* 0x040fe20000041804 */
[----:B------:R-:W-:Y:S07]  /*3440*/  LDSM.16.M88.4 R36, [R135+0x2000] ;  /* 0x002000008724783b */ /* 0x000fee0000000200 */
[C---:B-1----:R-:W-:Y:S08]  /*3450*/  HMMA.16816.F32.BF16 R12, R188.reuse, R44, R12 ;  /* 0x0000002cbc0c723c */ /* 0x042ff0000004180c */
[C---:B------:R-:W-:Y:S01]  /*3460*/  HMMA.16816.F32.BF16 R16, R188.reuse, R46, R16 ;  /* 0x0000002ebc10723c */ /* 0x040fe20000041810 */
[----:B------:R-:W1:Y:S07]  /*3470*/  LDSM.16.M88.4 R44, [R2+0x2000] ;  /* 0x00200000022c783b */ /* 0x000e6e0000000200 */
[C---:B----4-:R-:W-:Y:S08]  /*3480*/  HMMA.16816.F32.BF16 R20, R188.reuse, R48, R20 ;  /* 0x00000030bc14723c */ /* 0x050ff00000041814 */
[----:B------:R-:W-:Y:S01]  /*3490*/  HMMA.16816.F32.BF16 R24, R188, R50, R24 ;  /* 0x00000032bc18723c */ /* 0x000fe20000041818 */
[----:B------:R-:W3:Y:S07]  /*34a0*/  LDSM.16.M88.4 R48, [R2+0x2800] ;  /* 0x002800000230783b */ /* 0x000eee0000000200 */
[C---:B------:R-:W-:Y:S08]  /*34b0*/  HMMA.16816.F32.BF16 R28, R192.reuse, R8, R28 ;  /* 0x00000008c01c723c */ /* 0x040ff0000004181c */
[C---:B------:R-:W-:Y:S01]  /*34c0*/  HMMA.16816.F32.BF16 R4, R192.reuse, R10, R4 ;  /* 0x0000000ac004723c */ /* 0x040fe20000041804 */
[----:B------:R-:W4:Y:S07]  /*34d0*/  LDSM.16.M88.4 R8, [R135+0x1800] ;  /* 0x001800008708783b */ /* 0x000f2e0000000200 */
[C---:B--2---:R-:W-:Y:S08]  /*34e0*/  HMMA.16816.F32.BF16 R12, R192.reuse, R40, R12 ;  /* 0x00000028c00c723c */ /* 0x044ff0000004180c */
[C---:B------:R-:W-:Y:S01]  /*34f0*/  HMMA.16816.F32.BF16 R16, R192.reuse, R42, R16 ;  /* 0x0000002ac010723c */ /* 0x040fe20000041810 */
[----:B------:R-:W-:Y:S07]  /*3500*/  LDSM.16.M88.4 R40, [R134+0x3800] ;  /* 0x003800008628783b */ /* 0x000fee0000000200 */
[C---:B------:R-:W-:Y:S08]  /*3510*/  HMMA.16816.F32.BF16 R20, R192.reuse, R52, R20 ;  /* 0x00000034c014723c */ /* 0x040ff00000041814 */
[----:B------:R-:W-:Y:S01]  /*3520*/  HMMA.16816.F32.BF16 R24, R192, R54, R24 ;  /* 0x00000036c018723c */ /* 0x000fe20000041818 */
[----:B------:R-:W2:Y:S07]  /*3530*/  LDSM.16.M88.4 R52, [R135+0x2800] ;  /* 0x002800008734783b */ /* 0x000eae0000000200 */
[C---:B------:R-:W-:Y:S08]  /*3540*/  HMMA.16816.F32.BF16 R28, R196.reuse, R32, R28 ;  /* 0x00000020c41c723c */ /* 0x040ff0000004181c */
[C---:B------:R-:W-:Y:S01]  /*3550*/  HMMA.16816.F32.BF16 R4, R196.reuse, R34, R4 ;  /* 0x00000022c404723c */ /* 0x040fe20000041804 */
[----:B------:R-:W5:Y:S07]  /*3560*/  LDSM.16.M88.4 R32, [R134+0x3000] ;  /* 0x003000008620783b */ /* 0x000f6e0000000200 */
[C---:B-1----:R-:W-:Y:S08]  /*3570*/  HMMA.16816.F32.BF16 R12, R196.reuse, R44, R12 ;  /* 0x0000002cc40c723c */ /* 0x042ff0000004180c */
[C---:B------:R-:W-:Y:S01]  /*3580*/  HMMA.16816.F32.BF16 R16, R196.reuse, R46, R16 ;  /* 0x0000002ec410723c */ /* 0x040fe20000041810 */
[----:B------:R-:W1:Y:S07]  /*3590*/  LDSM.16.M88.4 R44, [R134+0x4000] ;  /* 0x00400000862c783b */ /* 0x000e6e0000000200 */
[C---:B---3--:R-:W-:Y:S08]  /*35a0*/  HMMA.16816.F32.BF16 R20, R196.reuse, R48, R20 ;  /* 0x00000030c414723c */ /* 0x048ff00000041814 */
[----:B------:R-:W-:Y:S01]  /*35b0*/  HMMA.16816.F32.BF16 R24, R196, R50, R24 ;  /* 0x00000032c418723c */ /* 0x000fe20000041818 */
[----:B------:R-:W-:Y:S07]  /*35c0*/  LDSM.16.M88.4 R48, [R2+0x4000] ;  /* 0x004000000230783b */ /* 0x000fee0000000200 */
[C---:B----4-:R-:W-:Y:S08]  /*35d0*/  HMMA.16816.F32.BF16 R28, R200.reuse, R8, R28 ;  /* 0x00000008c81c723c */ /* 0x050ff0000004181c */
[C---:B------:R-:W-:Y:S01]  /*35e0*/  HMMA.16816.F32.BF16 R4, R200.reuse, R10, R4 ;  /* 0x0000000ac804723c */ /* 0x040fe20000041804 */
[----:B------:R-:W3:Y:S07]  /*35f0*/  LDSM.16.M88.4 R8, [R240+0x3000] ;  /* 0x00300000f008783b */ /* 0x000eee0000000200 */
[C---:B------:R-:W-:Y:S08]  /*3600*/  HMMA.16816.F32.BF16 R12, R200.reuse, R36, R12 ;  /* 0x00000024c80c723c */ /* 0x040ff0000004180c */
[C---:B------:R-:W-:Y:S01]  /*3610*/  HMMA.16816.F32.BF16 R16, R200.reuse, R38, R16 ;  /* 0x00000026c810723c */ /* 0x040fe20000041810 */
[----:B------:R-:W4:Y:S07]  /*3620*/  LDSM.16.M88.4 R36, [R240+0x3800] ;  /* 0x00380000f024783b */ /* 0x000f2e0000000200 */
[C---:B--2---:R-:W-:Y:S08]  /*3630*/  HMMA.16816.F32.BF16 R20, R200.reuse, R52, R20 ;  /* 0x00000034c814723c */ /* 0x044ff00000041814 */
[----:B------:R-:W-:Y:S01]  /*3640*/  HMMA.16816.F32.BF16 R24, R200, R54, R24 ;  /* 0x00000036c818723c */ /* 0x000fe20000041818 */
[----:B------:R-:W2:Y:S07]  /*3650*/  LDSM.16.M88.4 R52, [R240+0x4000] ;  /* 0x00400000f034783b */ /* 0x000eae0000000200 */
[C---:B-----5:R-:W-:Y:S08]  /*3660*/  HMMA.16816.F32.BF16 R28, R204.reuse, R32, R28 ;  /* 0x00000020cc1c723c */ /* 0x060ff0000004181c */
[C---:B------:R-:W-:Y:S01]  /*3670*/  HMMA.16816.F32.BF16 R4, R204.reuse, R34, R4 ;  /* 0x00000022cc04723c */ /* 0x040fe20000041804 */
[----:B------:R-:W5:Y:S07]  /*3680*/  LDSM.16.M88.4 R32, [R2+0x3000] ;  /* 0x003000000220783b */ /* 0x000f6e0000000200 */
[C---:B------:R-:W-:Y:S08]  /*3690*/  HMMA.16816.F32.BF16 R12, R204.reuse, R40, R12 ;  /* 0x00000028cc0c723c */ /* 0x040ff0000004180c */
[C---:B------:R-:W-:Y:S01]  /*36a0*/  HMMA.16816.F32.BF16 R16, R204.reuse, R42, R16 ;  /* 0x0000002acc10723c */ /* 0x040fe20000041810 */
[----:B------:R-:W-:Y:S07]  /*36b0*/  LDSM.16.M88.4 R40, [R135+0x3800] ;  /* 0x003800008728783b */ /* 0x000fee0000000200 */
[C---:B-1----:R-:W-:Y:S08]  /*36c0*/  HMMA.16816.F32.BF16 R20, R204.reuse, R44, R20 ;  /* 0x0000002ccc14723c */ /* 0x042ff00000041814 */
[----:B------:R-:W-:Y:S01]  /*36d0*/  HMMA.16816.F32.BF16 R24, R204, R46, R24 ;  /* 0x0000002ecc18723c */ /* 0x000fe20000041818 */
        /* <DEDUP_REMOVED lines=10> */
[C---:B-----5:R-:W-:Y:S08]  /*3780*/  HMMA.16816.F32.BF16 R28, R212.reuse, R32, R28 ;  /* 0x00000020d41c723c */ /* 0x060ff0000004181c */
[C---:B------:R-:W-:Y:S01]  /*3790*/  HMMA.16816.F32.BF16 R4, R212.reuse, R34, R4 ;  /* 0x00000022d404723c */ /* 0x040fe20000041804 */
[----:B------:R-:W-:Y:S07]  /*37a0*/  LDSM.16.M88.4 R32, [R240+0x4800] ;  /* 0x00480000f020783b */ /* 0x000fee0000000200 */
[C---:B-1----:R-:W-:Y:S08]  /*37b0*/  HMMA.16816.F32.BF16 R12, R212.reuse, R44, R12 ;  /* 0x0000002cd40c723c */ /* 0x042ff0000004180c */
[C---:B------:R-:W-:Y:S01]  /*37c0*/  HMMA.16816.F32.BF16 R16, R212.reuse, R46, R16 ;  /* 0x0000002ed410723c */ /* 0x040fe20000041810 */
[----:B------:R-:W-:Y:S07]  /*37d0*/  LDSM.16.M88.4 R44, [R240+0x5000] ;  /* 0x00500000f02c783b */ /* 0x000fee0000000200 */
[C---:B------:R-:W-:Y:S08]  /*37e0*/  HMMA.16816.F32.BF16 R20, R212.reuse, R48, R20 ;  /* 0x00000030d414723c */ /* 0x040ff00000041814 */
[----:B------:R-:W-:Y:S01]  /*37f0*/  HMMA.16816.F32.BF16 R24, R212, R50, R24 ;  /* 0x00000032d418723c */ /* 0x000fe20000041818 */
[----:B------:R-:W1:Y:S07]  /*3800*/  LDSM.16.M88.4 R48, [R134+0x5000] ;  /* 0x005000008630783b */ /* 0x000e6e0000000200 */
[C---:B---3--:R-:W-:Y:S08]  /*3810*/  HMMA.16816.F32.BF16 R28, R216.reuse, R8, R28 ;  /* 0x00000008d81c723c */ /* 0x048ff0000004181c */
[C---:B------:R-:W-:Y:S08]  /*3820*/  HMMA.16816.F32.BF16 R8, R216.reuse, R10, R4 ;  /* 0x0000000ad808723c */ /* 0x040ff00000041804 */
[C---:B------:R-:W-:Y:S08]  /*3830*/  HMMA.16816.F32.BF16 R4, R216.reuse, R40, R12 ;  /* 0x00000028d804723c */ /* 0x040ff0000004180c */
[C---:B------:R-:W-:Y:S01]  /*3840*/  HMMA.16816.F32.BF16 R16, R216.reuse, R42, R16 ;  /* 0x0000002ad810723c */ /* 0x040fe20000041810 */
[----:B------:R-:W-:Y:S07]  /*3850*/  LDSM.16.M88.4 R40, [R2+0x4800] ;  /* 0x004800000228783b */ /* 0x000fee0000000200 */
[C---:B------:R-:W-:Y:S08]  /*3860*/  HMMA.16816.F32.BF16 R20, R216.reuse, R56, R20 ;  /* 0x00000038d814723c */ /* 0x040ff00000041814 */
[----:B------:R-:W-:Y:S01]  /*3870*/  HMMA.16816.F32.BF16 R24, R216, R58, R24 ;  /* 0x0000003ad818723c */ /* 0x000fe20000041818 */
[----:B------:R-:W2:Y:S07]  /*3880*/  LDSM.16.M88.4 R56, [R240+0x5800] ;  /* 0x00580000f038783b */ /* 0x000eae0000000200 */
[C---:B----4-:R-:W-:Y:S08]  /*3890*/  HMMA.16816.F32.BF16 R12, R220.reuse, R38, R8 ;  /* 0x00000026dc0c723c */ /* 0x050ff00000041808 */
[C---:B------:R-:W-:Y:S01]  /*38a0*/  HMMA.16816.F32.BF16 R28, R220.reuse, R36, R28 ;  /* 0x00000024dc1c723c */ /* 0x040fe2000004181c */
[----:B------:R-:W-:Y:S07]  /*38b0*/  LDSM.16.M88.4 R36, [R135+0x5000] ;  /* 0x005000008724783b */ /* 0x000fee0000000200 */
[C---:B-1----:R-:W-:Y:S08]  /*38c0*/  HMMA.16816.F32.BF16 R8, R220.reuse, R48, R4 ;  /* 0x00000030dc08723c */ /* 0x042ff00000041804 */
[C---:B------:R-:W-:Y:S01]  /*38d0*/  HMMA.16816.F32.BF16 R4, R220.reuse, R50, R16 ;  /* 0x00000032dc04723c */ /* 0x040fe20000041810 */
[----:B------:R-:W1:Y:S07]  /*38e0*/  LDSM.16.M88.4 R48, [R2+0x5000] ;  /* 0x005000000230783b */ /* 0x000e6e0000000200 */
[C---:B------:R-:W-:Y:S08]  /*38f0*/  HMMA.16816.F32.BF16 R20, R220.reuse, R52, R20 ;  /* 0x00000034dc14723c */ /* 0x040ff00000041814 */
[----:B------:R-:W-:Y:S01]  /*3900*/  HMMA.16816.F32.BF16 R24, R220, R54, R24 ;  /* 0x00000036dc18723c */ /* 0x000fe20000041818 */
[----:B------:R-:W3:Y:S07]  /*3910*/  LDSM.16.M88.4 R52, [R2+0x5800] ;  /* 0x005800000234783b */ /* 0x000eee0000000200 */
[C---:B------:R-:W-:Y:S08]  /*3920*/  HMMA.16816.F32.BF16 R16, R224.reuse, R34, R12 ;  /* 0x00000022e010723c */ /* 0x040ff0000004180c */
[C---:B------:R-:W-:Y:S01]  /*3930*/  HMMA.16816.F32.BF16 R28, R224.reuse, R32, R28 ;  /* 0x00000020e01c723c */ /* 0x040fe2000004181c */
[----:B------:R-:W4:Y:S07]  /*3940*/  LDSM.16.M88.4 R32, [R135+0x4800] ;  /* 0x004800008720783b */ /* 0x000f2e0000000200 */
[C---:B------:R-:W-:Y:S08]  /*3950*/  HMMA.16816.F32.BF16 R12, R224.reuse, R44, R8 ;  /* 0x0000002ce00c723c */ /* 0x040ff00000041808 */
[----:B------:R-:W-:Y:S01]  /*3960*/  HMMA.16816.F32.BF16 R8, R224, R46, R4 ;  /* 0x0000002ee008723c */ /* 0x000fe20000041804 */
[----:B------:R-:W5:Y:S01]  /*3970*/  LDSM.16.M88.4 R44, [R135+0x5800] ;  /* 0x00580000872c783b */ /* 0x000f620000000200 */
[----:B------:R-:W-:Y:S01]  /*3980*/  ISETP.GT.AND P0, PT, R61, R249, PT ;  /* 0x000000f93d00720c */ /* 0x000fe20003f04270 */
[----:B------:R-:W-:-:S05]  /*3990*/  DEPBAR.LE SB0, 0x0 ;  /* 0x000080000000791a */ /* 0x000fca0000000000 */
[C---:B--2---:R-:W-:Y:S08]  /*39a0*/  HMMA.16816.F32.BF16 R4, R224.reuse, R56, R20 ;  /* 0x00000038e004723c */ /* 0x044ff00000041814 */
[----:B------:R-:W-:Y:S08]  /*39b0*/  HMMA.16816.F32.BF16 R24, R224, R58, R24 ;  /* 0x0000003ae018723c */ /* 0x000ff00000041818 */
[C---:B------:R-:W-:Y:S08]  /*39c0*/  HMMA.16816.F32.BF16 R20, R228.reuse, R42, R16 ;  /* 0x0000002ae414723c */ /* 0x040ff00000041810 */
[C---:B------:R-:W-:Y:S08]  /*39d0*/  HMMA.16816.F32.BF16 R28, R228.reuse, R40, R28 ;  /* 0x00000028e41c723c */ /* 0x040ff0000004181c */
[C---:B-1----:R-:W-:Y:S08]  /*39e0*/  HMMA.16816.F32.BF16 R16, R228.reuse, R48, R12 ;  /* 0x00000030e410723c */ /* 0x042ff0000004180c */
[C---:B------:R-:W-:Y:S08]  /*39f0*/  HMMA.16816.F32.BF16 R12, R228.reuse, R50, R8 ;  /* 0x00000032e40c723c */ /* 0x040ff00000041808 */
[C---:B---3--:R-:W-:Y:S08]  /*3a00*/  HMMA.16816.F32.BF16 R8, R228.reuse, R52, R4 ;  /* 0x00000034e408723c */ /* 0x048ff00000041804 */
[----:B------:R-:W-:Y:S08]  /*3a10*/  HMMA.16816.F32.BF16 R4, R228, R54, R24 ;  /* 0x00000036e404723c */ /* 0x000ff00000041818 */
[C---:B----4-:R-:W-:Y:S08]  /*3a20*/  HMMA.16816.F32.BF16 R40, R232.reuse, R32, R28 ;  /* 0x00000020e828723c */ /* 0x050ff0000004181c */
[C---:B------:R-:W-:Y:S08]  /*3a30*/  HMMA.16816.F32.BF16 R32, R232.reuse, R34, R20 ;  /* 0x00000022e820723c */ /* 0x040ff00000041814 */
[C---:B------:R-:W-:Y:S08]  /*3a40*/  HMMA.16816.F32.BF16 R20, R232.reuse, R36, R16 ;  /* 0x00000024e814723c */ /* 0x040ff00000041810 */
[C---:B------:R-:W-:Y:S08]  /*3a50*/  HMMA.16816.F32.BF16 R36, R232.reuse, R38, R12 ;  /* 0x00000026e824723c */ /* 0x040ff0000004180c */
[C---:B-----5:R-:W-:Y:S08]  /*3a60*/  HMMA.16816.F32.BF16 R28, R232.reuse, R44, R8 ;  /* 0x0000002ce81c723c */ /* 0x060ff00000041808 */
[----:B------:R-:W-:Y:S01]  /*3a70*/  HMMA.16816.F32.BF16 R24, R232, R46, R4 ;  /* 0x0000002ee818723c */ /* 0x000fe20000041804 */
[----:B------:R-:W-:Y:S06]  /*3a80*/  BAR.SYNC.DEFER_BLOCKING 0x0 ;  /* 0x0000000000007b1d */ /* 0x000fec0000010000 */
[----:B------:R-:W-:Y:S01]  /*3a90*/  @!UPT UIADD3 URZ, URZ, URZ, URZ ;  /* 0x0000003f3f3ff290 */ /* 0x000fe2000fffe03f */
[----:B------:R-:W-:Y:S11]  /*3aa0*/  @!P0 BRA `(.L_x_2613) ;  /* 0x0000026000008947 */ /* 0x000ff60003800000 */
[----:B------:R-:W-:Y:S02]  /*3ab0*/  IADD3 R3, -R68, 0x30, RZ ;  /* 0x0000003044037810 */ /* 0x000fe40007ffe1ff */
[----:B------:R-:W-:-:S02]  /*3ac0*/  IADD3 R0, R246, -0x2, RZ ;  /* 0xfffffffef6007810 */ /* 0x000fc40007ffe0ff */
[C---:B------:R-:W-:Y:S02]  /*3ad0*/  ISETP.GE.AND P0, PT, R3.reuse, 0x21, PT ;  /* 0x000000210300780c */ /* 0x040fe40003f06270 */
[----:B------:R-:W-:Y:S02]  /*3ae0*/  SHF.R.S32.HI R2, RZ, 0x1f, R0 ;  /* 0x0000001fff027819 */ /* 0x000fe40000011400 */
[----:B------:R-:W-:Y:S02]  /*3af0*/  ISETP.GE.AND P1, PT, R3, 0x1, PT ;  /* 0x000000010300780c */ /* 0x000fe40003f26270 */
[----:B------:R-:W-:Y:S01]  /*3b00*/  ISETP.GE.AND P5, PT, R62, c[0x0][0x1d4], PT ;  /* 0x000075003e007a0c */ /* 0x000fe20003fa6270 */
[----:B------:R-:W-:Y:S01]  /*3b10*/  IMAD R2, R2, c[0x0][0x1e0], RZ ;  /* 0x0000780002027a24 */ /* 0x000fe200078e02ff */
[----:B------:R-:W-:Y:S02]  /*3b20*/  ISETP.GE.AND P3, PT, R251, c[0x0][0x1d4], PT ;  /* 0x00007500fb007a0c */ /* 0x000fe40003f66270 */
[----:B------:R-:W-:Y:S01]  /*3b30*/  ISETP.GE.AND P4, PT, R252, c[0x0][0x1d4], PT ;  /* 0x00007500fc007a0c */ /* 0x000fe20003f86270 */
[----:B------:R-:W-:-:S02]  /*3b40*/  IMAD R4, R0, c[0x0][0x1e4], R2 ;  /* 0x0000790000047a24 */ /* 0x000fc400078e0202 */
[----:B------:R-:W-:Y:S02]  /*3b50*/  @P0 IMAD.MOV.U32 R5, RZ, RZ, c[0x0][0x1e0] ;  /* 0x00007800ff050624 */ /* 0x000fe400078e00ff */
        /* <DEDUP_REMOVED lines=27> */
.L_x_2613:
[----:B------:R-:W-:Y:S05]  /*3d10*/  BSYNC B0 ;  /* 0x0000000000007941 */ /* 0x000fea0003800000 */
.L_x_2612:
[----:B------:R-:W2:Y:S04]  /*3d20*/  LDL R0, [R1+0x3c] ;  /* 0x00003c0001007983 */ /* 0x000ea80000100800 */
[----:B------:R-:W-:Y:S04]  /*3d30*/  LDSM.16.MT88.4 R48, [R236+0x1800] ;  /* 0x00180000ec30783b */ /* 0x000fe80000004200 */
[----:B------:R-:W-:Y:S04]  /*3d40*/  LDSM.16.MT88.4 R76, [R238+0x1800] ;  /* 0x00180000ee4c783b */ /* 0x000fe80000004200 */
[----:B------:R-:W-:Y:S04]  /*3d50*/  LDSM.16.MT88.4 R44, [R241] ;  /* 0x00000000f12c783b */ /* 0x000fe80000004200 */
[----:B------:R-:W-:Y:S04]  /*3d60*/  LDSM.16.MT88.4 R56, [R236+0x2000] ;  /* 0x00200000ec38783b */ /* 0x000fe80000004200 */
[----:B------:R-:W-:Y:S04]  /*3d70*/  LDSM.16.MT88.4 R84, [R238+0x2000] ;  /* 0x00200000ee54783b */ /* 0x000fe80000004200 */
[----:B------:R-:W-:Y:S04]  /*3d80*/  LDSM.16.MT88.4 R72, [R238+0x800] ;  /* 0x00080000ee48783b */ /* 0x000fe80000004200 */
[----:B------:R-:W-:Y:S04]  /*3d90*/  LDSM.16.MT88.4 R64, [R237+0x800] ;  /* 0x00080000ed40783b */ /* 0x000fe80000004200 */
[----:B------:R-:W-:Y:S04]  /*3da0*/  STL [R1+0xb0], R162 ;  /* 0x0000b0a201007387 */ /* 0x000fe80000100800 */
[----:B------:R-:W-:Y:S04]  /*3db0*/  STL [R1+0xac], R161 ;  /* 0x0000aca101007387 */ /* 0x000fe80000100800 */
[----:B------:R-:W-:Y:S04]  /*3dc0*/  LDSM.16.MT88.4 R68, [R239+0x1800] ;  /* 0x00180000ef44783b */ /* 0x000fe80000004200 */
        /* <DEDUP_REMOVED lines=11> */
[----:B------:R-:W-:Y:S02]  /*3e80*/  ISETP.GT.AND P4, PT, R0, 0x9, PT ;  /* 0x000000090000780c */ /* 0x000fe40003f84270 */
[----:B------:R-:W-:Y:S02]  /*3e90*/  FSEL R6, R32, -INF , P0 ;  /* 0xff80000020067808 */ /* 0x000fe40000000000 */
[----:B-1----:R-:W-:Y:S02]  /*3ea0*/  FMNMX.FTZ R2, R8, R7, !PT ;  /* 0x0000000708027209 */ /* 0x002fe40007810000 */
        /* <DEDUP_REMOVED lines=28> */
[----:B------:R-:W-:Y:S02]  /*4070*/  FMNMX.FTZ R2, R105, R2, !PT ;  /* 0x0000000269027209 */ /* 0x000fe40007810000 */
[----:B------:R-:W-:Y:S02]  /*4080*/  FMNMX.FTZ R3, R18, R17, !PT ;  /* 0x0000001112037209 */ /* 0x000fe40007810000 */
[----:B------:R-:W-:Y:S02]  /*4090*/  FMNMX.FTZ R2, R104, R2, !PT ;  /* 0x0000000268027209 */ /* 0x000fe40007810000 */
[----:B------:R-:W-:Y:S02]  /*40a0*/  FSEL R15, R35, -INF , P4 ;  /* 0xff800000230f7808 */ /* 0x000fe40002000000 */
[----:B------:R-:W-:Y:S01]  /*40b0*/  FMNMX.FTZ R3, R16, R3, !PT ;  /* 0x0000000310037209 */ /* 0x000fe20007810000 */
[----:B------:R-:W1:Y:S01]  /*40c0*/  SHFL.BFLY PT, R20, R2, 0x2, 0x1f ;  /* 0x0c401f0002147f89 */ /* 0x000e6200000e0000 */
[----:B------:R-:W-:-:S02]  /*40d0*/  FSEL R14, R22, -INF , P6 ;  /* 0xff800000160e7808 */ /* 0x000fc40003000000 */
[C---:B------:R-:W-:Y:S01]  /*40e0*/  ISETP.GT.AND P6, PT, R0.reuse, 0x11, PT ;  /* 0x000000110000780c */ /* 0x040fe20003fc4270 */
[----:B------:R-:W-:Y:S01]  /*40f0*/  LDSM.16.MT88.4 R32, [R236] ;  /* 0x00000000ec20783b */ /* 0x000fe20000004200 */
[----:B------:R-:W-:Y:S02]  /*4100*/  ISETP.GT.AND P4, PT, R0, 0x18, PT ;  /* 0x000000180000780c */ /* 0x000fe40003f84270 */
        /* <DEDUP_REMOVED lines=9> */
[----:B------:R-:W-:-:S02]  /*41a0*/  FSEL R102, R31, -INF , P2 ;  /* 0xff8000001f667808 */ /* 0x000fc40001000000 */
[----:B------:R-:W-:Y:S01]  /*41b0*/  FMNMX.FTZ R3, R103, R0, !PT ;  /* 0x0000000067037209 */ /* 0x000fe20007810000 */
[----:B------:R-:W-:Y:S01]  /*41c0*/  LDSM.16.MT88.4 R28, [R236+0x800] ;  /* 0x00080000ec1c783b */ /* 0x000fe20000004200 */
[----:B-1----:R-:W-:Y:S02]  /*41d0*/  FMNMX.FTZ R0, R2, R20, !PT ;  /* 0x0000001402007209 */ /* 0x002fe40007810000 */
[----:B------:R-:W-:Y:S02]  /*41e0*/  FSEL R101, R26, -INF , P1 ;  /* 0xff8000001a657808 */ /* 0x000fe40000800000 */
[----:B------:R-:W-:Y:S01]  /*41f0*/  FMNMX.FTZ R3, R102, R3, !PT ;  /* 0x0000000366037209 */ /* 0x000fe20007810000 */
[----:B------:R-:W1:Y:S01]  /*4200*/  SHFL.BFLY PT, R2, R0, 0x1, 0x1f ;  /* 0x0c201f0000027f89 */ /* 0x000e6200000e0000 */
[----:B------:R-:W-:Y:S02]  /*4210*/  FSEL R100, R27, -INF , P0 ;  /* 0xff8000001b647808 */ /* 0x000fe40000000000 */
[----:B------:R-:W-:Y:S01]  /*4220*/  FMNMX.FTZ R3, R101, R3, !PT ;  /* 0x0000000365037209 */ /* 0x000fe20007810000 */
[----:B------:R-:W-:Y:S03]  /*4230*/  LDSM.16.MT88.4 R24, [R238] ;  /* 0x00000000ee18783b */ /* 0x000fe60000004200 */
        /* <DEDUP_REMOVED lines=62> */
[C---:B------:R-:W-:Y:S08]  /*4620*/  HMMA.16816.F32.BF16 R40, R8.reuse, R26, RZ ;  /* 0x0000001a0828723c */ /* 0x040ff000000418ff */
[C---:B------:R-:W-:Y:S08]  /*4630*/  HMMA.16816.F32.BF16 R28, R8.reuse, R44, RZ ;  /* 0x0000002c081c723c */ /* 0x040ff000000418ff */
[----:B------:R-:W-:Y:S01]  /*4640*/  HMMA.16816.F32.BF16 R24, R8, R46, RZ ;  /* 0x0000002e0818723c */ /* 0x000fe200000418ff */
[----:B------:R-:W1:Y:S07]  /*4650*/  LDSM.16.MT88.4 R44, [R237+0x1800] ;  /* 0x00180000ed2c783b */ /* 0x000e6e0000004200 */
[----:B------:R-:W-:Y:S08]  /*4660*/  HMMA.16816.F32.BF16 R20, R4, R56, R20 ;  /* 0x000000380414723c */ /* 0x000ff00000041814 */
        /* <DEDUP_REMOVED lines=10> */
[C---:B------:R-:W-:Y:S05]  /*4710*/  HMMA.16816.F32.BF16 R108, R4.reuse, R66, R32 ;  /* 0x00000042046c723c */ /* 0x040fea0000041820 */
[----:B------:R-:W-:Y:S01]  /*4720*/  MOV R85, R13 ;  /* 0x0000000d00557202 */ /* 0x000fe20000000f00 */
[----:B------:R-:W-:Y:S01]  /*4730*/  IMAD.MOV.U32 R84, RZ, RZ, R12 ;  /* 0x000000ffff547224 */ /* 0x000fe200078e000c */
[----:B------:R-:W-:Y:S01]  /*4740*/  MOV R161, R15 ;  /* 0x0000000f00a17202 */ /* 0x000fe20000000f00 */
[----:B------:R-:W-:Y:S01]  /*4750*/  HMMA.16816.F32.BF16 R16, R4, R58, R16 ;  /* 0x0000003a0410723c */ /* 0x000fe20000041810 */
[----:B------:R-:W-:Y:S01]  /*4760*/  IMAD.MOV.U32 R162, RZ, RZ, R14 ;  /* 0x000000ffffa27224 */ /* 0x000fe200078e000e */
[----:B------:R-:W-:Y:S06]  /*4770*/  LDSM.16.MT88.4 R56, [R237+0x3000] ;  /* 0x00300000ed38783b */ /* 0x000fec0000004200 */
        /* <DEDUP_REMOVED lines=12> */
[----:B------:R-:W-:Y:S08]  /*4840*/  HMMA.16816.F32.BF16 R24, R4, R62, R24 ;  /* 0x0000003e0418723c */ /* 0x000ff00000041818 */
[----:B------:R-:W-:Y:S08]  /*4850*/  HMMA.16816.F32.BF16 R16, R8, R78, RZ ;  /* 0x0000004e0810723c */ /* 0x000ff000000418ff */
[----:B--2---:R-:W-:Y:S01]  /*4860*/  HMMA.16816.F32.BF16 R60, R4, R20, R12 ;  /* 0x00000014043c723c */ /* 0x004fe2000004180c */
[----:B------:R-:W-:Y:S01]  /*4870*/  IMAD.MOV.U32 R122, RZ, RZ, R29 ;  /* 0x000000ffff7a7224 */ /* 0x000fe200078e001d */
[----:B------:R-:W-:Y:S01]  /*4880*/  MOV R121, R30 ;  /* 0x0000001e00797202 */ /* 0x000fe20000000f00 */
[----:B------:R-:W-:-:S02]  /*4890*/  IMAD.MOV.U32 R120, RZ, RZ, R31 ;  /* 0x000000ffff787224 */ /* 0x000fc400078e001f */
[----:B------:R-:W-:-:S03]  /*48a0*/  IMAD.MOV.U32 R119, RZ, RZ, R28 ;  /* 0x000000ffff777224 */ /* 0x000fc600078e001c */
[----:B------:R-:W-:Y:S01]  /*48b0*/  HMMA.16816.F32.BF16 R12, R8, R40, RZ ;  /* 0x00000028080c723c */ /* 0x000fe200000418ff */
[----:B------:R-:W-:Y:S01]  /*48c0*/  MOV R118, R25 ;  /* 0x0000001900767202 */ /* 0x000fe20000000f00 */
[----:B------:R-:W-:Y:S01]  /*48d0*/  IMAD.MOV.U32 R117, RZ, RZ, R26 ;  /* 0x000000ffff757224 */ /* 0x000fe200078e001a */
[----:B------:R-:W-:Y:S01]  /*48e0*/  MOV R115, R24 ;  /* 0x0000001800737202 */ /* 0x000fe20000000f00 */
[----:B------:R-:W-:-:S03]  /*48f0*/  IMAD.MOV.U32 R116, RZ, RZ, R27 ;  /* 0x000000ffff747224 */ /* 0x000fc600078e001b */
[----:B------:R-:W-:Y:S01]  /*4900*/  IMAD.MOV.U32 R41, RZ, RZ, R118 ;  /* 0x000000ffff297224 */ /* 0x000fe200078e0076 */
[----:B------:R-:W-:Y:S01]  /*4910*/  HMMA.16816.F32.BF16 R32, R8, R46, RZ ;  /* 0x0000002e0820723c */ /* 0x000fe200000418ff */
[----:B------:R-:W-:Y:S01]  /*4920*/  LDSM.16.MT88.4 R44, [R238+0x3800] ;  /* 0x00380000ee2c783b */ /* 0x000fe20000004200 */
[----:B------:R-:W-:-:S06]  /*4930*/  IMAD.MOV.U32 R40, RZ, RZ, R115 ;  /* 0x000000ffff287224 */ /* 0x000fcc00078e0073 */
[C---:B------:R-:W-:Y:S01]  /*4940*/  HMMA.16816.F32.BF16 R140, R4.reuse, R64, R36 ;  /* 0x00000040048c723c */ /* 0x040fe20000041824 */
[----:B------:R-:W2:Y:S01]  /*4950*/  LDSM.16.MT88.4 R36, [R239+0x2000] ;  /* 0x00200000ef24783b */ /* 0x000ea20000004200 */
[----:B------:R-:W-:Y:S01]  /*4960*/  IMAD.MOV.U32 R110, RZ, RZ, R61 ;  /* 0x000000ffff6e7224 */ /* 0x000fe200078e003d */
[----:B------:R-:W-:Y:S01]  /*4970*/  MOV R108, R63 ;  /* 0x0000003f006c7202 */ /* 0x000fe20000000f00 */
[----:B------:R-:W-:Y:S02]  /*4980*/  IMAD.MOV.U32 R109, RZ, RZ, R62 ;  /* 0x000000ffff6d7224 */ /* 0x000fe400078e003e */
[----:B------:R-:W-:Y:S02]  /*4990*/  IMAD.MOV.U32 R3, RZ, RZ, R60 ;  /* 0x000000ffff037224 */ /* 0x000fe400078e003c */
[C---:B------:R-:W-:Y:S08]  /*49a0*/  HMMA.16816.F32.BF16 R64, R4.reuse, R86, R16 ;  /* 0x000000560440723c */ /* 0x040ff00000041810 */
[C---:B-1----:R-:W-:Y:S07]  /*49b0*/  HMMA.16816.F32.BF16 R16, R4.reuse, R52, R12 ;  /* 0x000000340410723c */ /* 0x042fee000004180c */
[----:B------:R-:W-:Y:S01]  /*49c0*/  MOV R53, R110 ;  /* 0x0000006e00357202 */ /* 0x000fe20000000f00 */
[----:B------:R-:W-:Y:S01]  /*49d0*/  HMMA.16816.F32.BF16 R60, R4, R22, R32 ;  /* 0x00000016043c723c */ /* 0x000fe20000041820 */
[----:B------:R-:W1:Y:S01]  /*49e0*/  LDSM.16.MT88.4 R32, [R237+0x3800] ;  /* 0x00380000ed20783b */ /* 0x000e620000004200 */
[----:B------:R-:W-:Y:S01]  /*49f0*/  MOV R52, R3 ;  /* 0x0000000300347202 */ /* 0x000fe20000000f00 */
[----:B------:R-:W-:-:S04]  /*4a00*/  FADD.FTZ R3, R89, R88 ;  /* 0x0000005859037221 */ /* 0x000fc80000010000 */
[----:B------:R-:W-:Y:S01]  /*4a10*/  FADD.FTZ R3, R91, R3 ;  /* 0x000000035b037221 */ /* 0x000fe20000010000 */
[----:B------:R-:W-:Y:S03]  /*4a20*/  HMMA.16816.F32.BF16 R28, R8, R68, RZ ;  /* 0x00000044081c723c */ /* 0x000fe600000418ff */
[----:B------:R-:W-:-:S05]  /*4a30*/  FADD.FTZ R3, R90, R3 ;  /* 0x000000035a037221 */ /* 0x000fca0000010000 */
[----:B------:R-:W-:Y:S01]  /*4a40*/  HMMA.16816.F32.BF16 R24, R8, R70, RZ ;  /* 0x000000460818723c */ /* 0x000fe200000418ff */
[----:B------:R-:W-:Y:S01]  /*4a50*/  IMAD.MOV.U32 R154, RZ, RZ, R16 ;  /* 0x000000ffff9a7224 */ /* 0x000fe200078e0010 */
[----:B------:R-:W-:Y:S01]  /*4a60*/  MOV R153, R17 ;  /* 0x0000001100997202 */ /* 0x000fe20000000f00 */
[----:B------:R-:W-:Y:S02]  /*4a70*/  IMAD.MOV.U32 R152, RZ, RZ, R18 ;  /* 0x000000ffff987224 */ /* 0x000fe400078e0012 */
[----:B------:R-:W-:-:S03]  /*4a80*/  IMAD.MOV.U32 R131, RZ, RZ, R19 ;  /* 0x000000ffff837224 */ /* 0x000fc600078e0013 */
[----:B------:R-:W-:Y:S07]  /*4a90*/  HMMA.16816.F32.BF16 R16, R8, R56, RZ ;  /* 0x000000380810723c */ /* 0x000fee00000418ff */
[----:B------:R-:W-:Y:S01]  /*4aa0*/  IMAD.MOV.U32 R57, RZ, RZ, R85 ;  /* 0x000000ffff397224 */ /* 0x000fe200078e0055 */
[----:B--2---:R-:W-:Y:S01]  /*4ab0*/  HMMA.16816.F32.BF16 R72, R4, R36, R28 ;  /* 0x000000240448723c */ /* 0x004fe2000004181c */
[----:B------:R-:W-:-:S07]  /*4ac0*/  IMAD.MOV.U32 R56, RZ, RZ, R84 ;  /* 0x000000ffff387224 */ /* 0x000fce00078e0054 */
[----:B------:R-:W-:Y:S01]  /*4ad0*/  HMMA.16816.F32.BF16 R68, R4, R38, R24 ;  /* 0x000000260444723c */ /* 0x000fe20000041818 */
[----:B------:R-:W2:Y:S07]  /*4ae0*/  LDSM.16.MT88.4 R36, [R239+0x3000] ;  /* 0x00300000ef24783b */ /* 0x000eae0000004200 */
[C---:B------:R-:W-:Y:S07]  /*4af0*/  HMMA.16816.F32.BF16 R20, R8.reuse, R50, RZ ;  /* 0x000000320814723c */ /* 0x040fee00000418ff */
[----:B------:R-:W-:Y:S01]  /*4b00*/  MOV R50, R113 ;  /* 0x0000007100327202 */ /* 0x000fe20000000f00 */
[----:B------:R-:W-:Y:S01]  /*4b10*/  HMMA.16816.F32.BF16 R28, R8, R42, RZ ;  /* 0x0000002a081c723c */ /* 0x000fe200000418ff */
[----:B------:R-:W-:-:S06]  /*4b20*/  IMAD.MOV.U32 R51, RZ, RZ, R112 ;  /* 0x000000ffff337224 */ /* 0x000fcc00078e0070 */
[----:B------:R-:W-:Y:S01]  /*4b30*/  IMAD.MOV.U32 R42, RZ, RZ, R117 ;  /* 0x000000ffff2a7224 */ /* 0x000fe200078e0075 */
[----:B-1----:R-:W-:Y:S01]  /*4b40*/  HMMA.16816.F32.BF16 R16, R4, R32, R16 ;  /* 0x000000200410723c */ /* 0x002fe20000041810 */
[----:B------:R-:W-:-:S06]  /*4b50*/  MOV R43, R116 ;  /* 0x00000074002b7202 */ /* 0x000fcc0000000f00 */
[--C-:B------:R-:W-:Y:S01]  /*4b60*/  FFMA.FTZ R33, R101, c[0x0][0x2d0], -R0.reuse ;  /* 0x0000b40065217a23 */ /* 0x100fe20000010800 */
[----:B------:R-:W-:Y:S01]  /*4b70*/  HMMA.16816.F32.BF16 R24, R8, R48, RZ ;  /* 0x000000300818723c */ /* 0x000fe200000418ff */
[----:B------:R-:W-:-:S06]  /*4b80*/  FFMA.FTZ R32, R100, c[0x0][0x2d0], -R0 ;  /* 0x0000b40064207a23 */ /* 0x000fcc0000010800 */
[----:B------:R-:W-:Y:S01]  /*4b90*/  IMAD.MOV.U32 R49, RZ, RZ, R114 ;  /* 0x000000ffff317224 */ /* 0x000fe200078e0072 */
[----:B------:R-:W-:Y:S01]  /*4ba0*/  HMMA.16816.F32.BF16 R84, R4, R46, R20 ;  /* 0x0000002e0454723c */ /* 0x000fe20000041814 */
[----:B------:R-:W1:Y:S01]  /*4bb0*/  LDSM.16.MT88.4 R20, [R239+0x3800] ;  /* 0x00380000ef14783b */ /* 0x000e620000004200 */
[----:B------:R-:W-:-:S05]  /*4bc0*/  IMAD.MOV.U32 R48, RZ, RZ, R111 ;  /* 0x000000ffff307224 */ /* 0x000fca00078e006f */
[----:B------:R-:W-:Y:S01]  /*4bd0*/  IMAD.MOV.U32 R46, RZ, RZ, R126 ;  /* 0x000000ffff2e7224 */ /* 0x000fe200078e007e */
[----:B------:R-:W-:Y:S01]  /*4be0*/  HMMA.16816.F32.BF16 R12, R8, R58, RZ ;  /* 0x0000003a080c723c */ /* 0x000fe200000418ff */
[----:B------:R-:W-:-:S06]  /*4bf0*/  IMAD.MOV.U32 R47, RZ, RZ, R125 ;  /* 0x000000ffff2f7224 */ /* 0x000fcc00078e007d */
[----:B------:R-:W-:Y:S01]  /*4c00*/  IMAD.MOV.U32 R59, RZ, RZ, R128 ;  /* 0x000000ffff3b7224 */ /* 0x000fe200078e0080 */
[----:B------:R-:W-:Y:S01]  /*4c10*/  HMMA.16816.F32.BF16 R76, R4, R54, R28 ;  /* 0x00000036044c723c */ /* 0x000fe2000004181c */
[----:B------:R-:W-:-:S06]  /*4c20*/  IMAD.MOV.U32 R58, RZ, RZ, R129 ;  /* 0x000000ffff3a7224 */ /* 0x000fcc00078e0081 */
[----:B------:R-:W-:Y:S01]  /*4c30*/  MOV R31, R18 ;  /* 0x00000012001f7202 */ /* 0x000fe20000000f00 */
[----:B------:R-:W-:Y:S01]  /*4c40*/  IMAD.MOV.U32 R30, RZ, RZ, R19 ;  /* 0x000000ffff1e7224 */ /* 0x000fe200078e0013 */
[----:B------:R-:W-:Y:S01]  /*4c50*/  MOV R28, R16 ;  /* 0x00000010001c7202 */ /* 0x000fe20000000f00 */
[----:B------:R-:W-:Y:S01]  /*4c60*/  IMAD.MOV.U32 R29, RZ, RZ, R17 ;  /* 0x000000ffff1d7224 */ /* 0x000fe200078e0011 */
[----:B------:R-:W-:Y:S01]  /*4c70*/  HMMA.16816.F32.BF16 R168, R4, R44, R24 ;  /* 0x0000002c04a8723c */ /* 0x000fe20000041818 */
[----:B------:R-:W3:Y:S01]  /*4c80*/  LDSM.16.MT88.4 R24, [R236+0x4800] ;  /* 0x00480000ec18783b */ /* 0x000ee20000004200 */
[----:B------:R-:W-:Y:S02]  /*4c90*/  IMAD.MOV.U32 R54, RZ, RZ, R109 ;  /* 0x000000ffff367224 */ /* 0x000fe400078e006d */
[----:B------:R-:W-:Y:S02]  /*4ca0*/  IMAD.MOV.U32 R55, RZ, RZ, R108 ;  /* 0x000000ffff377224 */ /* 0x000fe400078e006c */
[----:B------:R-:W-:Y:S01]  /*4cb0*/  IMAD.MOV.U32 R89, RZ, RZ, R31 ;  /* 0x000000ffff597224 */ /* 0x000fe200078e001f */
[----:B------:R-:W-:Y:S01]  /*4cc0*/  MOV R44, R127 ;  /* 0x0000007f002c7202 */ /* 0x000fe20000000f00 */
[----:B--2---:R-:W-:Y:S01]  /*4cd0*/  HMMA.16816.F32.BF16 R16, R8, R36, RZ ;  /* 0x000000240810723c */ /* 0x004fe200000418ff */
[----:B------:R-:W-:Y:S01]  /*4ce0*/  IMAD.MOV.U32 R88, RZ, RZ, R30 ;  /* 0x000000ffff587224 */ /* 0x000fe200078e001e */
[----:B------:R-:W-:Y:S01]  /*4cf0*/  MOV R45, R130 ;  /* 0x00000082002d7202 */ /* 0x000fe20000000f00 */
[----:B------:R-:W-:-:S02]  /*4d00*/  FFMA.FTZ R31, R105, c[0x0][0x2d0], -R2 ;  /* 0x0000b400691f7a23 */ /* 0x000fc40000010802 */
[----:B------:R-:W-:Y:S02]  /*4d10*/  FFMA.FTZ R30, R104, c[0x0][0x2d0], -R2 ;  /* 0x0000b400681e7a23 */ /* 0x000fe40000010802 */
[----:B------:R-:W-:Y:S01]  /*4d20*/  MOV R37, R122 ;  /* 0x0000007a00257202 */ /* 0x000fe20000000f00 */
[----:B------:R-:W-:Y:S01]  /*4d30*/  HMMA.16816.F32.BF16 R176, R4, R34, R12 ;  /* 0x0000002204b0723c */ /* 0x000fe2000004180c */
[----:B------:R-:W-:-:S06]  /*4d40*/  MOV R36, R119 ;  /* 0x0000007700247202 */ /* 0x000fcc0000000f00 */
[----:B------:R-:W-:Y:S01]  /*4d50*/  IMAD.MOV.U32 R35, RZ, RZ, R124 ;  /* 0x000000ffff237224 */ /* 0x000fe200078e007c */
[----:B------:R-:W-:Y:S01]  /*4d60*/  HMMA.16816.F32.BF16 R12, R8, R38, RZ ;  /* 0x00000026080c723c */ /* 0x000fe200000418ff */
[----:B------:R-:W-:Y:S01]  /*4d70*/  MOV R160, R168 ;  /* 0x000000a800a07202 */ /* 0x000fe20000000f00 */
[----:B------:R-:W-:Y:S01]  /*4d80*/  IMAD.MOV.U32 R135, RZ, RZ, R169 ;  /* 0x000000ffff877224 */ /* 0x000fe200078e00a9 */
[----:B------:R-:W-:Y:S01]  /*4d90*/  MOV R155, R171 ;  /* 0x000000ab009b7202 */ /* 0x000fe20000000f00 */
[----:B------:R-:W-:Y:S02]  /*4da0*/  IMAD.MOV.U32 R134, RZ, RZ, R170 ;  /* 0x000000ffff867224 */ /* 0x000fe400078e00aa */
[----:B------:R-:W-:Y:S02]  /*4db0*/  IMAD.MOV.U32 R34, RZ, RZ, R123 ;  /* 0x000000ffff227224 */ /* 0x000fe400078e007b */
[----:B-1----:R-:W-:Y:S01]  /*4dc0*/  HMMA.16816.F32.BF16 R172, R4, R20, R16 ;  /* 0x0000001404ac723c */ /* 0x002fe20000041810 */
[----:B------:R-:W1:Y:S01]  /*4dd0*/  LDSM.16.MT88.4 R16, [R236+0x5000] ;  /* 0x00500000ec10783b */ /* 0x000e620000004200 */
[----:B------:R-:W-:Y:S01]  /*4de0*/  IMAD.MOV.U32 R38, RZ, RZ, R121 ;  /* 0x000000ffff267224 */ /* 0x000fe200078e0079 */
[----:B------:R-:W-:Y:S01]  /*4df0*/  MOV R100, R34 ;  /* 0x0000002200647202 */ /* 0x000fe20000000f00 */
[----:B------:R-:W-:-:S02]  /*4e00*/  IMAD.MOV.U32 R39, RZ, RZ, R120 ;  /* 0x000000ffff277224 */ /* 0x000fc400078e0078 */
[----:B------:R-:W-:Y:S02]  /*4e10*/  IMAD.MOV.U32 R101, RZ, RZ, R35 ;  /* 0x000000ffff657224 */ /* 0x000fe400078e0023 */
[----:B------:R-:W-:-:S08]  /*4e20*/  FADD.FTZ R20, R94, R3 ;  /* 0x000000035e147221 */ /* 0x000fd00000010000 */
[----:B------:R-:W-:Y:S08]  /*4e30*/  HMMA.16816.F32.BF16 R168, R4, R22, R12 ;  /* 0x0000001604a8723c */ /* 0x000ff0000004180c */
[----:B---3--:R-:W-:Y:S11]  /*4e40*/  HMMA.16816.F32.BF16 R12, R8, R24, RZ ;  /* 0x00000018080c723c */ /* 0x008ff600000418ff */
[----:B------:R-:W-:Y:S11]  /*4e50*/  @!UPT UIADD3 URZ, URZ, URZ, URZ ;  /* 0x0000003f3f3ff290 */ /* 0x000ff6000fffe03f */
[----:B------:R-:W-:Y:S02]  /*4e60*/  @!UPT UIADD3 URZ, URZ, URZ, URZ ;  /* 0x0000003f3f3ff290 */ /* 0x000fe4000fffe03f */
[----:B-1----:R-:W-:Y:S07]  /*4e70*/  HMMA.16816.F32.BF16 R124, R4, R16, R12 ;  /* 0x00000010047c723c */ /* 0x002fee000004180c */
[----:B------:R-:W-:Y:S01]  /*4e80*/  FADD.FTZ R12, R82, R81 ;  /* 0x00000051520c7221 */ /* 0x000fe20000010000 */
[----:B------:R-:W-:Y:S01]  /*4e90*/  MOV R81, R29 ;  /* 0x0000001d00517202 */ /* 0x000fe20000000f00 */
[----:B------:R-:W-:Y:S02]  /*4ea0*/  FFMA.FTZ R29, R106, c[0x0][0x2d0], -R2 ;  /* 0x0000b4006a1d7a23 */ /* 0x000fe40000010802 */
[----:B------:R-:W-:Y:S01]  /*4eb0*/  FADD.FTZ R16, R80, R12 ;  /* 0x0000000c50107221 */ /* 0x000fe20000010000 */
[----:B------:R-:W-:Y:S01]  /*4ec0*/  MOV R105, R81 ;  /* 0x0000005100697202 */ /* 0x000fe20000000f00 */
[----:B------:R-:W-:Y:S01]  /*4ed0*/  HMMA.16816.F32.BF16 R12, R8, R26, RZ ;  /* 0x0000001a080c723c */ /* 0x000fe200000418ff */
[----:B------:R-:W1:Y:S01]  /*4ee0*/  LDSM.16.MT88.4 R24, [R238+0x4800] ;  /* 0x00480000ee18783b */ /* 0x000e620000004200 */
[----:B------:R-:W-:-:S02]  /*4ef0*/  FADD.FTZ R21, R83, R16 ;  /* 0x0000001053157221 */ /* 0x000fc40000010000 */
[----:B------:R-:W-:Y:S02]  /*4f00*/  IMAD.MOV.U32 R82, RZ, RZ, R28 ;  /* 0x000000ffff527224 */ /* 0x000fe400078e001c */
[----:B------:R-:W-:Y:S02]  /*4f10*/  FADD.FTZ R3, R92, R21 ;  /* 0x000000155c037221 */ /* 0x000fe40000010000 */
[----:B------:R-:W-:Y:S02]  /*4f20*/  FFMA.FTZ R28, R102, c[0x0][0x2d0], -R0 ;  /* 0x0000b400661c7a23 */ /* 0x000fe40000010800 */
[----:B------:R-:W-:Y:S02]  /*4f30*/  FADD.FTZ R3, R93, R3 ;  /* 0x000000035d037221 */ /* 0x000fe40000010000 */
[----:B------:R-:W-:Y:S11]  /*4f40*/  IMAD.MOV.U32 R106, RZ, RZ, R89 ;  /* 0x000000ffff6a7224 */ /* 0x000ff600078e0059 */
[----:B------:R-:W-:Y:S01]  /*4f50*/  @!UPT UIADD3 URZ, URZ, URZ, URZ ;  /* 0x0000003f3f3ff290 */ /* 0x000fe2000fffe03f */
[----:B------:R-:W-:Y:S01]  /*4f60*/  HMMA.16816.F32.BF16 R112, R4, R18, R12 ;  /* 0x000000120470723c */ /* 0x000fe2000004180c */
[----:B------:R-:W2:Y:S01]  /*4f70*/  LDSM.16.MT88.4 R16, [R238+0x5000] ;  /* 0x00500000ee10783b */ /* 0x000ea20000004200 */
[----:B------:R-:W-:Y:S01]  /*4f80*/  MOV R83, R131 ;  /* 0x0000008300537202 */ /* 0x000fe20000000f00 */
[----:B------:R-:W-:Y:S02]  /*4f90*/  IMAD.MOV.U32 R102, RZ, RZ, R46 ;  /* 0x000000ffff667224 */ /* 0x000fe400078e002e */
[----:B------:R-:W-:Y:S01]  /*4fa0*/  IMAD.MOV.U32 R46, RZ, RZ, R58 ;  /* 0x000000ffff2e7224 */ /* 0x000fe200078e003a */
[----:B------:R-:W-:Y:S01]  /*4fb0*/  MOV R58, R162 ;  /* 0x000000a2003a7202 */ /* 0x000fe20000000f00 */
[----:B------:R-:W-:Y:S01]  /*4fc0*/  IMAD.MOV.U32 R90, RZ, RZ, R134 ;  /* 0x000000ffff5a7224 */ /* 0x000fe200078e0086 */
[----:B------:R-:W-:Y:S01]  /*4fd0*/  MOV R80, R154 ;  /* 0x0000009a00507202 */ /* 0x000fe20000000f00 */
        /* <DEDUP_REMOVED lines=38> */
[----:B------:R-:W-:Y:S01]  /*5240*/  LDSM.16.MT88.4 R96, [R239+0x4000] ;  /* 0x00400000ef60783b */ /* 0x000fe20000004200 */
[----:B--2---:R-:W-:Y:S01]  /*5250*/  FADD.FTZ R2, R14, R16 ;  /* 0x000000100e027221 */ /* 0x004fe20000010000 */
[----:B------:R-:W-:Y:S03]  /*5260*/  MUFU.EX2 R0, R32 ;  /* 0x0000002000007308 */ /* 0x000fe60000000800 */
[C---:B---3--:R-:W-:Y:S01]  /*5270*/  FADD.FTZ R3, R13.reuse, R2 ;  /* 0x000000020d037221 */ /* 0x048fe20000010000 */
[----:B------:R-:W-:-:S04]  /*5280*/  F2FP.BF16.PACK_AB R129, R13, R14 ;  /* 0x0000000e0d81723e */ /* 0x000fc800000010ff */
[----:B------:R1:W2:Y:S01]  /*5290*/  MUFU.EX2 R2, R33 ;  /* 0x0000002100027308 */ /* 0x0002a20000000800 */
[----:B------:R-:W-:Y:S01]  /*52a0*/  IMAD.MOV.U32 R81, RZ, RZ, R153 ;  /* 0x000000ffff517224 */ /* 0x000fe200078e0099 */
[----:B------:R-:W3:Y:S04]  /*52b0*/  LDSM.16.MT88.4 R12, [R239+0x4800] ;  /* 0x00480000ef0c783b */ /* 0x000ee80000004200 */
[----:B-1----:R-:W1:Y:S01]  /*52c0*/  LDSM.16.MT88.4 R32, [R239+0x1000] ;  /* 0x00100000ef20783b */ /* 0x002e620000004200 */
[----:B--2---:R-:W-:Y:S01]  /*52d0*/  F2FP.BF16.PACK_AB R131, R0, R2 ;  /* 0x000000020083723e */ /* 0x004fe200000010ff */
[----:B------:R-:W-:-:S04]  /*52e0*/  FADD.FTZ R3, R2, R3 ;  /* 0x0000000302037221 */ /* 0x000fc80000010000 */
[----:B------:R-:W-:-:S05]  /*52f0*/  FADD.FTZ R3, R0, R3 ;  /* 0x0000000300037221 */ /* 0x000fca0000010000 */
[----:B------:R-:W-:Y:S04]  /*5300*/  STL [R1], R3 ;  /* 0x0000000301007387 */ /* 0x000fe80000100800 */
[----:B------:R2:W5:Y:S04]  /*5310*/  LDL.LU R162, [R1+0xb0] ;  /* 0x0000b00001a27983 */ /* 0x0005680000300800 */
[----:B------:R2:W5:Y:S04]  /*5320*/  LDL.LU R161, [R1+0xac] ;  /* 0x0000ac0001a17983 */ /* 0x0005680000300800 */
[----:B------:R2:W5:Y:S04]  /*5330*/  LDL.LU R160, [R1+0xa8] ;  /* 0x0000a80001a07983 */ /* 0x0005680000300800 */
[----:B------:R2:W5:Y:S04]  /*5340*/  LDL.LU R135, [R1+0xa4] ;  /* 0x0000a40001877983 */ /* 0x0005680000300800 */
[----:B------:R2:W5:Y:S01]  /*5350*/  LDL.LU R134, [R1+0xa0] ;  /* 0x0000a00001867983 */ /* 0x0005620000300800 */
[----:B------:R-:W-:Y:S01]  /*5360*/  IMAD.MOV.U32 R82, RZ, RZ, R152 ;  /* 0x000000ffff527224 */ /* 0x000fe200078e0098 */
[----:B---3--:R-:W-:Y:S01]  /*5370*/  HMMA.16816.F32.BF16 R16, R8, R12, RZ ;  /* 0x0000000c0810723c */ /* 0x008fe200000418ff */
[----:B------:R-:W-:-:S02]  /*5380*/  IMAD.MOV.U32 R91, RZ, RZ, R155 ;  /* 0x000000ffff5b7224 */ /* 0x000fc400078e009b */
[----:B------:R-:W3:Y:S01]  /*5390*/  LDSM.16.MT88.4 R152, [R236+0x1000] ;  /* 0x00100000ec98783b */ /* 0x000ee20000004200 */
[----:B------:R-:W-:Y:S01]  /*53a0*/  IMAD.MOV.U32 R26, RZ, RZ, R249 ;  /* 0x000000ffff1a7224 */ /* 0x000fe200078e00f9 */
[----:B------:R-:W-:-:S03]  /*53b0*/  IADD3 R249, R246, -0x2, RZ ;  /* 0xfffffffef6f97810 */ /* 0x000fc60007ffe0ff */
[----:B-1----:R-:W-:Y:S01]  /*53c0*/  HMMA.16816.F32.BF16 R28, R128, R32, R36 ;  /* 0x00000020801c723c */ /* 0x002fe20000041824 */
[----:B------:R-:W-:-:S07]  /*53d0*/  ISETP.GE.AND P0, PT, R249, R26, PT ;  /* 0x0000001af900720c */ /* 0x000fce0003f06270 */
[----:B------:R-:W-:Y:S01]  /*53e0*/  HMMA.16816.F32.BF16 R32, R128, R34, R40 ;  /* 0x000000228020723c */ /* 0x000fe20000041828 */
[----:B------:R-:W1:Y:S07]  /*53f0*/  LDSM.16.MT88.4 R40, [R236+0x2800] ;  /* 0x00280000ec28783b */ /* 0x000e6e0000004200 */
[----:B------:R-:W-:Y:S01]  /*5400*/  HMMA.16816.F32.BF16 R8, R8, R14, RZ ;  /* 0x0000000e0808723c */ /* 0x000fe200000418ff */
[----:B------:R-:W4:Y:S07]  /*5410*/  LDSM.16.MT88.4 R12, [R239+0x5000] ;  /* 0x00500000ef0c783b */ /* 0x000f2e0000004200 */
[C---:B------:R-:W-:Y:S08]  /*5420*/  HMMA.16816.F32.BF16 R92, R128.reuse, R96, R172 ;  /* 0x00000060805c723c */ /* 0x040ff000000418ac */
[C---:B------:R-:W-:Y:S08]  /*5430*/  HMMA.16816.F32.BF16 R96, R128.reuse, R98, R168 ;  /* 0x000000628060723c */ /* 0x040ff000000418a8 */
[C---:B---3--:R-:W-:Y:S08]  /*5440*/  HMMA.16816.F32.BF16 R156, R128.reuse, R152, R156 ;  /* 0x00000098809c723c */ /* 0x048ff0000004189c */
[C---:B------:R-:W-:Y:S01]  /*5450*/  HMMA.16816.F32.BF16 R152, R128.reuse, R154, R144 ;  /* 0x0000009a8098723c */ /* 0x040fe20000041890 */
[----:B------:R-:W3:Y:S07]  /*5460*/  LDSM.16.MT88.4 R144, [R238+0x1000] ;  /* 0x00100000ee90783b */ /* 0x000eee0000004200 */
[C---:B-1----:R-:W-:Y:S08]  /*5470*/  HMMA.16816.F32.BF16 R36, R128.reuse, R40, R44 ;  /* 0x000000288024723c */ /* 0x042ff0000004182c */
[----:B------:R-:W-:Y:S01]  /*5480*/  HMMA.16816.F32.BF16 R40, R128, R42, R48 ;  /* 0x0000002a8028723c */ /* 0x000fe20000041830 */
[----:B------:R-:W1:Y:S07]  /*5490*/  LDSM.16.MT88.4 R48, [R238+0x2800] ;  /* 0x00280000ee30783b */ /* 0x000e6e0000004200 */
[C---:B----4-:R-:W-:Y:S08]  /*54a0*/  HMMA.16816.F32.BF16 R16, R4.reuse, R12, R16 ;  /* 0x0000000c0410723c */ /* 0x050ff00000041810 */
[----:B------:R-:W-:Y:S01]  /*54b0*/  HMMA.16816.F32.BF16 R8, R4, R14, R8 ;  /* 0x0000000e0408723c */ /* 0x000fe20000041808 */
[----:B------:R-:W-:Y:S07]  /*54c0*/  LDSM.16.MT88.4 R4, [R239+0x5800] ;  /* 0x00580000ef04783b */ /* 0x000fee0000004200 */
[C---:B---3--:R-:W-:Y:S08]  /*54d0*/  HMMA.16816.F32.BF16 R148, R128.reuse, R144, R148 ;  /* 0x000000908094723c */ /* 0x048ff00000041894 */
[C---:B------:R-:W-:Y:S01]  /*54e0*/  HMMA.16816.F32.BF16 R144, R128.reuse, R146, R136 ;  /* 0x000000928090723c */ /* 0x040fe20000041888 */
[----:B------:R-:W3:Y:S07]  /*54f0*/  LDSM.16.MT88.4 R136, [R237+0x1000] ;  /* 0x00100000ed88783b */ /* 0x000eee0000004200 */
[C---:B-1----:R-:W-:Y:S01]  /*5500*/  HMMA.16816.F32.BF16 R44, R128.reuse, R48, R56 ;  /* 0x00000030802c723c */ /* 0x042fe20000041838 */
[----:B------:R-:W1:Y:S07]  /*5510*/  LDSM.16.MT88.4 R56, [R237+0x2800] ;  /* 0x00280000ed38783b */ /* 0x000e6e0000004200 */
[C---:B------:R-:W-:Y:S01]  /*5520*/  HMMA.16816.F32.BF16 R48, R128.reuse, R50, R64 ;  /* 0x000000328030723c */ /* 0x040fe20000041840 */
[----:B------:R-:W4:Y:S07]  /*5530*/  LDSM.16.MT88.4 R64, [R239+0x2800] ;  /* 0x00280000ef40783b */ /* 0x000f2e0000004200 */
[C---:B---3--:R-:W-:Y:S08]  /*5540*/  HMMA.16816.F32.BF16 R140, R128.reuse, R136, R140 ;  /* 0x00000088808c723c */ /* 0x048ff0000004188c */
[C---:B-1----:R-:W-:Y:S08]  /*5550*/  HMMA.16816.F32.BF16 R52, R128.reuse, R56, R52 ;  /* 0x000000388034723c */ /* 0x042ff00000041834 */
[C---:B------:R-:W-:Y:S08]  /*5560*/  HMMA.16816.F32.BF16 R56, R128.reuse, R58, R60 ;  /* 0x0000003a8038723c */ /* 0x040ff0000004183c */
[C---:B----4-:R-:W-:Y:S01]  /*5570*/  HMMA.16816.F32.BF16 R60, R128.reuse, R64, R72 ;  /* 0x00000040803c723c */ /* 0x050fe20000041848 */
[----:B------:R-:W1:Y:S07]  /*5580*/  LDSM.16.MT88.4 R72, [R236+0x4000] ;  /* 0x00400000ec48783b */ /* 0x000e6e0000004200 */
[C---:B------:R-:W-:Y:S08]  /*5590*/  HMMA.16816.F32.BF16 R64, R128.reuse, R66, R68 ;  /* 0x000000428040723c */ /* 0x040ff00000041844 */
        /* <DEDUP_REMOVED lines=22> */
[----:B--2---:R-:W2:Y:S04]  /*5700*/  LDL.64 R24, [R1+0x28] ;  /* 0x0000280001187983 */ /* 0x004ea80000100a00 */
[----:B------:R-:W3:Y:S04]  /*5710*/  LDL R26, [R1+0x38] ;  /* 0x00003800011a7983 */ /* 0x000ee80000100800 */
[----:B------:R-:W4:Y:S04]  /*5720*/  LDL.LU R0, [R1+0x4] ;  /* 0x0000040001007983 */ /* 0x000f280000300800 */
[----:B------:R-:W1:Y:S01]  /*5730*/  S2R R27, SR_TID.X ;  /* 0x00000000001b7919 */ /* 0x000e620000002100 */
[----:B------:R-:W-:-:S02]  /*5740*/  LOP3.LUT P0, RZ, R247, 0x2, RZ, 0xc0, !PT ;  /* 0x00000002f7ff7812 */ /* 0x000fc4000780c0ff */
[----:B-1----:R-:W-:Y:S02]  /*5750*/  ISETP.GT.AND P2, PT, R27, 0x7f, PT ;  /* 0x0000007f1b00780c */ /* 0x002fe40003f44270 */
[----:B------:R-:W-:Y:S02]  /*5760*/  ISETP.GE.AND P6, PT, R251, c[0x0][0x1d4], PT ;  /* 0x00007500fb007a0c */ /* 0x000fe40003fc6270 */
[----:B----4-:R-:W-:-:S07]  /*5770*/  LOP3.LUT R0, R0, 0xffffffef, RZ, 0xc0, !PT ;  /* 0xffffffef00007812 */ /* 0x010fce00078ec0ff */
[----:B------:R-:W-:Y:S02]  /*5780*/  @P0 LOP3.LUT R0, R0, 0x10, RZ, 0xfc, !PT ;  /* 0x0000001000000812 */ /* 0x000fe400078efcff */
[----:B---3--:R-:W-:Y:S02]  /*5790*/  ISETP.GE.AND P1, PT, R26, c[0x0][0x1d4], PT ;  /* 0x000075001a007a0c */ /* 0x008fe40003f26270 */
[----:B------:R-:W-:-:S04]  /*57a0*/  LOP3.LUT R0, R0, 0xfffffffb, RZ, 0xc0, !PT ;  /* 0xfffffffb00007812 */ /* 0x000fc800078ec0ff */
[----:B------:R-:W-:Y:S02]  /*57b0*/  @P2 LOP3.LUT R0, R0, 0x4, RZ, 0xfc, !PT ;  /* 0x0000000400002812 */ /* 0x000fe400078efcff */
[----:B------:R-:W-:Y:S02]  /*57c0*/  ISETP.GE.AND P0, PT, R252, c[0x0][0x1d4], PT ;  /* 0x00007500fc007a0c */ /* 0x000fe40003f06270 */
[----:B------:R-:W-:-:S04]  /*57d0*/  LOP3.LUT R0, R0, 0xfffffffd, RZ, 0xc0, !PT ;  /* 0xfffffffd00007812 */ /* 0x000fc800078ec0ff */
[----:B------:R-:W-:-:S04]  /*57e0*/  @P1 LOP3.LUT R0, R0, 0x2, RZ, 0xfc, !PT ;  /* 0x0000000200001812 */ /* 0x000fc800078efcff */
[----:B------:R-:W-:-:S04]  /*57f0*/  LOP3.LUT R0, R0, 0xfffffffe, RZ, 0xc0, !PT ;  /* 0xfffffffe00007812 */ /* 0x000fc800078ec0ff */
[----:B------:R-:W-:Y:S02]  /*5800*/  @P0 LOP3.LUT R0, R0, 0x1, RZ, 0xfc, !PT ;  /* 0x0000000100000812 */ /* 0x000fe400078efcff */
[----:B------:R-:W-:Y:S02]  /*5810*/  LOP3.LUT P0, RZ, R247, 0x4, RZ, 0xc0, !PT ;  /* 0x00000004f7ff7812 */ /* 0x000fe4000780c0ff */
[----:B------:R-:W-:-:S11]  /*5820*/  LOP3.LUT R0, R0, 0xfffffff7, RZ, 0xc0, !PT ;  /* 0xfffffff700007812 */ /* 0x000fd600078ec0ff */
[----:B------:R-:W-:-:S05]  /*5830*/  @P0 LOP3.LUT R0, R0, 0x8, RZ, 0xfc, !PT ;  /* 0x0000000800000812 */ /* 0x000fca00078efcff */
[----:B------:R1:W-:Y:S01]  /*5840*/  STL [R1+0x4], R0 ;  /* 0x0000040001007387 */ /* 0x0003e20000100800 */
[----:B--2---:R-:W-:-:S03]  /*5850*/  ISETP.GE.AND P5, PT, R24, c[0x0][0x1d4], PT ;  /* 0x0000750018007a0c */ /* 0x004fc60003fa6270 */
.L_x_2617:
[----:B------:R-:W2:Y:S01]  /*5860*/  LDL.64 R10, [R1+0x20] ;  /* 0x00002000010a7983 */ /* 0x000ea20000100a00 */
[----:B-1----:R-:W-:Y:S01]  /*5870*/  SHF.R.S32.HI R0, RZ, 0x1f, R249 ;  /* 0x0000001fff007819 */ /* 0x002fe200000114f9 */
[C---:B------:R-:W-:Y:S01]  /*5880*/  IMAD.WIDE.U32 R2, R249.reuse, c[0x0][0x208], RZ ;  /* 0x00008200f9027a25 */ /* 0x040fe200078e00ff */
[----:B------:R-:W-:Y:S04]  /*5890*/  DEPBAR.LE SB0, 0x0 ;  /* 0x000080000000791a */ /* 0x000fe80000000000 */
[----:B------:R-:W3:Y:S01]  /*58a0*/  LDL.64 R8, [R1+0x10] ;  /* 0x0000100001087983 */ /* 0x000ee20000100a00 */
[----:B------:R-:W-:Y:S01]  /*58b0*/  IMAD R0, R0, c[0x0][0x208], RZ ;  /* 0x0000820000007a24 */ /* 0x000fe200078e02ff */
[----:B------:R-:W-:Y:S01]  /*58c0*/  WARPSYNC 0xffffffff ;  /* 0xffffffff00007948 */ /* 0x000fe20003800000 */
[----:B------:R-:W-:Y:S01]  /*58d0*/  IMAD.MOV.U32 R4, RZ, RZ, c[0x0][0x208] ;  /* 0x00008200ff047624 */ /* 0x000fe200078e00ff */
[----:B------:R-:W-:Y:S01]  /*58e0*/  BSSY B0, `(.L_x_2615) ;  /* 0x00000ef000007945 */ /* 0x000fe20003800000 */
[----:B------:R-:W4:Y:S01]  /*58f0*/  LDL R251, [R1+0x4] ;  /* 0x0000040001fb7983 */ /* 0x000f220000100800 */
[----:B------:R-:W-:Y:S02]  /*5900*/  IMAD R0, R249, c[0x0][0x20c], R0 ;  /* 0x00008300f9007a24 */ /* 0x000fe400078e0200 */
[----:B------:R-:W-:Y:S02]  /*5910*/  IMAD.MOV.U32 R12, RZ, RZ, c[0x0][0x20c] ;  /* 0x00008300ff0c7624 */ /* 0x000fe400078e00ff */
[----:B------:R-:W1:Y:S01]  /*5920*/  S2R R7, SR_TID.X ;  /* 0x0000000000077919 */ /* 0x000e620000002100 */
[----:B------:R-:W-:Y:S02]  /*5930*/  IMAD.IADD R0, R3, 0x1, R0 ;  /* 0x0000000103007824 */ /* 0x000fe400078e0200 */
[----:B------:R-:W-:Y:S02]  /*5940*/  IMAD.WIDE.U32 R2, R2, 0x30, RZ ;  /* 0x0000003002027825 */ /* 0x000fe400078e00ff */
[----:B------:R-:W-:Y:S02]  /*5950*/  BAR.SYNC.DEFER_BLOCKING 0x0 ;  /* 0x0000000000007b1d */ /* 0x000fe40000010000 */
[----:B------:R-:W-:Y:S04]  /*5960*/  IMAD R0, R0, 0x30, RZ ;  /* 0x0000003000007824 */ /* 0x000fe800078e02ff */
[----:B------:R-:W-:Y:S01]  /*5970*/  IMAD.IADD R0, R3, 0x1, R0 ;  /* 0x0000000103007824 */ /* 0x000fe200078e0200 */
[----:B-----5:R-:W-:Y:S05]  /*5980*/  LDSM.16.M88.4 R16, [R134+0x800] ;  /* 0x000800008610783b */ /* 0x020fea0000000200 */
[----:B------:R-:W-:Y:S01]  /*5990*/  LDSM.16.M88.4 R24, [R134+0x1000] ;  /* 0x001000008618783b */ /* 0x000fe20000000200 */
[----:B----4-:R-:W-:Y:S02]  /*59a0*/  LOP3.LUT P3, RZ, R251, 0x1, RZ, 0xc0, !PT ;  /* 0x00000001fbff7812 */ /* 0x010fe4000786c0ff */
[----:B-1----:R-:W-:Y:S02]  /*59b0*/  ISETP.GT.AND P2, PT, R7, 0x7f, PT ;  /* 0x0000007f0700780c */ /* 0x002fe40003f44270 */
[-C--:B--2---:R-:W-:Y:S02]  /*59c0*/  IADD3 R3, P0, R10, R2.reuse, RZ ;  /* 0x000000020a037210 */ /* 0x084fe40007f1e0ff */
[----:B------:R-:W-:Y:S02]  /*59d0*/  SHF.R.S32.HI R252, RZ, 0x1f, R7 ;  /* 0x0000001ffffc7819 */ /* 0x000fe40000011407 */
[----:B------:R-:W-:Y:S01]  /*59e0*/  LOP3.LUT P1, RZ, R251, 0x2, RZ, 0xc0, !PT ;  /* 0x00000002fbff7812 */ /* 0x000fe2000782c0ff */
[--C-:B---3--:R-:W-:Y:S01]  /*59f0*/  IMAD.X R6, R0, 0x1, R9.reuse, P0 ;  /* 0x0000000100067824 */ /* 0x108fe200000e0609 */
[----:B------:R-:W-:Y:S04]  /*5a00*/  LEA.HI R252, R252, R7, RZ, 0x3 ;  /* 0x00000007fcfc7211 */ /* 0x000fe800078f18ff */
[----:B------:R-:W-:Y:S02]  /*5a10*/  LOP3.LUT R252, R252, 0xfffffff8, RZ, 0xc0, !PT ;  /* 0xfffffff8fcfc7812 */ /* 0x000fe400078ec0ff */
[C---:B------:R-:W-:Y:S03]  /*5a20*/  @!P2 LEA R5, P0, R4.reuse, R2, 0x5 ;  /* 0x000000020405a211 */ /* 0x040fe600078028ff */
[----:B------:R-:W-:Y:S01]  /*5a30*/  IMAD.IADD R252, R7, 0x1, -R252 ;  /* 0x0000000107fc7824 */ /* 0x000fe200078e0afc */
[----:B------:R-:W-:Y:S02]  /*5a40*/  @!P2 LEA.HI.X R4, R4, R0, R12, 0x5, P0 ;  /* 0x000000000404a211 */ /* 0x000fe400000f2c0c */
[C---:B------:R-:W-:Y:S02]  /*5a50*/  LEA R2, P0, R3.reuse, c[0x0][0x1f8], 0x1 ;  /* 0x00007e0003027a11 */ /* 0x040fe400078008ff */
[----:B------:R-:W-:Y:S02]  /*5a60*/  LOP3.LUT P4, RZ, R252, 0x2, RZ, 0xc0, !PT ;  /* 0x00000002fcff7812 */ /* 0x000fe4000788c0ff */
[----:B------:R-:W-:Y:S02]  /*5a70*/  LEA.HI.X R3, R3, c[0x0][0x1fc], R6, 0x1, P0 ;  /* 0x00007f0003037a11 */ /* 0x000fe400000f0c06 */
[----:B------:R-:W-:Y:S05]  /*5a80*/  @!P2 IADD3 R0, P0, R5, R10, RZ ;  /* 0x0000000a0500a210 */ /* 0x000fea0007f1e0ff */
[----:B------:R-:W-:Y:S01]  /*5a90*/  @!P2 IMAD.X R4, R4, 0x1, R9, P0 ;  /* 0x000000010404a824 */ /* 0x000fe200000e0609 */
[C---:B------:R-:W-:Y:S01]  /*5aa0*/  @!P2 LEA R246, P0, R0.reuse, c[0x0][0x1f8], 0x1 ;  /* 0x00007e0000f6aa11 */ /* 0x040fe200078008ff */
[----:B------:R-:W1:Y:S03]  /*5ab0*/  LDSM.16.M88.4 R8, [R134] ;  /* 0x000000008608783b */ /* 0x000e660000000200 */
[----:B------:R-:W-:Y:S02]  /*5ac0*/  @!P2 LEA.HI.X R247, R0, c[0x0][0x1fc], R4, 0x1, P0 ;  /* 0x00007f0000f7aa11 */ /* 0x000fe400000f0c04 */
[C---:B------:R-:W-:Y:S02]  /*5ad0*/  IADD3 R0, R134.reuse, 0x20, RZ ;  /* 0x0000002086007810 */ /* 0x040fe40007ffe0ff */
[C---:B------:R-:W-:Y:S05]  /*5ae0*/  @P4 IADD3 R0, R134.reuse, -0x20, RZ ;  /* 0xffffffe086004810 */ /* 0x040fea0007ffe0ff */
[----:B------:R-:W2:Y:S05]  /*5af0*/  LDSM.16.M88.4 R168, [R0] ;  /* 0x0000000000a8783b */ /* 0x000eaa0000000200 */
[----:B------:R-:W3:Y:S05]  /*5b00*/  LDSM.16.M88.4 R172, [R0+0x800] ;  /* 0x0008000000ac783b */ /* 0x000eea0000000200 */
[----:B------:R4:W2:Y:S05]  /*5b10*/  LDSM.16.M88.4 R176, [R0+0x1000] ;  /* 0x0010000000b0783b */ /* 0x0008aa0000000200 */
[----:B------:R-:W-:Y:S01]  /*5b20*/  @!PT LDS RZ, [RZ] ;  /* 0x00000000fffff984 */ /* 0x000fe20000000800 */
[----:B------:R-:W-:Y:S01]  /*5b30*/  @!PT LDS RZ, [RZ] ;  /* 0x00000000fffff984 */ /* 0x000fe20000000800 */
[----:B------:R-:W-:Y:S01]  /*5b40*/  @!PT LDS RZ, [RZ] ;  /* 0x00000000fffff984 */ /* 0x000fe20000000800 */
[----:B------:R2:W-:Y:S05]  /*5b50*/  LDGSTS.E.BYPASS.LTC128B.128 [R248+0x4080], [R2.64], !P5 ;  /* 0x0408000002f87fae */ /* 0x0005ea000e901d46 */
[----:B------:R2:W-:Y:S05]  /*5b60*/  LDGSTS.E.BYPASS.LTC128B.128 [R248+0x5880], [R2.64+0x80], !P6 ;  /* 0x0588008002f87fae */ /* 0x0005ea000f101d46 */
[----:B------:R2:W-:Y:S01]  /*5b70*/  LDGSTS.E.BYPASS.LTC128B.128 [R248+0x7080], [R2.64+0x100], !P3 ;  /* 0x0708010002f87fae */ /* 0x0005e2000d901d46 */
[C---:B-1----:R-:W-:Y:S04]  /*5b80*/  HMMA.16816.F32.BF16 R4, R160.reuse, R8, RZ ;  /* 0x00000008a004723c */ /* 0x042fe800000418ff */
[----:B------:R2:W-:Y:S01]  /*5b90*/  LDGSTS.E.BYPASS.LTC128B.128 [R248+0x8880], [R2.64+0x180], !P1 ;  /* 0x0888018002f87fae */ /* 0x0005e2000c901d46 */
[----:B----4-:R-:W-:Y:S04]  /*5ba0*/  IADD3 R0, R134, 0x40, RZ ;  /* 0x0000004086007810 */ /* 0x010fe80007ffe0ff */
[----:B------:R1:W-:Y:S01]  /*5bb0*/  @!P2 LDGSTS.E.BYPASS.LTC128B.128 [R248+0x5080], [R246.64], !P5 ;  /* 0x05080000f6f8afae */ /* 0x0003e2000e901d46 */
[C---:B------:R-:W-:Y:S04]  /*5bc0*/  HMMA.16816.F32.BF16 R8, R160.reuse, R10, RZ ;  /* 0x0000000aa008723c */ /* 0x040fe800000418ff */
[----:B------:R1:W-:Y:S04]  /*5bd0*/  @!P2 LDGSTS.E.BYPASS.LTC128B.128 [R248+0x6880], [R246.64+0x80], !P6 ;  /* 0x06880080f6f8afae */ /* 0x0003e8000f101d46 */
[C---:B------:R-:W-:Y:S01]  /*5be0*/  HMMA.16816.F32.BF16 R12, R160.reuse, R16, RZ ;  /* 0x00000010a00c723c */ /* 0x040fe200000418ff */
[----:B------:R1:W-:Y:S05]  /*5bf0*/  @!P2 LDGSTS.E.BYPASS.LTC128B.128 [R248+0x8080], [R246.64+0x100], !P3 ;  /* 0x08080100f6f8afae */ /* 0x0003ea000d901d46 */
[----:B------:R1:W-:Y:S01]  /*5c00*/  @!P2 LDGSTS.E.BYPASS.LTC128B.128 [R248+0x9880], [R246.64+0x180], !P1 ;  /* 0x09880180f6f8afae */ /* 0x0003e2000c901d46 */
[----:B------:R-:W-:Y:S01]  /*5c10*/  LOP3.LUT P1, RZ, R252, 0x4, RZ, 0xc0, !PT ;  /* 0x00000004fcff7812 */ /* 0x000fe2000782c0ff */
[C---:B------:R-:W-:Y:S03]  /*5c20*/  HMMA.16816.F32.BF16 R16, R160.reuse, R18, RZ ;  /* 0x00000012a010723c */ /* 0x040fe600000418ff */
[----:B------:R-:W0:Y:S05]  /*5c30*/  LDGDEPBAR ;  /* 0x00000000000079af */ /* 0x000e2a0000000000 */
[C---:B------:R-:W-:Y:S01]  /*5c40*/  HMMA.16816.F32.BF16 R20, R160.reuse, R24, RZ ;  /* 0x00000018a014723c */ /* 0x040fe200000418ff */
[----:B--2---:R-:W2:Y:S03]  /*5c50*/  LDL R2, [R1+0x50] ;  /* 0x0000500001027983 */ /* 0x004ea60000100800 */
[----:B------:R-:W-:Y:S04]  /*5c60*/  @P1 IADD3 R0, R134, -0x40, RZ ;  /* 0xffffffc086001810 */ /* 0x000fe80007ffe0ff */
[----:B------:R-:W-:Y:S08]  /*5c70*/  HMMA.16816.F32.BF16 R24, R160, R26, RZ ;  /* 0x0000001aa018723c */ /* 0x000ff000000418ff */
[C---:B------:R-:W-:Y:S08]  /*5c80*/  HMMA.16816.F32.BF16 R4, R164.reuse, R168, R4 ;  /* 0x000000a8a404723c */ /* 0x040ff00000041804 */
[C---:B------:R-:W-:Y:S01]  /*5c90*/  HMMA.16816.F32.BF16 R8, R164.reuse, R170, R8 ;  /* 0x000000aaa408723c */ /* 0x040fe20000041808 */
[----:B------:R-:W4:Y:S07]  /*5ca0*/  LDSM.16.M88.4 R168, [R0] ;  /* 0x0000000000a8783b */ /* 0x000f2e0000000200 */
[C---:B---3--:R-:W-:Y:S08]  /*5cb0*/  HMMA.16816.F32.BF16 R12, R164.reuse, R172, R12 ;  /* 0x000000aca40c723c */ /* 0x048ff0000004180c */
[C---:B------:R-:W-:Y:S01]  /*5cc0*/  HMMA.16816.F32.BF16 R16, R164.reuse, R174, R16 ;  /* 0x000000aea410723c */ /* 0x040fe20000041810 */
[----:B------:R-:W3:Y:S07]  /*5cd0*/  LDSM.16.M88.4 R172, [R0+0x800] ;  /* 0x0008000000ac783b */ /* 0x000eee0000000200 */
[C---:B------:R-:W-:Y:S08]  /*5ce0*/  HMMA.16816.F32.BF16 R20, R164.reuse, R176, R20 ;  /* 0x000000b0a414723c */ /* 0x040ff00000041814 */
[----:B------:R-:W-:Y:S08]  /*5cf0*/  HMMA.16816.F32.BF16 R24, R164, R178, R24 ;  /* 0x000000b2a418723c */ /* 0x000ff00000041818 */
[C---:B----4-:R-:W-:Y:S08]  /*5d00*/  HMMA.16816.F32.BF16 R4, R180.reuse, R168, R4 ;  /* 0x000000a8b404723c */ /* 0x050ff00000041804 */
[C---:B------:R-:W-:Y:S01]  /*5d10*/  HMMA.16816.F32.BF16 R8, R180.reuse, R170, R8 ;  /* 0x000000aab408723c */ /* 0x040fe20000041808 */
[----:B------:R-:W4:Y:S07]  /*5d20*/  LDSM.16.M88.4 R168, [R0+0x1000] ;  /* 0x0010000000a8783b */ /* 0x000f2e0000000200 */
[C---:B---3--:R-:W-:Y:S08]  /*5d30*/  HMMA.16816.F32.BF16 R12, R180.reuse, R172, R12 ;  /* 0x000000acb40c723c */ /* 0x048ff0000004180c */
[C---:B------:R-:W-:Y:S01]  /*5d40*/  HMMA.16816.F32.BF16 R16, R180.reuse, R174, R16 ;  /* 0x000000aeb410723c */ /* 0x040fe20000041810 */
[----:B------:R-:W3:Y:S07]  /*5d50*/  LDSM.16.M88.4 R172, [R135] ;  /* 0x0000000087ac783b */ /* 0x000eee0000000200 */
[C---:B----4-:R-:W-:Y:S08]  /*5d60*/  HMMA.16816.F32.BF16 R20, R180.reuse, R168, R20 ;  /* 0x000000a8b414723c */ /* 0x050ff00000041814 */
[----:B------:R-:W-:Y:S01]  /*5d70*/  HMMA.16816.F32.BF16 R24, R180, R170, R24 ;  /* 0x000000aab418723c */ /* 0x000fe20000041818 */
[----:B------:R-:W4:Y:S07]  /*5d80*/  LDSM.16.M88.4 R168, [R135+0x800] ;  /* 0x0008000087a8783b */ /* 0x000f2e0000000200 */
[C---:B---3--:R-:W-:Y:S08]  /*5d90*/  HMMA.16816.F32.BF16 R4, R184.reuse, R172, R4 ;  /* 0x000000acb804723c */ /* 0x048ff00000041804 */
[C---:B------:R-:W-:Y:S01]  /*5da0*/  HMMA.16816.F32.BF16 R8, R184.reuse, R174, R8 ;  /* 0x000000aeb808723c */ /* 0x040fe20000041808 */
[----:B------:R-:W3:Y:S07]  /*5db0*/  LDSM.16.M88.4 R172, [R135+0x1000] ;  /* 0x0010000087ac783b */ /* 0x000eee0000000200 */
[C---:B----4-:R-:W-:Y:S08]  /*5dc0*/  HMMA.16816.F32.BF16 R12, R184.reuse, R168, R12 ;  /* 0x000000a8b80c723c */ /* 0x050ff0000004180c */
[C---:B------:R-:W-:Y:S01]  /*5dd0*/  HMMA.16816.F32.BF16 R16, R184.reuse, R170, R16 ;  /* 0x000000aab810723c */ /* 0x040fe20000041810 */
[----:B------:R-:W4:Y:S07]  /*5de0*/  LDSM.16.M88.4 R168, [R134+0x1800] ;  /* 0x0018000086a8783b */ /* 0x000f2e0000000200 */
[C---:B---3--:R-:W-:Y:S08]  /*5df0*/  HMMA.16816.F32.BF16 R20, R184.reuse, R172, R20 ;  /* 0x000000acb814723c */ /* 0x048ff00000041814 */
[----:B------:R-:W-:Y:S01]  /*5e00*/  HMMA.16816.F32.BF16 R24, R184, R174, R24 ;  /* 0x000000aeb818723c */ /* 0x000fe20000041818 */
[----:B------:R-:W3:Y:S07]  /*5e10*/  LDSM.16.M88.4 R172, [R134+0x2000] ;  /* 0x0020000086ac783b */ /* 0x000eee0000000200 */
[C---:B----4-:R-:W-:Y:S08]  /*5e20*/  HMMA.16816.F32.BF16 R4, R188.reuse, R168, R4 ;  /* 0x000000a8bc04723c */ /* 0x050ff00000041804 */
[C---:B------:R-:W-:Y:S01]  /*5e30*/  HMMA.16816.F32.BF16 R8, R188.reuse, R170, R8 ;  /* 0x000000aabc08723c */ /* 0x040fe20000041808 */
[----:B------:R-:W4:Y:S07]  /*5e40*/  LDSM.16.M88.4 R168, [R134+0x2800] ;  /* 0x0028000086a8783b */ /* 0x000f2e0000000200 */
[C---:B---3--:R-:W-:Y:S08]  /*5e50*/  HMMA.16816.F32.BF16 R12, R188.reuse, R172, R12 ;  /* 0x000000acbc0c723c */ /* 0x048ff0000004180c */
[C---:B------:R-:W-:Y:S01]  /*5e60*/  HMMA.16816.F32.BF16 R16, R188.reuse, R174, R16 ;  /* 0x000000aebc10723c */ /* 0x040fe20000041810 */
[----:B------:R-:W3:Y:S07]  /*5e70*/  LDSM.16.M88.4 R172, [R240+0x1800] ;  /* 0x00180000f0ac783b */ /* 0x000eee0000000200 */
[C---:B----4-:R-:W-:Y:S08]  /*5e80*/  HMMA.16816.F32.BF16 R20, R188.reuse, R168, R20 ;  /* 0x000000a8bc14723c */ /* 0x050ff00000041814 */
[----:B------:R-:W-:Y:S01]  /*5e90*/  HMMA.16816.F32.BF16 R24, R188, R170, R24 ;  /* 0x000000aabc18723c */ /* 0x000fe20000041818 */
[----:B------:R-:W4:Y:S07]  /*5ea0*/  LDSM.16.M88.4 R168, [R240+0x2000] ;  /* 0x00200000f0a8783b */ /* 0x000f2e0000000200 */
[C---:B---3--:R-:W-:Y:S08]  /*5eb0*/  HMMA.16816.F32.BF16 R4, R192.reuse, R172, R4 ;  /* 0x000000acc004723c */ /* 0x048ff00000041804 */
[C---:B------:R-:W-:Y:S01]  /*5ec0*/  HMMA.16816.F32.BF16 R8, R192.reuse, R174, R8 ;  /* 0x000000aec008723c */ /* 0x040fe20000041808 */
[----:B------:R-:W3:Y:S02]  /*5ed0*/  LDSM.16.M88.4 R172, [R240+0x2800] ;  /* 0x00280000f0ac783b */ /* 0x000ee40000000200 */
[----:B--2---:R-:W-:Y:S05]  /*5ee0*/  ISETP.GT.AND P4, PT, R249, R2, PT ;  /* 0x00000002f900720c */ /* 0x004fea0003f84270 */
[C---:B----4-:R-:W-:Y:S08]  /*5ef0*/  HMMA.16816.F32.BF16 R12, R192.reuse, R168, R12 ;  /* 0x000000a8c00c723c */ /* 0x050ff0000004180c */
        /* <DEDUP_REMOVED lines=79> */
[----:B------:R2:W4:Y:S07]  /*63f0*/  LDSM.16.M88.4 R168, [R0+0x5800] ;  /* 0x0058000000a8783b */ /* 0x00052e0000000200 */
[C---:B---3--:R-:W-:Y:S08]  /*6400*/  HMMA.16816.F32.BF16 R12, R228.reuse, R172, R12 ;  /* 0x000000ace40c723c */ /* 0x048ff0000004180c */
[C---:B------:R-:W-:Y:S01]  /*6410*/  HMMA.16816.F32.BF16 R16, R228.reuse, R174, R16 ;  /* 0x000000aee410723c */ /* 0x040fe20000041810 */
[----:B------:R-:W3:Y:S03]  /*6420*/  LDSM.16.M88.4 R172, [R135+0x4800] ;  /* 0x0048000087ac783b */ /* 0x000ee60000000200 */
[----:B--2---:R-:W-:Y:S04]  /*6430*/  IMAD.MOV.U32 R0, RZ, RZ, R133 ;  /* 0x000000ffff007224 */ /* 0x004fe800078e0085 */
[C---:B----4-:R-:W-:Y:S08]  /*6440*/  HMMA.16816.F32.BF16 R20, R228.reuse, R168, R20 ;  /* 0x000000a8e414723c */ /* 0x050ff00000041814 */
[----:B------:R-:W-:Y:S01]  /*6450*/  HMMA.16816.F32.BF16 R24, R228, R170, R24 ;  /* 0x000000aae418723c */ /* 0x000fe20000041818 */
[----:B------:R-:W2:Y:S07]  /*6460*/  LDSM.16.M88.4 R168, [R135+0x5000] ;  /* 0x0050000087a8783b */ /* 0x000eae0000000200 */
[C---:B---3--:R-:W-:Y:S08]  /*6470*/  HMMA.16816.F32.BF16 R4, R232.reuse, R172, R4 ;  /* 0x000000ace804723c */ /* 0x048ff00000041804 */
[C---:B------:R-:W-:Y:S01]  /*6480*/  HMMA.16816.F32.BF16 R8, R232.reuse, R174, R8 ;  /* 0x000000aee808723c */ /* 0x040fe20000041808 */
[----:B------:R-:W3:Y:S01]  /*6490*/  LDSM.16.M88.4 R172, [R135+0x5800] ;  /* 0x0058000087ac783b */ /* 0x000ee20000000200 */
[----:B------:R-:W-:Y:S04]  /*64a0*/  DEPBAR.LE SB0, 0x0 ;  /* 0x000080000000791a */ /* 0x000fe80000000000 */
[----:B------:R-:W-:Y:S02]  /*64b0*/  BAR.SYNC.DEFER_BLOCKING 0x0 ;  /* 0x0000000000007b1d */ /* 0x000fe40000010000 */
[C---:B--2---:R-:W-:Y:S08]  /*64c0*/  HMMA.16816.F32.BF16 R12, R232.reuse, R168, R12 ;  /* 0x000000a8e80c723c */ /* 0x044ff0000004180c */
[C---:B------:R-:W-:Y:S08]  /*64d0*/  HMMA.16816.F32.BF16 R16, R232.reuse, R170, R16 ;  /* 0x000000aae810723c */ /* 0x040ff00000041810 */
[C---:B---3--:R-:W-:Y:S08]  /*64e0*/  HMMA.16816.F32.BF16 R20, R232.reuse, R172, R20 ;  /* 0x000000ace814723c */ /* 0x048ff00000041814 */
[----:B------:R-:W-:Y:S01]  /*64f0*/  HMMA.16816.F32.BF16 R24, R232, R174, R24 ;  /* 0x000000aee818723c */ /* 0x000fe20000041818 */
[----:B------:R-:W-:Y:S07]  /*6500*/  @!UPT UIADD3 URZ, URZ, URZ, URZ ;  /* 0x0000003f3f3ff290 */ /* 0x000fee000fffe03f */
[----:B------:R-:W-:-:S11]  /*6510*/  @!P4 BRA `(.L_x_2616) ;  /* 0x000002b00000c947 */ /* 0x000fd60003800000 */
[----:B-1----:R-:W2:Y:S04]  /*6520*/  LDL.64 R176, [R1+0x18] ;  /* 0x0000180001b07983 */ /* 0x002ea80000100a00 */
[----:B------:R-:W3:Y:S04]  /*6530*/  LDL.64 R246, [R1+0x8] ;  /* 0x0000080001f67983 */ /* 0x000ee80000100a00 */
[----:B------:R-:W1:Y:S02]  /*6540*/  S2R R2, SR_TID.X ;  /* 0x0000000000027919 */ /* 0x000e640000002100 */
[----:B-1----:R-:W-:Y:S04]  /*6550*/  SHF.R.S32.HI R252, RZ, 0x1f, R2 ;  /* 0x0000001ffffc7819 */ /* 0x002fe80000011402 */
[----:B------:R-:W-:Y:S02]  /*6560*/  LEA.HI R252, R252, R2, RZ, 0x3 ;  /* 0x00000002fcfc7211 */ /* 0x000fe400078f18ff */
[----:B------:R-:W-:Y:S02]  /*6570*/  IADD3 R2, R249, -0x1, RZ ;  /* 0xfffffffff9027810 */ /* 0x000fe40007ffe0ff */
[----:B------:R-:W-:Y:S02]  /*6580*/  SHF.R.S32.HI R252, RZ, 0x3, R252 ;  /* 0x00000003fffc7819 */ /* 0x000fe400000114fc */
[----:B------:R-:W-:Y:S05]  /*6590*/  SHF.R.S32.HI R3, RZ, 0x1f, R2 ;  /* 0x0000001fff037819 */ /* 0x000fea0000011402 */
        /* <DEDUP_REMOVED lines=13> */
[C---:B------:R-:W-:Y:S04]  /*6670*/  @P0 LEA R2, P2, R170.reuse, R2, 0x5 ;  /* 0x00000002aa020211 */ /* 0x040fe800078428ff */
[----:B------:R-:W-:Y:S01]  /*6680*/  @P0 LEA.HI.X R168, R170, R3, R168, 0x5, P2 ;  /* 0x00000003aaa80211 */ /* 0x000fe200010f2ca8 */
[--C-:B---3--:R-:W-:Y:S01]  /*6690*/  @P1 IMAD.X R170, R3, 0x1, R247.reuse, P3 ;  /* 0x0000000103aa1824 */ /* 0x108fe200018e06f7 */
        /* <DEDUP_REMOVED lines=19> */
.L_x_2616:
[----:B-1----:R-:W-:Y:S05]  /*67d0*/  BSYNC B0 ;  /* 0x0000000000007941 */ /* 0x002fea0003800000 */
.L_x_2615:
[----:B------:R-:W-:Y:S01]  /*67e0*/  FMNMX.FTZ R2, R4, R133, !PT ;  /* 0x0000008504027209 */ /* 0x000fe20007810000 */
[----:B------:R-:W2:Y:S01]  /*67f0*/  LDL.LU R169, [R1] ;  /* 0x0000000001a97983 */ /* 0x000ea20000300800 */
[----:B------:R-:W-:Y:S02]  /*6800*/  IADD3 R249, R249, -0x1, RZ ;  /* 0xfffffffff9f97810 */ /* 0x000fe40007ffe0ff */
[----:B------:R-:W-:Y:S01]  /*6810*/  FMNMX.FTZ R2, R5, R2, !PT ;  /* 0x0000000205027209 */ /* 0x000fe20007810000 */
[----:B------:R-:W0:Y:S03]  /*6820*/  LDGDEPBAR ;  /* 0x00000000000079af */ /* 0x000e260000000000 */
        /* <DEDUP_REMOVED lines=29> */
[----:B------:R-:W4:Y:S01]  /*6a00*/  MUFU.EX2 R8, R168 ;  /* 0x000000a800087308 */ /* 0x000f220000000800 */
[----:B-1----:R-:W-:Y:S02]  /*6a10*/  FFMA.FTZ R0, R9, c[0x0][0x2d0], -R2 ;  /* 0x0000b40009007a23 */ /* 0x002fe40000010802 */
[C---:B---3--:R-:W-:Y:S01]  /*6a20*/  FMUL.FTZ R12, R3.reuse, R148 ;  /* 0x00000094030c7220 */ /* 0x048fe20000410000 */
[----:B------:R-:W-:Y:S01]  /*6a30*/  MOV R148, R20 ;  /* 0x0000001400947202 */ /* 0x000fe20000000f00 */
[C---:B------:R-:W-:Y:S02]  /*6a40*/  FMUL.FTZ R13, R3.reuse, R149 ;  /* 0x00000095030d7220 */ /* 0x040fe40000410000 */
[C---:B------:R-:W-:Y:S03]  /*6a50*/  FMUL.FTZ R16, R3.reuse, R144 ;  /* 0x0000009003107220 */ /* 0x040fe60000410000 */
[----:B------:R4:W-:Y:S01]  /*6a60*/  MUFU.EX2 R2, R0 ;  /* 0x0000000000027308 */ /* 0x0009e20000000800 */
        /* <DEDUP_REMOVED lines=11> */
[----:B------:R-:W3:Y:S01]  /*6b20*/  MUFU.EX2 R4, R4 ;  /* 0x0000000400047308 */ /* 0x000ee20000000800 */
[C---:B------:R-:W-:Y:S02]  /*6b30*/  FMUL.FTZ R44, R3.reuse, R44 ;  /* 0x0000002c032c7220 */ /* 0x040fe40000410000 */
[C---:B------:R-:W-:Y:S02]  /*6b40*/  FMUL.FTZ R45, R3.reuse, R45 ;  /* 0x0000002d032d7220 */ /* 0x040fe40000410000 */
[C---:B----4-:R-:W-:Y:S02]  /*6b50*/  FFMA.FTZ R0, R3.reuse, R250, R8 ;  /* 0x000000fa03007223 */ /* 0x050fe40000010008 */
[C---:B------:R-:W-:Y:S02]  /*6b60*/  FMUL.FTZ R48, R3.reuse, R48 ;  /* 0x0000003003307220 */ /* 0x040fe40000410000 */
[C---:B------:R-:W-:Y:S01]  /*6b70*/  FMUL.FTZ R49, R3.reuse, R49 ;  /* 0x0000003103317220 */ /* 0x040fe20000410000 */
[----:B------:R-:W-:Y:S01]  /*6b80*/  MUFU.EX2 R145, R178 ;  /* 0x000000b200917308 */ /* 0x000fe20000000800 */
[C---:B------:R-:W-:Y:S02]  /*6b90*/  FMUL.FTZ R52, R3.reuse, R52 ;  /* 0x0000003403347220 */ /* 0x040fe40000410000 */
[----:B------:R-:W-:Y:S01]  /*6ba0*/  FMUL.FTZ R53, R3, R53 ;  /* 0x0000003503357220 */ /* 0x000fe20000410000 */
[C---:B-1----:R-:W-:Y:S01]  /*6bb0*/  F2FP.BF16.PACK_AB R168, R5.reuse, R8 ;  /* 0x0000000805a8723e */ /* 0x042fe200000010ff */
[----:B------:R-:W-:Y:S02]  /*6bc0*/  FADD.FTZ R0, R5, R0 ;  /* 0x0000000005007221 */ /* 0x000fe40000010000 */
[C---:B------:R-:W-:Y:S01]  /*6bd0*/  FMUL.FTZ R5, R3.reuse, R157 ;  /* 0x0000009d03057220 */ /* 0x040fe20000410000 */
[----:B------:R-:W-:Y:S01]  /*6be0*/  MOV R157, R25 ;  /* 0x00000019009d7202 */ /* 0x000fe20000000f00 */
[C---:B------:R-:W-:Y:S01]  /*6bf0*/  FMUL.FTZ R25, R3.reuse, R137 ;  /* 0x0000008903197220 */ /* 0x040fe20000410000 */
[----:B------:R-:W-:Y:S01]  /*6c00*/  MUFU.EX2 R144, R177 ;  /* 0x000000b100907308 */ /* 0x000fe20000000800 */
[C---:B------:R-:W-:Y:S01]  /*6c10*/  FMUL.FTZ R8, R3.reuse, R152 ;  /* 0x0000009803087220 */ /* 0x040fe20000410000 */
[----:B------:R-:W-:Y:S01]  /*6c20*/  MOV R152, R24 ;  /* 0x0000001800987202 */ /* 0x000fe20000000f00 */
[C---:B------:R-:W-:Y:S01]  /*6c30*/  FMUL.FTZ R24, R3.reuse, R136 ;  /* 0x0000008803187220 */ /* 0x040fe20000410000 */
[----:B---3--:R-:W-:Y:S01]  /*6c40*/  F2FP.BF16.PACK_AB R170, R2, R4 ;  /* 0x0000000402aa723e */ /* 0x008fe200000010ff */
[----:B------:R-:W-:Y:S02]  /*6c50*/  FADD.FTZ R0, R4, R0 ;  /* 0x0000000004007221 */ /* 0x000fe40000010000 */
[C---:B------:R-:W-:Y:S02]  /*6c60*/  FMUL.FTZ R56, R3.reuse, R56 ;  /* 0x0000003803387220 */ /* 0x040fe40000410000 */
[----:B------:R-:W-:Y:S01]  /*6c70*/  FADD.FTZ R247, R2, R0 ;  /* 0x0000000002f77221 */ /* 0x000fe20000010000 */
        /* <DEDUP_REMOVED lines=49> */
[----:B-1----:R-:W-:Y:S01]  /*6f90*/  FMNMX.FTZ R0, R0, R2, !PT ;  /* 0x0000000200007209 */ /* 0x002fe20007810000 */
[----:B------:R-:W-:Y:S04]  /*6fa0*/  FMUL.FTZ R129, R3, R129 ;  /* 0x0000008103817220 */ /* 0x000fe80000410000 */
        /* <DEDUP_REMOVED lines=19> */
[----:B------:R-:W3:Y:S01]  /*70e0*/  MUFU.EX2 R7, R7 ;  /* 0x0000000700077308 */ /* 0x000ee20000000800 */
[C---:B-1----:R-:W-:Y:S02]  /*70f0*/  FMUL.FTZ R26, R0.reuse, R138 ;  /* 0x0000008a001a7220 */ /* 0x042fe40000410000 */
[C---:B------:R-:W-:Y:S02]  /*7100*/  FMUL.FTZ R27, R0.reuse, R139 ;  /* 0x0000008b001b7220 */ /* 0x040fe40000410000 */
[----:B------:R-:W1:Y:S01]  /*7110*/  LDSM.16.MT88.4 R136, [R236] ;  /* 0x00000000ec88783b */ /* 0x000e620000004200 */
[C---:B------:R-:W-:Y:S04]  /*7120*/  FMUL.FTZ R10, R0.reuse, R154 ;  /* 0x0000009a000a7220 */ /* 0x040fe80000410000 */
[----:B------:R-:W-:Y:S01]  /*7130*/  MUFU.EX2 R178, R173 ;  /* 0x000000ad00b27308 */ /* 0x000fe20000000800 */
[C---:B------:R-:W-:Y:S02]  /*7140*/  FMUL.FTZ R11, R0.reuse, R155 ;  /* 0x0000009b000b7220 */ /* 0x040fe40000410000 */
[C---:B------:R-:W-:Y:S02]  /*7150*/  FMUL.FTZ R18, R0.reuse, R146 ;  /* 0x0000009200127220 */ /* 0x040fe40000410000 */
[C---:B--2---:R-:W-:Y:S02]  /*7160*/  FFMA.FTZ R4, R0.reuse, R169, R6 ;  /* 0x000000a900047223 */ /* 0x044fe40000010006 */
[C---:B------:R-:W-:Y:S02]  /*7170*/  FMUL.FTZ R19, R0.reuse, R147 ;  /* 0x0000009300137220 */ /* 0x040fe40000410000 */
[C---:B------:R-:W-:Y:S01]  /*7180*/  FMUL.FTZ R22, R0.reuse, R142 ;  /* 0x0000008e00167220 */ /* 0x040fe20000410000 */
[----:B------:R-:W-:Y:S01]  /*7190*/  MUFU.EX2 R177, R175 ;  /* 0x000000af00b17308 */ /* 0x000fe20000000800 */
[C---:B------:R-:W-:Y:S02]  /*71a0*/  FMUL.FTZ R23, R0.reuse, R143 ;  /* 0x0000008f00177220 */ /* 0x040fe40000410000 */
[C---:B------:R-:W-:Y:S01]  /*71b0*/  FMUL.FTZ R14, R0.reuse, R150 ;  /* 0x00000096000e7220 */ /* 0x040fe20000410000 */
[C---:B---3--:R-:W-:Y:S01]  /*71c0*/  F2FP.BF16.PACK_AB R169, R7.reuse, R6 ;  /* 0x0000000607a9723e */ /* 0x048fe200000010ff */
        /* <DEDUP_REMOVED lines=56> */
[----:B------:R-:W-:Y:S02]  /*7550*/  FADD.FTZ R132, R7, R4 ;  /* 0x0000000407847221 */ /* 0x000fe40000010000 */
[C---:B------:R-:W-:Y:S02]  /*7560*/  FMUL.FTZ R7, R0.reuse, R159 ;  /* 0x0000009f00077220 */ /* 0x040fe40000410000 */
[C---:B------:R-:W-:Y:S02]  /*7570*/  FMUL.FTZ R126, R0.reuse, R126 ;  /* 0x0000007e007e7220 */ /* 0x040fe40000410000 */
[C---:B------:R-:W-:Y:S02]  /*7580*/  FMUL.FTZ R127, R0.reuse, R127 ;  /* 0x0000007f007f7220 */ /* 0x040fe40000410000 */
[C---:B------:R-:W-:Y:S02]  /*7590*/  FMUL.FTZ R130, R0.reuse, R130 ;  /* 0x0000008200827220 */ /* 0x040fe40000410000 */
[----:B------:R-:W-:Y:S02]  /*75a0*/  FMUL.FTZ R131, R0, R131 ;  /* 0x0000008300837220 */ /* 0x000fe40000410000 */
[----:B------:R-:W2:Y:S01]  /*75b0*/  MUFU.EX2 R0, R171 ;  /* 0x000000ab00007308 */ /* 0x000ea20000000800 */
[C---:B------:R-:W-:Y:S01]  /*75c0*/  FMUL.FTZ R4, R3.reuse, R156 ;  /* 0x0000009c03047220 */ /* 0x040fe20000410000 */
[----:B------:R-:W-:Y:S01]  /*75d0*/  MOV R156, R9 ;  /* 0x00000009009c7202 */ /* 0x000fe20000000f00 */
[C---:B------:R-:W-:Y:S01]  /*75e0*/  FMUL.FTZ R9, R3.reuse, R153 ;  /* 0x0000009903097220 */ /* 0x040fe20000410000 */
[----:B------:R-:W-:Y:S01]  /*75f0*/  MOV R153, R21 ;  /* 0x0000001500997202 */ /* 0x000fe20000000f00 */
[----:B------:R-:W-:Y:S02]  /*7600*/  FMUL.FTZ R21, R3, R141 ;  /* 0x0000008d03157220 */ /* 0x000fe40000410000 */
[----:B------:R-:W-:Y:S03]  /*7610*/  LDSM.16.MT88.4 R140, [R236+0x800] ;  /* 0x00080000ec8c783b */ /* 0x000fe60000004200 */
[----:B------:R-:W-:Y:S10]  /*7620*/  MUFU.EX2 R3, R179 ;  /* 0x000000b300037308 */ /* 0x000ff40000000800 */
[----:B------:R-:W-:Y:S01]  /*7630*/  MUFU.EX2 R173, R156 ;  /* 0x0000009c00ad7308 */ /* 0x000fe20000000800 */
[----:B--2---:R-:W-:Y:S01]  /*7640*/  F2FP.BF16.PACK_AB R171, R151, R0 ;  /* 0x0000000097ab723e */ /* 0x004fe200000010ff */
[----:B------:R-:W-:Y:S08]  /*7650*/  FADD.FTZ R149, R0, R132 ;  /* 0x0000008400957221 */ /* 0x000ff00000010000 */
[----:B------:R-:W2:Y:S01]  /*7660*/  MUFU.EX2 R132, R246 ;  /* 0x000000f600847308 */ /* 0x000ea20000000800 */
[C---:B-1----:R-:W-:Y:S08]  /*7670*/  HMMA.16816.F32.BF16 R4, R168.reuse, R136, R4 ;  /* 0x00000088a804723c */ /* 0x042ff00000041804 */
[C---:B------:R-:W-:Y:S01]  /*7680*/  HMMA.16816.F32.BF16 R8, R168.reuse, R138, R8 ;  /* 0x0000008aa808723c */ /* 0x040fe20000041808 */
[----:B------:R-:W1:Y:S03]  /*7690*/  LDSM.16.MT88.4 R136, [R238] ;  /* 0x00000000ee88783b */ /* 0x000e660000004200 */
[----:B--2---:R-:W-:Y:S04]  /*76a0*/  FADD.FTZ R0, R132, R247 ;  /* 0x000000f784007221 */ /* 0x004fe80000010000 */
[----:B------:R-:W-:Y:S04]  /*76b0*/  FADD.FTZ R0, R3, R0 ;  /* 0x0000000003007221 */ /* 0x000fe80000010000 */
[----:B------:R-:W-:Y:S04]  /*76c0*/  FADD.FTZ R0, R145, R0 ;  /* 0x0000000091007221 */ /* 0x000fe80000010000 */
        /* <DEDUP_REMOVED lines=98> */
[C---:B------:R-:W-:Y:S03]  /*7cf0*/  HMMA.16816.F32.BF16 R120, R136.reuse, R142, R120 ;  /* 0x0000008e8878723c */ /* 0x040fe60000041878 */
[----:B------:R3:W4:Y:S10]  /*7d00*/  MUFU.EX2 R148, R152 ;  /* 0x0000009800947308 */ /* 0x0007340000000800 */
[----:B------:R-:W5:Y:S01]  /*7d10*/  MUFU.EX2 R141, R157 ;  /* 0x0000009d008d7308 */ /* 0x000f620000000800 */
[----:B--2---:R-:W-:Y:S01]  /*7d20*/  F2FP.BF16.PACK_AB R168, R132, R140 ;  /* 0x0000008c84a8723e */ /* 0x004fe200000010ff */
[----:B------:R-:W-:Y:S01]  /*7d30*/  FADD.FTZ R0, R140, R0 ;  /* 0x000000008c007221 */ /* 0x000fe20000010000 */
[C---:B-1----:R-:W-:Y:S03]  /*7d40*/  HMMA.16816.F32.BF16 R124, R136.reuse, R144, R124 ;  /* 0x00000090887c723c */ /* 0x042fe6000004187c */
[----:B------:R-:W-:Y:S01]  /*7d50*/  FADD.FTZ R0, R132, R0 ;  /* 0x0000000084007221 */ /* 0x000fe20000010000 */
[----:B------:R-:W-:Y:S01]  /*7d60*/  MOV R132, R2 ;  /* 0x0000000200847202 */ /* 0x000fe20000000f00 */
[----:B---3--:R-:W1:Y:S02]  /*7d70*/  LDSM.16.MT88.4 R152, [R236+0x1000] ;  /* 0x00100000ec98783b */ /* 0x008e640000004200 */
[----:B----4-:R-:W-:Y:S01]  /*7d80*/  FADD.FTZ R0, R148, R0 ;  /* 0x0000000094007221 */ /* 0x010fe20000010000 */
[----:B------:R-:W-:Y:S05]  /*7d90*/  HMMA.16816.F32.BF16 R128, R136, R146, R128 ;  /* 0x000000928880723c */ /* 0x000fea0000041880 */
[----:B------:R-:W2:Y:S01]  /*7da0*/  LDSM.16.MT88.4 R144, [R238+0x1000] ;  /* 0x00100000ee90783b */ /* 0x000ea20000004200 */
[C---:B-----5:R-:W-:Y:S01]  /*7db0*/  F2FP.BF16.PACK_AB R170, R141.reuse, R148 ;  /* 0x000000948daa723e */ /* 0x060fe200000010ff */
[----:B------:R-:W-:Y:S02]  /*7dc0*/  FADD.FTZ R250, R141, R0 ;  /* 0x000000008dfa7221 */ /* 0x000fe40000010000 */
[----:B------:R-:W-:Y:S04]  /*7dd0*/  FADD.FTZ R0, R150, R3 ;  /* 0x0000000396007221 */ /* 0x000fe80000010000 */
[----:B------:R-:W3:Y:S01]  /*7de0*/  LDSM.16.MT88.4 R136, [R237+0x1000] ;  /* 0x00100000ed88783b */ /* 0x000ee20000004200 */
[----:B------:R-:W-:Y:S04]  /*7df0*/  FADD.FTZ R0, R178, R0 ;  /* 0x00000000b2007221 */ /* 0x000fe80000010000 */
[----:B------:R-:W-:Y:S04]  /*7e00*/  FADD.FTZ R0, R177, R0 ;  /* 0x00000000b1007221 */ /* 0x000fe80000010000 */
[----:B------:R-:W-:Y:S04]  /*7e10*/  FADD.FTZ R0, R176, R0 ;  /* 0x00000000b0007221 */ /* 0x000fe80000010000 */
[----:B------:R-:W-:Y:S04]  /*7e20*/  FADD.FTZ R0, R174, R0 ;  /* 0x00000000ae007221 */ /* 0x000fe80000010000 */
[----:B------:R-:W-:Y:S04]  /*7e30*/  FADD.FTZ R0, R175, R0 ;  /* 0x00000000af007221 */ /* 0x000fe80000010000 */
[----:B------:R-:W-:Y:S01]  /*7e40*/  FADD.FTZ R0, R172, R0 ;  /* 0x00000000ac007221 */ /* 0x000fe20000010000 */
[C---:B-1----:R-:W-:Y:S01]  /*7e50*/  HMMA.16816.F32.BF16 R156, R168.reuse, R152, R4 ;  /* 0x00000098a89c723c */ /* 0x042fe20000041804 */
[----:B------:R-:W1:Y:S04]  /*7e60*/  LDSM.16.MT88.4 R4, [R239+0x1000] ;  /* 0x00100000ef04783b */ /* 0x000e680000004200 */
[----:B------:R-:W-:Y:S03]  /*7e70*/  FADD.FTZ R0, R173, R0 ;  /* 0x00000000ad007221 */ /* 0x000fe60000010000 */
[C---:B------:R-:W-:Y:S01]  /*7e80*/  HMMA.16816.F32.BF16 R152, R168.reuse, R154, R8 ;  /* 0x0000009aa898723c */ /* 0x040fe20000041808 */
[----:B------:R-:W4:Y:S07]  /*7e90*/  LDSM.16.MT88.4 R8, [R236+0x2800] ;  /* 0x00280000ec08783b */ /* 0x000f2e0000004200 */
[C---:B--2---:R-:W-:Y:S01]  /*7ea0*/  HMMA.16816.F32.BF16 R148, R168.reuse, R144, R12 ;  /* 0x00000090a894723c */ /* 0x044fe2000004180c */
[----:B------:R-:W2:Y:S07]  /*7eb0*/  LDSM.16.MT88.4 R12, [R238+0x2800] ;  /* 0x00280000ee0c783b */ /* 0x000eae0000004200 */
[C---:B------:R-:W-:Y:S01]  /*7ec0*/  HMMA.16816.F32.BF16 R144, R168.reuse, R146, R16 ;  /* 0x00000092a890723c */ /* 0x040fe20000041810 */
[----:B------:R-:W-:Y:S07]  /*7ed0*/  STL [R1], R0 ;  /* 0x0000000001007387 */ /* 0x000fee0000100800 */
[C---:B---3--:R-:W-:Y:S08]  /*7ee0*/  HMMA.16816.F32.BF16 R140, R168.reuse, R136, R20 ;  /* 0x00000088a88c723c */ /* 0x048ff00000041814 */
[C---:B------:R-:W-:Y:S08]  /*7ef0*/  HMMA.16816.F32.BF16 R136, R168.reuse, R138, R24 ;  /* 0x0000008aa888723c */ /* 0x040ff00000041818 */
[C---:B-1----:R-:W-:Y:S08]  /*7f00*/  HMMA.16816.F32.BF16 R28, R168.reuse, R4, R28 ;  /* 0x00000004a81c723c */ /* 0x042ff0000004181c */
[C---:B------:R-:W-:Y:S01]  /*7f10*/  HMMA.16816.F32.BF16 R32, R168.reuse, R6, R32 ;  /* 0x00000006a820723c */ /* 0x040fe20000041820 */
[----:B------:R-:W1:Y:S07]  /*7f20*/  LDSM.16.MT88.4 R4, [R237+0x2800] ;  /* 0x00280000ed04783b */ /* 0x000e6e0000004200 */
[C---:B----4-:R-:W-:Y:S08]  /*7f30*/  HMMA.16816.F32.BF16 R36, R168.reuse, R8, R36 ;  /* 0x00000008a824723c */ /* 0x050ff00000041824 */
        /* <DEDUP_REMOVED lines=33> */
.L_x_2614:
[----:B------:R-:W-:Y:S11]  /*8150*/  @!UPT UIADD3 URZ, URZ, URZ, URZ ;  /* 0x0000003f3f3ff290 */ /* 0x000ff6000fffe03f */
[----:B--2---:R-:W-:Y:S05]  /*8160*/  BRA.DIV ~URZ, `(.L_x_2618) ;  /* 0x00005c127f007947 */ /* 0x004fea000b800000 */
[----:B------:R-:W2:Y:S04]  /*8170*/  LDL.LU R6, [R1] ;  /* 0x0000000001067983 */ /* 0x000ea80000300800 */
[----:B------:R-:W1:Y:S02]  /*8180*/  SHFL.BFLY PT, R0, R250, 0x2, 0x1f ;  /* 0x0c401f00fa007f89 */ /* 0x000e6400000e0000 */
[----:B-1----:R-:W-:-:S05]  /*8190*/  FADD.FTZ R0, R0, R250 ;  /* 0x000000fa00007221 */ /* 0x002fca0000010000 */
[----:B------:R-:W1:Y:S02]  /*81a0*/  SHFL.BFLY PT, R5, R0, 0x1, 0x1f ;  /* 0x0c201f0000057f89 */ /* 0x000e6400000e0000 */
[----:B-1----:R-:W-:Y:S02]  /*81b0*/  FADD.FTZ R0, R0, R5 ;  /* 0x0000000500007221 */ /* 0x002fe40000010000 */
[----:B--2---:R-:W1:Y:S02]  /*81c0*/  SHFL.BFLY PT, R2, R6, 0x2, 0x1f ;  /* 0x0c401f0006027f89 */ /* 0x004e6400000e0000 */
[----:B-1----:R-:W-:-:S05]  /*81d0*/  FADD.FTZ R4, R2, R6 ;  /* 0x0000000602047221 */ /* 0x002fca0000010000 */
[----:B------:R1:W2:Y:S02]  /*81e0*/  SHFL.BFLY PT, R3, R4, 0x1, 0x1f ;  /* 0x0c201f0004037f89 */ /* 0x0002a400000e0000 */
.L_x_2681:
        /* <DEDUP_REMOVED lines=26> */
[C---:B-----5:R-:W-:Y:S02]  /*8390*/  FMUL.FTZ R160, R2.reuse, R28 ;  /* 0x0000001c02a07220 */ /* 0x060fe40000410000 */
        /* <DEDUP_REMOVED lines=122> */
.L_x_2611:
        /* <DEDUP_REMOVED lines=19> */
.L_x_2620:
[----:B--2---:R-:W-:Y:S05]  /*8c70*/  BSYNC B0 ;  /* 0x0000000000007941 */ /* 0x004fea0003800000 */
.L_x_2619:
        /* <DEDUP_REMOVED lines=166> */
.L_x_2623:
        /* <DEDUP_REMOVED lines=130> */
.L_x_2682:
[----:B------:R-:W-:Y:S05]  /*9f00*/  BRA.DIV ~URZ, `(.L_x_2626) ;  /* 0x000040627f007947 */ /* 0x000fea000b800000 */
[----:B------:R4:W2:Y:S02]  /*9f10*/  SHFL.IDX PT, R0, R14, RZ, 0x181f ;  /* 0x00181fff0e007589 */ /* 0x0008a400000e0000 */
.L_x_2683:
        /* <DEDUP_REMOVED lines=26> */
.L_x_2628:
[----:B------:R-:W-:Y:S05]  /*a0c0*/  BSYNC B0 ;  /* 0x0000000000007941 */ /* 0x000fea0003800000 */
.L_x_2627:
[----:B------:R-:W-:Y:S05]  /*a0d0*/  BRA.DIV ~URZ, `(.L_x_2629) ;  /* 0x00003ef27f007947 */ /* 0x000fea000b800000 */
[----:B---3--:R3:W4:Y:S04]  /*a0e0*/  SHFL.IDX PT, R10, R12, 0x1, 0x181f ;  /* 0x00381f000c0a7f89 */ /* 0x00872800000e0000 */
[----:B--2---:R3:W2:Y:S02]  /*a0f0*/  SHFL.IDX PT, R0, R14, 0x1, 0x181f ;  /* 0x00381f000e007f89 */ /* 0x0046a400000e0000 */
.L_x_2684:
        /* <DEDUP_REMOVED lines=27> */
.L_x_2631:
[----:B------:R-:W-:Y:S05]  /*a2b0*/  BSYNC B0 ;  /* 0x0000000000007941 */ /* 0x000fea0003800000 */
.L_x_2630:
[----:B------:R-:W-:Y:S05]  /*a2c0*/  BRA.DIV ~URZ, `(.L_x_2632) ;  /* 0x00003dc27f007947 */ /* 0x000fea000b800000 */
[----:B----4-:R4:W3:Y:S02]  /*a2d0*/  SHFL.IDX PT, R10, R12, 0x2, 0x181f ;  /* 0x00581f000c0a7f89 */ /* 0x0108e400000e0000 */
.L_x_2685:
[----:B------:R-:W-:Y:S05]  /*a2e0*/  BRA.DIV ~URZ, `(.L_x_2633) ;  /* 0x00003e127f007947 */ /* 0x000fea000b800000 */
[----:B--2---:R2:W4:Y:S02]  /*a2f0*/  SHFL.IDX PT, R0, R14, 0x2, 0x181f ;  /* 0x00581f000e007f89 */ /* 0x00452400000e0000 */
.L_x_2686:
        /* <DEDUP_REMOVED lines=27> */
.L_x_2635:
[----:B------:R-:W-:Y:S05]  /*a4b0*/  BSYNC B0 ;  /* 0x0000000000007941 */ /* 0x000fea0003800000 */
.L_x_2634:
[----:B------:R-:W-:Y:S05]  /*a4c0*/  BRA.DIV ~URZ, `(.L_x_2636) ;  /* 0x00003c927f007947 */ /* 0x000fea000b800000 */
[----:B-1----:R1:W2:Y:S04]  /*a4d0*/  SHFL.IDX PT, R8, R12, 0x3, 0x181f ;  /* 0x00781f000c087f89 */ /* 0x0022a800000e0000 */
[----:B----4-:R1:W4:Y:S02]  /*a4e0*/  SHFL.IDX PT, R0, R14, 0x3, 0x181f ;  /* 0x00781f000e007f89 */ /* 0x01032400000e0000 */
.L_x_2687:
        /* <DEDUP_REMOVED lines=28> */
.L_x_2624:
        /* <DEDUP_REMOVED lines=34> */
.L_x_2688:
[----:B------:R-:W-:Y:S05]  /*a8d0*/  BRA.DIV ~URZ, `(.L_x_2639) ;  /* 0x000039b27f007947 */ /* 0x000fea000b800000 */
[----:B------:R3:W4:Y:S02]  /*a8e0*/  SHFL.IDX PT, R0, R14, RZ, 0x1c1f ;  /* 0x001c1fff0e007589 */ /* 0x00072400000e0000 */
.L_x_2689:
        /* <DEDUP_REMOVED lines=194> */
.L_x_2641:
[----:B------:R-:W-:Y:S05]  /*b510*/  BSYNC B0 ;  /* 0x0000000000007941 */ /* 0x000fea0003800000 */
.L_x_2640:
[----:B------:R-:W-:Y:S05]  /*b520*/  BRA.DIV ~URZ, `(.L_x_2642) ;  /* 0x00002dc27f007947 */ /* 0x000fea000b800000 */
[----:B--2---:R2:W1:Y:S04]  /*b530*/  SHFL.IDX PT, R4, R12, 0x1, 0x1c1f ;  /* 0x003c1f000c047f89 */ /* 0x00446800000e0000 */
[----:B----4-:R2:W4:Y:S02]  /*b540*/  SHFL.IDX PT, R0, R14, 0x1, 0x1c1f ;  /* 0x003c1f000e007f89 */ /* 0x01052400000e0000 */
.L_x_2690:
        /* <DEDUP_REMOVED lines=136> */
.L_x_2622:
        /* <DEDUP_REMOVED lines=22> */
.L_x_2643:
        /* <DEDUP_REMOVED lines=57> */
.L_x_2645:
[----:B------:R-:W-:Y:S05]  /*c2c0*/  BSYNC B0 ;  /* 0x0000000000007941 */ /* 0x000fea0003800000 */
.L_x_2644:
        /* <DEDUP_REMOVED lines=47> */
.L_x_2691:
[----:B------:R-:W-:Y:S05]  /*c5c0*/  BRA.DIV ~URZ, `(.L_x_2647) ;  /* 0x00001e527f007947 */ /* 0x000fea000b800000 */
[----:B------:R3:W4:Y:S02]  /*c5d0*/  SHFL.IDX PT, R0, R14, RZ, 0x181f ;  /* 0x00181fff0e007589 */ /* 0x00072400000e0000 */
.L_x_2692:
        /* <DEDUP_REMOVED lines=27> */
.L_x_2649:
[----:B------:R-:W-:Y:S05]  /*c790*/  BSYNC B0 ;  /* 0x0000000000007941 */ /* 0x000fea0003800000 */
.L_x_2648:
[----:B------:R-:W-:Y:S05]  /*c7a0*/  BRA.DIV ~URZ, `(.L_x_2650) ;  /* 0x00001cd27f007947 */ /* 0x000fea000b800000 */
[----:B--2---:R2:W1:Y:S04]  /*c7b0*/  SHFL.IDX PT, R10, R11, 0x1, 0x181f ;  /* 0x00381f000b0a7f89 */ /* 0x00446800000e0000 */
[----:B----4-:R2:W4:Y:S02]  /*c7c0*/  SHFL.IDX PT, R0, R14, 0x1, 0x181f ;  /* 0x00381f000e007f89 */ /* 0x01052400000e0000 */
.L_x_2693:
        /* <DEDUP_REMOVED lines=27> */
.L_x_2652:
[----:B------:R-:W-:Y:S05]  /*c980*/  BSYNC B0 ;  /* 0x0000000000007941 */ /* 0x000fea0003800000 */
.L_x_2651:
[----:B------:R-:W-:Y:S05]  /*c990*/  BRA.DIV ~URZ, `(.L_x_2653) ;  /* 0x00001ba27f007947 */ /* 0x000fea000b800000 */
[----:B-1----:R1:W2:Y:S02]  /*c9a0*/  SHFL.IDX PT, R10, R11, 0x2, 0x181f ;  /* 0x00581f000b0a7f89 */ /* 0x0022a400000e0000 */
.L_x_2694:
[----:B------:R-:W-:Y:S05]  /*c9b0*/  BRA.DIV ~URZ, `(.L_x_2654) ;  /* 0x00001bf27f007947 */ /* 0x000fea000b800000 */
[----:B----4-:R4:W1:Y:S02]  /*c9c0*/  SHFL.IDX PT, R0, R14, 0x2, 0x181f ;  /* 0x00581f000e007f89 */ /* 0x01086400000e0000 */
.L_x_2695:
        /* <DEDUP_REMOVED lines=27> */
.L_x_2656:
[----:B------:R-:W-:Y:S05]  /*cb80*/  BSYNC B0 ;  /* 0x0000000000007941 */ /* 0x000fea0003800000 */
.L_x_2655:
[----:B------:R-:W-:Y:S05]  /*cb90*/  BRA.DIV ~URZ, `(.L_x_2657) ;  /* 0x00001a727f007947 */ /* 0x000fea000b800000 */
[----:B--2---:R2:W3:Y:S04]  /*cba0*/  SHFL.IDX PT, R10, R11, 0x3, 0x181f ;  /* 0x00781f000b0a7f89 */ /* 0x0044e800000e0000 */
[----:B-1----:R2:W1:Y:S02]  /*cbb0*/  SHFL.IDX PT, R0, R14, 0x3, 0x181f ;  /* 0x00781f000e007f89 */ /* 0x00246400000e0000 */
.L_x_2696:
        /* <DEDUP_REMOVED lines=26> */
.L_x_2637:
[----:B------:R-:W-:Y:S05]  /*cd60*/  BSYNC B1 ;  /* 0x0000000000017941 */ /* 0x000fea0003800000 */
.L_x_2621:
        /* <DEDUP_REMOVED lines=15> */
.L_x_2697:
[----:B------:R-:W-:Y:S05]  /*ce60*/  BRA.DIV ~URZ, `(.L_x_2660) ;  /* 0x000018d27f007947 */ /* 0x000fea000b800000 */
[----:B--2---:R2:W1:Y:S02]  /*ce70*/  SHFL.IDX PT, R8, R131, 0x1, 0x1f ;  /* 0x00201f0083087f89 */ /* 0x00446400000e0000 */
.L_x_2698:
        /* <DEDUP_REMOVED lines=19> */
.L_x_2699:
        /* <DEDUP_REMOVED lines=16> */
.L_x_2700:
[----:B----4-:R-:W-:Y:S01]  /*d0b0*/  IMAD R0, R0, c[0x0][0x538], RZ ;  /* 0x00014e0000007a24 */ /* 0x010fe200078e02ff */
[----:B------:R-:W-:Y:S04]  /*d0c0*/  BSSY B1, `(.L_x_2663) ;  /* 0x0000083000017945 */ /* 0x000fe80003800000 */
[----:B-1----:R-:W-:-:S04]  /*d0d0*/  IADD3 R8, R0, R8, RZ ;  /* 0x0000000800087210 */ /* 0x002fc80007ffe0ff */
[----:B------:R-:W-:-:S13]  /*d0e0*/  ISETP.GT.AND P0, PT, R8, R9, PT ;  /* 0x000000090800720c */ /* 0x000fda0003f04270 */
[----:B------:R-:W-:Y:S05]  /*d0f0*/  @P0 BRA `(.L_x_2664) ;  /* 0x0000025000000947 */ /* 0x000fea0003800000 */
.L_x_2668:
        /* <DEDUP_REMOVED lines=17> */
.L_x_2701:
        /* <DEDUP_REMOVED lines=16> */
.L_x_2702:
[----:B--2---:R-:W-:-:S05]  /*d310*/  IMAD R0, R0, c[0x0][0x538], RZ ;  /* 0x00014e0000007a24 */ /* 0x004fca00078e02ff */
[----:B------:R-:W-:-:S04]  /*d320*/  IADD3 R8, R0, R8, RZ ;  /* 0x0000000800087210 */ /* 0x000fc80007ffe0ff */
[----:B------:R-:W-:-:S13]  /*d330*/  ISETP.GT.AND P0, PT, R8, R9, PT ;  /* 0x000000090800720c */ /* 0x000fda0003f04270 */
[----:B-1-3--:R-:W-:Y:S05]  /*d340*/  @!P0 BRA `(.L_x_2668) ;  /* 0xfffffdb000008947 */ /* 0x00afea000383ffff */
.L_x_2664:
[----:B---3--:R-:W-:-:S05]  /*d350*/  IADD3 R10, -R0, R8, RZ ;  /* 0x00000008000a7210 */ /* 0x008fca0007ffe1ff */
[----:B------:R-:W-:-:S05]  /*d360*/  IMAD R0, R4, c[0x0][0x538], R10 ;  /* 0x00014e0004007a24 */ /* 0x000fca00078e020a */
[----:B------:R-:W-:Y:S01]  /*d370*/  ISETP.GT.AND P0, PT, R0, R9, PT ;  /* 0x000000090000720c */ /* 0x000fe20003f04270 */
[----:B------:R-:W-:-:S12]  /*d380*/  BRA.DIV ~URZ, `(.L_x_2669) ;  /* 0x000017f27f007947 */ /* 0x000fd8000b800000 */
[----:B------:R-:W-:-:S04]  /*d390*/  VOTE.ANY R8, PT, !P0 ;  /* 0x0000000000087806 */ /* 0x000fc800040e0100 */
.L_x_2703:
[----:B------:R1:W3:Y:S01]  /*d3a0*/  POPC R12, R8 ;  /* 0x00000008000c7309 */ /* 0x0002e20000000000 */
[----:B------:R-:W-:Y:S05]  /*d3b0*/  BRA.DIV ~URZ, `(.L_x_2670) ;  /* 0x000018127f007947 */ /* 0x000fea000b800000 */
[----:B---3--:R3:W4:Y:S04]  /*d3c0*/  SHFL.IDX PT, R6, R6, R12, 0x1f ;  /* 0x00001f0c06067589 */ /* 0x00872800000e0000 */
[----:B------:R3:W1:Y:S02]  /*d3d0*/  SHFL.IDX PT, R7, R7, R12, 0x1f ;  /* 0x00001f0c07077589 */ /* 0x00066400000e0000 */
.L_x_2704:
[----:B------:R-:W-:Y:S01]  /*d3e0*/  ISETP.NE.AND P0, PT, R8, RZ, PT ;  /* 0x000000ff0800720c */ /* 0x000fe20003f05270 */
[----:B------:R-:W-:-:S12]  /*d3f0*/  BSSY B0, `(.L_x_2671) ;  /* 0x0000005000007945 */ /* 0x000fd80003800000 */
[----:B------:R-:W-:Y:S05]  /*d400*/  @!P0 BRA `(.L_x_2672) ;  /* 0x0000003000008947 */ /* 0x000fea0003800000 */
[----:B------:R-:W-:Y:S01]  /*d410*/  IADD3 R3, R12, -0x1, RZ ;  /* 0xffffffff0c037810 */ /* 0x000fe20007ffe0ff */
[----:B------:R-:W-:Y:S05]  /*d420*/  BRA.DIV ~URZ, `(.L_x_2673) ;  /* 0x000018727f007947 */ /* 0x000fea000b800000 */
[----:B------:R2:W3:Y:S02]  /*d430*/  SHFL.IDX PT, R11, R4, R3, 0x1f ;  /* 0x00001f03040b7589 */ /* 0x0004e400000e0000 */
.L_x_2672:
[----:B------:R-:W-:Y:S05]  /*d440*/  BSYNC B0 ;  /* 0x0000000000007941 */ /* 0x000fea0003800000 */
.L_x_2671:
        /* <DEDUP_REMOVED lines=69> */
.L_x_2665:
[----:B------:R-:W-:Y:S01]  /*d8a0*/  MOV R0, c[0x0][0x53c] ;  /* 0x00014f0000007a02 */ /* 0x000fe20000000f00 */
[----:B------:R1:W-:Y:S04]  /*d8b0*/  STL [R1+0x48], R9 ;  /* 0x0000480901007387 */ /* 0x0003e80000100800 */
[----:B------:R1:W-:Y:S04]  /*d8c0*/  STL [R1+0x4c], RZ ;  /* 0x00004cff01007387 */ /* 0x0003e80000100800 */
[----:B------:R1:W-:Y:S04]  /*d8d0*/  STL [R1+0x50], RZ ;  /* 0x000050ff01007387 */ /* 0x0003e80000100800 */
[----:B------:R1:W-:Y:S02]  /*d8e0*/  STL [R1+0x54], R0 ;  /* 0x0000540001007387 */ /* 0x0003e40000100800 */
.L_x_2674:
[----:B------:R-:W-:Y:S05]  /*d8f0*/  BSYNC B1 ;  /* 0x0000000000017941 */ /* 0x000fea0003800000 */
.L_x_2663:
        /* <DEDUP_REMOVED lines=9> */
.L_x_2658:
[----:B-1----:R-:W4:Y:S02]  /*d990*/  LDL R0, [R1+0x54] ;  /* 0x0000540001007983 */ /* 0x002f240000100800 */
[----:B----4-:R-:W-:-:S13]  /*d9a0*/  ISETP.GE.AND P0, PT, R0, c[0x0][0x53c], PT ;  /* 0x00014f0000007a0c */ /* 0x010fda0003f06270 */
[----:B--23--:R-:W-:Y:S01]  /*d9b0*/  @P0 CALL.REL.NOINC `(.L_x_2675) ;  /* 0x0000001000000944 */ /* 0x00cfe20003c00000 */
[----:B------:R-:W-:Y:S05]  /*d9c0*/  BRA `(.L_x_2676) ;  /* 0xffff3a9000007947 */ /* 0x000fea000383ffff */
.L_x_2675:
[----:B------:R-:W-:Y:S05]  /*d9d0*/  EXIT ;  /* 0x000000000000794d */ /* 0x000fea0003800000 */
.L_x_2597:
[----:B------:R-:W-:Y:S01]  /*d9e0*/  IMAD.MOV.U32 R0, RZ, RZ, R5 ;  /* 0x000000ffff007224 */ /* 0x000fe200078e0005 */
[----:B------:R-:W-:Y:S02]  /*d9f0*/  MOV R2, 0x1 ;  /* 0x0000000100027802 */ /* 0x000fe40000000f00 */
[----:B------:R-:W-:Y:S02]  /*da00*/  MOV R3, 0xda20 ;  /* 0x0000da2000037802 */ /* 0x000fe40000000f00 */
[----:B------:R-:W-:Y:S05]  /*da10*/  CALL.REL.NOINC `($__internal_54_$__cuda_sm70_shflsync_up_p) ;  /* 0x0000138000007944 */ /* 0x000fea0003c00000 */
[----:B------:R-:W-:Y:S01]  /*da20*/  MOV R0, R4 ;  /* 0x0000000400007202 */ /* 0x000fe20000000f00 */
[----:B------:R-:W-:Y:S05]  /*da30*/  BRA `(.L_x_2677) ;  /* 0xffff2a3000007947 */ /* 0x000fea000383ffff */
.L_x_2598:
[----:B------:R-:W-:Y:S01]  /*da40*/  IMAD.MOV.U32 R0, RZ, RZ, R5 ;  /* 0x000000ffff007224 */ /* 0x000fe200078e0005 */
[----:B------:R-:W-:Y:S02]  /*da50*/  MOV R2, 0x2 ;  /* 0x0000000200027802 */ /* 0x000fe40000000f00 */
[----:B------:R-:W-:Y:S02]  /*da60*/  MOV R3, 0xda80 ;  /* 0x0000da8000037802 */ /* 0x000fe40000000f00 */
[----:B------:R-:W-:Y:S05]  /*da70*/  CALL.REL.NOINC `($__internal_54_$__cuda_sm70_shflsync_up_p) ;  /* 0x0000132000007944 */ /* 0x000fea0003c00000 */
[----:B------:R-:W-:Y:S01]  /*da80*/  SEL R0, R4, RZ, P4 ;  /* 0x000000ff04007207 */ /* 0x000fe20002000000 */
[----:B------:R-:W-:Y:S01]  /*da90*/  IMAD.MOV.U32 R2, RZ, RZ, 0x4 ;  /* 0x00000004ff027424 */ /* 0x000fe200078e00ff */
[----:B------:R-:W-:-:S03]  /*daa0*/  MOV R3, 0xdad0 ;  /* 0x0000dad000037802 */ /* 0x000fc60000000f00 */
[----:B------:R-:W-:Y:S02]  /*dab0*/  IMAD.IADD R0, R5, 0x1, R0 ;  /* 0x0000000105007824 */ /* 0x000fe400078e0200 */
        /* <DEDUP_REMOVED lines=14> */
[----:B------:R-:W-:Y:S01]  /*dba0*/  IMAD.IADD R4, R0, 0x1, R4 ;  /* 0x0000000100047824 */ /* 0x000fe200078e0204 */
[----:B------:R-:W-:-:S03]  /*dbb0*/  MOV R0, 0x1f ;  /* 0x0000001f00007802 */ /* 0x000fc60000000f00 */
[----:B------:R-:W-:Y:S02]  /*dbc0*/  IMAD.MOV.U32 R5, RZ, RZ, R4 ;  /* 0x000000ffff057224 */ /* 0x000fe400078e0004 */
[----:B------:R-:W-:Y:S05]  /*dbd0*/  CALL.REL.NOINC `($__internal_53_$__cuda_sm70_shflsync_idx_p) ;  /* 0x0000117000007944 */ /* 0x000fea0003c00000 */
[----:B------:R-:W-:Y:S05]  /*dbe0*/  BRA `(.L_x_2678) ;  /* 0xffff298000007947 */ /* 0x000fea000383ffff */
.L_x_2600:
[----:B------:R-:W-:Y:S02]  /*dbf0*/  SEL R0, RZ, 0x1, P0 ;  /* 0x00000001ff007807 */ /* 0x000fe40000000000 */
[----:B------:R-:W-:Y:S02]  /*dc00*/  MOV R2, 0xdc20 ;  /* 0x0000dc2000027802 */ /* 0x000fe40000000f00 */
[----:B------:R-:W-:Y:S05]  /*dc10*/  CALL.REL.NOINC `($__internal_55_$__cuda_sm70_votesync_ballot) ;  /* 0x000011f000007944 */ /* 0x000fea0003c00000 */
[----:B------:R-:W-:Y:S01]  /*dc20*/  MOV R6, R0 ;  /* 0x0000000000067202 */ /* 0x000fe20000000f00 */
[----:B------:R-:W-:Y:S05]  /*dc30*/  BRA `(.L_x_2679) ;  /* 0xffff29c000007947 */ /* 0x000fea000383ffff */
.L_x_2601:
[----:B------:R-:W-:Y:S01]  /*dc40*/  IMAD.MOV.U32 R5, RZ, RZ, R8 ;  /* 0x000000ffff057224 */ /* 0x000fe200078e0008 */
[----:B--2---:R-:W-:Y:S01]  /*dc50*/  MOV R3, R13 ;  /* 0x0000000d00037202 */ /* 0x004fe20000000f00 */
[----:B------:R-:W-:Y:S01]  /*dc60*/  IMAD.MOV.U32 R0, RZ, RZ, 0x1f ;  /* 0x0000001fff007424 */ /* 0x000fe200078e00ff */
[----:B------:R-:W-:Y:S02]  /*dc70*/  MOV R2, 0xdc90 ;  /* 0x0000dc9000027802 */ /* 0x000fe40000000f00 */
[----:B-1----:R-:W-:Y:S05]  /*dc80*/  CALL.REL.NOINC `($__internal_53_$__cuda_sm70_shflsync_idx_p) ;  /* 0x000010c000007944 */ /* 0x002fea0003c00000 */
[----:B------:R-:W-:Y:S01]  /*dc90*/  IMAD.MOV.U32 R11, RZ, RZ, R0 ;  /* 0x000000ffff0b7224 */ /* 0x000fe200078e0000 */
[----:B------:R-:W-:Y:S01]  /*dca0*/  MOV R5, R7 ;  /* 0x0000000700057202 */ /* 0x000fe20000000f00 */
[----:B------:R-:W-:Y:S01]  /*dcb0*/  IMAD.MOV.U32 R7, RZ, RZ, RZ ;  /* 0x000000ffff077224 */ /* 0x000fe200078e00ff */
[----:B------:R-:W-:Y:S01]  /*dcc0*/  MOV R3, R13 ;  /* 0x0000000d00037202 */ /* 0x000fe20000000f00 */
[----:B------:R-:W-:Y:S01]  /*dcd0*/  IMAD.MOV.U32 R0, RZ, RZ, 0x1f ;  /* 0x0000001fff007424 */ /* 0x000fe200078e00ff */
[----:B------:R-:W-:-:S02]  /*dce0*/  MOV R2, 0xdd00 ;  /* 0x0000dd0000027802 */ /* 0x000fc40000000f00 */
[----:B------:R-:W-:Y:S05]  /*dcf0*/  CALL.REL.NOINC `($__internal_53_$__cuda_sm70_shflsync_idx_p) ;  /* 0x0000105000007944 */ /* 0x000fea0003c00000 */
[----:B------:R-:W-:Y:S01]  /*dd00*/  MOV R10, R0 ;  /* 0x00000000000a7202 */ /* 0x000fe20000000f00 */
[----:B------:R-:W-:Y:S05]  /*dd10*/  BRA `(.L_x_2680) ;  /* 0xffff293000007947 */ /* 0x000fea000383ffff */
.L_x_2604:
[----:B------:R-:W-:Y:S01]  /*dd20*/  IMAD.MOV.U32 R5, RZ, RZ, R4 ;  /* 0x000000ffff057224 */ /* 0x000fe200078e0004 */
[----:B------:R-:W-:-:S02]  /*dd30*/  MOV R0, 0x1f ;  /* 0x0000001f00007802 */ /* 0x000fc40000000f00 */
[----:B------:R-:W-:Y:S02]  /*dd40*/  MOV R2, 0xdd60 ;  /* 0x0000dd6000027802 */ /* 0x000fe40000000f00 */
[----:B-1----:R-:W-:Y:S05]  /*dd50*/  CALL.REL.NOINC `($__internal_53_$__cuda_sm70_shflsync_idx_p) ;  /* 0x00000ff000007944 */ /* 0x002fea0003c00000 */
[----:B------:R-:W-:Y:S01]  /*dd60*/  MOV R7, R0 ;  /* 0x0000000000077202 */ /* 0x000fe20000000f00 */
[----:B------:R-:W-:Y:S05]  /*dd70*/  BRA `(.L_x_2603) ;  /* 0xffff293000007947 */ /* 0x000fea000383ffff */
.L_x_2618:
[----:B------:R-:W-:Y:S01]  /*dd80*/  IMAD.MOV.U32 R2, RZ, RZ, R250 ;  /* 0x000000ffff027224 */ /* 0x000fe200078e00fa */
[----:B------:R-:W-:Y:S01]  /*dd90*/  MOV R7, 0x1f ;  /* 0x0000001f00077802 */ /* 0x000fe20000000f00 */
[----:B------:R-:W-:Y:S01]  /*dda0*/  IMAD.MOV.U32 R5, RZ, RZ, 0x2 ;  /* 0x00000002ff057424 */ /* 0x000fe200078e00ff */
[----:B------:R-:W-:Y:S02]  /*ddb0*/  MOV R6, 0xffffffff ;  /* 0xffffffff00067802 */ /* 0x000fe40000000f00 */
[----:B------:R-:W-:Y:S02]  /*ddc0*/  MOV R3, 0xdde0 ;  /* 0x0000dde000037802 */ /* 0x000fe40000000f00 */
[----:B-----5:R-:W-:Y:S05]  /*ddd0*/  CALL.REL.NOINC `($__internal_52_$__cuda_sm70_shflsync_bfly_p) ;  /* 0x00000f2000007944 */ /* 0x020fea0003c00000 */
[----:B------:R-:W-:Y:S01]  /*dde0*/  FADD.FTZ R0, R250, R5 ;  /* 0x00000005fa007221 */ /* 0x000fe20000010000 */
[----:B------:R-:W-:Y:S02]  /*ddf0*/  MOV R5, 0x1 ;  /* 0x0000000100057802 */ /* 0x000fe40000000f00 */
[----:B------:R-:W-:Y:S02]  /*de00*/  MOV R3, 0xde30 ;  /* 0x0000de3000037802 */ /* 0x000fe40000000f00 */
[----:B------:R-:W-:-:S02]  /*de10*/  MOV R2, R0 ;  /* 0x0000000000027202 */ /* 0x000fc40000000f00 */
[----:B------:R-:W-:Y:S05]  /*de20*/  CALL.REL.NOINC `($__internal_52_$__cuda_sm70_shflsync_bfly_p) ;  /* 0x00000ed000007944 */ /* 0x000fea0003c00000 */
[----:B------:R1:W5:Y:S01]  /*de30*/  LDL R2, [R1] ;  /* 0x0000000001027983 */ /* 0x0003620000100800 */
[----:B------:R-:W-:Y:S01]  /*de40*/  FADD.FTZ R0, R0, R5 ;  /* 0x0000000500007221 */ /* 0x000fe20000010000 */
[----:B------:R-:W-:-:S02]  /*de50*/  MOV R5, 0x2 ;  /* 0x0000000200057802 */ /* 0x000fc40000000f00 */
[----:B------:R-:W-:Y:S02]  /*de60*/  MOV R3, 0xde80 ;  /* 0x0000de8000037802 */ /* 0x000fe40000000f00 */
[----:B-1---5:R-:W-:Y:S05]  /*de70*/  CALL.REL.NOINC `($__internal_52_$__cuda_sm70_shflsync_bfly_p) ;  /* 0x00000e8000007944 */ /* 0x022fea0003c00000 */
[----:B------:R-:W2:Y:S01]  /*de80*/  LDL.LU R2, [R1] ;  /* 0x0000000001027983 */ /* 0x000ea20000300800 */
[----:B------:R-:W-:Y:S01]  /*de90*/  MOV R3, 0xdee0 ;  /* 0x0000dee000037802 */ /* 0x000fe20000000f00 */
[----:B--2---:R-:W-:Y:S01]  /*dea0*/  FADD.FTZ R4, R2, R5 ;  /* 0x0000000502047221 */ /* 0x004fe20000010000 */
[----:B------:R-:W-:-:S04]  /*deb0*/  MOV R5, 0x1 ;  /* 0x0000000100057802 */ /* 0x000fc80000000f00 */
[----:B------:R-:W-:Y:S02]  /*dec0*/  MOV R2, R4 ;  /* 0x0000000400027202 */ /* 0x000fe40000000f00 */
[----:B------:R-:W-:Y:S05]  /*ded0*/  CALL.REL.NOINC `($__internal_52_$__cuda_sm70_shflsync_bfly_p) ;  /* 0x00000e2000007944 */ /* 0x000fea0003c00000 */
[----:B------:R-:W-:Y:S01]  /*dee0*/  MOV R3, R5 ;  /* 0x0000000500037202 */ /* 0x000fe20000000f00 */
[----:B------:R-:W-:Y:S05]  /*def0*/  BRA `(.L_x_2681) ;  /* 0xffffa2f000007947 */ /* 0x000fea000383ffff */
.L_x_2625:
[----:B--234-:R-:W-:Y:S01]  /*df00*/  IMAD.MOV.U32 R5, RZ, RZ, R12 ;  /* 0x000000ffff057224 */ /* 0x01cfe200078e000c */
[----:B------:R-:W-:Y:S01]  /*df10*/  MOV R3, RZ ;  /* 0x000000ff00037202 */ /* 0x000fe20000000f00 */
[----:B------:R-:W-:Y:S01]  /*df20*/  IMAD.MOV.U32 R0, RZ, RZ, 0x181f ;  /* 0x0000181fff007424 */ /* 0x000fe200078e00ff */
[----:B------:R-:W-:Y:S02]  /*df30*/  MOV R2, 0xdf50 ;  /* 0x0000df5000027802 */ /* 0x000fe40000000f00 */
[----:B-1----:R-:W-:Y:S05]  /*df40*/  CALL.REL.NOINC `($__internal_53_$__cuda_sm70_shflsync_idx_p) ;  /* 0x00000e0000007944 */ /* 0x002fea0003c00000 */
[----:B------:R-:W-:Y:S01]  /*df50*/  MOV R10, R0 ;  /* 0x00000000000a7202 */ /* 0x000fe20000000f00 */
[----:B------:R-:W-:Y:S05]  /*df60*/  BRA `(.L_x_2682) ;  /* 0xffffbf9000007947 */ /* 0x000fea000383ffff */
.L_x_2626:
[----:B------:R-:W-:Y:S01]  /*df70*/  IMAD.MOV.U32 R5, RZ, RZ, R14 ;  /* 0x000000ffff057224 */ /* 0x000fe200078e000e */
[----:B------:R-:W-:Y:S01]  /*df80*/  MOV R3, RZ ;  /* 0x000000ff00037202 */ /* 0x000fe20000000f00 */
[----:B------:R-:W-:Y:S01]  /*df90*/  IMAD.MOV.U32 R0, RZ, RZ, 0x181f ;  /* 0x0000181fff007424 */ /* 0x000fe200078e00ff */
[----:B------:R-:W-:Y:S02]  /*dfa0*/  MOV R2, 0xdfc0 ;  /* 0x0000dfc000027802 */ /* 0x000fe40000000f00 */
[----:B-123--:R-:W-:Y:S05]  /*dfb0*/  CALL.REL.NOINC `($__internal_53_$__cuda_sm70_shflsync_idx_p) ;  /* 0x00000d9000007944 */ /* 0x00efea0003c00000 */
[----:B------:R-:W-:Y:S05]  /*dfc0*/  BRA `(.L_x_2683) ;  /* 0xffffbf5000007947 */ /* 0x000fea000383ffff */
.L_x_2629:
[----:B--2---:R-:W-:Y:S01]  /*dfd0*/  IMAD.MOV.U32 R5, RZ, RZ, R12 ;  /* 0x000000ffff057224 */ /* 0x004fe200078e000c */
[----:B------:R-:W-:Y:S01]  /*dfe0*/  MOV R3, 0x1 ;  /* 0x0000000100037802 */ /* 0x000fe20000000f00 */
[----:B------:R-:W-:Y:S01]  /*dff0*/  IMAD.MOV.U32 R0, RZ, RZ, 0x181f ;  /* 0x0000181fff007424 */ /* 0x000fe200078e00ff */
[----:B------:R-:W-:-:S02]  /*e000*/  MOV R2, 0xe020 ;  /* 0x0000e02000027802 */ /* 0x000fc40000000f00 */
[----:B-1-34-:R-:W-:Y:S05]  /*e010*/  CALL.REL.NOINC `($__internal_53_$__cuda_sm70_shflsync_idx_p) ;  /* 0x00000d3000007944 */ /* 0x01afea0003c00000 */
[----:B------:R-:W-:Y:S01]  /*e020*/  IMAD.MOV.U32 R10, RZ, RZ, R0 ;  /* 0x000000ffff0a7224 */ /* 0x000fe200078e0000 */
[----:B------:R-:W-:Y:S01]  /*e030*/  MOV R3, 0x1 ;  /* 0x0000000100037802 */ /* 0x000fe20000000f00 */
[----:B------:R-:W-:Y:S01]  /*e040*/  IMAD.MOV.U32 R5, RZ, RZ, R14 ;  /* 0x000000ffff057224 */ /* 0x000fe200078e000e */
[----:B------:R-:W-:-:S02]  /*e050*/  MOV R0, 0x181f ;  /* 0x0000181f00007802 */ /* 0x000fc40000000f00 */
[----:B------:R-:W-:Y:S02]  /*e060*/  MOV R2, 0xe080 ;  /* 0x0000e08000027802 */ /* 0x000fe40000000f00 */
[----:B------:R-:W-:Y:S05]  /*e070*/  CALL.REL.NOINC `($__internal_53_$__cuda_sm70_shflsync_idx_p) ;  /* 0x00000cd000007944 */ /* 0x000fea0003c00000 */
[----:B------:R-:W-:Y:S05]  /*e080*/  BRA `(.L_x_2684) ;  /* 0xffffc07000007947 */ /* 0x000fea000383ffff */
.L_x_2632:
[----:B-1----:R-:W-:Y:S01]  /*e090*/  IMAD.MOV.U32 R5, RZ, RZ, R12 ;  /* 0x000000ffff057224 */ /* 0x002fe200078e000c */
[----:B------:R-:W-:Y:S01]  /*e0a0*/  MOV R3, 0x2 ;  /* 0x0000000200037802 */ /* 0x000fe20000000f00 */
[----:B--2---:R-:W-:Y:S01]  /*e0b0*/  IMAD.MOV.U32 R0, RZ, RZ, 0x181f ;  /* 0x0000181fff007424 */ /* 0x004fe200078e00ff */
[----:B------:R-:W-:Y:S02]  /*e0c0*/  MOV R2, 0xe0e0 ;  /* 0x0000e0e000027802 */ /* 0x000fe40000000f00 */
[----:B---34-:R-:W-:Y:S05]  /*e0d0*/  CALL.REL.NOINC `($__internal_53_$__cuda_sm70_shflsync_idx_p) ;  /* 0x00000c7000007944 */ /* 0x018fea0003c00000 */
[----:B------:R-:W-:Y:S01]  /*e0e0*/  MOV R10, R0 ;  /* 0x00000000000a7202 */ /* 0x000fe20000000f00 */
[----:B------:R-:W-:Y:S05]  /*e0f0*/  BRA `(.L_x_2685) ;  /* 0xffffc1e000007947 */ /* 0x000fea000383ffff */
.L_x_2633:
[----:B-1----:R-:W-:Y:S01]  /*e100*/  IMAD.MOV.U32 R5, RZ, RZ, R14 ;  /* 0x000000ffff057224 */ /* 0x002fe200078e000e */
[----:B------:R-:W-:Y:S01]  /*e110*/  MOV R3, 0x2 ;  /* 0x0000000200037802 */ /* 0x000fe20000000f00 */
[----:B--2---:R-:W-:Y:S01]  /*e120*/  IMAD.MOV.U32 R0, RZ, RZ, 0x181f ;  /* 0x0000181fff007424 */ /* 0x004fe200078e00ff */
[----:B------:R-:W-:Y:S02]  /*e130*/  MOV R2, 0xe150 ;  /* 0x0000e15000027802 */ /* 0x000fe40000000f00 */
[----:B---34-:R-:W-:Y:S05]  /*e140*/  CALL.REL.NOINC `($__internal_53_$__cuda_sm70_shflsync_idx_p) ;  /* 0x00000c0000007944 */ /* 0x018fea0003c00000 */
[----:B------:R-:W-:Y:S05]  /*e150*/  BRA `(.L_x_2686) ;  /* 0xffffc1a000007947 */ /* 0x000fea000383ffff */
.L_x_2636:
[----:B-1----:R-:W-:Y:S01]  /*e160*/  IMAD.MOV.U32 R5, RZ, RZ, R12 ;  /* 0x000000ffff057224 */ /* 0x002fe200078e000c */
[----:B------:R-:W-:Y:S01]  /*e170*/  MOV R3, 0x3 ;  /* 0x0000000300037802 */ /* 0x000fe20000000f00 */
[----:B----4-:R-:W-:Y:S01]  /*e180*/  IMAD.MOV.U32 R0, RZ, RZ, 0x181f ;  /* 0x0000181fff007424 */ /* 0x010fe200078e00ff */
[----:B------:R-:W-:-:S02]  /*e190*/  MOV R2, 0xe1b0 ;  /* 0x0000e1b000027802 */ /* 0x000fc40000000f00 */
[----:B--23--:R-:W-:Y:S05]  /*e1a0*/  CALL.REL.NOINC `($__internal_53_$__cuda_sm70_shflsync_idx_p) ;  /* 0x00000ba000007944 */ /* 0x00cfea0003c00000 */
[----:B------:R-:W-:Y:S01]  /*e1b0*/  IMAD.MOV.U32 R8, RZ, RZ, R0 ;  /* 0x000000ffff087224 */ /* 0x000fe200078e0000 */
[----:B------:R-:W-:Y:S01]  /*e1c0*/  MOV R3, 0x3 ;  /* 0x0000000300037802 */ /* 0x000fe20000000f00 */
[----:B------:R-:W-:Y:S01]  /*e1d0*/  IMAD.MOV.U32 R5, RZ, RZ, R14 ;  /* 0x000000ffff057224 */ /* 0x000fe200078e000e */
[----:B------:R-:W-:-:S02]  /*e1e0*/  MOV R0, 0x181f ;  /* 0x0000181f00007802 */ /* 0x000fc40000000f00 */
[----:B------:R-:W-:Y:S02]  /*e1f0*/  MOV R2, 0xe210 ;  /* 0x0000e21000027802 */ /* 0x000fe40000000f00 */
[----:B------:R-:W-:Y:S05]  /*e200*/  CALL.REL.NOINC `($__internal_53_$__cuda_sm70_shflsync_idx_p) ;  /* 0x00000b4000007944 */ /* 0x000fea0003c00000 */
[----:B------:R-:W-:Y:S05]  /*e210*/  BRA `(.L_x_2687) ;  /* 0xffffc2d000007947 */ /* 0x000fea000383ffff */
.L_x_2638:
[----:B------:R-:W-:Y:S01]  /*e220*/  IMAD.MOV.U32 R5, RZ, RZ, R12 ;  /* 0x000000ffff057224 */ /* 0x000fe200078e000c */
[----:B------:R-:W-:Y:S01]  /*e230*/  MOV R3, RZ ;  /* 0x000000ff00037202 */ /* 0x000fe20000000f00 */
[----:B------:R-:W-:Y:S01]  /*e240*/  IMAD.MOV.U32 R0, RZ, RZ, 0x1c1f ;  /* 0x00001c1fff007424 */ /* 0x000fe200078e00ff */
[----:B------:R-:W-:Y:S02]  /*e250*/  MOV R2, 0xe270 ;  /* 0x0000e27000027802 */ /* 0x000fe40000000f00 */
[----:B------:R-:W-:Y:S05]  /*e260*/  CALL.REL.NOINC `($__internal_53_$__cuda_sm70_shflsync_idx_p) ;  /* 0x00000ae000007944 */ /* 0x000fea0003c00000 */
[----:B------:R-:W-:Y:S01]  /*e270*/  MOV R4, R0 ;  /* 0x0000000000047202 */ /* 0x000fe20000000f00 */
[----:B------:R-:W-:Y:S05]  /*e280*/  BRA `(.L_x_2688) ;  /* 0xffffc64000007947 */ /* 0x000fea000383ffff */
.L_x_2639:
[----:B------:R-:W-:Y:S01]  /*e290*/  IMAD.MOV.U32 R5, RZ, RZ, R14 ;  /* 0x000000ffff057224 */ /* 0x000fe200078e000e */
[----:B------:R-:W-:Y:S01]  /*e2a0*/  MOV R3, RZ ;  /* 0x000000ff00037202 */ /* 0x000fe20000000f00 */
[----:B------:R-:W-:Y:S01]  /*e2b0*/  IMAD.MOV.U32 R0, RZ, RZ, 0x1c1f ;  /* 0x00001c1fff007424 */ /* 0x000fe200078e00ff */
[----:B------:R-:W-:Y:S02]  /*e2c0*/  MOV R2, 0xe2e0 ;  /* 0x0000e2e000027802 */ /* 0x000fe40000000f00 */
[----:B-12---:R-:W-:Y:S05]  /*e2d0*/  CALL.REL.NOINC `($__internal_53_$__cuda_sm70_shflsync_idx_p) ;  /* 0x00000a7000007944 */ /* 0x006fea0003c00000 */
[----:B------:R-:W-:Y:S05]  /*e2e0*/  BRA `(.L_x_2689) ;  /* 0xffffc60000007947 */ /* 0x000fea000383ffff */
.L_x_2642:
[----:B------:R-:W-:Y:S01]  /*e2f0*/  IMAD.MOV.U32 R5, RZ, RZ, R12 ;  /* 0x000000ffff057224 */ /* 0x000fe200078e000c */
[----:B----4-:R-:W-:Y:S01]  /*e300*/  MOV R3, 0x1 ;  /* 0x0000000100037802 */ /* 0x010fe20000000f00 */
[----:B------:R-:W-:Y:S01]  /*e310*/  IMAD.MOV.U32 R0, RZ, RZ, 0x1c1f ;  /* 0x00001c1fff007424 */ /* 0x000fe200078e00ff */
[----:B------:R-:W-:-:S02]  /*e320*/  MOV R2, 0xe340 ;  /* 0x0000e34000027802 */ /* 0x000fc40000000f00 */
[----:B-123--:R-:W-:Y:S05]  /*e330*/  CALL.REL.NOINC `($__internal_53_$__cuda_sm70_shflsync_idx_p) ;  /* 0x00000a1000007944 */ /* 0x00efea0003c00000 */
[----:B------:R-:W-:Y:S01]  /*e340*/  IMAD.MOV.U32 R4, RZ, RZ, R0 ;  /* 0x000000ffff047224 */ /* 0x000fe200078e0000 */
[----:B------:R-:W-:Y:S01]  /*e350*/  MOV R3, 0x1 ;  /* 0x0000000100037802 */ /* 0x000fe20000000f00 */
[----:B------:R-:W-:Y:S01]  /*e360*/  IMAD.MOV.U32 R5, RZ, RZ, R14 ;  /* 0x000000ffff057224 */ /* 0x000fe200078e000e */
[----:B------:R-:W-:-:S02]  /*e370*/  MOV R0, 0x1c1f ;  /* 0x00001c1f00007802 */ /* 0x000fc40000000f00 */
[----:B------:R-:W-:Y:S02]  /*e380*/  MOV R2, 0xe3a0 ;  /* 0x0000e3a000027802 */ /* 0x000fe40000000f00 */
[----:B------:R-:W-:Y:S05]  /*e390*/  CALL.REL.NOINC `($__internal_53_$__cuda_sm70_shflsync_idx_p) ;  /* 0x000009b000007944 */ /* 0x000fea0003c00000 */
[----:B------:R-:W-:Y:S05]  /*e3a0*/  BRA `(.L_x_2690) ;  /* 0xffffd1a000007947 */ /* 0x000fea000383ffff */
.L_x_2646:
[----:B------:R-:W-:Y:S01]  /*e3b0*/  IMAD.MOV.U32 R5, RZ, RZ, R11 ;  /* 0x000000ffff057224 */ /* 0x000fe200078e000b */
[----:B------:R-:W-:Y:S01]  /*e3c0*/  MOV R3, RZ ;  /* 0x000000ff00037202 */ /* 0x000fe20000000f00 */
[----:B------:R-:W-:Y:S01]  /*e3d0*/  IMAD.MOV.U32 R0, RZ, RZ, 0x181f ;  /* 0x0000181fff007424 */ /* 0x000fe200078e00ff */
[----:B------:R-:W-:Y:S02]  /*e3e0*/  MOV R2, 0xe400 ;  /* 0x0000e40000027802 */ /* 0x000fe40000000f00 */
[----:B------:R-:W-:Y:S05]  /*e3f0*/  CALL.REL.NOINC `($__internal_53_$__cuda_sm70_shflsync_idx_p) ;  /* 0x0000095000007944 */ /* 0x000fea0003c00000 */
[----:B------:R-:W-:Y:S01]  /*e400*/  MOV R10, R0 ;  /* 0x00000000000a7202 */ /* 0x000fe20000000f00 */
[----:B------:R-:W-:Y:S05]  /*e410*/  BRA `(.L_x_2691) ;  /* 0xffffe1a000007947 */ /* 0x000fea000383ffff */
.L_x_2647:
[----:B------:R-:W-:Y:S01]  /*e420*/  IMAD.MOV.U32 R5, RZ, RZ, R14 ;  /* 0x000000ffff057224 */ /* 0x000fe200078e000e */
[----:B------:R-:W-:Y:S01]  /*e430*/  MOV R3, RZ ;  /* 0x000000ff00037202 */ /* 0x000fe20000000f00 */
[----:B------:R-:W-:Y:S01]  /*e440*/  IMAD.MOV.U32 R0, RZ, RZ, 0x181f ;  /* 0x0000181fff007424 */ /* 0x000fe200078e00ff */
[----:B------:R-:W-:Y:S02]  /*e450*/  MOV R2, 0xe470 ;  /* 0x0000e47000027802 */ /* 0x000fe40000000f00 */
[----:B-12---:R-:W-:Y:S05]  /*e460*/  CALL.REL.NOINC `($__internal_53_$__cuda_sm70_shflsync_idx_p) ;  /* 0x000008e000007944 */ /* 0x006fea0003c00000 */
[----:B------:R-:W-:Y:S05]  /*e470*/  BRA `(.L_x_2692) ;  /* 0xffffe16000007947 */ /* 0x000fea000383ffff */
.L_x_2650:
[----:B--2---:R-:W-:Y:S01]  /*e480*/  IMAD.MOV.U32 R5, RZ, RZ, R11 ;  /* 0x000000ffff057224 */ /* 0x004fe200078e000b */
[----:B------:R-:W-:Y:S01]  /*e490*/  MOV R3, 0x1 ;  /* 0x0000000100037802 */ /* 0x000fe20000000f00 */
[----:B----4-:R-:W-:Y:S01]  /*e4a0*/  IMAD.MOV.U32 R0, RZ, RZ, 0x181f ;  /* 0x0000181fff007424 */ /* 0x010fe200078e00ff */
[----:B------:R-:W-:-:S02]  /*e4b0*/  MOV R2, 0xe4d0 ;  /* 0x0000e4d000027802 */ /* 0x000fc40000000f00 */
[----:B-1-3--:R-:W-:Y:S05]  /*e4c0*/  CALL.REL.NOINC `($__internal_53_$__cuda_sm70_shflsync_idx_p) ;  /* 0x0000088000007944 */ /* 0x00afea0003c00000 */
[----:B------:R-:W-:Y:S01]  /*e4d0*/  IMAD.MOV.U32 R10, RZ, RZ, R0 ;  /* 0x000000ffff0a7224 */ /* 0x000fe200078e0000 */
[----:B------:R-:W-:Y:S01]  /*e4e0*/  MOV R3, 0x1 ;  /* 0x0000000100037802 */ /* 0x000fe20000000f00 */
[----:B------:R-:W-:Y:S01]  /*e4f0*/  IMAD.MOV.U32 R5, RZ, RZ, R14 ;  /* 0x000000ffff057224 */ /* 0x000fe200078e000e */
[----:B------:R-:W-:-:S02]  /*e500*/  MOV R0, 0x181f ;  /* 0x0000181f00007802 */ /* 0x000fc40000000f00 */
[----:B------:R-:W-:Y:S02]  /*e510*/  MOV R2, 0xe530 ;  /* 0x0000e53000027802 */ /* 0x000fe40000000f00 */
[----:B------:R-:W-:Y:S05]  /*e520*/  CALL.REL.NOINC `($__internal_53_$__cuda_sm70_shflsync_idx_p) ;  /* 0x0000082000007944 */ /* 0x000fea0003c00000 */
[----:B------:R-:W-:Y:S05]  /*e530*/  BRA `(.L_x_2693) ;  /* 0xffffe29000007947 */ /* 0x000fea000383ffff */
.L_x_2653:
[----:B-1----:R-:W-:Y:S01]  /*e540*/  IMAD.MOV.U32 R5, RZ, RZ, R11 ;  /* 0x000000ffff057224 */ /* 0x002fe200078e000b */
[----:B------:R-:W-:Y:S01]  /*e550*/  MOV R3, 0x2 ;  /* 0x0000000200037802 */ /* 0x000fe20000000f00 */
[----:B----4-:R-:W-:Y:S01]  /*e560*/  IMAD.MOV.U32 R0, RZ, RZ, 0x181f ;  /* 0x0000181fff007424 */ /* 0x010fe200078e00ff */
[----:B------:R-:W-:Y:S02]  /*e570*/  MOV R2, 0xe590 ;  /* 0x0000e59000027802 */ /* 0x000fe40000000f00 */
[----:B--23--:R-:W-:Y:S05]  /*e580*/  CALL.REL.NOINC `($__internal_53_$__cuda_sm70_shflsync_idx_p) ;  /* 0x000007c000007944 */ /* 0x00cfea0003c00000 */
[----:B------:R-:W-:Y:S01]  /*e590*/  MOV R10, R0 ;  /* 0x00000000000a7202 */ /* 0x000fe20000000f00 */
[----:B------:R-:W-:Y:S05]  /*e5a0*/  BRA `(.L_x_2694) ;  /* 0xffffe40000007947 */ /* 0x000fea000383ffff */
.L_x_2654:
[----:B------:R-:W-:Y:S01]  /*e5b0*/  IMAD.MOV.U32 R5, RZ, RZ, R14 ;  /* 0x000000ffff057224 */ /* 0x000fe200078e000e */
[----:B------:R-:W-:Y:S01]  /*e5c0*/  MOV R3, 0x2 ;  /* 0x0000000200037802 */ /* 0x000fe20000000f00 */
[----:B----4-:R-:W-:Y:S01]  /*e5d0*/  IMAD.MOV.U32 R0, RZ, RZ, 0x181f ;  /* 0x0000181fff007424 */ /* 0x010fe200078e00ff */
[----:B------:R-:W-:Y:S02]  /*e5e0*/  MOV R2, 0xe600 ;  /* 0x0000e60000027802 */ /* 0x000fe40000000f00 */
[----:B-123--:R-:W-:Y:S05]  /*e5f0*/  CALL.REL.NOINC `($__internal_53_$__cuda_sm70_shflsync_idx_p) ;  /* 0x0000075000007944 */ /* 0x00efea0003c00000 */
[----:B------:R-:W-:Y:S05]  /*e600*/  BRA `(.L_x_2695) ;  /* 0xffffe3c000007947 */ /* 0x000fea000383ffff */
.L_x_2657:
[----:B-1----:R-:W-:Y:S01]  /*e610*/  IMAD.MOV.U32 R5, RZ, RZ, R11 ;  /* 0x000000ffff057224 */ /* 0x002fe200078e000b */
[----:B------:R-:W-:Y:S01]  /*e620*/  MOV R3, 0x3 ;  /* 0x0000000300037802 */ /* 0x000fe20000000f00 */
[----:B------:R-:W-:Y:S01]  /*e630*/  IMAD.MOV.U32 R0, RZ, RZ, 0x181f ;  /* 0x0000181fff007424 */ /* 0x000fe200078e00ff */
[----:B------:R-:W-:-:S02]  /*e640*/  MOV R2, 0xe660 ;  /* 0x0000e66000027802 */ /* 0x000fc40000000f00 */
[----:B--234-:R-:W-:Y:S05]  /*e650*/  CALL.REL.NOINC `($__internal_53_$__cuda_sm70_shflsync_idx_p) ;  /* 0x000006f000007944 */ /* 0x01cfea0003c00000 */
[----:B------:R-:W-:Y:S01]  /*e660*/  IMAD.MOV.U32 R10, RZ, RZ, R0 ;  /* 0x000000ffff0a7224 */ /* 0x000fe200078e0000 */
[----:B------:R-:W-:Y:S01]  /*e670*/  MOV R3, 0x3 ;  /* 0x0000000300037802 */ /* 0x000fe20000000f00 */
[----:B------:R-:W-:Y:S01]  /*e680*/  IMAD.MOV.U32 R5, RZ, RZ, R14 ;  /* 0x000000ffff057224 */ /* 0x000fe200078e000e */
[----:B------:R-:W-:-:S02]  /*e690*/  MOV R0, 0x181f ;  /* 0x0000181f00007802 */ /* 0x000fc40000000f00 */
[----:B------:R-:W-:Y:S02]  /*e6a0*/  MOV R2, 0xe6c0 ;  /* 0x0000e6c000027802 */ /* 0x000fe40000000f00 */
[----:B------:R-:W-:Y:S05]  /*e6b0*/  CALL.REL.NOINC `($__internal_53_$__cuda_sm70_shflsync_idx_p) ;  /* 0x0000069000007944 */ /* 0x000fea0003c00000 */
[----:B------:R-:W-:Y:S05]  /*e6c0*/  BRA `(.L_x_2696) ;  /* 0xffffe4f000007947 */ /* 0x000fea000383ffff */
.L_x_2659:
[----:B------:R-:W-:Y:S01]  /*e6d0*/  IMAD.MOV.U32 R5, RZ, RZ, R131 ;  /* 0x000000ffff057224 */ /* 0x000fe200078e0083 */
[----:B------:R-:W-:Y:S01]  /*e6e0*/  MOV R3, RZ ;  /* 0x000000ff00037202 */ /* 0x000fe20000000f00 */
[----:B------:R-:W-:Y:S01]  /*e6f0*/  IMAD.MOV.U32 R0, RZ, RZ, 0x1f ;  /* 0x0000001fff007424 */ /* 0x000fe200078e00ff */
[----:B------:R-:W-:Y:S02]  /*e700*/  MOV R2, 0xe720 ;  /* 0x0000e72000027802 */ /* 0x000fe40000000f00 */
[----:B--23--:R-:W-:Y:S05]  /*e710*/  CALL.REL.NOINC `($__internal_53_$__cuda_sm70_shflsync_idx_p) ;  /* 0x0000063000007944 */ /* 0x00cfea0003c00000 */
[----:B------:R-:W-:Y:S01]  /*e720*/  MOV R9, R0 ;  /* 0x0000000000097202 */ /* 0x000fe20000000f00 */
[----:B------:R-:W-:Y:S05]  /*e730*/  BRA `(.L_x_2697) ;  /* 0xffffe72000007947 */ /* 0x000fea000383ffff */
.L_x_2660:
[----:B------:R-:W-:Y:S01]  /*e740*/  IMAD.MOV.U32 R5, RZ, RZ, R131 ;  /* 0x000000ffff057224 */ /* 0x000fe200078e0083 */
[----:B------:R-:W-:Y:S01]  /*e750*/  MOV R3, 0x1 ;  /* 0x0000000100037802 */ /* 0x000fe20000000f00 */
[----:B------:R-:W-:Y:S01]  /*e760*/  IMAD.MOV.U32 R0, RZ, RZ, 0x1f ;  /* 0x0000001fff007424 */ /* 0x000fe200078e00ff */
[----:B------:R-:W-:Y:S02]  /*e770*/  MOV R2, 0xe790 ;  /* 0x0000e79000027802 */ /* 0x000fe40000000f00 */
[----:B-1234-:R-:W-:Y:S05]  /*e780*/  CALL.REL.NOINC `($__internal_53_$__cuda_sm70_shflsync_idx_p) ;  /* 0x000005c000007944 */ /* 0x01efea0003c00000 */
[----:B------:R-:W-:Y:S01]  /*e790*/  MOV R8, R0 ;  /* 0x0000000000087202 */ /* 0x000fe20000000f00 */
[----:B------:R-:W-:Y:S05]  /*e7a0*/  BRA `(.L_x_2698) ;  /* 0xffffe6d000007947 */ /* 0x000fea000383ffff */
.L_x_2661:
[----:B------:R-:W-:Y:S02]  /*e7b0*/  MOV R2, 0x1 ;  /* 0x0000000100027802 */ /* 0x000fe40000000f00 */
[----:B------:R-:W-:-:S02]  /*e7c0*/  MOV R3, 0xe7e0 ;  /* 0x0000e7e000037802 */ /* 0x000fc40000000f00 */
[----:B-1234-:R-:W-:Y:S05]  /*e7d0*/  CALL.REL.NOINC `($__internal_54_$__cuda_sm70_shflsync_up_p) ;  /* 0x000005c000007944 */ /* 0x01efea0003c00000 */
[----:B------:R-:W-:Y:S05]  /*e7e0*/  BRA `(.L_x_2699) ;  /* 0xffffe7c000007947 */ /* 0x000fea000383ffff */
.L_x_2662:
[----:B------:R-:W-:Y:S02]  /*e7f0*/  MOV R2, 0x2 ;  /* 0x0000000200027802 */ /* 0x000fe40000000f00 */
[----:B------:R-:W-:-:S02]  /*e800*/  MOV R3, 0xe820 ;  /* 0x0000e82000037802 */ /* 0x000fc40000000f00 */
[----:B-1-3--:R-:W-:Y:S05]  /*e810*/  CALL.REL.NOINC `($__internal_54_$__cuda_sm70_shflsync_up_p) ;  /* 0x0000058000007944 */ /* 0x00afea0003c00000 */
        /* <DEDUP_REMOVED lines=23> */
.L_x_2666:
[----:B------:R-:W-:Y:S02]  /*e990*/  MOV R2, 0x1 ;  /* 0x0000000100027802 */ /* 0x000fe40000000f00 */
[----:B------:R-:W-:Y:S02]  /*e9a0*/  MOV R3, 0xe9c0 ;  /* 0x0000e9c000037802 */ /* 0x000fe40000000f00 */
[----:B---3--:R-:W-:Y:S05]  /*e9b0*/  CALL.REL.NOINC `($__internal_54_$__cuda_sm70_shflsync_up_p) ;  /* 0x000003e000007944 */ /* 0x008fea0003c00000 */
[----:B------:R-:W-:Y:S01]  /*e9c0*/  MOV R2, R4 ;  /* 0x0000000400027202 */ /* 0x000fe20000000f00 */
[----:B------:R-:W-:Y:S05]  /*e9d0*/  BRA `(.L_x_2701) ;  /* 0xffffe83000007947 */ /* 0x000fea000383ffff */
.L_x_2667:
[----:B------:R-:W-:Y:S02]  /*e9e0*/  MOV R2, 0x2 ;  /* 0x0000000200027802 */ /* 0x000fe40000000f00 */
[----:B------:R-:W-:Y:S02]  /*e9f0*/  MOV R3, 0xea10 ;  /* 0x0000ea1000037802 */ /* 0x000fe40000000f00 */
[----:B---3--:R-:W-:Y:S05]  /*ea00*/  CALL.REL.NOINC `($__internal_54_$__cuda_sm70_shflsync_up_p) ;  /* 0x0000039000007944 */ /* 0x008fea0003c00000 */
        /* <DEDUP_REMOVED lines=23> */
.L_x_2669:
[----:B------:R-:W-:Y:S02]  /*eb80*/  SEL R0, RZ, 0x1, P0 ;  /* 0x00000001ff007807 */ /* 0x000fe40000000000 */
[----:B------:R-:W-:Y:S02]  /*eb90*/  MOV R2, 0xebb0 ;  /* 0x0000ebb000027802 */ /* 0x000fe40000000f00 */
[----:B--2---:R-:W-:Y:S05]  /*eba0*/  CALL.REL.NOINC `($__internal_55_$__cuda_sm70_votesync_ballot) ;  /* 0x0000026000007944 */ /* 0x004fea0003c00000 */
[----:B------:R-:W-:Y:S01]  /*ebb0*/  MOV R8, R0 ;  /* 0x0000000000087202 */ /* 0x000fe20000000f00 */
[----:B------:R-:W-:Y:S05]  /*ebc0*/  BRA `(.L_x_2703) ;  /* 0xffffe7d000007947 */ /* 0x000fea000383ffff */
.L_x_2670:
[----:B------:R-:W-:Y:S01]  /*ebd0*/  IMAD.MOV.U32 R5, RZ, RZ, R6 ;  /* 0x000000ffff057224 */ /* 0x000fe200078e0006 */
[----:B---3--:R-:W-:Y:S01]  /*ebe0*/  MOV R3, R12 ;  /* 0x0000000c00037202 */ /* 0x008fe20000000f00 */
[----:B------:R-:W-:Y:S01]  /*ebf0*/  IMAD.MOV.U32 R0, RZ, RZ, 0x1f ;  /* 0x0000001fff007424 */ /* 0x000fe200078e00ff */
[----:B------:R-:W-:Y:S02]  /*ec00*/  MOV R2, 0xec20 ;  /* 0x0000ec2000027802 */ /* 0x000fe40000000f00 */
[----:B-12---:R-:W-:Y:S05]  /*ec10*/  CALL.REL.NOINC `($__internal_53_$__cuda_sm70_shflsync_idx_p) ;  /* 0x0000013000007944 */ /* 0x006fea0003c00000 */
[----:B------:R-:W-:Y:S01]  /*ec20*/  IMAD.MOV.U32 R6, RZ, RZ, R0 ;  /* 0x000000ffff067224 */ /* 0x000fe200078e0000 */
[----:B------:R-:W-:Y:S01]  /*ec30*/  MOV R3, R12 ;  /* 0x0000000c00037202 */ /* 0x000fe20000000f00 */
[----:B------:R-:W-:Y:S01]  /*ec40*/  IMAD.MOV.U32 R5, RZ, RZ, R7 ;  /* 0x000000ffff057224 */ /* 0x000fe200078e0007 */
[----:B------:R-:W-:Y:S02]  /*ec50*/  MOV R0, 0x1f ;  /* 0x0000001f00007802 */ /* 0x000fe40000000f00 */
[----:B------:R-:W-:-:S02]  /*ec60*/  MOV R2, 0xec80 ;  /* 0x0000ec8000027802 */ /* 0x000fc40000000f00 */
[----:B------:R-:W-:Y:S05]  /*ec70*/  CALL.REL.NOINC `($__internal_53_$__cuda_sm70_shflsync_idx_p) ;  /* 0x000000d000007944 */ /* 0x000fea0003c00000 */
[----:B------:R-:W-:Y:S01]  /*ec80*/  MOV R7, R0 ;  /* 0x0000000000077202 */ /* 0x000fe20000000f00 */
[----:B------:R-:W-:Y:S05]  /*ec90*/  BRA `(.L_x_2704) ;  /* 0xffffe74000007947 */ /* 0x000fea000383ffff */
.L_x_2673:
[----:B------:R-:W-:Y:S01]  /*eca0*/  IMAD.MOV.U32 R5, RZ, RZ, R4 ;  /* 0x000000ffff057224 */ /* 0x000fe200078e0004 */
[----:B------:R-:W-:-:S02]  /*ecb0*/  MOV R0, 0x1f ;  /* 0x0000001f00007802 */ /* 0x000fc40000000f00 */
[----:B------:R-:W-:Y:S02]  /*ecc0*/  MOV R2, 0xece0 ;  /* 0x0000ece000027802 */ /* 0x000fe40000000f00 */
[----:B-1234-:R-:W-:Y:S05]  /*ecd0*/  CALL.REL.NOINC `($__internal_53_$__cuda_sm70_shflsync_idx_p) ;  /* 0x0000007000007944 */ /* 0x01efea0003c00000 */
[----:B------:R-:W-:Y:S01]  /*ece0*/  MOV R11, R0 ;  /* 0x00000000000b7202 */ /* 0x000fe20000000f00 */
[----:B------:R-:W-:Y:S05]  /*ecf0*/  BRA `(.L_x_2672) ;  /* 0xffffe74000007947 */ /* 0x000fea000383ffff */
        .weak           $__internal_52_$__cuda_sm70_shflsync_bfly_p
        .type           $__internal_52_$__cuda_sm70_shflsync_bfly_p,@function
        .size           $__internal_52_$__cuda_sm70_shflsync_bfly_p,($__internal_53_$__cuda_sm70_shflsync_idx_p - $__internal_52_$__cuda_sm70_shflsync_bfly_p)
$__internal_52_$__cuda_sm70_shflsync_bfly_p:
[----:B------:R-:W-:Y:S04]  /*ed00*/  WARPSYNC R6 ;  /* 0x0000000600007348 */ /* 0x000fe80003800000 */
[----:B------:R1:W2:Y:S02]  /*ed10*/  SHFL.BFLY PT, R5, R2, R5, R7 ;  /* 0x0c00000502057389 */ /* 0x0002a400000e0007 */
[----:B-1----:R-:W-:Y:S02]  /*ed20*/  MOV R2, R3 ;  /* 0x0000000300027202 */ /* 0x002fe40000000f00 */
[----:B------:R-:W-:-:S04]  /*ed30*/  MOV R3, 0x0 ;  /* 0x0000000000037802 */ /* 0x000fc80000000f00 */
[----:B--2---:R-:W-:Y:S05]  /*ed40*/  RET.REL.NODEC R2 `(_ZN7cutlass13device_kernelIN5flash19enable_sm80_to_sm89INS1_16FlashAttnFwdSm80INS1_25CollectiveMainloopFwdSm80ILi8ELi1ELb1EN4cute5tupleIJNS5_1CILi128EEENS7_ILi48EEENS7_ILi256EEEEEELi256ENS_10bfloat16_tEfNS_4arch4Sm80ELb0ELb0ELb0ELb1ELb0ELb0ELb1ELb1EEENS1_21CollectiveEpilogueFwdINS6_IJS8_SA_S9_EEENS6_IJNS7_ILi1EEESI_SI_EEESC_SE_Li256ELb1ELb1ELb1ELb0EEENS1_36VarlenDynamicPersistentTileSchedulerILi128ELi48ELi256ELi256ELb1ELb1ELb0ELb0ELb1ELb1EEEEEEEEEvNT_6ParamsE) ;  /* 0xffff12b002007950 */ /* 0x004fea0003c3ffff */
        .weak           $__internal_53_$__cuda_sm70_shflsync_idx_p
        .type           $__internal_53_$__cuda_sm70_shflsync_idx_p,@function
        .size           $__internal_53_$__cuda_sm70_shflsync_idx_p,($__internal_54_$__cuda_sm70_shflsync_up_p - $__internal_53_$__cuda_sm70_shflsync_idx_p)
$__internal_53_$__cuda_sm70_shflsync_idx_p:
[----:B------:R-:W-:-:S04]  /*ed50*/  MOV R132, 0xffffffff ;  /* 0xffffffff00847802 */ /* 0x000fc80000000f00 */
[----:B------:R-:W-:Y:S04]  /*ed60*/  WARPSYNC R132 ;  /* 0x0000008400007348 */ /* 0x000fe80003800000 */
[----:B------:R1:W2:Y:S02]  /*ed70*/  SHFL.IDX PT, R0, R5, R3, R0 ;  /* 0x0000000305007389 */ /* 0x0002a400000e0000 */
[----:B-1----:R-:W-:-:S04]  /*ed80*/  MOV R3, 0x0 ;  /* 0x0000000000037802 */ /* 0x002fc80000000f00 */
[----:B--2---:R-:W-:Y:S05]  /*ed90*/  RET.REL.NODEC R2 `(_ZN7cutlass13device_kernelIN5flash19enable_sm80_to_sm89INS1_16FlashAttnFwdSm80INS1_25CollectiveMainloopFwdSm80ILi8ELi1ELb1EN4cute5tupleIJNS5_1CILi128EEENS7_ILi48EEENS7_ILi256EEEEEELi256ENS_10bfloat16_tEfNS_4arch4Sm80ELb0ELb0ELb0ELb1ELb0ELb0ELb1ELb1EEENS1_21CollectiveEpilogueFwdINS6_IJS8_SA_S9_EEENS6_IJNS7_ILi1EEESI_SI_EEESC_SE_Li256ELb1ELb1ELb1ELb0EEENS1_36VarlenDynamicPersistentTileSchedulerILi128ELi48ELi256ELi256ELb1ELb1ELb0ELb0ELb1ELb1EEEEEEEEEvNT_6ParamsE) ;  /* 0xffff126002007950 */ /* 0x004fea0003c3ffff */
        .weak           $__internal_54_$__cuda_sm70_shflsync_up_p
        .type           $__internal_54_$__cuda_sm70_shflsync_up_p,@function
        .size           $__internal_54_$__cuda_sm70_shflsync_up_p,($__internal_55_$__cuda_sm70_votesync_ballot - $__internal_54_$__cuda_sm70_shflsync_up_p)
$__internal_54_$__cuda_sm70_shflsync_up_p:
[----:B------:R-:W-:Y:S02]  /*eda0*/  IMAD.MOV.U32 R4, RZ, RZ, RZ ;  /* 0x000000ffff047224 */ /* 0x000fe400078e00ff */
[----:B------:R-:W-:-:S04]  /*edb0*/  IMAD.MOV.U32 R10, RZ, RZ, -0x1 ;  /* 0xffffffffff0a7424 */ /* 0x000fc800078e00ff */
[----:B------:R-:W-:Y:S04]  /*edc0*/  WARPSYNC R10 ;  /* 0x0000000a00007348 */ /* 0x000fe80003800000 */
[----:B------:R1:W2:Y:S02]  /*edd0*/  SHFL.UP PT, R4, R0, R2, R4 ;  /* 0x0400000200047389 */ /* 0x0002a400000e0004 */
[----:B-1----:R-:W-:Y:S02]  /*ede0*/  MOV R2, R3 ;  /* 0x0000000300027202 */ /* 0x002fe40000000f00 */
[----:B------:R-:W-:-:S04]  /*edf0*/  MOV R3, 0x0 ;  /* 0x0000000000037802 */ /* 0x000fc80000000f00 */
[----:B--2---:R-:W-:Y:S05]  /*ee00*/  RET.REL.NODEC R2 `(_ZN7cutlass13device_kernelIN5flash19enable_sm80_to_sm89INS1_16FlashAttnFwdSm80INS1_25CollectiveMainloopFwdSm80ILi8ELi1ELb1EN4cute5tupleIJNS5_1CILi128EEENS7_ILi48EEENS7_ILi256EEEEEELi256ENS_10bfloat16_tEfNS_4arch4Sm80ELb0ELb0ELb0ELb1ELb0ELb0ELb1ELb1EEENS1_21CollectiveEpilogueFwdINS6_IJS8_SA_S9_EEENS6_IJNS7_ILi1EEESI_SI_EEESC_SE_Li256ELb1ELb1ELb1ELb0EEENS1_36VarlenDynamicPersistentTileSchedulerILi128ELi48ELi256ELi256ELb1ELb1ELb0ELb0ELb1ELb1EEEEEEEEEvNT_6ParamsE) ;  /* 0xffff11f002007950 */ /* 0x004fea0003c3ffff */
        .weak           $__internal_55_$__cuda_sm70_votesync_ballot
        .type           $__internal_55_$__cuda_sm70_votesync_ballot,@function
        .size           $__internal_55_$__cuda_sm70_votesync_ballot,(.L_x_5240 - $__internal_55_$__cuda_sm70_votesync_ballot)
$__internal_55_$__cuda_sm70_votesync_ballot:
[----:B------:R-:W-:Y:S01]  /*ee10*/  ISETP.NE.U32.AND P0, PT, R0, 0x1, PT ;  /* 0x000000010000780c */ /* 0x000fe20003f05070 */
[----:B------:R-:W-:-:S04]  /*ee20*/  IMAD.MOV.U32 R3, RZ, RZ, -0x1 ;  /* 0xffffffffff037424 */ /* 0x000fc800078e00ff */
[----:B------:R-:W-:Y:S08]  /*ee30*/  WARPSYNC R3 ;  /* 0x0000000300007348 */ /* 0x000ff00003800000 */
[----:B------:R-:W-:-:S04]  /*ee40*/  VOTE.ANY R0, PT, !P0 ;  /* 0x0000000000007806 */ /* 0x000fc800040e0100 */
[----:B------:R-:W-:Y:S01]  /*ee50*/  LOP3.LUT R0, R0, R3, RZ, 0xc0, !PT ;  /* 0x0000000300007212 */ /* 0x000fe200078ec0ff */
[----:B------:R-:W-:-:S04]  /*ee60*/  IMAD.MOV.U32 R3, RZ, RZ, 0x0 ;  /* 0x00000000ff037424 */ /* 0x000fc800078e00ff */
[----:B------:R-:W-:Y:S05]  /*ee70*/  RET.REL.NODEC R2 `(_ZN7cutlass13device_kernelIN5flash19enable_sm80_to_sm89INS1_16FlashAttnFwdSm80INS1_25CollectiveMainloopFwdSm80ILi8ELi1ELb1EN4cute5tupleIJNS5_1CILi128EEENS7_ILi48EEENS7_ILi256EEEEEELi256ENS_10bfloat16_tEfNS_4arch4Sm80ELb0ELb0ELb0ELb1ELb0ELb0ELb1ELb1EEENS1_21CollectiveEpilogueFwdINS6_IJS8_SA_S9_EEENS6_IJNS7_ILi1EEESI_SI_EEESC_SE_Li256ELb1ELb1ELb1ELb0EEENS1_36VarlenDynamicPersistentTileSchedulerILi128ELi48ELi256ELi256ELb1ELb1ELb0ELb0ELb1ELb1EEEEEEEEEvNT_6ParamsE) ;  /* 0xffff118002007950 */ /* 0x000fea0003c3ffff */
.L_x_2705:
        /* <DEDUP_REMOVED lines=16> */
.L_x_5240:


//--------------------- .text._ZN7cutlass13device_kernelIN5flash19enable_sm80_to_sm89INS1_16FlashAttnFwdSm80INS1_25CollectiveMainloopFwdSm80ILi8ELi1ELb0EN4cute5tupleIJNS5_1CILi128EEENS7_ILi32EEENS7_ILi256EEEEEELi256ENS_10bfloat16_tEfNS_4arch4Sm80ELb0ELb0ELb0ELb1ELb0ELb1ELb1ELb1EEENS1_21CollectiveEpilogueFwdINS6_IJS8_SA_S9_EEENS6_IJNS7_ILi1EEESI_SI_EEESC_SE_Li256ELb1ELb1ELb1ELb0EEENS1_36VarlenDynamicPersistentTileSchedulerILi128ELi32ELi256ELi256ELb1ELb1ELb0ELb0ELb1ELb1EEEEEEEEEvNT_6ParamsE --------------------------
	.section	.text._ZN7cutlass13device_kernelIN5flash19enable_sm80_to_sm89INS1_16FlashAttnFwdSm80INS1_25CollectiveMainloopFwdSm80ILi8ELi1ELb0EN4cute5tupleIJNS5_1CILi128EEENS7_ILi32EEENS7_ILi256EEEEEELi256ENS_10bfloat16_tEfNS_4arch4Sm80ELb0ELb0ELb0ELb1ELb0ELb1ELb1ELb1EEENS1_21CollectiveEpilogueFwdINS6_IJS8_SA_S9_EEENS6_IJNS7_ILi1EEESI_SI_EEESC_SE_Li256ELb1ELb1ELb1ELb0EEENS1_36VarlenDynamicPersistentTileSchedulerILi128ELi32ELi256ELi256ELb1ELb1ELb0ELb0ELb1ELb1EEEEEEEEEvNT_6ParamsE,"ax",@progbits
	.sectioninfo	@"SHI_REGISTERS=255"
	.align	128
.text._ZN7cutlass13device_kernelIN5flash19enable_sm80_to_sm89INS1_16FlashAttnFwdSm80INS1_25CollectiveMainloopFwdSm80ILi8ELi1ELb0EN4cute5tupleIJNS5_1CILi128EEENS7_ILi32EEENS7_ILi256EEEEEELi256ENS_10bfloat16_tEfNS_4arch4Sm80ELb0ELb0ELb0ELb1ELb0ELb1ELb1ELb1EEENS1_21CollectiveEpilogueFwdINS6_IJS8_SA_S9_EEENS6_IJNS7_ILi1EEESI_SI_EEESC_SE_Li256ELb1ELb1ELb1ELb0EEENS1_36VarlenDynamicPersistentTileSchedulerILi128ELi32ELi256ELi256ELb1ELb1ELb0ELb0ELb1ELb1EEEEEEEEEvNT_6ParamsE:
        .type           _ZN7cutlass13device_kernelIN5flash19enable_sm80_to_sm89INS1_16FlashAttnFwdSm80INS1_25CollectiveMainloopFwdSm80ILi8ELi1ELb0EN4cute5tupleIJNS5_1CILi128EEENS7_ILi32EEENS7_ILi256EEEEEELi256ENS_10bfloat16_tEfNS_4arch4Sm80ELb0ELb0ELb0ELb1ELb0ELb1ELb1ELb1EEENS1_21CollectiveEpilogueFwdINS6_IJS8_SA_S9_EEENS6_IJNS7_ILi1EEESI_SI_EEESC_SE_Li256ELb1ELb1ELb1ELb0EEENS1_36VarlenDynamicPersistentTileSchedulerILi128ELi32ELi256ELi256ELb1ELb1ELb0ELb0ELb1ELb1EEEEEEEEEvNT_6ParamsE,@function
        .size           _ZN7cutlass13device_kernelIN5flash19enable_sm80_to_sm89INS1_16FlashAttnFwdSm80INS1_25CollectiveMainloopFwdSm80ILi8ELi1ELb0EN4cute5tupleIJNS5_1CILi128EEENS7_ILi32EEENS7_ILi256EEEEEELi256ENS_10bfloat16_tEfNS_4arch4Sm80ELb0ELb0ELb0ELb1ELb0ELb1ELb1ELb1EEENS1_21CollectiveEpilogueFwdINS6_IJS8_SA_S9_EEENS6_IJNS7_ILi1EEESI_SI_EEESC_SE_Li256ELb1ELb1ELb1ELb0EEENS1_36VarlenDynamicPersistentTileSchedulerILi128ELi32ELi256ELi256ELb1ELb1ELb0ELb0ELb1ELb1EEEEEEEEEvNT_6ParamsE,(.L_x_5245 - _ZN7cutlass13device_kernelIN5flash19enable_sm80_to_sm89INS1_16FlashAttnFwdSm80INS1_25CollectiveMainloopFwdSm80ILi8ELi1ELb0EN4cute5tupleIJNS5_1CILi128EEENS7_ILi32EEENS7_ILi256EEEEEELi256ENS_10bfloat16_tEfNS_4arch4Sm80ELb0ELb0ELb0ELb1ELb0ELb1ELb1ELb1EEENS1_21CollectiveEpilogueFwdINS6_IJS8_SA_S9_EEENS6_IJNS7_ILi1EEESI_SI_EEESC_SE_Li256ELb1ELb1ELb1ELb0EEENS1_36VarlenDynamicPersistentTileSchedulerILi128ELi32ELi256ELi256ELb1ELb1ELb0ELb0ELb1ELb1EEEEEEEEEvNT_6ParamsE)
        .other          _ZN7cutlass13device_kernelIN5flash19enable_sm80_to_sm89INS1_16FlashAttnFwdSm80INS1_25CollectiveMainloopFwdSm80ILi8ELi1ELb0EN4cute5tupleIJNS5_1CILi128EEENS7_ILi32EEENS7_ILi256EEEEEELi256ENS_10bfloat16_tEfNS_4arch4Sm80ELb0ELb0ELb0ELb1ELb0ELb1ELb1ELb1EEENS1_21CollectiveEpilogueFwdINS6_IJS8_SA_S9_EEENS6_IJNS7_ILi1EEESI_SI_EEESC_SE_Li256ELb1ELb1ELb1ELb0EEENS1_36VarlenDynamicPersistentTileSchedulerILi128ELi32ELi256ELi256ELb1ELb1ELb0ELb0ELb1ELb1EEEEEEEEEvNT_6ParamsE,@"STO_CUDA_ENTRY STV_DEFAULT"
_ZN7cutlass13device_kernelIN5flash19enable_sm80_to_sm89INS1_16FlashAttnFwdSm80INS1_25CollectiveMainloopFwdSm80ILi8ELi1ELb0EN4cute5tupleIJNS5_1CILi128EEENS7_ILi32EEENS7_ILi256EEEEEELi256ENS_10bfloat16_tEfNS_4arch4Sm80ELb0ELb0ELb0ELb1ELb0ELb1ELb1ELb1EEENS1_21CollectiveEpilogueFwdINS6_IJS8_SA_S9_EEENS6_IJNS7_ILi1EEESI_SI_EEESC_SE_Li256ELb1ELb1ELb1ELb0EEENS1_36VarlenDynamicPersistentTileSchedulerILi128ELi32ELi256ELi256ELb1ELb1ELb0ELb0ELb1ELb1EEEEEEEEEvNT_6ParamsE:
        /* <DEDUP_REMOVED lines=52> */
.L_x_2711:
        /* <DEDUP_REMOVED lines=17> */
.L_x_2873:
        /* <DEDUP_REMOVED lines=16> */
.L_x_2874:
[----:B---3--:R-:W-:-:S05]  /*0550*/  IMAD R0, R0, c[0x0][0x538], RZ ;  /* 0x00014e0000007a24 */ /* 0x008fca00078e02ff */
[----:B------:R-:W-:-:S04]  /*0560*/  IADD3 R6, R0, R6, RZ ;  /* 0x0000000600067210 */ /* 0x000fc80007ffe0ff */
[----:B------:R-:W-:-:S13]  /*0570*/  ISETP.GT.AND P0, PT, R6, UR4, PT ;  /* 0x0000000406007c0c */ /* 0x000fda000bf04270 */
[----:B-12---:R-:W-:Y:S05]  /*0580*/  @!P0 BRA `(.L_x_2711) ;  /* 0xfffffdb000008947 */ /* 0x006fea000383ffff */
.L_x_2707:
[----:B--2---:R-:W-:-:S05]  /*0590*/  IADD3 R212, -R0, R6, RZ ;  /* 0x0000000600d47210 */ /* 0x004fca0007ffe1ff */
[----:B------:R-:W-:-:S05]  /*05a0*/  IMAD R0, R4, c[0x0][0x538], R212 ;  /* 0x00014e0004007a24 */ /* 0x000fca00078e02d4 */
[----:B------:R-:W-:Y:S01]  /*05b0*/  ISETP.GT.AND P0, PT, R0, UR4, PT ;  /* 0x0000000400007c0c */ /* 0x000fe2000bf04270 */
[----:B------:R-:W-:-:S12]  /*05c0*/  BRA.DIV ~URZ, `(.L_x_2712) ;  /* 0x00015a027f007947 */ /* 0x000fd8000b800000 */
[----:B------:R-:W-:-:S04]  /*05d0*/  VOTE.ANY R6, PT, !P0 ;  /* 0x0000000000067806 */ /* 0x000fc800040e0100 */
.L_x_2875:
[----:B------:R1:W2:Y:S01]  /*05e0*/  POPC R215, R6 ;  /* 0x0000000600d77309 */ /* 0x0002a20000000000 */
[----:B------:R-:W-:Y:S05]  /*05f0*/  BRA.DIV ~URZ, `(.L_x_2713) ;  /* 0x00015a227f007947 */ /* 0x000fea000b800000 */
[----:B--2---:R-:W2:Y:S04]  /*0600*/  SHFL.IDX PT, R11, R8, R215, 0x1f ;  /* 0x00001fd7080b7589 */ /* 0x004ea800000e0000 */
[----:B------:R3:W4:Y:S02]  /*0610*/  SHFL.IDX PT, R10, R7, R215, 0x1f ;  /* 0x00001fd7070a7589 */ /* 0x00072400000e0000 */
[----:B---3--:R-:W-:Y:S02]  /*0620*/  MOV R7, RZ ;  /* 0x000000ff00077202 */ /* 0x008fe40000000f00 */
.L_x_2876:
[----:B--2-4-:R-:W-:Y:S01]  /*0630*/  ISETP.NE.AND P0, PT, R6, RZ, PT ;  /* 0x000000ff0600720c */ /* 0x014fe20003f05270 */
[----:B------:R-:W-:-:S12]  /*0640*/  BSSY B0, `(.L_x_2714) ;  /* 0x0000005000007945 */ /* 0x000fd80003800000 */
[----:B------:R-:W-:Y:S05]  /*0650*/  @!P0 BRA `(.L_x_2715) ;  /* 0x0000003000008947 */ /* 0x000fea0003800000 */
[----:B------:R-:W-:Y:S01]  /*0660*/  IADD3 R3, R215, -0x1, RZ ;  /* 0xffffffffd7037810 */ /* 0x000fe20007ffe0ff */
[----:B------:R-:W-:Y:S05]  /*0670*/  BRA.DIV ~URZ, `(.L_x_2716) ;  /* 0x00015a827f007947 */ /* 0x000fea000b800000 */
[----:B------:R2:W3:Y:S02]  /*0680*/  SHFL.IDX PT, R7, R4, R3, 0x1f ;  /* 0x00001f0304077589 */ /* 0x0004e400000e0000 */
.L_x_2715:
[----:B------:R-:W-:Y:S05]  /*0690*/  BSYNC B0 ;  /* 0x0000000000007941 */ /* 0x000fea0003800000 */
.L_x_2714:
        /* <DEDUP_REMOVED lines=65> */
.L_x_2708:
[----:B--2---:R-:W-:Y:S01]  /*0ab0*/  IMAD.MOV.U32 R213, RZ, RZ, RZ ;  /* 0x000000ffffd57224 */ /* 0x004fe200078e00ff */
[----:B------:R-:W-:Y:S01]  /*0ac0*/  MOV R214, RZ ;  /* 0x000000ff00d67202 */ /* 0x000fe20000000f00 */
[----:B------:R-:W-:Y:S01]  /*0ad0*/  IMAD.U32 R212, RZ, RZ, UR4 ;  /* 0x00000004ffd47e24 */ /* 0x000fe2000f8e00ff */
[----:B------:R-:W-:Y:S02]  /*0ae0*/  MOV R215, c[0x0][0x53c] ;  /* 0x00014f0000d77a02 */ /* 0x000fe40000000f00 */
.L_x_2717:
[----:B------:R-:W-:Y:S01]  /*0af0*/  ISETP.NE.AND P0, PT, R12, RZ, PT ;  /* 0x000000ff0c00720c */ /* 0x000fe20003f05270 */
[----:B------:R-:W-:-:S12]  /*0b00*/  WARPSYNC 0xffffffff ;  /* 0xffffffff00007948 */ /* 0x000fd80003800000 */
[----:B------:R1:W-:Y:S04]  /*0b10*/  @!P0 STS.128 [0x20080], R212 ;  /* 0x020080d4ff008388 */ /* 0x0003e80000000c00 */
[----:B------:R-:W-:Y:S06]  /*0b20*/  BAR.ARV 0x5, 0x100 ;  /* 0x0144000000007b1d */ /* 0x000fec0000002000 */
.L_x_2706:
        /* <DEDUP_REMOVED lines=66> */
[----:B------:R-:W-:Y:S01]  /*0f50*/  IADD3 R18, R193, 0x40, RZ ;  /* 0x00000040c1127810 */ /* 0x000fe20007ffe0ff */
        /* <DEDUP_REMOVED lines=37> */
[----:B------:R-:W-:Y:S01]  /*11b0*/  IADD3 R5, R226, 0x80, RZ ;  /* 0x00000080e2057810 */ /* 0x000fe20007ffe0ff */
        /* <DEDUP_REMOVED lines=16> */
[----:B------:R-:W-:Y:S01]  /*12c0*/  IADD3 R244, R194, 0x8, RZ ;  /* 0x00000008c2f47810 */ /* 0x000fe20007ffe0ff */
[----:B------:R-:W-:Y:S01]  /*12d0*/  IMAD.IADD R178, R2, 0x1, R177 ;  /* 0x0000000102b27824 */ /* 0x000fe200078e02b1 */
[----:B------:R-:W-:-:S02]  /*12e0*/  SEL R6, R10, 0xffffffc0, !P2 ;  /* 0xffffffc00a067807 */ /* 0x000fc40005000000 */
[----:B------:R-:W-:Y:S02]  /*12f0*/  SEL R0, R10, 0xffffffc0, !P3 ;  /* 0xffffffc00a007807 */ /* 0x000fe40005800000 */
[----:B------:R-:W-:Y:S01]  /*1300*/  IADD3 R243, R194, 0x10, RZ ;  /* 0x00000010c2f37810 */ /* 0x000fe20007ffe0ff */
        /* <DEDUP_REMOVED lines=15> */
[----:B------:R-:W-:-:S02]  /*1400*/  SHF.R.S32.HI R8, RZ, 0x1f, R244 ;  /* 0x0000001fff087819 */ /* 0x000fc400000114f4 */
[----:B-1----:R-:W-:Y:S02]  /*1410*/  SHF.R.S32.HI R11, RZ, 0x1f, R243 ;  /* 0x0000001fff0b7819 */ /* 0x002fe400000114f3 */
[----:B------:R-:W-:Y:S02]  /*1420*/  SHF.R.S32.HI R10, RZ, 0x1f, R242 ;  /* 0x0000001fff0a7819 */ /* 0x000fe400000114f2 */
[----:B------:R-:W-:Y:S02]  /*1430*/  SHF.R.S32.HI R8, RZ, 0x1f, R241 ;  /* 0x0000001fff087819 */ /* 0x000fe400000114f1 */
[C---:B------:R-:W-:Y:S02]  /*1440*/  IADD3 R142, R138.reuse, 0x20, RZ ;  /* 0x000000208a8e7810 */ /* 0x040fe40007ffe0ff */
[----:B------:R-:W-:Y:S02]  /*1450*/  IADD3 R141, R138, 0x60, RZ ;  /* 0x000000608a8d7810 */ /* 0x000fe40007ffe0ff */
[----:B------:R-:W-:-:S02]  /*1460*/  IADD3 R191, R132, 0x80, RZ ;  /* 0x0000008084bf7810 */ /* 0x000fc40007ffe0ff */
[----:B------:R-:W-:Y:S02]  /*1470*/  IADD3 R192, R132, 0xc0, RZ ;  /* 0x000000c084c07810 */ /* 0x000fe40007ffe0ff */
[----:B------:R-:W-:Y:S02]  /*1480*/  IADD3 R234, R194, 0x50, RZ ;  /* 0x00000050c2ea7810 */ /* 0x000fe40007ffe0ff */
[----:B------:R-:W-:Y:S02]  /*1490*/  SHF.R.S32.HI R11, RZ, 0x1f, R240 ;  /* 0x0000001fff0b7819 */ /* 0x000fe400000114f0 */
[----:B------:R-:W-:Y:S02]  /*14a0*/  SHF.R.S32.HI R10, RZ, 0x1f, R239 ;  /* 0x0000001fff0a7819 */ /* 0x000fe400000114ef */
[----:B------:R-:W-:Y:S02]  /*14b0*/  SHF.R.S32.HI R8, RZ, 0x1f, R238 ;  /* 0x0000001fff087819 */ /* 0x000fe400000114ee */
[----:B------:R-:W-:-:S02]  /*14c0*/  SHF.R.S32.HI R252, RZ, 0x1f, R237 ;  /* 0x0000001ffffc7819 */ /* 0x000fc400000114ed */
[----:B------:R-:W-:Y:S02]  /*14d0*/  SHF.R.S32.HI R251, RZ, 0x1f, R236 ;  /* 0x0000001ffffb7819 */ /* 0x000fe400000114ec */
[----:B------:R-:W-:Y:S02]  /*14e0*/  LEA R250, R9, 0x10080, 0x1 ;  /* 0x0001008009fa7811 */ /* 0x000fe400078e08ff */
[----:B------:R-:W-:Y:S02]  /*14f0*/  LEA R249, R7, 0x10080, 0x1 ;  /* 0x0001008007f97811 */ /* 0x000fe400078e08ff */
.L_x_2872:
        /* <DEDUP_REMOVED lines=42> */
.L_x_2718:
[----:B------:R-:W-:-:S04]  /*17a0*/  ISETP.NE.U32.AND P0, PT, RZ, c[0x0][0x368], PT ;  /* 0x0000da00ff007a0c */ /* 0x000fc80003f05070 */
[----:B------:R-:W-:-:S13]  /*17b0*/  ISETP.NE.AND.EX P0, PT, RZ, c[0x0][0x36c], PT, P0 ;  /* 0x0000db00ff007a0c */ /* 0x000fda0003f05300 */
[----:B------:R-:W-:Y:S05]  /*17c0*/  @!P0 BRA `(.L_x_2719) ;  /* 0x0000004000008947 */ /* 0x000fea0003800000 */
[----:B---3--:R-:W-:-:S04]  /*17d0*/  LEA R4, P0, R209, c[0x0][0x368], 0x2 ;  /* 0x0000da00d1047a11 */ /* 0x008fc800078010ff */
[----:B------:R-:W-:-:S05]  /*17e0*/  LEA.HI.X R5, R209, c[0x0][0x36c], R224, 0x2, P0 ;  /* 0x0000db00d1057a11 */ /* 0x000fca00000f14e0 */
[----:B------:R1:W5:Y:S01]  /*17f0*/  LDG.E R9, [R4.64] ;  /* 0x0000000604097981 */ /* 0x000362000c1e1900 */
[----:B------:R-:W-:Y:S05]  /*1800*/  BRA `(.L_x_2720) ;  /* 0x0000005000007947 */ /* 0x000fea0003800000 */
.L_x_2719:
[----:B------:R-:W-:Y:S01]  /*1810*/  MOV R9, c[0x0][0x1d0] ;  /* 0x0000740000097a02 */ /* 0x000fe20000000f00 */
[----:B------:R-:W-:Y:S05]  /*1820*/  @!P6 BRA `(.L_x_2720) ;  /* 0x000000300000e947 */ /* 0x000fea0003800000 */
[----:B---3--:R-:W2:Y:S04]  /*1830*/  LDG.E R6, [R4.64] ;  /* 0x0000000604067981 */ /* 0x008ea8000c1e1900 */
[----:B------:R-:W2:Y:S02]  /*1840*/  LDG.E R0, [R4.64+0x4] ;  /* 0x0000040604007981 */ /* 0x000ea4000c1e1900 */
[----:B--2---:R-:W-:Y:S02]  /*1850*/  IADD3 R9, -R6, R0, RZ ;  /* 0x0000000006097210 */ /* 0x004fe40007ffe1ff */
.L_x_2720:
        /* <DEDUP_REMOVED lines=57> */
.L_x_2722:
[----:B------:R-:W-:Y:S05]  /*1bf0*/  BSYNC B0 ;  /* 0x0000000000007941 */ /* 0x000fea0003800000 */
.L_x_2721:
        /* <DEDUP_REMOVED lines=107> */
[----:B------:R-:W-:Y:S01]  /*22b0*/  IADD3 R17, -R4, c[0x0][0x1d4], RZ ;  /* 0x0000750004117a10 */ /* 0x000fe20007ffe1ff */
        /* <DEDUP_REMOVED lines=114> */
.L_x_2742:
        /* <DEDUP_REMOVED lines=70> */
.L_x_2728:
[----:B------:R-:W-:Y:S05]  /*2e40*/  BSYNC B0 ;  /* 0x0000000000007941 */ /* 0x000fea0003800000 */
.L_x_2727:
        /* <DEDUP_REMOVED lines=77> */
.L_x_2731:
[----:B------:R-:W-:Y:S05]  /*3320*/  BSYNC B0 ;  /* 0x0000000000007941 */ /* 0x000fea0003800000 */
.L_x_2730:
        /* <DEDUP_REMOVED lines=56> */
.L_x_2733:
[----:B------:R-:W-:Y:S05]  /*36b0*/  BSYNC B0 ;  /* 0x0000000000007941 */ /* 0x000fea0003800000 */
.L_x_2732:
        /* <DEDUP_REMOVED lines=56> */
.L_x_2735:
[----:B------:R-:W-:Y:S05]  /*3a40*/  BSYNC B0 ;  /* 0x0000000000007941 */ /* 0x000fea0003800000 */
.L_x_2734:
        /* <DEDUP_REMOVED lines=56> */
.L_x_2726:
        /* <DEDUP_REMOVED lines=31> */
.L_x_2737:
[----:B------:R-:W-:Y:S05]  /*3fc0*/  BSYNC B0 ;  /* 0x0000000000007941 */ /* 0x000fea0003800000 */
.L_x_2736:
        /* <DEDUP_REMOVED lines=137> */
.L_x_2739:
[----:B------:R-:W-:Y:S05]  /*4860*/  BSYNC B0 ;  /* 0x0000000000007941 */ /* 0x000fea0003800000 */
.L_x_2738:
        /* <DEDUP_REMOVED lines=117> */
.L_x_2725:
        /* <DEDUP_REMOVED lines=21> */
.L_x_2729:
[----:B------:R-:W-:Y:S05]  /*5110*/  BSYNC B1 ;  /* 0x0000000000017941 */ /* 0x000fea0003800000 */
.L_x_2724:
        /* <DEDUP_REMOVED lines=55> */
.L_x_2741:
[----:B-1----:R-:W-:Y:S05]  /*5490*/  BSYNC B0 ;  /* 0x0000000000007941 */ /* 0x002fea0003800000 */
.L_x_2740:
        /* <DEDUP_REMOVED lines=22> */
.L_x_2723:
        /* <DEDUP_REMOVED lines=34> */
.L_x_2744:
[----:B------:R-:W-:Y:S05]  /*5820*/  BSYNC B0 ;  /* 0x0000000000007941 */ /* 0x000fea0003800000 */
.L_x_2743:
        /* <DEDUP_REMOVED lines=76> */
[----:B------:R2:W3:Y:S01]  /*5cf0*/  @P0 LDG.E R17, [R2.64] ;  /* 0x0000000602110981 */ /* 0x0004e2000c1e1900 */
[----:B------:R-:W-:Y:S01]  /*5d00*/  SHF.R.S32.HI R0, RZ, 0x1f, R115 ;  /* 0x0000001fff007819 */ /* 0x000fe20000011473 */
[----:B-1----:R-:W-:Y:S01]  /*5d10*/  IMAD.MOV.U32 R4, RZ, RZ, c[0x0][0x2c4] ;  /* 0x0000b100ff047624 */ /* 0x002fe200078e00ff */
        /* <DEDUP_REMOVED lines=15> */
[----:B--2---:R-:W-:Y:S01]  /*5e10*/  IMAD.WIDE.U32 R2, R115, c[0x0][0x178], RZ ;  /* 0x00005e0073027a25 */ /* 0x004fe200078e00ff */
        /* <DEDUP_REMOVED lines=30> */
[----:B------:R-:W-:Y:S01]  /*6000*/  IMAD R18, R4, c[0x0][0x1e4], R5 ;  /* 0x0000790004127a24 */ /* 0x000fe200078e0205 */
        /* <DEDUP_REMOVED lines=31> */
[----:B---3--:R-:W-:Y:S01]  /*6200*/  @P0 SHF.R.S32.HI R0, RZ, 0x1f, R17 ;  /* 0x0000001fff000819 */ /* 0x008fe20000011411 */
        /* <DEDUP_REMOVED lines=16> */
.L_x_2877:
[----:B------:R-:W-:Y:S05]  /*6310*/  BRA.DIV ~URZ, `(.L_x_2747) ;  /* 0x0000feb27f007947 */ /* 0x000fea000b800000 */
[----:B------:R3:W4:Y:S02]  /*6320*/  SHFL.IDX PT, R0, R21, RZ, 0x181f ;  /* 0x00181fff15007589 */ /* 0x00072400000e0000 */
.L_x_2878:
        /* <DEDUP_REMOVED lines=25> */
.L_x_2749:
[----:B------:R-:W-:Y:S05]  /*64c0*/  BSYNC B0 ;  /* 0x0000000000007941 */ /* 0x000fea0003800000 */
.L_x_2748:
[----:B------:R-:W-:Y:S05]  /*64d0*/  BRA.DIV ~URZ, `(.L_x_2750) ;  /* 0x0000fd527f007947 */ /* 0x000fea000b800000 */
[----:B--2---:R2:W1:Y:S04]  /*64e0*/  SHFL.IDX PT, R6, R19, 0x1, 0x181f ;  /* 0x00381f0013067f89 */ /* 0x00446800000e0000 */
[----:B----4-:R2:W4:Y:S02]  /*64f0*/  SHFL.IDX PT, R0, R21, 0x1, 0x181f ;  /* 0x00381f0015007f89 */ /* 0x01052400000e0000 */
.L_x_2879:
        /* <DEDUP_REMOVED lines=21> */
.L_x_2752:
[----:B------:R-:W-:Y:S05]  /*6650*/  BSYNC B0 ;  /* 0x0000000000007941 */ /* 0x000fea0003800000 */
.L_x_2751:
[----:B------:R-:W-:Y:S05]  /*6660*/  BRA.DIV ~URZ, `(.L_x_2753) ;  /* 0x0000fc827f007947 */ /* 0x000fea000b800000 */
[----:B-1----:R1:W2:Y:S02]  /*6670*/  SHFL.IDX PT, R6, R19, 0x2, 0x181f ;  /* 0x00581f0013067f89 */ /* 0x0022a400000e0000 */
.L_x_2880:
[----:B------:R-:W-:Y:S05]  /*6680*/  BRA.DIV ~URZ, `(.L_x_2754) ;  /* 0x0000fcd27f007947 */ /* 0x000fea000b800000 */
[----:B----4-:R4:W1:Y:S02]  /*6690*/  SHFL.IDX PT, R0, R21, 0x2, 0x181f ;  /* 0x00581f0015007f89 */ /* 0x01086400000e0000 */
.L_x_2881:
        /* <DEDUP_REMOVED lines=19> */
.L_x_2756:
[----:B------:R-:W-:Y:S05]  /*67d0*/  BSYNC B0 ;  /* 0x0000000000007941 */ /* 0x000fea0003800000 */
.L_x_2755:
[----:B------:R-:W-:Y:S05]  /*67e0*/  BRA.DIV ~URZ, `(.L_x_2757) ;  /* 0x0000fbd27f007947 */ /* 0x000fea000b800000 */
[----:B--2---:R2:W3:Y:S04]  /*67f0*/  SHFL.IDX PT, R6, R19, 0x3, 0x181f ;  /* 0x00781f0013067f89 */ /* 0x0044e800000e0000 */
[----:B-1----:R2:W1:Y:S02]  /*6800*/  SHFL.IDX PT, R0, R21, 0x3, 0x181f ;  /* 0x00781f0015007f89 */ /* 0x00246400000e0000 */
.L_x_2882:
        /* <DEDUP_REMOVED lines=29> */
[C---:B------:R-:W-:Y:S01]  /*69e0*/  LOP3.LUT P2, RZ, R222.reuse, 0x8, RZ, 0xc0, !PT ;  /* 0x00000008deff7812 */ /* 0x040fe2000784c0ff */
        /* <DEDUP_REMOVED lines=15> */
.L_x_2759:
[----:B------:R-:W-:Y:S05]  /*6ae0*/  BSYNC B0 ;  /* 0x0000000000007941 */ /* 0x000fea0003800000 */
.L_x_2758:
[----:B------:R-:W-:Y:S01]  /*6af0*/  ISETP.LT.AND P0, PT, RZ, c[0x0][0x27c], PT ;  /* 0x00009f00ff007a0c */ /* 0x000fe20003f01270 */
[----:B------:R-:W0:-:S12]  /*6b00*/  LDGDEPBAR ;  /* 0x00000000000079af */ /* 0x000e180000000000 */
[----:B------:R-:W-:Y:S05]  /*6b10*/  @P0 BRA `(.L_x_2760) ;  /* 0x0000002000000947 */ /* 0x000fea0003800000 */
[----:B------:R-:W-:-:S04]  /*6b20*/  DEPBAR.LE SB0, 0x1 ;  /* 0x000080400000791a */ /* 0x000fc80000000000 */
[----:B------:R-:W-:Y:S05]  /*6b30*/  BRA `(.L_x_2761) ;  /* 0x0000685000007947 */ /* 0x000fea0003800000 */
.L_x_2760:
        /* <DEDUP_REMOVED lines=74> */
.L_x_2764:
[----:B-123--:R-:W-:Y:S05]  /*6fe0*/  BSYNC B0 ;  /* 0x0000000000007941 */ /* 0x00efea0003800000 */
.L_x_2763:
        /* <DEDUP_REMOVED lines=96> */
.L_x_2768:
[----:B------:R-:W-:Y:S05]  /*75f0*/  BSYNC B0 ;  /* 0x0000000000007941 */ /* 0x000fea0003800000 */
.L_x_2767:
        /* <DEDUP_REMOVED lines=41> */
.L_x_2770:
[----:B------:R-:W-:Y:S05]  /*7890*/  BSYNC B0 ;  /* 0x0000000000007941 */ /* 0x000fea0003800000 */
.L_x_2769:
        /* <DEDUP_REMOVED lines=41> */
.L_x_2772:
[----:B------:R-:W-:Y:S05]  /*7b30*/  BSYNC B0 ;  /* 0x0000000000007941 */ /* 0x000fea0003800000 */
.L_x_2771:
        /* <DEDUP_REMOVED lines=40> */
.L_x_2766:
[----:B------:R-:W-:Y:S05]  /*7dc0*/  BSYNC B1 ;  /* 0x0000000000017941 */ /* 0x000fea0003800000 */
.L_x_2765:
        /* <DEDUP_REMOVED lines=45> */
.L_x_2776:
[----:B------:R-:W-:Y:S05]  /*80a0*/  BSYNC B0 ;  /* 0x0000000000007941 */ /* 0x000fea0003800000 */
.L_x_2775:
        /* <DEDUP_REMOVED lines=41> */
.L_x_2778:
[----:B------:R-:W-:Y:S05]  /*8340*/  BSYNC B0 ;  /* 0x0000000000007941 */ /* 0x000fea0003800000 */
.L_x_2777:
        /* <DEDUP_REMOVED lines=41> */
.L_x_2780:
[----:B------:R-:W-:Y:S05]  /*85e0*/  BSYNC B0 ;  /* 0x0000000000007941 */ /* 0x000fea0003800000 */
.L_x_2779:
        /* <DEDUP_REMOVED lines=40> */
.L_x_2774:
[----:B------:R-:W-:Y:S05]  /*8870*/  BSYNC B1 ;  /* 0x0000000000017941 */ /* 0x000fea0003800000 */
.L_x_2773:
        /* <DEDUP_REMOVED lines=45> */
.L_x_2784:
[----:B------:R-:W-:Y:S05]  /*8b50*/  BSYNC B0 ;  /* 0x0000000000007941 */ /* 0x000fea0003800000 */
.L_x_2783:
        /* <DEDUP_REMOVED lines=41> */
.L_x_2786:
[----:B------:R-:W-:Y:S05]  /*8df0*/  BSYNC B0 ;  /* 0x0000000000007941 */ /* 0x000fea0003800000 */
.L_x_2785:
        /* <DEDUP_REMOVED lines=41> */
.L_x_2788:
[----:B------:R-:W-:Y:S05]  /*9090*/  BSYNC B0 ;  /* 0x0000000000007941 */ /* 0x000fea0003800000 */
.L_x_2787:
        /* <DEDUP_REMOVED lines=40> */
.L_x_2782:
[----:B------:R-:W-:Y:S05]  /*9320*/  BSYNC B1 ;  /* 0x0000000000017941 */ /* 0x000fea0003800000 */
.L_x_2781:
        /* <DEDUP_REMOVED lines=44> */
.L_x_2791:
[----:B------:R-:W-:Y:S05]  /*95f0*/  BSYNC B0 ;  /* 0x0000000000007941 */ /* 0x000fea0003800000 */
.L_x_2790:
        /* <DEDUP_REMOVED lines=41> */
.L_x_2793:
[----:B------:R-:W-:Y:S05]  /*9890*/  BSYNC B0 ;  /* 0x0000000000007941 */ /* 0x000fea0003800000 */
.L_x_2792:
        /* <DEDUP_REMOVED lines=41> */
.L_x_2795:
[----:B------:R-:W-:Y:S05]  /*9b30*/  BSYNC B0 ;  /* 0x0000000000007941 */ /* 0x000fea0003800000 */
.L_x_2794:
        /* <DEDUP_REMOVED lines=41> */
.L_x_2762:
        /* <DEDUP_REMOVED lines=36> */
.L_x_2797:
[----:B-123--:R-:W-:Y:S05]  /*a010*/  BSYNC B0 ;  /* 0x0000000000007941 */ /* 0x00efea0003800000 */
.L_x_2796:
        /* <DEDUP_REMOVED lines=146> */
.L_x_2801:
[----:B------:R-:W-:Y:S05]  /*a940*/  BSYNC B0 ;  /* 0x0000000000007941 */ /* 0x000fea0003800000 */
.L_x_2800:
        /* <DEDUP_REMOVED lines=96> */
.L_x_2799:
[----:B------:R-:W-:Y:S05]  /*af50*/  BSYNC B1 ;  /* 0x0000000000017941 */ /* 0x000fea0003800000 */
.L_x_2798:
        /* <DEDUP_REMOVED lines=104> */
.L_x_2805:
[----:B------:R-:W-:Y:S05]  /*b5e0*/  BSYNC B0 ;  /* 0x0000000000007941 */ /* 0x000fea0003800000 */
.L_x_2804:
        /* <DEDUP_REMOVED lines=96> */
.L_x_2803:
[----:B------:R-:W-:Y:S05]  /*bbf0*/  BSYNC B1 ;  /* 0x0000000000017941 */ /* 0x000fea0003800000 */
.L_x_2802:
        /* <DEDUP_REMOVED lines=98> */
.L_x_2809:
[----:B------:R-:W-:Y:S05]  /*c220*/  BSYNC B0 ;  /* 0x0000000000007941 */ /* 0x000fea0003800000 */
.L_x_2808:
        /* <DEDUP_REMOVED lines=89> */
.L_x_2807:
[----:B------:R-:W-:Y:S05]  /*c7c0*/  BSYNC B1 ;  /* 0x0000000000017941 */ /* 0x000fea0003800000 */
.L_x_2806:
        /* <DEDUP_REMOVED lines=97> */
.L_x_2811:
[----:B------:R-:W-:Y:S05]  /*cde0*/  BSYNC B0 ;  /* 0x0000000000007941 */ /* 0x000fea0003800000 */
.L_x_2810:
        /* <DEDUP_REMOVED lines=89> */
.L_x_2789:
[----:B------:R-:W-:Y:S05]  /*d380*/  BSYNC B2 ;  /* 0x0000000000027941 */ /* 0x000fea0003800000 */
.L_x_2761:
        /* <DEDUP_REMOVED lines=17> */
[----:B------:R-:W1:Y:S01]  /*d4a0*/  LDSM.16.M88.4 R28, [R143] ;  /* 0x000000008f1c783b */ /* 0x000e620000000200 */
[----:B------:R-:W-:Y:S02]  /*d4b0*/  ISETP.GT.AND P0, PT, R60, R193, PT ;  /* 0x000000c13c00720c */ /* 0x000fe40003f04270 */
[----:B------:R-:W-:Y:S01]  /*d4c0*/  LOP3.LUT P3, RZ, R55, 0x2, RZ, 0xc0, !PT ;  /* 0x0000000237ff7812 */ /* 0x000fe2000786c0ff */
[----:B--2-4-:R-:W2:Y:S01]  /*d4d0*/  LDSM.16.M88.4 R20, [R143+0x800] ;  /* 0x000800008f14783b */ /* 0x014ea20000000200 */
[----:B------:R-:W-:-:S02]  /*d4e0*/  ISETP.NE.U32.OR P0, PT, R0, 0x1, !P0 ;  /* 0x000000010000780c */ /* 0x000fc40004705470 */
[C---:B------:R-:W-:Y:S01]  /*d4f0*/  IADD3 R0, R143.reuse, 0x20, RZ ;  /* 0x000000208f007810 */ /* 0x040fe20007ffe0ff */
[----:B------:R-:W-:Y:S01]  /*d500*/  LDSM.16.M88.4 R12, [R182] ;  /* 0x00000000b60c783b */ /* 0x000fe20000000200 */
        /* <DEDUP_REMOVED lines=21> */
[----:B------:R-:W1:Y:S04]  /*d660*/  LDSM.16.M88.4 R48, [R3] ;  /* 0x000000000330783b */ /* 0x000e680000000200 */
[----:B------:R-:W1:Y:S01]  /*d670*/  LDSM.16.M88.4 R44, [R3+0x800] ;  /* 0x00080000032c783b */ /* 0x000e620000000200 */
[C---:B--2---:R-:W-:Y:S03]  /*d680*/  HMMA.16816.F32.BF16 R36, R8.reuse, R20, RZ ;  /* 0x000000140824723c */ /* 0x044fe600000418ff */
[----:B------:R-:W-:Y:S04]  /*d690*/  LDSM.16.M88.4 R56, [R176] ;  /* 0x00000000b038783b */ /* 0x000fe80000000200 */
[----:B------:R-:W-:Y:S01]  /*d6a0*/  LDSM.16.M88.4 R52, [R143+0x1000] ;  /* 0x001000008f34783b */ /* 0x000fe20000000200 */
[----:B------:R-:W-:Y:S03]  /*d6b0*/  HMMA.16816.F32.BF16 R8, R8, R22, RZ ;  /* 0x000000160808723c */ /* 0x000fe600000418ff */
[----:B------:R-:W0:Y:S04]  /*d6c0*/  LDGDEPBAR ;  /* 0x00000000000079af */ /* 0x000e280000000000 */
[----:B---3--:R-:W2:Y:S01]  /*d6d0*/  LDSM.16.M88.4 R4, [R183] ;  /* 0x00000000b704783b */ /* 0x008ea20000000200 */
[C---:B------:R-:W-:Y:S08]  /*d6e0*/  HMMA.16816.F32.BF16 R20, R12.reuse, R32, R24 ;  /* 0x000000200c14723c */ /* 0x040ff00000041818 */
[C---:B------:R-:W-:Y:S01]  /*d6f0*/  HMMA.16816.F32.BF16 R24, R12.reuse, R34, R28 ;  /* 0x000000220c18723c */ /* 0x040fe2000004181c */
[----:B------:R-:W3:Y:S07]  /*d700*/  LDSM.16.M88.4 R32, [R176+0x800] ;  /* 0x00080000b020783b */ /* 0x000eee0000000200 */
[C---:B----4-:R-:W-:Y:S01]  /*d710*/  HMMA.16816.F32.BF16 R28, R12.reuse, R40, R36 ;  /* 0x000000280c1c723c */ /* 0x050fe20000041824 */
[----:B------:R-:W-:Y:S07]  /*d720*/  LDSM.16.M88.4 R36, [R143+0x1800] ;  /* 0x001800008f24783b */ /* 0x000fee0000000200 */
[----:B------:R-:W-:Y:S01]  /*d730*/  HMMA.16816.F32.BF16 R12, R12, R42, R8 ;  /* 0x0000002a0c0c723c */ /* 0x000fe20000041808 */
[----:B------:R-:W4:Y:S04]  /*d740*/  LDSM.16.M88.4 R8, [R181+0x4000] ;  /* 0x00400000b508783b */ /* 0x000f280000000200 */
[----:B------:R-:W-:Y:S03]  /*d750*/  LDSM.16.M88.4 R40, [R0+0x1000] ;  /* 0x001000000028783b */ /* 0x000fe60000000200 */
[C---:B-1----:R-:W-:Y:S08]  /*d760*/  HMMA.16816.F32.BF16 R20, R16.reuse, R48, R20 ;  /* 0x000000301014723c */ /* 0x042ff00000041814 */
[C---:B------:R-:W-:Y:S01]  /*d770*/  HMMA.16816.F32.BF16 R24, R16.reuse, R50, R24 ;  /* 0x000000321018723c */ /* 0x040fe20000041818 */
[----:B------:R-:W-:Y:S07]  /*d780*/  LDSM.16.M88.4 R48, [R3+0x1000] ;  /* 0x001000000330783b */ /* 0x000fee0000000200 */
[C---:B------:R-:W-:Y:S08]  /*d790*/  HMMA.16816.F32.BF16 R28, R16.reuse, R44, R28 ;  /* 0x0000002c101c723c */ /* 0x040ff0000004181c */
[----:B------:R-:W-:Y:S01]  /*d7a0*/  HMMA.16816.F32.BF16 R12, R16, R46, R12 ;  /* 0x0000002e100c723c */ /* 0x000fe2000004180c */
[----:B------:R-:W1:Y:S04]  /*d7b0*/  LDSM.16.M88.4 R16, [R182+0x4000] ;  /* 0x00400000b610783b */ /* 0x000e680000000200 */
[----:B------:R-:W-:Y:S03]  /*d7c0*/  LDSM.16.M88.4 R44, [R176+0x1000] ;  /* 0x00100000b02c783b */ /* 0x000fe60000000200 */
[C---:B--2---:R-:W-:Y:S08]  /*d7d0*/  HMMA.16816.F32.BF16 R20, R4.reuse, R56, R20 ;  /* 0x000000380414723c */ /* 0x044ff00000041814 */
[C---:B------:R-:W-:Y:S08]  /*d7e0*/  HMMA.16816.F32.BF16 R24, R4.reuse, R58, R24 ;  /* 0x0000003a0418723c */ /* 0x040ff00000041818 */
[C---:B---3--:R-:W-:Y:S08]  /*d7f0*/  HMMA.16816.F32.BF16 R28, R4.reuse, R32, R28 ;  /* 0x00000020041c723c */ /* 0x048ff0000004181c */
[----:B------:R-:W-:Y:S01]  /*d800*/  HMMA.16816.F32.BF16 R12, R4, R34, R12 ;  /* 0x00000022040c723c */ /* 0x000fe2000004180c */
[----:B------:R-:W2:Y:S04]  /*d810*/  LDSM.16.M88.4 R32, [R0+0x1800] ;  /* 0x001800000020783b */ /* 0x000ea80000000200 */
[----:B------:R-:W3:Y:S03]  /*d820*/  LDSM.16.M88.4 R4, [R184+0x4000] ;  /* 0x00400000b804783b */ /* 0x000ee60000000200 */
[C---:B----4-:R-:W-:Y:S08]  /*d830*/  HMMA.16816.F32.BF16 R20, R8.reuse, R52, R20 ;  /* 0x000000340814723c */ /* 0x050ff00000041814 */
[C---:B------:R-:W-:Y:S01]  /*d840*/  HMMA.16816.F32.BF16 R24, R8.reuse, R54, R24 ;  /* 0x000000360818723c */ /* 0x040fe20000041818 */
[----:B------:R-:W-:Y:S07]  /*d850*/  LDSM.16.M88.4 R52, [R0+0x2000] ;  /* 0x002000000034783b */ /* 0x000fee0000000200 */
[C---:B------:R-:W-:Y:S08]  /*d860*/  HMMA.16816.F32.BF16 R28, R8.reuse, R36, R28 ;  /* 0x00000024081c723c */ /* 0x040ff0000004181c */
[----:B------:R-:W-:Y:S01]  /*d870*/  HMMA.16816.F32.BF16 R8, R8, R38, R12 ;  /* 0x000000260808723c */ /* 0x000fe2000004180c */
[----:B------:R-:W4:Y:S04]  /*d880*/  LDSM.16.M88.4 R36, [R3+0x1800] ;  /* 0x001800000324783b */ /* 0x000f280000000200 */
[----:B------:R-:W4:Y:S03]  /*d890*/  LDSM.16.M88.4 R12, [R183+0x4000] ;  /* 0x00400000b70c783b */ /* 0x000f260000000200 */
[C---:B-1----:R-:W-:Y:S08]  /*d8a0*/  HMMA.16816.F32.BF16 R20, R16.reuse, R40, R20 ;  /* 0x000000281014723c */ /* 0x042ff00000041814 */
[C---:B------:R-:W-:Y:S01]  /*d8b0*/  HMMA.16816.F32.BF16 R24, R16.reuse, R42, R24 ;  /* 0x0000002a1018723c */ /* 0x040fe20000041818 */
[----:B------:R-:W-:Y:S07]  /*d8c0*/  LDSM.16.M88.4 R40, [R143+0x2000] ;  /* 0x002000008f28783b */ /* 0x000fee0000000200 */
[C---:B--2---:R-:W-:Y:S08]  /*d8d0*/  HMMA.16816.F32.BF16 R28, R16.reuse, R32, R28 ;  /* 0x00000020101c723c */ /* 0x044ff0000004181c */
[----:B------:R-:W-:Y:S01]  /*d8e0*/  HMMA.16816.F32.BF16 R8, R16, R34, R8 ;  /* 0x000000221008723c */ /* 0x000fe20000041808 */
[----:B------:R-:W1:Y:S04]  /*d8f0*/  LDSM.16.M88.4 R32, [R176+0x1800] ;  /* 0x00180000b020783b */ /* 0x000e680000000200 */
[----:B------:R-:W2:Y:S03]  /*d900*/  LDSM.16.M88.4 R16, [R181+0x8000] ;  /* 0x00800000b510783b */ /* 0x000ea60000000200 */
[C---:B---3--:R-:W-:Y:S08]  /*d910*/  HMMA.16816.F32.BF16 R20, R4.reuse, R48, R20 ;  /* 0x000000300414723c */ /* 0x048ff00000041814 */
[C---:B------:R-:W-:Y:S01]  /*d920*/  HMMA.16816.F32.BF16 R24, R4.reuse, R50, R24 ;  /* 0x000000320418723c */ /* 0x040fe20000041818 */
[----:B------:R-:W-:Y:S07]  /*d930*/  LDSM.16.M88.4 R48, [R3+0x2000] ;  /* 0x002000000330783b */ /* 0x000fee0000000200 */
[C---:B----4-:R-:W-:Y:S08]  /*d940*/  HMMA.16816.F32.BF16 R28, R4.reuse, R36, R28 ;  /* 0x00000024041c723c */ /* 0x050ff0000004181c */
[----:B------:R-:W-:Y:S01]  /*d950*/  HMMA.16816.F32.BF16 R4, R4, R38, R8 ;  /* 0x000000260404723c */ /* 0x000fe20000041808 */
[----:B------:R-:W3:Y:S04]  /*d960*/  LDSM.16.M88.4 R36, [R143+0x2800] ;  /* 0x002800008f24783b */ /* 0x000ee80000000200 */
[----:B------:R-:W4:Y:S03]  /*d970*/  LDSM.16.M88.4 R8, [R182+0x8000] ;  /* 0x00800000b608783b */ /* 0x000f260000000200 */
[C---:B------:R-:W-:Y:S08]  /*d980*/  HMMA.16816.F32.BF16 R20, R12.reuse, R44, R20 ;  /* 0x0000002c0c14723c */ /* 0x040ff00000041814 */
[C---:B------:R-:W-:Y:S01]  /*d990*/  HMMA.16816.F32.BF16 R24, R12.reuse, R46, R24 ;  /* 0x0000002e0c18723c */ /* 0x040fe20000041818 */
[----:B------:R-:W-:Y:S07]  /*d9a0*/  LDSM.16.M88.4 R44, [R176+0x2000] ;  /* 0x00200000b02c783b */ /* 0x000fee0000000200 */
[C---:B-1----:R-:W-:Y:S08]  /*d9b0*/  HMMA.16816.F32.BF16 R28, R12.reuse, R32, R28 ;  /* 0x000000200c1c723c */ /* 0x042ff0000004181c */
[----:B------:R-:W-:Y:S01]  /*d9c0*/  HMMA.16816.F32.BF16 R12, R12, R34, R4 ;  /* 0x000000220c0c723c */ /* 0x000fe20000041804 */
[----:B------:R-:W1:Y:S04]  /*d9d0*/  LDSM.16.M88.4 R32, [R0+0x2800] ;  /* 0x002800000020783b */ /* 0x000e680000000200 */
[----:B------:R-:W1:Y:S03]  /*d9e0*/  LDSM.16.M88.4 R4, [R184+0x8000] ;  /* 0x00800000b804783b */ /* 0x000e660000000200 */
[C---:B--2---:R-:W-:Y:S08]  /*d9f0*/  HMMA.16816.F32.BF16 R20, R16.reuse, R40, R20 ;  /* 0x000000281014723c */ /* 0x044ff00000041814 */
[C---:B------:R-:W-:Y:S01]  /*da00*/  HMMA.16816.F32.BF16 R24, R16.reuse, R42, R24 ;  /* 0x0000002a1018723c */ /* 0x040fe20000041818 */
[----:B------:R-:W2:Y:S07]  /*da10*/  LDSM.16.M88.4 R40, [R3+0x2800] ;  /* 0x002800000328783b */ /* 0x000eae0000000200 */
[C---:B---3--:R-:W-:Y:S08]  /*da20*/  HMMA.16816.F32.BF16 R28, R16.reuse, R36, R28 ;  /* 0x00000024101c723c */ /* 0x048ff0000004181c */
[----:B------:R-:W-:Y:S01]  /*da30*/  HMMA.16816.F32.BF16 R12, R16, R38, R12 ;  /* 0x00000026100c723c */ /* 0x000fe2000004180c */
[----:B------:R-:W3:Y:S04]  /*da40*/  LDSM.16.M88.4 R16, [R183+0x8000] ;  /* 0x00800000b710783b */ /* 0x000ee80000000200 */
[----:B------:R-:W2:Y:S03]  /*da50*/  LDSM.16.M88.4 R36, [R176+0x2800] ;  /* 0x00280000b024783b */ /* 0x000ea60000000200 */
[C---:B----4-:R-:W-:Y:S08]  /*da60*/  HMMA.16816.F32.BF16 R20, R8.reuse, R52, R20 ;  /* 0x000000340814723c */ /* 0x050ff00000041814 */
[C---:B------:R-:W-:Y:S01]  /*da70*/  HMMA.16816.F32.BF16 R24, R8.reuse, R54, R24 ;  /* 0x000000360818723c */ /* 0x040fe20000041818 */
[----:B------:R-:W-:Y:S07]  /*da80*/  LDSM.16.M88.4 R52, [R143+0x3000] ;  /* 0x003000008f34783b */ /* 0x000fee0000000200 */
[C---:B-1----:R-:W-:Y:S08]  /*da90*/  HMMA.16816.F32.BF16 R28, R8.reuse, R32, R28 ;  /* 0x00000020081c723c */ /* 0x042ff0000004181c */
[----:B------:R-:W-:Y:S01]  /*daa0*/  HMMA.16816.F32.BF16 R12, R8, R34, R12 ;  /* 0x00000022080c723c */ /* 0x000fe2000004180c */
[----:B------:R-:W1:Y:S04]  /*dab0*/  LDSM.16.M88.4 R8, [R181+0xc000] ;  /* 0x00c00000b508783b */ /* 0x000e680000000200 */
[----:B------:R-:W4:Y:S03]  /*dac0*/  LDSM.16.M88.4 R32, [R143+0x3800] ;  /* 0x003800008f20783b */ /* 0x000f260000000200 */
[C---:B------:R-:W-:Y:S08]  /*dad0*/  HMMA.16816.F32.BF16 R20, R4.reuse, R48, R20 ;  /* 0x000000300414723c */ /* 0x040ff00000041814 */
[C---:B------:R-:W-:Y:S01]  /*dae0*/  HMMA.16816.F32.BF16 R24, R4.reuse, R50, R24 ;  /* 0x000000320418723c */ /* 0x040fe20000041818 */
[----:B------:R-:W-:Y:S07]  /*daf0*/  LDSM.16.M88.4 R48, [R3+0x3000] ;  /* 0x003000000330783b */ /* 0x000fee0000000200 */
[C---:B--2---:R-:W-:Y:S08]  /*db00*/  HMMA.16816.F32.BF16 R28, R4.reuse, R40, R28 ;  /* 0x00000028041c723c */ /* 0x044ff0000004181c */
[----:B------:R-:W-:Y:S01]  /*db10*/  HMMA.16816.F32.BF16 R4, R4, R42, R12 ;  /* 0x0000002a0404723c */ /* 0x000fe2000004180c */
[----:B------:R-:W-:Y:S04]  /*db20*/  LDSM.16.M88.4 R12, [R182+0xc000] ;  /* 0x00c00000b60c783b */ /* 0x000fe80000000200 */
[----:B------:R-:W2:Y:S03]  /*db30*/  LDSM.16.M88.4 R40, [R0+0x3000] ;  /* 0x003000000028783b */ /* 0x000ea60000000200 */
[C---:B---3--:R-:W-:Y:S08]  /*db40*/  HMMA.16816.F32.BF16 R20, R16.reuse, R44, R20 ;  /* 0x0000002c1014723c */ /* 0x048ff00000041814 */
[C---:B------:R-:W-:Y:S01]  /*db50*/  HMMA.16816.F32.BF16 R24, R16.reuse, R46, R24 ;  /* 0x0000002e1018723c */ /* 0x040fe20000041818 */
[----:B------:R3:W2:Y:S07]  /*db60*/  LDSM.16.M88.4 R44, [R0+0x3800] ;  /* 0x00380000002c783b */ /* 0x0006ae0000000200 */
[C---:B------:R-:W-:Y:S08]  /*db70*/  HMMA.16816.F32.BF16 R28, R16.reuse, R36, R28 ;  /* 0x00000024101c723c */ /* 0x040ff0000004181c */
[----:B------:R-:W-:Y:S01]  /*db80*/  HMMA.16816.F32.BF16 R16, R16, R38, R4 ;  /* 0x000000261010723c */ /* 0x000fe20000041804 */
[----:B------:R-:W2:Y:S04]  /*db90*/  LDSM.16.M88.4 R4, [R184+0xc000] ;  /* 0x00c00000b804783b */ /* 0x000ea80000000200 */
[----:B------:R-:W2:Y:S03]  /*dba0*/  LDSM.16.M88.4 R36, [R3+0x3800] ;  /* 0x003800000324783b */ /* 0x000ea60000000200 */
[----:B-1----:R-:W-:Y:S01]  /*dbb0*/  HMMA.16816.F32.BF16 R20, R8, R52, R20 ;  /* 0x000000340814723c */ /* 0x002fe20000041814 */
[----:B---3--:R-:W-:-:S05]  /*dbc0*/  IMAD.IADD R0, R60, 0x1, -R194 ;  /* 0x000000013c007824 */ /* 0x008fca00078e0ac2 */
[C---:B------:R-:W-:Y:S02]  /*dbd0*/  ISETP.GT.AND P0, PT, R0.reuse, RZ, PT ;  /* 0x000000ff0000720c */ /* 0x040fe40003f04270 */
[----:B------:R-:W-:Y:S01]  /*dbe0*/  HMMA.16816.F32.BF16 R24, R8, R54, R24 ;  /* 0x000000360818723c */ /* 0x000fe20000041818 */
[C---:B------:R-:W-:Y:S02]  /*dbf0*/  ISETP.GT.AND P1, PT, R0.reuse, 0x1, PT ;  /* 0x000000010000780c */ /* 0x040fe40003f24270 */
[C---:B------:R-:W-:Y:S02]  /*dc00*/  ISETP.GT.AND P3, PT, R0.reuse, 0x8, PT ;  /* 0x000000080000780c */ /* 0x040fe40003f64270 */
[----:B------:R-:W-:-:S03]  /*dc10*/  ISETP.GT.AND P2, PT, R0, 0x10, PT ;  /* 0x000000100000780c */ /* 0x000fc60003f44270 */
[C---:B----4-:R-:W-:Y:S08]  /*dc20*/  HMMA.16816.F32.BF16 R28, R8.reuse, R32, R28 ;  /* 0x00000020081c723c */ /* 0x050ff0000004181c */
[----:B------:R-:W-:Y:S01]  /*dc30*/  HMMA.16816.F32.BF16 R16, R8, R34, R16 ;  /* 0x000000220810723c */ /* 0x000fe20000041810 */
[----:B------:R-:W-:Y:S04]  /*dc40*/  LDSM.16.M88.4 R8, [R183+0xc000] ;  /* 0x00c00000b708783b */ /* 0x000fe80000000200 */
[----:B------:R-:W-:Y:S03]  /*dc50*/  LDSM.16.M88.4 R32, [R176+0x3800] ;  /* 0x00380000b020783b */ /* 0x000fe60000000200 */
[C---:B--2---:R-:W-:Y:S08]  /*dc60*/  HMMA.16816.F32.BF16 R20, R12.reuse, R40, R20 ;  /* 0x000000280c14723c */ /* 0x044ff00000041814 */
[----:B------:R-:W-:Y:S01]  /*dc70*/  HMMA.16816.F32.BF16 R24, R12, R42, R24 ;  /* 0x0000002a0c18723c */ /* 0x000fe20000041818 */
[----:B------:R-:W1:Y:S01]  /*dc80*/  LDSM.16.M88.4 R40, [R176+0x3000] ;  /* 0x00300000b028783b */ /* 0x000e620000000200 */
[----:B------:R-:W-:-:S06]  /*dc90*/  DEPBAR.LE SB0, 0x0 ;  /* 0x000080000000791a */ /* 0x000fcc0000000000 */
[C---:B------:R-:W-:Y:S08]  /*dca0*/  HMMA.16816.F32.BF16 R28, R12.reuse, R44, R28 ;  /* 0x0000002c0c1c723c */ /* 0x040ff0000004181c */
[----:B------:R-:W-:Y:S08]  /*dcb0*/  HMMA.16816.F32.BF16 R12, R12, R46, R16 ;  /* 0x0000002e0c0c723c */ /* 0x000ff00000041810 */
[C---:B------:R-:W-:Y:S08]  /*dcc0*/  HMMA.16816.F32.BF16 R16, R4.reuse, R48, R20 ;  /* 0x000000300410723c */ /* 0x040ff00000041814 */
[C---:B------:R-:W-:Y:S08]  /*dcd0*/  HMMA.16816.F32.BF16 R20, R4.reuse, R50, R24 ;  /* 0x000000320414723c */ /* 0x040ff00000041818 */
[C---:B------:R-:W-:Y:S08]  /*dce0*/  HMMA.16816.F32.BF16 R24, R4.reuse, R36, R28 ;  /* 0x000000240418723c */ /* 0x040ff0000004181c */
[----:B------:R-:W-:Y:S08]  /*dcf0*/  HMMA.16816.F32.BF16 R4, R4, R38, R12 ;  /* 0x000000260404723c */ /* 0x000ff0000004180c */
[C---:B-1----:R-:W-:Y:S08]  /*dd00*/  HMMA.16816.F32.BF16 R12, R8.reuse, R40, R16 ;  /* 0x00000028080c723c */ /* 0x042ff00000041810 */
[C---:B------:R-:W-:Y:S08]  /*dd10*/  HMMA.16816.F32.BF16 R16, R8.reuse, R42, R20 ;  /* 0x0000002a0810723c */ /* 0x040ff00000041814 */
[C---:B------:R-:W-:Y:S08]  /*dd20*/  HMMA.16816.F32.BF16 R24, R8.reuse, R32, R24 ;  /* 0x000000200818723c */ /* 0x040ff00000041818 */
[----:B------:R-:W-:Y:S01]  /*dd30*/  HMMA.16816.F32.BF16 R20, R8, R34, R4 ;  /* 0x000000220814723c */ /* 0x000fe20000041804 */
[----:B------:R-:W-:-:S06]  /*dd40*/  FSEL R14, R14, -INF , P0 ;  /* 0xff8000000e0e7808 */ /* 0x000fcc0000000000 */
[----:B------:R-:W-:Y:S02]  /*dd50*/  FSEL R5, R12, -INF , P0 ;  /* 0xff8000000c057808 */ /* 0x000fe40000000000 */
[----:B------:R-:W-:Y:S01]  /*dd60*/  FSEL R6, R13, -INF , P1 ;  /* 0xff8000000d067808 */ /* 0x000fe20000800000 */
[----:B------:R-:W-:Y:S01]  /*dd70*/  BAR.SYNC.DEFER_BLOCKING 0x0 ;  /* 0x0000000000007b1d */ /* 0x000fe20000010000 */
[----:B------:R-:W-:Y:S02]  /*dd80*/  ISETP.GT.AND P0, PT, R0, 0x9, PT ;  /* 0x000000090000780c */ /* 0x000fe40003f04270 */
[----:B------:R-:W-:Y:S02]  /*dd90*/  FSEL R7, R16, -INF , P3 ;  /* 0xff80000010077808 */ /* 0x000fe40001800000 */
[----:B------:R-:W-:Y:S02]  /*dda0*/  FMNMX.FTZ R2, R5, R6, !PT ;  /* 0x0000000605027209 */ /* 0x000fe40007810000 */
        /* <DEDUP_REMOVED lines=11> */
[----:B------:R-:W-:Y:S02]  /*de60*/  ISETP.GT.AND P0, PT, R0, 0x19, PT ;  /* 0x000000190000780c */ /* 0x000fe40003f04270 */
[----:B------:R-:W-:-:S02]  /*de70*/  FSEL R12, R20, -INF , P1 ;  /* 0xff800000140c7808 */ /* 0x000fc40000800000 */
[----:B------:R-:W-:Y:S02]  /*de80*/  FMNMX.FTZ R0, R11, R2, !PT ;  /* 0x000000020b007209 */ /* 0x000fe40007810000 */
[----:B------:R-:W-:Y:S02]  /*de90*/  FSEL R21, R21, -INF , P0 ;  /* 0xff80000015157808 */ /* 0x000fe40000000000 */
[----:B------:R-:W-:Y:S02]  /*dea0*/  FMNMX.FTZ R0, R12, R0, !PT ;  /* 0x000000000c007209 */ /* 0x000fe40007810000 */
[----:B------:R-:W-:Y:S02]  /*deb0*/  FMNMX.FTZ R3, R14, R16, !PT ;  /* 0x000000100e037209 */ /* 0x000fe40007810000 */
[----:B------:R-:W-:Y:S02]  /*dec0*/  FMNMX.FTZ R0, R21, R0, !PT ;  /* 0x0000000015007209 */ /* 0x000fe40007810000 */
[----:B------:R-:W-:-:S02]  /*ded0*/  FMNMX.FTZ R3, R18, R3, !PT ;  /* 0x0000000312037209 */ /* 0x000fc40007810000 */
[----:B------:R-:W-:Y:S01]  /*dee0*/  FSEL R26, R26, -INF , P2 ;  /* 0xff8000001a1a7808 */ /* 0x000fe20001000000 */
[----:B------:R-:W1:Y:S01]  /*def0*/  SHFL.BFLY PT, R2, R0, 0x2, 0x1f ;  /* 0x0c401f0000027f89 */ /* 0x000e6200000e0000 */
[----:B------:R-:W-:Y:S02]  /*df00*/  FMNMX.FTZ R3, R24, R3, !PT ;  /* 0x0000000318037209 */ /* 0x000fe40007810000 */
[----:B------:R-:W-:Y:S02]  /*df10*/  FSEL R20, R27, -INF , P3 ;  /* 0xff8000001b147808 */ /* 0x000fe40001800000 */
[----:B------:R-:W-:Y:S02]  /*df20*/  FMNMX.FTZ R3, R26, R3, !PT ;  /* 0x000000031a037209 */ /* 0x000fe40007810000 */
[----:B------:R-:W-:Y:S02]  /*df30*/  FSEL R22, R22, -INF , P1 ;  /* 0xff80000016167808 */ /* 0x000fe40000800000 */
[----:B------:R-:W-:-:S02]  /*df40*/  FMNMX.FTZ R3, R20, R3, !PT ;  /* 0x0000000314037209 */ /* 0x000fc40007810000 */
[----:B------:R-:W-:Y:S02]  /*df50*/  FSEL R23, R23, -INF , P0 ;  /* 0xff80000017177808 */ /* 0x000fe40000000000 */
[----:B------:R-:W-:Y:S02]  /*df60*/  FMNMX.FTZ R3, R22, R3, !PT ;  /* 0x0000000316037209 */ /* 0x000fe40007810000 */
[----:B------:R-:W-:Y:S02]  /*df70*/  LOP3.LUT P2, RZ, R222, 0x8, RZ, 0xc0, !PT ;  /* 0x00000008deff7812 */ /* 0x000fe4000784c0ff */
[----:B------:R-:W-:-:S05]  /*df80*/  FMNMX.FTZ R3, R23, R3, !PT ;  /* 0x0000000317037209 */ /* 0x000fca0007810000 */
[----:B------:R-:W-:Y:S01]  /*df90*/  SHFL.BFLY PT, R4, R3, 0x2, 0x1f ;  /* 0x0c401f0003047f89 */ /* 0x000fe200000e0000 */
[----:B-1----:R-:W-:-:S05]  /*dfa0*/  FMNMX.FTZ R0, R0, R2, !PT ;  /* 0x0000000200007209 */ /* 0x002fca0007810000 */
[----:B------:R-:W1:Y:S02]  /*dfb0*/  SHFL.BFLY PT, R2, R0, 0x1, 0x1f ;  /* 0x0c201f0000027f89 */ /* 0x000e6400000e0000 */
[----:B-1----:R-:W-:-:S04]  /*dfc0*/  FMNMX.FTZ R135, R0, R2, !PT ;  /* 0x0000000200877209 */ /* 0x002fc80007810000 */
[C---:B------:R-:W-:Y:S01]  /*dfd0*/  FSETP.NEU.FTZ.AND P0, PT, R135.reuse, -INF , PT ;  /* 0xff8000008700780b */ /* 0x040fe20003f1d000 */
[----:B------:R-:W-:-:S05]  /*dfe0*/  FMUL.FTZ R2, R135, c[0x0][0x2d0] ;  /* 0x0000b40087027a20 */ /* 0x000fca0000410000 */
[----:B------:R-:W-:Y:S02]  /*dff0*/  FSEL R2, R2, RZ, P0 ;  /* 0x000000ff02027208 */ /* 0x000fe40000000000 */
[----:B------:R-:W-:-:S03]  /*e000*/  ISETP.GT.AND P0, PT, R61, R214, PT ;  /* 0x000000d63d00720c */ /* 0x000fc60003f04270 */
[----:B------:R-:W-:-:S04]  /*e010*/  FFMA.FTZ R0, R5, c[0x0][0x2d0], -R2 ;  /* 0x0000b40005007a23 */ /* 0x000fc80000010802 */
[----:B------:R1:W-:Y:S02]  /*e020*/  MUFU.EX2 R208, R0 ;  /* 0x0000000000d07308 */ /* 0x0003e40000000800 */
[----:B-1----:R-:W-:Y:S01]  /*e030*/  FMNMX.FTZ R0, R3, R4, !PT ;  /* 0x0000000403007209 */ /* 0x002fe20007810000 */
[----:B------:R-:W-:-:S03]  /*e040*/  FFMA.FTZ R3, R6, c[0x0][0x2d0], -R2 ;  /* 0x0000b40006037a23 */ /* 0x000fc60000010802 */
[----:B------:R-:W-:Y:S01]  /*e050*/  @P0 SHF.R.S32.HI R6, RZ, 0x1f, R223 ;  /* 0x0000001fff060819 */ /* 0x000fe200000114df */
[----:B------:R-:W-:Y:S01]  /*e060*/  @P0 IMAD.WIDE.U32 R4, R223, c[0x0][0x1e0], RZ ;  /* 0x00007800df040a25 */ /* 0x000fe200078e00ff */
[----:B------:R-:W1:Y:S01]  /*e070*/  SHFL.BFLY PT, R9, R0, 0x1, 0x1f ;  /* 0x0c201f0000097f89 */ /* 0x000e6200000e0000 */
[----:B------:R2:W-:Y:S02]  /*e080*/  MUFU.EX2 R205, R3 ;  /* 0x0000000300cd7308 */ /* 0x0005e40000000800 */
[----:B------:R-:W-:-:S04]  /*e090*/  @P0 IMAD R6, R6, c[0x0][0x1e0], RZ ;  /* 0x0000780006060a24 */ /* 0x000fc800078e02ff */
[----:B------:R-:W-:-:S04]  /*e0a0*/  @P0 IMAD R6, R223, c[0x0][0x1e4], R6 ;  /* 0x00007900df060a24 */ /* 0x000fc800078e0206 */
[----:B------:R-:W-:Y:S02]  /*e0b0*/  @P0 IMAD.IADD R5, R5, 0x1, R6 ;  /* 0x0000000105050824 */ /* 0x000fe400078e0206 */
[--C-:B--2---:R-:W-:Y:S02]  /*e0c0*/  FFMA.FTZ R3, R7, c[0x0][0x2d0], -R2.reuse ;  /* 0x0000b40007037a23 */ /* 0x104fe40000010802 */
[--C-:B------:R-:W-:Y:S02]  /*e0d0*/  FFMA.FTZ R7, R10, c[0x0][0x2d0], -R2.reuse ;  /* 0x0000b4000a077a23 */ /* 0x100fe40000010802 */
[----:B------:R2:W-:Y:S08]  /*e0e0*/  MUFU.EX2 R204, R3 ;  /* 0x0000000300cc7308 */ /* 0x0005f00000000800 */
[----:B------:R-:W-:Y:S01]  /*e0f0*/  MUFU.EX2 R206, R7 ;  /* 0x0000000700ce7308 */ /* 0x000fe20000000800 */
[--C-:B--2---:R-:W-:Y:S01]  /*e100*/  FFMA.FTZ R3, R8, c[0x0][0x2d0], -R2.reuse ;  /* 0x0000b40008037a23 */ /* 0x104fe20000010802 */
[----:B-1----:R-:W-:Y:S01]  /*e110*/  FMNMX.FTZ R8, R0, R9, !PT ;  /* 0x0000000900087209 */ /* 0x002fe20007810000 */
[----:B------:R-:W-:-:S05]  /*e120*/  FFMA.FTZ R0, R11, c[0x0][0x2d0], -R2 ;  /* 0x0000b4000b007a23 */ /* 0x000fca0000010802 */
[----:B------:R1:W2:Y:S08]  /*e130*/  MUFU.EX2 R207, R3 ;  /* 0x0000000300cf7308 */ /* 0x0002b00000000800 */
[----:B------:R3:W4:Y:S01]  /*e140*/  MUFU.EX2 R195, R0 ;  /* 0x0000000000c37308 */ /* 0x0007220000000800 */
[----:B-1----:R-:W-:Y:S02]  /*e150*/  @P0 LEA R3, P1, R4, R210, 0x5 ;  /* 0x000000d204030211 */ /* 0x002fe400078228ff */
[----:B--2---:R-:W-:-:S02]  /*e160*/  F2FP.BF16.PACK_AB R6, R207, R204 ;  /* 0x000000cccf06723e */ /* 0x004fc400000010ff */
[----:B------:R-:W-:Y:S02]  /*e170*/  @P0 LEA.HI.X R5, R4, R218, R5, 0x5, P1 ;  /* 0x000000da04050211 */ /* 0x000fe400008f2c05 */
[----:B------:R-:W-:Y:S01]  /*e180*/  @P0 LEA R4, P1, R3, c[0x0][0x1c8], 0x1 ;  /* 0x0000720003040a11 */ /* 0x000fe200078208ff */
[----:B---3--:R-:W-:Y:S01]  /*e190*/  FMUL.FTZ R0, R8, c[0x0][0x2d0] ;  /* 0x0000b40008007a20 */ /* 0x008fe20000410000 */
[----:B----4-:R-:W-:Y:S02]  /*e1a0*/  F2FP.BF16.PACK_AB R156, R195, R206 ;  /* 0x000000cec39c723e */ /* 0x010fe400000010ff */
        /* <DEDUP_REMOVED lines=13> */
[----:B------:R-:W-:Y:S02]  /*e280*/  LDSM.16.MT88.4 R12, [R177] ;  /* 0x00000000b10c783b */ /* 0x000fe40000004200 */
[----:B------:R1:W-:Y:S02]  /*e290*/  MUFU.EX2 R188, R3 ;  /* 0x0000000300bc7308 */ /* 0x0003e40000000800 */
[----:B------:R-:W-:Y:S01]  /*e2a0*/  LDSM.16.MT88.4 R32, [R180] ;  /* 0x00000000b420783b */ /* 0x000fe20000004200 */
[--C-:B---3--:R-:W-:Y:S01]  /*e2b0*/  FFMA.FTZ R2, R26, c[0x0][0x2d0], -R0.reuse ;  /* 0x0000b4001a027a23 */ /* 0x108fe20000010800 */
[----:B----4-:R-:W-:Y:S02]  /*e2c0*/  F2FP.BF16.PACK_AB R158, R190, R189 ;  /* 0x000000bdbe9e723e */ /* 0x010fe400000010ff */
[----:B------:R-:W-:Y:S02]  /*e2d0*/  LDSM.16.MT88.4 R148, [R177+0x800] ;  /* 0x00080000b194783b */ /* 0x000fe40000004200 */
[----:B------:R3:W-:Y:S02]  /*e2e0*/  MUFU.EX2 R186, R2 ;  /* 0x0000000200ba7308 */ /* 0x0007e40000000800 */
[----:B------:R-:W-:Y:S04]  /*e2f0*/  LDSM.16.MT88.4 R40, [R180+0x800] ;  /* 0x00080000b428783b */ /* 0x000fe80000004200 */
[----:B------:R-:W-:Y:S01]  /*e300*/  LDSM.16.MT88.4 R44, [R179] ;  /* 0x00000000b32c783b */ /* 0x000fe20000004200 */
[----:B-1----:R-:W-:-:S03]  /*e310*/  FFMA.FTZ R3, R16, c[0x0][0x2d0], -R0 ;  /* 0x0000b40010037a23 */ /* 0x002fc60000010800 */
[----:B------:R-:W-:Y:S01]  /*e320*/  LDSM.16.MT88.4 R48, [R177+0x1000] ;  /* 0x00100000b130783b */ /* 0x000fe20000004200 */
[----:B------:R1:W4:Y:S01]  /*e330*/  MUFU.EX2 R137, R3 ;  /* 0x0000000300897308 */ /* 0x0003220000000800 */
[----:B--2---:R-:W-:Y:S02]  /*e340*/  F2FP.BF16.PACK_AB R4, R205, R208 ;  /* 0x000000d0cd04723e */ /* 0x004fe400000010ff */
[----:B------:R-:W-:Y:S01]  /*e350*/  LDSM.16.MT88.4 R56, [R178+0x1000] ;  /* 0x00100000b238783b */ /* 0x000fe20000004200 */
[----:B---3--:R-:W-:-:S03]  /*e360*/  FFMA.FTZ R2, R20, c[0x0][0x2d0], -R0 ;  /* 0x0000b40014027a23 */ /* 0x008fc60000010800 */
[----:B------:R-:W-:Y:S01]  /*e370*/  LDSM.16.MT88.4 R64, [R180+0x1000] ;  /* 0x00100000b440783b */ /* 0x000fe20000004200 */
[----:B------:R2:W3:Y:S03]  /*e380*/  MUFU.EX2 R11, R2 ;  /* 0x00000002000b7308 */ /* 0x0004e60000000800 */
[----:B------:R-:W-:Y:S04]  /*e390*/  LDSM.16.MT88.4 R72, [R179+0x800] ;  /* 0x00080000b348783b */ /* 0x000fe80000004200 */
[----:B------:R-:W-:Y:S01]  /*e3a0*/  LDSM.16.MT88.4 R68, [R180+0x1800] ;  /* 0x00180000b444783b */ /* 0x000fe20000004200 */
[----:B-1----:R-:W-:Y:S01]  /*e3b0*/  FFMA.FTZ R3, R18, c[0x0][0x2d0], -R0 ;  /* 0x0000b40012037a23 */ /* 0x002fe20000010800 */
[----:B----4-:R-:W-:-:S02]  /*e3c0*/  F2FP.BF16.PACK_AB R5, R137, R188 ;  /* 0x000000bc8905723e */ /* 0x010fc400000010ff */
[----:B------:R-:W1:Y:S01]  /*e3d0*/  LDSM.16.MT88.4 R16, [R178] ;  /* 0x00000000b210783b */ /* 0x000e620000004200 */
[----:B------:R4:W-:Y:S03]  /*e3e0*/  MUFU.EX2 R136, R3 ;  /* 0x0000000300887308 */ /* 0x0009e60000000800 */
[----:B------:R-:W-:Y:S01]  /*e3f0*/  LDSM.16.MT88.4 R76, [R179+0x1000] ;  /* 0x00100000b34c783b */ /* 0x000fe20000004200 */
[--C-:B--2---:R-:W-:Y:S01]  /*e400*/  FFMA.FTZ R2, R22, c[0x0][0x2d0], -R0.reuse ;  /* 0x0000b40016027a23 */ /* 0x104fe20000010800 */
[----:B---3--:R-:W-:Y:S02]  /*e410*/  F2FP.BF16.PACK_AB R157, R11, R186 ;  /* 0x000000ba0b9d723e */ /* 0x008fe400000010ff */
[----:B------:R-:W-:Y:S01]  /*e420*/  LDSM.16.MT88.4 R88, [R178+0x2000] ;  /* 0x00200000b258783b */ /* 0x000fe20000004200 */
[----:B------:R2:W-:Y:S03]  /*e430*/  MUFU.EX2 R10, R2 ;  /* 0x00000002000a7308 */ /* 0x0005e60000000800 */
[----:B------:R-:W-:Y:S04]  /*e440*/  LDSM.16.MT88.4 R80, [R177+0x2000] ;  /* 0x00200000b150783b */ /* 0x000fe80000004200 */
[----:B------:R-:W-:Y:S01]  /*e450*/  LDSM.16.MT88.4 R92, [R179+0x1800] ;  /* 0x00180000b35c783b */ /* 0x000fe20000004200 */
[----:B----4-:R-:W-:-:S03]  /*e460*/  FFMA.FTZ R3, R24, c[0x0][0x2d0], -R0 ;  /* 0x0000b40018037a23 */ /* 0x010fc60000010800 */
[----:B------:R-:W3:Y:S01]  /*e470*/  LDSM.16.MT88.4 R24, [R178+0x800] ;  /* 0x00080000b218783b */ /* 0x000ee20000004200 */
[----:B------:R-:W-:Y:S01]  /*e480*/  FFMA.FTZ R0, R23, c[0x0][0x2d0], -R0 ;  /* 0x0000b40017007a23 */ /* 0x000fe20000010800 */
[----:B------:R-:W4:Y:S02]  /*e490*/  MUFU.EX2 R187, R3 ;  /* 0x0000000300bb7308 */ /* 0x000f240000000800 */
[----:B------:R-:W-:Y:S01]  /*e4a0*/  LDSM.16.MT88.4 R120, [R178+0x3000] ;  /* 0x00300000b278783b */ /* 0x000fe20000004200 */
[----:B--2---:R-:W-:-:S03]  /*e4b0*/  FADD.FTZ R2, R208, R205 ;  /* 0x000000cdd0027221 */ /* 0x004fc60000010000 */
[----:B------:R-:W-:Y:S02]  /*e4c0*/  LDSM.16.MT88.4 R96, [R180+0x2000] ;  /* 0x00200000b460783b */ /* 0x000fe40000004200 */
[----:B------:R-:W2:Y:S02]  /*e4d0*/  MUFU.EX2 R9, R0 ;  /* 0x0000000000097308 */ /* 0x000ea40000000800 */
[----:B------:R-:W-:Y:S04]  /*e4e0*/  LDSM.16.MT88.4 R104, [R179+0x2000] ;  /* 0x00200000b368783b */ /* 0x000fe80000004200 */
[----:B------:R-:W-:Y:S01]  /*e4f0*/  LDSM.16.MT88.4 R124, [R177+0x3000] ;  /* 0x00300000b17c783b */ /* 0x000fe20000004200 */
[----:B----4-:R-:W-:Y:S01]  /*e500*/  F2FP.BF16.PACK_AB R7, R187, R136 ;  /* 0x00000088bb07723e */ /* 0x010fe200000010ff */
[----:B------:R-:W-:-:S02]  /*e510*/  FADD.FTZ R3, R204, R2 ;  /* 0x00000002cc037221 */ /* 0x000fc40000010000 */
[----:B------:R-:W-:Y:S04]  /*e520*/  LDSM.16.MT88.4 R116, [R180+0x3000] ;  /* 0x00300000b474783b */ /* 0x000fe80000004200 */
[----:B------:R-:W-:Y:S01]  /*e530*/  LDSM.16.MT88.4 R112, [R179+0x3000] ;  /* 0x00300000b370783b */ /* 0x000fe20000004200 */
[C---:B-1----:R-:W-:Y:S01]  /*e540*/  HMMA.16816.F32.BF16 R20, R4.reuse, R16, RZ ;  /* 0x000000100414723c */ /* 0x042fe200000418ff */
[----:B--2---:R-:W-:Y:S01]  /*e550*/  F2FP.BF16.PACK_AB R159, R9, R10 ;  /* 0x0000000a099f723e */ /* 0x004fe200000010ff */
[----:B------:R-:W-:Y:S01]  /*e560*/  FADD.FTZ R0, R188, R137 ;  /* 0x00000089bc007221 */ /* 0x000fe20000010000 */
[----:B------:R-:W-:Y:S03]  /*e570*/  LDSM.16.MT88.4 R160, [R180+0x2800] ;  /* 0x00280000b4a0783b */ /* 0x000fe60000004200 */
[----:B------:R-:W-:Y:S01]  /*e580*/  FADD.FTZ R2, R136, R0 ;  /* 0x0000000088027221 */ /* 0x000fe20000010000 */
[----:B------:R-:W-:Y:S01]  /*e590*/  LDSM.16.MT88.4 R196, [R179+0x2800] ;  /* 0x00280000b3c4783b */ /* 0x000fe20000004200 */
[----:B------:R-:W-:Y:S01]  /*e5a0*/  HMMA.16816.F32.BF16 R144, R4, R12, RZ ;  /* 0x0000000c0490723c */ /* 0x000fe200000418ff */
[----:B------:R-:W-:-:S02]  /*e5b0*/  FADD.FTZ R0, R207, R3 ;  /* 0x00000003cf007221 */ /* 0x000fc40000010000 */
[----:B------:R-:W-:Y:S01]  /*e5c0*/  LDSM.16.MT88.4 R200, [R177+0x3800] ;  /* 0x00380000b1c8783b */ /* 0x000fe20000004200 */
[----:B------:R-:W-:Y:S02]  /*e5d0*/  FADD.FTZ R2, R187, R2 ;  /* 0x00000002bb027221 */ /* 0x000fe40000010000 */
[----:B------:R-:W-:Y:S01]  /*e5e0*/  FADD.FTZ R0, R206, R0 ;  /* 0x00000000ce007221 */ /* 0x000fe20000010000 */
[----:B------:R-:W0:Y:S01]  /*e5f0*/  LDGDEPBAR ;  /* 0x00000000000079af */ /* 0x000e220000000000 */
[----:B------:R-:W-:Y:S01]  /*e600*/  HMMA.16816.F32.BF16 R16, R4, R18, RZ ;  /* 0x000000120410723c */ /* 0x000fe200000418ff */
[----:B------:R-:W-:Y:S02]  /*e610*/  FADD.FTZ R2, R186, R2 ;  /* 0x00000002ba027221 */ /* 0x000fe40000010000 */
[----:B------:R-:W-:Y:S02]  /*e620*/  FADD.FTZ R0, R195, R0 ;  /* 0x00000000c3007221 */ /* 0x000fe40000010000 */
[----:B------:R-:W-:-:S02]  /*e630*/  FADD.FTZ R2, R11, R2 ;  /* 0x000000020b027221 */ /* 0x000fc40000010000 */
[----:B------:R-:W-:Y:S01]  /*e640*/  FADD.FTZ R0, R189, R0 ;  /* 0x00000000bd007221 */ /* 0x000fe20000010000 */
[----:B------:R-:W-:Y:S01]  /*e650*/  HMMA.16816.F32.BF16 R12, R4, R14, RZ ;  /* 0x0000000e040c723c */ /* 0x000fe200000418ff */
[----:B------:R-:W-:Y:S02]  /*e660*/  FADD.FTZ R2, R10, R2 ;  /* 0x000000020a027221 */ /* 0x000fe40000010000 */
[----:B------:R-:W-:Y:S02]  /*e670*/  FADD.FTZ R190, R190, R0 ;  /* 0x00000000bebe7221 */ /* 0x000fe40000010000 */
[----:B------:R-:W-:-:S03]  /*e680*/  FADD.FTZ R189, R9, R2 ;  /* 0x0000000209bd7221 */ /* 0x000fc60000010000 */
[C---:B------:R-:W-:Y:S08]  /*e690*/  HMMA.16816.F32.BF16 R28, R4.reuse, R32, RZ ;  /* 0x00000020041c723c */ /* 0x040ff000000418ff */
[----:B------:R-:W-:Y:S08]  /*e6a0*/  HMMA.16816.F32.BF16 R32, R4, R34, RZ ;  /* 0x000000220420723c */ /* 0x000ff000000418ff */
[C---:B---3--:R-:W-:Y:S08]  /*e6b0*/  HMMA.16816.F32.BF16 R20, R156.reuse, R24, R20 ;  /* 0x000000189c14723c */ /* 0x048ff00000041814 */
[C---:B------:R-:W-:Y:S08]  /*e6c0*/  HMMA.16816.F32.BF16 R144, R156.reuse, R148, R144 ;  /* 0x000000949c90723c */ /* 0x040ff00000041890 */
[C---:B------:R-:W-:Y:S01]  /*e6d0*/  HMMA.16816.F32.BF16 R24, R156.reuse, R26, R16 ;  /* 0x0000001a9c18723c */ /* 0x040fe20000041810 */
[----:B------:R-:W1:Y:S07]  /*e6e0*/  LDSM.16.MT88.4 R16, [R177+0x1800] ;  /* 0x00180000b110783b */ /* 0x000e6e0000004200 */
[C---:B------:R-:W-:Y:S01]  /*e6f0*/  HMMA.16816.F32.BF16 R148, R156.reuse, R150, R12 ;  /* 0x000000969c94723c */ /* 0x040fe2000004180c */
[----:B------:R-:W2:Y:S07]  /*e700*/  LDSM.16.MT88.4 R12, [R178+0x1800] ;  /* 0x00180000b20c783b */ /* 0x000eae0000004200 */
        /* <DEDUP_REMOVED lines=10> */
[C---:B-1----:R-:W-:Y:S08]  /*e7b0*/  HMMA.16816.F32.BF16 R44, R156.reuse, R16, R44 ;  /* 0x000000109c2c723c */ /* 0x042ff0000004182c */
[C---:B------:R-:W-:Y:S01]  /*e7c0*/  HMMA.16816.F32.BF16 R48, R156.reuse, R18, R48 ;  /* 0x000000129c30723c */ /* 0x040fe20000041830 */
[----:B------:R-:W1:Y:S07]  /*e7d0*/  LDSM.16.MT88.4 R16, [R178+0x2800] ;  /* 0x00280000b210783b */ /* 0x000e6e0000004200 */
[C---:B--2---:R-:W-:Y:S08]  /*e7e0*/  HMMA.16816.F32.BF16 R52, R156.reuse, R12, R52 ;  /* 0x0000000c9c34723c */ /* 0x044ff00000041834 */
[C---:B------:R-:W-:Y:S01]  /*e7f0*/  HMMA.16816.F32.BF16 R56, R156.reuse, R14, R56 ;  /* 0x0000000e9c38723c */ /* 0x040fe20000041838 */
[----:B------:R-:W2:Y:S07]  /*e800*/  LDSM.16.MT88.4 R12, [R177+0x2800] ;  /* 0x00280000b10c783b */ /* 0x000eae0000004200 */
[C---:B------:R-:W-:Y:S08]  /*e810*/  HMMA.16816.F32.BF16 R36, R156.reuse, R72, R36 ;  /* 0x000000489c24723c */ /* 0x040ff00000041824 */
[C---:B------:R-:W-:Y:S08]  /*e820*/  HMMA.16816.F32.BF16 R40, R156.reuse, R74, R40 ;  /* 0x0000004a9c28723c */ /* 0x040ff00000041828 */
[C---:B------:R-:W-:Y:S08]  /*e830*/  HMMA.16816.F32.BF16 R60, R156.reuse, R68, R60 ;  /* 0x000000449c3c723c */ /* 0x040ff0000004183c */
[----:B------:R-:W-:Y:S08]  /*e840*/  HMMA.16816.F32.BF16 R64, R156, R70, R64 ;  /* 0x000000469c40723c */ /* 0x000ff00000041840 */
[C---:B------:R-:W-:Y:S08]  /*e850*/  HMMA.16816.F32.BF16 R68, R4.reuse, R76, RZ ;  /* 0x0000004c0444723c */ /* 0x040ff000000418ff */
[C---:B------:R-:W-:Y:S08]  /*e860*/  HMMA.16816.F32.BF16 R72, R4.reuse, R78, RZ ;  /* 0x0000004e0448723c */ /* 0x040ff000000418ff */
[C---:B------:R-:W-:Y:S08]  /*e870*/  HMMA.16816.F32.BF16 R84, R4.reuse, R88, RZ ;  /* 0x000000580454723c */ /* 0x040ff000000418ff */
[C---:B------:R-:W-:Y:S08]  /*e880*/  HMMA.16816.F32.BF16 R76, R4.reuse, R80, RZ ;  /* 0x00000050044c723c */ /* 0x040ff000000418ff */
[C---:B------:R-:W-:Y:S08]  /*e890*/  HMMA.16816.F32.BF16 R88, R4.reuse, R90, RZ ;  /* 0x0000005a0458723c */ /* 0x040ff000000418ff */
[----:B------:R-:W-:Y:S08]  /*e8a0*/  HMMA.16816.F32.BF16 R80, R4, R82, RZ ;  /* 0x000000520450723c */ /* 0x000ff000000418ff */
[C---:B-1----:R-:W-:Y:S08]  /*e8b0*/  HMMA.16816.F32.BF16 R84, R156.reuse, R16, R84 ;  /* 0x000000109c54723c */ /* 0x042ff00000041854 */
[C---:B------:R-:W-:Y:S08]  /*e8c0*/  HMMA.16816.F32.BF16 R88, R156.reuse, R18, R88 ;  /* 0x000000129c58723c */ /* 0x040ff00000041858 */
[C---:B------:R-:W-:Y:S08]  /*e8d0*/  HMMA.16816.F32.BF16 R68, R156.reuse, R92, R68 ;  /* 0x0000005c9c44723c */ /* 0x040ff00000041844 */
[C---:B------:R-:W-:Y:S08]  /*e8e0*/  HMMA.16816.F32.BF16 R72, R156.reuse, R94, R72 ;  /* 0x0000005e9c48723c */ /* 0x040ff00000041848 */
[C---:B--2---:R-:W-:Y:S08]  /*e8f0*/  HMMA.16816.F32.BF16 R76, R156.reuse, R12, R76 ;  /* 0x0000000c9c4c723c */ /* 0x044ff0000004184c */
[----:B------:R-:W-:Y:S08]  /*e900*/  HMMA.16816.F32.BF16 R80, R156, R14, R80 ;  /* 0x0000000e9c50723c */ /* 0x000ff00000041850 */
[C---:B------:R-:W-:Y:S08]  /*e910*/  HMMA.16816.F32.BF16 R16, R4.reuse, R120, RZ ;  /* 0x000000780410723c */ /* 0x040ff000000418ff */
[C---:B------:R-:W-:Y:S01]  /*e920*/  HMMA.16816.F32.BF16 R128, R4.reuse, R122, RZ ;  /* 0x0000007a0480723c */ /* 0x040fe200000418ff */
[----:B------:R-:W1:Y:S07]  /*e930*/  LDSM.16.MT88.4 R120, [R178+0x3800] ;  /* 0x00380000b278783b */ /* 0x000e6e0000004200 */
[C---:B------:R-:W-:Y:S08]  /*e940*/  HMMA.16816.F32.BF16 R92, R4.reuse, R96, RZ ;  /* 0x00000060045c723c */ /* 0x040ff000000418ff */
[C---:B------:R-:W-:Y:S08]  /*e950*/  HMMA.16816.F32.BF16 R100, R4.reuse, R104, RZ ;  /* 0x000000680464723c */ /* 0x040ff000000418ff */
[C---:B-----5:R-:W-:Y:S08]  /*e960*/  HMMA.16816.F32.BF16 R108, R4.reuse, R124, RZ ;  /* 0x0000007c046c723c */ /* 0x060ff000000418ff */
[C---:B------:R-:W-:Y:S01]  /*e970*/  HMMA.16816.F32.BF16 R12, R4.reuse, R126, RZ ;  /* 0x0000007e040c723c */ /* 0x040fe200000418ff */
[----:B------:R-:W2:Y:S07]  /*e980*/  LDSM.16.MT88.4 R124, [R180+0x3800] ;  /* 0x00380000b47c783b */ /* 0x000eae0000004200 */
[C---:B------:R-:W-:Y:S08]  /*e990*/  HMMA.16816.F32.BF16 R96, R4.reuse, R98, RZ ;  /* 0x000000620460723c */ /* 0x040ff000000418ff */
        /* <DEDUP_REMOVED lines=17> */
[----:B------:R-:W-:Y:S01]  /*eab0*/  HMMA.16816.F32.BF16 R156, R156, R6, R172 ;  /* 0x000000069c9c723c */ /* 0x000fe200000418ac */
[----:B------:R-:W-:Y:S07]  /*eac0*/  @!UPT UIADD3 URZ, URZ, URZ, URZ ;  /* 0x0000003f3f3ff290 */ /* 0x000fee000fffe03f */
[----:B------:R-:W-:Y:S11]  /*ead0*/  @!P0 BRA `(.L_x_2812) ;  /* 0x00001de000008947 */ /* 0x000ff60003800000 */
[----:B------:R-:W-:Y:S02]  /*eae0*/  MOV R188, R223 ;  /* 0x000000df00bc7202 */ /* 0x000fe40000000f00 */
[----:B------:R-:W-:-:S02]  /*eaf0*/  MOV R137, R8 ;  /* 0x0000000800897202 */ /* 0x000fc40000000f00 */
[----:B------:R-:W-:Y:S02]  /*eb00*/  MOV R136, R135 ;  /* 0x0000008700887202 */ /* 0x000fe40000000f00 */
.L_x_2813:
        /* <DEDUP_REMOVED lines=13> */
[----:B------:R-:W-:Y:S07]  /*ebe0*/  LDSM.16.M88.4 R16, [R181] ;  /* 0x00000000b510783b */ /* 0x000fee0000000200 */
[----:B------:R-:W1:Y:S07]  /*ebf0*/  LDSM.16.M88.4 R8, [R143] ;  /* 0x000000008f08783b */ /* 0x000e6e0000000200 */
[----:B------:R-:W2:Y:S07]  /*ec00*/  LDSM.16.M88.4 R160, [R143+0x800] ;  /* 0x000800008fa0783b */ /* 0x000eae0000000200 */
[----:B------:R-:W-:Y:S07]  /*ec10*/  LDSM.16.M88.4 R164, [R182] ;  /* 0x00000000b6a4783b */ /* 0x000fee0000000200 */
[----:B------:R-:W3:Y:S07]  /*ec20*/  LDSM.16.M88.4 R168, [R0] ;  /* 0x0000000000a8783b */ /* 0x000eee0000000200 */
        /* <DEDUP_REMOVED lines=23> */
[----:B------:R1:W-:Y:S07]  /*eda0*/  LDGSTS.E.BYPASS.LTC128B.128 [R185+0x9080], [R186.64+0x80], !P4 ;  /* 0x09080080bab97fae */ /* 0x0003ee000e101d46 */
[----:B------:R1:W-:Y:S07]  /*edb0*/  LDGSTS.E.BYPASS.LTC128B.128 [R185+0xa080], [R186.64+0x100], !P5 ;  /* 0x0a080100bab97fae */ /* 0x0003ee000e901d46 */
[----:B------:R1:W-:Y:S07]  /*edc0*/  LDGSTS.E.BYPASS.LTC128B.128 [R185+0xb080], [R186.64+0x180], !P6 ;  /* 0x0b080180bab97fae */ /* 0x0003ee000f101d46 */
[----:B------:R-:W-:Y:S07]  /*edd0*/  LDSM.16.M88.4 R160, [R184] ;  /* 0x00000000b8a0783b */ /* 0x000fee0000000200 */
[----:B------:R-:W2:Y:S07]  /*ede0*/  LDSM.16.M88.4 R168, [R2] ;  /* 0x0000000002a8783b */ /* 0x000eae0000000200 */
[----:B------:R-:W3:Y:S07]  /*edf0*/  LDSM.16.M88.4 R164, [R2+0x800] ;  /* 0x0008000002a4783b */ /* 0x000eee0000000200 */
[----:B------:R-:W0:Y:S07]  /*ee00*/  LDGDEPBAR ;  /* 0x00000000000079af */ /* 0x000e2e0000000000 */
[----:B------:R-:W-:Y:S01]  /*ee10*/  LDSM.16.M88.4 R172, [R176] ;  /* 0x00000000b0ac783b */ /* 0x000fe20000000200 */
[C---:B--2---:R-:W-:Y:S08]  /*ee20*/  HMMA.16816.F32.BF16 R4, R160.reuse, R168, R4 ;  /* 0x000000a8a004723c */ /* 0x044ff00000041804 */
[C---:B------:R-:W-:Y:S01]  /*ee30*/  HMMA.16816.F32.BF16 R8, R160.reuse, R170, R8 ;  /* 0x000000aaa008723c */ /* 0x040fe20000041808 */
[----:B------:R-:W2:Y:S07]  /*ee40*/  LDSM.16.M88.4 R168, [R183] ;  /* 0x00000000b7a8783b */ /* 0x000eae0000000200 */
[C---:B---3--:R-:W-:Y:S08]  /*ee50*/  HMMA.16816.F32.BF16 R12, R160.reuse, R164, R12 ;  /* 0x000000a4a00c723c */ /* 0x048ff0000004180c */
[----:B------:R-:W-:Y:S01]  /*ee60*/  HMMA.16816.F32.BF16 R16, R160, R166, R16 ;  /* 0x000000a6a010723c */ /* 0x000fe20000041810 */
[----:B------:R-:W3:Y:S07]  /*ee70*/  LDSM.16.M88.4 R160, [R176+0x800] ;  /* 0x00080000b0a0783b */ /* 0x000eee0000000200 */
[----:B------:R-:W-:Y:S01]  /*ee80*/  LDSM.16.M88.4 R164, [R181+0x4000] ;  /* 0x00400000b5a4783b */ /* 0x000fe20000000200 */
[C---:B--2---:R-:W-:Y:S08]  /*ee90*/  HMMA.16816.F32.BF16 R4, R168.reuse, R172, R4 ;  /* 0x000000aca804723c */ /* 0x044ff00000041804 */
[C---:B------:R-:W-:Y:S01]  /*eea0*/  HMMA.16816.F32.BF16 R8, R168.reuse, R174, R8 ;  /* 0x000000aea808723c */ /* 0x040fe20000041808 */
[----:B------:R-:W2:Y:S07]  /*eeb0*/  LDSM.16.M88.4 R172, [R143+0x1000] ;  /* 0x001000008fac783b */ /* 0x000eae0000000200 */
        /* <DEDUP_REMOVED lines=79> */
[----:B------:R-:W3:Y:S01]  /*f3b0*/  LDSM.16.M88.4 R160, [R176+0x3800] ;  /* 0x00380000b0a0783b */ /* 0x000ee20000000200 */
[----:B------:R-:W-:Y:S06]  /*f3c0*/  DEPBAR.LE SB0, 0x0 ;  /* 0x000080000000791a */ /* 0x000fec0000000000 */
[----:B------:R-:W-:Y:S01]  /*f3d0*/  BAR.SYNC.DEFER_BLOCKING 0x0 ;  /* 0x0000000000007b1d */ /* 0x000fe20000010000 */
[C---:B--2---:R-:W-:Y:S08]  /*f3e0*/  HMMA.16816.F32.BF16 R4, R168.reuse, R172, R4 ;  /* 0x000000aca804723c */ /* 0x044ff00000041804 */
[C---:B------:R-:W-:Y:S08]  /*f3f0*/  HMMA.16816.F32.BF16 R8, R168.reuse, R174, R8 ;  /* 0x000000aea808723c */ /* 0x040ff00000041808 */
[C---:B---3--:R-:W-:Y:S08]  /*f400*/  HMMA.16816.F32.BF16 R12, R168.reuse, R160, R12 ;  /* 0x000000a0a80c723c */ /* 0x048ff0000004180c */
[----:B------:R-:W-:Y:S04]  /*f410*/  HMMA.16816.F32.BF16 R16, R168, R162, R16 ;  /* 0x000000a2a810723c */ /* 0x000fe80000041810 */
[----:B------:R-:W-:Y:S02]  /*f420*/  FMNMX.FTZ R0, R4, R136, !PT ;  /* 0x0000008804007209 */ /* 0x000fe40007810000 */
[----:B------:R-:W-:Y:S02]  /*f430*/  FMNMX.FTZ R2, R6, R137, !PT ;  /* 0x0000008906027209 */ /* 0x000fe40007810000 */
[----:B------:R-:W-:Y:S04]  /*f440*/  FMNMX.FTZ R0, R5, R0, !PT ;  /* 0x0000000005007209 */ /* 0x000fe80007810000 */
        /* <DEDUP_REMOVED lines=13> */
[----:B------:R-:W-:Y:S06]  /*f520*/  FMNMX.FTZ R0, R19, R0, !PT ;  /* 0x0000000013007209 */ /* 0x000fec0007810000 */
[----:B------:R-:W3:Y:S01]  /*f530*/  SHFL.BFLY PT, R2, R0, 0x2, 0x1f ;  /* 0x0c401f0000027f89 */ /* 0x000ee200000e0000 */
[----:B--2---:R-:W-:Y:S06]  /*f540*/  FMNMX.FTZ R135, R3, R135, !PT ;  /* 0x0000008703877209 */ /* 0x004fec0007810000 */
[----:B------:R-:W2:Y:S01]  /*f550*/  SHFL.BFLY PT, R160, R135, 0x1, 0x1f ;  /* 0x0c201f0087a07f89 */ /* 0x000ea200000e0000 */
[----:B---3--:R-:W-:Y:S06]  /*f560*/  FMNMX.FTZ R0, R0, R2, !PT ;  /* 0x0000000200007209 */ /* 0x008fec0007810000 */
[----:B------:R-:W3:Y:S01]  /*f570*/  SHFL.BFLY PT, R3, R0, 0x1, 0x1f ;  /* 0x0c201f0000037f89 */ /* 0x000ee200000e0000 */
[----:B--2---:R-:W-:Y:S05]  /*f580*/  FMNMX.FTZ R135, R135, R160, !PT ;  /* 0x000000a087877209 */ /* 0x004fea0007810000 */
[----:B------:R-:W-:Y:S01]  /*f590*/  FADD.FTZ R2, -R135, R136 ;  /* 0x0000008887027221 */ /* 0x000fe20000010100 */
[----:B---3--:R-:W-:Y:S03]  /*f5a0*/  FMNMX.FTZ R3, R0, R3, !PT ;  /* 0x0000000300037209 */ /* 0x008fe60007810000 */
[----:B------:R-:W-:Y:S04]  /*f5b0*/  FMUL.FTZ R0, R2, c[0x0][0x2d0] ;  /* 0x0000b40002007a20 */ /* 0x000fe80000410000 */
[----:B------:R2:W3:Y:S02]  /*f5c0*/  MUFU.EX2 R2, R0 ;  /* 0x0000000000027308 */ /* 0x0004e40000000800 */
[----:B--2---:R-:W-:Y:S02]  /*f5d0*/  FADD.FTZ R0, -R3, R137 ;  /* 0x0000008903007221 */ /* 0x004fe40000010100 */
[----:B------:R-:W-:Y:S02]  /*f5e0*/  FMUL.FTZ R137, R135, c[0x0][0x2d0] ;  /* 0x0000b40087897a20 */ /* 0x000fe40000410000 */
[----:B------:R-:W-:Y:S02]  /*f5f0*/  FMUL.FTZ R0, R0, c[0x0][0x2d0] ;  /* 0x0000b40000007a20 */ /* 0x000fe40000410000 */
[--C-:B------:R-:W-:Y:S02]  /*f600*/  FFMA.FTZ R5, R5, c[0x0][0x2d0], -R137.reuse ;  /* 0x0000b40005057a23 */ /* 0x100fe40000010889 */
[--C-:B------:R-:W-:Y:S02]  /*f610*/  FFMA.FTZ R4, R4, c[0x0][0x2d0], -R137.reuse ;  /* 0x0000b40004047a23 */ /* 0x100fe40000010889 */
[----:B-1----:R1:W-:Y:S01]  /*f620*/  MUFU.EX2 R186, R5 ;  /* 0x0000000500ba7308 */ /* 0x0023e20000000800 */
[--C-:B------:R-:W-:Y:S02]  /*f630*/  FFMA.FTZ R9, R9, c[0x0][0x2d0], -R137.reuse ;  /* 0x0000b40009097a23 */ /* 0x100fe40000010889 */
[C---:B---3--:R-:W-:Y:S02]  /*f640*/  FMUL.FTZ R20, R2.reuse, R20 ;  /* 0x0000001402147220 */ /* 0x048fe40000410000 */
        /* <DEDUP_REMOVED lines=8> */
[C---:B------:R-:W-:Y:S01]  /*f6d0*/  FMUL.FTZ R36, R2.reuse, R36 ;  /* 0x0000002402247220 */ /* 0x040fe20000410000 */
[----:B------:R-:W3:Y:S01]  /*f6e0*/  MUFU.EX2 R0, R0 ;  /* 0x0000000000007308 */ /* 0x000ee20000000800 */
[C---:B------:R-:W-:Y:S02]  /*f6f0*/  FMUL.FTZ R37, R2.reuse, R37 ;  /* 0x0000002502257220 */ /* 0x040fe40000410000 */
[----:B------:R-:W-:Y:S02]  /*f700*/  FMUL.FTZ R40, R2, R40 ;  /* 0x0000002802287220 */ /* 0x000fe40000410000 */
[----:B-1----:R-:W-:Y:S02]  /*f710*/  FFMA.FTZ R5, R8, c[0x0][0x2d0], -R137 ;  /* 0x0000b40008057a23 */ /* 0x002fe40000010889 */
[C---:B------:R-:W-:Y:S02]  /*f720*/  FMUL.FTZ R41, R2.reuse, R41 ;  /* 0x0000002902297220 */ /* 0x040fe40000410000 */
[C---:B------:R-:W-:Y:S01]  /*f730*/  FMUL.FTZ R44, R2.reuse, R44 ;  /* 0x0000002c022c7220 */ /* 0x040fe20000410000 */
[----:B------:R1:W-:Y:S01]  /*f740*/  MUFU.EX2 R175, R5 ;  /* 0x0000000500af7308 */ /* 0x0003e20000000800 */
[C---:B------:R-:W-:Y:S02]  /*f750*/  FMUL.FTZ R45, R2.reuse, R45 ;  /* 0x0000002d022d7220 */ /* 0x040fe40000410000 */
[C---:B------:R-:W-:Y:S01]  /*f760*/  FMUL.FTZ R48, R2.reuse, R48 ;  /* 0x0000003002307220 */ /* 0x040fe20000410000 */
[----:B--2---:R-:W-:Y:S01]  /*f770*/  @P0 SHF.R.S32.HI R4, RZ, 0x1f, R188 ;  /* 0x0000001fff040819 */ /* 0x004fe200000114bc */
[C---:B------:R-:W-:Y:S02]  /*f780*/  FMUL.FTZ R49, R2.reuse, R49 ;  /* 0x0000003102317220 */ /* 0x040fe40000410000 */
[----:B------:R-:W-:Y:S02]  /*f790*/  FMUL.FTZ R52, R2, R52 ;  /* 0x0000003402347220 */ /* 0x000fe40000410000 */
[----:B------:R-:W-:Y:S01]  /*f7a0*/  @P0 IMAD R8, R4, c[0x0][0x1e0], RZ ;  /* 0x0000780004080a24 */ /* 0x000fe200078e02ff */
[----:B------:R2:W-:Y:S01]  /*f7b0*/  MUFU.EX2 R174, R9 ;  /* 0x0000000900ae7308 */ /* 0x0005e20000000800 */
[----:B------:R-:W-:Y:S02]  /*f7c0*/  FMUL.FTZ R53, R2, R53 ;  /* 0x0000003502357220 */ /* 0x000fe40000410000 */
[----:B------:R-:W-:Y:S02]  /*f7d0*/  @P0 IMAD R136, R188, c[0x0][0x1e4], R8 ;  /* 0x00007900bc880a24 */ /* 0x000fe400078e0208 */
[C---:B---3--:R-:W-:Y:S02]  /*f7e0*/  FMUL.FTZ R22, R0.reuse, R22 ;  /* 0x0000001600167220 */ /* 0x048fe40000410000 */
[C---:B------:R-:W-:Y:S02]  /*f7f0*/  FMUL.FTZ R23, R0.reuse, R23 ;  /* 0x0000001700177220 */ /* 0x040fe40000410000 */
[C---:B------:R-:W-:Y:S02]  /*f800*/  FMUL.FTZ R26, R0.reuse, R26 ;  /* 0x0000001a001a7220 */ /* 0x040fe40000410000 */
[C---:B------:R-:W-:Y:S02]  /*f810*/  FMUL.FTZ R27, R0.reuse, R27 ;  /* 0x0000001b001b7220 */ /* 0x040fe40000410000 */
[----:B------:R-:W-:Y:S02]  /*f820*/  FMUL.FTZ R30, R0, R30 ;  /* 0x0000001e001e7220 */ /* 0x000fe40000410000 */
[----:B-1----:R-:W-:Y:S04]  /*f830*/  @P0 IMAD.WIDE.U32 R4, R188, c[0x0][0x1e0], RZ ;  /* 0x00007800bc040a25 */ /* 0x002fe800078e00ff */
[----:B------:R-:W-:Y:S01]  /*f840*/  FMUL.FTZ R31, R0, R31 ;  /* 0x0000001f001f7220 */ /* 0x000fe20000410000 */
[----:B------:R-:W-:Y:S01]  /*f850*/  @P0 LEA R8, P1, R4, R210, 0x5 ;  /* 0x000000d204080211 */ /* 0x000fe200078228ff */
[----:B------:R-:W-:Y:S01]  /*f860*/  FMUL.FTZ R34, R0, R34 ;  /* 0x0000002200227220 */ /* 0x000fe20000410000 */
[----:B------:R-:W-:Y:S01]  /*f870*/  @P0 IADD3 R5, R5, R136, RZ ;  /* 0x0000008805050210 */ /* 0x000fe20007ffe0ff */
[----:B------:R-:W-:Y:S02]  /*f880*/  FMUL.FTZ R136, R3, c[0x0][0x2d0] ;  /* 0x0000b40003887a20 */ /* 0x000fe40000410000 */
[----:B--2---:R-:W-:Y:S01]  /*f890*/  FMUL.FTZ R9, R2, R149 ;  /* 0x0000009502097220 */ /* 0x004fe20000410000 */
[----:B------:R-:W-:Y:S01]  /*f8a0*/  @P0 LEA.HI.X R5, R4, R218, R5, 0x5, P1 ;  /* 0x000000da04050211 */ /* 0x000fe200008f2c05 */
[--C-:B------:R-:W-:Y:S01]  /*f8b0*/  FFMA.FTZ R6, R6, c[0x0][0x2d0], -R136.reuse ;  /* 0x0000b40006067a23 */ /* 0x100fe20000010888 */
[C---:B------:R-:W-:Y:S01]  /*f8c0*/  @P0 LEA R4, P1, R8.reuse, c[0x0][0x1c8], 0x1 ;  /* 0x0000720008040a11 */ /* 0x040fe200078208ff */
[--C-:B------:R-:W-:Y:S02]  /*f8d0*/  FFMA.FTZ R7, R7, c[0x0][0x2d0], -R136.reuse ;  /* 0x0000b40007077a23 */ /* 0x100fe40000010888 */
[----:B------:R1:W-:Y:S01]  /*f8e0*/  MUFU.EX2 R171, R6 ;  /* 0x0000000600ab7308 */ /* 0x0003e20000000800 */
[----:B------:R-:W-:Y:S01]  /*f8f0*/  @P0 LEA.HI.X R5, R8, c[0x0][0x1cc], R5, 0x1, P1 ;  /* 0x0000730008050a11 */ /* 0x000fe200008f0c05 */
[----:B------:R-:W-:Y:S02]  /*f900*/  FMUL.FTZ R8, R2, R148 ;  /* 0x0000009402087220 */ /* 0x000fe40000410000 */
[C---:B------:R-:W-:Y:S02]  /*f910*/  FMUL.FTZ R35, R0.reuse, R35 ;  /* 0x0000002300237220 */ /* 0x040fe40000410000 */
[----:B------:R2:W-:Y:S01]  /*f920*/  @P0 LDGSTS.E.BYPASS.LTC128B.128 [R185+0xc080], [R4.64], !P3 ;  /* 0x0c08000004b90fae */ /* 0x0005e2000d901d46 */
[C---:B------:R-:W-:Y:S02]  /*f930*/  FMUL.FTZ R38, R0.reuse, R38 ;  /* 0x0000002600267220 */ /* 0x040fe40000410000 */
[C---:B------:R-:W-:Y:S01]  /*f940*/  FMUL.FTZ R39, R0.reuse, R39 ;  /* 0x0000002700277220 */ /* 0x040fe20000410000 */
[----:B------:R3:W4:Y:S01]  /*f950*/  MUFU.EX2 R170, R7 ;  /* 0x0000000700aa7308 */ /* 0x0007220000000800 */
[C---:B------:R-:W-:Y:S02]  /*f960*/  FMUL.FTZ R42, R0.reuse, R42 ;  /* 0x0000002a002a7220 */ /* 0x040fe40000410000 */
[----:B------:R2:W-:Y:S01]  /*f970*/  @P0 LDGSTS.E.BYPASS.LTC128B.128 [R185+0xd080], [R4.64+0x80], !P4 ;  /* 0x0d08008004b90fae */ /* 0x0005e2000e101d46 */
[C---:B------:R-:W-:Y:S02]  /*f980*/  FMUL.FTZ R43, R0.reuse, R43 ;  /* 0x0000002b002b7220 */ /* 0x040fe40000410000 */
[C---:B------:R-:W-:Y:S02]  /*f990*/  FMUL.FTZ R46, R0.reuse, R46 ;  /* 0x0000002e002e7220 */ /* 0x040fe40000410000 */
[C---:B------:R-:W-:Y:S02]  /*f9a0*/  FMUL.FTZ R47, R0.reuse, R47 ;  /* 0x0000002f002f7220 */ /* 0x040fe40000410000 */
[----:B------:R2:W-:Y:S01]  /*f9b0*/  @P0 LDGSTS.E.BYPASS.LTC128B.128 [R185+0xe080], [R4.64+0x100], !P5 ;  /* 0x0e08010004b90fae */ /* 0x0005e2000e901d46 */
[C---:B------:R-:W-:Y:S02]  /*f9c0*/  FMUL.FTZ R50, R0.reuse, R50 ;  /* 0x0000003200327220 */ /* 0x040fe40000410000 */
[----:B------:R-:W-:Y:S02]  /*f9d0*/  FMUL.FTZ R51, R0, R51 ;  /* 0x0000003300337220 */ /* 0x000fe40000410000 */
[--C-:B-1----:R-:W-:Y:S02]  /*f9e0*/  FFMA.FTZ R6, R10, c[0x0][0x2d0], -R136.reuse ;  /* 0x0000b4000a067a23 */ /* 0x102fe40000010888 */
[----:B------:R2:W-:Y:S01]  /*f9f0*/  @P0 LDGSTS.E.BYPASS.LTC128B.128 [R185+0xf080], [R4.64+0x180], !P6 ;  /* 0x0f08018004b90fae */ /* 0x0005e2000f101d46 */
[C---:B------:R-:W-:Y:S01]  /*fa00*/  FMUL.FTZ R10, R0.reuse, R150 ;  /* 0x00000096000a7220 */ /* 0x040fe20000410000 */
[----:B------:R1:W-:Y:S01]  /*fa10*/  MUFU.EX2 R169, R6 ;  /* 0x0000000600a97308 */ /* 0x0003e20000000800 */
[C---:B------:R-:W-:Y:S02]  /*fa20*/  FMUL.FTZ R54, R0.reuse, R54 ;  /* 0x0000003600367220 */ /* 0x040fe40000410000 */
[C---:B------:R-:W-:Y:S02]  /*fa30*/  FMUL.FTZ R55, R0.reuse, R55 ;  /* 0x0000003700377220 */ /* 0x040fe40000410000 */
[----:B------:R-:W5:Y:S01]  /*fa40*/  LDSM.16.MT88.4 R160, [R177] ;  /* 0x00000000b1a0783b */ /* 0x000f620000004200 */
[----:B---3--:R-:W-:Y:S02]  /*fa50*/  FMUL.FTZ R7, R0, R147 ;  /* 0x0000009300077220 */ /* 0x008fe40000410000 */
[C---:B------:R-:W-:Y:S02]  /*fa60*/  FMUL.FTZ R56, R2.reuse, R56 ;  /* 0x0000003802387220 */ /* 0x040fe40000410000 */
[----:B------:R-:W-:Y:S02]  /*fa70*/  FMUL.FTZ R57, R2, R57 ;  /* 0x0000003902397220 */ /* 0x000fe40000410000 */
[----:B------:R-:W3:Y:S01]  /*fa80*/  LDSM.16.MT88.4 R164, [R178] ;  /* 0x00000000b2a4783b */ /* 0x000ee20000004200 */
[C---:B------:R-:W-:Y:S02]  /*fa90*/  FMUL.FTZ R58, R0.reuse, R58 ;  /* 0x0000003a003a7220 */ /* 0x040fe40000410000 */
[----:B------:R-:W-:Y:S02]  /*faa0*/  FMUL.FTZ R59, R0, R59 ;  /* 0x0000003b003b7220 */ /* 0x000fe40000410000 */
[C---:B------:R-:W-:Y:S02]  /*fab0*/  FMUL.FTZ R60, R2.reuse, R60 ;  /* 0x0000003c023c7220 */ /* 0x040fe40000410000 */
[----:B------:R-:W-:Y:S01]  /*fac0*/  FMUL.FTZ R61, R2, R61 ;  /* 0x0000003d023d7220 */ /* 0x000fe20000410000 */
[----:B------:R-:W0:Y:S01]  /*fad0*/  LDGDEPBAR ;  /* 0x00000000000079af */ /* 0x000e220000000000 */
[C---:B------:R-:W-:Y:S02]  /*fae0*/  FMUL.FTZ R62, R0.reuse, R62 ;  /* 0x0000003e003e7220 */ /* 0x040fe40000410000 */
[C---:B------:R-:W-:Y:S02]  /*faf0*/  FMUL.FTZ R63, R0.reuse, R63 ;  /* 0x0000003f003f7220 */ /* 0x040fe40000410000 */
[--C-:B--2---:R-:W-:Y:S02]  /*fb00*/  FFMA.FTZ R4, R11, c[0x0][0x2d0], -R136.reuse ;  /* 0x0000b4000b047a23 */ /* 0x104fe40000010888 */
[----:B------:R-:W-:Y:S02]  /*fb10*/  FMUL.FTZ R11, R0, R151 ;  /* 0x00000097000b7220 */ /* 0x000fe40000410000 */
[----:B------:R2:W2:Y:S01]  /*fb20*/  MUFU.EX2 R168, R4 ;  /* 0x0000000400a87308 */ /* 0x0004a20000000800 */
[----:B------:R-:W3:Y:S01]  /*fb30*/  LDSM.16.MT88.4 R148, [R180] ;  /* 0x00000000b494783b */ /* 0x000ee20000004200 */
[----:B------:R-:W-:Y:S01]  /*fb40*/  FMUL.FTZ R5, R2, R145 ;  /* 0x0000009102057220 */ /* 0x000fe20000410000 */
[----:B----4-:R-:W-:Y:S01]  /*fb50*/  F2FP.BF16.PACK_AB R145, R170, R171 ;  /* 0x000000abaa91723e */ /* 0x010fe200000010ff */
[----:B-1----:R-:W-:Y:S01]  /*fb60*/  FMUL.FTZ R6, R0, R146 ;  /* 0x0000009200067220 */ /* 0x002fe20000410000 */
        /* <DEDUP_REMOVED lines=10> */
[----:B--2---:R-:W-:Y:S01]  /*fc10*/  FMUL.FTZ R4, R2, R144 ;  /* 0x0000009002047220 */ /* 0x004fe20000410000 */
[----:B------:R-:W-:Y:S01]  /*fc20*/  F2FP.BF16.PACK_AB R144, R186, R187 ;  /* 0x000000bbba90723e */ /* 0x000fe200000010ff */
[----:B------:R-:W-:Y:S01]  /*fc30*/  FMUL.FTZ R73, R2, R73 ;  /* 0x0000004902497220 */ /* 0x000fe20000410000 */
[----:B------:R-:W-:Y:S01]  /*fc40*/  F2FP.BF16.PACK_AB R147, R168, R169 ;  /* 0x000000a9a893723e */ /* 0x000fe200000010ff */
[C---:B------:R-:W-:Y:S02]  /*fc50*/  FMUL.FTZ R74, R0.reuse, R74 ;  /* 0x0000004a004a7220 */ /* 0x040fe40000410000 */
[----:B------:R-:W-:Y:S02]  /*fc60*/  FMUL.FTZ R75, R0, R75 ;  /* 0x0000004b004b7220 */ /* 0x000fe40000410000 */
[C---:B------:R-:W-:Y:S02]  /*fc70*/  FMUL.FTZ R76, R2.reuse, R76 ;  /* 0x0000004c024c7220 */ /* 0x040fe40000410000 */
[C---:B-----5:R-:W-:Y:S05]  /*fc80*/  HMMA.16816.F32.BF16 R4, R144.reuse, R160, R4 ;  /* 0x000000a09004723c */ /* 0x060fea0000041804 */
[----:B------:R-:W-:Y:S02]  /*fc90*/  FMUL.FTZ R77, R2, R77 ;  /* 0x0000004d024d7220 */ /* 0x000fe40000410000 */
[C---:B------:R-:W-:Y:S01]  /*fca0*/  FMUL.FTZ R78, R0.reuse, R78 ;  /* 0x0000004e004e7220 */ /* 0x040fe20000410000 */
[C---:B------:R-:W-:Y:S01]  /*fcb0*/  HMMA.16816.F32.BF16 R8, R144.reuse, R162, R8 ;  /* 0x000000a29008723c */ /* 0x040fe20000041808 */
[----:B------:R-:W1:Y:S03]  /*fcc0*/  LDSM.16.MT88.4 R160, [R179] ;  /* 0x00000000b3a0783b */ /* 0x000e660000004200 */
[----:B------:R-:W-:Y:S02]  /*fcd0*/  FMUL.FTZ R79, R0, R79 ;  /* 0x0000004f004f7220 */ /* 0x000fe40000410000 */
[C---:B------:R-:W-:Y:S02]  /*fce0*/  FMUL.FTZ R80, R2.reuse, R80 ;  /* 0x0000005002507220 */ /* 0x040fe40000410000 */
[C---:B---3--:R-:W-:Y:S04]  /*fcf0*/  HMMA.16816.F32.BF16 R20, R144.reuse, R164, R20 ;  /* 0x000000a49014723c */ /* 0x048fe80000041814 */
[----:B------:R-:W-:Y:S02]  /*fd00*/  FMUL.FTZ R81, R2, R81 ;  /* 0x0000005102517220 */ /* 0x000fe40000410000 */
[C---:B------:R-:W-:Y:S02]  /*fd10*/  FMUL.FTZ R82, R0.reuse, R82 ;  /* 0x0000005200527220 */ /* 0x040fe40000410000 */
[C---:B------:R-:W-:Y:S04]  /*fd20*/  HMMA.16816.F32.BF16 R24, R144.reuse, R166, R24 ;  /* 0x000000a69018723c */ /* 0x040fe80000041818 */
        /* <DEDUP_REMOVED lines=45> */
[--C-:B------:R-:W-:Y:S02]  /*10000*/  FFMA.FTZ R13, R13, c[0x0][0x2d0], -R137.reuse ;  /* 0x0000b4000d0d7a23 */ /* 0x100fe40000010889 */
[--C-:B------:R-:W-:Y:S02]  /*10010*/  FFMA.FTZ R14, R14, c[0x0][0x2d0], -R136.reuse ;  /* 0x0000b4000e0e7a23 */ /* 0x100fe40000010888 */
[--C-:B------:R-:W-:Y:S01]  /*10020*/  FFMA.FTZ R15, R15, c[0x0][0x2d0], -R136.reuse ;  /* 0x0000b4000f0f7a23 */ /* 0x100fe20000010888 */
[----:B------:R3:W-:Y:S01]  /*10030*/  MUFU.EX2 R172, R13 ;  /* 0x0000000d00ac7308 */ /* 0x0007e20000000800 */
[C---:B------:R-:W-:Y:S01]  /*10040*/  FMUL.FTZ R116, R2.reuse, R116 ;  /* 0x0000007402747220 */ /* 0x040fe20000410000 */
[C---:B--2---:R-:W-:Y:S03]  /*10050*/  HMMA.16816.F32.BF16 R60, R144.reuse, R148, R60 ;  /* 0x00000094903c723c */ /* 0x044fe6000004183c */
[----:B------:R-:W-:Y:S02]  /*10060*/  FMUL.FTZ R117, R2, R117 ;  /* 0x0000007502757220 */ /* 0x000fe40000410000 */
[C---:B------:R-:W-:Y:S03]  /*10070*/  FMUL.FTZ R118, R0.reuse, R118 ;  /* 0x0000007600767220 */ /* 0x040fe60000410000 */
[----:B------:R2:W-:Y:S01]  /*10080*/  MUFU.EX2 R165, R14 ;  /* 0x0000000e00a57308 */ /* 0x0005e20000000800 */
[C---:B------:R-:W-:Y:S01]  /*10090*/  HMMA.16816.F32.BF16 R64, R144.reuse, R150, R64 ;  /* 0x000000969040723c */ /* 0x040fe20000041840 */
[----:B------:R-:W4:Y:S02]  /*100a0*/  LDSM.16.MT88.4 R148, [R177+0x2000] ;  /* 0x00200000b194783b */ /* 0x000f240000004200 */
[----:B------:R-:W-:Y:S02]  /*100b0*/  FMUL.FTZ R119, R0, R119 ;  /* 0x0000007700777220 */ /* 0x000fe40000410000 */
[C---:B------:R-:W-:Y:S02]  /*100c0*/  FMUL.FTZ R120, R2.reuse, R120 ;  /* 0x0000007802787220 */ /* 0x040fe40000410000 */
[----:B------:R-:W-:Y:S01]  /*100d0*/  FMUL.FTZ R121, R2, R121 ;  /* 0x0000007902797220 */ /* 0x000fe20000410000 */
[C---:B-1----:R-:W-:Y:S01]  /*100e0*/  HMMA.16816.F32.BF16 R68, R144.reuse, R160, R68 ;  /* 0x000000a09044723c */ /* 0x042fe20000041844 */
[----:B------:R1:W-:Y:S03]  /*100f0*/  MUFU.EX2 R164, R15 ;  /* 0x0000000f00a47308 */ /* 0x0003e60000000800 */
[----:B------:R-:W-:Y:S02]  /*10100*/  FMUL.FTZ R122, R0, R122 ;  /* 0x0000007a007a7220 */ /* 0x000fe40000410000 */
[----:B---3--:R-:W-:Y:S02]  /*10110*/  FMUL.FTZ R13, R2, R153 ;  /* 0x00000099020d7220 */ /* 0x008fe40000410000 */
[----:B------:R-:W-:Y:S01]  /*10120*/  FMUL.FTZ R123, R0, R123 ;  /* 0x0000007b007b7220 */ /* 0x000fe20000410000 */
[C---:B------:R-:W-:Y:S01]  /*10130*/  HMMA.16816.F32.BF16 R72, R144.reuse, R162, R72 ;  /* 0x000000a29048723c */ /* 0x040fe20000041848 */
[----:B------:R-:W3:Y:S02]  /*10140*/  LDSM.16.MT88.4 R160, [R178+0x2000] ;  /* 0x00200000b2a0783b */ /* 0x000ee40000004200 */
[----:B------:R-:W-:Y:S02]  /*10150*/  FMUL.FTZ R124, R2, R124 ;  /* 0x0000007c027c7220 */ /* 0x000fe40000410000 */
[----:B--2---:R-:W-:Y:S02]  /*10160*/  FMUL.FTZ R14, R0, R154 ;  /* 0x0000009a000e7220 */ /* 0x004fe40000410000 */
[----:B------:R-:W-:Y:S02]  /*10170*/  FMUL.FTZ R125, R2, R125 ;  /* 0x0000007d027d7220 */ /* 0x000fe40000410000 */
[C---:B------:R-:W-:Y:S03]  /*10180*/  FMUL.FTZ R126, R0.reuse, R126 ;  /* 0x0000007e007e7220 */ /* 0x040fe60000410000 */
[----:B------:R-:W-:Y:S02]  /*10190*/  FMUL.FTZ R127, R0, R127 ;  /* 0x0000007f007f7220 */ /* 0x000fe40000410000 */
[--C-:B------:R-:W-:Y:S02]  /*101a0*/  FFMA.FTZ R12, R12, c[0x0][0x2d0], -R137.reuse ;  /* 0x0000b4000c0c7a23 */ /* 0x100fe40000010889 */
[----:B-1----:R-:W-:Y:S02]  /*101b0*/  FMUL.FTZ R15, R0, R155 ;  /* 0x0000009b000f7220 */ /* 0x002fe40000410000 */
[----:B------:R1:W2:Y:S01]  /*101c0*/  MUFU.EX2 R173, R12 ;  /* 0x0000000c00ad7308 */ /* 0x0002a20000000800 */
[C---:B------:R-:W-:Y:S02]  /*101d0*/  FMUL.FTZ R128, R2.reuse, R128 ;  /* 0x0000008002807220 */ /* 0x040fe40000410000 */
[----:B------:R-:W-:Y:S01]  /*101e0*/  FMUL.FTZ R129, R2, R129 ;  /* 0x0000008102817220 */ /* 0x000fe20000410000 */
[C---:B----4-:R-:W-:Y:S03]  /*101f0*/  HMMA.16816.F32.BF16 R76, R144.reuse, R148, R76 ;  /* 0x00000094904c723c */ /* 0x050fe6000004184c */
[C---:B------:R-:W-:Y:S02]  /*10200*/  FMUL.FTZ R130, R0.reuse, R130 ;  /* 0x0000008200827220 */ /* 0x040fe40000410000 */
[----:B------:R-:W-:Y:S02]  /*10210*/  FMUL.FTZ R131, R0, R131 ;  /* 0x0000008300837220 */ /* 0x000fe40000410000 */
[--C-:B------:R-:W-:Y:S01]  /*10220*/  FFMA.FTZ R17, R17, c[0x0][0x2d0], -R137.reuse ;  /* 0x0000b40011117a23 */ /* 0x100fe20000010889 */
[C---:B------:R-:W-:Y:S01]  /*10230*/  HMMA.16816.F32.BF16 R80, R144.reuse, R150, R80 ;  /* 0x000000969050723c */ /* 0x040fe20000041850 */
[----:B------:R-:W4:Y:S02]  /*10240*/  LDSM.16.MT88.4 R148, [R180+0x2000] ;  /* 0x00200000b494783b */ /* 0x000f240000004200 */
[----:B------:R5:W-:Y:S01]  /*10250*/  MUFU.EX2 R166, R17 ;  /* 0x0000001100a67308 */ /* 0x000be20000000800 */
[--C-:B------:R-:W-:Y:S02]  /*10260*/  FFMA.FTZ R18, R18, c[0x0][0x2d0], -R136.reuse ;  /* 0x0000b40012127a23 */ /* 0x100fe40000010888 */
[----:B------:R-:W-:Y:S02]  /*10270*/  FFMA.FTZ R136, R19, c[0x0][0x2d0], -R136 ;  /* 0x0000b40013887a23 */ /* 0x000fe40000010888 */
[----:B------:R-:W-:Y:S01]  /*10280*/  FMUL.FTZ R19, R0, R159 ;  /* 0x0000009f00137220 */ /* 0x000fe20000410000 */
[C---:B---3--:R-:W-:Y:S03]  /*10290*/  HMMA.16816.F32.BF16 R84, R144.reuse, R160, R84 ;  /* 0x000000a09054723c */ /* 0x048fe60000041854 */
[----:B-1----:R-:W-:Y:S01]  /*102a0*/  FFMA.FTZ R12, R16, c[0x0][0x2d0], -R137 ;  /* 0x0000b400100c7a23 */ /* 0x002fe20000010889 */
[----:B------:R-:W-:Y:S01]  /*102b0*/  MUFU.EX2 R136, R136 ;  /* 0x0000008800887308 */ /* 0x000fe20000000800 */
[----:B------:R-:W-:Y:S01]  /*102c0*/  FMUL.FTZ R16, R2, R156 ;  /* 0x0000009c02107220 */ /* 0x000fe20000410000 */
[----:B--2---:R-:W-:Y:S02]  /*102d0*/  F2FP.BF16.PACK_AB R156, R172, R173 ;  /* 0x000000adac9c723e */ /* 0x004fe400000010ff */
[C---:B------:R-:W-:Y:S01]  /*102e0*/  HMMA.16816.F32.BF16 R88, R144.reuse, R162, R88 ;  /* 0x000000a29058723c */ /* 0x040fe20000041858 */
[----:B------:R-:W1:Y:S05]  /*102f0*/  LDSM.16.MT88.4 R160, [R179+0x2000] ;  /* 0x00200000b3a0783b */ /* 0x000e6a0000004200 */
[----:B------:R2:W-:Y:S01]  /*10300*/  MUFU.EX2 R167, R12 ;  /* 0x0000000c00a77308 */ /* 0x0005e20000000800 */
[----:B-----5:R-:W-:Y:S01]  /*10310*/  FMUL.FTZ R17, R2, R157 ;  /* 0x0000009d02117220 */ /* 0x020fe20000410000 */
[----:B------:R-:W-:Y:S08]  /*10320*/  F2FP.BF16.PACK_AB R157, R164, R165 ;  /* 0x000000a5a49d723e */ /* 0x000ff000000010ff */
[----:B------:R-:W3:Y:S01]  /*10330*/  MUFU.EX2 R137, R18 ;  /* 0x0000001200897308 */ /* 0x000ee20000000800 */
[C---:B----4-:R-:W-:Y:S03]  /*10340*/  HMMA.16816.F32.BF16 R92, R144.reuse, R148, R92 ;  /* 0x00000094905c723c */ /* 0x050fe6000004185c */
[C---:B--2---:R-:W-:Y:S05]  /*10350*/  FMUL.FTZ R12, R2.reuse, R152 ;  /* 0x00000098020c7220 */ /* 0x044fea0000410000 */
[C---:B------:R-:W-:Y:S01]  /*10360*/  HMMA.16816.F32.BF16 R96, R144.reuse, R150, R96 ;  /* 0x000000969060723c */ /* 0x040fe20000041860 */
[----:B------:R-:W2:Y:S03]  /*10370*/  LDSM.16.MT88.4 R148, [R177+0x3000] ;  /* 0x00300000b194783b */ /* 0x000ea60000004200 */
[----:B------:R-:W-:Y:S04]  /*10380*/  FFMA.FTZ R2, R2, R190, R187 ;  /* 0x000000be02027223 */ /* 0x000fe800000100bb */
[----:B------:R-:W-:Y:S01]  /*10390*/  LDSM.16.MT88.4 R152, [R178+0x800] ;  /* 0x00080000b298783b */ /* 0x000fe20000004200 */
[C---:B-1----:R-:W-:Y:S03]  /*103a0*/  HMMA.16816.F32.BF16 R100, R144.reuse, R160, R100 ;  /* 0x000000a09064723c */ /* 0x042fe60000041864 */
[----:B---3--:R-:W-:Y:S01]  /*103b0*/  F2FP.BF16.PACK_AB R159, R136, R137 ;  /* 0x00000089889f723e */ /* 0x008fe200000010ff */
[----:B------:R-:W-:Y:S01]  /*103c0*/  FMUL.FTZ R18, R0, R158 ;  /* 0x0000009e00127220 */ /* 0x000fe20000410000 */
[----:B------:R-:W-:Y:S01]  /*103d0*/  F2FP.BF16.PACK_AB R158, R166, R167 ;  /* 0x000000a7a69e723e */ /* 0x000fe200000010ff */
[----:B------:R-:W-:Y:S02]  /*103e0*/  FFMA.FTZ R0, R0, R189, R171 ;  /* 0x000000bd00007223 */ /* 0x000fe400000100ab */
[C---:B------:R-:W-:Y:S01]  /*103f0*/  HMMA.16816.F32.BF16 R104, R144.reuse, R162, R104 ;  /* 0x000000a29068723c */ /* 0x040fe20000041868 */
[----:B------:R-:W1:Y:S03]  /*10400*/  LDSM.16.MT88.4 R160, [R178+0x3000] ;  /* 0x00300000b2a0783b */ /* 0x000e660000004200 */
[----:B------:R-:W-:Y:S02]  /*10410*/  FADD.FTZ R2, R186, R2 ;  /* 0x00000002ba027221 */ /* 0x000fe40000010000 */
[----:B------:R-:W-:Y:S02]  /*10420*/  FADD.FTZ R0, R170, R0 ;  /* 0x00000000aa007221 */ /* 0x000fe40000010000 */
[----:B------:R-:W-:Y:S04]  /*10430*/  FADD.FTZ R2, R175, R2 ;  /* 0x00000002af027221 */ /* 0x000fe80000010000 */
[----:B------:R-:W-:Y:S01]  /*10440*/  FADD.FTZ R0, R169, R0 ;  /* 0x00000000a9007221 */ /* 0x000fe20000010000 */
        /* <DEDUP_REMOVED lines=10> */
[----:B------:R-:W-:Y:S08]  /*104f0*/  HMMA.16816.F32.BF16 R16, R144, R162, R16 ;  /* 0x000000a29010723c */ /* 0x000ff00000041810 */
[C---:B--2---:R-:W-:Y:S01]  /*10500*/  HMMA.16816.F32.BF16 R144, R156.reuse, R148, R4 ;  /* 0x000000949c90723c */ /* 0x044fe20000041804 */
[----:B------:R-:W1:Y:S07]  /*10510*/  LDSM.16.MT88.4 R4, [R180+0x800] ;  /* 0x00080000b404783b */ /* 0x000e6e0000004200 */
        /* <DEDUP_REMOVED lines=58> */
.L_x_2812:
        /* <DEDUP_REMOVED lines=9> */
.L_x_2883:
        /* <DEDUP_REMOVED lines=86> */
[----:B------:R-:W-:Y:S02]  /*10eb0*/  @P1 FMUL.FTZ R5, R5, 0.69314718246459960938 ;  /* 0x3f31721805051820 */ /* 0x000fe40000410000 */
        /* <DEDUP_REMOVED lines=21> */
[C---:B------:R-:W-:Y:S02]  /*11010*/  FMUL.FTZ R75, R0.reuse, R79 ;  /* 0x0000004f004b7220 */ /* 0x040fe40000410000 */
[----:B------:R-:W-:-:S02]  /*11020*/  FMUL.FTZ R70, R0, R82 ;  /* 0x0000005200467220 */ /* 0x000fc40000410000 */
[C---:B------:R-:W-:Y:S02]  /*11030*/  FMUL.FTZ R71, R0.reuse, R83 ;  /* 0x0000005300477220 */ /* 0x040fe40000410000 */
[C---:B------:R-:W-:Y:S02]  /*11040*/  FMUL.FTZ R78, R0.reuse, R90 ;  /* 0x0000005a004e7220 */ /* 0x040fe40000410000 */
[----:B------:R-:W-:Y:S02]  /*11050*/  FMUL.FTZ R79, R0, R91 ;  /* 0x0000005b004f7220 */ /* 0x000fe40000410000 */
[----:B---3--:R-:W-:Y:S02]  /*11060*/  @P0 FMUL.FTZ R2, R2, 0.69314718246459960938 ;  /* 0x3f31721802020820 */ /* 0x008fe40000410000 */
        /* <DEDUP_REMOVED lines=35> */
.L_x_2745:
[----:B------:R-:W2:Y:S01]  /*112a0*/  S2R R2, SR_TID.X ;  /* 0x0000000000027919 */ /* 0x000ea20000002100 */
[----:B------:R-:W-:Y:S01]  /*112b0*/  BSSY B0, `(.L_x_2815) ;  /* 0x0000010000007945 */ /* 0x000fe20003800000 */
[----:B--2---:R-:W-:-:S13]  /*112c0*/  LOP3.LUT P0, RZ, R2, 0xff, RZ, 0xc0, !PT ;  /* 0x000000ff02ff7812 */ /* 0x004fda000780c0ff */
[----:B------:R-:W-:Y:S05]  /*112d0*/  @P0 BRA `(.L_x_2816) ;  /* 0x000000d000000947 */ /* 0x000fea0003800000 */
[----:B-1----:R-:W1:Y:S01]  /*112e0*/  S2R R4, SR_LANEID ;  /* 0x0000000000047919 */ /* 0x002e620000000000 */
        /* <DEDUP_REMOVED lines=12> */
.L_x_2816:
[----:B------:R-:W-:Y:S05]  /*113b0*/  BSYNC B0 ;  /* 0x0000000000007941 */ /* 0x000fea0003800000 */
.L_x_2815:
        /* <DEDUP_REMOVED lines=13> */
[----:B-1----:R-:W-:Y:S02]  /*11490*/  F2FP.BF16.PACK_AB R4, R105, R104 ;  /* 0x000000686904723e */ /* 0x002fe400000010ff */
        /* <DEDUP_REMOVED lines=141> */
.L_x_2819:
        /* <DEDUP_REMOVED lines=121> */
.L_x_2884:
[----:B------:R-:W-:Y:S05]  /*12500*/  BRA.DIV ~URZ, `(.L_x_2822) ;  /* 0x000041527f007947 */ /* 0x000fea000b800000 */
[----:B------:R4:W2:Y:S02]  /*12510*/  SHFL.IDX PT, R0, R16, RZ, 0x181f ;  /* 0x00181fff10007589 */ /* 0x0008a400000e0000 */
.L_x_2885:
        /* <DEDUP_REMOVED lines=26> */
.L_x_2824:
[----:B------:R-:W-:Y:S05]  /*126c0*/  BSYNC B0 ;  /* 0x0000000000007941 */ /* 0x000fea0003800000 */
.L_x_2823:
[----:B------:R-:W-:Y:S05]  /*126d0*/  BRA.DIV ~URZ, `(.L_x_2825) ;  /* 0x00003fe27f007947 */ /* 0x000fea000b800000 */
[----:B---3--:R3:W4:Y:S04]  /*126e0*/  SHFL.IDX PT, R12, R15, 0x1, 0x181f ;  /* 0x00381f000f0c7f89 */ /* 0x00872800000e0000 */
[----:B--2---:R3:W2:Y:S02]  /*126f0*/  SHFL.IDX PT, R0, R16, 0x1, 0x181f ;  /* 0x00381f0010007f89 */ /* 0x0046a400000e0000 */
.L_x_2886:
        /* <DEDUP_REMOVED lines=20> */
.L_x_2827:
[----:B------:R-:W-:Y:S05]  /*12840*/  BSYNC B0 ;  /* 0x0000000000007941 */ /* 0x000fea0003800000 */
.L_x_2826:
[----:B------:R-:W-:Y:S05]  /*12850*/  BRA.DIV ~URZ, `(.L_x_2828) ;  /* 0x00003f227f007947 */ /* 0x000fea000b800000 */
[----:B----4-:R4:W3:Y:S02]  /*12860*/  SHFL.IDX PT, R12, R15, 0x2, 0x181f ;  /* 0x00581f000f0c7f89 */ /* 0x0108e400000e0000 */
.L_x_2887:
[----:B------:R-:W-:Y:S05]  /*12870*/  BRA.DIV ~URZ, `(.L_x_2829) ;  /* 0x00003f727f007947 */ /* 0x000fea000b800000 */
[----:B--2---:R2:W4:Y:S02]  /*12880*/  SHFL.IDX PT, R0, R16, 0x2, 0x181f ;  /* 0x00581f0010007f89 */ /* 0x00452400000e0000 */
.L_x_2888:
        /* <DEDUP_REMOVED lines=20> */
.L_x_2831:
[----:B------:R-:W-:Y:S05]  /*129d0*/  BSYNC B0 ;  /* 0x0000000000007941 */ /* 0x000fea0003800000 */
.L_x_2830:
[----:B------:R-:W-:Y:S05]  /*129e0*/  BRA.DIV ~URZ, `(.L_x_2832) ;  /* 0x00003e627f007947 */ /* 0x000fea000b800000 */
[----:B---3--:R3:W2:Y:S04]  /*129f0*/  SHFL.IDX PT, R10, R15, 0x3, 0x181f ;  /* 0x00781f000f0a7f89 */ /* 0x0086a800000e0000 */
[----:B----4-:R3:W4:Y:S02]  /*12a00*/  SHFL.IDX PT, R0, R16, 0x3, 0x181f ;  /* 0x00781f0010007f89 */ /* 0x01072400000e0000 */
.L_x_2889:
        /* <DEDUP_REMOVED lines=21> */
.L_x_2820:
        /* <DEDUP_REMOVED lines=33> */
.L_x_2890:
[----:B------:R-:W-:Y:S05]  /*12d70*/  BRA.DIV ~URZ, `(.L_x_2835) ;  /* 0x00003c027f007947 */ /* 0x000fea000b800000 */
[----:B------:R3:W4:Y:S02]  /*12d80*/  SHFL.IDX PT, R0, R17, RZ, 0x1c1f ;  /* 0x001c1fff11007589 */ /* 0x00072400000e0000 */
.L_x_2891:
        /* <DEDUP_REMOVED lines=28> */
[----:B------:R-:W-:Y:S01]  /*12f50*/  SHF.R.S32.HI R10, RZ, 0x1f, R240 ;  /* 0x0000001fff0a7819 */ /* 0x000fe200000114f0 */
[----:B------:R4:W-:Y:S01]  /*12f60*/  @!P6 ST.E.64 [R2.64], R24 ;  /* 0x000000180200e985 */ /* 0x0009e2000c101b06 */
[----:B------:R-:W-:Y:S02]  /*12f70*/  SHF.R.S32.HI R5, RZ, 0x1f, R239 ;  /* 0x0000001fff057819 */ /* 0x000fe400000114ef */
[----:B------:R-:W-:Y:S01]  /*12f80*/  ISETP.GE.AND P1, PT, R237, c[0x0][0x3c8], PT ;  /* 0x0000f200ed007a0c */ /* 0x000fe20003f26270 */
[----:B------:R5:W-:Y:S01]  /*12f90*/  @!P5 ST.E.64 [R8.64], R28 ;  /* 0x0000001c0800d985 */ /* 0x000be2000c101b06 */
[----:B------:R-:W-:Y:S02]  /*12fa0*/  ISETP.GE.AND P6, PT, R234, c[0x0][0x3c8], PT ;  /* 0x0000f200ea007a0c */ /* 0x000fe40003fc6270 */
[----:B--2---:R-:W-:-:S04]  /*12fb0*/  @!P4 LEA R6, P0, R240, R0, 0x2 ;  /* 0x00000000f006c211 */ /* 0x004fc800078010ff */
[----:B------:R-:W-:Y:S02]  /*12fc0*/  @!P4 LEA.HI.X R7, R240, R4, R10, 0x2, P0 ;  /* 0x00000004f007c211 */ /* 0x000fe400000f140a */
[----:B------:R-:W-:-:S03]  /*12fd0*/  ISETP.GE.AND P0, PT, R236, c[0x0][0x3c8], PT ;  /* 0x0000f200ec007a0c */ /* 0x000fc60003f06270 */
[----:B------:R2:W-:Y:S01]  /*12fe0*/  @!P4 ST.E.64 [R6.64], R32 ;  /* 0x000000200600c985 */ /* 0x0005e2000c101b06 */
[CC--:B----4-:R-:W-:Y:S02]  /*12ff0*/  @!P3 LEA R2, P5, R239.reuse, R0.reuse, 0x2 ;  /* 0x00000000ef02b211 */ /* 0x0d0fe400078a10ff */
[----:B------:R-:W-:Y:S02]  /*13000*/  @!P2 LEA R10, P4, R238, R0, 0x2 ;  /* 0x00000000ee0aa211 */ /* 0x000fe400078810ff */
[----:B------:R-:W-:Y:S02]  /*13010*/  @!P3 LEA.HI.X R3, R239, R4, R5, 0x2, P5 ;  /* 0x00000004ef03b211 */ /* 0x000fe400028f1405 */
[----:B------:R-:W-:-:S03]  /*13020*/  SHF.R.S32.HI R5, RZ, 0x1f, R238 ;  /* 0x0000001fff057819 */ /* 0x000fc600000114ee */
[----:B------:R4:W-:Y:S01]  /*13030*/  @!P3 ST.E.64 [R2.64], R36 ;  /* 0x000000240200b985 */ /* 0x0009e2000c101b06 */
[----:B------:R-:W-:Y:S02]  /*13040*/  @!P2 LEA.HI.X R11, R238, R4, R5, 0x2, P4 ;  /* 0x00000004ee0ba211 */ /* 0x000fe400020f1405 */
[----:B-----5:R-:W-:Y:S02]  /*13050*/  @!P0 LEA R8, P4, R236, R0, 0x2 ;  /* 0x00000000ec088211 */ /* 0x020fe400078810ff */
[----:B------:R-:W-:Y:S01]  /*13060*/  IADD3 R5, R194, 0x70, RZ ;  /* 0x00000070c2057810 */ /* 0x000fe20007ffe0ff */
        /* <DEDUP_REMOVED lines=36> */
[----:B------:R-:W-:Y:S01]  /*132b0*/  IADD3 R5, R194, 0x90, RZ ;  /* 0x00000090c2057810 */ /* 0x000fe20007ffe0ff */
[----:B------:R2:W-:Y:S01]  /*132c0*/  @!P3 ST.E.64 [R8.64], R56 ;  /* 0x000000380800b985 */ /* 0x0005e2000c101b06 */
[----:B------:R-:W-:Y:S02]  /*132d0*/  ISETP.GE.AND P3, PT, R6, c[0x0][0x3c8], PT ;  /* 0x0000f20006007a0c */ /* 0x000fe40003f66270 */
[----:B------:R-:W-:Y:S01]  /*132e0*/  ISETP.GE.AND P6, PT, R5, c[0x0][0x3c8], PT ;  /* 0x0000f20005007a0c */ /* 0x000fe20003fc6270 */
[----:B------:R4:W-:Y:S01]  /*132f0*/  @!P4 ST.E.64 [R10.64], R68 ;  /* 0x000000440a00c985 */ /* 0x0009e2000c101b06 */
[----:B------:R-:W-:Y:S02]  /*13300*/  SHF.R.S32.HI R7, RZ, 0x1f, R2 ;  /* 0x0000001fff077819 */ /* 0x000fe40000011402 */
[----:B-----5:R-:W-:-:S02]  /*13310*/  @!P5 LEA R12, P0, R2, R0, 0x2 ;  /* 0x00000000020cd211 */ /* 0x020fc400078010ff */
[C---:B------:R-:W-:Y:S02]  /*13320*/  ISETP.GE.AND P4, PT, R2.reuse, c[0x0][0x3c8], PT ;  /* 0x0000f20002007a0c */ /* 0x040fe40003f86270 */
[----:B------:R-:W-:Y:S02]  /*13330*/  @!P5 LEA.HI.X R13, R2, R4, R7, 0x2, P0 ;  /* 0x00000004020dd211 */ /* 0x000fe400000f1407 */
[C---:B------:R-:W-:Y:S02]  /*13340*/  IADD3 R7, R194.reuse, 0xa0, RZ ;  /* 0x000000a0c2077810 */ /* 0x040fe40007ffe0ff */
[----:B------:R-:W-:Y:S02]  /*13350*/  IADD3 R2, R194, 0xb0, RZ ;  /* 0x000000b0c2027810 */ /* 0x000fe40007ffe0ff */
[----:B------:R-:W-:Y:S02]  /*13360*/  ISETP.GE.AND P5, PT, R7, c[0x0][0x3c8], PT ;  /* 0x0000f20007007a0c */ /* 0x000fe40003fa6270 */
[----:B------:R-:W-:-:S02]  /*13370*/  @!P6 LEA R14, P0, R5, R0, 0x2 ;  /* 0x00000000050ee211 */ /* 0x000fc400078010ff */
[----:B--2---:R-:W-:Y:S02]  /*13380*/  SHF.R.S32.HI R9, RZ, 0x1f, R3 ;  /* 0x0000001fff097819 */ /* 0x004fe40000011403 */
[----:B------:R-:W-:-:S04]  /*13390*/  @!P2 LEA R8, P1, R3, R0, 0x2 ;  /* 0x000000000308a211 */ /* 0x000fc800078210ff */
[----:B------:R-:W-:Y:S02]  /*133a0*/  @!P2 LEA.HI.X R9, R3, R4, R9, 0x2, P1 ;  /* 0x000000040309a211 */ /* 0x000fe400008f1409 */
[----:B----4-:R-:W-:Y:S02]  /*133b0*/  @!P3 LEA R10, P1, R6, R0, 0x2 ;  /* 0x00000000060ab211 */ /* 0x010fe400078210ff */
[----:B------:R-:W-:Y:S01]  /*133c0*/  SHF.R.S32.HI R3, RZ, 0x1f, R5 ;  /* 0x0000001fff037819 */ /* 0x000fe20000011405 */
[----:B------:R2:W-:Y:S03]  /*133d0*/  @!P2 ST.E.64 [R8.64], R64 ;  /* 0x000000400800a985 */ /* 0x0005e6000c101b06 */
[----:B------:R-:W-:Y:S01]  /*133e0*/  @!P6 LEA.HI.X R15, R5, R4, R3, 0x2, P0 ;  /* 0x00000004050fe211 */ /* 0x000fe200000f1403 */
[----:B------:R4:W-:Y:S01]  /*133f0*/  @!P4 ST.E.64 [R12.64], R76 ;  /* 0x0000004c0c00c985 */ /* 0x0009e2000c101b06 */
[----:B------:R-:W-:-:S02]  /*13400*/  IADD3 R3, R194, 0xa8, RZ ;  /* 0x000000a8c2037810 */ /* 0x000fc40007ffe0ff */
[----:B------:R-:W-:Y:S02]  /*13410*/  SHF.R.S32.HI R5, RZ, 0x1f, R7 ;  /* 0x0000001fff057819 */ /* 0x000fe40000011407 */
[----:B--2---:R-:W-:Y:S02]  /*13420*/  IADD3 R8, R194, 0x98, RZ ;  /* 0x00000098c2087810 */ /* 0x004fe40007ffe0ff */
[----:B------:R-:W-:Y:S02]  /*13430*/  SHF.R.S32.HI R9, RZ, 0x1f, R6 ;  /* 0x0000001fff097819 */ /* 0x000fe40000011406 */
[----:B------:R-:W-:Y:S02]  /*13440*/  ISETP.GE.AND P2, PT, R8, c[0x0][0x3c8], PT ;  /* 0x0000f20008007a0c */ /* 0x000fe40003f46270 */
[----:B------:R-:W-:Y:S02]  /*13450*/  @!P3 LEA.HI.X R11, R6, R4, R9, 0x2, P1 ;  /* 0x00000004060bb211 */ /* 0x000fe400008f1409 */
[----:B------:R-:W-:-:S02]  /*13460*/  SHF.R.S32.HI R6, RZ, 0x1f, R8 ;  /* 0x0000001fff067819 */ /* 0x000fc40000011408 */
[----:B----4-:R-:W-:Y:S01]  /*13470*/  @!P5 LEA R12, P0, R7, R0, 0x2 ;  /* 0x00000000070cd211 */ /* 0x010fe200078010ff */
[----:B------:R2:W-:Y:S01]  /*13480*/  @!P3 ST.E.64 [R10.64], R72 ;  /* 0x000000480a00b985 */ /* 0x0005e2000c101b06 */
[----:B------:R-:W-:Y:S02]  /*13490*/  ISETP.GE.AND P3, PT, R3, c[0x0][0x3c8], PT ;  /* 0x0000f20003007a0c */ /* 0x000fe40003f66270 */
[----:B------:R-:W-:Y:S01]  /*134a0*/  @!P5 LEA.HI.X R13, R7, R4, R5, 0x2, P0 ;  /* 0x00000004070dd211 */ /* 0x000fe200000f1405 */
[----:B------:R-:W-:Y:S01]  /*134b0*/  @!P6 ST.E.64 [R14.64], R84 ;  /* 0x000000540e00e985 */ /* 0x000fe2000c101b06 */
[----:B------:R-:W-:Y:S02]  /*134c0*/  ISETP.GE.AND P6, PT, R2, c[0x0][0x3c8], PT ;  /* 0x0000f20002007a0c */ /* 0x000fe40003fc6270 */
[----:B------:R-:W-:Y:S02]  /*134d0*/  IADD3 R5, R194, 0xc0, RZ ;  /* 0x000000c0c2057810 */ /* 0x000fe40007ffe0ff */
[----:B------:R-:W-:-:S02]  /*134e0*/  SHF.R.S32.HI R7, RZ, 0x1f, R3 ;  /* 0x0000001fff077819 */ /* 0x000fc40000011403 */
[----:B------:R-:W-:Y:S02]  /*134f0*/  ISETP.GE.AND P4, PT, R5, c[0x0][0x3c8], PT ;  /* 0x0000f20005007a0c */ /* 0x000fe40003f86270 */
[----:B--2---:R-:W-:-:S04]  /*13500*/  @!P2 LEA R10, P1, R8, R0, 0x2 ;  /* 0x00000000080aa211 */ /* 0x004fc800078210ff */
[----:B------:R-:W-:Y:S02]  /*13510*/  @!P2 LEA.HI.X R11, R8, R4, R6, 0x2, P1 ;  /* 0x00000004080ba211 */ /* 0x000fe400008f1406 */
[----:B------:R-:W-:Y:S02]  /*13520*/  IADD3 R6, R194, 0xb8, RZ ;  /* 0x000000b8c2067810 */ /* 0x000fe40007ffe0ff */
[C---:B------:R-:W-:Y:S01]  /*13530*/  @!P3 LEA R8, P1, R3.reuse, R0, 0x2 ;  /* 0x000000000308b211 */ /* 0x040fe200078210ff */
[----:B------:R2:W-:Y:S01]  /*13540*/  @!P2 ST.E.64 [R10.64], R80 ;  /* 0x000000500a00a985 */ /* 0x0005e2000c101b06 */
[----:B------:R-:W-:Y:S02]  /*13550*/  ISETP.GE.AND P2, PT, R6, c[0x0][0x3c8], PT ;  /* 0x0000f20006007a0c */ /* 0x000fe40003f46270 */
[----:B------:R-:W-:Y:S01]  /*13560*/  @!P3 LEA.HI.X R9, R3, R4, R7, 0x2, P1 ;  /* 0x000000040309b211 */ /* 0x000fe200008f1407 */
[----:B------:R-:W-:Y:S01]  /*13570*/  @!P5 ST.E.64 [R12.64], R92 ;  /* 0x0000005c0c00d985 */ /* 0x000fe2000c101b06 */
[----:B------:R-:W-:-:S02]  /*13580*/  IADD3 R3, R194, 0xc8, RZ ;  /* 0x000000c8c2037810 */ /* 0x000fc40007ffe0ff */
[----:B------:R-:W-:Y:S01]  /*13590*/  SHF.R.S32.HI R7, RZ, 0x1f, R5 ;  /* 0x0000001fff077819 */ /* 0x000fe20000011405 */
[----:B------:R4:W-:Y:S01]  /*135a0*/  @!P3 ST.E.64 [R8.64], R88 ;  /* 0x000000580800b985 */ /* 0x0009e2000c101b06 */
[----:B------:R-:W-:Y:S02]  /*135b0*/  ISETP.GE.AND P1, PT, R3, c[0x0][0x3c8], PT ;  /* 0x0000f20003007a0c */ /* 0x000fe40003f26270 */
[----:B--2---:R-:W-:Y:S02]  /*135c0*/  SHF.R.S32.HI R11, RZ, 0x1f, R2 ;  /* 0x0000001fff0b7819 */ /* 0x004fe40000011402 */
[----:B------:R-:W-:-:S04]  /*135d0*/  @!P6 LEA R10, P0, R2, R0, 0x2 ;  /* 0x00000000020ae211 */ /* 0x000fc800078010ff */
[----:B------:R-:W-:Y:S02]  /*135e0*/  @!P6 LEA.HI.X R11, R2, R4, R11, 0x2, P0 ;  /* 0x00000004020be211 */ /* 0x000fe400000f140b */
[----:B------:R-:W-:Y:S02]  /*135f0*/  IADD3 R2, R194, 0xd0, RZ ;  /* 0x000000d0c2027810 */ /* 0x000fe40007ffe0ff */
[----:B----4-:R-:W-:Y:S01]  /*13600*/  SHF.R.S32.HI R9, RZ, 0x1f, R6 ;  /* 0x0000001fff097819 */ /* 0x010fe20000011406 */
[----:B------:R2:W-:Y:S01]  /*13610*/  @!P6 ST.E.64 [R10.64], R100 ;  /* 0x000000640a00e985 */ /* 0x0005e2000c101b06 */
[-C--:B------:R-:W-:Y:S02]  /*13620*/  @!P2 LEA R8, P3, R6, R0.reuse, 0x2 ;  /* 0x000000000608a211 */ /* 0x080fe400078610ff */
[----:B------:R-:W-:Y:S02]  /*13630*/  @!P4 LEA R12, P0, R5, R0, 0x2 ;  /* 0x00000000050cc211 */ /* 0x000fe400078010ff */
[----:B------:R-:W-:-:S02]  /*13640*/  ISETP.GE.AND P5, PT, R2, c[0x0][0x3c8], PT ;  /* 0x0000f20002007a0c */ /* 0x000fc40003fa6270 */
[-C--:B------:R-:W-:Y:S02]  /*13650*/  @!P2 LEA.HI.X R9, R6, R4.reuse, R9, 0x2, P3 ;  /* 0x000000040609a211 */ /* 0x080fe400018f1409 */
[----:B------:R-:W-:Y:S02]  /*13660*/  @!P4 LEA.HI.X R13, R5, R4, R7, 0x2, P0 ;  /* 0x00000004050dc211 */ /* 0x000fe400000f1407 */
[C---:B------:R-:W-:Y:S01]  /*13670*/  IADD3 R6, R194.reuse, 0xd8, RZ ;  /* 0x000000d8c2067810 */ /* 0x040fe20007ffe0ff */
[----:B------:R4:W-:Y:S01]  /*13680*/  @!P2 ST.E.64 [R8.64], R96 ;  /* 0x000000600800a985 */ /* 0x0009e2000c101b06 */
[----:B------:R-:W-:Y:S02]  /*13690*/  IADD3 R7, R194, 0xe0, RZ ;  /* 0x000000e0c2077810 */ /* 0x000fe40007ffe0ff */
[----:B------:R-:W-:Y:S01]  /*136a0*/  SHF.R.S32.HI R5, RZ, 0x1f, R2 ;  /* 0x0000001fff057819 */ /* 0x000fe20000011402 */
[----:B------:R5:W-:Y:S01]  /*136b0*/  @!P4 ST.E.64 [R12.64], R108 ;  /* 0x0000006c0c00c985 */ /* 0x000be2000c101b06 */
[----:B------:R-:W-:-:S02]  /*136c0*/  ISETP.GE.AND P4, PT, R6, c[0x0][0x3c8], PT ;  /* 0x0000f20006007a0c */ /* 0x000fc40003f86270 */
[----:B------:R-:W-:Y:S02]  /*136d0*/  ISETP.GE.AND P6, PT, R7, c[0x0][0x3c8], PT ;  /* 0x0000f20007007a0c */ /* 0x000fe40003fc6270 */
[----:B--2---:R-:W-:-:S04]  /*136e0*/  @!P5 LEA R10, P0, R2, R0, 0x2 ;  /* 0x00000000020ad211 */ /* 0x004fc800078010ff */
[----:B------:R-:W-:Y:S02]  /*136f0*/  @!P5 LEA.HI.X R11, R2, R4, R5, 0x2, P0 ;  /* 0x00000004020bd211 */ /* 0x000fe400000f1405 */
[----:B------:R-:W-:Y:S02]  /*13700*/  IADD3 R5, R194, 0xe8, RZ ;  /* 0x000000e8c2057810 */ /* 0x000fe40007ffe0ff */
[----:B------:R-:W-:Y:S02]  /*13710*/  SHF.R.S32.HI R2, RZ, 0x1f, R6 ;  /* 0x0000001fff027819 */ /* 0x000fe40000011406 */
[----:B------:R-:W-:Y:S02]  /*13720*/  ISETP.GE.AND P3, PT, R5, c[0x0][0x3c8], PT ;  /* 0x0000f20005007a0c */ /* 0x000fe40003f66270 */
[----:B----4-:R-:W-:Y:S02]  /*13730*/  SHF.R.S32.HI R9, RZ, 0x1f, R3 ;  /* 0x0000001fff097819 */ /* 0x010fe40000011403 */
[----:B------:R-:W-:-:S02]  /*13740*/  @!P1 LEA R8, P2, R3, R0, 0x2 ;  /* 0x0000000003089211 */ /* 0x000fc400078410ff */
[----:B-----5:R-:W-:Y:S02]  /*13750*/  @!P6 LEA R12, P0, R7, R0, 0x2 ;  /* 0x00000000070ce211 */ /* 0x020fe400078010ff */
        /* <DEDUP_REMOVED lines=25> */
.L_x_2837:
[----:B------:R-:W-:Y:S05]  /*138f0*/  BSYNC B0 ;  /* 0x0000000000007941 */ /* 0x000fea0003800000 */
.L_x_2836:
[----:B------:R-:W-:Y:S05]  /*13900*/  BRA.DIV ~URZ, `(.L_x_2838) ;  /* 0x000030d27f007947 */ /* 0x000fea000b800000 */
[----:B--2---:R2:W1:Y:S04]  /*13910*/  SHFL.IDX PT, R4, R16, 0x1, 0x1c1f ;  /* 0x003c1f0010047f89 */ /* 0x00446800000e0000 */
[----:B----4-:R2:W4:Y:S02]  /*13920*/  SHFL.IDX PT, R0, R17, 0x1, 0x1c1f ;  /* 0x003c1f0011007f89 */ /* 0x01052400000e0000 */
.L_x_2892:
        /* <DEDUP_REMOVED lines=8> */
[----:B-1----:R-:W-:Y:S01]  /*139b0*/  SHF.R.S32.HI R10, RZ, 0x1f, R243 ;  /* 0x0000001fff0a7819 */ /* 0x002fe200000114f3 */
[----:B----4-:R-:W-:Y:S01]  /*139c0*/  @!P2 IMAD.MOV.U32 R2, RZ, RZ, R0 ;  /* 0x000000ffff02a224 */ /* 0x010fe200078e0000 */
[----:B------:R-:W-:Y:S01]  /*139d0*/  SHF.R.S32.HI R12, RZ, 0x1f, R240 ;  /* 0x0000001fff0c7819 */ /* 0x000fe200000114f0 */
[----:B------:R-:W-:Y:S01]  /*139e0*/  @!P2 IMAD.MOV.U32 R3, RZ, RZ, R4 ;  /* 0x000000ffff03a224 */ /* 0x000fe200078e0004 */
        /* <DEDUP_REMOVED lines=15> */
[----:B----4-:R-:W-:Y:S01]  /*13ae0*/  @!P4 LEA R8, P1, R240, R0, 0x2 ;  /* 0x00000000f008c211 */ /* 0x010fe200078210ff */
[----:B------:R1:W-:Y:S01]  /*13af0*/  @!P3 ST.E.64 [R2.64], R26 ;  /* 0x0000001a0200b985 */ /* 0x0003e2000c101b06 */
[----:B------:R-:W-:Y:S02]  /*13b00*/  @!P5 LEA.HI.X R11, R241, R4, R5, 0x2, P0 ;  /* 0x00000004f10bd211 */ /* 0x000fe400000f1405 */
[----:B-----5:R-:W-:Y:S02]  /*13b10*/  @!P2 LEA R6, P0, R239, R0, 0x2 ;  /* 0x00000000ef06a211 */ /* 0x020fe400078010ff */
[----:B------:R-:W-:Y:S01]  /*13b20*/  SHF.R.S32.HI R5, RZ, 0x1f, R239 ;  /* 0x0000001fff057819 */ /* 0x000fe200000114ef */
[----:B------:R4:W-:Y:S01]  /*13b30*/  @!P5 ST.E.64 [R10.64], R156 ;  /* 0x0000009c0a00d985 */ /* 0x0009e2000c101b06 */
[----:B------:R-:W-:-:S02]  /*13b40*/  ISETP.GE.AND P5, PT, R238, c[0x0][0x3c8], PT ;  /* 0x0000f200ee007a0c */ /* 0x000fc40003fa6270 */
[-C--:B------:R-:W-:Y:S02]  /*13b50*/  @!P4 LEA.HI.X R9, R240, R4.reuse, R12, 0x2, P1 ;  /* 0x00000004f009c211 */ /* 0x080fe400008f140c */
[----:B------:R-:W-:Y:S02]  /*13b60*/  @!P2 LEA.HI.X R7, R239, R4, R5, 0x2, P0 ;  /* 0x00000004ef07a211 */ /* 0x000fe400000f1405 */
[----:B------:R-:W-:Y:S01]  /*13b70*/  ISETP.GE.AND P6, PT, R237, c[0x0][0x3c8], PT ;  /* 0x0000f200ed007a0c */ /* 0x000fe20003fc6270 */
[----:B------:R5:W-:Y:S01]  /*13b80*/  @!P4 ST.E.64 [R8.64], R30 ;  /* 0x0000001e0800c985 */ /* 0x000be2000c101b06 */
[----:B------:R-:W-:Y:S02]  /*13b90*/  SHF.R.S32.HI R5, RZ, 0x1f, R238 ;  /* 0x0000001fff057819 */ /* 0x000fe400000114ee */
[----:B------:R-:W-:Y:S01]  /*13ba0*/  ISETP.GE.AND P0, PT, R236, c[0x0][0x3c8], PT ;  /* 0x0000f200ec007a0c */ /* 0x000fe20003f06270 */
[----:B------:R2:W-:Y:S01]  /*13bb0*/  @!P2 ST.E.64 [R6.64], R22 ;  /* 0x000000160600a985 */ /* 0x0005e2000c101b06 */
[----:B------:R-:W-:-:S02]  /*13bc0*/  ISETP.GE.AND P4, PT, R234, c[0x0][0x3c8], PT ;  /* 0x0000f200ea007a0c */ /* 0x000fc40003f86270 */
[----:B------:R-:W-:-:S04]  /*13bd0*/  @!P5 LEA R12, P1, R238, R0, 0x2 ;  /* 0x00000000ee0cd211 */ /* 0x000fc800078210ff */
[----:B------:R-:W-:Y:S02]  /*13be0*/  @!P5 LEA.HI.X R13, R238, R4, R5, 0x2, P1 ;  /* 0x00000004ee0dd211 */ /* 0x000fe400008f1405 */
[C---:B------:R-:W-:Y:S02]  /*13bf0*/  IADD3 R5, R194.reuse, 0x68, RZ ;  /* 0x00000068c2057810 */ /* 0x040fe40007ffe0ff */
[----:B-1----:R-:W-:Y:S01]  /*13c00*/  IADD3 R2, R194, 0x58, RZ ;  /* 0x00000058c2027810 */ /* 0x002fe20007ffe0ff */
[----:B------:R-:W-:Y:S03]  /*13c10*/  @!P5 ST.E.64 [R12.64], R42 ;  /* 0x0000002a0c00d985 */ /* 0x000fe6000c101b06 */
[----:B------:R-:W-:Y:S02]  /*13c20*/  ISETP.GE.AND P3, PT, R2, c[0x0][0x3c8], PT ;  /* 0x0000f20002007a0c */ /* 0x000fe40003f66270 */
[----:B------:R-:W-:-:S02]  /*13c30*/  SHF.R.S32.HI R3, RZ, 0x1f, R2 ;  /* 0x0000001fff037819 */ /* 0x000fc40000011402 */
[----:B----4-:R-:W-:-:S04]  /*13c40*/  @!P6 LEA R10, P2, R237, R0, 0x2 ;  /* 0x00000000ed0ae211 */ /* 0x010fc800078410ff */
[----:B------:R-:W-:Y:S02]  /*13c50*/  @!P6 LEA.HI.X R11, R237, R4, R252, 0x2, P2 ;  /* 0x00000004ed0be211 */ /* 0x000fe400010f14fc */
[----:B-----5:R-:W-:-:S03]  /*13c60*/  @!P0 LEA R8, P2, R236, R0, 0x2 ;  /* 0x00000000ec088211 */ /* 0x020fc600078410ff */
[----:B------:R-:W-:Y:S01]  /*13c70*/  @!P3 LEA R14, P1, R2, R0, 0x2 ;  /* 0x00000000020eb211 */ /* 0x000fe200078210ff */
[----:B------:R1:W-:Y:S01]  /*13c80*/  @!P6 ST.E.64 [R10.64], R38 ;  /* 0x000000260a00e985 */ /* 0x0003e2000c101b06 */
[----:B--2---:R-:W-:Y:S02]  /*13c90*/  IADD3 R6, R194, 0x60, RZ ;  /* 0x00000060c2067810 */ /* 0x004fe40007ffe0ff */
[-C--:B------:R-:W-:Y:S02]  /*13ca0*/  @!P3 LEA.HI.X R15, R2, R4.reuse, R3, 0x2, P1 ;  /* 0x00000004020fb211 */ /* 0x080fe400008f1403 */
[----:B------:R-:W-:Y:S02]  /*13cb0*/  ISETP.GE.AND P3, PT, R6, c[0x0][0x3c8], PT ;  /* 0x0000f20006007a0c */ /* 0x000fe40003f66270 */
[----:B------:R-:W-:Y:S02]  /*13cc0*/  @!P0 LEA.HI.X R9, R236, R4, R251, 0x2, P2 ;  /* 0x00000004ec098211 */ /* 0x000fe400010f14fb */
[----:B------:R-:W-:-:S02]  /*13cd0*/  ISETP.GE.AND P2, PT, R5, c[0x0][0x3c8], PT ;  /* 0x0000f20005007a0c */ /* 0x000fc40003f46270 */
[C---:B------:R-:W-:Y:S01]  /*13ce0*/  IADD3 R3, R194.reuse, 0x70, RZ ;  /* 0x00000070c2037810 */ /* 0x040fe20007ffe0ff */
[----:B------:R2:W-:Y:S01]  /*13cf0*/  @!P0 ST.E.64 [R8.64], R34 ;  /* 0x0000002208008985 */ /* 0x0005e2000c101b06 */
[----:B------:R-:W-:Y:S02]  /*13d00*/  IADD3 R7, R194, 0x78, RZ ;  /* 0x00000078c2077810 */ /* 0x000fe40007ffe0ff */
[----:B------:R-:W-:Y:S02]  /*13d10*/  ISETP.GE.AND P6, PT, R3, c[0x0][0x3c8], PT ;  /* 0x0000f20003007a0c */ /* 0x000fe40003fc6270 */
[----:B------:R-:W-:Y:S02]  /*13d20*/  ISETP.GE.AND P5, PT, R7, c[0x0][0x3c8], PT ;  /* 0x0000f20007007a0c */ /* 0x000fe40003fa6270 */
[----:B------:R-:W-:Y:S02]  /*13d30*/  @!P3 LEA R16, P1, R6, R0, 0x2 ;  /* 0x000000000610b211 */ /* 0x000fe400078210ff */
[----:B-1----:R-:W-:-:S02]  /*13d40*/  SHF.R.S32.HI R11, RZ, 0x1f, R6 ;  /* 0x0000001fff0b7819 */ /* 0x002fc40000011406 */
[----:B------:R-:W-:Y:S02]  /*13d50*/  SHF.R.S32.HI R10, RZ, 0x1f, R5 ;  /* 0x0000001fff0a7819 */ /* 0x000fe40000011405 */
[----:B---3--:R-:W-:Y:S02]  /*13d60*/  @!P3 LEA.HI.X R17, R6, R4, R11, 0x2, P1 ;  /* 0x000000040611b211 */ /* 0x008fe400008f140b */
[----:B------:R-:W-:Y:S02]  /*13d70*/  ISETP.GE.AND P1, PT, R2, c[0x0][0x3c8], PT ;  /* 0x0000f20002007a0c */ /* 0x000fe40003f26270 */
[----:B------:R-:W-:Y:S02]  /*13d80*/  SHF.R.S32.HI R6, RZ, 0x1f, R7 ;  /* 0x0000001fff067819 */ /* 0x000fe40000011407 */
[----:B------:R-:W-:Y:S02]  /*13d90*/  IADD3 R2, R194, 0x80, RZ ;  /* 0x00000080c2027810 */ /* 0x000fe40007ffe0ff */
[----:B--2---:R-:W-:-:S02]  /*13da0*/  SHF.R.S32.HI R9, RZ, 0x1f, R234 ;  /* 0x0000001fff097819 */ /* 0x004fc400000114ea */
[----:B------:R-:W-:-:S04]  /*13db0*/  @!P4 LEA R8, P0, R234, R0, 0x2 ;  /* 0x00000000ea08c211 */ /* 0x000fc800078010ff */
[----:B------:R-:W-:Y:S02]  /*13dc0*/  @!P4 LEA.HI.X R9, R234, R4, R9, 0x2, P0 ;  /* 0x00000004ea09c211 */ /* 0x000fe400000f1409 */
[----:B------:R-:W-:-:S03]  /*13dd0*/  @!P2 LEA R12, P0, R5, R0, 0x2 ;  /* 0x00000000050ca211 */ /* 0x000fc600078010ff */
[----:B------:R1:W-:Y:S01]  /*13de0*/  @!P4 ST.E.64 [R8.64], R50 ;  /* 0x000000320800c985 */ /* 0x0003e2000c101b06 */
[----:B------:R-:W-:Y:S02]  /*13df0*/  @!P2 LEA.HI.X R13, R5, R4, R10, 0x2, P0 ;  /* 0x00000004050da211 */ /* 0x000fe400000f140a */
        /* <DEDUP_REMOVED lines=17> */
[----:B------:R-:W-:Y:S02]  /*13f10*/  SHF.R.S32.HI R15, RZ, 0x1f, R2 ;  /* 0x0000001fff0f7819 */ /* 0x000fe40000011402 */
[-C--:B------:R-:W-:Y:S02]  /*13f20*/  @!P3 LEA R14, P1, R2, R0.reuse, 0x2 ;  /* 0x00000000020eb211 */ /* 0x080fe400078210ff */
[----:B------:R-:W-:-:S02]  /*13f30*/  @!P6 LEA R12, P0, R5, R0, 0x2 ;  /* 0x00000000050ce211 */ /* 0x000fc400078010ff */
[----:B------:R-:W-:Y:S02]  /*13f40*/  IADD3 R7, R194, 0x98, RZ ;  /* 0x00000098c2077810 */ /* 0x000fe40007ffe0ff */
[-C--:B------:R-:W-:Y:S02]  /*13f50*/  @!P6 LEA.HI.X R13, R5, R4.reuse, R13, 0x2, P0 ;  /* 0x00000004050de211 */ /* 0x080fe400000f140d */
[----:B------:R-:W-:Y:S02]  /*13f60*/  @!P3 LEA.HI.X R15, R2, R4, R15, 0x2, P1 ;  /* 0x00000004020fb211 */ /* 0x000fe400008f140f */
[----:B------:R-:W-:Y:S02]  /*13f70*/  ISETP.GE.AND P3, PT, R7, c[0x0][0x3c8], PT ;  /* 0x0000f20007007a0c */ /* 0x000fe40003f66270 */
[----:B------:R-:W-:Y:S02]  /*13f80*/  IADD3 R5, R194, 0xa0, RZ ;  /* 0x000000a0c2057810 */ /* 0x000fe40007ffe0ff */
[----:B------:R-:W-:-:S02]  /*13f90*/  SHF.R.S32.HI R16, RZ, 0x1f, R7 ;  /* 0x0000001fff107819 */ /* 0x000fc40000011407 */
[----:B------:R-:W-:Y:S02]  /*13fa0*/  ISETP.GE.AND P2, PT, R5, c[0x0][0x3c8], PT ;  /* 0x0000f20005007a0c */ /* 0x000fe40003f46270 */
[----:B------:R-:W-:Y:S02]  /*13fb0*/  IADD3 R3, R194, 0xa8, RZ ;  /* 0x000000a8c2037810 */ /* 0x000fe40007ffe0ff */
[-C--:B-1----:R-:W-:Y:S02]  /*13fc0*/  @!P4 LEA R10, P0, R6, R0.reuse, 0x2 ;  /* 0x00000000060ac211 */ /* 0x082fe400078010ff */
[----:B------:R-:W-:Y:S02]  /*13fd0*/  ISETP.GE.AND P1, PT, R3, c[0x0][0x3c8], PT ;  /* 0x0000f20003007a0c */ /* 0x000fe40003f26270 */
[----:B--2---:R-:W-:Y:S02]  /*13fe0*/  SHF.R.S32.HI R9, RZ, 0x1f, R6 ;  /* 0x0000001fff097819 */ /* 0x004fe40000011406 */
[----:B------:R-:W-:-:S02]  /*13ff0*/  @!P3 LEA R8, P5, R7, R0, 0x2 ;  /* 0x000000000708b211 */ /* 0x000fc400078a10ff */
[-C--:B------:R-:W-:Y:S02]  /*14000*/  @!P4 LEA.HI.X R11, R6, R4.reuse, R9, 0x2, P0 ;  /* 0x00000004060bc211 */ /* 0x080fe400000f1409 */
[----:B------:R-:W-:Y:S02]  /*14010*/  ISETP.GE.AND P0, PT, R2, c[0x0][0x3c8], PT ;  /* 0x0000f20002007a0c */ /* 0x000fe40003f06270 */
[----:B------:R-:W-:Y:S02]  /*14020*/  @!P3 LEA.HI.X R9, R7, R4, R16, 0x2, P5 ;  /* 0x000000040709b211 */ /* 0x000fe400028f1410 */
[C---:B------:R-:W-:Y:S02]  /*14030*/  IADD3 R7, R194.reuse, 0xb0, RZ ;  /* 0x000000b0c2077810 */ /* 0x040fe40007ffe0ff */
[----:B------:R-:W-:Y:S02]  /*14040*/  IADD3 R6, R194, 0xb8, RZ ;  /* 0x000000b8c2067810 */ /* 0x000fe40007ffe0ff */
[----:B------:R-:W-:-:S02]  /*14050*/  ISETP.GE.AND P5, PT, R7, c[0x0][0x3c8], PT ;  /* 0x0000f20007007a0c */ /* 0x000fc40003fa6270 */
[----:B------:R-:W-:-:S03]  /*14060*/  SHF.R.S32.HI R2, RZ, 0x1f, R3 ;  /* 0x0000001fff027819 */ /* 0x000fc60000011403 */
        /* <DEDUP_REMOVED lines=72> */
.L_x_2818:
[----:B------:R-:W-:Y:S01]  /*144f0*/  ISETP.NE.U32.AND P0, PT, RZ, c[0x0][0x508], PT ;  /* 0x00014200ff007a0c */ /* 0x000fe20003f05070 */
[----:B-1----:R-:W-:Y:S01]  /*14500*/  IMAD.MOV.U32 R4, RZ, RZ, 0x4 ;  /* 0x00000004ff047424 */ /* 0x002fe200078e00ff */
        /* <DEDUP_REMOVED lines=17> */
.L_x_2839:
        /* <DEDUP_REMOVED lines=54> */
.L_x_2841:
[----:B------:R-:W-:Y:S05]  /*14980*/  BSYNC B0 ;  /* 0x0000000000007941 */ /* 0x000fea0003800000 */
.L_x_2840:
[----:B------:R-:W-:-:S13]  /*14990*/  ISETP.GT.AND P0, PT, R18, 0x1, PT ;  /* 0x000000011200780c */ /* 0x000fda0003f04270 */
[----:B------:R-:W-:Y:S05]  /*149a0*/  @P0 BRA `(.L_x_2833) ;  /* 0x0000087000000947 */ /* 0x000fea0003800000 */
[----:B------:R-:W-:Y:S01]  /*149b0*/  MOV R2, c[0x0][0x4e8] ;  /* 0x00013a0000027a02 */ /* 0x000fe20000000f00 */
[----:B-1----:R-:W-:Y:S01]  /*149c0*/  IMAD R0, R17, c[0x0][0x3a0], RZ ;  /* 0x0000e80011007a24 */ /* 0x002fe200078e02ff */
[-C--:B------:R-:W-:Y:S01]  /*149d0*/  LEA R4, R219, R193.reuse, 0x5 ;  /* 0x000000c1db047211 */ /* 0x080fe200078e28ff */
        /* <DEDUP_REMOVED lines=31> */
.L_x_2893:
[----:B------:R-:W-:Y:S05]  /*14bd0*/  BRA.DIV ~URZ, `(.L_x_2843) ;  /* 0x00001f327f007947 */ /* 0x000fea000b800000 */
[----:B------:R3:W4:Y:S02]  /*14be0*/  SHFL.IDX PT, R0, R16, RZ, 0x181f ;  /* 0x00181fff10007589 */ /* 0x00072400000e0000 */
.L_x_2894:
        /* <DEDUP_REMOVED lines=27> */
.L_x_2845:
[----:B------:R-:W-:Y:S05]  /*14da0*/  BSYNC B0 ;  /* 0x0000000000007941 */ /* 0x000fea0003800000 */
.L_x_2844:
[----:B------:R-:W-:Y:S05]  /*14db0*/  BRA.DIV ~URZ, `(.L_x_2846) ;  /* 0x00001db27f007947 */ /* 0x000fea000b800000 */
[----:B--2---:R2:W1:Y:S04]  /*14dc0*/  SHFL.IDX PT, R12, R13, 0x1, 0x181f ;  /* 0x00381f000d0c7f89 */ /* 0x00446800000e0000 */
[----:B----4-:R2:W4:Y:S02]  /*14dd0*/  SHFL.IDX PT, R0, R16, 0x1, 0x181f ;  /* 0x00381f0010007f89 */ /* 0x01052400000e0000 */
.L_x_2895:
        /* <DEDUP_REMOVED lines=20> */
.L_x_2848:
[----:B------:R-:W-:Y:S05]  /*14f20*/  BSYNC B0 ;  /* 0x0000000000007941 */ /* 0x000fea0003800000 */
.L_x_2847:
[----:B------:R-:W-:Y:S05]  /*14f30*/  BRA.DIV ~URZ, `(.L_x_2849) ;  /* 0x00001cf27f007947 */ /* 0x000fea000b800000 */
[----:B-1----:R1:W2:Y:S02]  /*14f40*/  SHFL.IDX PT, R12, R13, 0x2, 0x181f ;  /* 0x00581f000d0c7f89 */ /* 0x0022a400000e0000 */
.L_x_2896:
[----:B------:R-:W-:Y:S05]  /*14f50*/  BRA.DIV ~URZ, `(.L_x_2850) ;  /* 0x00001d427f007947 */ /* 0x000fea000b800000 */
[----:B----4-:R4:W1:Y:S02]  /*14f60*/  SHFL.IDX PT, R0, R16, 0x2, 0x181f ;  /* 0x00581f0010007f89 */ /* 0x01086400000e0000 */
.L_x_2897:
        /* <DEDUP_REMOVED lines=20> */
.L_x_2852:
[----:B------:R-:W-:Y:S05]  /*150b0*/  BSYNC B0 ;  /* 0x0000000000007941 */ /* 0x000fea0003800000 */
.L_x_2851:
[----:B------:R-:W-:Y:S05]  /*150c0*/  BRA.DIV ~URZ, `(.L_x_2853) ;  /* 0x00001c327f007947 */ /* 0x000fea000b800000 */
[----:B--2---:R2:W3:Y:S04]  /*150d0*/  SHFL.IDX PT, R12, R13, 0x3, 0x181f ;  /* 0x00781f000d0c7f89 */ /* 0x0044e800000e0000 */
[----:B-1----:R2:W1:Y:S02]  /*150e0*/  SHFL.IDX PT, R0, R16, 0x3, 0x181f ;  /* 0x00781f0010007f89 */ /* 0x00246400000e0000 */
.L_x_2898:
        /* <DEDUP_REMOVED lines=19> */
.L_x_2833:
[----:B------:R-:W-:Y:S05]  /*15220*/  BSYNC B1 ;  /* 0x0000000000017941 */ /* 0x000fea0003800000 */
.L_x_2817:
        /* <DEDUP_REMOVED lines=13> */
.L_x_2899:
[----:B------:R-:W-:Y:S05]  /*15300*/  BRA.DIV ~URZ, `(.L_x_2856) ;  /* 0x00001b227f007947 */ /* 0x000fea000b800000 */
[----:B------:R2:W4:Y:S02]  /*15310*/  SHFL.IDX PT, R8, R21, 0x1, 0x1f ;  /* 0x00201f0015087f89 */ /* 0x00052400000e0000 */
.L_x_2900:
        /* <DEDUP_REMOVED lines=18> */
.L_x_2901:
        /* <DEDUP_REMOVED lines=16> */
.L_x_2902:
[----:B---3--:R-:W-:Y:S01]  /*15540*/  IMAD R0, R0, c[0x0][0x538], RZ ;  /* 0x00014e0000007a24 */ /* 0x008fe200078e02ff */
[----:B------:R-:W-:Y:S04]  /*15550*/  BSSY B1, `(.L_x_2859) ;  /* 0x000007d000017945 */ /* 0x000fe80003800000 */
[----:B----4-:R-:W-:-:S04]  /*15560*/  IADD3 R8, R0, R8, RZ ;  /* 0x0000000800087210 */ /* 0x010fc80007ffe0ff */
[----:B------:R-:W-:-:S13]  /*15570*/  ISETP.GT.AND P0, PT, R8, R9, PT ;  /* 0x000000090800720c */ /* 0x000fda0003f04270 */
[----:B------:R-:W-:Y:S05]  /*15580*/  @P0 BRA `(.L_x_2860) ;  /* 0x0000024000000947 */ /* 0x000fea0003800000 */
.L_x_2864:
        /* <DEDUP_REMOVED lines=16> */
.L_x_2903:
        /* <DEDUP_REMOVED lines=16> */
.L_x_2904:
[----:B---3--:R-:W-:-:S05]  /*15790*/  IMAD R0, R0, c[0x0][0x538], RZ ;  /* 0x00014e0000007a24 */ /* 0x008fca00078e02ff */
[----:B------:R-:W-:-:S04]  /*157a0*/  IADD3 R8, R0, R8, RZ ;  /* 0x0000000800087210 */ /* 0x000fc80007ffe0ff */
[----:B------:R-:W-:-:S13]  /*157b0*/  ISETP.GT.AND P0, PT, R8, R9, PT ;  /* 0x000000090800720c */ /* 0x000fda0003f04270 */
[----:B-12---:R-:W-:Y:S05]  /*157c0*/  @!P0 BRA `(.L_x_2864) ;  /* 0xfffffdc000008947 */ /* 0x006fea000383ffff */
.L_x_2860:
[----:B------:R-:W-:-:S05]  /*157d0*/  IADD3 R10, -R0, R8, RZ ;  /* 0x00000008000a7210 */ /* 0x000fca0007ffe1ff */
[----:B------:R-:W-:-:S05]  /*157e0*/  IMAD R0, R4, c[0x0][0x538], R10 ;  /* 0x00014e0004007a24 */ /* 0x000fca00078e020a */
[----:B------:R-:W-:Y:S01]  /*157f0*/  ISETP.GT.AND P0, PT, R0, R9, PT ;  /* 0x000000090000720c */ /* 0x000fe20003f04270 */
[----:B------:R-:W-:-:S12]  /*15800*/  BRA.DIV ~URZ, `(.L_x_2865) ;  /* 0x00001a627f007947 */ /* 0x000fd8000b800000 */
[----:B------:R-:W-:-:S04]  /*15810*/  VOTE.ANY R8, PT, !P0 ;  /* 0x0000000000087806 */ /* 0x000fc800040e0100 */
.L_x_2905:
[----:B------:R3:W4:Y:S01]  /*15820*/  POPC R11, R8 ;  /* 0x00000008000b7309 */ /* 0x0007220000000000 */
[----:B------:R-:W-:Y:S05]  /*15830*/  BRA.DIV ~URZ, `(.L_x_2866) ;  /* 0x00001a827f007947 */ /* 0x000fea000b800000 */
[----:B----4-:R4:W1:Y:S04]  /*15840*/  SHFL.IDX PT, R6, R6, R11, 0x1f ;  /* 0x00001f0b06067589 */ /* 0x01086800000e0000 */
[----:B------:R4:W2:Y:S02]  /*15850*/  SHFL.IDX PT, R7, R7, R11, 0x1f ;  /* 0x00001f0b07077589 */ /* 0x0008a400000e0000 */
.L_x_2906:
[----:B------:R-:W-:Y:S01]  /*15860*/  ISETP.NE.AND P0, PT, R8, RZ, PT ;  /* 0x000000ff0800720c */ /* 0x000fe20003f05270 */
[----:B------:R-:W-:-:S12]  /*15870*/  BSSY B0, `(.L_x_2867) ;  /* 0x0000005000007945 */ /* 0x000fd80003800000 */
[----:B------:R-:W-:Y:S05]  /*15880*/  @!P0 BRA `(.L_x_2868) ;  /* 0x0000003000008947 */ /* 0x000fea0003800000 */
[----:B------:R-:W-:Y:S01]  /*15890*/  IADD3 R3, R11, -0x1, RZ ;  /* 0xffffffff0b037810 */ /* 0x000fe20007ffe0ff */
[----:B------:R-:W-:Y:S05]  /*158a0*/  BRA.DIV ~URZ, `(.L_x_2869) ;  /* 0x00001ae27f007947 */ /* 0x000fea000b800000 */
[----:B------:R3:W4:Y:S02]  /*158b0*/  SHFL.IDX PT, R12, R4, R3, 0x1f ;  /* 0x00001f03040c7589 */ /* 0x00072400000e0000 */
.L_x_2868:
[----:B------:R-:W-:Y:S05]  /*158c0*/  BSYNC B0 ;  /* 0x0000000000007941 */ /* 0x000fea0003800000 */
.L_x_2867:
        /* <DEDUP_REMOVED lines=65> */
.L_x_2861:
[----:B------:R-:W-:Y:S01]  /*15ce0*/  IMAD.MOV.U32 R212, RZ, RZ, R9 ;  /* 0x000000ffffd47224 */ /* 0x000fe200078e0009 */
[----:B------:R-:W-:Y:S01]  /*15cf0*/  MOV R214, RZ ;  /* 0x000000ff00d67202 */ /* 0x000fe20000000f00 */
[----:B------:R-:W-:Y:S01]  /*15d00*/  IMAD.MOV.U32 R213, RZ, RZ, RZ ;  /* 0x000000ffffd57224 */ /* 0x000fe200078e00ff */
[----:B------:R-:W-:Y:S02]  /*15d10*/  MOV R215, c[0x0][0x53c] ;  /* 0x00014f0000d77a02 */ /* 0x000fe40000000f00 */
.L_x_2870:
[----:B------:R-:W-:Y:S05]  /*15d20*/  BSYNC B1 ;  /* 0x0000000000017941 */ /* 0x000fea0003800000 */
.L_x_2859:
[----:B------:R-:W-:Y:S01]  /*15d30*/  WARPSYNC 0xffffffff ;  /* 0xffffffff00007948 */ /* 0x000fe20003800000 */
[----:B------:R-:W-:Y:S01]  /*15d40*/  BAR.SYNC.DEFER_BLOCKING 0x4, 0x100 ;  /* 0x0104000000007b1d */ /* 0x000fe20000010000 */
[----:B------:R-:W-:-:S13]  /*15d50*/  ISETP.NE.AND P0, PT, R13, RZ, PT ;  /* 0x000000ff0d00720c */ /* 0x000fda0003f05270 */
[----:B------:R3:W-:Y:S04]  /*15d60*/  @!P0 STS.128 [0x20080], R212 ;  /* 0x020080d4ff008388 */ /* 0x0007e80000000c00 */
[----:B------:R-:W-:Y:S06]  /*15d70*/  BAR.ARV 0x5, 0x100 ;  /* 0x0144000000007b1d */ /* 0x000fec0000002000 */
.L_x_2854:
[----:B-1----:R-:W-:-:S13]  /*15d80*/  ISETP.GE.AND P0, PT, R215, c[0x0][0x53c], PT ;  /* 0x00014f00d7007a0c */ /* 0x002fda0003f06270 */
[----:B--23--:R-:W-:Y:S01]  /*15d90*/  @P0 CALL.REL.NOINC `(.L_x_2871) ;  /* 0x0000001000000944 */ /* 0x00cfe20003c00000 */
[----:B------:R-:W-:Y:S05]  /*15da0*/  BRA `(.L_x_2872) ;  /* 0xfffeb75000007947 */ /* 0x000fea000383ffff */
.L_x_2871:
[----:B------:R-:W-:Y:S05]  /*15db0*/  EXIT ;  /* 0x000000000000794d */ /* 0x000fea0003800000 */
.L_x_2709:
[----:B------:R-:W-:Y:S01]  /*15dc0*/  IMAD.MOV.U32 R0, RZ, RZ, R5 ;  /* 0x000000ffff007224 */ /* 0x000fe200078e0005 */
[----:B------:R-:W-:Y:S02]  /*15dd0*/  MOV R2, 0x1 ;  /* 0x0000000100027802 */ /* 0x000fe40000000f00 */
[----:B------:R-:W-:Y:S02]  /*15de0*/  MOV R3, 0x15e00 ;  /* 0x00015e0000037802 */ /* 0x000fe40000000f00 */
[----:B--2---:R-:W-:Y:S05]  /*15df0*/  CALL.REL.NOINC `($__internal_58_$__cuda_sm70_shflsync_up_p) ;  /* 0x0000169000007944 */ /* 0x004fea0003c00000 */
[----:B------:R-:W-:Y:S01]  /*15e00*/  MOV R0, R4 ;  /* 0x0000000400007202 */ /* 0x000fe20000000f00 */
[----:B------:R-:W-:Y:S05]  /*15e10*/  BRA `(.L_x_2873) ;  /* 0xfffea63000007947 */ /* 0x000fea000383ffff */
.L_x_2710:
[----:B------:R-:W-:Y:S01]  /*15e20*/  IMAD.MOV.U32 R0, RZ, RZ, R5 ;  /* 0x000000ffff007224 */ /* 0x000fe200078e0005 */
[----:B------:R-:W-:Y:S02]  /*15e30*/  MOV R2, 0x2 ;  /* 0x0000000200027802 */ /* 0x000fe40000000f00 */
[----:B------:R-:W-:Y:S02]  /*15e40*/  MOV R3, 0x15e60 ;  /* 0x00015e6000037802 */ /* 0x000fe40000000f00 */
[----:B--2---:R-:W-:Y:S05]  /*15e50*/  CALL.REL.NOINC `($__internal_58_$__cuda_sm70_shflsync_up_p) ;  /* 0x0000163000007944 */ /* 0x004fea0003c00000 */
[----:B------:R-:W-:Y:S01]  /*15e60*/  SEL R0, R4, RZ, P4 ;  /* 0x000000ff04007207 */ /* 0x000fe20002000000 */
[----:B------:R-:W-:Y:S01]  /*15e70*/  IMAD.MOV.U32 R2, RZ, RZ, 0x4 ;  /* 0x00000004ff027424 */ /* 0x000fe200078e00ff */
[----:B------:R-:W-:-:S03]  /*15e80*/  MOV R3, 0x15eb0 ;  /* 0x00015eb000037802 */ /* 0x000fc60000000f00 */
[----:B------:R-:W-:Y:S02]  /*15e90*/  IMAD.IADD R0, R5, 0x1, R0 ;  /* 0x0000000105007824 */ /* 0x000fe400078e0200 */
[----:B------:R-:W-:Y:S05]  /*15ea0*/  CALL.REL.NOINC `($__internal_58_$__cuda_sm70_shflsync_up_p) ;  /* 0x000015e000007944 */ /* 0x000fea0003c00000 */
        /* <DEDUP_REMOVED lines=13> */
[----:B------:R-:W-:Y:S01]  /*15f80*/  IMAD.IADD R4, R0, 0x1, R4 ;  /* 0x0000000100047824 */ /* 0x000fe200078e0204 */
[----:B------:R-:W-:-:S03]  /*15f90*/  MOV R0, 0x1f ;  /* 0x0000001f00007802 */ /* 0x000fc60000000f00 */
[----:B------:R-:W-:Y:S02]  /*15fa0*/  IMAD.MOV.U32 R5, RZ, RZ, R4 ;  /* 0x000000ffff057224 */ /* 0x000fe400078e0004 */
[----:B------:R-:W-:Y:S05]  /*15fb0*/  CALL.REL.NOINC `($__internal_57_$__cuda_sm70_shflsync_idx_p) ;  /* 0x0000148000007944 */ /* 0x000fea0003c00000 */
[----:B------:R-:W-:Y:S05]  /*15fc0*/  BRA `(.L_x_2874) ;  /* 0xfffea58000007947 */ /* 0x000fea000383ffff */
.L_x_2712:
[----:B------:R-:W-:Y:S02]  /*15fd0*/  SEL R0, RZ, 0x1, P0 ;  /* 0x00000001ff007807 */ /* 0x000fe40000000000 */
[----:B------:R-:W-:Y:S02]  /*15fe0*/  MOV R2, 0x16000 ;  /* 0x0001600000027802 */ /* 0x000fe40000000f00 */
[----:B------:R-:W-:Y:S05]  /*15ff0*/  CALL.REL.NOINC `($__internal_59_$__cuda_sm70_votesync_ballot) ;  /* 0x0000150000007944 */ /* 0x000fea0003c00000 */
[----:B------:R-:W-:Y:S01]  /*16000*/  MOV R6, R0 ;  /* 0x0000000000067202 */ /* 0x000fe20000000f00 */
[----:B------:R-:W-:Y:S05]  /*16010*/  BRA `(.L_x_2875) ;  /* 0xfffea5c000007947 */ /* 0x000fea000383ffff */
.L_x_2713:
[----:B------:R-:W-:Y:S01]  /*16020*/  IMAD.MOV.U32 R5, RZ, RZ, R8 ;  /* 0x000000ffff057224 */ /* 0x000fe200078e0008 */
[----:B--2---:R-:W-:Y:S01]  /*16030*/  MOV R3, R215 ;  /* 0x000000d700037202 */ /* 0x004fe20000000f00 */
[----:B------:R-:W-:Y:S01]  /*16040*/  IMAD.MOV.U32 R0, RZ, RZ, 0x1f ;  /* 0x0000001fff007424 */ /* 0x000fe200078e00ff */
[----:B------:R-:W-:Y:S02]  /*16050*/  MOV R2, 0x16070 ;  /* 0x0001607000027802 */ /* 0x000fe40000000f00 */
[----:B-1----:R-:W-:Y:S05]  /*16060*/  CALL.REL.NOINC `($__internal_57_$__cuda_sm70_shflsync_idx_p) ;  /* 0x000013d000007944 */ /* 0x002fea0003c00000 */
[----:B------:R-:W-:Y:S01]  /*16070*/  IMAD.MOV.U32 R11, RZ, RZ, R0 ;  /* 0x000000ffff0b7224 */ /* 0x000fe200078e0000 */
[----:B------:R-:W-:Y:S01]  /*16080*/  MOV R5, R7 ;  /* 0x0000000700057202 */ /* 0x000fe20000000f00 */
[----:B------:R-:W-:Y:S01]  /*16090*/  IMAD.MOV.U32 R7, RZ, RZ, RZ ;  /* 0x000000ffff077224 */ /* 0x000fe200078e00ff */
[----:B------:R-:W-:Y:S01]  /*160a0*/  MOV R3, R215 ;  /* 0x000000d700037202 */ /* 0x000fe20000000f00 */
[----:B------:R-:W-:Y:S01]  /*160b0*/  IMAD.MOV.U32 R0, RZ, RZ, 0x1f ;  /* 0x0000001fff007424 */ /* 0x000fe200078e00ff */
[----:B------:R-:W-:-:S02]  /*160c0*/  MOV R2, 0x160e0 ;  /* 0x000160e000027802 */ /* 0x000fc40000000f00 */
[----:B------:R-:W-:Y:S05]  /*160d0*/  CALL.REL.NOINC `($__internal_57_$__cuda_sm70_shflsync_idx_p) ;  /* 0x0000136000007944 */ /* 0x000fea0003c00000 */
[----:B------:R-:W-:Y:S01]  /*160e0*/  MOV R10, R0 ;  /* 0x00000000000a7202 */ /* 0x000fe20000000f00 */
[----:B------:R-:W-:Y:S05]  /*160f0*/  BRA `(.L_x_2876) ;  /* 0xfffea53000007947 */ /* 0x000fea000383ffff */
.L_x_2716:
[----:B------:R-:W-:Y:S01]  /*16100*/  IMAD.MOV.U32 R5, RZ, RZ, R4 ;  /* 0x000000ffff057224 */ /* 0x000fe200078e0004 */
[----:B------:R-:W-:-:S02]  /*16110*/  MOV R0, 0x1f ;  /* 0x0000001f00007802 */ /* 0x000fc40000000f00 */
[----:B------:R-:W-:Y:S02]  /*16120*/  MOV R2, 0x16140 ;  /* 0x0001614000027802 */ /* 0x000fe40000000f00 */
[----:B-1----:R-:W-:Y:S05]  /*16130*/  CALL.REL.NOINC `($__internal_57_$__cuda_sm70_shflsync_idx_p) ;  /* 0x0000130000007944 */ /* 0x002fea0003c00000 */
[----:B------:R-:W-:Y:S01]  /*16140*/  MOV R7, R0 ;  /* 0x0000000000077202 */ /* 0x000fe20000000f00 */
[----:B------:R-:W-:Y:S05]  /*16150*/  BRA `(.L_x_2715) ;  /* 0xfffea53000007947 */ /* 0x000fea000383ffff */
.L_x_2746:
[----:B------:R-:W-:Y:S01]  /*16160*/  IMAD.MOV.U32 R5, RZ, RZ, R19 ;  /* 0x000000ffff057224 */ /* 0x000fe200078e0013 */
[----:B------:R-:W-:Y:S01]  /*16170*/  MOV R3, RZ ;  /* 0x000000ff00037202 */ /* 0x000fe20000000f00 */
[----:B------:R-:W-:Y:S01]  /*16180*/  IMAD.MOV.U32 R0, RZ, RZ, 0x181f ;  /* 0x0000181fff007424 */ /* 0x000fe200078e00ff */
[----:B------:R-:W-:Y:S02]  /*16190*/  MOV R2, 0x161b0 ;  /* 0x000161b000027802 */ /* 0x000fe40000000f00 */
[----:B-----5:R-:W-:Y:S05]  /*161a0*/  CALL.REL.NOINC `($__internal_57_$__cuda_sm70_shflsync_idx_p) ;  /* 0x0000129000007944 */ /* 0x020fea0003c00000 */
[----:B------:R-:W-:Y:S01]  /*161b0*/  MOV R4, R0 ;  /* 0x0000000000047202 */ /* 0x000fe20000000f00 */
[----:B------:R-:W-:Y:S05]  /*161c0*/  BRA `(.L_x_2877) ;  /* 0xffff014000007947 */ /* 0x000fea000383ffff */
.L_x_2747:
[----:B------:R-:W-:Y:S01]  /*161d0*/  IMAD.MOV.U32 R5, RZ, RZ, R21 ;  /* 0x000000ffff057224 */ /* 0x000fe200078e0015 */
[----:B------:R-:W-:Y:S01]  /*161e0*/  MOV R3, RZ ;  /* 0x000000ff00037202 */ /* 0x000fe20000000f00 */
[----:B------:R-:W-:Y:S01]  /*161f0*/  IMAD.MOV.U32 R0, RZ, RZ, 0x181f ;  /* 0x0000181fff007424 */ /* 0x000fe200078e00ff */
[----:B------:R-:W-:Y:S02]  /*16200*/  MOV R2, 0x16220 ;  /* 0x0001622000027802 */ /* 0x000fe40000000f00 */
[----:B-12--5:R-:W-:Y:S05]  /*16210*/  CALL.REL.NOINC `($__internal_57_$__cuda_sm70_shflsync_idx_p) ;  /* 0x0000122000007944 */ /* 0x026fea0003c00000 */
[----:B------:R-:W-:Y:S05]  /*16220*/  BRA `(.L_x_2878) ;  /* 0xffff010000007947 */ /* 0x000fea000383ffff */
.L_x_2750:
[----:B------:R-:W-:Y:S01]  /*16230*/  IMAD.MOV.U32 R5, RZ, RZ, R19 ;  /* 0x000000ffff057224 */ /* 0x000fe200078e0013 */
[----:B--2---:R-:W-:Y:S01]  /*16240*/  MOV R3, 0x1 ;  /* 0x0000000100037802 */ /* 0x004fe20000000f00 */
[----:B----4-:R-:W-:Y:S01]  /*16250*/  IMAD.MOV.U32 R0, RZ, RZ, 0x181f ;  /* 0x0000181fff007424 */ /* 0x010fe200078e00ff */
[----:B------:R-:W-:-:S02]  /*16260*/  MOV R2, 0x16280 ;  /* 0x0001628000027802 */ /* 0x000fc40000000f00 */
[----:B-1-3-5:R-:W-:Y:S05]  /*16270*/  CALL.REL.NOINC `($__internal_57_$__cuda_sm70_shflsync_idx_p) ;  /* 0x000011c000007944 */ /* 0x02afea0003c00000 */
[----:B------:R-:W-:Y:S01]  /*16280*/  IMAD.MOV.U32 R6, RZ, RZ, R0 ;  /* 0x000000ffff067224 */ /* 0x000fe200078e0000 */
[----:B------:R-:W-:Y:S01]  /*16290*/  MOV R3, 0x1 ;  /* 0x0000000100037802 */ /* 0x000fe20000000f00 */
[----:B------:R-:W-:Y:S01]  /*162a0*/  IMAD.MOV.U32 R5, RZ, RZ, R21 ;  /* 0x000000ffff057224 */ /* 0x000fe200078e0015 */
[----:B------:R-:W-:-:S02]  /*162b0*/  MOV R0, 0x181f ;  /* 0x0000181f00007802 */ /* 0x000fc40000000f00 */
[----:B------:R-:W-:Y:S02]  /*162c0*/  MOV R2, 0x162e0 ;  /* 0x000162e000027802 */ /* 0x000fe40000000f00 */
[----:B------:R-:W-:Y:S05]  /*162d0*/  CALL.REL.NOINC `($__internal_57_$__cuda_sm70_shflsync_idx_p) ;  /* 0x0000116000007944 */ /* 0x000fea0003c00000 */
[----:B------:R-:W-:Y:S05]  /*162e0*/  BRA `(.L_x_2879) ;  /* 0xffff021000007947 */ /* 0x000fea000383ffff */
.L_x_2753:
[----:B------:R-:W-:Y:S01]  /*162f0*/  IMAD.MOV.U32 R5, RZ, RZ, R19 ;  /* 0x000000ffff057224 */ /* 0x000fe200078e0013 */
[----:B-1----:R-:W-:Y:S01]  /*16300*/  MOV R3, 0x2 ;  /* 0x0000000200037802 */ /* 0x002fe20000000f00 */
[----:B----4-:R-:W-:Y:S01]  /*16310*/  IMAD.MOV.U32 R0, RZ, RZ, 0x181f ;  /* 0x0000181fff007424 */ /* 0x010fe200078e00ff */
[----:B------:R-:W-:Y:S02]  /*16320*/  MOV R2, 0x16340 ;  /* 0x0001634000027802 */ /* 0x000fe40000000f00 */
[----:B--23-5:R-:W-:Y:S05]  /*16330*/  CALL.REL.NOINC `($__internal_57_$__cuda_sm70_shflsync_idx_p) ;  /* 0x0000110000007944 */ /* 0x02cfea0003c00000 */
[----:B------:R-:W-:Y:S01]  /*16340*/  MOV R6, R0 ;  /* 0x0000000000067202 */ /* 0x000fe20000000f00 */
[----:B------:R-:W-:Y:S05]  /*16350*/  BRA `(.L_x_2880) ;  /* 0xffff032000007947 */ /* 0x000fea000383ffff */
.L_x_2754:
[----:B------:R-:W-:Y:S01]  /*16360*/  IMAD.MOV.U32 R5, RZ, RZ, R21 ;  /* 0x000000ffff057224 */ /* 0x000fe200078e0015 */
[----:B------:R-:W-:Y:S01]  /*16370*/  MOV R3, 0x2 ;  /* 0x0000000200037802 */ /* 0x000fe20000000f00 */
[----:B----4-:R-:W-:Y:S01]  /*16380*/  IMAD.MOV.U32 R0, RZ, RZ, 0x181f ;  /* 0x0000181fff007424 */ /* 0x010fe200078e00ff */
[----:B------:R-:W-:Y:S02]  /*16390*/  MOV R2, 0x163b0 ;  /* 0x000163b000027802 */ /* 0x000fe40000000f00 */
[----:B-123-5:R-:W-:Y:S05]  /*163a0*/  CALL.REL.NOINC `($__internal_57_$__cuda_sm70_shflsync_idx_p) ;  /* 0x0000109000007944 */ /* 0x02efea0003c00000 */
[----:B------:R-:W-:Y:S05]  /*163b0*/  BRA `(.L_x_2881) ;  /* 0xffff02e000007947 */ /* 0x000fea000383ffff */
.L_x_2757:
[----:B------:R-:W-:Y:S01]  /*163c0*/  IMAD.MOV.U32 R5, RZ, RZ, R19 ;  /* 0x000000ffff057224 */ /* 0x000fe200078e0013 */
[----:B-1----:R-:W-:Y:S01]  /*163d0*/  MOV R3, 0x3 ;  /* 0x0000000300037802 */ /* 0x002fe20000000f00 */
[----:B------:R-:W-:Y:S01]  /*163e0*/  IMAD.MOV.U32 R0, RZ, RZ, 0x181f ;  /* 0x0000181fff007424 */ /* 0x000fe200078e00ff */
[----:B------:R-:W-:-:S02]  /*163f0*/  MOV R2, 0x16410 ;  /* 0x0001641000027802 */ /* 0x000fc40000000f00 */
[----:B--2345:R-:W-:Y:S05]  /*16400*/  CALL.REL.NOINC `($__internal_57_$__cuda_sm70_shflsync_idx_p) ;  /* 0x0000103000007944 */ /* 0x03cfea0003c00000 */
[----:B------:R-:W-:Y:S01]  /*16410*/  IMAD.MOV.U32 R6, RZ, RZ, R0 ;  /* 0x000000ffff067224 */ /* 0x000fe200078e0000 */
[----:B------:R-:W-:Y:S01]  /*16420*/  MOV R3, 0x3 ;  /* 0x0000000300037802 */ /* 0x000fe20000000f00 */
[----:B------:R-:W-:Y:S01]  /*16430*/  IMAD.MOV.U32 R5, RZ, RZ, R21 ;  /* 0x000000ffff057224 */ /* 0x000fe200078e0015 */
[----:B------:R-:W-:-:S02]  /*16440*/  MOV R0, 0x181f ;  /* 0x0000181f00007802 */ /* 0x000fc40000000f00 */
[----:B------:R-:W-:Y:S02]  /*16450*/  MOV R2, 0x16470 ;  /* 0x0001647000027802 */ /* 0x000fe40000000f00 */
[----:B------:R-:W-:Y:S05]  /*16460*/  CALL.REL.NOINC `($__internal_57_$__cuda_sm70_shflsync_idx_p) ;  /* 0x00000fd000007944 */ /* 0x000fea0003c00000 */
[----:B------:R-:W-:Y:S05]  /*16470*/  BRA `(.L_x_2882) ;  /* 0xffff039000007947 */ /* 0x000fea000383ffff */
.L_x_2814:
[----:B------:R-:W-:Y:S01]  /*16480*/  IMAD.MOV.U32 R2, RZ, RZ, R190 ;  /* 0x000000ffff027224 */ /* 0x000fe200078e00be */
[----:B------:R-:W-:Y:S01]  /*16490*/  MOV R7, 0x1f ;  /* 0x0000001f00077802 */ /* 0x000fe20000000f00 */
[----:B------:R-:W-:Y:S01]  /*164a0*/  IMAD.MOV.U32 R5, RZ, RZ, 0x2 ;  /* 0x00000002ff057424 */ /* 0x000fe200078e00ff */
[----:B------:R-:W-:Y:S02]  /*164b0*/  MOV R6, 0xffffffff ;  /* 0xffffffff00067802 */ /* 0x000fe40000000f00 */
[----:B------:R-:W-:Y:S02]  /*164c0*/  MOV R3, 0x164e0 ;  /* 0x000164e000037802 */ /* 0x000fe40000000f00 */
[----:B------:R-:W-:Y:S05]  /*164d0*/  CALL.REL.NOINC `($__internal_56_$__cuda_sm70_shflsync_bfly_p) ;  /* 0x00000f1000007944 */ /* 0x000fea0003c00000 */
[----:B------:R-:W-:Y:S01]  /*164e0*/  FADD.FTZ R0, R190, R5 ;  /* 0x00000005be007221 */ /* 0x000fe20000010000 */
[----:B------:R-:W-:Y:S02]  /*164f0*/  MOV R5, 0x1 ;  /* 0x0000000100057802 */ /* 0x000fe40000000f00 */
[----:B------:R-:W-:Y:S02]  /*16500*/  MOV R3, 0x16530 ;  /* 0x0001653000037802 */ /* 0x000fe40000000f00 */
[----:B------:R-:W-:-:S02]  /*16510*/  MOV R2, R0 ;  /* 0x0000000000027202 */ /* 0x000fc40000000f00 */
[----:B------:R-:W-:Y:S05]  /*16520*/  CALL.REL.NOINC `($__internal_56_$__cuda_sm70_shflsync_bfly_p) ;  /* 0x00000ec000007944 */ /* 0x000fea0003c00000 */
[----:B------:R-:W-:Y:S01]  /*16530*/  FADD.FTZ R0, R0, R5 ;  /* 0x0000000500007221 */ /* 0x000fe20000010000 */
[----:B------:R-:W-:-:S02]  /*16540*/  MOV R2, R189 ;  /* 0x000000bd00027202 */ /* 0x000fc40000000f00 */
[----:B------:R-:W-:Y:S02]  /*16550*/  MOV R5, 0x2 ;  /* 0x0000000200057802 */ /* 0x000fe40000000f00 */
[----:B------:R-:W-:Y:S02]  /*16560*/  MOV R3, 0x16580 ;  /* 0x0001658000037802 */ /* 0x000fe40000000f00 */
[----:B------:R-:W-:Y:S05]  /*16570*/  CALL.REL.NOINC `($__internal_56_$__cuda_sm70_shflsync_bfly_p) ;  /* 0x00000e7000007944 */ /* 0x000fea0003c00000 */
[----:B------:R-:W-:Y:S01]  /*16580*/  FADD.FTZ R4, R189, R5 ;  /* 0x00000005bd047221 */ /* 0x000fe20000010000 */
[----:B------:R-:W-:Y:S02]  /*16590*/  MOV R5, 0x1 ;  /* 0x0000000100057802 */ /* 0x000fe40000000f00 */
[----:B------:R-:W-:Y:S02]  /*165a0*/  MOV R3, 0x165d0 ;  /* 0x000165d000037802 */ /* 0x000fe40000000f00 */
[----:B------:R-:W-:Y:S02]  /*165b0*/  MOV R2, R4 ;  /* 0x0000000400027202 */ /* 0x000fe40000000f00 */
[----:B------:R-:W-:Y:S05]  /*165c0*/  CALL.REL.NOINC `($__internal_56_$__cuda_sm70_shflsync_bfly_p) ;  /* 0x00000e2000007944 */ /* 0x000fea0003c00000 */
[----:B------:R-:W-:Y:S01]  /*165d0*/  MOV R3, R5 ;  /* 0x0000000500037202 */ /* 0x000fe20000000f00 */
[----:B------:R-:W-:Y:S05]  /*165e0*/  BRA `(.L_x_2883) ;  /* 0xffffa36000007947 */ /* 0x000fea000383ffff */
.L_x_2821:
[----:B--234-:R-:W-:Y:S01]  /*165f0*/  IMAD.MOV.U32 R5, RZ, RZ, R15 ;  /* 0x000000ffff057224 */ /* 0x01cfe200078e000f */
[----:B------:R-:W-:Y:S01]  /*16600*/  MOV R3, RZ ;  /* 0x000000ff00037202 */ /* 0x000fe20000000f00 */
[----:B------:R-:W-:Y:S01]  /*16610*/  IMAD.MOV.U32 R0, RZ, RZ, 0x181f ;  /* 0x0000181fff007424 */ /* 0x000fe200078e00ff */
[----:B------:R-:W-:-:S02]  /*16620*/  MOV R2, 0x16640 ;  /* 0x0001664000027802 */ /* 0x000fc40000000f00 */
[----:B-1----:R-:W-:Y:S05]  /*16630*/  CALL.REL.NOINC `($__internal_57_$__cuda_sm70_shflsync_idx_p) ;  /* 0x00000e0000007944 */ /* 0x002fea0003c00000 */
[----:B------:R-:W-:Y:S01]  /*16640*/  MOV R12, R0 ;  /* 0x00000000000c7202 */ /* 0x000fe20000000f00 */
[----:B------:R-:W-:Y:S05]  /*16650*/  BRA `(.L_x_2884) ;  /* 0xffffbea000007947 */ /* 0x000fea000383ffff */
.L_x_2822:
[----:B------:R-:W-:Y:S01]  /*16660*/  IMAD.MOV.U32 R5, RZ, RZ, R16 ;  /* 0x000000ffff057224 */ /* 0x000fe200078e0010 */
[----:B------:R-:W-:Y:S01]  /*16670*/  MOV R3, RZ ;  /* 0x000000ff00037202 */ /* 0x000fe20000000f00 */
[----:B------:R-:W-:Y:S01]  /*16680*/  IMAD.MOV.U32 R0, RZ, RZ, 0x181f ;  /* 0x0000181fff007424 */ /* 0x000fe200078e00ff */
[----:B------:R-:W-:-:S02]  /*16690*/  MOV R2, 0x166b0 ;  /* 0x000166b000027802 */ /* 0x000fc40000000f00 */
[----:B-123--:R-:W-:Y:S05]  /*166a0*/  CALL.REL.NOINC `($__internal_57_$__cuda_sm70_shflsync_idx_p) ;  /* 0x00000d9000007944 */ /* 0x00efea0003c00000 */
[----:B------:R-:W-:Y:S05]  /*166b0*/  BRA `(.L_x_2885) ;  /* 0xffffbe6000007947 */ /* 0x000fea000383ffff */
.L_x_2825:
[----:B------:R-:W-:Y:S01]  /*166c0*/  IMAD.MOV.U32 R5, RZ, RZ, R15 ;  /* 0x000000ffff057224 */ /* 0x000fe200078e000f */
[----:B--2---:R-:W-:Y:S01]  /*166d0*/  MOV R3, 0x1 ;  /* 0x0000000100037802 */ /* 0x004fe20000000f00 */
[----:B------:R-:W-:Y:S01]  /*166e0*/  IMAD.MOV.U32 R0, RZ, RZ, 0x181f ;  /* 0x0000181fff007424 */ /* 0x000fe200078e00ff */
[----:B------:R-:W-:-:S02]  /*166f0*/  MOV R2, 0x16710 ;  /* 0x0001671000027802 */ /* 0x000fc40000000f00 */
[----:B-1-34-:R-:W-:Y:S05]  /*16700*/  CALL.REL.NOINC `($__internal_57_$__cuda_sm70_shflsync_idx_p) ;  /* 0x00000d3000007944 */ /* 0x01afea0003c00000 */
[----:B------:R-:W-:Y:S01]  /*16710*/  IMAD.MOV.U32 R12, RZ, RZ, R0 ;  /* 0x000000ffff0c7224 */ /* 0x000fe200078e0000 */
[----:B------:R-:W-:Y:S01]  /*16720*/  MOV R3, 0x1 ;  /* 0x0000000100037802 */ /* 0x000fe20000000f00 */
[----:B------:R-:W-:Y:S01]  /*16730*/  IMAD.MOV.U32 R5, RZ, RZ, R16 ;  /* 0x000000ffff057224 */ /* 0x000fe200078e0010 */
[----:B------:R-:W-:-:S02]  /*16740*/  MOV R0, 0x181f ;  /* 0x0000181f00007802 */ /* 0x000fc40000000f00 */
[----:B------:R-:W-:Y:S02]  /*16750*/  MOV R2, 0x16770 ;  /* 0x0001677000027802 */ /* 0x000fe40000000f00 */
[----:B------:R-:W-:Y:S05]  /*16760*/  CALL.REL.NOINC `($__internal_57_$__cuda_sm70_shflsync_idx_p) ;  /* 0x00000cd000007944 */ /* 0x000fea0003c00000 */
[----:B------:R-:W-:Y:S05]  /*16770*/  BRA `(.L_x_2886) ;  /* 0xffffbf8000007947 */ /* 0x000fea000383ffff */
.L_x_2828:
[----:B------:R-:W-:Y:S01]  /*16780*/  IMAD.MOV.U32 R5, RZ, RZ, R15 ;  /* 0x000000ffff057224 */ /* 0x000fe200078e000f */
[----:B--2---:R-:W-:Y:S01]  /*16790*/  MOV R3, 0x2 ;  /* 0x0000000200037802 */ /* 0x004fe20000000f00 */
[----:B------:R-:W-:Y:S01]  /*167a0*/  IMAD.MOV.U32 R0, RZ, RZ, 0x181f ;  /* 0x0000181fff007424 */ /* 0x000fe200078e00ff */
[----:B------:R-:W-:Y:S02]  /*167b0*/  MOV R2, 0x167d0 ;  /* 0x000167d000027802 */ /* 0x000fe40000000f00 */
[----:B-1-34-:R-:W-:Y:S05]  /*167c0*/  CALL.REL.NOINC `($__internal_57_$__cuda_sm70_shflsync_idx_p) ;  /* 0x00000c7000007944 */ /* 0x01afea0003c00000 */
[----:B------:R-:W-:Y:S01]  /*167d0*/  MOV R12, R0 ;  /* 0x00000000000c7202 */ /* 0x000fe20000000f00 */
[----:B------:R-:W-:Y:S05]  /*167e0*/  BRA `(.L_x_2887) ;  /* 0xffffc08000007947 */ /* 0x000fea000383ffff */
.L_x_2829:
[----:B------:R-:W-:Y:S01]  /*167f0*/  IMAD.MOV.U32 R5, RZ, RZ, R16 ;  /* 0x000000ffff057224 */ /* 0x000fe200078e0010 */
[----:B--2---:R-:W-:Y:S01]  /*16800*/  MOV R3, 0x2 ;  /* 0x0000000200037802 */ /* 0x004fe20000000f00 */
[----:B------:R-:W-:Y:S01]  /*16810*/  IMAD.MOV.U32 R0, RZ, RZ, 0x181f ;  /* 0x0000181fff007424 */ /* 0x000fe200078e00ff */
[----:B------:R-:W-:Y:S02]  /*16820*/  MOV R2, 0x16840 ;  /* 0x0001684000027802 */ /* 0x000fe40000000f00 */
[----:B-1-34-:R-:W-:Y:S05]  /*16830*/  CALL.REL.NOINC `($__internal_57_$__cuda_sm70_shflsync_idx_p) ;  /* 0x00000c0000007944 */ /* 0x01afea0003c00000 */
[----:B------:R-:W-:Y:S05]  /*16840*/  BRA `(.L_x_2888) ;  /* 0xffffc04000007947 */ /* 0x000fea000383ffff */
.L_x_2832:
[----:B------:R-:W-:Y:S01]  /*16850*/  IMAD.MOV.U32 R5, RZ, RZ, R15 ;  /* 0x000000ffff057224 */ /* 0x000fe200078e000f */
[----:B---3--:R-:W-:Y:S01]  /*16860*/  MOV R3, 0x3 ;  /* 0x0000000300037802 */ /* 0x008fe20000000f00 */
[----:B----4-:R-:W-:Y:S01]  /*16870*/  IMAD.MOV.U32 R0, RZ, RZ, 0x181f ;  /* 0x0000181fff007424 */ /* 0x010fe200078e00ff */
[----:B------:R-:W-:-:S02]  /*16880*/  MOV R2, 0x168a0 ;  /* 0x000168a000027802 */ /* 0x000fc40000000f00 */
[----:B-12---:R-:W-:Y:S05]  /*16890*/  CALL.REL.NOINC `($__internal_57_$__cuda_sm70_shflsync_idx_p) ;  /* 0x00000ba000007944 */ /* 0x006fea0003c00000 */
[----:B------:R-:W-:Y:S01]  /*168a0*/  IMAD.MOV.U32 R10, RZ, RZ, R0 ;  /* 0x000000ffff0a7224 */ /* 0x000fe200078e0000 */
[----:B------:R-:W-:Y:S01]  /*168b0*/  MOV R3, 0x3 ;  /* 0x0000000300037802 */ /* 0x000fe20000000f00 */
[----:B------:R-:W-:Y:S01]  /*168c0*/  IMAD.MOV.U32 R5, RZ, RZ, R16 ;  /* 0x000000ffff057224 */ /* 0x000fe200078e0010 */
[----:B------:R-:W-:-:S02]  /*168d0*/  MOV R0, 0x181f ;  /* 0x0000181f00007802 */ /* 0x000fc40000000f00 */
[----:B------:R-:W-:Y:S02]  /*168e0*/  MOV R2, 0x16900 ;  /* 0x0001690000027802 */ /* 0x000fe40000000f00 */
[----:B------:R-:W-:Y:S05]  /*168f0*/  CALL.REL.NOINC `($__internal_57_$__cuda_sm70_shflsync_idx_p) ;  /* 0x00000b4000007944 */ /* 0x000fea0003c00000 */
[----:B------:R-:W-:Y:S05]  /*16900*/  BRA `(.L_x_2889) ;  /* 0xffffc10000007947 */ /* 0x000fea000383ffff */
.L_x_2834:
[----:B------:R-:W-:Y:S01]  /*16910*/  IMAD.MOV.U32 R5, RZ, RZ, R16 ;  /* 0x000000ffff057224 */ /* 0x000fe200078e0010 */
[----:B------:R-:W-:Y:S01]  /*16920*/  MOV R3, RZ ;  /* 0x000000ff00037202 */ /* 0x000fe20000000f00 */
[----:B------:R-:W-:Y:S01]  /*16930*/  IMAD.MOV.U32 R0, RZ, RZ, 0x1c1f ;  /* 0x00001c1fff007424 */ /* 0x000fe200078e00ff */
[----:B------:R-:W-:Y:S02]  /*16940*/  MOV R2, 0x16960 ;  /* 0x0001696000027802 */ /* 0x000fe40000000f00 */
[----:B------:R-:W-:Y:S05]  /*16950*/  CALL.REL.NOINC `($__internal_57_$__cuda_sm70_shflsync_idx_p) ;  /* 0x00000ae000007944 */ /* 0x000fea0003c00000 */
[----:B------:R-:W-:Y:S01]  /*16960*/  MOV R4, R0 ;  /* 0x0000000000047202 */ /* 0x000fe20000000f00 */
[----:B------:R-:W-:Y:S05]  /*16970*/  BRA `(.L_x_2890) ;  /* 0xffffc3f000007947 */ /* 0x000fea000383ffff */
.L_x_2835:
[----:B------:R-:W-:Y:S01]  /*16980*/  IMAD.MOV.U32 R5, RZ, RZ, R17 ;  /* 0x000000ffff057224 */ /* 0x000fe200078e0011 */
[----:B------:R-:W-:Y:S01]  /*16990*/  MOV R3, RZ ;  /* 0x000000ff00037202 */ /* 0x000fe20000000f00 */
[----:B------:R-:W-:Y:S01]  /*169a0*/  IMAD.MOV.U32 R0, RZ, RZ, 0x1c1f ;  /* 0x00001c1fff007424 */ /* 0x000fe200078e00ff */
[----:B------:R-:W-:Y:S02]  /*169b0*/  MOV R2, 0x169d0 ;  /* 0x000169d000027802 */ /* 0x000fe40000000f00 */
[----:B-12---:R-:W-:Y:S05]  /*169c0*/  CALL.REL.NOINC `($__internal_57_$__cuda_sm70_shflsync_idx_p) ;  /* 0x00000a7000007944 */ /* 0x006fea0003c00000 */
[----:B------:R-:W-:Y:S05]  /*169d0*/  BRA `(.L_x_2891) ;  /* 0xffffc3b000007947 */ /* 0x000fea000383ffff */
.L_x_2838:
[----:B------:R-:W-:Y:S01]  /*169e0*/  IMAD.MOV.U32 R5, RZ, RZ, R16 ;  /* 0x000000ffff057224 */ /* 0x000fe200078e0010 */
[----:B------:R-:W-:Y:S01]  /*169f0*/  MOV R3, 0x1 ;  /* 0x0000000100037802 */ /* 0x000fe20000000f00 */
[----:B----4-:R-:W-:Y:S01]  /*16a00*/  IMAD.MOV.U32 R0, RZ, RZ, 0x1c1f ;  /* 0x00001c1fff007424 */ /* 0x010fe200078e00ff */
[----:B------:R-:W-:-:S02]  /*16a10*/  MOV R2, 0x16a30 ;  /* 0x00016a3000027802 */ /* 0x000fc40000000f00 */
[----:B-123--:R-:W-:Y:S05]  /*16a20*/  CALL.REL.NOINC `($__internal_57_$__cuda_sm70_shflsync_idx_p) ;  /* 0x00000a1000007944 */ /* 0x00efea0003c00000 */
[----:B------:R-:W-:Y:S01]  /*16a30*/  IMAD.MOV.U32 R4, RZ, RZ, R0 ;  /* 0x000000ffff047224 */ /* 0x000fe200078e0000 */
[----:B------:R-:W-:Y:S01]  /*16a40*/  MOV R3, 0x1 ;  /* 0x0000000100037802 */ /* 0x000fe20000000f00 */
[----:B------:R-:W-:Y:S01]  /*16a50*/  IMAD.MOV.U32 R5, RZ, RZ, R17 ;  /* 0x000000ffff057224 */ /* 0x000fe200078e0011 */
[----:B------:R-:W-:-:S02]  /*16a60*/  MOV R0, 0x1c1f ;  /* 0x00001c1f00007802 */ /* 0x000fc40000000f00 */
[----:B------:R-:W-:Y:S02]  /*16a70*/  MOV R2, 0x16a90 ;  /* 0x00016a9000027802 */ /* 0x000fe40000000f00 */
[----:B------:R-:W-:Y:S05]  /*16a80*/  CALL.REL.NOINC `($__internal_57_$__cuda_sm70_shflsync_idx_p) ;  /* 0x000009b000007944 */ /* 0x000fea0003c00000 */
[----:B------:R-:W-:Y:S05]  /*16a90*/  BRA `(.L_x_2892) ;  /* 0xffffce9000007947 */ /* 0x000fea000383ffff */
.L_x_2842:
[----:B------:R-:W-:Y:S01]  /*16aa0*/  IMAD.MOV.U32 R5, RZ, RZ, R13 ;  /* 0x000000ffff057224 */ /* 0x000fe200078e000d */
[----:B------:R-:W-:Y:S01]  /*16ab0*/  MOV R3, RZ ;  /* 0x000000ff00037202 */ /* 0x000fe20000000f00 */
[----:B------:R-:W-:Y:S01]  /*16ac0*/  IMAD.MOV.U32 R0, RZ, RZ, 0x181f ;  /* 0x0000181fff007424 */ /* 0x000fe200078e00ff */
[----:B------:R-:W-:Y:S02]  /*16ad0*/  MOV R2, 0x16af0 ;  /* 0x00016af000027802 */ /* 0x000fe40000000f00 */
[----:B------:R-:W-:Y:S05]  /*16ae0*/  CALL.REL.NOINC `($__internal_57_$__cuda_sm70_shflsync_idx_p) ;  /* 0x0000095000007944 */ /* 0x000fea0003c00000 */
[----:B------:R-:W-:Y:S01]  /*16af0*/  MOV R12, R0 ;  /* 0x00000000000c7202 */ /* 0x000fe20000000f00 */
[----:B------:R-:W-:Y:S05]  /*16b00*/  BRA `(.L_x_2893) ;  /* 0xffffe0c000007947 */ /* 0x000fea000383ffff */
.L_x_2843:
[----:B------:R-:W-:Y:S01]  /*16b10*/  IMAD.MOV.U32 R5, RZ, RZ, R16 ;  /* 0x000000ffff057224 */ /* 0x000fe200078e0010 */
[----:B------:R-:W-:Y:S01]  /*16b20*/  MOV R3, RZ ;  /* 0x000000ff00037202 */ /* 0x000fe20000000f00 */
[----:B------:R-:W-:Y:S01]  /*16b30*/  IMAD.MOV.U32 R0, RZ, RZ, 0x181f ;  /* 0x0000181fff007424 */ /* 0x000fe200078e00ff */
[----:B------:R-:W-:Y:S02]  /*16b40*/  MOV R2, 0x16b60 ;  /* 0x00016b6000027802 */ /* 0x000fe40000000f00 */
[----:B-12---:R-:W-:Y:S05]  /*16b50*/  CALL.REL.NOINC `($__internal_57_$__cuda_sm70_shflsync_idx_p) ;  /* 0x000008e000007944 */ /* 0x006fea0003c00000 */
[----:B------:R-:W-:Y:S05]  /*16b60*/  BRA `(.L_x_2894) ;  /* 0xffffe08000007947 */ /* 0x000fea000383ffff */
.L_x_2846:
[----:B------:R-:W-:Y:S01]  /*16b70*/  IMAD.MOV.U32 R5, RZ, RZ, R13 ;  /* 0x000000ffff057224 */ /* 0x000fe200078e000d */
[----:B--2---:R-:W-:Y:S01]  /*16b80*/  MOV R3, 0x1 ;  /* 0x0000000100037802 */ /* 0x004fe20000000f00 */
[----:B----4-:R-:W-:Y:S01]  /*16b90*/  IMAD.MOV.U32 R0, RZ, RZ, 0x181f ;  /* 0x0000181fff007424 */ /* 0x010fe200078e00ff */
[----:B------:R-:W-:-:S02]  /*16ba0*/  MOV R2, 0x16bc0 ;  /* 0x00016bc000027802 */ /* 0x000fc40000000f00 */
[----:B-1-3--:R-:W-:Y:S05]  /*16bb0*/  CALL.REL.NOINC `($__internal_57_$__cuda_sm70_shflsync_idx_p) ;  /* 0x0000088000007944 */ /* 0x00afea0003c00000 */
[----:B------:R-:W-:Y:S01]  /*16bc0*/  IMAD.MOV.U32 R12, RZ, RZ, R0 ;  /* 0x000000ffff0c7224 */ /* 0x000fe200078e0000 */
[----:B------:R-:W-:Y:S01]  /*16bd0*/  MOV R3, 0x1 ;  /* 0x0000000100037802 */ /* 0x000fe20000000f00 */
[----:B------:R-:W-:Y:S01]  /*16be0*/  IMAD.MOV.U32 R5, RZ, RZ, R16 ;  /* 0x000000ffff057224 */ /* 0x000fe200078e0010 */
[----:B------:R-:W-:-:S02]  /*16bf0*/  MOV R0, 0x181f ;  /* 0x0000181f00007802 */ /* 0x000fc40000000f00 */
[----:B------:R-:W-:Y:S02]  /*16c00*/  MOV R2, 0x16c20 ;  /* 0x00016c2000027802 */ /* 0x000fe40000000f00 */
[----:B------:R-:W-:Y:S05]  /*16c10*/  CALL.REL.NOINC `($__internal_57_$__cuda_sm70_shflsync_idx_p) ;  /* 0x0000082000007944 */ /* 0x000fea0003c00000 */
[----:B------:R-:W-:Y:S05]  /*16c20*/  BRA `(.L_x_2895) ;  /* 0xffffe1b000007947 */ /* 0x000fea000383ffff */
.L_x_2849:
[----:B------:R-:W-:Y:S01]  /*16c30*/  IMAD.MOV.U32 R5, RZ, RZ, R13 ;  /* 0x000000ffff057224 */ /* 0x000fe200078e000d */
[----:B-1----:R-:W-:Y:S01]  /*16c40*/  MOV R3, 0x2 ;  /* 0x0000000200037802 */ /* 0x002fe20000000f00 */
[----:B----4-:R-:W-:Y:S01]  /*16c50*/  IMAD.MOV.U32 R0, RZ, RZ, 0x181f ;  /* 0x0000181fff007424 */ /* 0x010fe200078e00ff */
[----:B------:R-:W-:Y:S02]  /*16c60*/  MOV R2, 0x16c80 ;  /* 0x00016c8000027802 */ /* 0x000fe40000000f00 */
[----:B--23--:R-:W-:Y:S05]  /*16c70*/  CALL.REL.NOINC `($__internal_57_$__cuda_sm70_shflsync_idx_p) ;  /* 0x000007c000007944 */ /* 0x00cfea0003c00000 */
[----:B------:R-:W-:Y:S01]  /*16c80*/  MOV R12, R0 ;  /* 0x00000000000c7202 */ /* 0x000fe20000000f00 */
[----:B------:R-:W-:Y:S05]  /*16c90*/  BRA `(.L_x_2896) ;  /* 0xffffe2b000007947 */ /* 0x000fea000383ffff */
.L_x_2850:
[----:B------:R-:W-:Y:S01]  /*16ca0*/  IMAD.MOV.U32 R5, RZ, RZ, R16 ;  /* 0x000000ffff057224 */ /* 0x000fe200078e0010 */
[----:B------:R-:W-:Y:S01]  /*16cb0*/  MOV R3, 0x2 ;  /* 0x0000000200037802 */ /* 0x000fe20000000f00 */
[----:B----4-:R-:W-:Y:S01]  /*16cc0*/  IMAD.MOV.U32 R0, RZ, RZ, 0x181f ;  /* 0x0000181fff007424 */ /* 0x010fe200078e00ff */
[----:B------:R-:W-:Y:S02]  /*16cd0*/  MOV R2, 0x16cf0 ;  /* 0x00016cf000027802 */ /* 0x000fe40000000f00 */
[----:B-123--:R-:W-:Y:S05]  /*16ce0*/  CALL.REL.NOINC `($__internal_57_$__cuda_sm70_shflsync_idx_p) ;  /* 0x0000075000007944 */ /* 0x00efea0003c00000 */
[----:B------:R-:W-:Y:S05]  /*16cf0*/  BRA `(.L_x_2897) ;  /* 0xffffe27000007947 */ /* 0x000fea000383ffff */
.L_x_2853:
[----:B------:R-:W-:Y:S01]  /*16d00*/  IMAD.MOV.U32 R5, RZ, RZ, R13 ;  /* 0x000000ffff057224 */ /* 0x000fe200078e000d */
[----:B-1----:R-:W-:Y:S01]  /*16d10*/  MOV R3, 0x3 ;  /* 0x0000000300037802 */ /* 0x002fe20000000f00 */
[----:B------:R-:W-:Y:S01]  /*16d20*/  IMAD.MOV.U32 R0, RZ, RZ, 0x181f ;  /* 0x0000181fff007424 */ /* 0x000fe200078e00ff */
[----:B------:R-:W-:-:S02]  /*16d30*/  MOV R2, 0x16d50 ;  /* 0x00016d5000027802 */ /* 0x000fc40000000f00 */
[----:B--234-:R-:W-:Y:S05]  /*16d40*/  CALL.REL.NOINC `($__internal_57_$__cuda_sm70_shflsync_idx_p) ;  /* 0x000006f000007944 */ /* 0x01cfea0003c00000 */
[----:B------:R-:W-:Y:S01]  /*16d50*/  IMAD.MOV.U32 R12, RZ, RZ, R0 ;  /* 0x000000ffff0c7224 */ /* 0x000fe200078e0000 */
[----:B------:R-:W-:Y:S01]  /*16d60*/  MOV R3, 0x3 ;  /* 0x0000000300037802 */ /* 0x000fe20000000f00 */
[----:B------:R-:W-:Y:S01]  /*16d70*/  IMAD.MOV.U32 R5, RZ, RZ, R16 ;  /* 0x000000ffff057224 */ /* 0x000fe200078e0010 */
[----:B------:R-:W-:-:S02]  /*16d80*/  MOV R0, 0x181f ;  /* 0x0000181f00007802 */ /* 0x000fc40000000f00 */
[----:B------:R-:W-:Y:S02]  /*16d90*/  MOV R2, 0x16db0 ;  /* 0x00016db000027802 */ /* 0x000fe40000000f00 */
[----:B------:R-:W-:Y:S05]  /*16da0*/  CALL.REL.NOINC `($__internal_57_$__cuda_sm70_shflsync_idx_p) ;  /* 0x0000069000007944 */ /* 0x000fea0003c00000 */
[----:B------:R-:W-:Y:S05]  /*16db0*/  BRA `(.L_x_2898) ;  /* 0xffffe33000007947 */ /* 0x000fea000383ffff */
.L_x_2855:
[----:B------:R-:W-:Y:S01]  /*16dc0*/  IMAD.MOV.U32 R5, RZ, RZ, R21 ;  /* 0x000000ffff057224 */ /* 0x000fe200078e0015 */
[----:B------:R-:W-:Y:S01]  /*16dd0*/  MOV R3, RZ ;  /* 0x000000ff00037202 */ /* 0x000fe20000000f00 */
[----:B------:R-:W-:Y:S01]  /*16de0*/  IMAD.MOV.U32 R0, RZ, RZ, 0x1f ;  /* 0x0000001fff007424 */ /* 0x000fe200078e00ff */
[----:B------:R-:W-:Y:S02]  /*16df0*/  MOV R2, 0x16e10 ;  /* 0x00016e1000027802 */ /* 0x000fe40000000f00 */
[----:B-1-3--:R-:W-:Y:S05]  /*16e00*/  CALL.REL.NOINC `($__internal_57_$__cuda_sm70_shflsync_idx_p) ;  /* 0x0000063000007944 */ /* 0x00afea0003c00000 */
[----:B------:R-:W-:Y:S01]  /*16e10*/  MOV R9, R0 ;  /* 0x0000000000097202 */ /* 0x000fe20000000f00 */
[----:B------:R-:W-:Y:S05]  /*16e20*/  BRA `(.L_x_2899) ;  /* 0xffffe4d000007947 */ /* 0x000fea000383ffff */
.L_x_2856:
[----:B------:R-:W-:Y:S01]  /*16e30*/  IMAD.MOV.U32 R5, RZ, RZ, R21 ;  /* 0x000000ffff057224 */ /* 0x000fe200078e0015 */
[----:B------:R-:W-:Y:S01]  /*16e40*/  MOV R3, 0x1 ;  /* 0x0000000100037802 */ /* 0x000fe20000000f00 */
[----:B------:R-:W-:Y:S01]  /*16e50*/  IMAD.MOV.U32 R0, RZ, RZ, 0x1f ;  /* 0x0000001fff007424 */ /* 0x000fe200078e00ff */
[----:B------:R-:W-:Y:S02]  /*16e60*/  MOV R2, 0x16e80 ;  /* 0x00016e8000027802 */ /* 0x000fe40000000f00 */
[----:B-1234-:R-:W-:Y:S05]  /*16e70*/  CALL.REL.NOINC `($__internal_57_$__cuda_sm70_shflsync_idx_p) ;  /* 0x000005c000007944 */ /* 0x01efea0003c00000 */
[----:B------:R-:W-:Y:S01]  /*16e80*/  MOV R8, R0 ;  /* 0x0000000000087202 */ /* 0x000fe20000000f00 */
[----:B------:R-:W-:Y:S05]  /*16e90*/  BRA `(.L_x_2900) ;  /* 0xffffe48000007947 */ /* 0x000fea000383ffff */
.L_x_2857:
[----:B------:R-:W-:Y:S02]  /*16ea0*/  MOV R2, 0x1 ;  /* 0x0000000100027802 */ /* 0x000fe40000000f00 */
[----:B------:R-:W-:-:S02]  /*16eb0*/  MOV R3, 0x16ed0 ;  /* 0x00016ed000037802 */ /* 0x000fc40000000f00 */
[----:B--2-4-:R-:W-:Y:S05]  /*16ec0*/  CALL.REL.NOINC `($__internal_58_$__cuda_sm70_shflsync_up_p) ;  /* 0x000005c000007944 */ /* 0x014fea0003c00000 */
[----:B------:R-:W-:Y:S05]  /*16ed0*/  BRA `(.L_x_2901) ;  /* 0xffffe56000007947 */ /* 0x000fea000383ffff */
.L_x_2858:
[----:B------:R-:W-:Y:S02]  /*16ee0*/  MOV R2, 0x2 ;  /* 0x0000000200027802 */ /* 0x000fe40000000f00 */
[----:B------:R-:W-:-:S02]  /*16ef0*/  MOV R3, 0x16f10 ;  /* 0x00016f1000037802 */ /* 0x000fc40000000f00 */
[----:B--2-4-:R-:W-:Y:S05]  /*16f00*/  CALL.REL.NOINC `($__internal_58_$__cuda_sm70_shflsync_up_p) ;  /* 0x0000058000007944 */ /* 0x014fea0003c00000 */
        /* <DEDUP_REMOVED lines=23> */
.L_x_2862:
[----:B------:R-:W-:Y:S02]  /*17080*/  MOV R2, 0x1 ;  /* 0x0000000100027802 */ /* 0x000fe40000000f00 */
[----:B------:R-:W-:Y:S02]  /*17090*/  MOV R3, 0x170b0 ;  /* 0x000170b000037802 */ /* 0x000fe40000000f00 */
[----:B--2---:R-:W-:Y:S05]  /*170a0*/  CALL.REL.NOINC `($__internal_58_$__cuda_sm70_shflsync_up_p) ;  /* 0x000003e000007944 */ /* 0x004fea0003c00000 */
[----:B------:R-:W-:Y:S01]  /*170b0*/  MOV R2, R4 ;  /* 0x0000000400027202 */ /* 0x000fe20000000f00 */
[----:B------:R-:W-:Y:S05]  /*170c0*/  BRA `(.L_x_2903) ;  /* 0xffffe5c000007947 */ /* 0x000fea000383ffff */
.L_x_2863:
        /* <DEDUP_REMOVED lines=26> */
.L_x_2865:
[----:B------:R-:W-:Y:S02]  /*17270*/  SEL R0, RZ, 0x1, P0 ;  /* 0x00000001ff007807 */ /* 0x000fe40000000000 */
[----:B------:R-:W-:Y:S02]  /*17280*/  MOV R2, 0x172a0 ;  /* 0x000172a000027802 */ /* 0x000fe40000000f00 */
[----:B-12---:R-:W-:Y:S05]  /*17290*/  CALL.REL.NOINC `($__internal_59_$__cuda_sm70_votesync_ballot) ;  /* 0x0000026000007944 */ /* 0x006fea0003c00000 */
[----:B------:R-:W-:Y:S01]  /*172a0*/  MOV R8, R0 ;  /* 0x0000000000087202 */ /* 0x000fe20000000f00 */
[----:B------:R-:W-:Y:S05]  /*172b0*/  BRA `(.L_x_2905) ;  /* 0xffffe56000007947 */ /* 0x000fea000383ffff */
.L_x_2866:
[----:B------:R-:W-:Y:S01]  /*172c0*/  IMAD.MOV.U32 R5, RZ, RZ, R6 ;  /* 0x000000ffff057224 */ /* 0x000fe200078e0006 */
[----:B----4-:R-:W-:Y:S01]  /*172d0*/  MOV R3, R11 ;  /* 0x0000000b00037202 */ /* 0x010fe20000000f00 */
[----:B------:R-:W-:Y:S01]  /*172e0*/  IMAD.MOV.U32 R0, RZ, RZ, 0x1f ;  /* 0x0000001fff007424 */ /* 0x000fe200078e00ff */
[----:B------:R-:W-:Y:S02]  /*172f0*/  MOV R2, 0x17310 ;  /* 0x0001731000027802 */ /* 0x000fe40000000f00 */
[----:B-123--:R-:W-:Y:S05]  /*17300*/  CALL.REL.NOINC `($__internal_57_$__cuda_sm70_shflsync_idx_p) ;  /* 0x0000013000007944 */ /* 0x00efea0003c00000 */
[----:B------:R-:W-:Y:S01]  /*17310*/  IMAD.MOV.U32 R6, RZ, RZ, R0 ;  /* 0x000000ffff067224 */ /* 0x000fe200078e0000 */
[----:B------:R-:W-:Y:S01]  /*17320*/  MOV R3, R11 ;  /* 0x0000000b00037202 */ /* 0x000fe20000000f00 */
[----:B------:R-:W-:Y:S01]  /*17330*/  IMAD.MOV.U32 R5, RZ, RZ, R7 ;  /* 0x000000ffff057224 */ /* 0x000fe200078e0007 */
[----:B------:R-:W-:Y:S02]  /*17340*/  MOV R0, 0x1f ;  /* 0x0000001f00007802 */ /* 0x000fe40000000f00 */
[----:B------:R-:W-:-:S02]  /*17350*/  MOV R2, 0x17370 ;  /* 0x0001737000027802 */ /* 0x000fc40000000f00 */
[----:B------:R-:W-:Y:S05]  /*17360*/  CALL.REL.NOINC `($__internal_57_$__cuda_sm70_shflsync_idx_p) ;  /* 0x000000d000007944 */ /* 0x000fea0003c00000 */
[----:B------:R-:W-:Y:S01]  /*17370*/  MOV R7, R0 ;  /* 0x0000000000077202 */ /* 0x000fe20000000f00 */
[----:B------:R-:W-:Y:S05]  /*17380*/  BRA `(.L_x_2906) ;  /* 0xffffe4d000007947 */ /* 0x000fea000383ffff */
.L_x_2869:
[----:B------:R-:W-:Y:S01]  /*17390*/  IMAD.MOV.U32 R5, RZ, RZ, R4 ;  /* 0x000000ffff057224 */ /* 0x000fe200078e0004 */
[----:B------:R-:W-:-:S02]  /*173a0*/  MOV R0, 0x1f ;  /* 0x0000001f00007802 */ /* 0x000fc40000000f00 */
[----:B------:R-:W-:Y:S02]  /*173b0*/  MOV R2, 0x173d0 ;  /* 0x000173d000027802 */ /* 0x000fe40000000f00 */
[----:B-1234-:R-:W-:Y:S05]  /*173c0*/  CALL.REL.NOINC `($__internal_57_$__cuda_sm70_shflsync_idx_p) ;  /* 0x0000007000007944 */ /* 0x01efea0003c00000 */
[----:B------:R-:W-:Y:S01]  /*173d0*/  MOV R12, R0 ;  /* 0x00000000000c7202 */ /* 0x000fe20000000f00 */
[----:B------:R-:W-:Y:S05]  /*173e0*/  BRA `(.L_x_2868) ;  /* 0xffffe4d000007947 */ /* 0x000fea000383ffff */
        .weak           $__internal_56_$__cuda_sm70_shflsync_bfly_p
        .type           $__internal_56_$__cuda_sm70_shflsync_bfly_p,@function
        .size           $__internal_56_$__cuda_sm70_shflsync_bfly_p,($__internal_57_$__cuda_sm70_shflsync_idx_p - $__internal_56_$__cuda_sm70_shflsync_bfly_p)
$__internal_56_$__cuda_sm70_shflsync_bfly_p:
[----:B------:R-:W-:Y:S04]  /*173f0*/  WARPSYNC R6 ;  /* 0x0000000600007348 */ /* 0x000fe80003800000 */
[----:B------:R1:W2:Y:S02]  /*17400*/  SHFL.BFLY PT, R5, R2, R5, R7 ;  /* 0x0c00000502057389 */ /* 0x0002a400000e0007 */
[----:B-1----:R-:W-:Y:S02]  /*17410*/  MOV R2, R3 ;  /* 0x0000000300027202 */ /* 0x002fe40000000f00 */
[----:B------:R-:W-:-:S04]  /*17420*/  MOV R3, 0x0 ;  /* 0x0000000000037802 */ /* 0x000fc80000000f00 */
[----:B--2---:R-:W-:Y:S05]  /*17430*/  RET.REL.NODEC R2 `(_ZN7cutlass13device_kernelIN5flash19enable_sm80_to_sm89INS1_16FlashAttnFwdSm80INS1_25CollectiveMainloopFwdSm80ILi8ELi1ELb0EN4cute5tupleIJNS5_1CILi128EEENS7_ILi32EEENS7_ILi256EEEEEELi256ENS_10bfloat16_tEfNS_4arch4Sm80ELb0ELb0ELb0ELb1ELb0ELb1ELb1ELb1EEENS1_21CollectiveEpilogueFwdINS6_IJS8_SA_S9_EEENS6_IJNS7_ILi1EEESI_SI_EEESC_SE_Li256ELb1ELb1ELb1ELb0EEENS1_36VarlenDynamicPersistentTileSchedulerILi128ELi32ELi256ELi256ELb1ELb1ELb0ELb0ELb1ELb1EEEEEEEEEvNT_6ParamsE) ;  /* 0xfffe8bc002007950 */ /* 0x004fea0003c3ffff */
        .weak           $__internal_57_$__cuda_sm70_shflsync_idx_p
        .type           $__internal_57_$__cuda_sm70_shflsync_idx_p,@function
        .size           $__internal_57_$__cuda_sm70_shflsync_idx_p,($__internal_58_$__cuda_sm70_shflsync_up_p - $__internal_57_$__cuda_sm70_shflsync_idx_p)
$__internal_57_$__cuda_sm70_shflsync_idx_p:
[----:B------:R-:W-:-:S04]  /*17440*/  MOV R115, 0xffffffff ;  /* 0xffffffff00737802 */ /* 0x000fc80000000f00 */
[----:B------:R-:W-:Y:S04]  /*17450*/  WARPSYNC R115 ;  /* 0x0000007300007348 */ /* 0x000fe80003800000 */
[----:B------:R1:W2:Y:S02]  /*17460*/  SHFL.IDX PT, R0, R5, R3, R0 ;  /* 0x0000000305007389 */ /* 0x0002a400000e0000 */
[----:B-1----:R-:W-:-:S04]  /*17470*/  MOV R3, 0x0 ;  /* 0x0000000000037802 */ /* 0x002fc80000000f00 */
[----:B--2---:R-:W-:Y:S05]  /*17480*/  RET.REL.NODEC R2 `(_ZN7cutlass13device_kernelIN5flash19enable_sm80_to_sm89INS1_16FlashAttnFwdSm80INS1_25CollectiveMainloopFwdSm80ILi8ELi1ELb0EN4cute5tupleIJNS5_1CILi128EEENS7_ILi32EEENS7_ILi256EEEEEELi256ENS_10bfloat16_tEfNS_4arch4Sm80ELb0ELb0ELb0ELb1ELb0ELb1ELb1ELb1EEENS1_21CollectiveEpilogueFwdINS6_IJS8_SA_S9_EEENS6_IJNS7_ILi1EEESI_SI_EEESC_SE_Li256ELb1ELb1ELb1ELb0EEENS1_36VarlenDynamicPersistentTileSchedulerILi128ELi32ELi256ELi256ELb1ELb1ELb0ELb0ELb1ELb1EEEEEEEEEvNT_6ParamsE) ;  /* 0xfffe8b7002007950 */ /* 0x004fea0003c3ffff */
        .weak           $__internal_58_$__cuda_sm70_shflsync_up_p
        .type           $__internal_58_$__cuda_sm70_shflsync_up_p,@function
        .size           $__internal_58_$__cuda_sm70_shflsync_up_p,($__internal_59_$__cuda_sm70_votesync_ballot - $__internal_58_$__cuda_sm70_shflsync_up_p)
$__internal_58_$__cuda_sm70_shflsync_up_p:
[----:B------:R-:W-:Y:S02]  /*17490*/  IMAD.MOV.U32 R4, RZ, RZ, RZ ;  /* 0x000000ffff047224 */ /* 0x000fe400078e00ff */
[----:B------:R-:W-:-:S04]  /*174a0*/  IMAD.MOV.U32 R10, RZ, RZ, -0x1 ;  /* 0xffffffffff0a7424 */ /* 0x000fc800078e00ff */
[----:B------:R-:W-:Y:S04]  /*174b0*/  WARPSYNC R10 ;  /* 0x0000000a00007348 */ /* 0x000fe80003800000 */
[----:B------:R1:W2:Y:S02]  /*174c0*/  SHFL.UP PT, R4, R0, R2, R4 ;  /* 0x0400000200047389 */ /* 0x0002a400000e0004 */
[----:B-1----:R-:W-:Y:S02]  /*174d0*/  MOV R2, R3 ;  /* 0x0000000300027202 */ /* 0x002fe40000000f00 */
[----:B------:R-:W-:-:S04]  /*174e0*/  MOV R3, 0x0 ;  /* 0x0000000000037802 */ /* 0x000fc80000000f00 */
[----:B--2---:R-:W-:Y:S05]  /*174f0*/  RET.REL.NODEC R2 `(_ZN7cutlass13device_kernelIN5flash19enable_sm80_to_sm89INS1_16FlashAttnFwdSm80INS1_25CollectiveMainloopFwdSm80ILi8ELi1ELb0EN4cute5tupleIJNS5_1CILi128EEENS7_ILi32EEENS7_ILi256EEEEEELi256ENS_10bfloat16_tEfNS_4arch4Sm80ELb0ELb0ELb0ELb1ELb0ELb1ELb1ELb1EEENS1_21CollectiveEpilogueFwdINS6_IJS8_SA_S9_EEENS6_IJNS7_ILi1EEESI_SI_EEESC_SE_Li256ELb1ELb1ELb1ELb0EEENS1_36VarlenDynamicPersistentTileSchedulerILi128ELi32ELi256ELi256ELb1ELb1ELb0ELb0ELb1ELb1EEEEEEEEEvNT_6ParamsE) ;  /* 0xfffe8b0002007950 */ /* 0x004fea0003c3ffff */
        .weak           $__internal_59_$__cuda_sm70_votesync_ballot
        .type           $__internal_59_$__cuda_sm70_votesync_ballot,@function
        .size           $__internal_59_$__cuda_sm70_votesync_ballot,(.L_x_5245 - $__internal_59_$__cuda_sm70_votesync_ballot)
$__internal_59_$__cuda_sm70_votesync_ballot:
[----:B------:R-:W-:Y:S01]  /*17500*/  ISETP.NE.U32.AND P0, PT, R0, 0x1, PT ;  /* 0x000000010000780c */ /* 0x000fe20003f05070 */
[----:B------:R-:W-:-:S04]  /*17510*/  IMAD.MOV.U32 R3, RZ, RZ, -0x1 ;  /* 0xffffffffff037424 */ /* 0x000fc800078e00ff */
[----:B------:R-:W-:Y:S08]  /*17520*/  WARPSYNC R3 ;  /* 0x0000000300007348 */ /* 0x000ff00003800000 */
[----:B------:R-:W-:-:S04]  /*17530*/  VOTE.ANY R0, PT, !P0 ;  /* 0x0000000000007806 */ /* 0x000fc800040e0100 */
[----:B------:R-:W-:Y:S01]  /*17540*/  LOP3.LUT R0, R0, R3, RZ, 0xc0, !PT ;  /* 0x0000000300007212 */ /* 0x000fe200078ec0ff */
[----:B------:R-:W-:-:S04]  /*17550*/  IMAD.MOV.U32 R3, RZ, RZ, 0x0 ;  /* 0x00000000ff037424 */ /* 0x000fc800078e00ff */
[----:B------:R-:W-:Y:S05]  /*17560*/  RET.REL.NODEC R2 `(_ZN7cutlass13device_kernelIN5flash19enable_sm80_to_sm89INS1_16FlashAttnFwdSm80INS1_25CollectiveMainloopFwdSm80ILi8ELi1ELb0EN4cute5tupleIJNS5_1CILi128EEENS7_ILi32EEENS7_ILi256EEEEEELi256ENS_10bfloat16_tEfNS_4arch4Sm80ELb0ELb0ELb0ELb1ELb0ELb1ELb1ELb1EEENS1_21CollectiveEpilogueFwdINS6_IJS8_SA_S9_EEENS6_IJNS7_ILi1EEESI_SI_EEESC_SE_Li256ELb1ELb1ELb1ELb0EEENS1_36VarlenDynamicPersistentTileSchedulerILi128ELi32ELi256ELi256ELb1ELb1ELb0ELb0ELb1ELb1EEEEEEEEEvNT_6ParamsE) ;  /* 0xfffe8a9002007950 */ /* 0x000fea0003c3ffff */
.L_x_2907:
        /* <DEDUP_REMOVED lines=9> */
.L_x_5245:


//--------------------- .text._ZN7cutlass13device_kernelIN5flash19enable_sm80_to_sm89INS1_16FlashAttnFwdSm80INS1_25CollectiveMainloopFwdSm80ILi8ELi1ELb1EN4cute5tupleIJNS5_1CILi128EEENS7_ILi48EEENS7_ILi256EEEEEELi256ENS_10bfloat16_tEfNS_4arch4Sm80ELb0ELb1ELb0ELb0ELb0ELb0ELb1ELb1EEENS1_21CollectiveEpilogueFwdINS6_IJS8_SA_S9_EEENS6_IJNS7_ILi1EEESI_SI_EEESC_SE_Li256ELb0ELb1ELb1ELb0EEENS1_19SingleTileSchedulerILb0ELb1ELb1ELi128EEEEEEEEEvNT_6ParamsE --------------------------
	.section	.text._ZN7cutlass13device_kernelIN5flash19enable_sm80_to_sm89INS1_16FlashAttnFwdSm80INS1_25CollectiveMainloopFwdSm80ILi8ELi1ELb1EN4cute5tupleIJNS5_1CILi128EEENS7_ILi48EEENS7_ILi256EEEEEELi256ENS_10bfloat16_tEfNS_4arch4Sm80ELb0ELb1ELb0ELb0ELb0ELb0ELb1ELb1EEENS1_21CollectiveEpilogueFwdINS6_IJS8_SA_S9_EEENS6_IJNS7_ILi1EEESI_SI_EEESC_SE_Li256ELb0ELb1ELb1ELb0EEENS1_19SingleTileSchedulerILb0ELb1ELb1ELi128EEEEEEEEEvNT_6ParamsE,"ax",@progbits
	.sectioninfo	@"SHI_REGISTERS=255"
	.align	128
.text._ZN7cutlass13device_kernelIN5flash19enable_sm80_to_sm89INS1_16FlashAttnFwdSm80INS1_25CollectiveMainloopFwdSm80ILi8ELi1ELb1EN4cute5tupleIJNS5_1CILi128EEENS7_ILi48EEENS7_ILi256EEEEEELi256ENS_10bfloat16_tEfNS_4arch4Sm80ELb0ELb1ELb0ELb0ELb0ELb0ELb1ELb1EEENS1_21CollectiveEpilogueFwdINS6_IJS8_SA_S9_EEENS6_IJNS7_ILi1EEESI_SI_EEESC_SE_Li256ELb0ELb1ELb1ELb0EEENS1_19SingleTileSchedulerILb0ELb1ELb1ELi128EEEEEEEEEvNT_6ParamsE:
        .type           _ZN7cutlass13device_kernelIN5flash19enable_sm80_to_sm89INS1_16FlashAttnFwdSm80INS1_25CollectiveMainloopFwdSm80ILi8ELi1ELb1EN4cute5tupleIJNS5_1CILi128EEENS7_ILi48EEENS7_ILi256EEEEEELi256ENS_10bfloat16_tEfNS_4arch4Sm80ELb0ELb1ELb0ELb0ELb0ELb0ELb1ELb1EEENS1_21CollectiveEpilogueFwdINS6_IJS8_SA_S9_EEENS6_IJNS7_ILi1EEESI_SI_EEESC_SE_Li256ELb0ELb1ELb1ELb0EEENS1_19SingleTileSchedulerILb0ELb1ELb1ELi128EEEEEEEEEvNT_6ParamsE,@function
        .size           _ZN7cutlass13device_kernelIN5flash19enable_sm80_to_sm89INS1_16FlashAttnFwdSm80INS1_25CollectiveMainloopFwdSm80ILi8ELi1ELb1EN4cute5tupleIJNS5_1CILi128EEENS7_ILi48EEENS7_ILi256EEEEEELi256ENS_10bfloat16_tEfNS_4arch4Sm80ELb0ELb1ELb0ELb0ELb0ELb0ELb1ELb1EEENS1_21CollectiveEpilogueFwdINS6_IJS8_SA_S9_EEENS6_IJNS7_ILi1EEESI_SI_EEESC_SE_Li256ELb0ELb1ELb1ELb0EEENS1_19SingleTileSchedulerILb0ELb1ELb1ELi128EEEEEEEEEvNT_6ParamsE,(.L_x_5250 - _ZN7cutlass13device_kernelIN5flash19enable_sm80_to_sm89INS1_16FlashAttnFwdSm80INS1_25CollectiveMainloopFwdSm80ILi8ELi1ELb1EN4cute5tupleIJNS5_1CILi128EEENS7_ILi48EEENS7_ILi256EEEEEELi256ENS_10bfloat16_tEfNS_4arch4Sm80ELb0ELb1ELb0ELb0ELb0ELb0ELb1ELb1EEENS1_21CollectiveEpilogueFwdINS6_IJS8_SA_S9_EEENS6_IJNS7_ILi1EEESI_SI_EEESC_SE_Li256ELb0ELb1ELb1ELb0EEENS1_19SingleTileSchedulerILb0ELb1ELb1ELi128EEEEEEEEEvNT_6ParamsE)
        .other          _ZN7cutlass13device_kernelIN5flash19enable_sm80_to_sm89INS1_16FlashAttnFwdSm80INS1_25CollectiveMainloopFwdSm80ILi8ELi1ELb1EN4cute5tupleIJNS5_1CILi128EEENS7_ILi48EEENS7_ILi256EEEEEELi256ENS_10bfloat16_tEfNS_4arch4Sm80ELb0ELb1ELb0ELb0ELb0ELb0ELb1ELb1EEENS1_21CollectiveEpilogueFwdINS6_IJS8_SA_S9_EEENS6_IJNS7_ILi1EEESI_SI_EEESC_SE_Li256ELb0ELb1ELb1ELb0EEENS1_19SingleTileSchedulerILb0ELb1ELb1ELi128EEEEEEEEEvNT_6ParamsE,@"STO_CUDA_ENTRY STV_DEFAULT"
_ZN7cutlass13device_kernelIN5flash19enable_sm80_to_sm89INS1_16FlashAttnFwdSm80INS1_25CollectiveMainloopFwdSm80ILi8ELi1ELb1EN4cute5tupleIJNS5_1CILi128EEENS7_ILi48EEENS7_ILi256EEEEEELi256ENS_10bfloat16_tEfNS_4arch4Sm80ELb0ELb1ELb0ELb0ELb0ELb0ELb1ELb1EEENS1_21CollectiveEpilogueFwdINS6_IJS8_SA_S9_EEENS6_IJNS7_ILi1EEESI_SI_EEESC_SE_Li256ELb0ELb1ELb1ELb0EEENS1_19SingleTileSchedulerILb0ELb1ELb1ELi128EEEEEEEEEvNT_6ParamsE:
        /* <DEDUP_REMOVED lines=18> */
.L_x_2908:
[----:B---3--:R-:W-:Y:S02]  /*0120*/  ULDC.64 UR4, c[0x0][0x550] ;  /* 0x0001540000047ab9 */ /* 0x008fe40000000a00 */
[----:B------:R-:W-:Y:S02]  /*0130*/  UISETP.NE.AND UP0, UPT, UR4, 0x1, UPT ;  /* 0x000000010400788c */ /* 0x000fe4000bf05270 */
[----:B------:R-:W-:-:S02]  /*0140*/  UIMAD.WIDE.U32 UR8, UR6, UR5, URZ ;  /* 0x00000005060872a5 */ /* 0x000fc4000f8e003f */
[----:B------:R-:W-:Y:S02]  /*0150*/  ULDC UR4, c[0x0][0x558] ;  /* 0x0001560000047ab9 */ /* 0x000fe40000000800 */
[----:B------:R-:W-:-:S05]  /*0160*/  UMOV UR12, UR6 ;  /* 0x00000006000c7c82 */ /* 0x000fca0008000000 */
[----:B------:R-:W-:-:S03]  /*0170*/  @UP0 USHF.R.U32.HI UR12, URZ, UR4, UR9 ;  /* 0x000000043f0c0299 */ /* 0x000fc60008011609 */
.L_x_2909:
        /* <DEDUP_REMOVED lines=37> */
.L_x_2911:
[----:B------:R-:W-:Y:S02]  /*03d0*/  ULDC UR4, c[0x0][0x32c] ;  /* 0x0000cb0000047ab9 */ /* 0x000fe40000000800 */
[----:B------:R-:W-:-:S03]  /*03e0*/  UISETP.NE.AND UP0, UPT, UR10, UR4, UPT ;  /* 0x000000040a00728c */ /* 0x000fc6000bf05270 */
[----:B------:R-:W-:Y:S02]  /*03f0*/  ULDC.64 UR4, c[0x0][0x330] ;  /* 0x0000cc0000047ab9 */ /* 0x000fe40000000a00 */
[----:B------:R-:W-:-:S06]  /*0400*/  UIMAD.WIDE.U32 UR16, UR9, UR4, URZ ;  /* 0x00000004091072a5 */ /* 0x000fcc000f8e003f */
[----:B------:R-:W-:Y:S02]  /*0410*/  @UP0 USHF.R.U32.HI UR9, URZ, UR5, UR17 ;  /* 0x000000053f090299 */ /* 0x000fe40008011611 */
.L_x_2912:
[----:B------:R-:W-:Y:S02]  /*0420*/  ULDC UR4, c[0x0][0x32c] ;  /* 0x0000cb0000047ab9 */ /* 0x000fe40000000800 */
[----:B------:R-:W-:-:S04]  /*0430*/  UIMAD UR4, UR9, UR4, UR4 ;  /* 0x00000004090472a4 */ /* 0x000fc8000f8e0204 */
[----:B------:R-:W-:-:S04]  /*0440*/  UISETP.LT.AND UP0, UPT, UR8, UR4, UPT ;  /* 0x000000040800728c */ /* 0x000fc8000bf01270 */
[----:B------:R-:W-:Y:S02]  /*0450*/  USEL UR8, UR8, UR4, UP0 ;  /* 0x0000000408087287 */ /* 0x000fe40008000000 */
.L_x_2910:
        /* <DEDUP_REMOVED lines=39> */
.L_x_2914:
[----:B------:R-:W-:Y:S02]  /*06d0*/  ULDC UR4, c[0x0][0x32c] ;  /* 0x0000cb0000047ab9 */ /* 0x000fe40000000800 */
[----:B------:R-:W-:-:S03]  /*06e0*/  UISETP.NE.AND UP0, UPT, UR4, 0x1, UPT ;  /* 0x000000010400788c */ /* 0x000fc6000bf05270 */
[----:B------:R-:W-:Y:S02]  /*06f0*/  ULDC.64 UR4, c[0x0][0x330] ;  /* 0x0000cc0000047ab9 */ /* 0x000fe40000000a00 */
[----:B------:R-:W-:-:S06]  /*0700*/  UIMAD.WIDE.U32 UR16, UR15, UR4, URZ ;  /* 0x000000040f1072a5 */ /* 0x000fcc000f8e003f */
[----:B------:R-:W-:Y:S02]  /*0710*/  @UP0 USHF.R.U32.HI UR15, URZ, UR5, UR17 ;  /* 0x000000053f0f0299 */ /* 0x000fe40008011611 */
.L_x_2915:
[----:B------:R-:W-:Y:S02]  /*0720*/  ULDC UR4, c[0x0][0x32c] ;  /* 0x0000cb0000047ab9 */ /* 0x000fe40000000800 */
[----:B------:R-:W-:-:S04]  /*0730*/  UIMAD UR4, UR15, UR4, URZ ;  /* 0x000000040f0472a4 */ /* 0x000fc8000f8e023f */
[----:B------:R-:W-:-:S04]  /*0740*/  UISETP.LT.AND UP0, UPT, UR9, UR4, UPT ;  /* 0x000000040900728c */ /* 0x000fc8000bf01270 */
[----:B------:R-:W-:-:S04]  /*0750*/  USEL UR9, UR9, UR4, !UP0 ;  /* 0x0000000409097287 */ /* 0x000fc8000c000000 */
.L_x_2913:
        /* <DEDUP_REMOVED lines=46> */
.L_x_2916:
        /* <DEDUP_REMOVED lines=110> */
[----:B------:R-:W-:Y:S02]  /*1120*/  ULDC UR18, c[0x0][0x1d0] ;  /* 0x0000740000127ab9 */ /* 0x000fe40000000800 */
        /* <DEDUP_REMOVED lines=175> */
[----:B------:R-:W-:Y:S01]  /*1c20*/  IMAD.U32 R5, RZ, RZ, UR27 ;  /* 0x0000001bff057e24 */ /* 0x000fe2000f8e00ff */
[----:B------:R-:W-:Y:S01]  /*1c30*/  USHF.L.U32 UR15, UR6, 0x5, URZ ;  /* 0x00000005060f7899 */ /* 0x000fe2000800063f */
[----:B------:R-:W-:Y:S01]  /*1c40*/  IMAD.WIDE.U32 R26, R8, c[0x0][0x218], R2 ;  /* 0x00008600081a7a25 */ /* 0x000fe200078e0002 */
[----:B------:R-:W-:Y:S01]  /*1c50*/  UIMAD UR4, UR20, UR5, UR4 ;  /* 0x00000005140472a4 */ /* 0x000fe2000f8e0204 */
[----:B------:R-:W-:Y:S02]  /*1c60*/  STL.64 [R1+0x30], R72 ;  /* 0x0000304801007387 */ /* 0x000fe40000100a00 */
        /* <DEDUP_REMOVED lines=34> */
[----:B-1----:R-:W-:Y:S01]  /*1e90*/  LEA.HI R10, R67, R132, RZ, 0x4 ;  /* 0x00000084430a7211 */ /* 0x002fe200078f20ff */
[----:B------:R4:W-:Y:S01]  /*1ea0*/  @P2 LDGSTS.E.BYPASS.LTC128B.128 [R68+0x13100], [R2.64+0x100], !P5 ;  /* 0x1310010002442fae */ /* 0x0009e2000e901d50 */
[----:B------:R-:W-:Y:S02]  /*1eb0*/  @P1 LEA.HI.X R9, R4, c[0x0][0x1cc], R0, 0x1, P0 ;  /* 0x0000730004091a11 */ /* 0x000fe400000f0c00 */
[----:B------:R-:W-:Y:S01]  /*1ec0*/  IADD3 R0, R7, UR4, RZ ;  /* 0x0000000407007c10 */ /* 0x000fe2000fffe0ff */
[----:B------:R4:W-:Y:S01]  /*1ed0*/  @P2 LDGSTS.E.BYPASS.LTC128B.128 [R68+0x14900], [R2.64+0x180], !P4 ;  /* 0x1490018002442fae */ /* 0x0009e2000e101d50 */
[----:B------:R-:W-:-:S02]  /*1ee0*/  LEA R12, P0, R6, c[0x0][0x1f8], 0x1 ;  /* 0x00007e00060c7a11 */ /* 0x000fc400078008ff */
[----:B------:R-:W-:Y:S01]  /*1ef0*/  LOP3.LUT P2, RZ, R133, 0x1, RZ, 0xc0, !PT ;  /* 0x0000000185ff7812 */ /* 0x000fe2000784c0ff */
[----:B------:R1:W-:Y:S01]  /*1f00*/  @P1 LDGSTS.E.BYPASS.LTC128B.128 [R68+0x11100], [R8.64], !P6 ;  /* 0x1110000008441fae */ /* 0x0003e2000f101d50 */
[----:B------:R-:W-:Y:S01]  /*1f10*/  LEA.HI.X R13, R6, c[0x0][0x1fc], R0, 0x1, P0 ;  /* 0x00007f00060d7a11 */ /* 0x000fe200000f0c00 */
[----:B------:R-:W-:Y:S02]  /*1f20*/  IMAD.SHL.U32 R6, R69, 0x8, RZ ;  /* 0x0000000845067824 */ /* 0x000fe400078e00ff */
[----:B------:R-:W-:Y:S02]  /*1f30*/  @!P3 IMAD.MOV.U32 R7, RZ, RZ, c[0x0][0x208] ;  /* 0x00008200ff07b624 */ /* 0x000fe400078e00ff */
[----:B------:R-:W-:-:S03]  /*1f40*/  @!P3 IMAD.MOV.U32 R11, RZ, RZ, c[0x0][0x20c] ;  /* 0x00008300ff0bb624 */ /* 0x000fc600078e00ff */
[----:B--2---:R-:W-:-:S03]  /*1f50*/  @!P3 LEA R14, P0, R7, R12, 0x6 ;  /* 0x0000000c070eb211 */ /* 0x004fc600078030ff */
[----:B------:R1:W-:Y:S01]  /*1f60*/  @P1 LDGSTS.E.BYPASS.LTC128B.128 [R68+0x12900], [R8.64+0x80], !P2 ;  /* 0x1290008008441fae */ /* 0x0003e2000d101d50 */
[----:B------:R-:W-:Y:S02]  /*1f70*/  @!P3 LEA.HI.X R15, R7, R13, R11, 0x6, P0 ;  /* 0x0000000d070fb211 */ /* 0x000fe400000f340b */
[----:B------:R-:W-:Y:S01]  /*1f80*/  LOP3.LUT P0, RZ, R21, 0x2, RZ, 0xc0, !PT ;  /* 0x0000000215ff7812 */ /* 0x000fe2000780c0ff */
[----:B------:R1:W-:Y:S01]  /*1f90*/  @P1 LDGSTS.E.BYPASS.LTC128B.128 [R68+0x14100], [R8.64+0x100], !P5 ;  /* 0x1410010008441fae */ /* 0x0003e2000e901d50 */
[----:B------:R-:W-:Y:S02]  /*1fa0*/  SEL R7, RZ, 0x1, P6 ;  /* 0x00000001ff077807 */ /* 0x000fe40003000000 */
[----:B------:R-:W-:Y:S01]  /*1fb0*/  P2R R11, PR, RZ, 0x8 ;  /* 0x00000008ff0b7803 */ /* 0x000fe20000000000 */
[----:B------:R1:W-:Y:S01]  /*1fc0*/  @P1 LDGSTS.E.BYPASS.LTC128B.128 [R68+0x15900], [R8.64+0x180], !P4 ;  /* 0x1590018008441fae */ /* 0x0003e2000e101d50 */
[----:B----4-:R-:W-:-:S03]  /*1fd0*/  LOP3.LUT R2, R10, 0xfffffff0, RZ, 0xc0, !PT ;  /* 0xfffffff00a027812 */ /* 0x010fc600078ec0ff */
[----:B------:R-:W0:Y:S01]  /*1fe0*/  LDGDEPBAR ;  /* 0x00000000000079af */ /* 0x000e220000000000 */
[----:B------:R-:W-:Y:S01]  /*1ff0*/  SHF.R.S32.HI R3, RZ, 0x4, R10 ;  /* 0x00000004ff037819 */ /* 0x000fe2000001140a */
[----:B------:R-:W-:-:S03]  /*2000*/  IMAD.IADD R0, R132, 0x1, -R2 ;  /* 0x0000000184007824 */ /* 0x000fc600078e0a02 */
[----:B------:R-:W-:Y:S01]  /*2010*/  LEA.HI R4, R10, R3, RZ, 0x1 ;  /* 0x000000030a047211 */ /* 0x000fe200078f08ff */
[----:B------:R-:W-:Y:S01]  /*2020*/  IMAD.SHL.U32 R2, R21, 0x40, RZ ;  /* 0x0000004015027824 */ /* 0x000fe200078e00ff */
[----:B------:R-:W-:-:S04]  /*2030*/  SHF.R.S32.HI R5, RZ, 0x1f, R0 ;  /* 0x0000001fff057819 */ /* 0x000fc80000011400 */
[----:B------:R-:W-:Y:S02]  /*2040*/  LOP3.LUT R2, R2, 0x1c0, RZ, 0xc0, !PT ;  /* 0x000001c002027812 */ /* 0x000fe400078ec0ff */
[----:B------:R-:W-:Y:S02]  /*2050*/  LEA.HI R10, R5, R0, RZ, 0x3 ;  /* 0x00000000050a7211 */ /* 0x000fe400078f18ff */
[----:B------:R-:W-:Y:S02]  /*2060*/  LOP3.LUT R4, R4, 0xfffffffe, RZ, 0xc0, !PT ;  /* 0xfffffffe04047812 */ /* 0x000fe400078ec0ff */
[----:B------:R-:W-:Y:S02]  /*2070*/  LOP3.LUT R5, R10, 0xfffffff8, RZ, 0xc0, !PT ;  /* 0xfffffff80a057812 */ /* 0x000fe400078ec0ff */
[----:B------:R-:W-:Y:S01]  /*2080*/  LOP3.LUT R6, R2, 0x8, R6, 0xf8, !PT ;  /* 0x0000000802067812 */ /* 0x000fe200078ef806 */
[----:B------:R-:W-:Y:S01]  /*2090*/  IMAD.IADD R3, R3, 0x1, -R4 ;  /* 0x0000000103037824 */ /* 0x000fe200078e0a04 */
[----:B------:R-:W-:Y:S01]  /*20a0*/  SHF.R.U32.HI R2, RZ, 0x3, R2 ;  /* 0x00000003ff027819 */ /* 0x000fe20000011602 */
[----:B------:R-:W-:Y:S01]  /*20b0*/  IMAD.IADD R4, R0, 0x1, -R5 ;  /* 0x0000000100047824 */ /* 0x000fe200078e0a05 */
[----:B------:R-:W-:Y:S01]  /*20c0*/  SEL R5, RZ, 0x4, P5 ;  /* 0x00000004ff057807 */ /* 0x000fe20002800000 */
[----:B------:R-:W-:-:S04]  /*20d0*/  DEPBAR.LE SB0, 0x1 ;  /* 0x000080400000791a */ /* 0x000fc80000000000 */
        /* <DEDUP_REMOVED lines=67> */
[----:B---3--:R-:W-:Y:S04]  /*2510*/  LDSM.16.M88.4 R16, [R135+0x10100] ;  /* 0x010100008710783b */ /* 0x008fe80000000200 */
[----:B------:R-:W2:Y:S04]  /*2520*/  LDSM.16.M88.4 R24, [R135+0x10900] ;  /* 0x010900008718783b */ /* 0x000ea80000000200 */
[----:B------:R-:W3:Y:S04]  /*2530*/  LDSM.16.M88.4 R28, [R135+0x11100] ;  /* 0x01110000871c783b */ /* 0x000ee80000000200 */
[----:B------:R-:W-:Y:S04]  /*2540*/  LDSM.16.M88.4 R36, [R242] ;  /* 0x00000000f224783b */ /* 0x000fe80000000200 */
[----:B------:R-:W4:Y:S04]  /*2550*/  LDSM.16.M88.4 R44, [R242+0x800] ;  /* 0x00080000f22c783b */ /* 0x000f280000000200 */
[----:B------:R-:W5:Y:S04]  /*2560*/  LDSM.16.M88.4 R52, [R242+0x1000] ;  /* 0x00100000f234783b */ /* 0x000f680000000200 */
        /* <DEDUP_REMOVED lines=8> */
[C---:B------:R-:W-:Y:S01]  /*25f0*/  IMAD.IADD R238, R242.reuse, 0x1, R2 ;  /* 0x00000001f2ee7824 */ /* 0x040fe200078e0202 */
[----:B------:R-:W-:-:S05]  /*2600*/  IADD3 R2, R242, 0x800, RZ ;  /* 0x00000800f2027810 */ /* 0x000fca0007ffe0ff */
[----:B------:R-:W-:Y:S01]  /*2610*/  STL [R1], R2 ;  /* 0x0000000201007387 */ /* 0x000fe20000100800 */
[----:B--2---:R-:W-:Y:S03]  /*2620*/  HMMA.16816.F32.BF16 R20, R160, R24, RZ ;  /* 0x00000018a014723c */ /* 0x004fe600000418ff */
[----:B------:R2:W-:Y:S01]  /*2630*/  LDGSTS.E.BYPASS.LTC128B.128 [R68+0x1900], [R12.64+0x80], !P0 ;  /* 0x019000800c447fae */ /* 0x0005e2000c101d50 */
[----:B------:R-:W-:-:S04]  /*2640*/  ISETP.LT.OR P0, PT, R5, 0x1, !P1 ;  /* 0x000000010500780c */ /* 0x000fc80004f01670 */
[C---:B------:R-:W-:Y:S09]  /*2650*/  HMMA.16816.F32.BF16 R24, R160.reuse, R26, RZ ;  /* 0x0000001aa018723c */ /* 0x040ff200000418ff */
[----:B------:R2:W-:Y:S01]  /*2660*/  LDGSTS.E.BYPASS.LTC128B.128 [R68+0x3100], [R12.64+0x100], !P0 ;  /* 0x031001000c447fae */ /* 0x0005e2000c101d50 */
[----:B------:R-:W-:Y:S01]  /*2670*/  LOP3.LUT P0, RZ, R6, 0x8, RZ, 0xc0, !PT ;  /* 0x0000000806ff7812 */ /* 0x000fe2000780c0ff */
[----:B---3--:R-:W-:Y:S03]  /*2680*/  HMMA.16816.F32.BF16 R32, R160, R28, RZ ;  /* 0x0000001ca020723c */ /* 0x008fe600000418ff */
[----:B------:R-:W-:-:S05]  /*2690*/  ISETP.LT.OR P3, PT, R5, 0x1, !P0 ;  /* 0x000000010500780c */ /* 0x000fca0004761670 */
[----:B------:R-:W-:Y:S08]  /*26a0*/  HMMA.16816.F32.BF16 R40, R160, R30, RZ ;  /* 0x0000001ea028723c */ /* 0x000ff000000418ff */
[----:B------:R2:W-:Y:S01]  /*26b0*/  LDGSTS.E.BYPASS.LTC128B.128 [R68+0x4900], [R12.64+0x180], !P3 ;  /* 0x049001800c447fae */ /* 0x0005e2000d901d50 */
[----:B------:R-:W-:Y:S01]  /*26c0*/  ISETP.NE.AND P3, PT, R11, RZ, PT ;  /* 0x000000ff0b00720c */ /* 0x000fe20003f65270 */
[----:B----4-:R-:W-:Y:S08]  /*26d0*/  HMMA.16816.F32.BF16 R20, R164, R44, R20 ;  /* 0x0000002ca414723c */ /* 0x010ff00000041814 */
[----:B-1----:R-:W-:Y:S04]  /*26e0*/  HMMA.16816.F32.BF16 R8, R160, R16, RZ ;  /* 0x00000010a008723c */ /* 0x002fe800000418ff */
[----:B------:R-:W-:-:S02]  /*26f0*/  @!P3 ISETP.LT.OR P6, PT, R5, 0x21, !P6 ;  /* 0x000000210500b80c */ /* 0x000fc400077c1670 */
[C---:B------:R-:W-:Y:S02]  /*2700*/  @!P3 ISETP.LT.OR P2, PT, R5.reuse, 0x21, !P2 ;  /* 0x000000210500b80c */ /* 0x040fe40005741670 */
[C---:B------:R-:W-:Y:S01]  /*2710*/  @!P3 ISETP.LT.OR P1, PT, R5.reuse, 0x21, !P1 ;  /* 0x000000210500b80c */ /* 0x040fe20004f21670 */
[----:B------:R-:W-:Y:S01]  /*2720*/  HMMA.16816.F32.BF16 R16, R160, R18, RZ ;  /* 0x00000012a010723c */ /* 0x000fe200000418ff */
[----:B------:R-:W-:-:S07]  /*2730*/  @!P3 ISETP.LT.OR P0, PT, R5, 0x21, !P0 ;  /* 0x000000210500b80c */ /* 0x000fce0004701670 */
[----:B------:R2:W-:Y:S01]  /*2740*/  @!P3 LDGSTS.E.BYPASS.LTC128B.128 [R68+0x1100], [R14.64], !P6 ;  /* 0x011000000e44bfae */ /* 0x0005e2000f101d50 */
[C---:B------:R-:W-:Y:S01]  /*2750*/  HMMA.16816.F32.BF16 R24, R164.reuse, R46, R24 ;  /* 0x0000002ea418723c */ /* 0x040fe20000041818 */
[----:B------:R-:W-:Y:S02]  /*2760*/  ISETP.NE.AND P6, PT, R7, RZ, PT ;  /* 0x000000ff0700720c */ /* 0x000fe40003fc5270 */
[----:B------:R2:W-:Y:S04]  /*2770*/  @!P3 LDGSTS.E.BYPASS.LTC128B.128 [R68+0x2900], [R14.64+0x80], !P2 ;  /* 0x029000800e44bfae */ /* 0x0005e8000d101d50 */
[----:B------:R2:W-:Y:S01]  /*2780*/  @!P3 LDGSTS.E.BYPASS.LTC128B.128 [R68+0x4100], [R14.64+0x100], !P1 ;  /* 0x041001000e44bfae */ /* 0x0005e2000c901d50 */
[----:B------:R-:W-:Y:S03]  /*2790*/  HMMA.16816.F32.BF16 R8, R164, R36, R8 ;  /* 0x00000024a408723c */ /* 0x000fe60000041808 */
[----:B------:R2:W-:Y:S01]  /*27a0*/  @!P3 LDGSTS.E.BYPASS.LTC128B.128 [R68+0x5900], [R14.64+0x180], !P0 ;  /* 0x059001800e44bfae */ /* 0x0005e2000c101d50 */
[----:B------:R-:W-:-:S03]  /*27b0*/  PLOP3.LUT P0, PT, PT, PT, UP0, 0x40, 0x0 ;  /* 0x000000000000781c */ /* 0x000fc60003f0e808 */
[----:B------:R-:W1:Y:S01]  /*27c0*/  LDSM.16.M88.4 R48, [R241+0x10100] ;  /* 0x01010000f130783b */ /* 0x000e620000000200 */
[C---:B------:R-:W-:Y:S03]  /*27d0*/  HMMA.16816.F32.BF16 R16, R164.reuse, R38, R16 ;  /* 0x00000026a410723c */ /* 0x040fe60000041810 */
[----:B------:R-:W3:Y:S04]  /*27e0*/  LDSM.16.M88.4 R56, [R241+0x10900] ;  /* 0x01090000f138783b */ /* 0x000ee80000000200 */
[----:B------:R-:W4:Y:S01]  /*27f0*/  LDSM.16.M88.4 R60, [R241+0x11100] ;  /* 0x01110000f13c783b */ /* 0x000f220000000200 */
[C---:B-----5:R-:W-:Y:S03]  /*2800*/  HMMA.16816.F32.BF16 R28, R164.reuse, R52, R32 ;  /* 0x00000034a41c723c */ /* 0x060fe60000041820 */
[----:B------:R-:W-:Y:S04]  /*2810*/  LDSM.16.M88.4 R36, [R135+0x11900] ;  /* 0x011900008724783b */ /* 0x000fe80000000200 */
[----:B------:R-:W-:Y:S01]  /*2820*/  LDSM.16.M88.4 R44, [R135+0x12100] ;  /* 0x01210000872c783b */ /* 0x000fe20000000200 */
[----:B------:R-:W-:Y:S03]  /*2830*/  HMMA.16816.F32.BF16 R32, R164, R54, R40 ;  /* 0x00000036a420723c */ /* 0x000fe60000041828 */
[----:B------:R-:W-:Y:S04]  /*2840*/  LDSM.16.M88.4 R40, [R238+0x800] ;  /* 0x00080000ee28783b */ /* 0x000fe80000000200 */
[----:B--2---:R-:W2:Y:S04]  /*2850*/  LDSM.16.M88.4 R12, [R238] ;  /* 0x00000000ee0c783b */ /* 0x004ea80000000200 */
[----:B------:R-:W5:Y:S04]  /*2860*/  LDSM.16.M88.4 R52, [R238+0x1000] ;  /* 0x00100000ee34783b */ /* 0x000f680000000200 */
[----:B------:R-:W0:Y:S01]  /*2870*/  LDGDEPBAR ;  /* 0x00000000000079af */ /* 0x000e220000000000 */
[C---:B-1----:R-:W-:Y:S08]  /*2880*/  HMMA.16816.F32.BF16 R8, R180.reuse, R48, R8 ;  /* 0x00000030b408723c */ /* 0x042ff00000041808 */
[C---:B------:R-:W-:Y:S01]  /*2890*/  HMMA.16816.F32.BF16 R16, R180.reuse, R50, R16 ;  /* 0x00000032b410723c */ /* 0x040fe20000041810 */
[----:B------:R-:W-:Y:S07]  /*28a0*/  LDSM.16.M88.4 R48, [R242+0x2800] ;  /* 0x00280000f230783b */ /* 0x000fee0000000200 */
[C---:B---3--:R-:W-:Y:S08]  /*28b0*/  HMMA.16816.F32.BF16 R20, R180.reuse, R56, R20 ;  /* 0x00000038b414723c */ /* 0x048ff00000041814 */
[C---:B------:R-:W-:Y:S01]  /*28c0*/  HMMA.16816.F32.BF16 R24, R180.reuse, R58, R24 ;  /* 0x0000003ab418723c */ /* 0x040fe20000041818 */
[----:B------:R-:W1:Y:S07]  /*28d0*/  LDSM.16.M88.4 R56, [R135+0x12900] ;  /* 0x012900008738783b */ /* 0x000e6e0000000200 */
[C---:B----4-:R-:W-:Y:S08]  /*28e0*/  HMMA.16816.F32.BF16 R28, R180.reuse, R60, R28 ;  /* 0x0000003cb41c723c */ /* 0x050ff0000004181c */
[----:B------:R-:W-:Y:S01]  /*28f0*/  HMMA.16816.F32.BF16 R32, R180, R62, R32 ;  /* 0x0000003eb420723c */ /* 0x000fe20000041820 */
[----:B------:R-:W-:Y:S07]  /*2900*/  LDSM.16.M88.4 R60, [R135+0x15900] ;  /* 0x01590000873c783b */ /* 0x000fee0000000200 */
[C---:B--2---:R-:W-:Y:S08]  /*2910*/  HMMA.16816.F32.BF16 R8, R184.reuse, R12, R8 ;  /* 0x0000000cb808723c */ /* 0x044ff00000041808 */
[C---:B------:R-:W-:Y:S01]  /*2920*/  HMMA.16816.F32.BF16 R16, R184.reuse, R14, R16 ;  /* 0x0000000eb810723c */ /* 0x040fe20000041810 */
[----:B------:R-:W2:Y:S07]  /*2930*/  LDSM.16.M88.4 R12, [R242+0x1800] ;  /* 0x00180000f20c783b */ /* 0x000eae0000000200 */
[C---:B------:R-:W-:Y:S08]  /*2940*/  HMMA.16816.F32.BF16 R20, R184.reuse, R40, R20 ;  /* 0x00000028b814723c */ /* 0x040ff00000041814 */
[C---:B------:R-:W-:Y:S01]  /*2950*/  HMMA.16816.F32.BF16 R24, R184.reuse, R42, R24 ;  /* 0x0000002ab818723c */ /* 0x040fe20000041818 */
[----:B------:R-:W3:Y:S07]  /*2960*/  LDSM.16.M88.4 R40, [R242+0x2000] ;  /* 0x00200000f228783b */ /* 0x000eee0000000200 */
[C---:B-----5:R-:W-:Y:S08]  /*2970*/  HMMA.16816.F32.BF16 R28, R184.reuse, R52, R28 ;  /* 0x00000034b81c723c */ /* 0x060ff0000004181c */
[----:B------:R-:W-:Y:S01]  /*2980*/  HMMA.16816.F32.BF16 R32, R184, R54, R32 ;  /* 0x00000036b820723c */ /* 0x000fe20000041820 */
[----:B------:R-:W-:Y:S07]  /*2990*/  LDSM.16.M88.4 R52, [R238+0x2800] ;  /* 0x00280000ee34783b */ /* 0x000fee0000000200 */
[C---:B------:R-:W-:Y:S08]  /*29a0*/  HMMA.16816.F32.BF16 R8, R188.reuse, R36, R8 ;  /* 0x00000024bc08723c */ /* 0x040ff00000041808 */
[C---:B------:R-:W-:Y:S01]  /*29b0*/  HMMA.16816.F32.BF16 R16, R188.reuse, R38, R16 ;  /* 0x00000026bc10723c */ /* 0x040fe20000041810 */
[----:B------:R-:W4:Y:S07]  /*29c0*/  LDSM.16.M88.4 R36, [R241+0x11900] ;  /* 0x01190000f124783b */ /* 0x000f2e0000000200 */
[C---:B------:R-:W-:Y:S08]  /*29d0*/  HMMA.16816.F32.BF16 R20, R188.reuse, R44, R20 ;  /* 0x0000002cbc14723c */ /* 0x040ff00000041814 */
[C---:B------:R-:W-:Y:S01]  /*29e0*/  HMMA.16816.F32.BF16 R24, R188.reuse, R46, R24 ;  /* 0x0000002ebc18723c */ /* 0x040fe20000041818 */
[----:B------:R-:W5:Y:S07]  /*29f0*/  LDSM.16.M88.4 R44, [R241+0x12100] ;  /* 0x01210000f12c783b */ /* 0x000f6e0000000200 */
        /* <DEDUP_REMOVED lines=9> */
[C---:B------:R-:W-:Y:S08]  /*2a90*/  HMMA.16816.F32.BF16 R28, R192.reuse, R48, R28 ;  /* 0x00000030c01c723c */ /* 0x040ff0000004181c */
[----:B------:R-:W-:Y:S01]  /*2aa0*/  HMMA.16816.F32.BF16 R32, R192, R50, R32 ;  /* 0x00000032c020723c */ /* 0x000fe20000041820 */
[----:B------:R-:W-:Y:S07]  /*2ab0*/  LDSM.16.M88.4 R48, [R135+0x13900] ;  /* 0x013900008730783b */ /* 0x000fee0000000200 */
[C---:B----4-:R-:W-:Y:S08]  /*2ac0*/  HMMA.16816.F32.BF16 R8, R196.reuse, R36, R8 ;  /* 0x00000024c408723c */ /* 0x050ff00000041808 */
[C---:B------:R-:W-:Y:S01]  /*2ad0*/  HMMA.16816.F32.BF16 R16, R196.reuse, R38, R16 ;  /* 0x00000026c410723c */ /* 0x040fe20000041810 */
[----:B------:R-:W4:Y:S07]  /*2ae0*/  LDSM.16.M88.4 R36, [R135+0x13100] ;  /* 0x013100008724783b */ /* 0x000f2e0000000200 */
[C---:B-----5:R-:W-:Y:S08]  /*2af0*/  HMMA.16816.F32.BF16 R20, R196.reuse, R44, R20 ;  /* 0x0000002cc414723c */ /* 0x060ff00000041814 */
[C---:B------:R-:W-:Y:S01]  /*2b00*/  HMMA.16816.F32.BF16 R24, R196.reuse, R46, R24 ;  /* 0x0000002ec418723c */ /* 0x040fe20000041818 */
[----:B------:R-:W-:Y:S07]  /*2b10*/  LDSM.16.M88.4 R44, [R242+0x3800] ;  /* 0x00380000f22c783b */ /* 0x000fee0000000200 */
        /* <DEDUP_REMOVED lines=8> */
[----:B------:R-:W-:Y:S07]  /*2ba0*/  LDSM.16.M88.4 R40, [R241+0x13100] ;  /* 0x01310000f128783b */ /* 0x000fee0000000200 */
[C---:B------:R-:W-:Y:S08]  /*2bb0*/  HMMA.16816.F32.BF16 R28, R200.reuse, R52, R28 ;  /* 0x00000034c81c723c */ /* 0x040ff0000004181c */
[----:B------:R-:W-:Y:S01]  /*2bc0*/  HMMA.16816.F32.BF16 R32, R200, R54, R32 ;  /* 0x00000036c820723c */ /* 0x000fe20000041820 */
[----:B------:R-:W3:Y:S07]  /*2bd0*/  LDSM.16.M88.4 R52, [R242+0x4000] ;  /* 0x00400000f234783b */ /* 0x000eee0000000200 */
[C---:B----4-:R-:W-:Y:S08]  /*2be0*/  HMMA.16816.F32.BF16 R8, R204.reuse, R36, R8 ;  /* 0x00000024cc08723c */ /* 0x050ff00000041808 */
[C---:B------:R-:W-:Y:S01]  /*2bf0*/  HMMA.16816.F32.BF16 R16, R204.reuse, R38, R16 ;  /* 0x00000026cc10723c */ /* 0x040fe20000041810 */
[----:B------:R-:W-:Y:S07]  /*2c00*/  LDSM.16.M88.4 R36, [R238+0x3000] ;  /* 0x00300000ee24783b */ /* 0x000fee0000000200 */
[C---:B------:R-:W-:Y:S08]  /*2c10*/  HMMA.16816.F32.BF16 R20, R204.reuse, R48, R20 ;  /* 0x00000030cc14723c */ /* 0x040ff00000041814 */
[C---:B------:R-:W-:Y:S01]  /*2c20*/  HMMA.16816.F32.BF16 R24, R204.reuse, R50, R24 ;  /* 0x00000032cc18723c */ /* 0x040fe20000041818 */
[----:B------:R-:W4:Y:S07]  /*2c30*/  LDSM.16.M88.4 R48, [R241+0x13900] ;  /* 0x01390000f130783b */ /* 0x000f2e0000000200 */
[C---:B-1----:R-:W-:Y:S08]  /*2c40*/  HMMA.16816.F32.BF16 R28, R204.reuse, R56, R28 ;  /* 0x00000038cc1c723c */ /* 0x042ff0000004181c */
[----:B------:R-:W-:Y:S01]  /*2c50*/  HMMA.16816.F32.BF16 R32, R204, R58, R32 ;  /* 0x0000003acc20723c */ /* 0x000fe20000041820 */
[----:B------:R-:W1:Y:S07]  /*2c60*/  LDSM.16.M88.4 R56, [R241+0x14100] ;  /* 0x01410000f138783b */ /* 0x000e6e0000000200 */
[C---:B--2---:R-:W-:Y:S08]  /*2c70*/  HMMA.16816.F32.BF16 R8, R208.reuse, R12, R8 ;  /* 0x0000000cd008723c */ /* 0x044ff00000041808 */
[C---:B------:R-:W-:Y:S08]  /*2c80*/  HMMA.16816.F32.BF16 R16, R208.reuse, R14, R16 ;  /* 0x0000000ed010723c */ /* 0x040ff00000041810 */
[C---:B------:R-:W-:Y:S08]  /*2c90*/  HMMA.16816.F32.BF16 R20, R208.reuse, R44, R20 ;  /* 0x0000002cd014723c */ /* 0x040ff00000041814 */
[C---:B------:R-:W-:Y:S01]  /*2ca0*/  HMMA.16816.F32.BF16 R24, R208.reuse, R46, R24 ;  /* 0x0000002ed018723c */ /* 0x040fe20000041818 */
[----:B------:R-:W2:Y:S07]  /*2cb0*/  LDSM.16.M88.4 R44, [R238+0x3800] ;  /* 0x00380000ee2c783b */ /* 0x000eae0000000200 */
[C---:B---3--:R-:W-:Y:S08]  /*2cc0*/  HMMA.16816.F32.BF16 R28, R208.reuse, R52, R28 ;  /* 0x00000034d01c723c */ /* 0x048ff0000004181c */
[----:B------:R-:W-:Y:S01]  /*2cd0*/  HMMA.16816.F32.BF16 R32, R208, R54, R32 ;  /* 0x00000036d020723c */ /* 0x000fe20000041820 */
[----:B------:R-:W3:Y:S07]  /*2ce0*/  LDSM.16.M88.4 R52, [R238+0x4000] ;  /* 0x00400000ee34783b */ /* 0x000eee0000000200 */
[C---:B------:R-:W-:Y:S08]  /*2cf0*/  HMMA.16816.F32.BF16 R12, R212.reuse, R40, R8 ;  /* 0x00000028d40c723c */ /* 0x040ff00000041808 */
[C---:B------:R-:W-:Y:S01]  /*2d00*/  HMMA.16816.F32.BF16 R8, R212.reuse, R42, R16 ;  /* 0x0000002ad408723c */ /* 0x040fe20000041810 */
[----:B------:R-:W5:Y:S07]  /*2d10*/  LDSM.16.M88.4 R40, [R135+0x14900] ;  /* 0x014900008728783b */ /* 0x000f6e0000000200 */
[C---:B----4-:R-:W-:Y:S08]  /*2d20*/  HMMA.16816.F32.BF16 R20, R212.reuse, R48, R20 ;  /* 0x00000030d414723c */ /* 0x050ff00000041814 */
[C---:B------:R-:W-:Y:S01]  /*2d30*/  HMMA.16816.F32.BF16 R24, R212.reuse, R50, R24 ;  /* 0x00000032d418723c */ /* 0x040fe20000041818 */
[----:B------:R-:W4:Y:S07]  /*2d40*/  LDSM.16.M88.4 R48, [R135+0x15100] ;  /* 0x015100008730783b */ /* 0x000f2e0000000200 */
[C---:B-1----:R-:W-:Y:S08]  /*2d50*/  HMMA.16816.F32.BF16 R28, R212.reuse, R56, R28 ;  /* 0x00000038d41c723c */ /* 0x042ff0000004181c */
[----:B------:R-:W-:Y:S01]  /*2d60*/  HMMA.16816.F32.BF16 R32, R212, R58, R32 ;  /* 0x0000003ad420723c */ /* 0x000fe20000041820 */
[----:B------:R-:W-:Y:S07]  /*2d70*/  LDSM.16.M88.4 R56, [R242+0x5800] ;  /* 0x00580000f238783b */ /* 0x000fee0000000200 */
[C---:B------:R-:W-:Y:S08]  /*2d80*/  HMMA.16816.F32.BF16 R16, R216.reuse, R36, R12 ;  /* 0x00000024d810723c */ /* 0x040ff0000004180c */
[C---:B------:R-:W-:Y:S01]  /*2d90*/  HMMA.16816.F32.BF16 R12, R216.reuse, R38, R8 ;  /* 0x00000026d80c723c */ /* 0x040fe20000041808 */
[----:B------:R-:W1:Y:S07]  /*2da0*/  LDSM.16.M88.4 R36, [R242+0x4800] ;  /* 0x00480000f224783b */ /* 0x000e6e0000000200 */
[C---:B--2---:R-:W-:Y:S08]  /*2db0*/  HMMA.16816.F32.BF16 R8, R216.reuse, R44, R20 ;  /* 0x0000002cd808723c */ /* 0x044ff00000041814 */
[C---:B------:R-:W-:Y:S01]  /*2dc0*/  HMMA.16816.F32.BF16 R24, R216.reuse, R46, R24 ;  /* 0x0000002ed818723c */ /* 0x040fe20000041818 */
[----:B------:R-:W2:Y:S07]  /*2dd0*/  LDSM.16.M88.4 R44, [R242+0x5000] ;  /* 0x00500000f22c783b */ /* 0x000eae0000000200 */
[C---:B---3--:R-:W-:Y:S08]  /*2de0*/  HMMA.16816.F32.BF16 R28, R216.reuse, R52, R28 ;  /* 0x00000034d81c723c */ /* 0x048ff0000004181c */
[----:B------:R-:W-:Y:S01]  /*2df0*/  HMMA.16816.F32.BF16 R32, R216, R54, R32 ;  /* 0x00000036d820723c */ /* 0x000fe20000041820 */
[----:B------:R-:W-:Y:S07]  /*2e00*/  LDSM.16.M88.4 R52, [R241+0x15100] ;  /* 0x01510000f134783b */ /* 0x000fee0000000200 */
[C---:B-----5:R-:W-:Y:S08]  /*2e10*/  HMMA.16816.F32.BF16 R20, R220.reuse, R40, R16 ;  /* 0x00000028dc14723c */ /* 0x060ff00000041810 */
[C---:B------:R-:W-:Y:S01]  /*2e20*/  HMMA.16816.F32.BF16 R16, R220.reuse, R42, R12 ;  /* 0x0000002adc10723c */ /* 0x040fe2000004180c */
[----:B------:R-:W-:Y:S07]  /*2e30*/  LDSM.16.M88.4 R40, [R238+0x5000] ;  /* 0x00500000ee28783b */ /* 0x000fee0000000200 */
[C---:B----4-:R-:W-:Y:S08]  /*2e40*/  HMMA.16816.F32.BF16 R12, R220.reuse, R48, R8 ;  /* 0x00000030dc0c723c */ /* 0x050ff00000041808 */
[C---:B------:R-:W-:Y:S01]  /*2e50*/  HMMA.16816.F32.BF16 R8, R220.reuse, R50, R24 ;  /* 0x00000032dc08723c */ /* 0x040fe20000041818 */
[----:B------:R-:W3:Y:S07]  /*2e60*/  LDSM.16.M88.4 R48, [R241+0x14900] ;  /* 0x01490000f130783b */ /* 0x000eee0000000200 */
[C---:B------:R-:W-:Y:S08]  /*2e70*/  HMMA.16816.F32.BF16 R28, R220.reuse, R60, R28 ;  /* 0x0000003cdc1c723c */ /* 0x040ff0000004181c */
[----:B------:R-:W-:Y:S01]  /*2e80*/  HMMA.16816.F32.BF16 R32, R220, R62, R32 ;  /* 0x0000003edc20723c */ /* 0x000fe20000041820 */
[----:B------:R-:W4:Y:S07]  /*2e90*/  LDSM.16.M88.4 R60, [R241+0x15900] ;  /* 0x01590000f13c783b */ /* 0x000f2e0000000200 */
[C---:B-1----:R-:W-:Y:S08]  /*2ea0*/  HMMA.16816.F32.BF16 R24, R224.reuse, R36, R20 ;  /* 0x00000024e018723c */ /* 0x042ff00000041814 */
[C---:B------:R-:W-:Y:S01]  /*2eb0*/  HMMA.16816.F32.BF16 R20, R224.reuse, R38, R16 ;  /* 0x00000026e014723c */ /* 0x040fe20000041810 */
[----:B------:R-:W-:Y:S07]  /*2ec0*/  LDSM.16.M88.4 R36, [R238+0x5800] ;  /* 0x00580000ee24783b */ /* 0x000fee0000000200 */
[C---:B--2---:R-:W-:Y:S08]  /*2ed0*/  HMMA.16816.F32.BF16 R16, R224.reuse, R44, R12 ;  /* 0x0000002ce010723c */ /* 0x044ff0000004180c */
[----:B------:R-:W-:Y:S01]  /*2ee0*/  HMMA.16816.F32.BF16 R12, R224, R46, R8 ;  /* 0x0000002ee00c723c */ /* 0x000fe20000041808 */
[----:B------:R-:W1:Y:S01]  /*2ef0*/  LDSM.16.M88.4 R44, [R238+0x4800] ;  /* 0x00480000ee2c783b */ /* 0x000e620000000200 */
[----:B------:R-:W-:-:S06]  /*2f00*/  DEPBAR.LE SB0, 0x0 ;  /* 0x000080000000791a */ /* 0x000fcc0000000000 */
[C---:B------:R-:W-:Y:S08]  /*2f10*/  HMMA.16816.F32.BF16 R8, R224.reuse, R56, R28 ;  /* 0x00000038e008723c */ /* 0x040ff0000004181c */
[----:B------:R-:W-:Y:S08]  /*2f20*/  HMMA.16816.F32.BF16 R32, R224, R58, R32 ;  /* 0x0000003ae020723c */ /* 0x000ff00000041820 */
[C---:B---3--:R-:W-:Y:S08]  /*2f30*/  HMMA.16816.F32.BF16 R28, R228.reuse, R48, R24 ;  /* 0x00000030e41c723c */ /* 0x048ff00000041818 */
[C---:B------:R-:W-:Y:S08]  /*2f40*/  HMMA.16816.F32.BF16 R24, R228.reuse, R50, R20 ;  /* 0x00000032e418723c */ /* 0x040ff00000041814 */
[C---:B------:R-:W-:Y:S08]  /*2f50*/  HMMA.16816.F32.BF16 R20, R228.reuse, R52, R16 ;  /* 0x00000034e414723c */ /* 0x040ff00000041810 */
[C---:B------:R-:W-:Y:S08]  /*2f60*/  HMMA.16816.F32.BF16 R16, R228.reuse, R54, R12 ;  /* 0x00000036e410723c */ /* 0x040ff0000004180c */
[C---:B----4-:R-:W-:Y:S08]  /*2f70*/  HMMA.16816.F32.BF16 R12, R228.reuse, R60, R8 ;  /* 0x0000003ce40c723c */ /* 0x050ff00000041808 */
[----:B------:R-:W-:Y:S08]  /*2f80*/  HMMA.16816.F32.BF16 R8, R228, R62, R32 ;  /* 0x0000003ee408723c */ /* 0x000ff00000041820 */
[C---:B-1----:R-:W-:Y:S08]  /*2f90*/  HMMA.16816.F32.BF16 R32, R232.reuse, R44, R28 ;  /* 0x0000002ce820723c */ /* 0x042ff0000004181c */
[C---:B------:R-:W-:Y:S08]  /*2fa0*/  HMMA.16816.F32.BF16 R44, R232.reuse, R46, R24 ;  /* 0x0000002ee82c723c */ /* 0x040ff00000041818 */
[C---:B------:R-:W-:Y:S08]  /*2fb0*/  HMMA.16816.F32.BF16 R28, R232.reuse, R40, R20 ;  /* 0x00000028e81c723c */ /* 0x040ff00000041814 */
[C---:B------:R-:W-:Y:S08]  /*2fc0*/  HMMA.16816.F32.BF16 R24, R232.reuse, R36, R12 ;  /* 0x00000024e818723c */ /* 0x040ff0000004180c */
[C---:B------:R-:W-:Y:S08]  /*2fd0*/  HMMA.16816.F32.BF16 R40, R232.reuse, R42, R16 ;  /* 0x0000002ae828723c */ /* 0x040ff00000041810 */
[----:B------:R-:W-:Y:S01]  /*2fe0*/  HMMA.16816.F32.BF16 R36, R232, R38, R8 ;  /* 0x00000026e824723c */ /* 0x000fe20000041808 */
[----:B------:R-:W-:Y:S06]  /*2ff0*/  BAR.SYNC.DEFER_BLOCKING 0x0 ;  /* 0x0000000000007b1d */ /* 0x000fec0000010000 */
[----:B------:R-:W-:Y:S05]  /*3000*/  @P0 BRA `(.L_x_2918) ;  /* 0x000001f000000947 */ /* 0x000fea0003800000 */
[----:B------:R-:W-:Y:S01]  /*3010*/  IADD3 R2, -R69, 0x30, RZ ;  /* 0x0000003045027810 */ /* 0x000fe20007ffe1ff */
[----:B------:R-:W-:Y:S01]  /*3020*/  UIADD3 UR5, UR8, -0x2, URZ ;  /* 0xfffffffe08057890 */ /* 0x000fe2000fffe03f */
[----:B------:R-:W-:-:S02]  /*3030*/  IMAD.U32 R5, RZ, RZ, UR15 ;  /* 0x0000000fff057e24 */ /* 0x000fc4000f8e00ff */
[----:B------:R-:W-:Y:S01]  /*3040*/  ISETP.GE.AND P0, PT, R2, 0x21, PT ;  /* 0x000000210200780c */ /* 0x000fe20003f06270 */
[----:B------:R-:W-:Y:S01]  /*3050*/  USHF.R.S32.HI UR4, URZ, 0x1f, UR5 ;  /* 0x0000001f3f047899 */ /* 0x000fe20008011405 */
[----:B------:R-:W-:Y:S01]  /*3060*/  IMAD.U32 R7, RZ, RZ, UR6 ;  /* 0x00000006ff077e24 */ /* 0x000fe2000f8e00ff */
[----:B------:R-:W-:Y:S02]  /*3070*/  UIMAD UR21, UR21, UR5, URZ ;  /* 0x00000005151572a4 */ /* 0x000fe4000f8e023f */
        /* <DEDUP_REMOVED lines=24> */
.L_x_2918:
[----:B------:R-:W-:Y:S01]  /*3200*/  LOP3.LUT R2, R66, 0xffffffe0, RZ, 0xc0, !PT ;  /* 0xffffffe042027812 */ /* 0x000fe200078ec0ff */
[----:B------:R-:W-:Y:S01]  /*3210*/  UISETP.NE.AND UP1, UPT, UR14, URZ, UPT ;  /* 0x0000003f0e00728c */ /* 0x000fe2000bf25270 */
[----:B------:R-:W-:Y:S01]  /*3220*/  LEA.HI R5, R67, R132, RZ, 0x2 ;  /* 0x0000008443057211 */ /* 0x000fe200078f10ff */
[----:B------:R-:W-:Y:S01]  /*3230*/  UISETP.NE.AND UP0, UPT, UR13, URZ, UPT ;  /* 0x0000003f0d00728c */ /* 0x000fe2000bf05270 */
[----:B-1----:R-:W-:Y:S01]  /*3240*/  SHF.R.S32.HI R7, RZ, 0x1f, R65 ;  /* 0x0000001fff077819 */ /* 0x002fe20000011441 */
[C---:B------:R-:W-:Y:S01]  /*3250*/  IMAD.IADD R2, R132.reuse, 0x1, -R2 ;  /* 0x0000000184027824 */ /* 0x040fe200078e0a02 */
[----:B------:R-:W-:Y:S01]  /*3260*/  LOP3.LUT R5, R5, 0xfffffffc, RZ, 0xc0, !PT ;  /* 0xfffffffc05057812 */ /* 0x000fe200078ec0ff */
[----:B------:R-:W-:Y:S01]  /*3270*/  ULDC UR7, c[0x0][0x324] ;  /* 0x0000c90000077ab9 */ /* 0x000fe20000000800 */
[----:B------:R-:W-:Y:S01]  /*3280*/  LEA.HI R7, R7, R65, RZ, 0x3 ;  /* 0x0000004107077211 */ /* 0x000fe200078f18ff */
[----:B------:R-:W-:Y:S01]  /*3290*/  ULOP3.LUT UR7, URZ, UR7, URZ, 0x33, !UPT ;  /* 0x000000073f077292 */ /* 0x000fe2000f8e333f */
[----:B------:R-:W-:Y:S01]  /*32a0*/  SHF.R.S32.HI R6, RZ, 0x1f, R2 ;  /* 0x0000001fff067819 */ /* 0x000fe20000011402 */
[----:B------:R-:W-:Y:S01]  /*32b0*/  IMAD.IADD R5, R132, 0x1, -R5 ;  /* 0x0000000184057824 */ /* 0x000fe200078e0a05 */
[----:B------:R-:W-:Y:S01]  /*32c0*/  LOP3.LUT R7, R7, 0xffffff8, RZ, 0xc0, !PT ;  /* 0x0ffffff807077812 */ /* 0x000fe200078ec0ff */
[----:B------:R-:W0:Y:S01]  /*32d0*/  LDGDEPBAR ;  /* 0x00000000000079af */ /* 0x000e220000000000 */
[----:B------:R-:W-:-:S02]  /*32e0*/  LEA.HI R6, R6, R2, RZ, 0x2 ;  /* 0x0000000206067211 */ /* 0x000fc400078f10ff */
[----:B------:R-:W-:Y:S01]  /*32f0*/  LEA.HI R8, R5, R5, RZ, 0x1 ;  /* 0x0000000505087211 */ /* 0x000fe200078f08ff */
[----:B------:R-:W-:Y:S01]  /*3300*/  IMAD.IADD R9, R65, 0x1, -R7 ;  /* 0x0000000141097824 */ /* 0x000fe200078e0a07 */
[----:B------:R-:W-:Y:S02]  /*3310*/  PLOP3.LUT P1, PT, PT, PT, UP1, 0x80, 0x0 ;  /* 0x000000000000781c */ /* 0x000fe40003f2f018 */
[----:B------:R-:W-:Y:S02]  /*3320*/  LEA.HI.SX32 R7, R6, UR11, 0x1e ;  /* 0x0000000b06077c11 */ /* 0x000fe4000f8ff2ff */
[----:B------:R-:W-:Y:S02]  /*3330*/  LOP3.LUT R8, R8, 0x1ffffffe, RZ, 0xc0, !PT ;  /* 0x1ffffffe08087812 */ /* 0x000fe400078ec0ff */
[----:B------:R-:W-:Y:S01]  /*3340*/  PLOP3.LUT P0, PT, PT, PT, UP1, 0x80, 0x0 ;  /* 0x000000000000781c */ /* 0x000fe20003f0f018 */
[----:B------:R-:W-:Y:S02]  /*3350*/  IMAD R7, R9, 0x10, R7 ;  /* 0x0000001009077824 */ /* 0x000fe400078e0207 */
[----:B------:R-:W-:-:S04]  /*3360*/  IMAD.IADD R5, R5, 0x1, -R8 ;  /* 0x0000000105057824 */ /* 0x000fc800078e0a08 */
[----:B------:R-:W-:-:S04]  /*3370*/  IMAD R10, R5, 0x8, R7 ;  /* 0x00000008050a7824 */ /* 0x000fc800078e0207 */
[----:B------:R-:W-:Y:S01]  /*3380*/  @P1 IMAD.HI.U32 R5, R10, c[0x0][0x2c8], RZ ;  /* 0x0000b2000a051a27 */ /* 0x000fe200078e00ff */
[----:B------:R1:W-:Y:S03]  /*3390*/  STL [R1+0x78], R10 ;  /* 0x0000780a01007387 */ /* 0x0003e60000100800 */
[----:B------:R-:W-:Y:S01]  /*33a0*/  IMAD.MOV.U32 R7, RZ, RZ, R10 ;  /* 0x000000ffff077224 */ /* 0x000fe200078e000a */
[----:B------:R-:W-:Y:S02]  /*33b0*/  @P0 SHF.R.U32.HI R7, RZ, c[0x0][0x2cc], R5 ;  /* 0x0000b300ff070a19 */ /* 0x000fe40000011605 */
[----:B------:R-:W-:Y:S02]  /*33c0*/  LOP3.LUT R5, R6, 0x7ffffffc, RZ, 0xc0, !PT ;  /* 0x7ffffffc06057812 */ /* 0x000fe400078ec0ff */
[----:B------:R-:W-:Y:S01]  /*33d0*/  PLOP3.LUT P0, PT, PT, PT, UP0, 0x40, 0x0 ;  /* 0x000000000000781c */ /* 0x000fe20003f0e808 */
[----:B------:R-:W2:Y:S02]  /*33e0*/  SHFL.IDX PT, R6, R7, RZ, 0x1c1f ;  /* 0x001c1fff07067589 */ /* 0x000ea400000e0000 */
[----:B------:R-:W-:-:S02]  /*33f0*/  IMAD.IADD R5, R2, 0x1, -R5 ;  /* 0x0000000102057824 */ /* 0x000fc400078e0a05 */
[----:B------:R-:W-:Y:S02]  /*3400*/  IMAD.U32 R2, RZ, RZ, UR18 ;  /* 0x00000012ff027e24 */ /* 0x000fe4000f8e00ff */
[----:B------:R-:W-:-:S05]  /*3410*/  IMAD.SHL.U32 R11, R5, 0x2, RZ ;  /* 0x00000002050b7824 */ /* 0x000fca00078e00ff */
[C---:B------:R-:W-:Y:S01]  /*3420*/  IADD3 R2, -R11.reuse, 0x1, R2 ;  /* 0x000000010b027810 */ /* 0x040fe20007ffe102 */
[----:B------:R3:W-:Y:S01]  /*3430*/  STL [R1+0x74], R11 ;  /* 0x0000740b01007387 */ /* 0x0007e20000100800 */
[----:B------:R-:W-:Y:S02]  /*3440*/  IADD3 R9, -R11, c[0x0][0x1d0], R64 ;  /* 0x000074000b097a10 */ /* 0x000fe40007ffe140 */
[----:B------:R-:W-:-:S04]  /*3450*/  IADD3 R2, R2, -c[0x0][0x168], RZ ;  /* 0x80005a0002027a10 */ /* 0x000fc80007ffe0ff */
[C---:B------:R-:W-:Y:S02]  /*3460*/  IADD3 R8, R2.reuse, c[0x0][0x328], RZ ;  /* 0x0000ca0002087a10 */ /* 0x040fe40007ffe0ff */
[----:B-1----:R-:W-:-:S03]  /*3470*/  IADD3 R10, R2, UR7, RZ ;  /* 0x00000007020a7c10 */ /* 0x002fc6000fffe0ff */
[--C-:B--2---:R-:W-:Y:S02]  /*3480*/  IMAD.IADD R5, R8, 0x1, R6.reuse ;  /* 0x0000000108057824 */ /* 0x104fe400078e0206 */
[----:B------:R-:W-:-:S03]  /*3490*/  IMAD.IADD R2, R10, 0x1, R6 ;  /* 0x000000010a027824 */ /* 0x000fc600078e0206 */
[----:B------:R-:W-:Y:S02]  /*34a0*/  IMNMX R5, R5, R9, PT ;  /* 0x0000000905057217 */ /* 0x000fe40003800200 */
[----:B---3--:R-:W-:Y:S01]  /*34b0*/  IADD3 R11, -R11, UR19, RZ ;  /* 0x000000130b0b7c10 */ /* 0x008fe2000fffe1ff */
[----:B------:R-:W-:Y:S05]  /*34c0*/  @P0 BRA `(.L_x_2919) ;  /* 0x0000015000000947 */ /* 0x000fea0003800000 */
[----:B------:R-:W-:Y:S01]  /*34d0*/  IADD3 R6, R6, c[0x0][0x1d0], RZ ;  /* 0x0000740006067a10 */ /* 0x000fe20007ffe0ff */
        /* <DEDUP_REMOVED lines=11> */
.L_x_2921:
[----:B------:R-:W-:-:S04]  /*3590*/  MOV R12, c[0x0][0x32c] ;  /* 0x0000cb00000c7a02 */ /* 0x000fc80000000f00 */
[----:B------:R-:W-:-:S13]  /*35a0*/  ISETP.NE.AND P0, PT, R12, 0x1, PT ;  /* 0x000000010c00780c */ /* 0x000fda0003f05270 */
[----:B------:R-:W-:-:S05]  /*35b0*/  @P0 IMAD.HI.U32 R12, R6, c[0x0][0x330], RZ ;  /* 0x0000cc00060c0a27 */ /* 0x000fca00078e00ff */
[----:B------:R-:W-:Y:S02]  /*35c0*/  @P0 SHF.R.U32.HI R6, RZ, c[0x0][0x334], R12 ;  /* 0x0000cd00ff060a19 */ /* 0x000fe4000001160c */
.L_x_2922:
[----:B------:R-:W-:Y:S05]  /*35d0*/  BSYNC B0 ;  /* 0x0000000000007941 */ /* 0x000fea0003800000 */
.L_x_2920:
[----:B------:R-:W-:-:S05]  /*35e0*/  IMAD R6, R6, c[0x0][0x32c], R11 ;  /* 0x0000cb0006067a24 */ /* 0x000fca00078e020b */
[----:B------:R-:W-:Y:S02]  /*35f0*/  IADD3 R12, R6, c[0x0][0x32c], RZ ;  /* 0x0000cb00060c7a10 */ /* 0x000fe40007ffe0ff */
[----:B------:R-:W-:Y:S02]  /*3600*/  IMNMX R2, R2, R6, !PT ;  /* 0x0000000602027217 */ /* 0x000fe40007800200 */
[----:B------:R-:W-:Y:S02]  /*3610*/  IMNMX R5, R5, R12, PT ;  /* 0x0000000c05057217 */ /* 0x000fe40003800200 */
.L_x_2919:
        /* <DEDUP_REMOVED lines=32> */
[----:B------:R-:W-:-:S02]  /*3820*/  FSEL R20, R44, -INF , !P1 ;  /* 0xff8000002c147808 */ /* 0x000fc40004800000 */
[----:B------:R-:W-:Y:S01]  /*3830*/  PLOP3.LUT P1, PT, PT, PT, UP0, 0x40, 0x0 ;  /* 0x000000000000781c */ /* 0x000fe20003f2e808 */
[----:B------:R-:W-:Y:S01]  /*3840*/  UISETP.GE.AND UP0, UPT, UR19, 0x2a, UPT ;  /* 0x0000002a1300788c */ /* 0x000fe2000bf06270 */
[----:B------:R-:W-:Y:S02]  /*3850*/  FSEL R19, R45, -INF , !P0 ;  /* 0xff8000002d137808 */ /* 0x000fe40004000000 */
[----:B------:R-:W-:Y:S01]  /*3860*/  PLOP3.LUT P0, PT, PT, PT, UP6, 0x40, 0x0 ;  /* 0x000000000000781c */ /* 0x000fe20003f0e868 */
[----:B------:R-:W-:Y:S01]  /*3870*/  UISETP.NE.AND UP6, UPT, UR13, URZ, UPT ;  /* 0x0000003f0d00728c */ /* 0x000fe2000bfc5270 */
[C---:B------:R-:W-:Y:S02]  /*3880*/  ISETP.GT.AND P1, PT, R2.reuse, 0x10, P1 ;  /* 0x000000100200780c */ /* 0x040fe40000f24270 */
[----:B------:R-:W-:Y:S02]  /*3890*/  ISETP.GT.AND P0, PT, R2, 0x11, P0 ;  /* 0x000000110200780c */ /* 0x000fe40000704270 */
[----:B------:R-:W-:-:S02]  /*38a0*/  ISETP.LT.OR P1, PT, R5, 0x11, P1 ;  /* 0x000000110500780c */ /* 0x000fc40000f21670 */
[----:B------:R-:W-:Y:S02]  /*38b0*/  ISETP.LT.OR P0, PT, R5, 0x12, P0 ;  /* 0x000000120500780c */ /* 0x000fe40000701670 */
[----:B------:R-:W-:Y:S02]  /*38c0*/  FSEL R18, R28, -INF , !P1 ;  /* 0xff8000001c127808 */ /* 0x000fe40004800000 */
[----:B------:R-:W-:Y:S02]  /*38d0*/  PLOP3.LUT P1, PT, PT, PT, UP5, 0x40, 0x0 ;  /* 0x000000000000781c */ /* 0x000fe40003f2e858 */
[----:B------:R-:W-:Y:S02]  /*38e0*/  FSEL R17, R29, -INF , !P0 ;  /* 0xff8000001d117808 */ /* 0x000fe40004000000 */
[----:B------:R-:W-:Y:S02]  /*38f0*/  PLOP3.LUT P0, PT, PT, PT, UP4, 0x40, 0x0 ;  /* 0x000000000000781c */ /* 0x000fe40003f0e848 */
[----:B------:R-:W-:-:S02]  /*3900*/  ISETP.GT.AND P1, PT, R2, 0x18, P1 ;  /* 0x000000180200780c */ /* 0x000fc40000f24270 */
[----:B------:R-:W-:Y:S02]  /*3910*/  ISETP.GT.AND P0, PT, R2, 0x19, P0 ;  /* 0x000000190200780c */ /* 0x000fe40000704270 */
[C---:B------:R-:W-:Y:S02]  /*3920*/  ISETP.LT.OR P1, PT, R5.reuse, 0x19, P1 ;  /* 0x000000190500780c */ /* 0x040fe40000f21670 */
[----:B------:R-:W-:Y:S02]  /*3930*/  ISETP.LT.OR P0, PT, R5, 0x1a, P0 ;  /* 0x0000001a0500780c */ /* 0x000fe40000701670 */
[----:B------:R-:W-:Y:S02]  /*3940*/  FSEL R22, R40, -INF , !P1 ;  /* 0xff80000028167808 */ /* 0x000fe40004800000 */
[----:B------:R-:W-:Y:S02]  /*3950*/  PLOP3.LUT P1, PT, PT, PT, UP3, 0x40, 0x0 ;  /* 0x000000000000781c */ /* 0x000fe40003f2e838 */
[----:B------:R-:W-:-:S02]  /*3960*/  FSEL R21, R41, -INF , !P0 ;  /* 0xff80000029157808 */ /* 0x000fc40004000000 */
[----:B------:R-:W-:Y:S02]  /*3970*/  PLOP3.LUT P0, PT, PT, PT, UP2, 0x40, 0x0 ;  /* 0x000000000000781c */ /* 0x000fe40003f0e828 */
[C---:B------:R-:W-:Y:S02]  /*3980*/  ISETP.GT.AND P1, PT, R2.reuse, 0x20, P1 ;  /* 0x000000200200780c */ /* 0x040fe40000f24270 */
[----:B------:R-:W-:Y:S02]  /*3990*/  ISETP.GT.AND P0, PT, R2, 0x21, P0 ;  /* 0x000000210200780c */ /* 0x000fe40000704270 */
[C---:B------:R-:W-:Y:S02]  /*39a0*/  ISETP.LT.OR P1, PT, R5.reuse, 0x21, P1 ;  /* 0x000000210500780c */ /* 0x040fe40000f21670 */
[----:B------:R-:W-:Y:S02]  /*39b0*/  ISETP.LT.OR P0, PT, R5, 0x22, P0 ;  /* 0x000000220500780c */ /* 0x000fe40000701670 */
[----:B------:R-:W-:-:S02]  /*39c0*/  FSEL R96, R24, -INF , !P1 ;  /* 0xff80000018607808 */ /* 0x000fc40004800000 */
[----:B------:R-:W-:Y:S02]  /*39d0*/  PLOP3.LUT P1, PT, PT, PT, UP1, 0x40, 0x0 ;  /* 0x000000000000781c */ /* 0x000fe40003f2e818 */
[----:B------:R-:W-:Y:S02]  /*39e0*/  FSEL R95, R25, -INF , !P0 ;  /* 0xff800000195f7808 */ /* 0x000fe40004000000 */
[----:B------:R-:W-:Y:S02]  /*39f0*/  PLOP3.LUT P0, PT, PT, PT, UP0, 0x40, 0x0 ;  /* 0x000000000000781c */ /* 0x000fe40003f0e808 */
[C---:B------:R-:W-:Y:S02]  /*3a00*/  ISETP.GT.AND P1, PT, R2.reuse, 0x28, P1 ;  /* 0x000000280200780c */ /* 0x040fe40000f24270 */
[----:B------:R-:W-:Y:S01]  /*3a10*/  ISETP.GT.AND P0, PT, R2, 0x29, P0 ;  /* 0x000000290200780c */ /* 0x000fe20000704270 */
[----:B-1----:R-:W-:Y:S01]  /*3a20*/  IMAD.IADD R2, R10, 0x1, R6 ;  /* 0x000000010a027824 */ /* 0x002fe200078e0206 */
[----:B------:R-:W-:-:S02]  /*3a30*/  ISETP.LT.OR P2, PT, R5, 0x29, P1 ;  /* 0x000000290500780c */ /* 0x000fc40000f41670 */
[----:B------:R-:W-:Y:S01]  /*3a40*/  ISETP.LT.OR P1, PT, R5, 0x2a, P0 ;  /* 0x0000002a0500780c */ /* 0x000fe20000721670 */
[----:B------:R-:W-:Y:S01]  /*3a50*/  IMAD.IADD R5, R8, 0x1, R6 ;  /* 0x0000000108057824 */ /* 0x000fe200078e0206 */
[----:B------:R-:W-:Y:S01]  /*3a60*/  PLOP3.LUT P0, PT, PT, PT, UP6, 0x40, 0x0 ;  /* 0x000000000000781c */ /* 0x000fe20003f0e868 */
[----:B------:R-:W-:Y:S01]  /*3a70*/  UISETP.NE.AND UP6, UPT, UR22, URZ, UPT ;  /* 0x0000003f1600728c */ /* 0x000fe2000bfc5270 */
[----:B------:R-:W-:Y:S02]  /*3a80*/  FSEL R94, R36, -INF , !P2 ;  /* 0xff800000245e7808 */ /* 0x000fe40005000000 */
[----:B------:R-:W-:Y:S02]  /*3a90*/  IMNMX R5, R5, R9, PT ;  /* 0x0000000905057217 */ /* 0x000fe40003800200 */
[----:B------:R-:W-:-:S07]  /*3aa0*/  FSEL R93, R37, -INF , !P1 ;  /* 0xff800000255d7808 */ /* 0x000fce0004800000 */
        /* <DEDUP_REMOVED lines=13> */
.L_x_2925:
[----:B------:R-:W-:-:S04]  /*3b80*/  MOV R7, c[0x0][0x32c] ;  /* 0x0000cb0000077a02 */ /* 0x000fc80000000f00 */
[----:B------:R-:W-:-:S13]  /*3b90*/  ISETP.NE.AND P0, PT, R7, 0x1, PT ;  /* 0x000000010700780c */ /* 0x000fda0003f05270 */
[----:B------:R-:W-:-:S05]  /*3ba0*/  @P0 IMAD.HI.U32 R7, R6, c[0x0][0x330], RZ ;  /* 0x0000cc0006070a27 */ /* 0x000fca00078e00ff */
[----:B------:R-:W-:Y:S02]  /*3bb0*/  @P0 SHF.R.U32.HI R6, RZ, c[0x0][0x334], R7 ;  /* 0x0000cd00ff060a19 */ /* 0x000fe40000011607 */
.L_x_2926:
[----:B------:R-:W-:Y:S05]  /*3bc0*/  BSYNC B0 ;  /* 0x0000000000007941 */ /* 0x000fea0003800000 */
.L_x_2924:
[----:B------:R-:W-:-:S05]  /*3bd0*/  IMAD R6, R6, c[0x0][0x32c], R11 ;  /* 0x0000cb0006067a24 */ /* 0x000fca00078e020b */
[----:B------:R-:W-:Y:S02]  /*3be0*/  IADD3 R7, R6, c[0x0][0x32c], RZ ;  /* 0x0000cb0006077a10 */ /* 0x000fe40007ffe0ff */
[----:B------:R-:W-:Y:S02]  /*3bf0*/  IMNMX R2, R2, R6, !PT ;  /* 0x0000000602027217 */ /* 0x000fe40007800200 */
[----:B------:R-:W-:Y:S02]  /*3c00*/  IMNMX R5, R5, R7, PT ;  /* 0x0000000705057217 */ /* 0x000fe40003800200 */
.L_x_2923:
[----:B------:R-:W-:Y:S01]  /*3c10*/  UP2UR UR19, UPR, URZ, 0x10 ;  /* 0x000000103f137883 */ /* 0x000fe20008000000 */
        /* <DEDUP_REMOVED lines=11> */
[----:B------:R-:W-:Y:S01]  /*3cd0*/  ISETP.GT.AND P0, PT, R2, RZ, P0 ;  /* 0x000000ff0200720c */ /* 0x000fe20000704270 */
[----:B------:R-:W-:Y:S01]  /*3ce0*/  UP2UR UR18, UPR, URZ, 0x2 ;  /* 0x000000023f127883 */ /* 0x000fe20008000000 */
[----:B------:R-:W-:Y:S01]  /*3cf0*/  PLOP3.LUT P2, PT, PT, PT, UP3, 0x40, 0x0 ;  /* 0x000000000000781c */ /* 0x000fe20003f4e838 */
[----:B------:R-:W-:Y:S01]  /*3d00*/  UISETP.NE.AND UP1, UPT, UR5, URZ, UPT ;  /* 0x0000003f0500728c */ /* 0x000fe2000bf25270 */
[C---:B------:R-:W-:Y:S01]  /*3d10*/  ISETP.LT.OR P0, PT, R5.reuse, 0x1, P0 ;  /* 0x000000010500780c */ /* 0x040fe20000701670 */
        /* <DEDUP_REMOVED lines=18> */
[----:B------:R-:W-:Y:S01]  /*3e40*/  ISETP.LT.OR P0, PT, R5, 0x9, P0 ;  /* 0x000000090500780c */ /* 0x000fe20000701670 */
[----:B------:R-:W-:Y:S01]  /*3e50*/  LDSM.16.MT88.4 R68, [R240+0x1900] ;  /* 0x00190000f044783b */ /* 0x000fe20000004200 */
[----:B------:R-:W-:Y:S01]  /*3e60*/  FMNMX.FTZ R7, R17, R7, !PT ;  /* 0x0000000711077209 */ /* 0x000fe20007810000 */
[----:B------:R-:W-:Y:S01]  /*3e70*/  ULDC.64 UR4, c[0x0][0x2c8] ;  /* 0x0000b20000047ab9 */ /* 0x000fe20000000a00 */
[----:B------:R-:W-:Y:S01]  /*3e80*/  FSEL R10, R46, -INF , !P0 ;  /* 0xff8000002e0a7808 */ /* 0x000fe20004000000 */
[----:B------:R-:W-:Y:S01]  /*3e90*/  LDSM.16.MT88.4 R60, [R236+0x2100] ;  /* 0x00210000ec3c783b */ /* 0x000fe20000004200 */
[----:B------:R-:W-:Y:S02]  /*3ea0*/  ISETP.GT.AND P0, PT, R2, 0x9, P2 ;  /* 0x000000090200780c */ /* 0x000fe40001704270 */
[----:B------:R-:W-:Y:S01]  /*3eb0*/  FMNMX.FTZ R7, R22, R7, !PT ;  /* 0x0000000716077209 */ /* 0x000fe20007810000 */
[----:B------:R-:W-:Y:S01]  /*3ec0*/  LDSM.16.MT88.4 R64, [R237+0x1900] ;  /* 0x00190000ed40783b */ /* 0x000fe20000004200 */
[----:B------:R-:W-:-:S02]  /*3ed0*/  ISETP.LT.OR P0, PT, R5, 0xa, P0 ;  /* 0x0000000a0500780c */ /* 0x000fc40000701670 */
[----:B------:R-:W-:Y:S01]  /*3ee0*/  FMNMX.FTZ R7, R21, R7, !PT ;  /* 0x0000000715077209 */ /* 0x000fe20007810000 */
[----:B------:R-:W-:Y:S01]  /*3ef0*/  LDSM.16.MT88.4 R56, [R237+0x2100] ;  /* 0x00210000ed38783b */ /* 0x000fe20000004200 */
[----:B------:R-:W-:Y:S02]  /*3f00*/  FSEL R9, R47, -INF , !P0 ;  /* 0xff8000002f097808 */ /* 0x000fe40004000000 */
[----:B------:R-:W-:Y:S01]  /*3f10*/  ISETP.GT.AND P0, PT, R2, 0x10, P1 ;  /* 0x000000100200780c */ /* 0x000fe20000f04270 */
[----:B------:R-:W-:Y:S01]  /*3f20*/  LDSM.16.MT88.4 R44, [R240+0x100] ;  /* 0x00010000f02c783b */ /* 0x000fe20000004200 */
[----:B------:R-:W-:Y:S01]  /*3f30*/  PLOP3.LUT P2, PT, PT, PT, UP6, 0x40, 0x0 ;  /* 0x000000000000781c */ /* 0x000fe20003f4e868 */
[----:B------:R-:W-:Y:S01]  /*3f40*/  UISETP.NE.AND UP6, UPT, UR13, URZ, UPT ;  /* 0x0000003f0d00728c */ /* 0x000fe2000bfc5270 */
[----:B------:R-:W-:Y:S01]  /*3f50*/  ISETP.LT.OR P0, PT, R5, 0x11, P0 ;  /* 0x000000110500780c */ /* 0x000fe20000701670 */
[----:B------:R-:W-:Y:S01]  /*3f60*/  STL [R1+0x90], R163 ;  /* 0x000090a301007387 */ /* 0x000fe20000100800 */
[----:B------:R-:W-:-:S02]  /*3f70*/  FMNMX.FTZ R7, R96, R7, !PT ;  /* 0x0000000760077209 */ /* 0x000fc40007810000 */
[----:B------:R-:W-:Y:S01]  /*3f80*/  FSEL R8, R30, -INF , !P0 ;  /* 0xff8000001e087808 */ /* 0x000fe20004000000 */
[----:B------:R-:W-:Y:S01]  /*3f90*/  STL [R1+0x8c], R162 ;  /* 0x00008ca201007387 */ /* 0x000fe20000100800 */
[----:B------:R-:W-:Y:S02]  /*3fa0*/  ISETP.GT.AND P0, PT, R2, 0x11, P2 ;  /* 0x000000110200780c */ /* 0x000fe40001704270 */
[----:B------:R-:W-:Y:S01]  /*3fb0*/  FMNMX.FTZ R7, R95, R7, !PT ;  /* 0x000000075f077209 */ /* 0x000fe20007810000 */
[----:B------:R-:W-:Y:S01]  /*3fc0*/  STL [R1+0x88], R161 ;  /* 0x000088a101007387 */ /* 0x000fe20000100800 */
[----:B------:R-:W-:Y:S02]  /*3fd0*/  ISETP.LT.OR P0, PT, R5, 0x12, P0 ;  /* 0x000000120500780c */ /* 0x000fe40000701670 */
[----:B------:R-:W-:Y:S01]  /*3fe0*/  PLOP3.LUT P1, PT, PT, PT, UP5, 0x40, 0x0 ;  /* 0x000000000000781c */ /* 0x000fe20003f2e858 */
[----:B------:R-:W-:Y:S01]  /*3ff0*/  STL [R1+0x84], R160 ;  /* 0x000084a001007387 */ /* 0x000fe20000100800 */
[----:B------:R-:W-:Y:S01]  /*4000*/  FMNMX.FTZ R133, R94, R7, !PT ;  /* 0x000000075e857209 */ /* 0x000fe20007810000 */
[----:B------:R-:W-:Y:S01]  /*4010*/  UISETP.NE.AND UP5, UPT, UR14, URZ, UPT ;  /* 0x0000003f0e00728c */ /* 0x000fe2000bfa5270 */
[----:B------:R-:W-:Y:S01]  /*4020*/  FSEL R7, R31, -INF , !P0 ;  /* 0xff8000001f077808 */ /* 0x000fe20004000000 */
[----:B------:R-:W-:Y:S01]  /*4030*/  STL [R1+0x80], R135 ;  /* 0x0000808701007387 */ /* 0x000fe20000100800 */
[----:B------:R-:W-:-:S02]  /*4040*/  PLOP3.LUT P0, PT, PT, PT, UP4, 0x40, 0x0 ;  /* 0x000000000000781c */ /* 0x000fc40003f0e848 */
[----:B------:R-:W-:Y:S01]  /*4050*/  ISETP.GT.AND P1, PT, R2, 0x18, P1 ;  /* 0x000000180200780c */ /* 0x000fe20000f24270 */
[----:B------:R-:W-:Y:S01]  /*4060*/  LDSM.16.MT88.4 R28, [R237+0x100] ;  /* 0x00010000ed1c783b */ /* 0x000fe20000004200 */
[----:B------:R-:W-:Y:S02]  /*4070*/  FMNMX.FTZ R23, R6, R11, !PT ;  /* 0x0000000b06177209 */ /* 0x000fe40007810000 */
[----:B------:R-:W-:Y:S02]  /*4080*/  ISETP.GT.AND P0, PT, R2, 0x19, P0 ;  /* 0x000000190200780c */ /* 0x000fe40000704270 */
[C---:B------:R-:W-:Y:S02]  /*4090*/  ISETP.LT.OR P1, PT, R5.reuse, 0x19, P1 ;  /* 0x000000190500780c */ /* 0x040fe40000f21670 */
[----:B------:R-:W-:Y:S02]  /*40a0*/  FMNMX.FTZ R23, R10, R23, !PT ;  /* 0x000000170a177209 */ /* 0x000fe40007810000 */
[----:B------:R-:W-:-:S02]  /*40b0*/  ISETP.LT.OR P0, PT, R5, 0x1a, P0 ;  /* 0x0000001a0500780c */ /* 0x000fc40000701670 */
[----:B------:R-:W-:Y:S02]  /*40c0*/  FSEL R13, R42, -INF , !P1 ;  /* 0xff8000002a0d7808 */ /* 0x000fe40004800000 */
[----:B------:R-:W-:Y:S02]  /*40d0*/  PLOP3.LUT P1, PT, PT, PT, UP3, 0x40, 0x0 ;  /* 0x000000000000781c */ /* 0x000fe40003f2e838 */
[----:B------:R-:W-:Y:S02]  /*40e0*/  FMNMX.FTZ R23, R9, R23, !PT ;  /* 0x0000001709177209 */ /* 0x000fe40007810000 */
[----:B------:R-:W-:Y:S02]  /*40f0*/  FSEL R15, R43, -INF , !P0 ;  /* 0xff8000002b0f7808 */ /* 0x000fe40004000000 */
[----:B------:R-:W-:Y:S01]  /*4100*/  PLOP3.LUT P0, PT, PT, PT, UP2, 0x40, 0x0 ;  /* 0x000000000000781c */ /* 0x000fe20003f0e828 */
[----:B------:R-:W-:Y:S01]  /*4110*/  LDSM.16.MT88.4 R40, [R240+0x900] ;  /* 0x00090000f028783b */ /* 0x000fe20000004200 */
[----:B------:R-:W-:-:S02]  /*4120*/  ISETP.GT.AND P1, PT, R2, 0x20, P1 ;  /* 0x000000200200780c */ /* 0x000fc40000f24270 */
[----:B------:R-:W-:Y:S02]  /*4130*/  FMNMX.FTZ R23, R8, R23, !PT ;  /* 0x0000001708177209 */ /* 0x000fe40007810000 */
[----:B------:R-:W-:Y:S02]  /*4140*/  ISETP.GT.AND P0, PT, R2, 0x21, P0 ;  /* 0x000000210200780c */ /* 0x000fe40000704270 */
[----:B------:R-:W-:Y:S02]  /*4150*/  ISETP.LT.OR P1, PT, R5, 0x21, P1 ;  /* 0x000000210500780c */ /* 0x000fe40000f21670 */
[----:B------:R-:W-:Y:S02]  /*4160*/  FMNMX.FTZ R23, R7, R23, !PT ;  /* 0x0000001707177209 */ /* 0x000fe40007810000 */
[----:B------:R-:W-:Y:S02]  /*4170*/  ISETP.LT.OR P0, PT, R5, 0x22, P0 ;  /* 0x000000220500780c */ /* 0x000fe40000701670 */
[----:B------:R-:W-:-:S02]  /*4180*/  FSEL R91, R26, -INF , !P1 ;  /* 0xff8000001a5b7808 */ /* 0x000fc40004800000 */
[----:B------:R-:W-:Y:S02]  /*4190*/  PLOP3.LUT P1, PT, PT, PT, UP1, 0x40, 0x0 ;  /* 0x000000000000781c */ /* 0x000fe40003f2e818 */
[----:B------:R-:W-:Y:S02]  /*41a0*/  FMNMX.FTZ R23, R13, R23, !PT ;  /* 0x000000170d177209 */ /* 0x000fe40007810000 */
[----:B------:R-:W-:Y:S02]  /*41b0*/  FSEL R92, R27, -INF , !P0 ;  /* 0xff8000001b5c7808 */ /* 0x000fe40004000000 */
[----:B------:R-:W-:Y:S01]  /*41c0*/  PLOP3.LUT P0, PT, PT, PT, UP0, 0x40, 0x0 ;  /* 0x000000000000781c */ /* 0x000fe20003f0e808 */
[----:B------:R-:W-:Y:S01]  /*41d0*/  LDSM.16.MT88.4 R24, [R236+0x900] ;  /* 0x00090000ec18783b */ /* 0x000fe20000004200 */
[----:B------:R-:W-:Y:S02]  /*41e0*/  ISETP.GT.AND P1, PT, R2, 0x28, P1 ;  /* 0x000000280200780c */ /* 0x000fe40000f24270 */
        /* <DEDUP_REMOVED lines=10> */
[----:B------:R-:W-:Y:S02]  /*4290*/  FMNMX.FTZ R132, R90, R132, !PT ;  /* 0x000000845a847209 */ /* 0x000fe40007810000 */
        /* <DEDUP_REMOVED lines=222> */
[----:B------:R-:W-:Y:S02]  /*5080*/  IMAD.MOV.U32 R43, RZ, RZ, R155 ;  /* 0x000000ffff2b7224 */ /* 0x000fe400078e009b */
[----:B------:R-:W-:-:S05]  /*5090*/  IMAD.MOV.U32 R94, RZ, RZ, R39 ;  /* 0x000000ffff5e7224 */ /* 0x000fca00078e0027 */
        /* <DEDUP_REMOVED lines=11> */
[----:B------:R-:W-:Y:S01]  /*5150*/  MOV R28, R154 ;  /* 0x0000009a001c7202 */ /* 0x000fe20000000f00 */
[----:B------:R-:W-:Y:S11]  /*5160*/  MUFU.EX2 R21, R21 ;  /* 0x0000001500157308 */ /* 0x000ff60000000800 */
[----:B------:R-:W-:Y:S06]  /*5170*/  @!UPT UIADD3 URZ, URZ, URZ, URZ ;  /* 0x0000003f3f3ff290 */ /* 0x000fec000fffe03f */
        /* <DEDUP_REMOVED lines=28> */
[----:B------:R1:W-:Y:S01]  /*5340*/  MUFU.EX2 R6, R0 ;  /* 0x0000000000067308 */ /* 0x0003e20000000800 */
[----:B------:R-:W-:Y:S01]  /*5350*/  F2FP.BF16.PACK_AB R128, R20, R21 ;  /* 0x000000151480723e */ /* 0x000fe200000010ff */
[----:B------:R-:W-:Y:S02]  /*5360*/  IMAD.MOV.U32 R8, RZ, RZ, R35 ;  /* 0x000000ffff087224 */ /* 0x000fe400078e0023 */
[----:B------:R-:W-:-:S04]  /*5370*/  IMAD.MOV.U32 R92, RZ, RZ, R41 ;  /* 0x000000ffff5c7224 */ /* 0x000fc800078e0029 */
[----:B------:R2:W3:Y:S01]  /*5380*/  MUFU.EX2 R3, R2 ;  /* 0x0000000200037308 */ /* 0x0004e20000000800 */
[----:B------:R-:W-:Y:S02]  /*5390*/  IMAD.MOV.U32 R40, RZ, RZ, R161 ;  /* 0x000000ffff287224 */ /* 0x000fe400078e00a1 */
[----:B------:R-:W-:Y:S02]  /*53a0*/  IMAD.MOV.U32 R42, RZ, RZ, R135 ;  /* 0x000000ffff2a7224 */ /* 0x000fe400078e0087 */
[----:B------:R-:W-:Y:S01]  /*53b0*/  IMAD.MOV.U32 R51, RZ, RZ, R162 ;  /* 0x000000ffff337224 */ /* 0x000fe200078e00a2 */
[----:B------:R-:W-:Y:S01]  /*53c0*/  MOV R41, R160 ;  /* 0x000000a000297202 */ /* 0x000fe20000000f00 */
[----:B------:R-:W-:Y:S01]  /*53d0*/  IMAD.MOV.U32 R9, RZ, RZ, R67 ;  /* 0x000000ffff097224 */ /* 0x000fe200078e0043 */
[----:B------:R-:W-:Y:S01]  /*53e0*/  MOV R10, R66 ;  /* 0x00000042000a7202 */ /* 0x000fe20000000f00 */
[----:B-1----:R-:W-:Y:S01]  /*53f0*/  FADD.FTZ R0, R86, R84 ;  /* 0x0000005456007221 */ /* 0x002fe20000010000 */
[----:B------:R4:W5:Y:S01]  /*5400*/  LDL.LU R162, [R1+0x8c] ;  /* 0x00008c0001a27983 */ /* 0x0009620000300800 */
[----:B--2---:R-:W-:Y:S01]  /*5410*/  FADD.FTZ R2, R130, R4 ;  /* 0x0000000482027221 */ /* 0x004fe20000010000 */
[----:B------:R-:W-:-:S02]  /*5420*/  F2FP.BF16.PACK_AB R130, R22, R23 ;  /* 0x000000171682723e */ /* 0x000fc400000010ff */
        /* <DEDUP_REMOVED lines=95> */
.L_x_2928:
[----:B------:R-:W-:Y:S02]  /*5a20*/  UISETP.NE.AND UP0, UPT, UR10, 0x1, UPT ;  /* 0x000000010a00788c */ /* 0x000fe4000bf05270 */
[----:B------:R-:W-:Y:S02]  /*5a30*/  ULDC.64 UR4, c[0x0][0x330] ;  /* 0x0000cc0000047ab9 */ /* 0x000fe40000000a00 */
[----:B------:R-:W-:-:S07]  /*5a40*/  UIMAD.WIDE.U32 UR20, UR18, UR4, URZ ;  /* 0x00000004121472a5 */ /* 0x000fce000f8e003f */
[----:B------:R-:W-:Y:S02]  /*5a50*/  @UP0 UMOV UR19, UR21 ;  /* 0x0000001500130c82 */ /* 0x000fe40008000000 */
[----:B------:R-:W-:Y:S02]  /*5a60*/  @UP0 USHF.R.U32.HI UR18, URZ, UR5, UR19 ;  /* 0x000000053f120299 */ /* 0x000fe40008011613 */
.L_x_2929:
[----:B------:R-:W-:Y:S02]  /*5a70*/  ULDC UR4, c[0x0][0x32c] ;  /* 0x0000cb0000047ab9 */ /* 0x000fe40000000800 */
[----:B------:R-:W-:-:S04]  /*5a80*/  UIMAD UR4, UR18, UR10, UR4 ;  /* 0x0000000a120472a4 */ /* 0x000fc8000f8e0204 */
[----:B------:R-:W-:-:S04]  /*5a90*/  UISETP.LT.AND UP0, UPT, UR11, UR4, UPT ;  /* 0x000000040b00728c */ /* 0x000fc8000bf01270 */
[----:B------:R-:W-:-:S04]  /*5aa0*/  USEL UR11, UR11, UR4, UP0 ;  /* 0x000000040b0b7287 */ /* 0x000fc80008000000 */
.L_x_2927:
        /* <DEDUP_REMOVED lines=38> */
.L_x_2941:
        /* <DEDUP_REMOVED lines=79> */
.L_x_2931:
        /* <DEDUP_REMOVED lines=136> */
[----:B------:R-:W2:Y:S01]  /*6a80*/  LDSM.16.M88.4 R172, [R238+0x5800] ;  /* 0x00580000eeac783b */ /* 0x000ea20000000200 */
[----:B------:R-:W-:Y:S06]  /*6a90*/  DEPBAR.LE SB0, 0x0 ;  /* 0x000080000000791a */ /* 0x000fec0000000000 */
[----:B------:R-:W-:Y:S01]  /*6aa0*/  BAR.SYNC.DEFER_BLOCKING 0x0 ;  /* 0x0000000000007b1d */ /* 0x000fe20000010000 */
[C---:B-1----:R-:W-:Y:S08]  /*6ab0*/  HMMA.16816.F32.BF16 R12, R232.reuse, R168, R12 ;  /* 0x000000a8e80c723c */ /* 0x042ff0000004180c */
[C---:B------:R-:W-:Y:S08]  /*6ac0*/  HMMA.16816.F32.BF16 R16, R232.reuse, R170, R16 ;  /* 0x000000aae810723c */ /* 0x040ff00000041810 */
[C---:B--2---:R-:W-:Y:S08]  /*6ad0*/  HMMA.16816.F32.BF16 R20, R232.reuse, R172, R20 ;  /* 0x000000ace814723c */ /* 0x044ff00000041814 */
[----:B------:R-:W-:Y:S01]  /*6ae0*/  HMMA.16816.F32.BF16 R24, R232, R174, R24 ;  /* 0x000000aee818723c */ /* 0x000fe20000041818 */
[----:B------:R-:W-:-:S07]  /*6af0*/  @P0 BRA `(.L_x_2932) ;  /* 0x000004e000000947 */ /* 0x000fce0003800000 */
[----:B------:R-:W2:Y:S01]  /*6b00*/  LDL.64 R174, [R1+0x30] ;  /* 0x0000300001ae7983 */ /* 0x000ea20000100a00 */
[----:B------:R-:W-:Y:S02]  /*6b10*/  UIADD3 UR18, UR8, -0x1, URZ ;  /* 0xffffffff08127890 */ /* 0x000fe4000fffe03f */
[----:B------:R-:W-:Y:S01]  /*6b20*/  ULDC.64 UR4, c[0x0][0x1e0] ;  /* 0x0000780000047ab9 */ /* 0x000fe20000000a00 */
[----:B------:R-:W3:Y:S01]  /*6b30*/  LDL.64 R178, [R1+0x28] ;  /* 0x0000280001b27983 */ /* 0x000ee20000100a00 */
[----:B------:R-:W-:Y:S02]  /*6b40*/  USHF.R.S32.HI UR11, URZ, 0x1f, UR18 ;  /* 0x0000001f3f0b7899 */ /* 0x000fe40008011412 */
[----:B------:R-:W-:Y:S01]  /*6b50*/  UIMAD.WIDE.U32 UR20, UR18, UR4, URZ ;  /* 0x00000004121472a5 */ /* 0x000fe2000f8e003f */
[----:B------:R-:W4:Y:S01]  /*6b60*/  LDL R177, [R1+0x4] ;  /* 0x0000040001b17983 */ /* 0x000f220000100800 */
[----:B------:R-:W-:Y:S03]  /*6b70*/  UIMAD UR11, UR11, UR4, URZ ;  /* 0x000000040b0b72a4 */ /* 0x000fe6000f8e023f */
[----:B------:R-:W5:Y:S01]  /*6b80*/  LDL R173, [R1+0x50] ;  /* 0x0000500001ad7983 */ /* 0x000f620000100800 */
        /* <DEDUP_REMOVED lines=69> */
.L_x_2932:
[----:B------:R-:W2:Y:S01]  /*6fe0*/  LDL R3, [R1+0x78] ;  /* 0x0000780001037983 */ /* 0x000ea20000100800 */
        /* <DEDUP_REMOVED lines=35> */
.L_x_2935:
[----:B------:R-:W-:Y:S04]  /*7220*/  MOV R170, c[0x0][0x32c] ;  /* 0x0000cb0000aa7a02 */ /* 0x000fe80000000f00 */
[----:B------:R-:W-:Y:S11]  /*7230*/  ISETP.NE.AND P0, PT, R170, 0x1, PT ;  /* 0x00000001aa00780c */ /* 0x000ff60003f05270 */
[----:B------:R-:W-:Y:S02]  /*7240*/  @!UPT UIADD3 URZ, URZ, URZ, URZ ;  /* 0x0000003f3f3ff290 */ /* 0x000fe4000fffe03f */
[----:B------:R-:W-:Y:S05]  /*7250*/  @P0 IMAD.HI.U32 R170, R132, c[0x0][0x330], RZ ;  /* 0x0000cc0084aa0a27 */ /* 0x000fea00078e00ff */
[----:B------:R-:W-:Y:S02]  /*7260*/  @P0 SHF.R.U32.HI R132, RZ, c[0x0][0x334], R170 ;  /* 0x0000cd00ff840a19 */ /* 0x000fe400000116aa */
.L_x_2936:
[----:B------:R-:W-:Y:S05]  /*7270*/  BSYNC B0 ;  /* 0x0000000000007941 */ /* 0x000fea0003800000 */
.L_x_2934:
[----:B------:R-:W-:Y:S05]  /*7280*/  IADD3 R170, -R171, UR4, RZ ;  /* 0x00000004abaa7c10 */ /* 0x000fea000fffe1ff */
[----:B------:R-:W-:Y:S05]  /*7290*/  IMAD R132, R132, c[0x0][0x32c], R170 ;  /* 0x0000cb0084847a24 */ /* 0x000fea00078e02aa */
[----:B------:R-:W-:Y:S02]  /*72a0*/  IMNMX R0, R0, R132, !PT ;  /* 0x0000008400007217 */ /* 0x000fe40007800200 */
[----:B------:R-:W-:Y:S04]  /*72b0*/  IADD3 R132, R132, c[0x0][0x32c], RZ ;  /* 0x0000cb0084847a10 */ /* 0x000fe80007ffe0ff */
[----:B------:R-:W-:Y:S02]  /*72c0*/  IMNMX R3, R3, R132, PT ;  /* 0x0000008403037217 */ /* 0x000fe40003800200 */
.L_x_2933:
[----:B------:R-:W-:Y:S02]  /*72d0*/  UISETP.GE.AND UP1, UPT, UR4, 0x1, UPT ;  /* 0x000000010400788c */ /* 0x000fe4000bf26270 */
        /* <DEDUP_REMOVED lines=29> */
[----:B------:R-:W1:Y:S01]  /*74b0*/  SHFL.IDX PT, R5, R133, 0x1, 0x1c1f ;  /* 0x003c1f0085057f89 */ /* 0x000e6200000e0000 */
[----:B------:R-:W-:Y:S01]  /*74c0*/  FSEL R8, R8, -INF , !P1 ;  /* 0xff80000008087808 */ /* 0x000fe20004800000 */
[----:B------:R-:W-:Y:S01]  /*74d0*/  UP2UR UR21, UPR, URZ, 0x40 ;  /* 0x000000403f157883 */ /* 0x000fe20008000000 */
        /* <DEDUP_REMOVED lines=12> */
[----:B------:R-:W-:Y:S01]  /*75a0*/  PLOP3.LUT P0, PT, PT, PT, UP4, 0x40, 0x0 ;  /* 0x000000000000781c */ /* 0x000fe20003f0e848 */
[--C-:B-1----:R-:W-:Y:S01]  /*75b0*/  IMAD.IADD R4, R169, 0x1, R5.reuse ;  /* 0x00000001a9047824 */ /* 0x102fe200078e0205 */
        /* <DEDUP_REMOVED lines=40> */
.L_x_2939:
[----:B------:R-:W-:Y:S04]  /*7840*/  MOV R5, c[0x0][0x32c] ;  /* 0x0000cb0000057a02 */ /* 0x000fe80000000f00 */
[----:B------:R-:W-:Y:S11]  /*7850*/  ISETP.NE.AND P0, PT, R5, 0x1, PT ;  /* 0x000000010500780c */ /* 0x000ff60003f05270 */
[----:B------:R-:W-:Y:S02]  /*7860*/  @!UPT UIADD3 URZ, URZ, URZ, URZ ;  /* 0x0000003f3f3ff290 */ /* 0x000fe4000fffe03f */
[----:B------:R-:W-:Y:S05]  /*7870*/  @P0 IMAD.HI.U32 R5, R0, c[0x0][0x330], RZ ;  /* 0x0000cc0000050a27 */ /* 0x000fea00078e00ff */
[----:B------:R-:W-:Y:S02]  /*7880*/  @P0 SHF.R.U32.HI R0, RZ, c[0x0][0x334], R5 ;  /* 0x0000cd00ff000a19 */ /* 0x000fe40000011605 */
.L_x_2940:
[----:B------:R-:W-:Y:S05]  /*7890*/  BSYNC B0 ;  /* 0x0000000000007941 */ /* 0x000fea0003800000 */
.L_x_2938:
[----:B------:R-:W-:Y:S05]  /*78a0*/  IADD3 R5, -R171, UR4, RZ ;  /* 0x00000004ab057c10 */ /* 0x000fea000fffe1ff */
[----:B------:R-:W-:Y:S05]  /*78b0*/  IMAD R0, R0, c[0x0][0x32c], R5 ;  /* 0x0000cb0000007a24 */ /* 0x000fea00078e0205 */
[----:B------:R-:W-:Y:S02]  /*78c0*/  IMNMX R3, R3, R0, !PT ;  /* 0x0000000003037217 */ /* 0x000fe40007800200 */
[----:B------:R-:W-:Y:S04]  /*78d0*/  IADD3 R0, R0, c[0x0][0x32c], RZ ;  /* 0x0000cb0000007a10 */ /* 0x000fe80007ffe0ff */
[----:B------:R-:W-:Y:S02]  /*78e0*/  IMNMX R4, R4, R0, PT ;  /* 0x0000000004047217 */ /* 0x000fe40003800200 */
.L_x_2937:
        /* <DEDUP_REMOVED lines=40> */
[----:B------:R-:W2:Y:S01]  /*7b70*/  LDL.LU R12, [R1+0x14] ;  /* 0x00001400010c7983 */ /* 0x000ea20000300800 */
[--C-:B------:R-:W-:Y:S02]  /*7b80*/  FFMA.FTZ R132, R132, c[0x0][0x2d0], -R2.reuse ;  /* 0x0000b40084847a23 */ /* 0x100fe40000010802 */
        /* <DEDUP_REMOVED lines=16> */
[--C-:B------:R-:W-:Y:S01]  /*7c90*/  FFMA.FTZ R17, R17, c[0x0][0x2d0], -R2.reuse ;  /* 0x0000b40011117a23 */ /* 0x100fe20000010802 */
[----:B------:R-:W-:Y:S01]  /*7ca0*/  PLOP3.LUT P1, PT, PT, PT, UP0, 0x40, 0x0 ;  /* 0x000000000000781c */ /* 0x000fe20003f2e808 */
[----:B------:R-:W-:Y:S01]  /*7cb0*/  FFMA.FTZ R169, R20, c[0x0][0x2d0], -R2 ;  /* 0x0000b40014a97a23 */ /* 0x000fe20000010802 */
[----:B------:R-:W-:Y:S01]  /*7cc0*/  ISETP.LT.OR P0, PT, R4, 0x9, P0 ;  /* 0x000000090400780c */ /* 0x000fe20000701670 */
[----:B------:R-:W-:Y:S01]  /*7cd0*/  UISETP.NE.AND UP1, UPT, UR18, URZ, UPT ;  /* 0x0000003f1200728c */ /* 0x000fe2000bf25270 */
[----:B------:R-:W1:Y:S01]  /*7ce0*/  MUFU.EX2 R2, R0 ;  /* 0x0000000000027308 */ /* 0x000e620000000800 */
[----:B------:R-:W-:Y:S01]  /*7cf0*/  UISETP.NE.AND UP0, UPT, UR11, URZ, UPT ;  /* 0x0000003f0b00728c */ /* 0x000fe2000bf05270 */
[----:B------:R-:W-:Y:S02]  /*7d00*/  FSEL R10, R10, -INF , !P0 ;  /* 0xff8000000a0a7808 */ /* 0x000fe40004000000 */
[----:B------:R-:W-:Y:S02]  /*7d10*/  ISETP.GT.AND P0, PT, R3, 0x9, P2 ;  /* 0x000000090300780c */ /* 0x000fe40001704270 */
[----:B------:R-:W-:Y:S02]  /*7d20*/  PLOP3.LUT P2, PT, PT, PT, UP6, 0x40, 0x0 ;  /* 0x000000000000781c */ /* 0x000fe40003f4e868 */
[C---:B------:R-:W-:Y:S02]  /*7d30*/  ISETP.LT.OR P0, PT, R4.reuse, 0xa, P0 ;  /* 0x0000000a0400780c */ /* 0x040fe40000701670 */
[----:B------:R-:W-:Y:S02]  /*7d40*/  MUFU.EX2 R168, R170 ;  /* 0x000000aa00a87308 */ /* 0x000fe40000000800 */
[----:B------:R-:W-:Y:S02]  /*7d50*/  FSEL R171, R11, -INF , !P0 ;  /* 0xff8000000bab7808 */ /* 0x000fe40004000000 */
[C---:B------:R-:W-:Y:S02]  /*7d60*/  ISETP.GT.AND P0, PT, R3.reuse, 0x10, P1 ;  /* 0x000000100300780c */ /* 0x040fe40000f04270 */
[----:B------:R-:W-:Y:S02]  /*7d70*/  PLOP3.LUT P1, PT, PT, PT, UP5, 0x40, 0x0 ;  /* 0x000000000000781c */ /* 0x000fe40003f2e858 */
[----:B------:R-:W-:Y:S02]  /*7d80*/  ISETP.LT.OR P0, PT, R4, 0x11, P0 ;  /* 0x000000110400780c */ /* 0x000fe40000701670 */
[C---:B------:R-:W-:Y:S01]  /*7d90*/  ISETP.GT.AND P1, PT, R3.reuse, 0x18, P1 ;  /* 0x000000180300780c */ /* 0x040fe20000f24270 */
[----:B------:R-:W-:Y:S01]  /*7da0*/  MUFU.EX2 R8, R8 ;  /* 0x0000000800087308 */ /* 0x000fe20000000800 */
[----:B------:R-:W-:Y:S02]  /*7db0*/  FSEL R173, R14, -INF , !P0 ;  /* 0xff8000000ead7808 */ /* 0x000fe40004000000 */
[----:B------:R-:W-:Y:S01]  /*7dc0*/  ISETP.GT.AND P0, PT, R3, 0x11, P2 ;  /* 0x000000110300780c */ /* 0x000fe20001704270 */
[----:B-1----:R-:W-:Y:S01]  /*7dd0*/  FMUL.FTZ R16, R2, R144 ;  /* 0x0000009002107220 */ /* 0x002fe20000410000 */
[----:B------:R-:W-:Y:S01]  /*7de0*/  ISETP.LT.OR P1, PT, R4, 0x19, P1 ;  /* 0x000000190400780c */ /* 0x000fe20000f21670 */
[----:B------:R-:W-:Y:S01]  /*7df0*/  FMUL.FTZ R13, R2, R149 ;  /* 0x00000095020d7220 */ /* 0x000fe20000410000 */
[----:B------:R-:W-:Y:S01]  /*7e00*/  ISETP.LT.OR P0, PT, R4, 0x12, P0 ;  /* 0x000000120400780c */ /* 0x000fe20000701670 */
[----:B------:R-:W-:Y:S01]  /*7e10*/  FMUL.FTZ R20, R2, R140 ;  /* 0x0000008c02147220 */ /* 0x000fe20000410000 */
[----:B------:R-:W-:Y:S01]  /*7e20*/  FSEL R174, R18, -INF , !P1 ;  /* 0xff80000012ae7808 */ /* 0x000fe20004800000 */
[----:B------:R-:W1:Y:S01]  /*7e30*/  MUFU.EX2 R9, R9 ;  /* 0x0000000900097308 */ /* 0x000e620000000800 */
[----:B------:R-:W-:Y:S01]  /*7e40*/  FSEL R172, R15, -INF , !P0 ;  /* 0xff8000000fac7808 */ /* 0x000fe20004000000 */
[C---:B------:R-:W-:Y:S01]  /*7e50*/  FMUL.FTZ R28, R2.reuse, R28 ;  /* 0x0000001c021c7220 */ /* 0x040fe20000410000 */
[----:B------:R-:W-:Y:S01]  /*7e60*/  PLOP3.LUT P0, PT, PT, PT, UP4, 0x40, 0x0 ;  /* 0x000000000000781c */ /* 0x000fe20003f0e848 */
[C---:B------:R-:W-:Y:S01]  /*7e70*/  FMUL.FTZ R29, R2.reuse, R29 ;  /* 0x0000001d021d7220 */ /* 0x040fe20000410000 */
[----:B------:R-:W-:Y:S01]  /*7e80*/  PLOP3.LUT P1, PT, PT, PT, UP3, 0x40, 0x0 ;  /* 0x000000000000781c */ /* 0x000fe20003f2e838 */
[C---:B------:R-:W-:Y:S01]  /*7e90*/  FMUL.FTZ R32, R2.reuse, R32 ;  /* 0x0000002002207220 */ /* 0x040fe20000410000 */
[C---:B------:R-:W-:Y:S01]  /*7ea0*/  ISETP.GT.AND P0, PT, R3.reuse, 0x19, P0 ;  /* 0x000000190300780c */ /* 0x040fe20000704270 */
[C---:B------:R-:W-:Y:S01]  /*7eb0*/  FMUL.FTZ R33, R2.reuse, R33 ;  /* 0x0000002102217220 */ /* 0x040fe20000410000 */
[----:B------:R-:W-:Y:S01]  /*7ec0*/  ISETP.GT.AND P1, PT, R3, 0x20, P1 ;  /* 0x000000200300780c */ /* 0x000fe20000f24270 */
[----:B------:R-:W-:Y:S01]  /*7ed0*/  FMUL.FTZ R36, R2, R36 ;  /* 0x0000002402247220 */ /* 0x000fe20000410000 */
[----:B------:R-:W-:Y:S01]  /*7ee0*/  ISETP.LT.OR P0, PT, R4, 0x1a, P0 ;  /* 0x0000001a0400780c */ /* 0x000fe20000701670 */
[----:B------:R-:W-:Y:S01]  /*7ef0*/  FMUL.FTZ R37, R2, R37 ;  /* 0x0000002502257220 */ /* 0x000fe20000410000 */
[----:B------:R-:W-:Y:S01]  /*7f00*/  ISETP.LT.OR P1, PT, R4, 0x21, P1 ;  /* 0x000000210400780c */ /* 0x000fe20000f21670 */
[C---:B------:R-:W-:Y:S01]  /*7f10*/  FMUL.FTZ R40, R2.reuse, R40 ;  /* 0x0000002802287220 */ /* 0x040fe20000410000 */
        /* <DEDUP_REMOVED lines=15> */
[C---:B------:R-:W-:Y:S01]  /*8010*/  FMUL.FTZ R56, R2.reuse, R56 ;  /* 0x0000003802387220 */ /* 0x040fe20000410000 */
[----:B------:R-:W-:Y:S01]  /*8020*/  PLOP3.LUT P0, PT, PT, PT, UP0, 0x40, 0x0 ;  /* 0x000000000000781c */ /* 0x000fe20003f0e808 */
[----:B------:R-:W-:Y:S01]  /*8030*/  FMUL.FTZ R57, R2, R57 ;  /* 0x0000003902397220 */ /* 0x000fe20000410000 */
[----:B------:R-:W-:Y:S01]  /*8040*/  ISETP.LT.OR P1, PT, R4, 0x29, P1 ;  /* 0x000000290400780c */ /* 0x000fe20000f21670 */
[C---:B------:R-:W-:Y:S01]  /*8050*/  FMUL.FTZ R60, R2.reuse, R60 ;  /* 0x0000003c023c7220 */ /* 0x040fe20000410000 */
[----:B------:R-:W-:Y:S01]  /*8060*/  ISETP.GT.AND P0, PT, R3, 0x29, P0 ;  /* 0x000000290300780c */ /* 0x000fe20000704270 */
[C---:B------:R-:W-:Y:S01]  /*8070*/  FMUL.FTZ R61, R2.reuse, R61 ;  /* 0x0000003d023d7220 */ /* 0x040fe20000410000 */
[----:B------:R-:W-:Y:S01]  /*8080*/  MOV R15, R176 ;  /* 0x000000b0000f7202 */ /* 0x000fe20000000f00 */
[----:B------:R-:W-:Y:S01]  /*8090*/  FMUL.FTZ R64, R2, R64 ;  /* 0x0000004002407220 */ /* 0x000fe20000410000 */
[----:B------:R-:W-:Y:S01]  /*80a0*/  ISETP.LT.OR P0, PT, R4, 0x2a, P0 ;  /* 0x0000002a0400780c */ /* 0x000fe20000701670 */
[----:B------:R-:W-:Y:S01]  /*80b0*/  FMUL.FTZ R65, R2, R65 ;  /* 0x0000004102417220 */ /* 0x000fe20000410000 */
[----:B------:R-:W-:Y:S01]  /*80c0*/  FSEL R176, R26, -INF , !P1 ;  /* 0xff8000001ab07808 */ /* 0x000fe20004800000 */
[C---:B------:R-:W-:Y:S01]  /*80d0*/  FMUL.FTZ R68, R2.reuse, R68 ;  /* 0x0000004402447220 */ /* 0x040fe20000410000 */
[----:B-1----:R-:W-:Y:S01]  /*80e0*/  F2FP.BF16.PACK_AB R170, R9, R8 ;  /* 0x0000000809aa723e */ /* 0x002fe200000010ff */
        /* <DEDUP_REMOVED lines=48> */
[----:B------:R-:W-:Y:S01]  /*83f0*/  FADD.FTZ R4, R168, R0 ;  /* 0x00000000a8047221 */ /* 0x000fe20000010000 */
[----:B------:R-:W-:Y:S02]  /*8400*/  FMNMX.FTZ R0, R6, R134, !PT ;  /* 0x0000008606007209 */ /* 0x000fe40007810000 */
[----:B------:R-:W-:Y:S02]  /*8410*/  F2FP.BF16.PACK_AB R168, R168, R132 ;  /* 0x00000084a8a8723e */ /* 0x000fe400000010ff */
[----:B------:R-:W-:Y:S02]  /*8420*/  FMNMX.FTZ R0, R7, R0, !PT ;  /* 0x0000000007007209 */ /* 0x000fe40007810000 */
[----:B------:R-:W-:Y:S02]  /*8430*/  FSEL R132, R27, -INF , !P0 ;  /* 0xff8000001b847808 */ /* 0x000fe40004000000 */
        /* <DEDUP_REMOVED lines=16> */
[----:B------:R-:W-:Y:S01]  /*8540*/  MOV R152, R21 ;  /* 0x0000001500987202 */ /* 0x000fe20000000f00 */
[C---:B------:R-:W-:Y:S01]  /*8550*/  FMUL.FTZ R21, R2.reuse, R141 ;  /* 0x0000008d02157220 */ /* 0x040fe20000410000 */
[----:B------:R-:W-:Y:S01]  /*8560*/  FSETP.NEU.FTZ.AND P0, PT, R3, -INF , PT ;  /* 0xff8000000300780b */ /* 0x000fe20003f1d000 */
[----:B------:R-:W2:Y:S01]  /*8570*/  LDL.LU R141, [R1+0x18] ;  /* 0x00001800018d7983 */ /* 0x000ea20000300800 */
[----:B------:R-:W-:Y:S02]  /*8580*/  FADD.FTZ R179, R9, R0 ;  /* 0x0000000009b37221 */ /* 0x000fe40000010000 */
[C---:B------:R-:W-:Y:S01]  /*8590*/  FSEL R0, R3.reuse, RZ, P0 ;  /* 0x000000ff03007208 */ /* 0x040fe20000000000 */
[C---:B------:R-:W-:Y:S01]  /*85a0*/  FMUL.FTZ R9, R2.reuse, R153 ;  /* 0x0000009902097220 */ /* 0x040fe20000410000 */
[----:B------:R-:W-:Y:S01]  /*85b0*/  MOV R153, R24 ;  /* 0x0000001800997202 */ /* 0x000fe20000000f00 */
[----:B------:R-:W-:Y:S01]  /*85c0*/  FMUL.FTZ R24, R2, R136 ;  /* 0x0000008802187220 */ /* 0x000fe20000410000 */
[----:B------:R-:W-:Y:S01]  /*85d0*/  MUFU.EX2 R152, R152 ;  /* 0x0000009800987308 */ /* 0x000fe20000000800 */
[----:B------:R-:W-:Y:S02]  /*85e0*/  FADD.FTZ R0, -R0, R134 ;  /* 0x0000008600007221 */ /* 0x000fe40000010100 */
[----:B------:R-:W-:Y:S02]  /*85f0*/  FMUL.FTZ R134, R3, c[0x0][0x2d0] ;  /* 0x0000b40003867a20 */ /* 0x000fe40000410000 */
[----:B------:R-:W-:Y:S02]  /*8600*/  FMUL.FTZ R0, R0, c[0x0][0x2d0] ;  /* 0x0000b40000007a20 */ /* 0x000fe40000410000 */
[----:B------:R-:W-:Y:S01]  /*8610*/  FMUL.FTZ R4, R2, R156 ;  /* 0x0000009c02047220 */ /* 0x000fe20000410000 */
[----:B------:R-:W-:Y:S02]  /*8620*/  FSEL R134, R134, RZ, P0 ;  /* 0x000000ff86867208 */ /* 0x000fe40000000000 */
[----:B------:R-:W-:Y:S01]  /*8630*/  MOV R156, R14 ;  /* 0x0000000e009c7202 */ /* 0x000fe20000000f00 */
[----:B------:R-:W1:Y:S01]  /*8640*/  MUFU.EX2 R0, R0 ;  /* 0x0000000000007308 */ /* 0x000e620000000800 */
[----:B------:R-:W-:Y:S01]  /*8650*/  PLOP3.LUT P0, PT, PT, PT, UP0, 0x80, 0x0 ;  /* 0x000000000000781c */ /* 0x000fe20003f0f008 */
[--C-:B------:R-:W-:Y:S02]  /*8660*/  FFMA.FTZ R169, R6, c[0x0][0x2d0], -R134.reuse ;  /* 0x0000b40006a97a23 */ /* 0x100fe40000010886 */
[--C-:B------:R-:W-:Y:S02]  /*8670*/  FFMA.FTZ R7, R7, c[0x0][0x2d0], -R134.reuse ;  /* 0x0000b40007077a23 */ /* 0x100fe40000010886 */
[--C-:B------:R-:W-:Y:S04]  /*8680*/  FFMA.FTZ R2, R10, c[0x0][0x2d0], -R134.reuse ;  /* 0x0000b4000a027a23 */ /* 0x100fe80000010886 */
[----:B------:R-:W2:Y:S10]  /*8690*/  MUFU.EX2 R169, R169 ;  /* 0x000000a900a97308 */ /* 0x000eb40000000800 */
[----:B------:R3:W4:Y:S01]  /*86a0*/  MUFU.EX2 R144, R7 ;  /* 0x0000000700907308 */ /* 0x0007220000000800 */
[C---:B-1----:R-:W-:Y:S02]  /*86b0*/  FMUL.FTZ R26, R0.reuse, R138 ;  /* 0x0000008a001a7220 */ /* 0x042fe40000410000 */
[C---:B------:R-:W-:Y:S02]  /*86c0*/  FMUL.FTZ R27, R0.reuse, R139 ;  /* 0x0000008b001b7220 */ /* 0x040fe40000410000 */
[----:B------:R-:W1:Y:S01]  /*86d0*/  LDSM.16.MT88.4 R136, [R236+0x100] ;  /* 0x00010000ec88783b */ /* 0x000e620000004200 */
[C---:B------:R-:W-:Y:S04]  /*86e0*/  FMUL.FTZ R11, R0.reuse, R155 ;  /* 0x0000009b000b7220 */ /* 0x040fe80000410000 */
[----:B------:R-:W-:Y:S01]  /*86f0*/  MUFU.EX2 R156, R156 ;  /* 0x0000009c009c7308 */ /* 0x000fe20000000800 */
        /* <DEDUP_REMOVED lines=9> */
[C---:B---3--:R-:W-:Y:S01]  /*8790*/  FMUL.FTZ R7, R0.reuse, R159 ;  /* 0x0000009f00077220 */ /* 0x048fe20000410000 */
        /* <DEDUP_REMOVED lines=58> */
[C---:B----4-:R-:W-:Y:S01]  /*8b40*/  F2FP.BF16.PACK_AB R169, R144.reuse, R169 ;  /* 0x000000a990a9723e */ /* 0x050fe200000010ff */
[--C-:B------:R-:W-:Y:S01]  /*8b50*/  FFMA.FTZ R0, R171, c[0x0][0x2d0], -R134.reuse ;  /* 0x0000b400ab007a23 */ /* 0x100fe20000010886 */
[----:B---3--:R-:W-:Y:S01]  /*8b60*/  LDSM.16.MT88.4 R140, [R236+0x900] ;  /* 0x00090000ec8c783b */ /* 0x008fe20000004200 */
        /* <DEDUP_REMOVED lines=197> */
.L_x_2930:
        /* <DEDUP_REMOVED lines=26> */
.L_x_2943:
[----:B------:R-:W-:Y:S02]  /*9960*/  ULDC UR4, c[0x0][0x32c] ;  /* 0x0000cb0000047ab9 */ /* 0x000fe40000000800 */
[----:B------:R-:W-:-:S03]  /*9970*/  UISETP.NE.AND UP0, UPT, UR4, 0x1, UPT ;  /* 0x000000010400788c */ /* 0x000fc6000bf05270 */
[----:B------:R-:W-:Y:S02]  /*9980*/  ULDC.64 UR4, c[0x0][0x330] ;  /* 0x0000cc0000047ab9 */ /* 0x000fe40000000a00 */
[----:B------:R-:W-:-:S06]  /*9990*/  UIMAD.WIDE.U32 UR18, UR11, UR4, URZ ;  /* 0x000000040b1272a5 */ /* 0x000fcc000f8e003f */
[----:B------:R-:W-:Y:S02]  /*99a0*/  @UP0 USHF.R.U32.HI UR11, URZ, UR5, UR19 ;  /* 0x000000053f0b0299 */ /* 0x000fe40008011613 */
.L_x_2944:
[----:B------:R-:W-:Y:S02]  /*99b0*/  ULDC UR4, c[0x0][0x32c] ;  /* 0x0000cb0000047ab9 */ /* 0x000fe40000000800 */
[----:B------:R-:W-:-:S04]  /*99c0*/  UIMAD UR4, UR11, UR4, URZ ;  /* 0x000000040b0472a4 */ /* 0x000fc8000f8e023f */
[----:B------:R-:W-:-:S04]  /*99d0*/  UISETP.LT.AND UP0, UPT, UR10, UR4, UPT ;  /* 0x000000040a00728c */ /* 0x000fc8000bf01270 */
[----:B------:R-:W-:-:S04]  /*99e0*/  USEL UR10, UR10, UR4, !UP0 ;  /* 0x000000040a0a7287 */ /* 0x000fc8000c000000 */
.L_x_2942:
        /* <DEDUP_REMOVED lines=37> */
.L_x_2948:
[----:B--2---:R-:W2:Y:S01]  /*9c40*/  LDL R0, [R1] ;  /* 0x0000000001007983 */ /* 0x004ea20000100800 */
[----:B------:R-:W-:Y:S04]  /*9c50*/  DEPBAR.LE SB0, 0x0 ;  /* 0x000080000000791a */ /* 0x000fe80000000000 */
[----:B------:R-:W-:Y:S01]  /*9c60*/  BAR.SYNC.DEFER_BLOCKING 0x0 ;  /* 0x0000000000007b1d */ /* 0x000fe20000010000 */
[----:B------:R-:W-:Y:S06]  /*9c70*/  UISETP.GT.AND UP0, UPT, UR9, UR8, UPT ;  /* 0x000000080900728c */ /* 0x000fec000bf04270 */
[----:B------:R-:W-:Y:S01]  /*9c80*/  PLOP3.LUT P0, PT, PT, PT, UP0, 0x80, 0x0 ;  /* 0x000000000000781c */ /* 0x000fe20003f0f008 */
[----:B-----5:R-:W1:Y:S04]  /*9c90*/  LDSM.16.M88.4 R8, [R135+0x10100] ;  /* 0x010100008708783b */ /* 0x020e680000000200 */
[----:B------:R-:W3:Y:S04]  /*9ca0*/  LDSM.16.M88.4 R16, [R135+0x10900] ;  /* 0x010900008710783b */ /* 0x000ee80000000200 */
[----:B------:R-:W4:Y:S04]  /*9cb0*/  LDSM.16.M88.4 R24, [R135+0x11100] ;  /* 0x011100008718783b */ /* 0x000f280000000200 */
[----:B------:R-:W1:Y:S04]  /*9cc0*/  LDSM.16.M88.4 R168, [R242] ;  /* 0x00000000f2a8783b */ /* 0x000e680000000200 */
[----:B------:R-:W1:Y:S04]  /*9cd0*/  LDSM.16.M88.4 R176, [R252] ;  /* 0x00000000fcb0783b */ /* 0x000e680000000200 */
[----:B--2---:R2:W1:Y:S02]  /*9ce0*/  LDSM.16.M88.4 R172, [R0] ;  /* 0x0000000000ac783b */ /* 0x0044640000000200 */
[----:B--2---:R-:W-:Y:S01]  /*9cf0*/  MOV R0, R133 ;  /* 0x0000008500007202 */ /* 0x004fe20000000f00 */
[----:B------:R-:W-:-:S05]  /*9d00*/  @P0 BRA `(.L_x_2946) ;  /* 0x0000045000000947 */ /* 0x000fca0003800000 */
[----:B---34-:R-:W2:Y:S01]  /*9d10*/  LDL R2, [R1+0x1c] ;  /* 0x00001c0001027983 */ /* 0x018ea20000100800 */
[----:B------:R-:W-:Y:S02]  /*9d20*/  ULDC.64 UR4, c[0x0][0x208] ;  /* 0x0000820000047ab9 */ /* 0x000fe40000000a00 */
[----:B------:R-:W-:Y:S01]  /*9d30*/  UIMAD.WIDE.U32 UR18, UR8, UR4, URZ ;  /* 0x00000004081272a5 */ /* 0x000fe2000f8e003f */
[----:B-1----:R1:W-:Y:S01]  /*9d40*/  STL.64 [R1+0x80], R8 ;  /* 0x0000800801007387 */ /* 0x0023e20000100a00 */
[----:B------:R-:W-:Y:S03]  /*9d50*/  USHF.R.S32.HI UR11, URZ, 0x1f, UR8 ;  /* 0x0000001f3f0b7899 */ /* 0x000fe60008011408 */
[----:B------:R-:W3:Y:S01]  /*9d60*/  LDL.64 R22, [R1+0x38] ;  /* 0x0000380001167983 */ /* 0x000ee20000100a00 */
[----:B------:R-:W-:Y:S03]  /*9d70*/  UIMAD UR11, UR11, UR4, URZ ;  /* 0x000000040b0b72a4 */ /* 0x000fe6000f8e023f */
[----:B------:R-:W4:Y:S01]  /*9d80*/  LDL R7, [R1+0x4] ;  /* 0x0000040001077983 */ /* 0x000f220000100800 */
        /* <DEDUP_REMOVED lines=9> */
[----:B-1----:R-:W3:Y:S04]  /*9e20*/  LDL.64 R8, [R1+0x40] ;  /* 0x0000400001087983 */ /* 0x002ee80000100a00 */
[----:B------:R-:W4:Y:S04]  /*9e30*/  LDL R13, [R1+0x5c] ;  /* 0x00005c00010d7983 */ /* 0x000f280000100800 */
[----:B------:R-:W4:Y:S01]  /*9e40*/  LDL R12, [R1+0x58] ;  /* 0x00005800010c7983 */ /* 0x000f220000100800 */
[----:B--2---:R-:W-:Y:S02]  /*9e50*/  LOP3.LUT P2, RZ, R2, 0x1, RZ, 0xc0, !PT ;  /* 0x0000000102ff7812 */ /* 0x004fe4000784c0ff */
[----:B---3--:R-:W-:Y:S04]  /*9e60*/  IADD3 R3, P1, R8, UR18, RZ ;  /* 0x0000001208037c10 */ /* 0x008fe8000ff3e0ff */
[----:B------:R-:W-:Y:S02]  /*9e70*/  LEA R2, P0, R3, c[0x0][0x1f8], 0x1 ;  /* 0x00007e0003027a11 */ /* 0x000fe400078008ff */
[----:B------:R-:W-:Y:S04]  /*9e80*/  IADD3.X R4, R23, UR4, RZ, P1, !PT ;  /* 0x0000000417047c10 */ /* 0x000fe80008ffe4ff */
[----:B------:R-:W-:Y:S05]  /*9e90*/  LEA.HI.X R3, R3, c[0x0][0x1fc], R4, 0x1, P0 ;  /* 0x00007f0003037a11 */ /* 0x000fea00000f0c04 */
[----:B------:R-:W-:Y:S01]  /*9ea0*/  @!PT LDS RZ, [RZ] ;  /* 0x00000000fffff984 */ /* 0x000fe20000000800 */
[----:B------:R-:W-:Y:S01]  /*9eb0*/  @!PT LDS RZ, [RZ] ;  /* 0x00000000fffff984 */ /* 0x000fe20000000800 */
[----:B------:R-:W-:Y:S01]  /*9ec0*/  @!PT LDS RZ, [RZ] ;  /* 0x00000000fffff984 */ /* 0x000fe20000000800 */
[----:B----4-:R1:W-:Y:S02]  /*9ed0*/  LDGSTS.E.BYPASS.LTC128B.128 [R7+0x100], [R2.64], !P6 ;  /* 0x0010000002077fae */ /* 0x0103e4000f101d50 */
        /* <DEDUP_REMOVED lines=13> */
[----:B------:R-:W-:Y:S01]  /*9fb0*/  LEA.HI.X R3, R3, c[0x0][0x1fc], R4, 0x1, P0 ;  /* 0x00007f0003037a11 */ /* 0x000fe200000f0c04 */
[----:B------:R-:W-:Y:S04]  /*9fc0*/  @!P3 IMAD.MOV.U32 R4, RZ, RZ, c[0x0][0x20c] ;  /* 0x00008300ff04b624 */ /* 0x000fe800078e00ff */
[----:B------:R1:W-:Y:S02]  /*9fd0*/  LDGSTS.E.BYPASS.LTC128B.128 [R7+0x4900], [R2.64], !P4 ;  /* 0x0490000002077fae */ /* 0x0003e4000e101d50 */
[----:B-1----:R-:W-:Y:S05]  /*9fe0*/  @!P3 IMAD.MOV.U32 R2, RZ, RZ, c[0x0][0x208] ;  /* 0x00008200ff02b624 */ /* 0x002fea00078e00ff */
[C---:B------:R-:W-:Y:S04]  /*9ff0*/  @!P3 LEA R3, P0, R2.reuse, UR18, 0x5 ;  /* 0x000000120203bc11 */ /* 0x040fe8000f8028ff */
[----:B------:R-:W-:Y:S02]  /*a000*/  @!P3 IADD3 R5, P1, R3, R8, RZ ;  /* 0x000000080305b210 */ /* 0x000fe40007f3e0ff */
[----:B------:R-:W-:Y:S01]  /*a010*/  @!P3 LEA.HI.X R2, R2, UR4, R4, 0x5, P0 ;  /* 0x000000040202bc11 */ /* 0x000fe200080f2c04 */
[----:B------:R1:W5:Y:S01]  /*a020*/  LDL.LU.64 R8, [R1+0x80] ;  /* 0x0000800001087983 */ /* 0x0003620000300a00 */
[C---:B------:R-:W-:Y:S03]  /*a030*/  @!P3 LEA R4, P0, R5.reuse, c[0x0][0x1f8], 0x1 ;  /* 0x00007e000504ba11 */ /* 0x040fe600078008ff */
[C---:B------:R-:W-:Y:S05]  /*a040*/  @!P3 IMAD.X R6, R2.reuse, 0x1, R23, P1 ;  /* 0x000000010206b824 */ /* 0x040fea00008e0617 */
[----:B------:R-:W-:Y:S05]  /*a050*/  @!P3 LEA.HI.X R5, R5, c[0x0][0x1fc], R6, 0x1, P0 ;  /* 0x00007f000505ba11 */ /* 0x000fea00000f0c06 */
[----:B------:R2:W-:Y:S02]  /*a060*/  @!P3 LDGSTS.E.BYPASS.LTC128B.128 [R7+0x1100], [R4.64], !P6 ;  /* 0x011000000407bfae */ /* 0x0005e4000f101d50 */
[----:B--2---:R-:W-:Y:S04]  /*a070*/  @!P3 IADD3 R5, P1, R3, R21, RZ ;  /* 0x000000150305b210 */ /* 0x004fe80007f3e0ff */
[C---:B------:R-:W-:Y:S01]  /*a080*/  @!P3 LEA R4, P0, R5.reuse, c[0x0][0x1f8], 0x1 ;  /* 0x00007e000504ba11 */ /* 0x040fe200078008ff */
[C---:B------:R-:W-:Y:S05]  /*a090*/  @!P3 IMAD.X R6, R2.reuse, 0x1, R20, P1 ;  /* 0x000000010206b824 */ /* 0x040fea00008e0614 */
        /* <DEDUP_REMOVED lines=12> */
.L_x_2946:
[C---:B-1-345:R-:W-:Y:S01]  /*a160*/  HMMA.16816.F32.BF16 R4, R160.reuse, R8, RZ ;  /* 0x00000008a004723c */ /* 0x07afe200000418ff */
[----:B------:R-:W0:Y:S01]  /*a170*/  LDGDEPBAR ;  /* 0x00000000000079af */ /* 0x000e220000000000 */
[----:B------:R-:W-:Y:S06]  /*a180*/  UISETP.GT.AND UP0, UPT, UR8, UR9, UPT ;  /* 0x000000090800728c */ /* 0x000fec000bf04270 */
[C---:B------:R-:W-:Y:S01]  /*a190*/  HMMA.16816.F32.BF16 R8, R160.reuse, R10, RZ ;  /* 0x0000000aa008723c */ /* 0x040fe200000418ff */
[----:B------:R-:W-:Y:S07]  /*a1a0*/  PLOP3.LUT P0, PT, PT, PT, UP0, 0x80, 0x0 ;  /* 0x000000000000781c */ /* 0x000fee0003f0f008 */
[C---:B------:R-:W-:Y:S08]  /*a1b0*/  HMMA.16816.F32.BF16 R12, R160.reuse, R16, RZ ;  /* 0x00000010a00c723c */ /* 0x040ff000000418ff */
[C---:B------:R-:W-:Y:S08]  /*a1c0*/  HMMA.16816.F32.BF16 R16, R160.reuse, R18, RZ ;  /* 0x00000012a010723c */ /* 0x040ff000000418ff */
[C---:B------:R-:W-:Y:S08]  /*a1d0*/  HMMA.16816.F32.BF16 R20, R160.reuse, R24, RZ ;  /* 0x00000018a014723c */ /* 0x040ff000000418ff */
        /* <DEDUP_REMOVED lines=135> */
[----:B------:R-:W-:-:S07]  /*aa50*/  @!P0 BRA `(.L_x_2947) ;  /* 0x000004e000008947 */ /* 0x000fce0003800000 */
        /* <DEDUP_REMOVED lines=19> */
[----:B------:R-:W5:Y:S04]  /*ab90*/  LDL R168, [R1+0x10] ;  /* 0x0000100001a87983 */ /* 0x000f680000100800 */
        /* <DEDUP_REMOVED lines=13> */
[----:B------:R-:W-:Y:S05]  /*ac70*/  @P1 LEA.HI.X R3, R3, c[0x0][0x1cc], R134, 0x1, P2 ;  /* 0x0000730003031a11 */ /* 0x000fea00010f0c86 */
[----:B------:R-:W-:Y:S01]  /*ac80*/  @!PT LDS RZ, [RZ] ;  /* 0x00000000fffff984 */ /* 0x000fe20000000800 */
[----:B------:R-:W-:Y:S01]  /*ac90*/  @!PT LDS RZ, [RZ] ;  /* 0x00000000fffff984 */ /* 0x000fe20000000800 */
[----:B------:R-:W-:Y:S01]  /*aca0*/  @!PT LDS RZ, [RZ] ;  /* 0x00000000fffff984 */ /* 0x000fe20000000800 */
[----:B----4-:R5:W-:Y:S02]  /*acb0*/  @P1 LDGSTS.E.BYPASS.LTC128B.128 [R177+0x10100], [R2.64], !P6 ;  /* 0x1010000002b11fae */ /* 0x010be4000f101d50 */
[----:B-----5:R-:W-:Y:S04]  /*acc0*/  @P1 IADD3 R3, P2, R173, UR20, RZ ;  /* 0x00000014ad031c10 */ /* 0x020fe8000ff5e0ff */
[----:B------:R-:W-:Y:S02]  /*acd0*/  @P1 IADD3.X R134, R172, UR4, RZ, P2, !PT ;  /* 0x00000004ac861c10 */ /* 0x000fe400097fe4ff */
[C---:B------:R-:W-:Y:S04]  /*ace0*/  @P1 LEA R2, P2, R3.reuse, c[0x0][0x1c8], 0x1 ;  /* 0x0000720003021a11 */ /* 0x040fe800078408ff */
[----:B------:R-:W-:Y:S02]  /*acf0*/  @P1 LEA.HI.X R3, R3, c[0x0][0x1cc], R134, 0x1, P2 ;  /* 0x0000730003031a11 */ /* 0x000fe400010f0c86 */
[----:B------:R-:W-:Y:S11]  /*ad00*/  LOP3.LUT P2, RZ, R176, 0x1, RZ, 0xc0, !PT ;  /* 0x00000001b0ff7812 */ /* 0x000ff6000784c0ff */
[----:B------:R-:W-:Y:S02]  /*ad10*/  @!UPT UIADD3 URZ, URZ, URZ, URZ ;  /* 0x0000003f3f3ff290 */ /* 0x000fe4000fffe03f */
[----:B------:R1:W-:Y:S02]  /*ad20*/  @P1 LDGSTS.E.BYPASS.LTC128B.128 [R177+0x11900], [R2.64], !P2 ;  /* 0x1190000002b11fae */ /* 0x0003e4000d101d50 */
[----:B-1----:R-:W-:Y:S04]  /*ad30*/  @P1 IADD3 R3, P2, R171, UR20, RZ ;  /* 0x00000014ab031c10 */ /* 0x002fe8000ff5e0ff */
[----:B------:R-:W-:Y:S02]  /*ad40*/  @P1 IADD3.X R134, R170, UR4, RZ, P2, !PT ;  /* 0x00000004aa861c10 */ /* 0x000fe400097fe4ff */
[C---:B------:R-:W-:Y:S04]  /*ad50*/  @P1 LEA R2, P2, R3.reuse, c[0x0][0x1c8], 0x1 ;  /* 0x0000720003021a11 */ /* 0x040fe800078408ff */
[----:B------:R-:W-:Y:S05]  /*ad60*/  @P1 LEA.HI.X R3, R3, c[0x0][0x1cc], R134, 0x1, P2 ;  /* 0x0000730003031a11 */ /* 0x000fea00010f0c86 */
[----:B------:R1:W-:Y:S02]  /*ad70*/  @P1 LDGSTS.E.BYPASS.LTC128B.128 [R177+0x13100], [R2.64], !P5 ;  /* 0x1310000002b11fae */ /* 0x0003e4000e901d50 */
[----:B-1----:R-:W-:Y:S01]  /*ad80*/  @P1 IADD3 R3, P2, R169, UR20, RZ ;  /* 0x00000014a9031c10 */ /* 0x002fe2000ff5e0ff */
[----:B------:R-:W-:Y:S03]  /*ad90*/  @UP0 UIADD3 UR20, UP1, UR15, UR20, URZ ;  /* 0x000000140f140290 */ /* 0x000fe6000ff3e03f */
[----:B------:R-:W-:Y:S01]  /*ada0*/  @P1 IADD3.X R134, R168, UR4, RZ, P2, !PT ;  /* 0x00000004a8861c10 */ /* 0x000fe200097fe4ff */
[----:B------:R-:W-:Y:S01]  /*adb0*/  @UP0 UIADD3.X UR4, UR6, UR4, URZ, UP1, !UPT ;  /* 0x0000000406040290 */ /* 0x000fe20008ffe43f */
[C---:B------:R-:W-:Y:S04]  /*adc0*/  @P1 LEA R2, P2, R3.reuse, c[0x0][0x1c8], 0x1 ;  /* 0x0000720003021a11 */ /* 0x040fe800078408ff */
[----:B------:R-:W-:Y:S02]  /*add0*/  @P1 LEA.HI.X R3, R3, c[0x0][0x1cc], R134, 0x1, P2 ;  /* 0x0000730003031a11 */ /* 0x000fe400010f0c86 */
[----:B------:R-:W-:Y:S03]  /*ade0*/  LOP3.LUT P2, RZ, R176, 0x1, RZ, 0xc0, !PT ;  /* 0x00000001b0ff7812 */ /* 0x000fe6000784c0ff */
[----:B------:R1:W-:Y:S02]  /*adf0*/  @P1 LDGSTS.E.BYPASS.LTC128B.128 [R177+0x14900], [R2.64], !P4 ;  /* 0x1490000002b11fae */ /* 0x0003e4000e101d50 */
[----:B-1----:R-:W-:Y:S04]  /*ae00*/  @P0 IADD3 R3, P1, R174, UR20, RZ ;  /* 0x00000014ae030c10 */ /* 0x002fe8000ff3e0ff */
[----:B------:R-:W-:Y:S02]  /*ae10*/  @P0 IADD3.X R134, R179, UR4, RZ, P1, !PT ;  /* 0x00000004b3860c10 */ /* 0x000fe40008ffe4ff */
[C---:B------:R-:W-:Y:S04]  /*ae20*/  @P0 LEA R2, P1, R3.reuse, c[0x0][0x1c8], 0x1 ;  /* 0x0000720003020a11 */ /* 0x040fe800078208ff */
[----:B------:R-:W-:Y:S05]  /*ae30*/  @P0 LEA.HI.X R3, R3, c[0x0][0x1cc], R134, 0x1, P1 ;  /* 0x0000730003030a11 */ /* 0x000fea00008f0c86 */
        /* <DEDUP_REMOVED lines=15> */
[----:B------:R1:W-:Y:S04]  /*af30*/  @P0 LDGSTS.E.BYPASS.LTC128B.128 [R177+0x15900], [R2.64], !P4 ;  /* 0x1590000002b10fae */ /* 0x0003e8000e101d50 */
.L_x_2947:
[----:B------:R-:W2:Y:S01]  /*af40*/  LDL.LU R168, [R1+0x14] ;  /* 0x0000140001a87983 */ /* 0x000ea20000300800 */
        /* <DEDUP_REMOVED lines=16> */
[----:B-1----:R-:W1:Y:S02]  /*b050*/  SHFL.BFLY PT, R2, R133, 0x2, 0x1f ;  /* 0x0c401f0085027f89 */ /* 0x002e6400000e0000 */
[----:B-1----:R-:W-:Y:S06]  /*b060*/  FMNMX.FTZ R133, R133, R2, !PT ;  /* 0x0000000285857209 */ /* 0x002fec0007810000 */
[----:B------:R-:W1:Y:S02]  /*b070*/  SHFL.BFLY PT, R2, R133, 0x1, 0x1f ;  /* 0x0c201f0085027f89 */ /* 0x000e6400000e0000 */
[----:B-1----:R-:W-:Y:S05]  /*b080*/  FMNMX.FTZ R133, R133, R2, !PT ;  /* 0x0000000285857209 */ /* 0x002fea0007810000 */
[C---:B------:R-:W-:Y:S02]  /*b090*/  FMUL.FTZ R2, R133.reuse, c[0x0][0x2d0] ;  /* 0x0000b40085027a20 */ /* 0x040fe40000410000 */
[----:B------:R-:W-:Y:S02]  /*b0a0*/  FADD.FTZ R0, -R133, R0 ;  /* 0x0000000085007221 */ /* 0x000fe40000010100 */
[--C-:B------:R-:W-:Y:S02]  /*b0b0*/  FFMA.FTZ R179, R12, c[0x0][0x2d0], -R2.reuse ;  /* 0x0000b4000cb37a23 */ /* 0x100fe40000010802 */
[----:B------:R-:W3:Y:S01]  /*b0c0*/  LDL.LU R12, [R1+0x18] ;  /* 0x00001800010c7983 */ /* 0x000ee20000300800 */
[--C-:B------:R-:W-:Y:S02]  /*b0d0*/  FFMA.FTZ R4, R4, c[0x0][0x2d0], -R2.reuse ;  /* 0x0000b40004047a23 */ /* 0x100fe40000010802 */
[----:B------:R-:W-:Y:S02]  /*b0e0*/  FMUL.FTZ R0, R0, c[0x0][0x2d0] ;  /* 0x0000b40000007a20 */ /* 0x000fe40000410000 */
[--C-:B------:R-:W-:Y:S02]  /*b0f0*/  FFMA.FTZ R5, R5, c[0x0][0x2d0], -R2.reuse ;  /* 0x0000b40005057a23 */ /* 0x100fe40000010802 */
[----:B------:R-:W1:Y:S01]  /*b100*/  MUFU.EX2 R3, R0 ;  /* 0x0000000000037308 */ /* 0x000e620000000800 */
        /* <DEDUP_REMOVED lines=9> */
[----:B------:R-:W-:Y:S03]  /*b1a0*/  FFMA.FTZ R176, R17, c[0x0][0x2d0], -R2 ;  /* 0x0000b40011b07a23 */ /* 0x000fe60000010802 */
[----:B------:R-:W-:Y:S01]  /*b1b0*/  MUFU.EX2 R5, R5 ;  /* 0x0000000500057308 */ /* 0x000fe20000000800 */
[C---:B-1----:R-:W-:Y:S02]  /*b1c0*/  FMUL.FTZ R17, R3.reuse, R145 ;  /* 0x0000009103117220 */ /* 0x042fe40000410000 */
[C---:B------:R-:W-:Y:S02]  /*b1d0*/  FMUL.FTZ R13, R3.reuse, R149 ;  /* 0x00000095030d7220 */ /* 0x040fe40000410000 */
        /* <DEDUP_REMOVED lines=58> */
[C---:B------:R-:W-:Y:S03]  /*b580*/  F2FP.BF16.PACK_AB R168, R5.reuse, R4 ;  /* 0x0000000405a8723e */ /* 0x040fe600000010ff */
[----:B------:R-:W-:Y:S02]  /*b590*/  FADD.FTZ R0, R5, R0 ;  /* 0x0000000005007221 */ /* 0x000fe40000010000 */
[C---:B------:R-:W-:Y:S02]  /*b5a0*/  FMUL.FTZ R5, R3.reuse, R157 ;  /* 0x0000009d03057220 */ /* 0x040fe40000410000 */
[----:B------:R-:W-:Y:S02]  /*b5b0*/  FADD.FTZ R0, R8, R0 ;  /* 0x0000000008007221 */ /* 0x000fe40000010000 */
[----:B------:R-:W-:Y:S02]  /*b5c0*/  FMUL.FTZ R8, R3, R152 ;  /* 0x0000009803087220 */ /* 0x000fe40000410000 */
[----:B------:R-:W-:Y:S01]  /*b5d0*/  FADD.FTZ R20, R9, R0 ;  /* 0x0000000009147221 */ /* 0x000fe20000010000 */
[----:B------:R-:W-:Y:S01]  /*b5e0*/  FMNMX.FTZ R0, R6, R132, !PT ;  /* 0x0000008406007209 */ /* 0x000fe20007810000 */
[----:B------:R-:W-:Y:S03]  /*b5f0*/  FMUL.FTZ R9, R3, R153 ;  /* 0x0000009903097220 */ /* 0x000fe60000410000 */
        /* <DEDUP_REMOVED lines=20> */
[----:B------:R-:W-:Y:S01]  /*b740*/  MUFU.EX2 R6, R6 ;  /* 0x0000000600067308 */ /* 0x000fe20000000800 */
[--C-:B------:R-:W-:Y:S02]  /*b750*/  FFMA.FTZ R26, R26, c[0x0][0x2d0], -R4.reuse ;  /* 0x0000b4001a1a7a23 */ /* 0x100fe40000010804 */
[--C-:B------:R-:W-:Y:S02]  /*b760*/  FFMA.FTZ R27, R27, c[0x0][0x2d0], -R4.reuse ;  /* 0x0000b4001b1b7a23 */ /* 0x100fe40000010804 */
[--C-:B------:R-:W-:Y:S01]  /*b770*/  FFMA.FTZ R174, R18, c[0x0][0x2d0], -R4.reuse ;  /* 0x0000b40012ae7a23 */ /* 0x100fe20000010804 */
[----:B------:R-:W-:Y:S01]  /*b780*/  MOV R157, R26 ;  /* 0x0000001a009d7202 */ /* 0x000fe20000000f00 */
[--C-:B------:R-:W-:Y:S01]  /*b790*/  FFMA.FTZ R175, R19, c[0x0][0x2d0], -R4.reuse ;  /* 0x0000b40013af7a23 */ /* 0x100fe20000010804 */
[----:B------:R-:W-:Y:S01]  /*b7a0*/  MOV R18, R21 ;  /* 0x0000001500127202 */ /* 0x000fe20000000f00 */
[--C-:B------:R-:W-:Y:S01]  /*b7b0*/  FFMA.FTZ R22, R22, c[0x0][0x2d0], -R4.reuse ;  /* 0x0000b40016167a23 */ /* 0x100fe20000010804 */
[----:B------:R-:W3:Y:S01]  /*b7c0*/  MUFU.EX2 R0, R0 ;  /* 0x0000000000007308 */ /* 0x000ee20000000800 */
[--C-:B------:R-:W-:Y:S02]  /*b7d0*/  FFMA.FTZ R23, R23, c[0x0][0x2d0], -R4.reuse ;  /* 0x0000b40017177a23 */ /* 0x100fe40000010804 */
[--C-:B------:R-:W-:Y:S01]  /*b7e0*/  FFMA.FTZ R171, R10, c[0x0][0x2d0], -R4.reuse ;  /* 0x0000b4000aab7a23 */ /* 0x100fe20000010804 */
[----:B------:R-:W-:Y:S01]  /*b7f0*/  MOV R10, R134 ;  /* 0x00000086000a7202 */ /* 0x000fe20000000f00 */
[--C-:B------:R-:W-:Y:S01]  /*b800*/  FFMA.FTZ R134, R11, c[0x0][0x2d0], -R4.reuse ;  /* 0x0000b4000b867a23 */ /* 0x100fe20000010804 */
[----:B------:R-:W-:Y:S01]  /*b810*/  MOV R11, R25 ;  /* 0x00000019000b7202 */ /* 0x000fe20000000f00 */
[--C-:B------:R-:W-:Y:S01]  /*b820*/  FFMA.FTZ R173, R14, c[0x0][0x2d0], -R4.reuse ;  /* 0x0000b4000ead7a23 */ /* 0x100fe20000010804 */
[----:B------:R-:W-:Y:S01]  /*b830*/  MOV R14, R20 ;  /* 0x00000014000e7202 */ /* 0x000fe20000000f00 */
[----:B------:R-:W-:Y:S01]  /*b840*/  FFMA.FTZ R172, R15, c[0x0][0x2d0], -R4 ;  /* 0x0000b4000fac7a23 */ /* 0x000fe20000010804 */
[----:B------:R-:W1:Y:S01]  /*b850*/  MUFU.EX2 R7, R7 ;  /* 0x0000000700077308 */ /* 0x000e620000000800 */
[C---:B------:R-:W-:Y:S01]  /*b860*/  FMUL.FTZ R25, R3.reuse, R137 ;  /* 0x0000008903197220 */ /* 0x040fe20000410000 */
[----:B------:R-:W-:Y:S01]  /*b870*/  MOV R15, R24 ;  /* 0x00000018000f7202 */ /* 0x000fe20000000f00 */
[C---:B------:R-:W-:Y:S01]  /*b880*/  FMUL.FTZ R24, R3.reuse, R136 ;  /* 0x0000008803187220 */ /* 0x040fe20000410000 */
[----:B------:R-:W-:Y:S01]  /*b890*/  MOV R145, R10 ;  /* 0x0000000a00917202 */ /* 0x000fe20000000f00 */
[C---:B------:R-:W-:Y:S01]  /*b8a0*/  FMUL.FTZ R20, R3.reuse, R140 ;  /* 0x0000008c03147220 */ /* 0x040fe20000410000 */
[----:B------:R-:W-:Y:S01]  /*b8b0*/  MOV R153, R22 ;  /* 0x0000001600997202 */ /* 0x000fe20000000f00 */
[C---:B------:R-:W-:Y:S01]  /*b8c0*/  FMUL.FTZ R21, R3.reuse, R141 ;  /* 0x0000008d03157220 */ /* 0x040fe20000410000 */
[----:B------:R-:W-:Y:S02]  /*b8d0*/  MOV R152, R23 ;  /* 0x0000001700987202 */ /* 0x000fe40000000f00 */
[----:B------:R-:W2:Y:S01]  /*b8e0*/  MUFU.EX2 R171, R171 ;  /* 0x000000ab00ab7308 */ /* 0x000ea20000000800 */
[C---:B---3--:R-:W-:Y:S02]  /*b8f0*/  FFMA.FTZ R4, R0.reuse, R12, R6 ;  /* 0x0000000c00047223 */ /* 0x048fe40000010006 */
[C---:B------:R-:W-:Y:S02]  /*b900*/  FMUL.FTZ R26, R0.reuse, R138 ;  /* 0x0000008a001a7220 */ /* 0x040fe40000410000 */
[----:B------:R-:W-:Y:S02]  /*b910*/  FMUL.FTZ R12, R3, R148 ;  /* 0x00000094030c7220 */ /* 0x000fe40000410000 */
[C---:B------:R-:W-:Y:S01]  /*b920*/  FMUL.FTZ R10, R0.reuse, R154 ;  /* 0x0000009a000a7220 */ /* 0x040fe20000410000 */
[----:B------:R-:W-:Y:S01]  /*b930*/  MOV R154, R18 ;  /* 0x00000012009a7202 */ /* 0x000fe20000000f00 */
[C---:B------:R-:W-:Y:S01]  /*b940*/  FMUL.FTZ R18, R0.reuse, R146 ;  /* 0x0000009200127220 */ /* 0x040fe20000410000 */
[----:B------:R-:W-:Y:S01]  /*b950*/  MUFU.EX2 R149, R173 ;  /* 0x000000ad00957308 */ /* 0x000fe20000000800 */
[C---:B-1----:R-:W-:Y:S01]  /*b960*/  FADD.FTZ R132, R7.reuse, R4 ;  /* 0x0000000407847221 */ /* 0x042fe20000010000 */
[----:B------:R-:W-:Y:S01]  /*b970*/  F2FP.BF16.PACK_AB R169, R7, R6 ;  /* 0x0000000607a9723e */ /* 0x000fe200000010ff */
[----:B------:R-:W-:Y:S01]  /*b980*/  FMUL.FTZ R4, R3, R156 ;  /* 0x0000009c03047220 */ /* 0x000fe20000410000 */
[----:B------:R-:W-:Y:S01]  /*b990*/  MOV R156, R27 ;  /* 0x0000001b009c7202 */ /* 0x000fe20000000f00 */
[C---:B------:R-:W-:Y:S02]  /*b9a0*/  FMUL.FTZ R27, R0.reuse, R139 ;  /* 0x0000008b001b7220 */ /* 0x040fe40000410000 */
[----:B------:R-:W1:Y:S01]  /*b9b0*/  LDSM.16.MT88.4 R136, [R236+0x100] ;  /* 0x00010000ec88783b */ /* 0x000e620000004200 */
[C---:B------:R-:W-:Y:S01]  /*b9c0*/  FMUL.FTZ R6, R0.reuse, R158 ;  /* 0x0000009e00067220 */ /* 0x040fe20000410000 */
[----:B------:R-:W-:Y:S01]  /*b9d0*/  MOV R158, R11 ;  /* 0x0000000b009e7202 */ /* 0x000fe20000000f00 */
[C---:B------:R-:W-:Y:S01]  /*b9e0*/  FMUL.FTZ R11, R0.reuse, R155 ;  /* 0x0000009b000b7220 */ /* 0x040fe20000410000 */
[----:B------:R-:W-:Y:S01]  /*b9f0*/  MOV R155, R14 ;  /* 0x0000000e009b7202 */ /* 0x000fe20000000f00 */
[C---:B------:R-:W-:Y:S01]  /*ba00*/  FMUL.FTZ R14, R0.reuse, R150 ;  /* 0x00000096000e7220 */ /* 0x040fe20000410000 */
[----:B------:R-:W-:Y:S01]  /*ba10*/  MUFU.EX2 R3, R178 ;  /* 0x000000b200037308 */ /* 0x000fe20000000800 */
[C---:B------:R-:W-:Y:S01]  /*ba20*/  FMUL.FTZ R7, R0.reuse, R159 ;  /* 0x0000009f00077220 */ /* 0x040fe20000410000 */
[----:B------:R-:W-:Y:S01]  /*ba30*/  MOV R159, R15 ;  /* 0x0000000f009f7202 */ /* 0x000fe20000000f00 */
[----:B--2---:R-:W-:Y:S02]  /*ba40*/  FADD.FTZ R148, R171, R132 ;  /* 0x00000084ab947221 */ /* 0x004fe40000010000 */
[C---:B------:R-:W-:Y:S02]  /*ba50*/  FMUL.FTZ R15, R0.reuse, R151 ;  /* 0x00000097000f7220 */ /* 0x040fe40000410000 */
[C---:B------:R-:W-:Y:S02]  /*ba60*/  FMUL.FTZ R19, R0.reuse, R147 ;  /* 0x0000009300137220 */ /* 0x040fe40000410000 */
[C---:B------:R-:W-:Y:S01]  /*ba70*/  FMUL.FTZ R22, R0.reuse, R142 ;  /* 0x0000008e00167220 */ /* 0x040fe20000410000 */
[----:B------:R-:W2:Y:S01]  /*ba80*/  MUFU.EX2 R150, R134 ;  /* 0x0000008600967308 */ /* 0x000ea20000000800 */
[C---:B------:R-:W-:Y:S02]  /*ba90*/  FMUL.FTZ R23, R0.reuse, R143 ;  /* 0x0000008f00177220 */ /* 0x040fe40000410000 */
[C---:B------:R-:W-:Y:S01]  /*baa0*/  FMUL.FTZ R30, R0.reuse, R30 ;  /* 0x0000001e001e7220 */ /* 0x040fe20000410000 */
[----:B------:R-:W-:Y:S01]  /*bab0*/  LDSM.16.MT88.4 R140, [R236+0x900] ;  /* 0x00090000ec8c783b */ /* 0x000fe20000004200 */
[C---:B------:R-:W-:Y:S02]  /*bac0*/  FMUL.FTZ R31, R0.reuse, R31 ;  /* 0x0000001f001f7220 */ /* 0x040fe40000410000 */
[C---:B------:R-:W-:Y:S02]  /*bad0*/  FMUL.FTZ R34, R0.reuse, R34 ;  /* 0x0000002200227220 */ /* 0x040fe40000410000 */
[C---:B------:R-:W-:Y:S01]  /*bae0*/  FMUL.FTZ R35, R0.reuse, R35 ;  /* 0x0000002300237220 */ /* 0x040fe20000410000 */
[----:B------:R-:W3:Y:S01]  /*baf0*/  MUFU.EX2 R132, R179 ;  /* 0x000000b300847308 */ /* 0x000ee20000000800 */
[C---:B------:R-:W-:Y:S02]  /*bb00*/  FMUL.FTZ R38, R0.reuse, R38 ;  /* 0x0000002600267220 */ /* 0x040fe40000410000 */
[C---:B------:R-:W-:Y:S02]  /*bb10*/  FMUL.FTZ R39, R0.reuse, R39 ;  /* 0x0000002700277220 */ /* 0x040fe40000410000 */
[C---:B------:R-:W-:Y:S02]  /*bb20*/  FMUL.FTZ R42, R0.reuse, R42 ;  /* 0x0000002a002a7220 */ /* 0x040fe40000410000 */
[C---:B------:R-:W-:Y:S02]  /*bb30*/  FMUL.FTZ R43, R0.reuse, R43 ;  /* 0x0000002b002b7220 */ /* 0x040fe40000410000 */
[C---:B------:R-:W-:Y:S01]  /*bb40*/  FMUL.FTZ R46, R0.reuse, R46 ;  /* 0x0000002e002e7220 */ /* 0x040fe20000410000 */
[----:B------:R-:W4:Y:S01]  /*bb50*/  MUFU.EX2 R134, R176 ;  /* 0x000000b000867308 */ /* 0x000f220000000800 */
[C---:B------:R-:W-:Y:S02]  /*bb60*/  FMUL.FTZ R47, R0.reuse, R47 ;  /* 0x0000002f002f7220 */ /* 0x040fe40000410000 */
[----:B------:R-:W-:Y:S01]  /*bb70*/  FMUL.FTZ R50, R0, R50 ;  /* 0x0000003200327220 */ /* 0x000fe20000410000 */
[----:B--2---:R-:W-:Y:S01]  /*bb80*/  F2FP.BF16.PACK_AB R171, R150, R171 ;  /* 0x000000ab96ab723e */ /* 0x004fe200000010ff */
[C---:B------:R-:W-:Y:S02]  /*bb90*/  FMUL.FTZ R51, R0.reuse, R51 ;  /* 0x0000003300337220 */ /* 0x040fe40000410000 */
[C---:B------:R-:W-:Y:S02]  /*bba0*/  FMUL.FTZ R54, R0.reuse, R54 ;  /* 0x0000003600367220 */ /* 0x040fe40000410000 */
[C---:B------:R-:W-:Y:S01]  /*bbb0*/  FMUL.FTZ R55, R0.reuse, R55 ;  /* 0x0000003700377220 */ /* 0x040fe20000410000 */
[----:B------:R-:W2:Y:S01]  /*bbc0*/  MUFU.EX2 R178, R172 ;  /* 0x000000ac00b27308 */ /* 0x000ea20000000800 */
[C---:B-1----:R-:W-:Y:S05]  /*bbd0*/  HMMA.16816.F32.BF16 R4, R168.reuse, R136, R4 ;  /* 0x00000088a804723c */ /* 0x042fea0000041804 */
[C---:B------:R-:W-:Y:S02]  /*bbe0*/  FMUL.FTZ R58, R0.reuse, R58 ;  /* 0x0000003a003a7220 */ /* 0x040fe40000410000 */
[C---:B------:R-:W-:Y:S01]  /*bbf0*/  FMUL.FTZ R59, R0.reuse, R59 ;  /* 0x0000003b003b7220 */ /* 0x040fe20000410000 */
[C---:B------:R-:W-:Y:S01]  /*bc00*/  HMMA.16816.F32.BF16 R8, R168.reuse, R138, R8 ;  /* 0x0000008aa808723c */ /* 0x040fe20000041808 */
[----:B------:R-:W1:Y:S01]  /*bc10*/  LDSM.16.MT88.4 R136, [R237+0x100] ;  /* 0x00010000ed88783b */ /* 0x000e620000004200 */
[----:B------:R-:W-:Y:S02]  /*bc20*/  MUFU.EX2 R177, R174 ;  /* 0x000000ae00b17308 */ /* 0x000fe40000000800 */
[C---:B------:R-:W-:Y:S02]  /*bc30*/  FMUL.FTZ R62, R0.reuse, R62 ;  /* 0x0000003e003e7220 */ /* 0x040fe40000410000 */
[C---:B------:R-:W-:Y:S02]  /*bc40*/  FMUL.FTZ R63, R0.reuse, R63 ;  /* 0x0000003f003f7220 */ /* 0x040fe40000410000 */
[C---:B------:R-:W-:Y:S04]  /*bc50*/  FMUL.FTZ R66, R0.reuse, R66 ;  /* 0x0000004200427220 */ /* 0x040fe80000410000 */
[----:B------:R-:W-:Y:S01]  /*bc60*/  MUFU.EX2 R174, R153 ;  /* 0x0000009900ae7308 */ /* 0x000fe20000000800 */
        /* <DEDUP_REMOVED lines=11> */
[----:B------:R-:W2:Y:S01]  /*bd20*/  MUFU.EX2 R175, R152 ;  /* 0x0000009800af7308 */ /* 0x000ea20000000800 */
[C---:B------:R-:W-:Y:S02]  /*bd30*/  FMUL.FTZ R87, R0.reuse, R87 ;  /* 0x0000005700577220 */ /* 0x040fe40000410000 */
[C---:B------:R-:W-:Y:S02]  /*bd40*/  FMUL.FTZ R90, R0.reuse, R90 ;  /* 0x0000005a005a7220 */ /* 0x040fe40000410000 */
[C---:B------:R-:W-:Y:S02]  /*bd50*/  FMUL.FTZ R91, R0.reuse, R91 ;  /* 0x0000005b005b7220 */ /* 0x040fe40000410000 */
[C---:B------:R-:W-:Y:S01]  /*bd60*/  FMUL.FTZ R94, R0.reuse, R94 ;  /* 0x0000005e005e7220 */ /* 0x040fe20000410000 */
[C---:B-1----:R-:W-:Y:S02]  /*bd70*/  HMMA.16816.F32.BF16 R12, R168.reuse, R136, R12 ;  /* 0x00000088a80c723c */ /* 0x042fe4000004180c */
[----:B------:R-:W-:Y:S01]  /*bd80*/  MUFU.EX2 R172, R157 ;  /* 0x0000009d00ac7308 */ /* 0x000fe20000000800 */
[C---:B------:R-:W-:Y:S02]  /*bd90*/  FMUL.FTZ R95, R0.reuse, R95 ;  /* 0x0000005f005f7220 */ /* 0x040fe40000410000 */
[C---:B------:R-:W-:Y:S02]  /*bda0*/  FMUL.FTZ R98, R0.reuse, R98 ;  /* 0x0000006200627220 */ /* 0x040fe40000410000 */
[C---:B------:R-:W-:Y:S01]  /*bdb0*/  FMUL.FTZ R99, R0.reuse, R99 ;  /* 0x0000006300637220 */ /* 0x040fe20000410000 */
[C---:B------:R-:W-:Y:S01]  /*bdc0*/  HMMA.16816.F32.BF16 R16, R168.reuse, R138, R16 ;  /* 0x0000008aa810723c */ /* 0x040fe20000041810 */
[----:B------:R-:W1:Y:S03]  /*bdd0*/  LDSM.16.MT88.4 R136, [R240+0x100] ;  /* 0x00010000f088783b */ /* 0x000e660000004200 */
[----:B------:R-:W1:Y:S01]  /*bde0*/  MUFU.EX2 R173, R156 ;  /* 0x0000009c00ad7308 */ /* 0x000e620000000800 */
[C---:B------:R-:W-:Y:S02]  /*bdf0*/  FMUL.FTZ R102, R0.reuse, R102 ;  /* 0x0000006600667220 */ /* 0x040fe40000410000 */
[C---:B------:R-:W-:Y:S02]  /*be00*/  FMUL.FTZ R103, R0.reuse, R103 ;  /* 0x0000006700677220 */ /* 0x040fe40000410000 */
[C---:B------:R-:W-:Y:S03]  /*be10*/  FMUL.FTZ R106, R0.reuse, R106 ;  /* 0x0000006a006a7220 */ /* 0x040fe60000410000 */
        /* <DEDUP_REMOVED lines=13> */
[----:B---3--:R-:W-:Y:S01]  /*bef0*/  FADD.FTZ R0, R132, R155 ;  /* 0x0000009b84007221 */ /* 0x008fe20000010000 */
[----:B------:R-:W-:Y:S01]  /*bf00*/  MOV R155, R145 ;  /* 0x00000091009b7202 */ /* 0x000fe20000000f00 */
[C---:B-1----:R-:W-:Y:S03]  /*bf10*/  HMMA.16816.F32.BF16 R20, R168.reuse, R136, R20 ;  /* 0x00000088a814723c */ /* 0x042fe60000041814 */
[C---:B------:R-:W-:Y:S04]  /*bf20*/  FADD.FTZ R0, R3.reuse, R0 ;  /* 0x0000000003007221 */ /* 0x040fe80000010000 */
[----:B------:R-:W-:Y:S01]  /*bf30*/  FADD.FTZ R0, R144, R0 ;  /* 0x0000000090007221 */ /* 0x000fe20000010000 */
[C---:B------:R-:W-:Y:S01]  /*bf40*/  HMMA.16816.F32.BF16 R24, R168.reuse, R138, R24 ;  /* 0x0000008aa818723c */ /* 0x040fe20000041818 */
[----:B------:R-:W1:Y:S03]  /*bf50*/  LDSM.16.MT88.4 R136, [R239+0x100] ;  /* 0x00010000ef88783b */ /* 0x000e660000004200 */
[----:B----4-:R-:W-:Y:S04]  /*bf60*/  FADD.FTZ R0, R134, R0 ;  /* 0x0000000086007221 */ /* 0x010fe80000010000 */
        /* <DEDUP_REMOVED lines=39> */
[----:B------:R-:W1:Y:S03]  /*c1e0*/  MUFU.EX2 R132, R155 ;  /* 0x0000009b00847308 */ /* 0x000e660000000800 */
[----:B--2---:R-:W-:Y:S01]  /*c1f0*/  F2FP.BF16.PACK_AB R137, R178, R149 ;  /* 0x00000095b289723e */ /* 0x004fe200000010ff */
[----:B------:R-:W-:Y:S02]  /*c200*/  FADD.FTZ R3, R150, R148 ;  /* 0x0000009496037221 */ /* 0x000fe40000010000 */
[----:B------:R-:W-:Y:S02]  /*c210*/  F2FP.BF16.PACK_AB R138, R134, R144 ;  /* 0x00000090868a723e */ /* 0x000fe400000010ff */
[----:B------:R-:W2:Y:S02]  /*c220*/  LDSM.16.MT88.4 R144, [R237+0x900] ;  /* 0x00090000ed90783b */ /* 0x000ea40000004200 */
[----:B------:R-:W3:Y:S01]  /*c230*/  MUFU.EX2 R168, R154 ;  /* 0x0000009a00a87308 */ /* 0x000ee20000000800 */
[----:B-----5:R-:W-:Y:S02]  /*c240*/  F2FP.BF16.PACK_AB R139, R176, R177 ;  /* 0x000000b1b08b723e */ /* 0x020fe400000010ff */
[----:B------:R-:W-:Y:S02]  /*c250*/  F2FP.BF16.PACK_AB R169, R175, R174 ;  /* 0x000000aeafa9723e */ /* 0x000fe400000010ff */
[----:B------:R-:W-:Y:S03]  /*c260*/  F2FP.BF16.PACK_AB R171, R173, R172 ;  /* 0x000000acadab723e */ /* 0x000fe600000010ff */
[C---:B------:R-:W-:Y:S02]  /*c270*/  HMMA.16816.F32.BF16 R4, R136.reuse, R140, R4 ;  /* 0x0000008c8804723c */ /* 0x040fe40000041804 */
[----:B------:R-:W4:Y:S03]  /*c280*/  MUFU.EX2 R134, R159 ;  /* 0x0000009f00867308 */ /* 0x000f260000000800 */
[----:B-1----:R-:W-:Y:S03]  /*c290*/  FADD.FTZ R0, R132, R0 ;  /* 0x0000000084007221 */ /* 0x002fe60000010000 */
[C---:B------:R-:W-:Y:S01]  /*c2a0*/  HMMA.16816.F32.BF16 R8, R136.reuse, R142, R8 ;  /* 0x0000008e8808723c */ /* 0x040fe20000041808 */
[----:B------:R-:W1:Y:S03]  /*c2b0*/  LDSM.16.MT88.4 R140, [R240+0x900] ;  /* 0x00090000f08c783b */ /* 0x000e660000004200 */
[----:B------:R-:W5:Y:S01]  /*c2c0*/  MUFU.EX2 R170, R158 ;  /* 0x0000009e00aa7308 */ /* 0x000f620000000800 */
[C---:B---3--:R-:W-:Y:S04]  /*c2d0*/  FADD.FTZ R0, R168.reuse, R0 ;  /* 0x00000000a8007221 */ /* 0x048fe80000010000 */
[----:B------:R-:W-:Y:S03]  /*c2e0*/  LDSM.16.MT88.4 R152, [R236+0x1100] ;  /* 0x00110000ec98783b */ /* 0x000fe60000004200 */
[----:B------:R-:W-:Y:S01]  /*c2f0*/  F2FP.BF16.PACK_AB R168, R168, R132 ;  /* 0x00000084a8a8723e */ /* 0x000fe200000010ff */
[----:B----4-:R-:W-:Y:S01]  /*c300*/  FADD.FTZ R0, R134, R0 ;  /* 0x0000000086007221 */ /* 0x010fe20000010000 */
[C---:B--2---:R-:W-:Y:S03]  /*c310*/  HMMA.16816.F32.BF16 R12, R136.reuse, R144, R12 ;  /* 0x00000090880c723c */ /* 0x044fe6000004180c */
[C---:B-----5:R-:W-:Y:S01]  /*c320*/  FADD.FTZ R132, R170.reuse, R0 ;  /* 0x00000000aa847221 */ /* 0x060fe20000010000 */
[----:B------:R-:W-:Y:S04]  /*c330*/  F2FP.BF16.PACK_AB R170, R170, R134 ;  /* 0x00000086aaaa723e */ /* 0x000fe800000010ff */
[C---:B------:R-:W-:Y:S01]  /*c340*/  HMMA.16816.F32.BF16 R16, R136.reuse, R146, R16 ;  /* 0x000000928810723c */ /* 0x040fe20000041810 */
[----:B------:R-:W2:Y:S03]  /*c350*/  LDSM.16.MT88.4 R144, [R239+0x900] ;  /* 0x00090000ef90783b */ /* 0x000ea60000004200 */
[----:B------:R-:W-:Y:S04]  /*c360*/  FADD.FTZ R0, R149, R3 ;  /* 0x0000000395007221 */ /* 0x000fe80000010000 */
[----:B------:R-:W-:Y:S01]  /*c370*/  FADD.FTZ R0, R178, R0 ;  /* 0x00000000b2007221 */ /* 0x000fe20000010000 */
[----:B------:R3:W-:Y:S01]  /*c380*/  STL [R1+0x14], R132 ;  /* 0x0000148401007387 */ /* 0x0007e20000100800 */
[C---:B-1----:R-:W-:Y:S03]  /*c390*/  HMMA.16816.F32.BF16 R20, R136.reuse, R140, R20 ;  /* 0x0000008c8814723c */ /* 0x042fe60000041814 */
[----:B------:R-:W-:Y:S04]  /*c3a0*/  FADD.FTZ R0, R177, R0 ;  /* 0x00000000b1007221 */ /* 0x000fe80000010000 */
[----:B------:R-:W-:Y:S01]  /*c3b0*/  FADD.FTZ R0, R176, R0 ;  /* 0x00000000b0007221 */ /* 0x000fe20000010000 */
[C---:B------:R-:W-:Y:S01]  /*c3c0*/  HMMA.16816.F32.BF16 R24, R136.reuse, R142, R24 ;  /* 0x0000008e8818723c */ /* 0x040fe20000041818 */
[----:B------:R-:W1:Y:S03]  /*c3d0*/  LDSM.16.MT88.4 R140, [R236+0x2100] ;  /* 0x00210000ec8c783b */ /* 0x000e660000004200 */
[----:B------:R-:W-:Y:S04]  /*c3e0*/  FADD.FTZ R0, R174, R0 ;  /* 0x00000000ae007221 */ /* 0x000fe80000010000 */
[----:B------:R-:W-:Y:S04]  /*c3f0*/  FADD.FTZ R0, R175, R0 ;  /* 0x00000000af007221 */ /* 0x000fe80000010000 */
[----:B------:R-:W-:Y:S01]  /*c400*/  FADD.FTZ R0, R172, R0 ;  /* 0x00000000ac007221 */ /* 0x000fe20000010000 */
[----:B---3--:R-:W-:Y:S03]  /*c410*/  MOV R132, R2 ;  /* 0x0000000200847202 */ /* 0x008fe60000000f00 */
[----:B------:R-:W-:Y:S05]  /*c420*/  FADD.FTZ R0, R173, R0 ;  /* 0x00000000ad007221 */ /* 0x000fea0000010000 */
[----:B------:R-:W-:Y:S01]  /*c430*/  STL [R1+0x18], R0 ;  /* 0x0000180001007387 */ /* 0x000fe20000100800 */
        /* <DEDUP_REMOVED lines=85> */
.L_x_2945:
        /* <DEDUP_REMOVED lines=44> */
.L_x_2959:
[----:B------:R-:W2:Y:S01]  /*cc50*/  LDL.64 R26, [R1+0x40] ;  /* 0x00004000011a7983 */ /* 0x000ea20000100a00 */
[----:B------:R-:W-:Y:S01]  /*cc60*/  USHF.R.S32.HI UR5, URZ, 0x1f, UR8 ;  /* 0x0000001f3f057899 */ /* 0x000fe20008011408 */
[----:B------:R-:W-:Y:S01]  /*cc70*/  IMAD.MOV.U32 R133, RZ, RZ, c[0x0][0x208] ;  /* 0x00008200ff857624 */ /* 0x000fe200078e00ff */
[----:B------:R-:W-:Y:S01]  /*cc80*/  UIMAD UR4, UR10, UR8, URZ ;  /* 0x000000080a0472a4 */ /* 0x000fe2000f8e023f */
[----:B------:R-:W3:Y:S01]  /*cc90*/  LDL.64 R22, [R1+0x38] ;  /* 0x0000380001167983 */ /* 0x000ee20000100a00 */
[----:B------:R-:W-:Y:S01]  /*cca0*/  UIMAD.WIDE.U32 UR20, UR18, UR8, URZ ;  /* 0x00000008121472a5 */ /* 0x000fe2000f8e003f */
[----:B------:R-:W-:Y:S01]  /*ccb0*/  IMAD.MOV.U32 R172, RZ, RZ, c[0x0][0x20c] ;  /* 0x00008300ffac7624 */ /* 0x000fe200078e00ff */
[----:B------:R-:W-:Y:S01]  /*ccc0*/  UIMAD UR4, UR5, UR18, UR4 ;  /* 0x00000012050472a4 */ /* 0x000fe2000f8e0204 */
[----:B------:R-:W4:Y:S01]  /*ccd0*/  LDL R24, [R1+0x70] ;  /* 0x0000700001187983 */ /* 0x000f220000100800 */
[----:B------:R-:W-:Y:S04]  /*cce0*/  DEPBAR.LE SB0, 0x0 ;  /* 0x000080000000791a */ /* 0x000fe80000000000 */
[----:B------:R-:W4:Y:S01]  /*ccf0*/  LDL R132, [R1+0x6c] ;  /* 0x00006c0001847983 */ /* 0x000f220000100800 */
[----:B------:R-:W-:Y:S02]  /*cd00*/  UIADD3 UR4, UR21, UR4, URZ ;  /* 0x0000000415047290 */ /* 0x000fe4000fffe03f */
[----:B------:R-:W-:Y:S01]  /*cd10*/  UISETP.GT.AND UP0, UPT, UR8, UR9, UPT ;  /* 0x000000090800728c */ /* 0x000fe2000bf04270 */
[----:B------:R-:W4:Y:S04]  /*cd20*/  LDL R171, [R1+0x68] ;  /* 0x0000680001ab7983 */ /* 0x000f280000100800 */
[----:B------:R-:W4:Y:S04]  /*cd30*/  LDL R170, [R1+0x60] ;  /* 0x0000600001aa7983 */ /* 0x000f280000100800 */
[----:B------:R-:W4:Y:S04]  /*cd40*/  LDL R169, [R1+0x64] ;  /* 0x0000640001a97983 */ /* 0x000f280000100800 */
[----:B------:R-:W4:Y:S04]  /*cd50*/  LDL R168, [R1+0x5c] ;  /* 0x00005c0001a87983 */ /* 0x000f280000100800 */
[----:B------:R-:W4:Y:S04]  /*cd60*/  LDL R25, [R1+0x1c] ;  /* 0x00001c0001197983 */ /* 0x000f280000100800 */
[----:B-1----:R1:W-:Y:S04]  /*cd70*/  STL.64 [R1+0x88], R30 ;  /* 0x0000881e01007387 */ /* 0x0023e80000100a00 */
[----:B------:R1:W-:Y:S04]  /*cd80*/  STL.64 [R1+0x80], R28 ;  /* 0x0000801c01007387 */ /* 0x0003e80000100a00 */
[----:B------:R-:W-:Y:S06]  /*cd90*/  BAR.SYNC.DEFER_BLOCKING 0x0 ;  /* 0x0000000000007b1d */ /* 0x000fec0000010000 */
[----:B-----5:R-:W1:Y:S04]  /*cda0*/  LDSM.16.M88.4 R8, [R135+0x10100] ;  /* 0x010100008708783b */ /* 0x020e680000000200 */
[----:B------:R-:W1:Y:S04]  /*cdb0*/  LDSM.16.M88.4 R16, [R135+0x10900] ;  /* 0x010900008710783b */ /* 0x000e680000000200 */
[----:B------:R-:W-:Y:S01]  /*cdc0*/  LDSM.16.M88.4 R176, [R252] ;  /* 0x00000000fcb0783b */ /* 0x000fe20000000200 */
[----:B-12---:R-:W-:Y:S04]  /*cdd0*/  IADD3 R0, P1, R26, UR20, RZ ;  /* 0x000000141a007c10 */ /* 0x006fe8000ff3e0ff */
[----:B---3--:R-:W-:Y:S02]  /*cde0*/  IADD3.X R4, R23, UR4, RZ, P1, !PT ;  /* 0x0000000417047c10 */ /* 0x008fe40008ffe4ff */
[----:B------:R-:W-:Y:S02]  /*cdf0*/  LEA R14, P1, R0, c[0x0][0x1f8], 0x1 ;  /* 0x00007e00000e7a11 */ /* 0x000fe400078208ff */
[----:B----4-:R-:W-:Y:S02]  /*ce00*/  IADD3 R3, P0, R24, UR20, RZ ;  /* 0x0000001418037c10 */ /* 0x010fe4000ff1e0ff */
[----:B------:R-:W-:Y:S02]  /*ce10*/  LEA.HI.X R15, R0, c[0x0][0x1fc], R4, 0x1, P1 ;  /* 0x00007f00000f7a11 */ /* 0x000fe400008f0c04 */
[----:B------:R-:W-:Y:S02]  /*ce20*/  IADD3.X R5, R132, UR4, RZ, P0, !PT ;  /* 0x0000000484057c10 */ /* 0x000fe400087fe4ff */
[----:B------:R-:W-:Y:S02]  /*ce30*/  LEA R12, P0, R3, c[0x0][0x1f8], 0x1 ;  /* 0x00007e00030c7a11 */ /* 0x000fe400078008ff */
[----:B------:R-:W-:Y:S02]  /*ce40*/  IADD3 R0, P1, R171, UR20, RZ ;  /* 0x00000014ab007c10 */ /* 0x000fe4000ff3e0ff */
[----:B------:R-:W-:Y:S02]  /*ce50*/  LEA.HI.X R13, R3, c[0x0][0x1fc], R5, 0x1, P0 ;  /* 0x00007f00030d7a11 */ /* 0x000fe400000f0c05 */
[----:B------:R-:W-:Y:S02]  /*ce60*/  LEA R6, P0, R0, c[0x0][0x1f8], 0x1 ;  /* 0x00007e0000067a11 */ /* 0x000fe400078008ff */
[----:B------:R-:W-:Y:S02]  /*ce70*/  IADD3.X R3, R169, UR4, RZ, P1, !PT ;  /* 0x00000004a9037c10 */ /* 0x000fe40008ffe4ff */
[----:B------:R-:W-:Y:S02]  /*ce80*/  IADD3 R4, P1, R170, UR20, RZ ;  /* 0x00000014aa047c10 */ /* 0x000fe4000ff3e0ff */
[----:B------:R-:W-:Y:S02]  /*ce90*/  LEA.HI.X R7, R0, c[0x0][0x1fc], R3, 0x1, P0 ;  /* 0x00007f0000077a11 */ /* 0x000fe400000f0c03 */
[----:B------:R-:W-:Y:S02]  /*cea0*/  IADD3.X R21, R168, UR4, RZ, P1, !PT ;  /* 0x00000004a8157c10 */ /* 0x000fe40008ffe4ff */
[C---:B------:R-:W-:Y:S02]  /*ceb0*/  LEA R20, P2, R4.reuse, c[0x0][0x1f8], 0x1 ;  /* 0x00007e0004147a11 */ /* 0x040fe400078408ff */
[C---:B------:R-:W-:Y:S02]  /*cec0*/  @!P3 LEA R3, P0, R133.reuse, UR20, 0x5 ;  /* 0x000000148503bc11 */ /* 0x040fe4000f8028ff */
[----:B------:R-:W-:Y:S02]  /*ced0*/  LEA.HI.X R21, R4, c[0x0][0x1fc], R21, 0x1, P2 ;  /* 0x00007f0004157a11 */ /* 0x000fe400010f0c15 */
[----:B------:R-:W-:Y:S02]  /*cee0*/  @!P3 LEA.HI.X R0, R133, UR4, R172, 0x5, P0 ;  /* 0x000000048500bc11 */ /* 0x000fe400080f2cac */
[C---:B------:R-:W-:Y:S01]  /*cef0*/  @!P3 IADD3 R5, P1, R3.reuse, R26, RZ ;  /* 0x0000001a0305b210 */ /* 0x040fe20007f3e0ff */
[----:B------:R-:W2:Y:S01]  /*cf00*/  LDL R172, [R1] ;  /* 0x0000000001ac7983 */ /* 0x000ea20000100800 */
[----:B------:R-:W-:Y:S02]  /*cf10*/  @!P3 IADD3 R4, P0, R3, R24, RZ ;  /* 0x000000180304b210 */ /* 0x000fe40007f1e0ff */
[----:B------:R-:W-:Y:S01]  /*cf20*/  LOP3.LUT P2, RZ, R25, 0x1, RZ, 0xc0, !PT ;  /* 0x0000000119ff7812 */ /* 0x000fe2000784c0ff */
[C---:B------:R-:W-:Y:S01]  /*cf30*/  @!P3 IMAD.X R23, R0.reuse, 0x1, R23, P1 ;  /* 0x000000010017b824 */ /* 0x040fe200008e0617 */
[C---:B------:R-:W-:Y:S01]  /*cf40*/  @!P3 LEA R22, P1, R5.reuse, c[0x0][0x1f8], 0x1 ;  /* 0x00007e000516ba11 */ /* 0x040fe200078208ff */
[----:B------:R-:W-:Y:S01]  /*cf50*/  @!P3 IMAD.X R133, R0, 0x1, R132, P0 ;  /* 0x000000010085b824 */ /* 0x000fe200000e0684 */
[C---:B------:R-:W-:Y:S01]  /*cf60*/  @!P3 LEA R132, P0, R4.reuse, c[0x0][0x1f8], 0x1 ;  /* 0x00007e000484ba11 */ /* 0x040fe200078008ff */
[----:B------:R-:W1:Y:S01]  /*cf70*/  LDSM.16.M88.4 R24, [R135+0x11100] ;  /* 0x011100008718783b */ /* 0x000e620000000200 */
[----:B------:R-:W-:Y:S02]  /*cf80*/  @!P3 LEA.HI.X R23, R5, c[0x0][0x1fc], R23, 0x1, P1 ;  /* 0x00007f000517ba11 */ /* 0x000fe400008f0c17 */
[C---:B------:R-:W-:Y:S02]  /*cf90*/  @!P3 IADD3 R5, P1, R3.reuse, R171, RZ ;  /* 0x000000ab0305b210 */ /* 0x040fe40007f3e0ff */
[----:B------:R-:W-:Y:S02]  /*cfa0*/  @!P3 LEA.HI.X R133, R4, c[0x0][0x1fc], R133, 0x1, P0 ;  /* 0x00007f000485ba11 */ /* 0x000fe400000f0c85 */
[----:B------:R-:W-:Y:S01]  /*cfb0*/  @!P3 IADD3 R3, P0, R3, R170, RZ ;  /* 0x000000aa0303b210 */ /* 0x000fe20007f1e0ff */
[C---:B------:R-:W-:Y:S01]  /*cfc0*/  @!P3 IMAD.X R4, R0.reuse, 0x1, R169, P1 ;  /* 0x000000010004b824 */ /* 0x040fe200008e06a9 */
[----:B------:R-:W-:Y:S03]  /*cfd0*/  @!P3 LEA R30, P1, R5, c[0x0][0x1f8], 0x1 ;  /* 0x00007e00051eba11 */ /* 0x000fe600078208ff */
[----:B------:R-:W-:Y:S01]  /*cfe0*/  @!P3 IMAD.X R0, R0, 0x1, R168, P0 ;  /* 0x000000010000b824 */ /* 0x000fe200000e06a8 */
[----:B------:R-:W-:Y:S01]  /*cff0*/  @!P3 LEA R28, P0, R3, c[0x0][0x1f8], 0x1 ;  /* 0x00007e00031cba11 */ /* 0x000fe200078008ff */
[----:B------:R-:W3:Y:S01]  /*d000*/  LDSM.16.M88.4 R168, [R242] ;  /* 0x00000000f2a8783b */ /* 0x000ee20000000200 */
[----:B------:R-:W-:Y:S02]  /*d010*/  @!P3 LEA.HI.X R31, R5, c[0x0][0x1fc], R4, 0x1, P1 ;  /* 0x00007f00051fba11 */ /* 0x000fe400008f0c04 */
[----:B------:R-:W-:Y:S02]  /*d020*/  @!P3 LEA.HI.X R29, R3, c[0x0][0x1fc], R0, 0x1, P0 ;  /* 0x00007f00031dba11 */ /* 0x000fe400000f0c00 */
[----:B------:R-:W4:Y:S01]  /*d030*/  LDL R0, [R1+0x4] ;  /* 0x0000040001007983 */ /* 0x000f220000100800 */
[----:B------:R-:W-:Y:S03]  /*d040*/  PLOP3.LUT P0, PT, PT, PT, UP0, 0x40, 0x0 ;  /* 0x000000000000781c */ /* 0x000fe60003f0e808 */
[----:B--2---:R-:W2:Y:S04]  /*d050*/  LDSM.16.M88.4 R172, [R172] ;  /* 0x00000000acac783b */ /* 0x004ea80000000200 */
[----:B------:R-:W-:Y:S01]  /*d060*/  @!PT LDS RZ, [RZ] ;  /* 0x00000000fffff984 */ /* 0x000fe20000000800 */
[----:B------:R-:W-:Y:S01]  /*d070*/  @!PT LDS RZ, [RZ] ;  /* 0x00000000fffff984 */ /* 0x000fe20000000800 */
[----:B------:R-:W-:Y:S01]  /*d080*/  @!PT LDS RZ, [RZ] ;  /* 0x00000000fffff984 */ /* 0x000fe20000000800 */
[----:B----4-:R4:W-:Y:S04]  /*d090*/  LDGSTS.E.BYPASS.LTC128B.128 [R0+0x100], [R14.64], !P6 ;  /* 0x001000000e007fae */ /* 0x0109e8000f101d50 */
[----:B------:R4:W-:Y:S04]  /*d0a0*/  LDGSTS.E.BYPASS.LTC128B.128 [R0+0x1900], [R12.64], !P2 ;  /* 0x019000000c007fae */ /* 0x0009e8000d101d50 */
[----:B------:R1:W-:Y:S04]  /*d0b0*/  LDGSTS.E.BYPASS.LTC128B.128 [R0+0x3100], [R6.64], !P5 ;  /* 0x0310000006007fae */ /* 0x0003e8000e901d50 */
[----:B------:R2:W-:Y:S04]  /*d0c0*/  LDGSTS.E.BYPASS.LTC128B.128 [R0+0x4900], [R20.64], !P4 ;  /* 0x0490000014007fae */ /* 0x0005e8000e101d50 */
[----:B------:R2:W-:Y:S04]  /*d0d0*/  @!P3 LDGSTS.E.BYPASS.LTC128B.128 [R0+0x1100], [R22.64], !P6 ;  /* 0x011000001600bfae */ /* 0x0005e8000f101d50 */
[----:B------:R2:W-:Y:S04]  /*d0e0*/  @!P3 LDGSTS.E.BYPASS.LTC128B.128 [R0+0x2900], [R132.64], !P2 ;  /* 0x029000008400bfae */ /* 0x0005e8000d101d50 */
[----:B------:R2:W-:Y:S04]  /*d0f0*/  @!P3 LDGSTS.E.BYPASS.LTC128B.128 [R0+0x4100], [R30.64], !P5 ;  /* 0x041000001e00bfae */ /* 0x0005e8000e901d50 */
[----:B------:R3:W-:Y:S04]  /*d100*/  @!P3 LDGSTS.E.BYPASS.LTC128B.128 [R0+0x5900], [R28.64], !P4 ;  /* 0x059000001c00bfae */ /* 0x0007e8000e101d50 */
[----:B------:R-:W0:Y:S01]  /*d110*/  LDGDEPBAR ;  /* 0x00000000000079af */ /* 0x000e220000000000 */
[C---:B-1----:R-:W-:Y:S08]  /*d120*/  HMMA.16816.F32.BF16 R4, R160.reuse, R8, RZ ;  /* 0x00000008a004723c */ /* 0x042ff000000418ff */
[C---:B------:R-:W-:Y:S08]  /*d130*/  HMMA.16816.F32.BF16 R8, R160.reuse, R10, RZ ;  /* 0x0000000aa008723c */ /* 0x040ff000000418ff */
[C---:B----4-:R-:W-:Y:S01]  /*d140*/  HMMA.16816.F32.BF16 R12, R160.reuse, R16, RZ ;  /* 0x00000010a00c723c */ /* 0x050fe200000418ff */
[----:B--2---:R1:W5:Y:S04]  /*d150*/  LDL.LU.64 R30, [R1+0x88] ;  /* 0x00008800011e7983 */ /* 0x0043680000300a00 */
[----:B---3--:R1:W5:Y:S03]  /*d160*/  LDL.LU.64 R28, [R1+0x80] ;  /* 0x00008000011c7983 */ /* 0x0083660000300a00 */
[C---:B------:R-:W-:Y:S08]  /*d170*/  HMMA.16816.F32.BF16 R16, R160.reuse, R18, RZ ;  /* 0x00000012a010723c */ /* 0x040ff000000418ff */
[C---:B------:R-:W-:Y:S08]  /*d180*/  HMMA.16816.F32.BF16 R20, R160.reuse, R24, RZ ;  /* 0x00000018a014723c */ /* 0x040ff000000418ff */
[----:B------:R-:W-:Y:S08]  /*d190*/  HMMA.16816.F32.BF16 R24, R160, R26, RZ ;  /* 0x0000001aa018723c */ /* 0x000ff000000418ff */
[C---:B------:R-:W-:Y:S08]  /*d1a0*/  HMMA.16816.F32.BF16 R4, R164.reuse, R168, R4 ;  /* 0x000000a8a404723c */ /* 0x040ff00000041804 */
[C---:B------:R-:W-:Y:S01]  /*d1b0*/  HMMA.16816.F32.BF16 R8, R164.reuse, R170, R8 ;  /* 0x000000aaa408723c */ /* 0x040fe20000041808 */
[----:B------:R-:W2:Y:S07]  /*d1c0*/  LDSM.16.M88.4 R168, [R241+0x10100] ;  /* 0x01010000f1a8783b */ /* 0x000eae0000000200 */
[C---:B------:R-:W-:Y:S08]  /*d1d0*/  HMMA.16816.F32.BF16 R12, R164.reuse, R172, R12 ;  /* 0x000000aca40c723c */ /* 0x040ff0000004180c */
        /* <DEDUP_REMOVED lines=121> */
[----:B------:R-:W4:Y:S01]  /*d970*/  LDSM.16.M88.4 R176, [R238+0x5800] ;  /* 0x00580000eeb0783b */ /* 0x000f220000000200 */
[----:B------:R-:W-:Y:S04]  /*d980*/  DEPBAR.LE SB0, 0x0 ;  /* 0x000080000000791a */ /* 0x000fe80000000000 */
[----:B------:R-:W-:Y:S02]  /*d990*/  BAR.SYNC.DEFER_BLOCKING 0x0 ;  /* 0x0000000000007b1d */ /* 0x000fe40000010000 */
[C---:B--2---:R-:W-:Y:S08]  /*d9a0*/  HMMA.16816.F32.BF16 R4, R232.reuse, R168, R4 ;  /* 0x000000a8e804723c */ /* 0x044ff00000041804 */
[C---:B------:R-:W-:Y:S08]  /*d9b0*/  HMMA.16816.F32.BF16 R8, R232.reuse, R170, R8 ;  /* 0x000000aae808723c */ /* 0x040ff00000041808 */
[C---:B---3--:R-:W-:Y:S08]  /*d9c0*/  HMMA.16816.F32.BF16 R12, R232.reuse, R172, R12 ;  /* 0x000000ace80c723c */ /* 0x048ff0000004180c */
[C---:B------:R-:W-:Y:S08]  /*d9d0*/  HMMA.16816.F32.BF16 R16, R232.reuse, R174, R16 ;  /* 0x000000aee810723c */ /* 0x040ff00000041810 */
[C---:B----4-:R-:W-:Y:S08]  /*d9e0*/  HMMA.16816.F32.BF16 R20, R232.reuse, R176, R20 ;  /* 0x000000b0e814723c */ /* 0x050ff00000041814 */
[----:B------:R-:W-:Y:S01]  /*d9f0*/  HMMA.16816.F32.BF16 R24, R232, R178, R24 ;  /* 0x000000b2e818723c */ /* 0x000fe20000041818 */
[----:B------:R-:W-:-:S07]  /*da00*/  @P0 BRA `(.L_x_2950) ;  /* 0x0000046000000947 */ /* 0x000fce0003800000 */
[----:B-1----:R-:W2:Y:S01]  /*da10*/  LDL R174, [R1+0x8] ;  /* 0x0000080001ae7983 */ /* 0x002ea20000100800 */
        /* <DEDUP_REMOVED lines=18> */
[----:B------:R-:W4:Y:S01]  /*db40*/  LDL R168, [R1+0x20] ;  /* 0x0000200001a87983 */ /* 0x000f220000100800 */
        /* <DEDUP_REMOVED lines=50> */
.L_x_2950:
[----:B-1----:R-:W2:Y:S01]  /*de70*/  LDL R132, [R1+0x78] ;  /* 0x0000780001847983 */ /* 0x002ea20000100800 */
        /* <DEDUP_REMOVED lines=36> */
.L_x_2953:
[----:B------:R-:W-:Y:S04]  /*e0c0*/  MOV R171, c[0x0][0x32c] ;  /* 0x0000cb0000ab7a02 */ /* 0x000fe80000000f00 */
[----:B------:R-:W-:Y:S11]  /*e0d0*/  ISETP.NE.AND P0, PT, R171, 0x1, PT ;  /* 0x00000001ab00780c */ /* 0x000ff60003f05270 */
[----:B------:R-:W-:Y:S02]  /*e0e0*/  @!UPT UIADD3 URZ, URZ, URZ, URZ ;  /* 0x0000003f3f3ff290 */ /* 0x000fe4000fffe03f */
[----:B------:R-:W-:Y:S05]  /*e0f0*/  @P0 IMAD.HI.U32 R171, R132, c[0x0][0x330], RZ ;  /* 0x0000cc0084ab0a27 */ /* 0x000fea00078e00ff */
[----:B------:R-:W-:Y:S02]  /*e100*/  @P0 SHF.R.U32.HI R132, RZ, c[0x0][0x334], R171 ;  /* 0x0000cd00ff840a19 */ /* 0x000fe400000116ab */
.L_x_2954:
[----:B------:R-:W-:Y:S05]  /*e110*/  BSYNC B0 ;  /* 0x0000000000007941 */ /* 0x000fea0003800000 */
.L_x_2952:
[----:B------:R-:W-:Y:S05]  /*e120*/  IMAD R132, R132, c[0x0][0x32c], R170 ;  /* 0x0000cb0084847a24 */ /* 0x000fea00078e02aa */
[----:B------:R-:W-:Y:S02]  /*e130*/  IMNMX R0, R0, R132, !PT ;  /* 0x0000008400007217 */ /* 0x000fe40007800200 */
[----:B------:R-:W-:Y:S04]  /*e140*/  IADD3 R132, R132, c[0x0][0x32c], RZ ;  /* 0x0000cb0084847a10 */ /* 0x000fe80007ffe0ff */
[----:B------:R-:W-:Y:S02]  /*e150*/  IMNMX R3, R3, R132, PT ;  /* 0x0000008403037217 */ /* 0x000fe40003800200 */
.L_x_2951:
        /* <DEDUP_REMOVED lines=87> */
.L_x_2957:
[----:B------:R-:W-:Y:S04]  /*e6d0*/  MOV R5, c[0x0][0x32c] ;  /* 0x0000cb0000057a02 */ /* 0x000fe80000000f00 */
[----:B------:R-:W-:Y:S11]  /*e6e0*/  ISETP.NE.AND P0, PT, R5, 0x1, PT ;  /* 0x000000010500780c */ /* 0x000ff60003f05270 */
[----:B------:R-:W-:Y:S02]  /*e6f0*/  @!UPT UIADD3 URZ, URZ, URZ, URZ ;  /* 0x0000003f3f3ff290 */ /* 0x000fe4000fffe03f */
[----:B------:R-:W-:Y:S05]  /*e700*/  @P0 IMAD.HI.U32 R5, R0, c[0x0][0x330], RZ ;  /* 0x0000cc0000050a27 */ /* 0x000fea00078e00ff */
[----:B------:R-:W-:Y:S02]  /*e710*/  @P0 SHF.R.U32.HI R0, RZ, c[0x0][0x334], R5 ;  /* 0x0000cd00ff000a19 */ /* 0x000fe40000011605 */
.L_x_2958:
[----:B------:R-:W-:Y:S05]  /*e720*/  BSYNC B0 ;  /* 0x0000000000007941 */ /* 0x000fea0003800000 */
.L_x_2956:
[----:B------:R-:W-:Y:S05]  /*e730*/  IMAD R0, R0, c[0x0][0x32c], R170 ;  /* 0x0000cb0000007a24 */ /* 0x000fea00078e02aa */
[----:B------:R-:W-:Y:S02]  /*e740*/  IMNMX R3, R3, R0, !PT ;  /* 0x0000000003037217 */ /* 0x000fe40007800200 */
[----:B------:R-:W-:Y:S04]  /*e750*/  IADD3 R0, R0, c[0x0][0x32c], RZ ;  /* 0x0000cb0000007a10 */ /* 0x000fe80007ffe0ff */
[----:B------:R-:W-:Y:S02]  /*e760*/  IMNMX R4, R4, R0, PT ;  /* 0x0000000004047217 */ /* 0x000fe40003800200 */
.L_x_2955:
        /* <DEDUP_REMOVED lines=63> */
[----:B------:R-:W-:Y:S01]  /*eb60*/  ISETP.LT.OR P0, PT, R4, 0x9, P0 ;  /* 0x000000090400780c */ /* 0x000fe20000701670 */
[----:B------:R-:W-:Y:S01]  /*eb70*/  UISETP.NE.AND UP0, UPT, UR11, URZ, UPT ;  /* 0x0000003f0b00728c */ /* 0x000fe2000bf05270 */
[----:B------:R-:W1:Y:S02]  /*eb80*/  MUFU.EX2 R2, R0 ;  /* 0x0000000000027308 */ /* 0x000e640000000800 */
        /* <DEDUP_REMOVED lines=10> */
[----:B------:R-:W3:Y:S01]  /*ec30*/  MUFU.EX2 R9, R9 ;  /* 0x0000000900097308 */ /* 0x000ee20000000800 */
[----:B------:R-:W-:Y:S02]  /*ec40*/  FSEL R174, R14, -INF , !P0 ;  /* 0xff8000000eae7808 */ /* 0x000fe40004000000 */
[----:B------:R-:W-:Y:S01]  /*ec50*/  ISETP.GT.AND P0, PT, R3, 0x11, P2 ;  /* 0x000000110300780c */ /* 0x000fe20001704270 */
[----:B-1----:R-:W-:Y:S01]  /*ec60*/  FMUL.FTZ R20, R2, R140 ;  /* 0x0000008c02147220 */ /* 0x002fe20000410000 */
[----:B------:R-:W-:Y:S01]  /*ec70*/  ISETP.LT.OR P1, PT, R4, 0x19, P1 ;  /* 0x000000190400780c */ /* 0x000fe20000f21670 */
[----:B------:R-:W-:Y:S01]  /*ec80*/  FMUL.FTZ R12, R2, R148 ;  /* 0x00000094020c7220 */ /* 0x000fe20000410000 */
[----:B------:R-:W-:Y:S01]  /*ec90*/  ISETP.LT.OR P0, PT, R4, 0x12, P0 ;  /* 0x000000120400780c */ /* 0x000fe20000701670 */
[----:B-----5:R-:W-:Y:S01]  /*eca0*/  FMUL.FTZ R28, R2, R28 ;  /* 0x0000001c021c7220 */ /* 0x020fe20000410000 */
[----:B------:R-:W-:Y:S01]  /*ecb0*/  FSEL R175, R18, -INF , !P1 ;  /* 0xff80000012af7808 */ /* 0x000fe20004800000 */
[C---:B------:R-:W-:Y:S01]  /*ecc0*/  FMUL.FTZ R29, R2.reuse, R29 ;  /* 0x0000001d021d7220 */ /* 0x040fe20000410000 */
        /* <DEDUP_REMOVED lines=83> */
[----:B---3--:R-:W-:Y:S03]  /*f200*/  F2FP.BF16.PACK_AB R170, R9, R8 ;  /* 0x0000000809aa723e */ /* 0x008fe600000010ff */
        /* <DEDUP_REMOVED lines=30> */
[----:B------:R-:W-:Y:S01]  /*f3f0*/  MOV R149, R11 ;  /* 0x0000000b00957202 */ /* 0x000fe20000000f00 */
[----:B------:R-:W-:Y:S01]  /*f400*/  FADD.FTZ R0, -R0, R134 ;  /* 0x0000008600007221 */ /* 0x000fe20000010100 */
[----:B------:R-:W-:Y:S01]  /*f410*/  MUFU.EX2 R152, R152 ;  /* 0x0000009800987308 */ /* 0x000fe20000000800 */
[----:B------:R-:W-:Y:S02]  /*f420*/  FMUL.FTZ R134, R3, c[0x0][0x2d0] ;  /* 0x0000b40003867a20 */ /* 0x000fe40000410000 */
[----:B------:R-:W-:Y:S02]  /*f430*/  FMUL.FTZ R0, R0, c[0x0][0x2d0] ;  /* 0x0000b40000007a20 */ /* 0x000fe40000410000 */
[----:B------:R-:W-:Y:S01]  /*f440*/  FMUL.FTZ R9, R2, R153 ;  /* 0x0000009902097220 */ /* 0x000fe20000410000 */
[----:B------:R-:W-:Y:S02]  /*f450*/  FSEL R134, R134, RZ, P0 ;  /* 0x000000ff86867208 */ /* 0x000fe40000000000 */
[----:B------:R-:W-:Y:S01]  /*f460*/  MOV R153, R24 ;  /* 0x0000001800997202 */ /* 0x000fe20000000f00 */
[----:B------:R-:W-:Y:S01]  /*f470*/  FMUL.FTZ R24, R2, R136 ;  /* 0x0000008802187220 */ /* 0x000fe20000410000 */
[----:B------:R-:W1:Y:S01]  /*f480*/  MUFU.EX2 R0, R0 ;  /* 0x0000000000007308 */ /* 0x000e620000000800 */
[--C-:B------:R-:W-:Y:S01]  /*f490*/  FFMA.FTZ R169, R6, c[0x0][0x2d0], -R134.reuse ;  /* 0x0000b40006a97a23 */ /* 0x100fe20000010886 */
[----:B------:R-:W-:Y:S01]  /*f4a0*/  PLOP3.LUT P0, PT, PT, PT, UP0, 0x80, 0x0 ;  /* 0x000000000000781c */ /* 0x000fe20003f0f008 */
[--C-:B------:R-:W-:Y:S02]  /*f4b0*/  FFMA.FTZ R7, R7, c[0x0][0x2d0], -R134.reuse ;  /* 0x0000b40007077a23 */ /* 0x100fe40000010886 */
[--C-:B------:R-:W-:Y:S05]  /*f4c0*/  FFMA.FTZ R2, R10, c[0x0][0x2d0], -R134.reuse ;  /* 0x0000b4000a027a23 */ /* 0x100fea0000010886 */
        /* <DEDUP_REMOVED lines=17> */
[C---:B------:R-:W-:Y:S02]  /*f5e0*/  FMUL.FTZ R18, R0.reuse, R146 ;  /* 0x0000009200127220 */ /* 0x040fe40000410000 */
[C---:B---3--:R-:W-:Y:S01]  /*f5f0*/  FMUL.FTZ R7, R0.reuse, R159 ;  /* 0x0000009f00077220 */ /* 0x048fe20000410000 */
[----:B------:R-:W-:Y:S01]  /*f600*/  MOV R159, R140 ;  /* 0x0000008c009f7202 */ /* 0x000fe20000000f00 */
        /* <DEDUP_REMOVED lines=57> */
[----:B----4-:R-:W-:Y:S01]  /*f9a0*/  F2FP.BF16.PACK_AB R169, R144, R169 ;  /* 0x000000a990a9723e */ /* 0x010fe200000010ff */
[--C-:B------:R-:W-:Y:S01]  /*f9b0*/  FFMA.FTZ R0, R172, c[0x0][0x2d0], -R134.reuse ;  /* 0x0000b400ac007a23 */ /* 0x100fe20000010886 */
[----:B------:R-:W-:Y:S01]  /*f9c0*/  LDSM.16.MT88.4 R140, [R236+0x900] ;  /* 0x00090000ec8c783b */ /* 0x000fe20000004200 */
        /* <DEDUP_REMOVED lines=16> */
[----:B------:R-:W-:Y:S10]  /*fad0*/  MUFU.EX2 R176, R159 ;  /* 0x0000009f00b07308 */ /* 0x000ff40000000800 */
        /* <DEDUP_REMOVED lines=181> */
.L_x_2949:
        /* <DEDUP_REMOVED lines=157> */
.L_x_2917:
        /* <DEDUP_REMOVED lines=311> */
.L_x_2962:
[----:B------:R-:W-:Y:S05]  /*12370*/  BSYNC B0 ;  /* 0x0000000000007941 */ /* 0x000fea0003800000 */
.L_x_2961:
        /* <DEDUP_REMOVED lines=195> */
.L_x_2960:
        /* <DEDUP_REMOVED lines=50> */
.L_x_2963:
        /* <DEDUP_REMOVED lines=11> */
.L_x_5250:


//--------------------- .text._ZN7cutlass13device_kernelIN5flash19enable_sm80_to_sm89INS1_16FlashAttnFwdSm80INS1_25CollectiveMainloopFwdSm80ILi8ELi1ELb1EN4cute5tupleIJNS5_1CILi128EEENS7_ILi48EEENS7_ILi256EEEEEELi256ENS_10bfloat16_tEfNS_4arch4Sm80ELb0ELb1ELb0ELb1ELb0ELb0ELb1ELb1EEENS1_21CollectiveEpilogueFwdINS6_IJS8_SA_S9_EEENS6_IJNS7_ILi1EEESI_SI_EEESC_SE_Li256ELb1ELb1ELb1ELb0EEENS1_36VarlenDynamicPersistentTileSchedulerILi128ELi48ELi256ELi256ELb1ELb1ELb0ELb1ELb0ELb1EEEEEEEEEvNT_6ParamsE --------------------------
	.section	.text._ZN7cutlass13device_kernelIN5flash19enable_sm80_to_sm89INS1_16FlashAttnFwdSm80INS1_25CollectiveMainloopFwdSm80ILi8ELi1ELb1EN4cute5tupleIJNS5_1CILi128EEENS7_ILi48EEENS7_ILi256EEEEEELi256ENS_10bfloat16_tEfNS_4arch4Sm80ELb0ELb1ELb0ELb1ELb0ELb0ELb1ELb1EEENS1_21CollectiveEpilogueFwdINS6_IJS8_SA_S9_EEENS6_IJNS7_ILi1EEESI_SI_EEESC_SE_Li256ELb1ELb1ELb1ELb0EEENS1_36VarlenDynamicPersistentTileSchedulerILi128ELi48ELi256ELi256ELb1ELb1ELb0ELb1ELb0ELb1EEEEEEEEEvNT_6ParamsE,"ax",@progbits
	.sectioninfo	@"SHI_REGISTERS=255"
	.align	128
.text._ZN7cutlass13device_kernelIN5flash19enable_sm80_to_sm89INS1_16FlashAttnFwdSm80INS1_25CollectiveMainloopFwdSm80ILi8ELi1ELb1EN4cute5tupleIJNS5_1CILi128EEENS7_ILi48EEENS7_ILi256EEEEEELi256ENS_10bfloat16_tEfNS_4arch4Sm80ELb0ELb1ELb0ELb1ELb0ELb0ELb1ELb1EEENS1_21CollectiveEpilogueFwdINS6_IJS8_SA_S9_EEENS6_IJNS7_ILi1EEESI_SI_EEESC_SE_Li256ELb1ELb1ELb1ELb0EEENS1_36VarlenDynamicPersistentTileSchedulerILi128ELi48ELi256ELi256ELb1ELb1ELb0ELb1ELb0ELb1EEEEEEEEEvNT_6ParamsE:
        .type           _ZN7cutlass13device_kernelIN5flash19enable_sm80_to_sm89INS1_16FlashAttnFwdSm80INS1_25CollectiveMainloopFwdSm80ILi8ELi1ELb1EN4cute5tupleIJNS5_1CILi128EEENS7_ILi48EEENS7_ILi256EEEEEELi256ENS_10bfloat16_tEfNS_4arch4Sm80ELb0ELb1ELb0ELb1ELb0ELb0ELb1ELb1EEENS1_21CollectiveEpilogueFwdINS6_IJS8_SA_S9_EEENS6_IJNS7_ILi1EEESI_SI_EEESC_SE_Li256ELb1ELb1ELb1ELb0EEENS1_36VarlenDynamicPersistentTileSchedulerILi128ELi48ELi256ELi256ELb1ELb1ELb0ELb1ELb0ELb1EEEEEEEEEvNT_6ParamsE,@function
        .size           _ZN7cutlass13device_kernelIN5flash19enable_sm80_to_sm89INS1_16FlashAttnFwdSm80INS1_25CollectiveMainloopFwdSm80ILi8ELi1ELb1EN4cute5tupleIJNS5_1CILi128EEENS7_ILi48EEENS7_ILi256EEEEEELi256ENS_10bfloat16_tEfNS_4arch4Sm80ELb0ELb1ELb0ELb1ELb0ELb0ELb1ELb1EEENS1_21CollectiveEpilogueFwdINS6_IJS8_SA_S9_EEENS6_IJNS7_ILi1EEESI_SI_EEESC_SE_Li256ELb1ELb1ELb1ELb0EEENS1_36VarlenDynamicPersistentTileSchedulerILi128ELi48ELi256ELi256ELb1ELb1ELb0ELb1ELb0ELb1EEEEEEEEEvNT_6ParamsE,(.L_x_5251 - _ZN7cutlass13device_kernelIN5flash19enable_sm80_to_sm89INS1_16FlashAttnFwdSm80INS1_25CollectiveMainloopFwdSm80ILi8ELi1ELb1EN4cute5tupleIJNS5_1CILi128EEENS7_ILi48EEENS7_ILi256EEEEEELi256ENS_10bfloat16_tEfNS_4arch4Sm80ELb0ELb1ELb0ELb1ELb0ELb0ELb1ELb1EEENS1_21CollectiveEpilogueFwdINS6_IJS8_SA_S9_EEENS6_IJNS7_ILi1EEESI_SI_EEESC_SE_Li256ELb1ELb1ELb1ELb0EEENS1_36VarlenDynamicPersistentTileSchedulerILi128ELi48ELi256ELi256ELb1ELb1ELb0ELb1ELb0ELb1EEEEEEEEEvNT_6ParamsE)
        .other          _ZN7cutlass13device_kernelIN5flash19enable_sm80_to_sm89INS1_16FlashAttnFwdSm80INS1_25CollectiveMainloopFwdSm80ILi8ELi1ELb1EN4cute5tupleIJNS5_1CILi128EEENS7_ILi48EEENS7_ILi256EEEEEELi256ENS_10bfloat16_tEfNS_4arch4Sm80ELb0ELb1ELb0ELb1ELb0ELb0ELb1ELb1EEENS1_21CollectiveEpilogueFwdINS6_IJS8_SA_S9_EEENS6_IJNS7_ILi1EEESI_SI_EEESC_SE_Li256ELb1ELb1ELb1ELb0EEENS1_36VarlenDynamicPersistentTileSchedulerILi128ELi48ELi256ELi256ELb1ELb1ELb0ELb1ELb0ELb1EEEEEEEEEvNT_6ParamsE,@"STO_CUDA_ENTRY STV_DEFAULT"
_ZN7cutlass13device_kernelIN5flash19enable_sm80_to_sm89INS1_16FlashAttnFwdSm80INS1_25CollectiveMainloopFwdSm80ILi8ELi1ELb1EN4cute5tupleIJNS5_1CILi128EEENS7_ILi48EEENS7_ILi256EEEEEELi256ENS_10bfloat16_tEfNS_4arch4Sm80ELb0ELb1ELb0ELb1ELb0ELb0ELb1ELb1EEENS1_21CollectiveEpilogueFwdINS6_IJS8_SA_S9_EEENS6_IJNS7_ILi1EEESI_SI_EEESC_SE_Li256ELb1ELb1ELb1ELb0EEENS1_36VarlenDynamicPersistentTileSchedulerILi128ELi48ELi256ELi256ELb1ELb1ELb0ELb1ELb0ELb1EEEEEEEEEvNT_6ParamsE:
        /* <DEDUP_REMOVED lines=54> */
.L_x_2969:
        /* <DEDUP_REMOVED lines=16> */
.L_x_3106:
        /* <DEDUP_REMOVED lines=16> */
.L_x_3107:
[----:B--2---:R-:W-:-:S05]  /*0560*/  IMAD R0, R0, c[0x0][0x538], RZ ;  /* 0x00014e0000007a24 */ /* 0x004fca00078e02ff */
[----:B------:R-:W-:-:S04]  /*0570*/  IADD3 R6, R0, R6, RZ ;  /* 0x0000000600067210 */ /* 0x000fc80007ffe0ff */
[----:B------:R-:W-:-:S13]  /*0580*/  ISETP.GT.AND P0, PT, R6, UR4, PT ;  /* 0x0000000406007c0c */ /* 0x000fda000bf04270 */
[----:B-1----:R-:W-:Y:S05]  /*0590*/  @!P0 BRA `(.L_x_2969) ;  /* 0xfffffdc000008947 */ /* 0x002fea000383ffff */
.L_x_2965:
[----:B------:R-:W-:-:S05]  /*05a0*/  IADD3 R11, -R0, R6, RZ ;  /* 0x00000006000b7210 */ /* 0x000fca0007ffe1ff */
[----:B------:R-:W-:-:S05]  /*05b0*/  IMAD R0, R4, c[0x0][0x538], R11 ;  /* 0x00014e0004007a24 */ /* 0x000fca00078e020b */
[----:B------:R-:W-:Y:S01]  /*05c0*/  ISETP.GT.AND P0, PT, R0, UR4, PT ;  /* 0x0000000400007c0c */ /* 0x000fe2000bf04270 */
[----:B------:R-:W-:-:S12]  /*05d0*/  BRA.DIV ~URZ, `(.L_x_2970) ;  /* 0x00015ae27f007947 */ /* 0x000fd8000b800000 */
[----:B------:R-:W-:-:S04]  /*05e0*/  VOTE.ANY R10, PT, !P0 ;  /* 0x00000000000a7806 */ /* 0x000fc800040e0100 */
.L_x_3108:
[----:B------:R-:W1:Y:S02]  /*05f0*/  POPC R6, R10 ;  /* 0x0000000a00067309 */ /* 0x000e640000000000 */
[----:B-1----:R-:W-:-:S05]  /*0600*/  IADD3 R0, R6, R7, RZ ;  /* 0x0000000706007210 */ /* 0x002fca0007ffe0ff */
[----:B------:R1:W-:Y:S01]  /*0610*/  STL [R1+0x7c], R0 ;  /* 0x00007c0001007387 */ /* 0x0003e20000100800 */
[----:B------:R-:W-:Y:S05]  /*0620*/  BRA.DIV ~URZ, `(.L_x_2971) ;  /* 0x00015ae27f007947 */ /* 0x000fea000b800000 */
[----:B------:R2:W3:Y:S01]  /*0630*/  SHFL.IDX PT, R12, R9, R6, 0x1f ;  /* 0x00001f06090c7589 */ /* 0x0004e200000e0000 */
[----:B------:R-:W-:-:S03]  /*0640*/  MOV R7, RZ ;  /* 0x000000ff00077202 */ /* 0x000fc60000000f00 */
[----:B------:R2:W4:Y:S04]  /*0650*/  SHFL.IDX PT, R9, R8, R6, 0x1f ;  /* 0x00001f0608097589 */ /* 0x00052800000e0000 */
.L_x_3109:
[----:B------:R-:W-:Y:S01]  /*0660*/  ISETP.NE.AND P0, PT, R10, RZ, PT ;  /* 0x000000ff0a00720c */ /* 0x000fe20003f05270 */
[----:B------:R-:W-:-:S12]  /*0670*/  BSSY B0, `(.L_x_2972) ;  /* 0x0000005000007945 */ /* 0x000fd80003800000 */
[----:B------:R-:W-:Y:S05]  /*0680*/  @!P0 BRA `(.L_x_2973) ;  /* 0x0000003000008947 */ /* 0x000fea0003800000 */
[----:B------:R-:W-:Y:S01]  /*0690*/  IADD3 R3, R6, -0x1, RZ ;  /* 0xffffffff06037810 */ /* 0x000fe20007ffe0ff */
[----:B------:R-:W-:Y:S05]  /*06a0*/  BRA.DIV ~URZ, `(.L_x_2974) ;  /* 0x00015b427f007947 */ /* 0x000fea000b800000 */
[----:B------:R1:W2:Y:S02]  /*06b0*/  SHFL.IDX PT, R7, R4, R3, 0x1f ;  /* 0x00001f0304077589 */ /* 0x0002a400000e0000 */
.L_x_2973:
[----:B------:R-:W-:Y:S05]  /*06c0*/  BSYNC B0 ;  /* 0x0000000000007941 */ /* 0x000fea0003800000 */
.L_x_2972:
        /* <DEDUP_REMOVED lines=69> */
.L_x_2976:
        /* <DEDUP_REMOVED lines=70> */
.L_x_2977:
[----:B------:R-:W-:Y:S05]  /*0f80*/  BSYNC B0 ;  /* 0x0000000000007941 */ /* 0x000fea0003800000 */
.L_x_2975:
[----:B------:R-:W-:-:S04]  /*0f90*/  LOP3.LUT R0, RZ, R0, RZ, 0x33, !PT ;  /* 0x00000000ff007212 */ /* 0x000fc800078e33ff */
[----:B------:R-:W-:-:S05]  /*0fa0*/  IADD3 R0, R0, R12, RZ ;  /* 0x0000000c00007210 */ /* 0x000fca0007ffe0ff */
[----:B------:R2:W-:Y:S01]  /*0fb0*/  STL [R1+0x74], R0 ;  /* 0x0000740001007387 */ /* 0x0005e20000100800 */
[----:B------:R-:W-:Y:S05]  /*0fc0*/  BRA `(.L_x_2978) ;  /* 0x0000006000007947 */ /* 0x000fea0003800000 */
.L_x_2966:
[----:B------:R-:W-:Y:S01]  /*0fd0*/  MOV R0, UR4 ;  /* 0x0000000400007c02 */ /* 0x000fe20008000f00 */
[----:B------:R-:W-:Y:S04]  /*0fe0*/  STL [R1+0x74], RZ ;  /* 0x000074ff01007387 */ /* 0x000fe80000100800 */
[----:B------:R-:W-:Y:S04]  /*0ff0*/  STL [R1+0x78], RZ ;  /* 0x000078ff01007387 */ /* 0x000fe80000100800 */
[----:B------:R1:W-:Y:S02]  /*1000*/  STL [R1+0x70], R0 ;  /* 0x0000700001007387 */ /* 0x0003e40000100800 */
[----:B-1----:R-:W-:-:S05]  /*1010*/  MOV R0, c[0x0][0x53c] ;  /* 0x00014f0000007a02 */ /* 0x002fca0000000f00 */
[----:B------:R1:W-:Y:S02]  /*1020*/  STL [R1+0x7c], R0 ;  /* 0x00007c0001007387 */ /* 0x0003e40000100800 */
.L_x_2978:
        /* <DEDUP_REMOVED lines=8> */
.L_x_2964:
        /* <DEDUP_REMOVED lines=126> */
.L_x_3105:
        /* <DEDUP_REMOVED lines=33> */
.L_x_2979:
[----:B------:R-:W-:-:S04]  /*1aa0*/  ISETP.NE.U32.AND P0, PT, RZ, c[0x0][0x368], PT ;  /* 0x0000da00ff007a0c */ /* 0x000fc80003f05070 */
[----:B------:R-:W-:-:S13]  /*1ab0*/  ISETP.NE.AND.EX P0, PT, RZ, c[0x0][0x36c], PT, P0 ;  /* 0x0000db00ff007a0c */ /* 0x000fda0003f05300 */
[----:B------:R-:W-:Y:S05]  /*1ac0*/  @!P0 BRA `(.L_x_2980) ;  /* 0x0000003000008947 */ /* 0x000fea0003800000 */
[----:B-1----:R-:W-:-:S05]  /*1ad0*/  IMAD.WIDE R2, R16, R14, c[0x0][0x368] ;  /* 0x0000da0010027625 */ /* 0x002fca00078e020e */
[----:B------:R1:W5:Y:S01]  /*1ae0*/  LDG.E R0, [R2.64] ;  /* 0x0000000602007981 */ /* 0x000362000c1e1900 */
[----:B------:R-:W-:Y:S05]  /*1af0*/  BRA `(.L_x_2981) ;  /* 0x0000005000007947 */ /* 0x000fea0003800000 */
.L_x_2980:
[----:B-1----:R-:W-:Y:S01]  /*1b00*/  MOV R0, c[0x0][0x1d0] ;  /* 0x0000740000007a02 */ /* 0x002fe20000000f00 */
[----:B------:R-:W-:Y:S05]  /*1b10*/  @!P4 BRA `(.L_x_2981) ;  /* 0x000000300000c947 */ /* 0x000fea0003800000 */
[----:B------:R-:W2:Y:S04]  /*1b20*/  LDG.E R5, [R2.64] ;  /* 0x0000000602057981 */ /* 0x000ea8000c1e1900 */
[----:B------:R-:W2:Y:S02]  /*1b30*/  LDG.E R0, [R2.64+0x4] ;  /* 0x0000040602007981 */ /* 0x000ea4000c1e1900 */
[----:B--2---:R-:W-:Y:S02]  /*1b40*/  IADD3 R0, -R5, R0, RZ ;  /* 0x0000000005007210 */ /* 0x004fe40007ffe1ff */
.L_x_2981:
        /* <DEDUP_REMOVED lines=36> */
.L_x_2984:
[----:B------:R-:W-:-:S13]  /*1d90*/  ISETP.NE.AND P0, PT, R66, 0x1, PT ;  /* 0x000000014200780c */ /* 0x000fda0003f05270 */
[----:B------:R-:W-:-:S05]  /*1da0*/  @P0 IMAD.HI.U32 R0, R2, c[0x0][0x330], RZ ;  /* 0x0000cc0002000a27 */ /* 0x000fca00078e00ff */
[----:B------:R-:W-:Y:S02]  /*1db0*/  @P0 SHF.R.U32.HI R2, RZ, c[0x0][0x334], R0 ;  /* 0x0000cd00ff020a19 */ /* 0x000fe40000011600 */
.L_x_2985:
[----:B------:R-:W-:Y:S05]  /*1dc0*/  BSYNC B0 ;  /* 0x0000000000007941 */ /* 0x000fea0003800000 */
.L_x_2983:
[----:B------:R-:W-:-:S05]  /*1dd0*/  IMAD R2, R2, R66, c[0x0][0x32c] ;  /* 0x0000cb0002027624 */ /* 0x000fca00078e0242 */
[----:B------:R-:W-:-:S04]  /*1de0*/  IMNMX R3, R3, R2, PT ;  /* 0x0000000203037217 */ /* 0x000fc80003800200 */
.L_x_2982:
        /* <DEDUP_REMOVED lines=25> */
.L_x_2988:
[----:B------:R-:W-:-:S13]  /*1f80*/  ISETP.NE.AND P0, PT, R66, 0x1, PT ;  /* 0x000000014200780c */ /* 0x000fda0003f05270 */
[----:B------:R-:W-:-:S05]  /*1f90*/  @P0 IMAD.HI.U32 R3, R0, c[0x0][0x330], RZ ;  /* 0x0000cc0000030a27 */ /* 0x000fca00078e00ff */
[----:B------:R-:W-:Y:S02]  /*1fa0*/  @P0 SHF.R.U32.HI R0, RZ, c[0x0][0x334], R3 ;  /* 0x0000cd00ff000a19 */ /* 0x000fe40000011603 */
.L_x_2989:
[----:B------:R-:W-:Y:S05]  /*1fb0*/  BSYNC B0 ;  /* 0x0000000000007941 */ /* 0x000fea0003800000 */
.L_x_2987:
[----:B------:R-:W-:-:S05]  /*1fc0*/  IMAD R0, R0, c[0x0][0x32c], RZ ;  /* 0x0000cb0000007a24 */ /* 0x000fca00078e02ff */
[----:B------:R-:W-:-:S05]  /*1fd0*/  IMNMX R2, R2, R0, !PT ;  /* 0x0000000002027217 */ /* 0x000fca0007800200 */
.L_x_2986:
        /* <DEDUP_REMOVED lines=47> */
.L_x_2991:
[----:B------:R-:W-:Y:S05]  /*22d0*/  BSYNC B0 ;  /* 0x0000000000007941 */ /* 0x000fea0003800000 */
.L_x_2990:
        /* <DEDUP_REMOVED lines=83> */
[----:B------:R-:W-:Y:S01]  /*2810*/  IADD3 R65, R134, -0x1, RZ ;  /* 0xffffffff86417810 */ /* 0x000fe20007ffe0ff */
        /* <DEDUP_REMOVED lines=12> */
[----:B------:R-:W-:Y:S02]  /*28e0*/  IMAD.IADD R17, R69, 0x1, R115 ;  /* 0x0000000145117824 */ /* 0x000fe400078e0273 */
        /* <DEDUP_REMOVED lines=27> */
[----:B------:R-:W4:Y:S02]  /*2aa0*/  SHFL.IDX PT, R6, R14, RZ, 0x181f ;  /* 0x00181fff0e067589 */ /* 0x000f2400000e0000 */
        /* <DEDUP_REMOVED lines=171> */
[C---:B------:R-:W-:Y:S02]  /*3560*/  @!P5 LEA R10, P0, R3.reuse, R12, 0x6 ;  /* 0x0000000c030ad211 */ /* 0x040fe400078030ff */
        /* <DEDUP_REMOVED lines=17> */
[----:B------:R-:W-:Y:S01]  /*3680*/  IADD3 R252, R242, 0x800, RZ ;  /* 0x00000800f2fc7810 */ /* 0x000fe20007ffe0ff */
        /* <DEDUP_REMOVED lines=11> */
[----:B------:R-:W-:Y:S01]  /*3740*/  SEL R3, RZ, 0x4, P6 ;  /* 0x00000004ff037807 */ /* 0x000fe20003000000 */
[----:B------:R-:W-:Y:S01]  /*3750*/  STL [R1], R0 ;  /* 0x0000000001007387 */ /* 0x000fe20000100800 */
        /* <DEDUP_REMOVED lines=14> */
[----:B------:R-:W-:-:S02]  /*3840*/  IADD3 R244, R242, 0x2800, RZ ;  /* 0x00002800f2f47810 */ /* 0x000fc40007ffe0ff */
        /* <DEDUP_REMOVED lines=20> */
[----:B--2---:R-:W1:Y:S04]  /*3990*/  LDSM.16.M88.4 R4, [R135] ;  /* 0x000000008704783b */ /* 0x004e680000000200 */
[----:B------:R-:W-:Y:S04]  /*39a0*/  LDSM.16.M88.4 R24, [R135+0x800] ;  /* 0x000800008718783b */ /* 0x000fe80000000200 */
[----:B------:R-:W2:Y:S04]  /*39b0*/  LDSM.16.M88.4 R28, [R135+0x1000] ;  /* 0x00100000871c783b */ /* 0x000ea80000000200 */
[----:B------:R-:W3:Y:S04]  /*39c0*/  LDSM.16.M88.4 R36, [R242] ;  /* 0x00000000f224783b */ /* 0x000ee80000000200 */
[----:B------:R-:W-:Y:S04]  /*39d0*/  LDSM.16.M88.4 R44, [R242+0x800] ;  /* 0x00080000f22c783b */ /* 0x000fe80000000200 */
        /* <DEDUP_REMOVED lines=8> */
[C---:B-1----:R-:W-:Y:S08]  /*3a60*/  HMMA.16816.F32.BF16 R16, R160.reuse, R4, RZ ;  /* 0x00000004a010723c */ /* 0x042ff000000418ff */
[----:B------:R-:W-:Y:S04]  /*3a70*/  HMMA.16816.F32.BF16 R4, R160, R6, RZ ;  /* 0x00000006a004723c */ /* 0x000fe800000418ff */
[----:B------:R1:W-:Y:S01]  /*3a80*/  LDGSTS.E.BYPASS.LTC128B.128 [R68+0x7080], [R12.64+0x100], !P0 ;  /* 0x070801000c447fae */ /* 0x0003e2000c101d46 */
[----:B------:R-:W-:-:S03]  /*3a90*/  LOP3.LUT P0, RZ, R3, 0x8, RZ, 0xc0, !PT ;  /* 0x0000000803ff7812 */ /* 0x000fc6000780c0ff */
[----:B--2---:R-:W-:Y:S01]  /*3aa0*/  HMMA.16816.F32.BF16 R32, R160, R28, RZ ;  /* 0x0000001ca020723c */ /* 0x004fe200000418ff */
[----:B------:R-:W-:-:S07]  /*3ab0*/  ISETP.LT.OR P4, PT, R2, 0x1, !P0 ;  /* 0x000000010200780c */ /* 0x000fce0004781670 */
[----:B------:R-:W-:Y:S06]  /*3ac0*/  HMMA.16816.F32.BF16 R40, R160, R30, RZ ;  /* 0x0000001ea028723c */ /* 0x000fec00000418ff */
[----:B------:R1:W-:Y:S01]  /*3ad0*/  LDGSTS.E.BYPASS.LTC128B.128 [R68+0x8880], [R12.64+0x180], !P4 ;  /* 0x088801800c447fae */ /* 0x0003e2000e101d46 */
[----:B------:R-:W-:Y:S01]  /*3ae0*/  ISETP.GT.AND P4, PT, R22, 0x7f, PT ;  /* 0x0000007f1600780c */ /* 0x000fe20003f84270 */
[----:B---3--:R-:W-:Y:S08]  /*3af0*/  HMMA.16816.F32.BF16 R4, R164, R38, R4 ;  /* 0x00000026a404723c */ /* 0x008ff00000041804 */
[----:B------:R-:W-:Y:S04]  /*3b00*/  HMMA.16816.F32.BF16 R20, R160, R24, RZ ;  /* 0x00000018a014723c */ /* 0x000fe800000418ff */
[----:B------:R-:W-:-:S02]  /*3b10*/  @!P4 ISETP.LT.OR P3, PT, R2, 0x21, !P3 ;  /* 0x000000210200c80c */ /* 0x000fc40005f61670 */
[C---:B------:R-:W-:Y:S02]  /*3b20*/  @!P4 ISETP.LT.OR P2, PT, R2.reuse, 0x21, !P2 ;  /* 0x000000210200c80c */ /* 0x040fe40005741670 */
[C---:B------:R-:W-:Y:S01]  /*3b30*/  @!P4 ISETP.LT.OR P1, PT, R2.reuse, 0x21, !P1 ;  /* 0x000000210200c80c */ /* 0x040fe20004f21670 */
[----:B------:R-:W-:Y:S01]  /*3b40*/  HMMA.16816.F32.BF16 R24, R160, R26, RZ ;  /* 0x0000001aa018723c */ /* 0x000fe200000418ff */
[----:B------:R-:W-:-:S07]  /*3b50*/  @!P4 ISETP.LT.OR P0, PT, R2, 0x21, !P0 ;  /* 0x000000210200c80c */ /* 0x000fce0004701670 */
[----:B------:R2:W-:Y:S01]  /*3b60*/  @!P4 LDGSTS.E.BYPASS.LTC128B.128 [R68+0x5080], [R10.64], !P3 ;  /* 0x050800000a44cfae */ /* 0x0005e2000d901d46 */
[C---:B----4-:R-:W-:Y:S03]  /*3b70*/  HMMA.16816.F32.BF16 R28, R164.reuse, R52, R32 ;  /* 0x00000034a41c723c */ /* 0x050fe60000041820 */
[----:B------:R2:W-:Y:S04]  /*3b80*/  @!P4 LDGSTS.E.BYPASS.LTC128B.128 [R68+0x6880], [R10.64+0x80], !P2 ;  /* 0x068800800a44cfae */ /* 0x0005e8000d101d46 */
[----:B------:R2:W-:Y:S01]  /*3b90*/  @!P4 LDGSTS.E.BYPASS.LTC128B.128 [R68+0x8080], [R10.64+0x100], !P1 ;  /* 0x080801000a44cfae */ /* 0x0005e2000c901d46 */
[----:B------:R-:W-:Y:S03]  /*3ba0*/  HMMA.16816.F32.BF16 R32, R164, R54, R40 ;  /* 0x00000036a420723c */ /* 0x000fe60000041828 */
[----:B------:R2:W-:Y:S01]  /*3bb0*/  @!P4 LDGSTS.E.BYPASS.LTC128B.128 [R68+0x9880], [R10.64+0x180], !P0 ;  /* 0x098801800a44cfae */ /* 0x0005e2000c101d46 */
[----:B------:R-:W-:-:S03]  /*3bc0*/  ISETP.GT.AND P0, PT, R65, R75, PT ;  /* 0x0000004b4100720c */ /* 0x000fc60003f04270 */
[----:B------:R-:W3:Y:S04]  /*3bd0*/  LDSM.16.M88.4 R48, [R237] ;  /* 0x00000000ed30783b */ /* 0x000ee80000000200 */
[----:B------:R-:W4:Y:S04]  /*3be0*/  LDSM.16.M88.4 R56, [R237+0x800] ;  /* 0x00080000ed38783b */ /* 0x000f280000000200 */
[----:B------:R-:W5:Y:S04]  /*3bf0*/  LDSM.16.M88.4 R60, [R237+0x1000] ;  /* 0x00100000ed3c783b */ /* 0x000f680000000200 */
[----:B------:R-:W-:Y:S04]  /*3c00*/  LDSM.16.M88.4 R52, [R236+0x1000] ;  /* 0x00100000ec34783b */ /* 0x000fe80000000200 */
[----:B------:R-:W-:Y:S04]  /*3c10*/  LDSM.16.M88.4 R40, [R135+0x1800] ;  /* 0x001800008728783b */ /* 0x000fe80000000200 */
[----:B------:R-:W0:Y:S01]  /*3c20*/  LDGDEPBAR ;  /* 0x00000000000079af */ /* 0x000e220000000000 */
[C---:B--2---:R-:W-:Y:S03]  /*3c30*/  HMMA.16816.F32.BF16 R8, R164.reuse, R36, R16 ;  /* 0x00000024a408723c */ /* 0x044fe60000041810 */
[----:B------:R-:W2:Y:S05]  /*3c40*/  LDSM.16.M88.4 R36, [R236] ;  /* 0x00000000ec24783b */ /* 0x000eaa0000000200 */
[C---:B------:R-:W-:Y:S08]  /*3c50*/  HMMA.16816.F32.BF16 R16, R164.reuse, R44, R20 ;  /* 0x0000002ca410723c */ /* 0x040ff00000041814 */
[----:B------:R-:W-:Y:S01]  /*3c60*/  HMMA.16816.F32.BF16 R20, R164, R46, R24 ;  /* 0x0000002ea414723c */ /* 0x000fe20000041818 */
[----:B------:R-:W1:Y:S07]  /*3c70*/  LDSM.16.M88.4 R44, [R236+0x800] ;  /* 0x00080000ec2c783b */ /* 0x000e6e0000000200 */
[C---:B---3--:R-:W-:Y:S01]  /*3c80*/  HMMA.16816.F32.BF16 R24, R180.reuse, R48, R8 ;  /* 0x00000030b418723c */ /* 0x048fe20000041808 */
[----:B------:R-:W-:Y:S07]  /*3c90*/  LDSM.16.M88.4 R8, [R242+0x1800] ;  /* 0x00180000f208783b */ /* 0x000fee0000000200 */
[C---:B------:R-:W-:Y:S01]  /*3ca0*/  HMMA.16816.F32.BF16 R4, R180.reuse, R50, R4 ;  /* 0x00000032b404723c */ /* 0x040fe20000041804 */
[----:B------:R-:W3:Y:S07]  /*3cb0*/  LDSM.16.M88.4 R48, [R135+0x2000] ;  /* 0x002000008730783b */ /* 0x000eee0000000200 */
[C---:B----4-:R-:W-:Y:S08]  /*3cc0*/  HMMA.16816.F32.BF16 R16, R180.reuse, R56, R16 ;  /* 0x00000038b410723c */ /* 0x050ff00000041810 */
[C---:B------:R-:W-:Y:S01]  /*3cd0*/  HMMA.16816.F32.BF16 R20, R180.reuse, R58, R20 ;  /* 0x0000003ab414723c */ /* 0x040fe20000041814 */
[----:B------:R-:W4:Y:S07]  /*3ce0*/  LDSM.16.M88.4 R56, [R135+0x2800] ;  /* 0x002800008738783b */ /* 0x000f2e0000000200 */
[C---:B-----5:R-:W-:Y:S08]  /*3cf0*/  HMMA.16816.F32.BF16 R28, R180.reuse, R60, R28 ;  /* 0x0000003cb41c723c */ /* 0x060ff0000004181c */
[----:B------:R-:W-:Y:S01]  /*3d00*/  HMMA.16816.F32.BF16 R32, R180, R62, R32 ;  /* 0x0000003eb420723c */ /* 0x000fe20000041820 */
[----:B------:R-:W-:Y:S07]  /*3d10*/  LDSM.16.M88.4 R60, [R135+0x5800] ;  /* 0x00580000873c783b */ /* 0x000fee0000000200 */
[C---:B--2---:R-:W-:Y:S08]  /*3d20*/  HMMA.16816.F32.BF16 R24, R184.reuse, R36, R24 ;  /* 0x00000024b818723c */ /* 0x044ff00000041818 */
[C---:B------:R-:W-:Y:S01]  /*3d30*/  HMMA.16816.F32.BF16 R4, R184.reuse, R38, R4 ;  /* 0x00000026b804723c */ /* 0x040fe20000041804 */
[----:B------:R-:W-:Y:S07]  /*3d40*/  LDSM.16.M88.4 R36, [R237+0x1800] ;  /* 0x00180000ed24783b */ /* 0x000fee0000000200 */
[C---:B-1----:R-:W-:Y:S08]  /*3d50*/  HMMA.16816.F32.BF16 R16, R184.reuse, R44, R16 ;  /* 0x0000002cb810723c */ /* 0x042ff00000041810 */
[C---:B------:R-:W-:Y:S01]  /*3d60*/  HMMA.16816.F32.BF16 R20, R184.reuse, R46, R20 ;  /* 0x0000002eb814723c */ /* 0x040fe20000041814 */
[----:B------:R-:W1:Y:S07]  /*3d70*/  LDSM.16.M88.4 R44, [R242+0x2000] ;  /* 0x00200000f22c783b */ /* 0x000e6e0000000200 */
[C---:B------:R-:W-:Y:S08]  /*3d80*/  HMMA.16816.F32.BF16 R28, R184.reuse, R52, R28 ;  /* 0x00000034b81c723c */ /* 0x040ff0000004181c */
        /* <DEDUP_REMOVED lines=8> */
[C---:B----4-:R-:W-:Y:S08]  /*3e10*/  HMMA.16816.F32.BF16 R28, R188.reuse, R56, R28 ;  /* 0x00000038bc1c723c */ /* 0x050ff0000004181c */
[----:B------:R-:W-:Y:S01]  /*3e20*/  HMMA.16816.F32.BF16 R32, R188, R58, R32 ;  /* 0x0000003abc20723c */ /* 0x000fe20000041820 */
[----:B------:R-:W4:Y:S07]  /*3e30*/  LDSM.16.M88.4 R56, [R237+0x2800] ;  /* 0x00280000ed38783b */ /* 0x000f2e0000000200 */
[C---:B------:R-:W-:Y:S08]  /*3e40*/  HMMA.16816.F32.BF16 R24, R192.reuse, R8, R24 ;  /* 0x00000008c018723c */ /* 0x040ff00000041818 */
[C---:B------:R-:W-:Y:S01]  /*3e50*/  HMMA.16816.F32.BF16 R4, R192.reuse, R10, R4 ;  /* 0x0000000ac004723c */ /* 0x040fe20000041804 */
[----:B------:R-:W5:Y:S07]  /*3e60*/  LDSM.16.M88.4 R8, [R236+0x1800] ;  /* 0x00180000ec08783b */ /* 0x000f6e0000000200 */
[C---:B-1----:R-:W-:Y:S08]  /*3e70*/  HMMA.16816.F32.BF16 R16, R192.reuse, R44, R16 ;  /* 0x0000002cc010723c */ /* 0x042ff00000041810 */
[C---:B------:R-:W-:Y:S01]  /*3e80*/  HMMA.16816.F32.BF16 R20, R192.reuse, R46, R20 ;  /* 0x0000002ec014723c */ /* 0x040fe20000041814 */
[----:B------:R-:W-:Y:S07]  /*3e90*/  LDSM.16.M88.4 R44, [R135+0x3800] ;  /* 0x00380000872c783b */ /* 0x000fee0000000200 */
[C---:B--2---:R-:W-:Y:S08]  /*3ea0*/  HMMA.16816.F32.BF16 R28, R192.reuse, R52, R28 ;  /* 0x00000034c01c723c */ /* 0x044ff0000004181c */
[----:B------:R-:W-:Y:S01]  /*3eb0*/  HMMA.16816.F32.BF16 R32, R192, R54, R32 ;  /* 0x00000036c020723c */ /* 0x000fe20000041820 */
[----:B------:R-:W1:Y:S07]  /*3ec0*/  LDSM.16.M88.4 R52, [R236+0x2800] ;  /* 0x00280000ec34783b */ /* 0x000e6e0000000200 */
[C---:B------:R-:W-:Y:S08]  /*3ed0*/  HMMA.16816.F32.BF16 R24, R196.reuse, R36, R24 ;  /* 0x00000024c418723c */ /* 0x040ff00000041818 */
[C---:B------:R-:W-:Y:S01]  /*3ee0*/  HMMA.16816.F32.BF16 R4, R196.reuse, R38, R4 ;  /* 0x00000026c404723c */ /* 0x040fe20000041804 */
[----:B------:R-:W2:Y:S07]  /*3ef0*/  LDSM.16.M88.4 R36, [R135+0x3000] ;  /* 0x003000008724783b */ /* 0x000eae0000000200 */
[C---:B---3--:R-:W-:Y:S08]  /*3f00*/  HMMA.16816.F32.BF16 R16, R196.reuse, R48, R16 ;  /* 0x00000030c410723c */ /* 0x048ff00000041810 */
[C---:B------:R-:W-:Y:S01]  /*3f10*/  HMMA.16816.F32.BF16 R20, R196.reuse, R50, R20 ;  /* 0x00000032c414723c */ /* 0x040fe20000041814 */
[----:B------:R-:W3:Y:S07]  /*3f20*/  LDSM.16.M88.4 R48, [R135+0x4000] ;  /* 0x004000008730783b */ /* 0x000eee0000000200 */
[C---:B----4-:R-:W-:Y:S08]  /*3f30*/  HMMA.16816.F32.BF16 R28, R196.reuse, R56, R28 ;  /* 0x00000038c41c723c */ /* 0x050ff0000004181c */
[----:B------:R-:W-:Y:S01]  /*3f40*/  HMMA.16816.F32.BF16 R32, R196, R58, R32 ;  /* 0x0000003ac420723c */ /* 0x000fe20000041820 */
[----:B------:R-:W-:Y:S07]  /*3f50*/  LDSM.16.M88.4 R56, [R237+0x4000] ;  /* 0x00400000ed38783b */ /* 0x000fee0000000200 */
[C---:B-----5:R-:W-:Y:S08]  /*3f60*/  HMMA.16816.F32.BF16 R24, R200.reuse, R8, R24 ;  /* 0x00000008c818723c */ /* 0x060ff00000041818 */
        /* <DEDUP_REMOVED lines=28> */
[----:B------:R-:W-:Y:S07]  /*4130*/  LDSM.16.M88.4 R36, [R242+0x4800] ;  /* 0x00480000f224783b */ /* 0x000fee0000000200 */
[C---:B---3--:R-:W-:Y:S08]  /*4140*/  HMMA.16816.F32.BF16 R16, R212.reuse, R48, R16 ;  /* 0x00000030d410723c */ /* 0x048ff00000041810 */
[C---:B------:R-:W-:Y:S01]  /*4150*/  HMMA.16816.F32.BF16 R20, R212.reuse, R50, R20 ;  /* 0x00000032d414723c */ /* 0x040fe20000041814 */
[----:B------:R-:W2:Y:S07]  /*4160*/  LDSM.16.M88.4 R48, [R135+0x5000] ;  /* 0x005000008730783b */ /* 0x000eae0000000200 */
[C---:B------:R-:W-:Y:S08]  /*4170*/  HMMA.16816.F32.BF16 R28, R212.reuse, R56, R28 ;  /* 0x00000038d41c723c */ /* 0x040ff0000004181c */
[----:B------:R-:W-:Y:S01]  /*4180*/  HMMA.16816.F32.BF16 R32, R212, R58, R32 ;  /* 0x0000003ad420723c */ /* 0x000fe20000041820 */
[----:B------:R-:W-:Y:S07]  /*4190*/  LDSM.16.M88.4 R56, [R242+0x5800] ;  /* 0x00580000f238783b */ /* 0x000fee0000000200 */
[C---:B----4-:R-:W-:Y:S08]  /*41a0*/  HMMA.16816.F32.BF16 R24, R216.reuse, R8, R24 ;  /* 0x00000008d818723c */ /* 0x050ff00000041818 */
[C---:B------:R-:W-:Y:S08]  /*41b0*/  HMMA.16816.F32.BF16 R8, R216.reuse, R10, R4 ;  /* 0x0000000ad808723c */ /* 0x040ff00000041804 */
[C---:B------:R-:W-:Y:S08]  /*41c0*/  HMMA.16816.F32.BF16 R4, R216.reuse, R44, R16 ;  /* 0x0000002cd804723c */ /* 0x040ff00000041810 */
[C---:B------:R-:W-:Y:S01]  /*41d0*/  HMMA.16816.F32.BF16 R20, R216.reuse, R46, R20 ;  /* 0x0000002ed814723c */ /* 0x040fe20000041814 */
[----:B------:R-:W3:Y:S07]  /*41e0*/  LDSM.16.M88.4 R44, [R242+0x5000] ;  /* 0x00500000f22c783b */ /* 0x000eee0000000200 */
[C---:B-1----:R-:W-:Y:S08]  /*41f0*/  HMMA.16816.F32.BF16 R28, R216.reuse, R52, R28 ;  /* 0x00000034d81c723c */ /* 0x042ff0000004181c */
[----:B------:R-:W-:Y:S01]  /*4200*/  HMMA.16816.F32.BF16 R32, R216, R54, R32 ;  /* 0x00000036d820723c */ /* 0x000fe20000041820 */
[----:B------:R-:W-:Y:S07]  /*4210*/  LDSM.16.M88.4 R52, [R237+0x5000] ;  /* 0x00500000ed34783b */ /* 0x000fee0000000200 */
[C---:B------:R-:W-:Y:S08]  /*4220*/  HMMA.16816.F32.BF16 R24, R220.reuse, R40, R24 ;  /* 0x00000028dc18723c */ /* 0x040ff00000041818 */
[C---:B------:R-:W-:Y:S01]  /*4230*/  HMMA.16816.F32.BF16 R16, R220.reuse, R42, R8 ;  /* 0x0000002adc10723c */ /* 0x040fe20000041808 */
[----:B------:R-:W-:Y:S07]  /*4240*/  LDSM.16.M88.4 R40, [R236+0x5000] ;  /* 0x00500000ec28783b */ /* 0x000fee0000000200 */
[C---:B--2---:R-:W-:Y:S08]  /*4250*/  HMMA.16816.F32.BF16 R8, R220.reuse, R48, R4 ;  /* 0x00000030dc08723c */ /* 0x044ff00000041804 */
        /* <DEDUP_REMOVED lines=9> */
[----:B------:R-:W-:Y:S01]  /*42f0*/  HMMA.16816.F32.BF16 R8, R224, R46, R4 ;  /* 0x0000002ee008723c */ /* 0x000fe20000041804 */
[----:B------:R-:W3:Y:S01]  /*4300*/  LDSM.16.M88.4 R44, [R236+0x4800] ;  /* 0x00480000ec2c783b */ /* 0x000ee20000000200 */
[----:B------:R-:W-:-:S06]  /*4310*/  DEPBAR.LE SB0, 0x0 ;  /* 0x000080000000791a */ /* 0x000fcc0000000000 */
[C---:B------:R-:W-:Y:S08]  /*4320*/  HMMA.16816.F32.BF16 R4, R224.reuse, R56, R28 ;  /* 0x00000038e004723c */ /* 0x040ff0000004181c */
[----:B------:R-:W-:Y:S08]  /*4330*/  HMMA.16816.F32.BF16 R32, R224, R58, R32 ;  /* 0x0000003ae020723c */ /* 0x000ff00000041820 */
[C---:B-1----:R-:W-:Y:S08]  /*4340*/  HMMA.16816.F32.BF16 R28, R228.reuse, R48, R24 ;  /* 0x00000030e41c723c */ /* 0x042ff00000041818 */
[C---:B------:R-:W-:Y:S08]  /*4350*/  HMMA.16816.F32.BF16 R24, R228.reuse, R50, R20 ;  /* 0x00000032e418723c */ /* 0x040ff00000041814 */
[C---:B------:R-:W-:Y:S08]  /*4360*/  HMMA.16816.F32.BF16 R20, R228.reuse, R52, R16 ;  /* 0x00000034e414723c */ /* 0x040ff00000041810 */
[C---:B------:R-:W-:Y:S08]  /*4370*/  HMMA.16816.F32.BF16 R16, R228.reuse, R54, R8 ;  /* 0x00000036e410723c */ /* 0x040ff00000041808 */
[C---:B--2---:R-:W-:Y:S08]  /*4380*/  HMMA.16816.F32.BF16 R8, R228.reuse, R60, R4 ;  /* 0x0000003ce408723c */ /* 0x044ff00000041804 */
[----:B------:R-:W-:Y:S08]  /*4390*/  HMMA.16816.F32.BF16 R4, R228, R62, R32 ;  /* 0x0000003ee404723c */ /* 0x000ff00000041820 */
[C---:B---3--:R-:W-:Y:S08]  /*43a0*/  HMMA.16816.F32.BF16 R32, R232.reuse, R44, R28 ;  /* 0x0000002ce820723c */ /* 0x048ff0000004181c */
[C---:B------:R-:W-:Y:S08]  /*43b0*/  HMMA.16816.F32.BF16 R44, R232.reuse, R46, R24 ;  /* 0x0000002ee82c723c */ /* 0x040ff00000041818 */
[C---:B------:R-:W-:Y:S08]  /*43c0*/  HMMA.16816.F32.BF16 R28, R232.reuse, R40, R20 ;  /* 0x00000028e81c723c */ /* 0x040ff00000041814 */
[C---:B------:R-:W-:Y:S08]  /*43d0*/  HMMA.16816.F32.BF16 R24, R232.reuse, R36, R8 ;  /* 0x00000024e818723c */ /* 0x040ff00000041808 */
[C---:B------:R-:W-:Y:S08]  /*43e0*/  HMMA.16816.F32.BF16 R40, R232.reuse, R42, R16 ;  /* 0x0000002ae828723c */ /* 0x040ff00000041810 */
[----:B------:R-:W-:Y:S01]  /*43f0*/  HMMA.16816.F32.BF16 R36, R232, R38, R4 ;  /* 0x00000026e824723c */ /* 0x000fe20000041804 */
[----:B------:R-:W-:Y:S06]  /*4400*/  BAR.SYNC.DEFER_BLOCKING 0x0 ;  /* 0x0000000000007b1d */ /* 0x000fec0000010000 */
[----:B------:R-:W-:Y:S01]  /*4410*/  @!UPT UIADD3 URZ, URZ, URZ, URZ ;  /* 0x0000003f3f3ff290 */ /* 0x000fe2000fffe03f */
[----:B------:R-:W-:Y:S11]  /*4420*/  @!P0 BRA `(.L_x_2994) ;  /* 0x0000025000008947 */ /* 0x000ff60003800000 */
[----:B------:R-:W-:Y:S02]  /*4430*/  IADD3 R4, -R69, 0x30, RZ ;  /* 0x0000003045047810 */ /* 0x000fe40007ffe1ff */
        /* <DEDUP_REMOVED lines=36> */
.L_x_2994:
[----:B------:R-:W-:Y:S05]  /*4680*/  BSYNC B0 ;  /* 0x0000000000007941 */ /* 0x000fea0003800000 */
.L_x_2993:
[----:B------:R-:W2:Y:S04]  /*4690*/  LDL R0, [R1+0x80] ;  /* 0x0000800001007983 */ /* 0x000ea80000100800 */
[----:B------:R-:W3:Y:S01]  /*46a0*/  LDL R8, [R1+0x30] ;  /* 0x0000300001087983 */ /* 0x000ee20000100800 */
[----:B------:R-:W-:Y:S01]  /*46b0*/  ISETP.NE.AND P0, PT, R67, 0x1, PT ;  /* 0x000000014300780c */ /* 0x000fe20003f05270 */
[----:B------:R-:W-:-:S02]  /*46c0*/  ULDC UR4, c[0x0][0x324] ;  /* 0x0000c90000047ab9 */ /* 0x000fc40000000800 */
[----:B------:R-:W-:Y:S01]  /*46d0*/  ULOP3.LUT UR4, URZ, UR4, URZ, 0x33, !UPT ;  /* 0x000000043f047292 */ /* 0x000fe2000f8e333f */
[----:B------:R-:W0:Y:S01]  /*46e0*/  LDGDEPBAR ;  /* 0x00000000000079af */ /* 0x000e220000000000 */
[----:B--2---:R-:W-:-:S08]  /*46f0*/  IMAD.IADD R0, R0, 0x1, R115 ;  /* 0x0000000100007824 */ /* 0x004fd000078e0273 */
[----:B-1----:R-:W-:Y:S01]  /*4700*/  @P0 IMAD.HI.U32 R2, R0, c[0x0][0x2c8], RZ ;  /* 0x0000b20000020a27 */ /* 0x002fe200078e00ff */
        /* <DEDUP_REMOVED lines=24> */
.L_x_2997:
[----:B------:R-:W-:-:S13]  /*4890*/  ISETP.NE.AND P0, PT, R66, 0x1, PT ;  /* 0x000000014200780c */ /* 0x000fda0003f05270 */
[----:B------:R-:W-:-:S05]  /*48a0*/  @P0 IMAD.HI.U32 R9, R3, c[0x0][0x330], RZ ;  /* 0x0000cc0003090a27 */ /* 0x000fca00078e00ff */
[----:B------:R-:W-:Y:S02]  /*48b0*/  @P0 SHF.R.U32.HI R3, RZ, c[0x0][0x334], R9 ;  /* 0x0000cd00ff030a19 */ /* 0x000fe40000011609 */
.L_x_2998:
[----:B------:R-:W-:Y:S05]  /*48c0*/  BSYNC B0 ;  /* 0x0000000000007941 */ /* 0x000fea0003800000 */
.L_x_2996:
[----:B------:R-:W-:-:S05]  /*48d0*/  IMAD R3, R3, c[0x0][0x32c], R8 ;  /* 0x0000cb0003037a24 */ /* 0x000fca00078e0208 */
[----:B------:R-:W-:Y:S02]  /*48e0*/  IADD3 R9, R3, c[0x0][0x32c], RZ ;  /* 0x0000cb0003097a10 */ /* 0x000fe40007ffe0ff */
[----:B------:R-:W-:Y:S02]  /*48f0*/  IMNMX R0, R0, R3, !PT ;  /* 0x0000000300007217 */ /* 0x000fe40007800200 */
[----:B------:R-:W-:Y:S02]  /*4900*/  IMNMX R2, R2, R9, PT ;  /* 0x0000000902027217 */ /* 0x000fe40003800200 */
.L_x_2995:
        /* <DEDUP_REMOVED lines=70> */
.L_x_3001:
[----:B------:R-:W-:-:S13]  /*4d70*/  ISETP.NE.AND P0, PT, R66, 0x1, PT ;  /* 0x000000014200780c */ /* 0x000fda0003f05270 */
[----:B------:R-:W-:-:S05]  /*4d80*/  @P0 IMAD.HI.U32 R4, R3, c[0x0][0x330], RZ ;  /* 0x0000cc0003040a27 */ /* 0x000fca00078e00ff */
[----:B------:R-:W-:Y:S02]  /*4d90*/  @P0 SHF.R.U32.HI R3, RZ, c[0x0][0x334], R4 ;  /* 0x0000cd00ff030a19 */ /* 0x000fe40000011604 */
.L_x_3002:
[----:B------:R-:W-:Y:S05]  /*4da0*/  BSYNC B0 ;  /* 0x0000000000007941 */ /* 0x000fea0003800000 */
.L_x_3000:
[----:B------:R-:W-:-:S05]  /*4db0*/  IMAD R3, R3, c[0x0][0x32c], R8 ;  /* 0x0000cb0003037a24 */ /* 0x000fca00078e0208 */
[----:B------:R-:W-:Y:S02]  /*4dc0*/  IADD3 R4, R3, c[0x0][0x32c], RZ ;  /* 0x0000cb0003047a10 */ /* 0x000fe40007ffe0ff */
[----:B------:R-:W-:Y:S02]  /*4dd0*/  IMNMX R0, R0, R3, !PT ;  /* 0x0000000300007217 */ /* 0x000fe40007800200 */
[----:B------:R-:W-:Y:S02]  /*4de0*/  IMNMX R2, R2, R4, PT ;  /* 0x0000000402027217 */ /* 0x000fe40003800200 */
.L_x_2999:
        /* <DEDUP_REMOVED lines=15> */
[----:B------:R-:W-:Y:S03]  /*4ee0*/  LDSM.16.MT88.4 R32, [R238] ;  /* 0x00000000ee20783b */ /* 0x000fe60000004200 */
[----:B------:R-:W-:Y:S01]  /*4ef0*/  ISETP.GT.AND P0, PT, R0, 0x8, !P0 ;  /* 0x000000080000780c */ /* 0x000fe20004704270 */
[----:B------:R-:W-:Y:S03]  /*4f00*/  LDSM.16.MT88.4 R64, [R239+0x800] ;  /* 0x00080000ef40783b */ /* 0x000fe60000004200 */
[----:B------:R-:W-:Y:S01]  /*4f10*/  ISETP.LT.OR P0, PT, R2, 0x9, P0 ;  /* 0x000000090200780c */ /* 0x000fe20000701670 */
[----:B------:R-:W-:Y:S03]  /*4f20*/  LDSM.16.MT88.4 R72, [R240+0x800] ;  /* 0x00080000f048783b */ /* 0x000fe60000004200 */
[----:B------:R-:W-:Y:S01]  /*4f30*/  FSEL R9, R46, -INF , !P0 ;  /* 0xff8000002e097808 */ /* 0x000fe20004000000 */
[----:B------:R-:W-:Y:S01]  /*4f40*/  LDSM.16.MT88.4 R68, [R241+0x1800] ;  /* 0x00180000f144783b */ /* 0x000fe20000004200 */
        /* <DEDUP_REMOVED lines=30> */
[----:B------:R-:W-:Y:S02]  /*5130*/  ISETP.GT.AND P0, PT, R0, 0x29, !P1 ;  /* 0x000000290000780c */ /* 0x000fe40004f04270 */
[----:B------:R-:W-:Y:S02]  /*5140*/  FMNMX.FTZ R0, R11, R10, !PT ;  /* 0x0000000a0b007209 */ /* 0x000fe40007810000 */
[----:B------:R-:W-:Y:S02]  /*5150*/  ISETP.LT.OR P0, PT, R2, 0x2a, P0 ;  /* 0x0000002a0200780c */ /* 0x000fe40000701670 */
[----:B------:R-:W-:Y:S02]  /*5160*/  FMNMX.FTZ R0, R19, R0, !PT ;  /* 0x0000000013007209 */ /* 0x000fe40007810000 */
[----:B------:R-:W-:-:S02]  /*5170*/  FSEL R88, R39, -INF , !P0 ;  /* 0xff80000027587808 */ /* 0x000fc40004000000 */
[----:B------:R-:W-:-:S04]  /*5180*/  FMNMX.FTZ R0, R18, R0, !PT ;  /* 0x0000000012007209 */ /* 0x000fc80007810000 */
        /* <DEDUP_REMOVED lines=353> */
.L_x_3005:
[----:B------:R-:W-:-:S13]  /*67a0*/  ISETP.NE.AND P0, PT, R27, 0x1, PT ;  /* 0x000000011b00780c */ /* 0x000fda0003f05270 */
[----:B------:R-:W-:-:S05]  /*67b0*/  @P0 IMAD.HI.U32 R0, R2, c[0x0][0x330], RZ ;  /* 0x0000cc0002000a27 */ /* 0x000fca00078e00ff */
[----:B------:R-:W-:Y:S02]  /*67c0*/  @P0 SHF.R.U32.HI R2, RZ, c[0x0][0x334], R0 ;  /* 0x0000cd00ff020a19 */ /* 0x000fe40000011600 */
.L_x_3006:
[----:B------:R-:W-:Y:S05]  /*67d0*/  BSYNC B0 ;  /* 0x0000000000007941 */ /* 0x000fea0003800000 */
.L_x_3004:
[----:B------:R-:W-:-:S05]  /*67e0*/  IMAD R2, R2, R27, c[0x0][0x32c] ;  /* 0x0000cb0002027624 */ /* 0x000fca00078e021b */
[----:B------:R-:W-:-:S04]  /*67f0*/  IMNMX R3, R3, R2, PT ;  /* 0x0000000203037217 */ /* 0x000fc80003800200 */
.L_x_3003:
        /* <DEDUP_REMOVED lines=12> */
.L_x_3020:
[----:B------:R-:W2:Y:S01]  /*68c0*/  LDL R3, [R1] ;  /* 0x0000000001037983 */ /* 0x000ea20000100800 */
[----:B------:R-:W-:Y:S04]  /*68d0*/  DEPBAR.LE SB0, 0x0 ;  /* 0x000080000000791a */ /* 0x000fe80000000000 */
[----:B------:R-:W3:Y:S01]  /*68e0*/  LDL R133, [R1+0x20] ;  /* 0x0000200001857983 */ /* 0x000ee20000100800 */
[----:B------:R-:W-:Y:S01]  /*68f0*/  WARPSYNC 0xffffffff ;  /* 0xffffffff00007948 */ /* 0x000fe20003800000 */
[----:B------:R-:W-:Y:S02]  /*6900*/  BSSY B0, `(.L_x_3008) ;  /* 0x0000034000007945 */ /* 0x000fe40003800000 */
[----:B------:R-:W3:Y:S04]  /*6910*/  LDL R132, [R1+0x34] ;  /* 0x0000340001847983 */ /* 0x000ee80000100800 */
[----:B-1----:R-:W4:Y:S04]  /*6920*/  LDL R0, [R1+0x14] ;  /* 0x0000140001007983 */ /* 0x002f280000100800 */
        /* <DEDUP_REMOVED lines=14> */
[C---:B------:R-:W-:Y:S01]  /*6a10*/  IMAD.WIDE.U32 R4, R133.reuse, c[0x0][0x208], RZ ;  /* 0x0000820085047a25 */ /* 0x040fe200078e00ff */
[----:B------:R-:W-:Y:S01]  /*6a20*/  SHF.R.S32.HI R0, RZ, 0x1f, R133 ;  /* 0x0000001fff007819 */ /* 0x000fe20000011485 */
[----:B------:R-:W5:Y:S04]  /*6a30*/  LDL.64 R14, [R1+0x48] ;  /* 0x00004800010e7983 */ /* 0x000f680000100a00 */
[----:B--2---:R-:W2:Y:S01]  /*6a40*/  LDL R13, [R1+0x18] ;  /* 0x00001800010d7983 */ /* 0x004ea20000100800 */
        /* <DEDUP_REMOVED lines=13> */
[----:B-----5:R-:W-:Y:S01]  /*6b20*/  IMAD.X R3, R3, 0x1, R15, P1 ;  /* 0x0000000103037824 */ /* 0x020fe200008e060f */
[C---:B------:R-:W-:Y:S04]  /*6b30*/  LEA R6, P0, R5.reuse, c[0x0][0x1f8], 0x1 ;  /* 0x00007e0005067a11 */ /* 0x040fe800078008ff */
[----:B------:R-:W-:Y:S02]  /*6b40*/  LEA.HI.X R7, R5, c[0x0][0x1fc], R3, 0x1, P0 ;  /* 0x00007f0005077a11 */ /* 0x000fe400000f0c03 */
[----:B------:R-:W-:Y:S03]  /*6b50*/  @!P2 IADD3 R0, P0, R12, R20, RZ ;  /* 0x000000140c00a210 */ /* 0x000fe60007f1e0ff */
[----:B------:R-:W-:Y:S01]  /*6b60*/  @!PT LDS RZ, [RZ] ;  /* 0x00000000fffff984 */ /* 0x000fe20000000800 */
[----:B------:R-:W-:Y:S01]  /*6b70*/  @!PT LDS RZ, [RZ] ;  /* 0x00000000fffff984 */ /* 0x000fe20000000800 */
[----:B------:R-:W-:Y:S01]  /*6b80*/  @!PT LDS RZ, [RZ] ;  /* 0x00000000fffff984 */ /* 0x000fe20000000800 */
[----:B--2---:R1:W-:Y:S02]  /*6b90*/  LDGSTS.E.BYPASS.LTC128B.128 [R13+0x4080], [R6.64], !P3 ;  /* 0x04080000060d7fae */ /* 0x0043e4000d901d46 */
        /* <DEDUP_REMOVED lines=10> */
.L_x_3009:
[----:B-1----:R-:W-:Y:S05]  /*6c40*/  BSYNC B0 ;  /* 0x0000000000007941 */ /* 0x002fea0003800000 */
.L_x_3008:
[C---:B------:R-:W-:Y:S01]  /*6c50*/  HMMA.16816.F32.BF16 R4, R160.reuse, R8, RZ ;  /* 0x00000008a004723c */ /* 0x040fe200000418ff */
[----:B------:R-:W0:Y:S01]  /*6c60*/  LDGDEPBAR ;  /* 0x00000000000079af */ /* 0x000e220000000000 */
[----:B------:R-:W-:Y:S06]  /*6c70*/  BSSY B0, `(.L_x_3010) ;  /* 0x00000bc000007945 */ /* 0x000fec0003800000 */
        /* <DEDUP_REMOVED lines=11> */
[C---:B---3--:R-:W-:Y:S01]  /*6d30*/  HMMA.16816.F32.BF16 R20, R164.reuse, R176, R20 ;  /* 0x000000b0a414723c */ /* 0x048fe20000041814 */
[----:B------:R3:W5:Y:S07]  /*6d40*/  LDL R177, [R1+0x14] ;  /* 0x0000140001b17983 */ /* 0x00076e0000100800 */
[----:B------:R-:W-:Y:S07]  /*6d50*/  HMMA.16816.F32.BF16 R24, R164, R178, R24 ;  /* 0x000000b2a418723c */ /* 0x000fee0000041818 */
[----:B------:R-:W-:Y:S01]  /*6d60*/  MOV R179, R133 ;  /* 0x0000008500b37202 */ /* 0x000fe20000000f00 */
[C---:B-1----:R-:W-:Y:S05]  /*6d70*/  HMMA.16816.F32.BF16 R4, R180.reuse, R168, R4 ;  /* 0x000000a8b404723c */ /* 0x042fea0000041804 */
[----:B------:R-:W-:Y:S03]  /*6d80*/  ISETP.GT.AND P0, PT, R179, R132, PT ;  /* 0x00000084b300720c */ /* 0x000fe60003f04270 */
[C---:B------:R-:W-:Y:S01]  /*6d90*/  HMMA.16816.F32.BF16 R8, R180.reuse, R170, R8 ;  /* 0x000000aab408723c */ /* 0x040fe20000041808 */
[----:B------:R-:W1:Y:S07]  /*6da0*/  LDSM.16.M88.4 R168, [R237+0x1000] ;  /* 0x00100000eda8783b */ /* 0x000e6e0000000200 */
[C---:B----4-:R-:W-:Y:S08]  /*6db0*/  HMMA.16816.F32.BF16 R12, R180.reuse, R172, R12 ;  /* 0x000000acb40c723c */ /* 0x050ff0000004180c */
[C---:B------:R-:W-:Y:S01]  /*6dc0*/  HMMA.16816.F32.BF16 R16, R180.reuse, R174, R16 ;  /* 0x000000aeb410723c */ /* 0x040fe20000041810 */
[----:B------:R-:W4:Y:S07]  /*6dd0*/  LDSM.16.M88.4 R172, [R236] ;  /* 0x00000000ecac783b */ /* 0x000f2e0000000200 */
[C---:B-1----:R-:W-:Y:S08]  /*6de0*/  HMMA.16816.F32.BF16 R20, R180.reuse, R168, R20 ;  /* 0x000000a8b414723c */ /* 0x042ff00000041814 */
        /* <DEDUP_REMOVED lines=8> */
[C---:B----4-:R-:W-:Y:S08]  /*6e70*/  HMMA.16816.F32.BF16 R20, R184.reuse, R172, R20 ;  /* 0x000000acb814723c */ /* 0x050ff00000041814 */
[----:B------:R-:W-:Y:S01]  /*6e80*/  HMMA.16816.F32.BF16 R24, R184, R174, R24 ;  /* 0x000000aeb818723c */ /* 0x000fe20000041818 */
[----:B------:R-:W4:Y:S07]  /*6e90*/  LDSM.16.M88.4 R172, [R135+0x2000] ;  /* 0x0020000087ac783b */ /* 0x000f2e0000000200 */
[C---:B-1----:R-:W-:Y:S08]  /*6ea0*/  HMMA.16816.F32.BF16 R4, R188.reuse, R168, R4 ;  /* 0x000000a8bc04723c */ /* 0x042ff00000041804 */
[C---:B------:R-:W-:Y:S01]  /*6eb0*/  HMMA.16816.F32.BF16 R8, R188.reuse, R170, R8 ;  /* 0x000000aabc08723c */ /* 0x040fe20000041808 */
[----:B------:R-:W1:Y:S07]  /*6ec0*/  LDSM.16.M88.4 R168, [R135+0x2800] ;  /* 0x0028000087a8783b */ /* 0x000e6e0000000200 */
[C---:B----4-:R-:W-:Y:S08]  /*6ed0*/  HMMA.16816.F32.BF16 R12, R188.reuse, R172, R12 ;  /* 0x000000acbc0c723c */ /* 0x050ff0000004180c */
[C---:B------:R-:W-:Y:S01]  /*6ee0*/  HMMA.16816.F32.BF16 R16, R188.reuse, R174, R16 ;  /* 0x000000aebc10723c */ /* 0x040fe20000041810 */
[----:B------:R-:W4:Y:S07]  /*6ef0*/  LDSM.16.M88.4 R172, [R245] ;  /* 0x00000000f5ac783b */ /* 0x000f2e0000000200 */
[C---:B-1----:R-:W-:Y:S08]  /*6f00*/  HMMA.16816.F32.BF16 R20, R188.reuse, R168, R20 ;  /* 0x000000a8bc14723c */ /* 0x042ff00000041814 */
[----:B------:R-:W-:Y:S01]  /*6f10*/  HMMA.16816.F32.BF16 R24, R188, R170, R24 ;  /* 0x000000aabc18723c */ /* 0x000fe20000041818 */
[----:B------:R-:W1:Y:S07]  /*6f20*/  LDSM.16.M88.4 R168, [R243] ;  /* 0x00000000f3a8783b */ /* 0x000e6e0000000200 */
[C---:B----4-:R-:W-:Y:S08]  /*6f30*/  HMMA.16816.F32.BF16 R4, R192.reuse, R172, R4 ;  /* 0x000000acc004723c */ /* 0x050ff00000041804 */
[C---:B------:R-:W-:Y:S01]  /*6f40*/  HMMA.16816.F32.BF16 R8, R192.reuse, R174, R8 ;  /* 0x000000aec008723c */ /* 0x040fe20000041808 */
[----:B------:R-:W4:Y:S07]  /*6f50*/  LDSM.16.M88.4 R172, [R244] ;  /* 0x00000000f4ac783b */ /* 0x000f2e0000000200 */
        /* <DEDUP_REMOVED lines=11> */
[----:B------:R-:W4:Y:S07]  /*7010*/  LDSM.16.M88.4 R172, [R236+0x1800] ;  /* 0x00180000ecac783b */ /* 0x000f2e0000000200 */
        /* <DEDUP_REMOVED lines=77> */
[----:B------:R-:W4:Y:S01]  /*74f0*/  LDSM.16.M88.4 R172, [R236+0x5800] ;  /* 0x00580000ecac783b */ /* 0x000f220000000200 */
[----:B------:R-:W-:Y:S05]  /*7500*/  DEPBAR.LE SB0, 0x0 ;  /* 0x000080000000791a */ /* 0x000fea0000000000 */
[----:B------:R-:W-:Y:S01]  /*7510*/  BAR.SYNC.DEFER_BLOCKING 0x0 ;  /* 0x0000000000007b1d */ /* 0x000fe20000010000 */
[C---:B-1----:R-:W-:Y:S08]  /*7520*/  HMMA.16816.F32.BF16 R12, R232.reuse, R168, R12 ;  /* 0x000000a8e80c723c */ /* 0x042ff0000004180c */
[C---:B------:R-:W-:Y:S08]  /*7530*/  HMMA.16816.F32.BF16 R16, R232.reuse, R170, R16 ;  /* 0x000000aae810723c */ /* 0x040ff00000041810 */
[C---:B----4-:R-:W-:Y:S08]  /*7540*/  HMMA.16816.F32.BF16 R20, R232.reuse, R172, R20 ;  /* 0x000000ace814723c */ /* 0x050ff00000041814 */
[----:B------:R-:W-:Y:S01]  /*7550*/  HMMA.16816.F32.BF16 R24, R232, R174, R24 ;  /* 0x000000aee818723c */ /* 0x000fe20000041818 */
[----:B------:R-:W-:Y:S07]  /*7560*/  @!UPT UIADD3 URZ, URZ, URZ, URZ ;  /* 0x0000003f3f3ff290 */ /* 0x000fee000fffe03f */
[----:B------:R-:W-:-:S11]  /*7570*/  @!P0 BRA `(.L_x_3011) ;  /* 0x000002b000008947 */ /* 0x000fd60003800000 */
[----:B---3--:R-:W3:Y:S04]  /*7580*/  LDL.64 R172, [R1+0x50] ;  /* 0x0000500001ac7983 */ /* 0x008ee80000100a00 */
[----:B------:R-:W4:Y:S04]  /*7590*/  LDL.64 R170, [R1+0x38] ;  /* 0x0000380001aa7983 */ /* 0x000f280000100a00 */
[----:B--2---:R-:W2:Y:S04]  /*75a0*/  LDL R176, [R1+0x18] ;  /* 0x0000180001b07983 */ /* 0x004ea80000100800 */
[----:B------:R-:W1:Y:S02]  /*75b0*/  S2R R0, SR_TID.X ;  /* 0x0000000000007919 */ /* 0x000e640000002100 */
[----:B-1----:R-:W-:Y:S04]  /*75c0*/  SHF.R.S32.HI R132, RZ, 0x1f, R0 ;  /* 0x0000001fff847819 */ /* 0x002fe80000011400 */
[----:B------:R-:W-:Y:S02]  /*75d0*/  LEA.HI R132, R132, R0, RZ, 0x3 ;  /* 0x0000000084847211 */ /* 0x000fe400078f18ff */
[----:B------:R-:W-:Y:S02]  /*75e0*/  IADD3 R0, R179, -0x1, RZ ;  /* 0xffffffffb3007810 */ /* 0x000fe40007ffe0ff */
[----:B------:R-:W-:Y:S02]  /*75f0*/  SHF.R.S32.HI R132, RZ, 0x3, R132 ;  /* 0x00000003ff847819 */ /* 0x000fe40000011484 */
[----:B------:R-:W-:Y:S02]  /*7600*/  SHF.R.S32.HI R3, RZ, 0x1f, R0 ;  /* 0x0000001fff037819 */ /* 0x000fe40000011400 */
[----:B------:R-:W-:Y:S03]  /*7610*/  IADD3 R132, -R132, 0x30, RZ ;  /* 0x0000003084847810 */ /* 0x000fe60007ffe1ff */
[----:B------:R-:W-:Y:S01]  /*7620*/  IMAD R3, R3, c[0x0][0x1e0], RZ ;  /* 0x0000780003037a24 */ /* 0x000fe200078e02ff */
[C---:B------:R-:W-:Y:S02]  /*7630*/  ISETP.GE.AND P0, PT, R132.reuse, 0x21, PT ;  /* 0x000000218400780c */ /* 0x040fe40003f06270 */
[----:B------:R-:W-:Y:S01]  /*7640*/  ISETP.GE.AND P1, PT, R132, 0x1, PT ;  /* 0x000000018400780c */ /* 0x000fe20003f26270 */
[C---:B------:R-:W-:Y:S02]  /*7650*/  IMAD R3, R0.reuse, c[0x0][0x1e4], R3 ;  /* 0x0000790000037a24 */ /* 0x040fe400078e0203 */
        /* <DEDUP_REMOVED lines=29> */
.L_x_3011:
[----:B---3--:R-:W-:Y:S05]  /*7830*/  BSYNC B0 ;  /* 0x0000000000007941 */ /* 0x008fea0003800000 */
.L_x_3010:
[----:B--2---:R-:W2:Y:S01]  /*7840*/  LDL R3, [R1+0x68] ;  /* 0x0000680001037983 */ /* 0x004ea20000100800 */
        /* <DEDUP_REMOVED lines=36> */
.L_x_3014:
[----:B------:R-:W-:Y:S04]  /*7a90*/  MOV R169, c[0x0][0x32c] ;  /* 0x0000cb0000a97a02 */ /* 0x000fe80000000f00 */
[----:B------:R-:W-:Y:S11]  /*7aa0*/  ISETP.NE.AND P0, PT, R169, 0x1, PT ;  /* 0x00000001a900780c */ /* 0x000ff60003f05270 */
[----:B------:R-:W-:Y:S02]  /*7ab0*/  @!UPT UIADD3 URZ, URZ, URZ, URZ ;  /* 0x0000003f3f3ff290 */ /* 0x000fe4000fffe03f */
[----:B------:R-:W-:Y:S05]  /*7ac0*/  @P0 IMAD.HI.U32 R169, R133, c[0x0][0x330], RZ ;  /* 0x0000cc0085a90a27 */ /* 0x000fea00078e00ff */
[----:B------:R-:W-:Y:S02]  /*7ad0*/  @P0 SHF.R.U32.HI R133, RZ, c[0x0][0x334], R169 ;  /* 0x0000cd00ff850a19 */ /* 0x000fe400000116a9 */
.L_x_3015:
[----:B------:R-:W-:Y:S05]  /*7ae0*/  BSYNC B0 ;  /* 0x0000000000007941 */ /* 0x000fea0003800000 */
.L_x_3013:
[----:B------:R-:W-:Y:S04]  /*7af0*/  IMAD.IADD R169, R0, 0x1, -R178 ;  /* 0x0000000100a97824 */ /* 0x000fe800078e0ab2 */
[----:B------:R-:W-:Y:S05]  /*7b00*/  IMAD R133, R133, c[0x0][0x32c], R169 ;  /* 0x0000cb0085857a24 */ /* 0x000fea00078e02a9 */
[----:B------:R-:W-:Y:S02]  /*7b10*/  IMNMX R3, R3, R133, !PT ;  /* 0x0000008503037217 */ /* 0x000fe40007800200 */
[----:B------:R-:W-:Y:S04]  /*7b20*/  IADD3 R133, R133, c[0x0][0x32c], RZ ;  /* 0x0000cb0085857a10 */ /* 0x000fe80007ffe0ff */
[----:B------:R-:W-:Y:S02]  /*7b30*/  IMNMX R132, R132, R133, PT ;  /* 0x0000008584847217 */ /* 0x000fe40003800200 */
.L_x_3012:
[C---:B------:R-:W-:Y:S01]  /*7b40*/  ISETP.GE.AND P0, PT, R0.reuse, 0x1, PT ;  /* 0x000000010000780c */ /* 0x040fe20003f06270 */
[----:B------:R-:W-:Y:S01]  /*7b50*/  IMAD.MOV.U32 R133, RZ, RZ, c[0x0][0x32c] ;  /* 0x0000cb00ff857624 */ /* 0x000fe200078e00ff */
[C---:B------:R-:W-:Y:S02]  /*7b60*/  ISETP.GE.AND P1, PT, R0.reuse, 0x2, PT ;  /* 0x000000020000780c */ /* 0x040fe40003f26270 */
[----:B-----5:R-:W-:Y:S02]  /*7b70*/  LOP3.LUT R177, R177, 0xffffffef, RZ, 0xc0, !PT ;  /* 0xffffffefb1b17812 */ /* 0x020fe400078ec0ff */
[C---:B------:R-:W-:Y:S02]  /*7b80*/  ISETP.GE.AND P6, PT, R0.reuse, 0x12, PT ;  /* 0x000000120000780c */ /* 0x040fe40003fc6270 */
[C---:B------:R-:W-:Y:S02]  /*7b90*/  ISETP.GE.AND P5, PT, R0.reuse, 0x19, PT ;  /* 0x000000190000780c */ /* 0x040fe40003fa6270 */
[C---:B------:R-:W-:Y:S02]  /*7ba0*/  ISETP.GE.AND P4, PT, R0.reuse, 0x1a, PT ;  /* 0x0000001a0000780c */ /* 0x040fe40003f86270 */
[----:B------:R-:W-:Y:S02]  /*7bb0*/  ISETP.GE.AND P3, PT, R0, 0x21, PT ;  /* 0x000000210000780c */ /* 0x000fe40003f66270 */
[----:B------:R-:W-:Y:S02]  /*7bc0*/  @P0 LOP3.LUT R177, R177, 0x10, RZ, 0xfc, !PT ;  /* 0x00000010b1b10812 */ /* 0x000fe400078efcff */
[----:B------:R-:W-:Y:S02]  /*7bd0*/  ISETP.GT.AND P0, PT, R3, RZ, !P0 ;  /* 0x000000ff0300720c */ /* 0x000fe40004704270 */
        /* <DEDUP_REMOVED lines=9> */
[----:B------:R-:W-:Y:S01]  /*7c70*/  ISETP.GT.AND P0, PT, R3, 0x8, !P1 ;  /* 0x000000080300780c */ /* 0x000fe20004f04270 */
[----:B------:R-:W1:Y:S01]  /*7c80*/  SHFL.IDX PT, R5, R168, 0x1, 0x1c1f ;  /* 0x003c1f00a8057f89 */ /* 0x000e6200000e0000 */
        /* <DEDUP_REMOVED lines=10> */
[----:B------:R-:W-:Y:S01]  /*7d30*/  FSEL R174, R9, -INF , !P0 ;  /* 0xff80000009ae7808 */ /* 0x000fe20004000000 */
[--C-:B-1----:R-:W-:Y:S01]  /*7d40*/  IMAD.IADD R4, R172, 0x1, R5.reuse ;  /* 0x00000001ac047824 */ /* 0x102fe200078e0205 */
[----:B------:R-:W-:Y:S02]  /*7d50*/  ISETP.GT.AND P0, PT, R3, 0x10, !P1 ;  /* 0x000000100300780c */ /* 0x000fe40004f04270 */
        /* <DEDUP_REMOVED lines=8> */
[----:B------:R-:W-:Y:S02]  /*7de0*/  ISETP.GT.AND P0, PT, R3, 0x18, !P5 ;  /* 0x000000180300780c */ /* 0x000fe40006f04270 */
        /* <DEDUP_REMOVED lines=15> */
[----:B------:R-:W-:Y:S11]  /*7ee0*/  ISETP.GE.AND P0, PT, R0, 0x2a, PT ;  /* 0x0000002a0000780c */ /* 0x000ff60003f06270 */
[----:B------:R-:W-:Y:S02]  /*7ef0*/  @!UPT UIADD3 URZ, URZ, URZ, URZ ;  /* 0x0000003f3f3ff290 */ /* 0x000fe4000fffe03f */
[----:B------:R-:W-:Y:S02]  /*7f00*/  @P0 LOP3.LUT R177, R177, 0x20, RZ, 0xfc, !PT ;  /* 0x00000020b1b10812 */ /* 0x000fe400078efcff */
[----:B------:R-:W-:Y:S01]  /*7f10*/  ISETP.GT.AND P0, PT, R3, 0x29, !P0 ;  /* 0x000000290300780c */ /* 0x000fe20004704270 */
[----:B------:R-:W-:Y:S02]  /*7f20*/  IMAD.IADD R3, R171, 0x1, R5 ;  /* 0x00000001ab037824 */ /* 0x000fe400078e0205 */
[----:B------:R1:W-:Y:S01]  /*7f30*/  STL [R1+0x14], R177 ;  /* 0x000014b101007387 */ /* 0x0003e20000100800 */
[----:B------:R-:W-:Y:S04]  /*7f40*/  ISETP.LT.OR P0, PT, R132, 0x2a, P0 ;  /* 0x0000002a8400780c */ /* 0x000fe80000701670 */
[----:B------:R-:W-:Y:S02]  /*7f50*/  FSEL R8, R25, -INF , !P0 ;  /* 0xff80000019087808 */ /* 0x000fe40004000000 */
[----:B------:R-:W-:Y:S11]  /*7f60*/  ISETP.GE.AND P0, PT, R133, 0x1, PT ;  /* 0x000000018500780c */ /* 0x000ff60003f06270 */
[----:B------:R-:W-:Y:S02]  /*7f70*/  @!UPT UIADD3 URZ, URZ, URZ, URZ ;  /* 0x0000003f3f3ff290 */ /* 0x000fe4000fffe03f */
[----:B------:R-:W-:-:S05]  /*7f80*/  @!P0 BRA `(.L_x_3016) ;  /* 0x000001a000008947 */ /* 0x000fca0003800000 */
[----:B------:R-:W2:Y:S01]  /*7f90*/  LDL R20, [R1+0x44] ;  /* 0x0000440001147983 */ /* 0x000ea20000100800 */
[----:B------:R-:W-:Y:S03]  /*7fa0*/  BSSY B0, `(.L_x_3017) ;  /* 0x0000013000007945 */ /* 0x000fe60003800000 */
[----:B------:R-:W2:Y:S02]  /*7fb0*/  LDL R133, [R1+0x40] ;  /* 0x0000400001857983 */ /* 0x000ea40000100800 */
        /* <DEDUP_REMOVED lines=12> */
.L_x_3018:
[----:B------:R-:W-:Y:S04]  /*8080*/  MOV R20, c[0x0][0x32c] ;  /* 0x0000cb0000147a02 */ /* 0x000fe80000000f00 */
[----:B------:R-:W-:Y:S11]  /*8090*/  ISETP.NE.AND P0, PT, R20, 0x1, PT ;  /* 0x000000011400780c */ /* 0x000ff60003f05270 */
[----:B------:R-:W-:Y:S02]  /*80a0*/  @!UPT UIADD3 URZ, URZ, URZ, URZ ;  /* 0x0000003f3f3ff290 */ /* 0x000fe4000fffe03f */
[----:B------:R-:W-:Y:S05]  /*80b0*/  @P0 IMAD.HI.U32 R20, R5, c[0x0][0x330], RZ ;  /* 0x0000cc0005140a27 */ /* 0x000fea00078e00ff */
[----:B------:R-:W-:Y:S02]  /*80c0*/  @P0 SHF.R.U32.HI R5, RZ, c[0x0][0x334], R20 ;  /* 0x0000cd00ff050a19 */ /* 0x000fe40000011614 */
.L_x_3019:
[----:B------:R-:W-:Y:S05]  /*80d0*/  BSYNC B0 ;  /* 0x0000000000007941 */ /* 0x000fea0003800000 */
.L_x_3017:
[----:B------:R-:W-:Y:S04]  /*80e0*/  IMAD.IADD R0, R0, 0x1, -R178 ;  /* 0x0000000100007824 */ /* 0x000fe800078e0ab2 */
[----:B------:R-:W-:Y:S05]  /*80f0*/  IMAD R0, R5, c[0x0][0x32c], R0 ;  /* 0x0000cb0005007a24 */ /* 0x000fea00078e0200 */
[----:B------:R-:W-:Y:S02]  /*8100*/  IMNMX R3, R3, R0, !PT ;  /* 0x0000000003037217 */ /* 0x000fe40007800200 */
[----:B------:R-:W-:Y:S04]  /*8110*/  IADD3 R0, R0, c[0x0][0x32c], RZ ;  /* 0x0000cb0000007a10 */ /* 0x000fe80007ffe0ff */
[----:B------:R-:W-:Y:S02]  /*8120*/  IMNMX R4, R4, R0, PT ;  /* 0x0000000004047217 */ /* 0x000fe40003800200 */
.L_x_3016:
        /* <DEDUP_REMOVED lines=12> */
[----:B------:R-:W2:Y:S02]  /*81f0*/  SHFL.BFLY PT, R5, R0, 0x2, 0x1f ;  /* 0x0c401f0000057f89 */ /* 0x000ea400000e0000 */
[----:B--2---:R-:W-:Y:S06]  /*8200*/  FMNMX.FTZ R0, R0, R5, !PT ;  /* 0x0000000500007209 */ /* 0x004fec0007810000 */
[----:B------:R-:W2:Y:S02]  /*8210*/  SHFL.BFLY PT, R5, R0, 0x1, 0x1f ;  /* 0x0c201f0000057f89 */ /* 0x000ea400000e0000 */
[----:B--2---:R-:W-:Y:S04]  /*8220*/  FMNMX.FTZ R133, R0, R5, !PT ;  /* 0x0000000500857209 */ /* 0x004fe80007810000 */
        /* <DEDUP_REMOVED lines=8> */
[----:B------:R-:W-:Y:S01]  /*82b0*/  MOV R170, R179 ;  /* 0x000000b300aa7202 */ /* 0x000fe20000000f00 */
[--C-:B------:R-:W-:Y:S01]  /*82c0*/  FFMA.FTZ R179, R16, c[0x0][0x2d0], -R2.reuse ;  /* 0x0000b40010b37a23 */ /* 0x100fe20000010802 */
[----:B------:R-:W-:Y:S01]  /*82d0*/  ISETP.GT.AND P0, PT, R3, RZ, !P0 ;  /* 0x000000ff0300720c */ /* 0x000fe20004704270 */
[----:B------:R-:W2:Y:S01]  /*82e0*/  LDL.LU R16, [R1+0x28] ;  /* 0x0000280001107983 */ /* 0x000ea20000300800 */
[--C-:B------:R-:W-:Y:S02]  /*82f0*/  FFMA.FTZ R5, R169, c[0x0][0x2d0], -R2.reuse ;  /* 0x0000b400a9057a23 */ /* 0x100fe40000010802 */
[----:B------:R-:W-:Y:S01]  /*8300*/  ISETP.LT.OR P0, PT, R4, 0x1, P0 ;  /* 0x000000010400780c */ /* 0x000fe20000701670 */
[--C-:B------:R-:W-:Y:S02]  /*8310*/  FFMA.FTZ R25, R173, c[0x0][0x2d0], -R2.reuse ;  /* 0x0000b400ad197a23 */ /* 0x100fe40000010802 */
[--C-:B------:R-:W-:Y:S01]  /*8320*/  FFMA.FTZ R24, R174, c[0x0][0x2d0], -R2.reuse ;  /* 0x0000b400ae187a23 */ /* 0x100fe20000010802 */
[----:B------:R-:W-:Y:S01]  /*8330*/  FSEL R6, R6, -INF , !P0 ;  /* 0xff80000006067808 */ /* 0x000fe20004000000 */
[--C-:B------:R-:W-:Y:S01]  /*8340*/  FFMA.FTZ R21, R175, c[0x0][0x2d0], -R2.reuse ;  /* 0x0000b400af157a23 */ /* 0x100fe20000010802 */
[----:B------:R-:W-:Y:S01]  /*8350*/  LOP3.LUT P0, RZ, R177, 0x8, RZ, 0xc0, !PT ;  /* 0x00000008b1ff7812 */ /* 0x000fe2000780c0ff */
[--C-:B------:R-:W-:Y:S01]  /*8360*/  FFMA.FTZ R20, R176, c[0x0][0x2d0], -R2.reuse ;  /* 0x0000b400b0147a23 */ /* 0x100fe20000010802 */
[----:B------:R-:W-:Y:S01]  /*8370*/  MUFU.EX2 R5, R5 ;  /* 0x0000000500057308 */ /* 0x000fe20000000800 */
[--C-:B------:R-:W-:Y:S01]  /*8380*/  FFMA.FTZ R171, R13, c[0x0][0x2d0], -R2.reuse ;  /* 0x0000b4000dab7a23 */ /* 0x100fe20000010802 */
[----:B------:R-:W-:Y:S01]  /*8390*/  ISETP.GT.AND P0, PT, R3, 0x1, !P0 ;  /* 0x000000010300780c */ /* 0x000fe20004704270 */
[--C-:B------:R-:W-:Y:S02]  /*83a0*/  FFMA.FTZ R17, R17, c[0x0][0x2d0], -R2.reuse ;  /* 0x0000b40011117a23 */ /* 0x100fe40000010802 */
[--C-:B------:R-:W-:Y:S01]  /*83b0*/  FFMA.FTZ R12, R12, c[0x0][0x2d0], -R2.reuse ;  /* 0x0000b4000c0c7a23 */ /* 0x100fe20000010802 */
[----:B------:R-:W-:Y:S01]  /*83c0*/  ISETP.LT.OR P0, PT, R4, 0x2, P0 ;  /* 0x000000020400780c */ /* 0x000fe20000701670 */
[--C-:B------:R-:W-:Y:S02]  /*83d0*/  FFMA.FTZ R9, R9, c[0x0][0x2d0], -R2.reuse ;  /* 0x0000b40009097a23 */ /* 0x100fe40000010802 */
[----:B------:R-:W-:Y:S01]  /*83e0*/  FFMA.FTZ R8, R8, c[0x0][0x2d0], -R2 ;  /* 0x0000b40008087a23 */ /* 0x000fe20000010802 */
[----:B------:R-:W-:Y:S01]  /*83f0*/  FSEL R7, R7, -INF , !P0 ;  /* 0xff80000007077808 */ /* 0x000fe20004000000 */
[----:B------:R-:W3:Y:S01]  /*8400*/  MUFU.EX2 R2, R0 ;  /* 0x0000000000027308 */ /* 0x000ee20000000800 */
[----:B------:R-:W-:Y:S04]  /*8410*/  LOP3.LUT P0, RZ, R177, 0x4, RZ, 0xc0, !PT ;  /* 0x00000004b1ff7812 */ /* 0x000fe8000780c0ff */
[----:B------:R-:W-:Y:S04]  /*8420*/  ISETP.GT.AND P0, PT, R3, 0x8, !P0 ;  /* 0x000000080300780c */ /* 0x000fe80004704270 */
[----:B------:R-:W-:Y:S04]  /*8430*/  ISETP.LT.OR P0, PT, R4, 0x9, P0 ;  /* 0x000000090400780c */ /* 0x000fe80000701670 */
[----:B------:R-:W-:Y:S02]  /*8440*/  FSEL R10, R10, -INF , !P0 ;  /* 0xff8000000a0a7808 */ /* 0x000fe40004000000 */
[----:B------:R-:W-:Y:S04]  /*8450*/  LOP3.LUT P0, RZ, R177, 0x2, RZ, 0xc0, !PT ;  /* 0x00000002b1ff7812 */ /* 0x000fe8000780c0ff */
[----:B------:R-:W-:Y:S04]  /*8460*/  ISETP.GT.AND P0, PT, R3, 0x9, !P0 ;  /* 0x000000090300780c */ /* 0x000fe80004704270 */
[----:B------:R-:W-:Y:S01]  /*8470*/  ISETP.LT.OR P0, PT, R4, 0xa, P0 ;  /* 0x0000000a0400780c */ /* 0x000fe20000701670 */
[C---:B---3--:R-:W-:Y:S02]  /*8480*/  FMUL.FTZ R13, R2.reuse, R149 ;  /* 0x00000095020d7220 */ /* 0x048fe40000410000 */
[C---:B------:R-:W-:Y:S01]  /*8490*/  FMUL.FTZ R28, R2.reuse, R28 ;  /* 0x0000001c021c7220 */ /* 0x040fe20000410000 */
[----:B------:R-:W-:Y:S01]  /*84a0*/  FSEL R169, R11, -INF , !P0 ;  /* 0xff8000000ba97808 */ /* 0x000fe20004000000 */
[C---:B------:R-:W-:Y:S01]  /*84b0*/  FMUL.FTZ R29, R2.reuse, R29 ;  /* 0x0000001d021d7220 */ /* 0x040fe20000410000 */
[----:B------:R-:W-:Y:S01]  /*84c0*/  LOP3.LUT P0, RZ, R177, 0x1, RZ, 0xc0, !PT ;  /* 0x00000001b1ff7812 */ /* 0x000fe2000780c0ff */
[C---:B------:R-:W-:Y:S01]  /*84d0*/  FMUL.FTZ R32, R2.reuse, R32 ;  /* 0x0000002002207220 */ /* 0x040fe20000410000 */
[----:B------:R-:W-:Y:S01]  /*84e0*/  MOV R11, R12 ;  /* 0x0000000c000b7202 */ /* 0x000fe20000000f00 */
[C---:B------:R-:W-:Y:S01]  /*84f0*/  FMUL.FTZ R12, R2.reuse, R148 ;  /* 0x00000094020c7220 */ /* 0x040fe20000410000 */
[C---:B------:R-:W-:Y:S01]  /*8500*/  ISETP.GT.AND P0, PT, R3.reuse, 0x10, !P0 ;  /* 0x000000100300780c */ /* 0x040fe20004704270 */
[C---:B------:R-:W-:Y:S01]  /*8510*/  FMUL.FTZ R33, R2.reuse, R33 ;  /* 0x0000002102217220 */ /* 0x040fe20000410000 */
[----:B------:R-:W-:Y:S01]  /*8520*/  MOV R149, R11 ;  /* 0x0000000b00957202 */ /* 0x000fe20000000f00 */
[----:B------:R-:W-:Y:S01]  /*8530*/  FMUL.FTZ R36, R2, R36 ;  /* 0x0000002402247220 */ /* 0x000fe20000410000 */
[----:B------:R-:W-:Y:S01]  /*8540*/  ISETP.LT.OR P0, PT, R4, 0x11, P0 ;  /* 0x000000110400780c */ /* 0x000fe20000701670 */
[C---:B------:R-:W-:Y:S01]  /*8550*/  FMUL.FTZ R37, R2.reuse, R37 ;  /* 0x0000002502257220 */ /* 0x040fe20000410000 */
[----:B------:R-:W-:Y:S01]  /*8560*/  MOV R148, R171 ;  /* 0x000000ab00947202 */ /* 0x000fe20000000f00 */
[----:B------:R-:W-:Y:S01]  /*8570*/  FMUL.FTZ R40, R2, R40 ;  /* 0x0000002802287220 */ /* 0x000fe20000410000 */
[----:B------:R-:W-:Y:S01]  /*8580*/  FSEL R172, R14, -INF , !P0 ;  /* 0xff8000000eac7808 */ /* 0x000fe20004000000 */
[C---:B------:R-:W-:Y:S01]  /*8590*/  FMUL.FTZ R41, R2.reuse, R41 ;  /* 0x0000002902297220 */ /* 0x040fe20000410000 */
[----:B------:R-:W-:Y:S01]  /*85a0*/  ISETP.GT.AND P0, PT, R3, 0x11, !P6 ;  /* 0x000000110300780c */ /* 0x000fe20007704270 */
[C---:B------:R-:W-:Y:S01]  /*85b0*/  FMUL.FTZ R44, R2.reuse, R44 ;  /* 0x0000002c022c7220 */ /* 0x040fe20000410000 */
[----:B------:R-:W-:Y:S01]  /*85c0*/  LOP3.LUT P6, RZ, R177, 0x20, RZ, 0xc0, !PT ;  /* 0x00000020b1ff7812 */ /* 0x000fe200078cc0ff */
[----:B------:R-:W-:Y:S01]  /*85d0*/  FMUL.FTZ R45, R2, R45 ;  /* 0x0000002d022d7220 */ /* 0x000fe20000410000 */
[----:B------:R-:W-:Y:S01]  /*85e0*/  ISETP.LT.OR P0, PT, R4, 0x12, P0 ;  /* 0x000000120400780c */ /* 0x000fe20000701670 */
[C---:B------:R-:W-:Y:S01]  /*85f0*/  FMUL.FTZ R48, R2.reuse, R48 ;  /* 0x0000003002307220 */ /* 0x040fe20000410000 */
[----:B------:R-:W-:Y:S01]  /*8600*/  MOV R14, R9 ;  /* 0x00000009000e7202 */ /* 0x000fe20000000f00 */
[C---:B------:R-:W-:Y:S01]  /*8610*/  FMUL.FTZ R9, R2.reuse, R153 ;  /* 0x0000009902097220 */ /* 0x040fe20000410000 */
[----:B------:R-:W-:Y:S01]  /*8620*/  FSEL R173, R15, -INF , !P0 ;  /* 0xff8000000fad7808 */ /* 0x000fe20004000000 */
[C---:B------:R-:W-:Y:S01]  /*8630*/  FMUL.FTZ R49, R2.reuse, R49 ;  /* 0x0000003102317220 */ /* 0x040fe20000410000 */
[C---:B------:R-:W-:Y:S01]  /*8640*/  ISETP.GT.AND P0, PT, R3.reuse, 0x18, !P5 ;  /* 0x000000180300780c */ /* 0x040fe20006f04270 */
[C---:B------:R-:W-:Y:S01]  /*8650*/  FMUL.FTZ R52, R2.reuse, R52 ;  /* 0x0000003402347220 */ /* 0x040fe20000410000 */
[----:B------:R-:W-:Y:S01]  /*8660*/  MOV R15, R8 ;  /* 0x00000008000f7202 */ /* 0x000fe20000000f00 */
[----:B------:R-:W-:Y:S01]  /*8670*/  FMUL.FTZ R53, R2, R53 ;  /* 0x0000003502357220 */ /* 0x000fe20000410000 */
[----:B------:R-:W-:Y:S01]  /*8680*/  ISETP.LT.OR P0, PT, R4, 0x19, P0 ;  /* 0x000000190400780c */ /* 0x000fe20000701670 */
[----:B------:R3:W-:Y:S01]  /*8690*/  MUFU.EX2 R8, R21 ;  /* 0x0000001500087308 */ /* 0x0007e20000000800 */
[----:B------:R-:W-:Y:S02]  /*86a0*/  FMUL.FTZ R56, R2, R56 ;  /* 0x0000003802387220 */ /* 0x000fe40000410000 */
[----:B------:R-:W-:Y:S01]  /*86b0*/  FSEL R174, R18, -INF , !P0 ;  /* 0xff80000012ae7808 */ /* 0x000fe20004000000 */
[C---:B------:R-:W-:Y:S01]  /*86c0*/  FMUL.FTZ R57, R2.reuse, R57 ;  /* 0x0000003902397220 */ /* 0x040fe20000410000 */
[----:B------:R-:W-:Y:S01]  /*86d0*/  ISETP.GT.AND P0, PT, R3, 0x19, !P4 ;  /* 0x000000190300780c */ /* 0x000fe20006704270 */
[C---:B------:R-:W-:Y:S01]  /*86e0*/  FMUL.FTZ R60, R2.reuse, R60 ;  /* 0x0000003c023c7220 */ /* 0x040fe20000410000 */
[----:B------:R-:W-:Y:S01]  /*86f0*/  MOV R18, R170 ;  /* 0x000000aa00127202 */ /* 0x000fe20000000f00 */
        /* <DEDUP_REMOVED lines=12> */
[C---:B------:R-:W-:Y:S02]  /*87c0*/  FMUL.FTZ R72, R2.reuse, R72 ;  /* 0x0000004802487220 */ /* 0x040fe40000410000 */
[----:B------:R-:W-:Y:S01]  /*87d0*/  FMUL.FTZ R73, R2, R73 ;  /* 0x0000004902497220 */ /* 0x000fe20000410000 */
[----:B------:R-:W-:Y:S01]  /*87e0*/  FSEL R176, R22, -INF , !P0 ;  /* 0xff80000016b07808 */ /* 0x000fe20004000000 */
[C---:B---3--:R-:W-:Y:S01]  /*87f0*/  FMUL.FTZ R21, R2.reuse, R141 ;  /* 0x0000008d02157220 */ /* 0x048fe20000410000 */
        /* <DEDUP_REMOVED lines=8> */
[----:B-1----:R-:W-:Y:S01]  /*8880*/  FSEL R177, R23, -INF , !P0 ;  /* 0xff80000017b17808 */ /* 0x002fe20004000000 */
        /* <DEDUP_REMOVED lines=13> */
[----:B------:R-:W1:Y:S01]  /*8960*/  MUFU.EX2 R3, R20 ;  /* 0x0000001400037308 */ /* 0x000e620000000800 */
[----:B------:R-:W-:Y:S01]  /*8970*/  MOV R26, R25 ;  /* 0x00000019001a7202 */ /* 0x000fe20000000f00 */
[----:B------:R-:W-:Y:S01]  /*8980*/  FMUL.FTZ R25, R2, R137 ;  /* 0x0000008902197220 */ /* 0x000fe20000410000 */
[----:B------:R-:W-:Y:S01]  /*8990*/  ISETP.LT.OR P0, PT, R4, 0x2a, P0 ;  /* 0x0000002a0400780c */ /* 0x000fe20000701670 */
[C---:B------:R-:W-:Y:S02]  /*89a0*/  FMUL.FTZ R97, R2.reuse, R97 ;  /* 0x0000006102617220 */ /* 0x040fe40000410000 */
[C---:B------:R-:W-:Y:S01]  /*89b0*/  FMUL.FTZ R100, R2.reuse, R100 ;  /* 0x0000006402647220 */ /* 0x040fe20000410000 */
[----:B------:R-:W-:Y:S01]  /*89c0*/  FSEL R132, R27, -INF , !P0 ;  /* 0xff8000001b847808 */ /* 0x000fe20004000000 */
        /* <DEDUP_REMOVED lines=8> */
[C---:B------:R-:W-:Y:S01]  /*8a50*/  FMUL.FTZ R116, R2.reuse, R116 ;  /* 0x0000007402747220 */ /* 0x040fe20000410000 */
[C---:B-1----:R-:W-:Y:S01]  /*8a60*/  F2FP.BF16.PACK_AB R168, R3.reuse, R5 ;  /* 0x0000000503a8723e */ /* 0x042fe200000010ff */
        /* <DEDUP_REMOVED lines=9> */
[----:B------:R1:W2:Y:S01]  /*8b00*/  MUFU.EX2 R5, R24 ;  /* 0x0000001800057308 */ /* 0x0002a20000000800 */
[----:B------:R-:W-:Y:S02]  /*8b10*/  FMUL.FTZ R16, R2, R144 ;  /* 0x0000009002107220 */ /* 0x000fe40000410000 */
[----:B------:R-:W-:Y:S01]  /*8b20*/  FADD.FTZ R4, R3, R0 ;  /* 0x0000000003047221 */ /* 0x000fe20000010000 */
[----:B------:R-:W-:Y:S03]  /*8b30*/  FMNMX.FTZ R0, R6, R134, !PT ;  /* 0x0000008606007209 */ /* 0x000fe60007810000 */
[----:B------:R-:W-:Y:S01]  /*8b40*/  FADD.FTZ R4, R8, R4 ;  /* 0x0000000408047221 */ /* 0x000fe20000010000 */
[----:B------:R-:W-:Y:S04]  /*8b50*/  FMNMX.FTZ R0, R7, R0, !PT ;  /* 0x0000000007007209 */ /* 0x000fe80007810000 */
[----:B------:R-:W-:Y:S04]  /*8b60*/  FMNMX.FTZ R0, R10, R0, !PT ;  /* 0x000000000a007209 */ /* 0x000fe80007810000 */
[----:B------:R-:W-:Y:S04]  /*8b70*/  FMNMX.FTZ R0, R169, R0, !PT ;  /* 0x00000000a9007209 */ /* 0x000fe80007810000 */
[----:B------:R-:W-:Y:S01]  /*8b80*/  FMNMX.FTZ R0, R172, R0, !PT ;  /* 0x00000000ac007209 */ /* 0x000fe20007810000 */
[C---:B-1----:R-:W-:Y:S03]  /*8b90*/  FMUL.FTZ R24, R2.reuse, R136 ;  /* 0x0000008802187220 */ /* 0x042fe60000410000 */
[----:B------:R-:W-:Y:S01]  /*8ba0*/  FMNMX.FTZ R0, R173, R0, !PT ;  /* 0x00000000ad007209 */ /* 0x000fe20007810000 */
[----:B------:R-:W3:Y:S01]  /*8bb0*/  LDL.LU R136, [R1+0x2c] ;  /* 0x00002c0001887983 */ /* 0x000ee20000300800 */
[C---:B--2---:R-:W-:Y:S01]  /*8bc0*/  FADD.FTZ R179, R5.reuse, R4 ;  /* 0x0000000405b37221 */ /* 0x044fe20000010000 */
[----:B------:R-:W-:Y:S01]  /*8bd0*/  F2FP.BF16.PACK_AB R170, R5, R8 ;  /* 0x0000000805aa723e */ /* 0x000fe200000010ff */
[----:B------:R-:W-:Y:S01]  /*8be0*/  FMUL.FTZ R5, R2, R157 ;  /* 0x0000009d02057220 */ /* 0x000fe20000410000 */
[----:B------:R-:W-:Y:S01]  /*8bf0*/  FMNMX.FTZ R0, R174, R0, !PT ;  /* 0x00000000ae007209 */ /* 0x000fe20007810000 */
[----:B------:R-:W-:Y:S01]  /*8c00*/  FMUL.FTZ R8, R2, R152 ;  /* 0x0000009802087220 */ /* 0x000fe20000410000 */
[----:B------:R-:W-:Y:S02]  /*8c10*/  MOV R157, R19 ;  /* 0x00000013009d7202 */ /* 0x000fe40000000f00 */
[----:B------:R-:W-:Y:S04]  /*8c20*/  FMNMX.FTZ R0, R175, R0, !PT ;  /* 0x00000000af007209 */ /* 0x000fe80007810000 */
[----:B------:R-:W-:Y:S01]  /*8c30*/  FMNMX.FTZ R0, R176, R0, !PT ;  /* 0x00000000b0007209 */ /* 0x000fe20007810000 */
[----:B------:R-:W-:Y:S03]  /*8c40*/  MUFU.EX2 R157, R157 ;  /* 0x0000009d009d7308 */ /* 0x000fe60000000800 */
        /* <DEDUP_REMOVED lines=18> */
[----:B------:R-:W-:Y:S09]  /*8d70*/  FFMA.FTZ R7, R7, c[0x0][0x2d0], -R134 ;  /* 0x0000b40007077a23 */ /* 0x000ff20000010886 */
[----:B------:R-:W1:Y:S10]  /*8d80*/  MUFU.EX2 R0, R0 ;  /* 0x0000000000007308 */ /* 0x000e740000000800 */
[----:B------:R2:W3:Y:S10]  /*8d90*/  MUFU.EX2 R140, R6 ;  /* 0x00000006008c7308 */ /* 0x0004f40000000800 */
[----:B------:R4:W3:Y:S01]  /*8da0*/  MUFU.EX2 R152, R7 ;  /* 0x0000000700987308 */ /* 0x0008e20000000800 */
[C---:B-1----:R-:W-:Y:S02]  /*8db0*/  FMUL.FTZ R10, R0.reuse, R154 ;  /* 0x0000009a000a7220 */ /* 0x042fe40000410000 */
[----:B------:R-:W5:Y:S01]  /*8dc0*/  LDL R154, [R1+0x4] ;  /* 0x00000400019a7983 */ /* 0x000f620000100800 */
[C---:B------:R-:W-:Y:S02]  /*8dd0*/  FMUL.FTZ R27, R0.reuse, R139 ;  /* 0x0000008b001b7220 */ /* 0x040fe40000410000 */
[C---:B------:R-:W-:Y:S02]  /*8de0*/  FMUL.FTZ R22, R0.reuse, R142 ;  /* 0x0000008e00167220 */ /* 0x040fe40000410000 */
[C---:B------:R-:W-:Y:S02]  /*8df0*/  FMUL.FTZ R23, R0.reuse, R143 ;  /* 0x0000008f00177220 */ /* 0x040fe40000410000 */
[C---:B------:R-:W-:Y:S01]  /*8e00*/  FMUL.FTZ R11, R0.reuse, R155 ;  /* 0x0000009b000b7220 */ /* 0x040fe20000410000 */
[----:B------:R-:W-:Y:S01]  /*8e10*/  MOV R155, R148 ;  /* 0x00000094009b7202 */ /* 0x000fe20000000f00 */
[C---:B--2---:R-:W-:Y:S01]  /*8e20*/  FMUL.FTZ R6, R0.reuse, R158 ;  /* 0x0000009e00067220 */ /* 0x044fe20000410000 */
[----:B------:R-:W-:Y:S01]  /*8e30*/  MOV R158, R15 ;  /* 0x0000000f009e7202 */ /* 0x000fe20000000f00 */
[C---:B------:R-:W-:Y:S02]  /*8e40*/  FMUL.FTZ R14, R0.reuse, R150 ;  /* 0x00000096000e7220 */ /* 0x040fe40000410000 */
        /* <DEDUP_REMOVED lines=61> */
[----:B---3--:R-:W-:Y:S02]  /*9220*/  FFMA.FTZ R144, R0, R136, R140 ;  /* 0x0000008800907223 */ /* 0x008fe4000001008c */
        /* <DEDUP_REMOVED lines=26> */
[----:B------:R1:W-:Y:S01]  /*93d0*/  MUFU.EX2 R148, R0 ;  /* 0x0000000000947308 */ /* 0x0003e20000000800 */
[C---:B--2---:R-:W-:Y:S08]  /*93e0*/  HMMA.16816.F32.BF16 R36, R168.reuse, R136, R36 ;  /* 0x00000088a824723c */ /* 0x044ff00000041824 */
[C---:B------:R-:W-:Y:S01]  /*93f0*/  HMMA.16816.F32.BF16 R40, R168.reuse, R138, R40 ;  /* 0x0000008aa828723c */ /* 0x040fe20000041828 */
[----:B------:R-:W2:Y:S03]  /*9400*/  LDSM.16.MT88.4 R136, [R240+0x1800] ;  /* 0x00180000f088783b */ /* 0x000ea60000004200 */
[----:B-1----:R-:W-:Y:S02]  /*9410*/  FFMA.FTZ R0, R175, c[0x0][0x2d0], -R134 ;  /* 0x0000b400af007a23 */ /* 0x002fe40000010886 */
[----:B------:R-:W-:Y:S10]  /*9420*/  MUFU.EX2 R175, R155 ;  /* 0x0000009b00af7308 */ /* 0x000ff40000000800 */
        /* <DEDUP_REMOVED lines=180> */
.L_x_3007:
        /* <DEDUP_REMOVED lines=24> */
.L_x_3023:
[----:B------:R-:W-:-:S04]  /*a0f0*/  MOV R3, c[0x0][0x32c] ;  /* 0x0000cb0000037a02 */ /* 0x000fc80000000f00 */
[----:B------:R-:W-:-:S13]  /*a100*/  ISETP.NE.AND P0, PT, R3, 0x1, PT ;  /* 0x000000010300780c */ /* 0x000fda0003f05270 */
[----:B------:R-:W-:-:S05]  /*a110*/  @P0 IMAD.HI.U32 R3, R0, c[0x0][0x330], RZ ;  /* 0x0000cc0000030a27 */ /* 0x000fca00078e00ff */
[----:B------:R-:W-:Y:S02]  /*a120*/  @P0 SHF.R.U32.HI R0, RZ, c[0x0][0x334], R3 ;  /* 0x0000cd00ff000a19 */ /* 0x000fe40000011603 */
.L_x_3024:
[----:B------:R-:W-:Y:S05]  /*a130*/  BSYNC B0 ;  /* 0x0000000000007941 */ /* 0x000fea0003800000 */
.L_x_3022:
[----:B------:R-:W-:-:S05]  /*a140*/  IMAD R0, R0, c[0x0][0x32c], RZ ;  /* 0x0000cb0000007a24 */ /* 0x000fca00078e02ff */
[----:B------:R-:W-:Y:S02]  /*a150*/  IMNMX R2, R2, R0, !PT ;  /* 0x0000000002027217 */ /* 0x000fe40007800200 */
.L_x_3021:
        /* <DEDUP_REMOVED lines=11> */
.L_x_3030:
        /* <DEDUP_REMOVED lines=22> */
[----:B------:R-:W-:Y:S02]  /*a370*/  LOP3.LUT P3, RZ, R2, 0x200, RZ, 0xc0, !PT ;  /* 0x0000020002ff7812 */ /* 0x000fe4000786c0ff */
[----:B------:R-:W-:Y:S01]  /*a380*/  SHF.R.S32.HI R2, RZ, 0x1f, R7 ;  /* 0x0000001fff027819 */ /* 0x000fe20000011407 */
[----:B------:R-:W4:Y:S04]  /*a390*/  LDL.64 R14, [R1+0x48] ;  /* 0x00004800010e7983 */ /* 0x000f280000100a00 */
[----:B------:R-:W5:Y:S01]  /*a3a0*/  LDL R12, [R1+0x18] ;  /* 0x00001800010c7983 */ /* 0x000f620000100800 */
[----:B-1----:R-:W-:Y:S02]  /*a3b0*/  IMAD R4, R2, c[0x0][0x208], RZ ;  /* 0x0000820002047a24 */ /* 0x002fe400078e02ff */
[C---:B------:R-:W-:Y:S01]  /*a3c0*/  IMAD.WIDE.U32 R2, R7.reuse, c[0x0][0x208], RZ ;  /* 0x0000820007027a25 */ /* 0x040fe200078e00ff */
[----:B------:R-:W1:Y:S03]  /*a3d0*/  S2R R5, SR_TID.X ;  /* 0x0000000000057919 */ /* 0x000e660000002100 */
        /* <DEDUP_REMOVED lines=29> */
.L_x_3027:
[----:B------:R-:W-:Y:S05]  /*a5b0*/  BSYNC B0 ;  /* 0x0000000000007941 */ /* 0x000fea0003800000 */
.L_x_3026:
[----:B-1----:R-:W-:Y:S01]  /*a5c0*/  IMAD.MOV.U32 R2, RZ, RZ, R7 ;  /* 0x000000ffff027224 */ /* 0x002fe200078e0007 */
[----:B------:R-:W0:Y:S01]  /*a5d0*/  LDGDEPBAR ;  /* 0x00000000000079af */ /* 0x000e220000000000 */
[C---:B---3--:R-:W-:Y:S01]  /*a5e0*/  HMMA.16816.F32.BF16 R4, R160.reuse, R8, RZ ;  /* 0x00000008a004723c */ /* 0x048fe200000418ff */
        /* <DEDUP_REMOVED lines=138> */
[C---:B--2---:R-:W-:Y:S07]  /*ae90*/  HMMA.16816.F32.BF16 R20, R232.reuse, R172, R20 ;  /* 0x000000ace814723c */ /* 0x044fee0000041814 */
[----:B------:R-:W-:Y:S01]  /*aea0*/  MOV R173, R2 ;  /* 0x0000000200ad7202 */ /* 0x000fe20000000f00 */
[----:B------:R-:W-:Y:S03]  /*aeb0*/  HMMA.16816.F32.BF16 R24, R232, R174, R24 ;  /* 0x000000aee818723c */ /* 0x000fe60000041818 */
[----:B------:R-:W-:Y:S11]  /*aec0*/  ISETP.GT.AND P0, PT, R173, R134, PT ;  /* 0x00000086ad00720c */ /* 0x000ff60003f04270 */
[----:B------:R-:W-:Y:S02]  /*aed0*/  @!UPT UIADD3 URZ, URZ, URZ, URZ ;  /* 0x0000003f3f3ff290 */ /* 0x000fe4000fffe03f */
[----:B------:R-:W-:-:S05]  /*aee0*/  @!P0 BRA `(.L_x_3029) ;  /* 0x000002c000008947 */ /* 0x000fca0003800000 */
[----:B------:R-:W2:Y:S04]  /*aef0*/  LDL.64 R170, [R1+0x50] ;  /* 0x0000500001aa7983 */ /* 0x000ea80000100a00 */
[----:B------:R-:W3:Y:S04]  /*af00*/  LDL.64 R178, [R1+0x38] ;  /* 0x0000380001b27983 */ /* 0x000ee80000100a00 */
[----:B------:R-:W4:Y:S04]  /*af10*/  LDL R176, [R1+0x14] ;  /* 0x0000140001b07983 */ /* 0x000f280000100800 */
[----:B------:R-:W5:Y:S04]  /*af20*/  LDL R177, [R1+0x18] ;  /* 0x0000180001b17983 */ /* 0x000f680000100800 */
        /* <DEDUP_REMOVED lines=14> */
[----:B------:R-:W-:Y:S02]  /*b010*/  IMAD R134, R134, 0x30, RZ ;  /* 0x0000003086867824 */ /* 0x000fe400078e02ff */
[----:B------:R-:W-:Y:S02]  /*b020*/  @P0 IMAD.MOV.U32 R168, RZ, RZ, c[0x0][0x1e0] ;  /* 0x00007800ffa80624 */ /* 0x000fe400078e00ff */
[----:B------:R-:W-:Y:S02]  /*b030*/  IMAD.IADD R3, R3, 0x1, R134 ;  /* 0x0000000103037824 */ /* 0x000fe400078e0286 */
[----:B------:R-:W-:Y:S01]  /*b040*/  @P0 IMAD.MOV.U32 R169, RZ, RZ, c[0x0][0x1e4] ;  /* 0x00007900ffa90624 */ /* 0x000fe200078e00ff */
[-C--:B--2---:R-:W-:Y:S02]  /*b050*/  @P1 IADD3 R134, P3, R170, R2.reuse, RZ ;  /* 0x00000002aa861210 */ /* 0x084fe40007f7e0ff */
[C---:B------:R-:W-:Y:S04]  /*b060*/  @P0 LEA R2, P2, R168.reuse, R2, 0x5 ;  /* 0x00000002a8020211 */ /* 0x040fe800078428ff */
[----:B------:R-:W-:Y:S01]  /*b070*/  @P0 LEA.HI.X R168, R168, R3, R169, 0x5, P2 ;  /* 0x00000003a8a80211 */ /* 0x000fe200010f2ca9 */
[--C-:B---3--:R-:W-:Y:S01]  /*b080*/  @P1 IMAD.X R169, R3, 0x1, R179.reuse, P3 ;  /* 0x0000000103a91824 */ /* 0x108fe200018e06b3 */
        /* <DEDUP_REMOVED lines=18> */
.L_x_3029:
[----:B------:R-:W-:Y:S05]  /*b1b0*/  BSYNC B0 ;  /* 0x0000000000007941 */ /* 0x000fea0003800000 */
.L_x_3028:
[----:B------:R-:W2:Y:S01]  /*b1c0*/  LDL.LU R171, [R1+0x28] ;  /* 0x0000280001ab7983 */ /* 0x000ea20000300800 */
[----:B-1----:R-:W-:Y:S03]  /*b1d0*/  FMNMX.FTZ R2, R4, R133, !PT ;  /* 0x0000008504027209 */ /* 0x002fe60007810000 */
        /* <DEDUP_REMOVED lines=27> */
[--C-:B------:R-:W-:Y:S01]  /*b390*/  FFMA.FTZ R21, R25, c[0x0][0x2d0], -R2.reuse ;  /* 0x0000b40019157a23 */ /* 0x100fe20000010802 */
[----:B------:R-:W-:Y:S01]  /*b3a0*/  MOV R25, R168 ;  /* 0x000000a800197202 */ /* 0x000fe20000000f00 */
[--C-:B------:R-:W-:Y:S01]  /*b3b0*/  FFMA.FTZ R169, R24, c[0x0][0x2d0], -R2.reuse ;  /* 0x0000b40018a97a23 */ /* 0x100fe20000010802 */
[----:B------:R-:W-:Y:S01]  /*b3c0*/  MOV R24, R170 ;  /* 0x000000aa00187202 */ /* 0x000fe20000000f00 */
[--C-:B------:R-:W-:Y:S02]  /*b3d0*/  FFMA.FTZ R5, R5, c[0x0][0x2d0], -R2.reuse ;  /* 0x0000b40005057a23 */ /* 0x100fe40000010802 */
[--C-:B------:R-:W-:Y:S02]  /*b3e0*/  FFMA.FTZ R4, R8, c[0x0][0x2d0], -R2.reuse ;  /* 0x0000b40008047a23 */ /* 0x100fe40000010802 */
[----:B------:R-:W-:Y:S01]  /*b3f0*/  MUFU.EX2 R8, R134 ;  /* 0x0000008600087308 */ /* 0x000fe20000000800 */
[----:B-1----:R-:W-:Y:S02]  /*b400*/  FFMA.FTZ R0, R9, c[0x0][0x2d0], -R2 ;  /* 0x0000b40009007a23 */ /* 0x002fe40000010802 */
[----:B------:R-:W4:Y:S01]  /*b410*/  LDL.LU R9, [R1+0x2c] ;  /* 0x00002c0001097983 */ /* 0x000f220000300800 */
[C---:B---3--:R-:W-:Y:S02]  /*b420*/  FMUL.FTZ R13, R3.reuse, R149 ;  /* 0x00000095030d7220 */ /* 0x048fe40000410000 */
[C---:B------:R-:W-:Y:S04]  /*b430*/  FMUL.FTZ R28, R3.reuse, R28 ;  /* 0x0000001c031c7220 */ /* 0x040fe80000410000 */
        /* <DEDUP_REMOVED lines=25> */
[C---:B------:R-:W-:Y:S01]  /*b5d0*/  FMUL.FTZ R72, R3.reuse, R72 ;  /* 0x0000004803487220 */ /* 0x040fe20000410000 */
[----:B---3--:R-:W-:Y:S01]  /*b5e0*/  F2FP.BF16.PACK_AB R170, R2, R4 ;  /* 0x0000000402aa723e */ /* 0x008fe200000010ff */
        /* <DEDUP_REMOVED lines=30> */
[----:B------:R-:W-:Y:S02]  /*b7d0*/  FMUL.FTZ R8, R3, R152 ;  /* 0x0000009803087220 */ /* 0x000fe40000410000 */
[----:B------:R-:W-:Y:S02]  /*b7e0*/  FADD.FTZ R0, R5, R0 ;  /* 0x0000000005007221 */ /* 0x000fe40000010000 */
[----:B------:R-:W-:Y:S02]  /*b7f0*/  FMUL.FTZ R5, R3, R157 ;  /* 0x0000009d03057220 */ /* 0x000fe40000410000 */
        /* <DEDUP_REMOVED lines=29> */
[----:B------:R-:W4:Y:S01]  /*b9d0*/  MUFU.EX2 R6, R6 ;  /* 0x0000000600067308 */ /* 0x000f220000000800 */
        /* <DEDUP_REMOVED lines=8> */
[----:B------:R-:W-:Y:S01]  /*ba60*/  MOV R152, R20 ;  /* 0x0000001400987202 */ /* 0x000fe20000000f00 */
[C---:B------:R-:W-:Y:S01]  /*ba70*/  FMUL.FTZ R20, R3.reuse, R140 ;  /* 0x0000008c03147220 */ /* 0x040fe20000410000 */
[----:B------:R-:W-:Y:S01]  /*ba80*/  MOV R140, R21 ;  /* 0x00000015008c7202 */ /* 0x000fe20000000f00 */
[C---:B-1----:R-:W-:Y:S01]  /*ba90*/  FMUL.FTZ R26, R0.reuse, R138 ;  /* 0x0000008a001a7220 */ /* 0x042fe20000410000 */
        /* <DEDUP_REMOVED lines=9> */
[C---:B----4-:R-:W-:Y:S02]  /*bb30*/  FFMA.FTZ R4, R0.reuse, R9, R6 ;  /* 0x0000000900047223 */ /* 0x050fe40000010006 */
[C---:B------:R-:W-:Y:S02]  /*bb40*/  FMUL.FTZ R19, R0.reuse, R147 ;  /* 0x0000009300137220 */ /* 0x040fe40000410000 */
[C---:B------:R-:W-:Y:S02]  /*bb50*/  FMUL.FTZ R22, R0.reuse, R142 ;  /* 0x0000008e00167220 */ /* 0x040fe40000410000 */
[C---:B------:R-:W-:Y:S02]  /*bb60*/  FMUL.FTZ R23, R0.reuse, R143 ;  /* 0x0000008f00177220 */ /* 0x040fe40000410000 */
[----:B------:R-:W-:Y:S01]  /*bb70*/  FMUL.FTZ R9, R3, R153 ;  /* 0x0000009903097220 */ /* 0x000fe20000410000 */
[----:B------:R-:W-:Y:S01]  /*bb80*/  MOV R153, R16 ;  /* 0x0000001000997202 */ /* 0x000fe20000000f00 */
[C---:B--2---:R-:W-:Y:S01]  /*bb90*/  FADD.FTZ R132, R7.reuse, R4 ;  /* 0x0000000407847221 */ /* 0x044fe20000010000 */
[----:B------:R-:W-:Y:S01]  /*bba0*/  F2FP.BF16.PACK_AB R169, R7, R6 ;  /* 0x0000000607a9723e */ /* 0x000fe200000010ff */
[C---:B------:R-:W-:Y:S02]  /*bbb0*/  FMUL.FTZ R6, R0.reuse, R158 ;  /* 0x0000009e00067220 */ /* 0x040fe40000410000 */
[----:B------:R-:W2:Y:S01]  /*bbc0*/  LDL R158, [R1+0x4] ;  /* 0x00000400019e7983 */ /* 0x000ea20000100800 */
[C---:B------:R-:W-:Y:S01]  /*bbd0*/  FMUL.FTZ R4, R3.reuse, R156 ;  /* 0x0000009c03047220 */ /* 0x040fe20000410000 */
[----:B------:R-:W-:Y:S01]  /*bbe0*/  MOV R156, R11 ;  /* 0x0000000b009c7202 */ /* 0x000fe20000000f00 */
[C---:B------:R-:W-:Y:S01]  /*bbf0*/  FMUL.FTZ R12, R3.reuse, R148 ;  /* 0x00000094030c7220 */ /* 0x040fe20000410000 */
[----:B------:R-:W-:Y:S01]  /*bc00*/  MOV R11, R24 ;  /* 0x00000018000b7202 */ /* 0x000fe20000000f00 */
[C---:B------:R-:W-:Y:S02]  /*bc10*/  FMUL.FTZ R24, R3.reuse, R136 ;  /* 0x0000008803187220 */ /* 0x040fe40000410000 */
[----:B------:R-:W1:Y:S01]  /*bc20*/  LDSM.16.MT88.4 R136, [R238] ;  /* 0x00000000ee88783b */ /* 0x000e620000004200 */
[C---:B------:R-:W-:Y:S01]  /*bc30*/  FMUL.FTZ R16, R3.reuse, R144 ;  /* 0x0000009003107220 */ /* 0x040fe20000410000 */
[----:B------:R-:W-:Y:S01]  /*bc40*/  MOV R144, R17 ;  /* 0x0000001100907202 */ /* 0x000fe20000000f00 */
[----:B------:R-:W-:Y:S01]  /*bc50*/  FMUL.FTZ R17, R3, R145 ;  /* 0x0000009103117220 */ /* 0x000fe20000410000 */
        /* <DEDUP_REMOVED lines=8> */
[----:B------:R-:W-:Y:S01]  /*bce0*/  LDSM.16.MT88.4 R140, [R238+0x800] ;  /* 0x00080000ee8c783b */ /* 0x000fe20000004200 */
[C---:B------:R-:W-:Y:S01]  /*bcf0*/  FMUL.FTZ R15, R0.reuse, R151 ;  /* 0x00000097000f7220 */ /* 0x040fe20000410000 */
[----:B------:R-:W-:Y:S01]  /*bd00*/  MUFU.EX2 R150, R171 ;  /* 0x000000ab00967308 */ /* 0x000fe20000000800 */
[C---:B------:R-:W-:Y:S01]  /*bd10*/  FMUL.FTZ R30, R0.reuse, R30 ;  /* 0x0000001e001e7220 */ /* 0x040fe20000410000 */
[----:B------:R-:W-:Y:S01]  /*bd20*/  MOV R155, R3 ;  /* 0x00000003009b7202 */ /* 0x000fe20000000f00 */
[C---:B------:R-:W-:Y:S01]  /*bd30*/  FMUL.FTZ R31, R0.reuse, R31 ;  /* 0x0000001f001f7220 */ /* 0x040fe20000410000 */
        /* <DEDUP_REMOVED lines=56> */
[----:B------:R-:W3:Y:S10]  /*c0c0*/  MUFU.EX2 R0, R134 ;  /* 0x0000008600007308 */ /* 0x000ef40000000800 */
[----:B------:R-:W-:Y:S10]  /*c0d0*/  MUFU.EX2 R134, R176 ;  /* 0x000000b000867308 */ /* 0x000ff40000000800 */
[----:B------:R-:W-:Y:S01]  /*c0e0*/  MUFU.EX2 R176, R175 ;  /* 0x000000af00b07308 */ /* 0x000fe20000000800 */
[----:B---3--:R-:W-:Y:S01]  /*c0f0*/  F2FP.BF16.PACK_AB R171, R150, R0 ;  /* 0x0000000096ab723e */ /* 0x008fe200000010ff */
[----:B------:R-:W-:Y:S08]  /*c100*/  FADD.FTZ R148, R0, R132 ;  /* 0x0000008400947221 */ /* 0x000ff00000010000 */
[----:B------:R3:W4:Y:S01]  /*c110*/  MUFU.EX2 R132, R179 ;  /* 0x000000b300847308 */ /* 0x0007220000000800 */
[C---:B-1----:R-:W-:Y:S08]  /*c120*/  HMMA.16816.F32.BF16 R4, R168.reuse, R136, R4 ;  /* 0x00000088a804723c */ /* 0x042ff00000041804 */
[C---:B------:R-:W-:Y:S01]  /*c130*/  HMMA.16816.F32.BF16 R8, R168.reuse, R138, R8 ;  /* 0x0000008aa808723c */ /* 0x040fe20000041808 */
[----:B------:R-:W1:Y:S01]  /*c140*/  LDSM.16.MT88.4 R136, [R240] ;  /* 0x00000000f088783b */ /* 0x000e620000004200 */
[----:B------:R-:W-:Y:S07]  /*c150*/  MUFU.EX2 R175, R153 ;  /* 0x0000009900af7308 */ /* 0x000fee0000000800 */
[----:B---3--:R-:W3:Y:S03]  /*c160*/  LDL.LU R179, [R1+0x60] ;  /* 0x0000600001b37983 */ /* 0x008ee60000300800 */
[----:B----4-:R-:W-:Y:S01]  /*c170*/  FADD.FTZ R0, R132, R151 ;  /* 0x0000009784007221 */ /* 0x010fe20000010000 */
[----:B------:R-:W-:Y:S03]  /*c180*/  MOV R151, R145 ;  /* 0x0000009100977202 */ /* 0x000fe60000000f00 */
        /* <DEDUP_REMOVED lines=8> */
[----:B------:R-:W1:Y:S10]  /*c210*/  MUFU.EX2 R144, R177 ;  /* 0x000000b100907308 */ /* 0x000e740000000800 */
[----:B------:R-:W4:Y:S01]  /*c220*/  MUFU.EX2 R177, R174 ;  /* 0x000000ae00b17308 */ /* 0x000f220000000800 */
[C---:B--2---:R-:W-:Y:S09]  /*c230*/  HMMA.16816.F32.BF16 R28, R168.reuse, R136, R28 ;  /* 0x00000088a81c723c */ /* 0x044ff2000004181c */
[----:B------:R-:W2:Y:S01]  /*c240*/  MUFU.EX2 R174, R158 ;  /* 0x0000009e00ae7308 */ /* 0x000ea20000000800 */
[C---:B------:R-:W-:Y:S01]  /*c250*/  HMMA.16816.F32.BF16 R32, R168.reuse, R138, R32 ;  /* 0x0000008aa820723c */ /* 0x040fe20000041820 */
[----:B------:R-:W5:Y:S02]  /*c260*/  LDSM.16.MT88.4 R136, [R238+0x1800] ;  /* 0x00180000ee88783b */ /* 0x000f640000004200 */
[----:B-1----:R-:W-:Y:S04]  /*c270*/  FADD.FTZ R0, R144, R0 ;  /* 0x0000000090007221 */ /* 0x002fe80000010000 */
[----:B------:R-:W-:Y:S01]  /*c280*/  FADD.FTZ R0, R134, R0 ;  /* 0x0000000086007221 */ /* 0x000fe20000010000 */
[C---:B-----5:R-:W-:Y:S08]  /*c290*/  HMMA.16816.F32.BF16 R36, R168.reuse, R136, R36 ;  /* 0x00000088a824723c */ /* 0x060ff00000041824 */
        /* <DEDUP_REMOVED lines=36> */
[----:B------:R-:W-:Y:S03]  /*c4e0*/  F2FP.BF16.PACK_AB R137, R178, R149 ;  /* 0x00000095b289723e */ /* 0x000fe600000010ff */
[----:B------:R-:W-:Y:S02]  /*c4f0*/  F2FP.BF16.PACK_AB R138, R134, R144 ;  /* 0x00000090868a723e */ /* 0x000fe400000010ff */
[----:B------:R-:W1:Y:S02]  /*c500*/  LDSM.16.MT88.4 R144, [R240+0x800] ;  /* 0x00080000f090783b */ /* 0x000e640000004200 */
[----:B------:R-:W-:Y:S01]  /*c510*/  MUFU.EX2 R134, R159 ;  /* 0x0000009f00867308 */ /* 0x000fe20000000800 */
[----:B----4-:R-:W-:Y:S02]  /*c520*/  F2FP.BF16.PACK_AB R139, R176, R177 ;  /* 0x000000b1b08b723e */ /* 0x010fe400000010ff */
[----:B--2---:R-:W-:Y:S02]  /*c530*/  F2FP.BF16.PACK_AB R169, R175, R174 ;  /* 0x000000aeafa9723e */ /* 0x004fe400000010ff */
[----:B------:R-:W-:Y:S03]  /*c540*/  F2FP.BF16.PACK_AB R171, R173, R172 ;  /* 0x000000acadab723e */ /* 0x000fe600000010ff */
[C---:B------:R-:W-:Y:S02]  /*c550*/  HMMA.16816.F32.BF16 R4, R136.reuse, R140, R4 ;  /* 0x0000008c8804723c */ /* 0x040fe40000041804 */
[----:B------:R-:W2:Y:S06]  /*c560*/  MUFU.EX2 R132, R151 ;  /* 0x0000009700847308 */ /* 0x000eac0000000800 */
[C---:B------:R-:W-:Y:S01]  /*c570*/  HMMA.16816.F32.BF16 R8, R136.reuse, R142, R8 ;  /* 0x0000008e8808723c */ /* 0x040fe20000041808 */
[----:B------:R-:W4:Y:S03]  /*c580*/  LDSM.16.MT88.4 R140, [R239+0x800] ;  /* 0x00080000ef8c783b */ /* 0x000f260000004200 */
[C---:B--2---:R-:W-:Y:S01]  /*c590*/  F2FP.BF16.PACK_AB R168, R3.reuse, R132 ;  /* 0x0000008403a8723e */ /* 0x044fe200000010ff */
[----:B------:R-:W-:Y:S01]  /*c5a0*/  FADD.FTZ R0, R132, R0 ;  /* 0x0000000084007221 */ /* 0x000fe20000010000 */
[----:B------:R-:W-:Y:S02]  /*c5b0*/  MOV R132, R156 ;  /* 0x0000009c00847202 */ /* 0x000fe40000000f00 */
[C---:B-1----:R-:W-:Y:S04]  /*c5c0*/  HMMA.16816.F32.BF16 R12, R136.reuse, R144, R12 ;  /* 0x00000090880c723c */ /* 0x042fe8000004180c */
[----:B------:R-:W-:Y:S01]  /*c5d0*/  IADD3 R132, R132, -0x1, RZ ;  /* 0xffffffff84847810 */ /* 0x000fe20007ffe0ff */
[----:B------:R-:W-:Y:S02]  /*c5e0*/  FADD.FTZ R0, R3, R0 ;  /* 0x0000000003007221 */ /* 0x000fe40000010000 */
[----:B------:R-:W-:Y:S01]  /*c5f0*/  FADD.FTZ R3, R150, R148 ;  /* 0x0000009496037221 */ /* 0x000fe20000010000 */
[C---:B------:R-:W-:Y:S01]  /*c600*/  HMMA.16816.F32.BF16 R16, R136.reuse, R146, R16 ;  /* 0x000000928810723c */ /* 0x040fe20000041810 */
[----:B------:R-:W1:Y:S07]  /*c610*/  LDSM.16.MT88.4 R144, [R241+0x800] ;  /* 0x00080000f190783b */ /* 0x000e6e0000004200 */
[C---:B----4-:R-:W-:Y:S08]  /*c620*/  HMMA.16816.F32.BF16 R20, R136.reuse, R140, R20 ;  /* 0x0000008c8814723c */ /* 0x050ff00000041814 */
        /* <DEDUP_REMOVED lines=39> */
[C---:B------:R-:W-:Y:S01]  /*c8a0*/  F2FP.BF16.PACK_AB R170, R134.reuse, R140 ;  /* 0x0000008c86aa723e */ /* 0x040fe200000010ff */
[----:B------:R-:W2:Y:S02]  /*c8b0*/  LDSM.16.MT88.4 R152, [R238+0x1000] ;  /* 0x00100000ee98783b */ /* 0x000ea40000004200 */
[----:B------:R-:W-:Y:S01]  /*c8c0*/  FADD.FTZ R0, R134, R0 ;  /* 0x0000000086007221 */ /* 0x000fe20000010000 */
[C---:B-1----:R-:W-:Y:S05]  /*c8d0*/  HMMA.16816.F32.BF16 R124, R136.reuse, R144, R124 ;  /* 0x00000090887c723c */ /* 0x042fea000004187c */
[----:B------:R1:W-:Y:S03]  /*c8e0*/  STL [R1+0x28], R0 ;  /* 0x0000280001007387 */ /* 0x0003e60000100800 */
[----:B------:R-:W-:Y:S01]  /*c8f0*/  HMMA.16816.F32.BF16 R128, R136, R146, R128 ;  /* 0x000000928880723c */ /* 0x000fe20000041880 */
[----:B------:R-:W3:Y:S04]  /*c900*/  LDL R134, [R1+0x64] ;  /* 0x0000640001867983 */ /* 0x000ee80000100800 */
[----:B------:R-:W4:Y:S08]  /*c910*/  LDSM.16.MT88.4 R144, [R240+0x1000] ;  /* 0x00100000f090783b */ /* 0x000f300000004200 */
[----:B------:R-:W5:Y:S08]  /*c920*/  LDSM.16.MT88.4 R136, [R239+0x1000] ;  /* 0x00100000ef88783b */ /* 0x000f700000004200 */
[----:B------:R4:W-:Y:S01]  /*c930*/  STL [R1+0x1c], R132 ;  /* 0x00001c8401007387 */ /* 0x0009e20000100800 */
[----:B-1----:R-:W-:Y:S04]  /*c940*/  FADD.FTZ R0, R149, R3 ;  /* 0x0000000395007221 */ /* 0x002fe80000010000 */
[----:B------:R-:W-:Y:S01]  /*c950*/  FADD.FTZ R0, R178, R0 ;  /* 0x00000000b2007221 */ /* 0x000fe20000010000 */
[C---:B--2---:R-:W-:Y:S01]  /*c960*/  HMMA.16816.F32.BF16 R156, R168.reuse, R152, R4 ;  /* 0x00000098a89c723c */ /* 0x044fe20000041804 */
[----:B------:R-:W1:Y:S04]  /*c970*/  LDSM.16.MT88.4 R4, [R241+0x1000] ;  /* 0x00100000f104783b */ /* 0x000e680000004200 */
[----:B------:R-:W-:Y:S03]  /*c980*/  FADD.FTZ R0, R177, R0 ;  /* 0x00000000b1007221 */ /* 0x000fe60000010000 */
[C---:B------:R-:W-:Y:S01]  /*c990*/  HMMA.16816.F32.BF16 R152, R168.reuse, R154, R8 ;  /* 0x0000009aa898723c */ /* 0x040fe20000041808 */
[----:B------:R-:W2:Y:S03]  /*c9a0*/  LDSM.16.MT88.4 R8, [R238+0x2800] ;  /* 0x00280000ee08783b */ /* 0x000ea60000004200 */
[----:B------:R-:W-:Y:S04]  /*c9b0*/  FADD.FTZ R0, R176, R0 ;  /* 0x00000000b0007221 */ /* 0x000fe80000010000 */
[C---:B----4-:R-:W-:Y:S01]  /*c9c0*/  HMMA.16816.F32.BF16 R148, R168.reuse, R144, R12 ;  /* 0x00000090a894723c */ /* 0x050fe2000004180c */
[----:B------:R-:W4:Y:S03]  /*c9d0*/  LDSM.16.MT88.4 R12, [R240+0x2800] ;  /* 0x00280000f00c783b */ /* 0x000f260000004200 */
[----:B------:R-:W-:Y:S01]  /*c9e0*/  FADD.FTZ R0, R174, R0 ;  /* 0x00000000ae007221 */ /* 0x000fe20000010000 */
[----:B------:R-:W-:Y:S03]  /*c9f0*/  MOV R132, R2 ;  /* 0x0000000200847202 */ /* 0x000fe60000000f00 */
[C---:B------:R-:W-:Y:S04]  /*ca00*/  HMMA.16816.F32.BF16 R144, R168.reuse, R146, R16 ;  /* 0x00000092a890723c */ /* 0x040fe80000041810 */
[----:B------:R-:W-:Y:S04]  /*ca10*/  FADD.FTZ R0, R175, R0 ;  /* 0x00000000af007221 */ /* 0x000fe80000010000 */
[C---:B-----5:R-:W-:Y:S04]  /*ca20*/  HMMA.16816.F32.BF16 R140, R168.reuse, R136, R20 ;  /* 0x00000088a88c723c */ /* 0x060fe80000041814 */
[----:B------:R-:W-:Y:S04]  /*ca30*/  FADD.FTZ R0, R172, R0 ;  /* 0x00000000ac007221 */ /* 0x000fe80000010000 */
[C---:B------:R-:W-:Y:S04]  /*ca40*/  HMMA.16816.F32.BF16 R136, R168.reuse, R138, R24 ;  /* 0x0000008aa888723c */ /* 0x040fe80000041818 */
[----:B------:R-:W-:Y:S04]  /*ca50*/  FADD.FTZ R0, R173, R0 ;  /* 0x00000000ad007221 */ /* 0x000fe80000010000 */
[C---:B-1----:R-:W-:Y:S01]  /*ca60*/  HMMA.16816.F32.BF16 R28, R168.reuse, R4, R28 ;  /* 0x00000004a81c723c */ /* 0x042fe2000004181c */
[----:B------:R-:W-:Y:S07]  /*ca70*/  STL [R1+0x2c], R0 ;  /* 0x00002c0001007387 */ /* 0x000fee0000100800 */
        /* <DEDUP_REMOVED lines=38> */
.L_x_3025:
[----:B------:R-:W2:Y:S04]  /*cce0*/  LDL R2, [R1+0x34] ;  /* 0x0000340001027983 */ /* 0x000ea80000100800 */
[----:B------:R-:W2:Y:S02]  /*ccf0*/  LDL R0, [R1+0x1c] ;  /* 0x00001c0001007983 */ /* 0x000ea40000100800 */
[----:B--2---:R-:W-:-:S13]  /*cd00*/  ISETP.GE.AND P0, PT, R0, R2, PT ;  /* 0x000000020000720c */ /* 0x004fda0003f06270 */
[----:B------:R-:W-:Y:S05]  /*cd10*/  @!P0 BRA `(.L_x_3031) ;  /* 0x000036d000008947 */ /* 0x000fea0003800000 */
[----:B------:R-:W-:Y:S02]  /*cd20*/  MOV R134, R132 ;  /* 0x0000008400867202 */ /* 0x000fe40000000f00 */
[----:B------:R-:W-:Y:S02]  /*cd30*/  MOV R2, R133 ;  /* 0x0000008500027202 */ /* 0x000fe40000000f00 */
.L_x_3042:
[----:B--2---:R-:W2:Y:S01]  /*cd40*/  LDL R0, [R1+0x14] ;  /* 0x0000140001007983 */ /* 0x004ea20000100800 */
[----:B------:R-:W-:Y:S04]  /*cd50*/  DEPBAR.LE SB0, 0x0 ;  /* 0x000080000000791a */ /* 0x000fe80000000000 */
[----:B------:R-:W3:Y:S01]  /*cd60*/  LDL R7, [R1+0x1c] ;  /* 0x00001c0001077983 */ /* 0x000ee20000100800 */
[----:B------:R-:W-:Y:S01]  /*cd70*/  WARPSYNC 0xffffffff ;  /* 0xffffffff00007948 */ /* 0x000fe20003800000 */
[----:B------:R-:W-:Y:S03]  /*cd80*/  BSSY B0, `(.L_x_3032) ;  /* 0x00000f1000007945 */ /* 0x000fe60003800000 */
[----:B------:R-:W4:Y:S05]  /*cd90*/  LDL.64 R10, [R1+0x58] ;  /* 0x00005800010a7983 */ /* 0x000f2a0000100a00 */
[----:B------:R-:W4:Y:S05]  /*cda0*/  LDL.64 R8, [R1+0x48] ;  /* 0x0000480001087983 */ /* 0x000f2a0000100a00 */
[----:B------:R-:W4:Y:S05]  /*cdb0*/  LDL R14, [R1] ;  /* 0x00000000010e7983 */ /* 0x000f2a0000100800 */
[----:B------:R-:W4:Y:S05]  /*cdc0*/  LDL R20, [R1+0x18] ;  /* 0x0000180001147983 */ /* 0x000f2a0000100800 */
[----:B------:R-:W1:Y:S05]  /*cdd0*/  S2R R3, SR_TID.X ;  /* 0x0000000000037919 */ /* 0x000e6a0000002100 */
[----:B------:R-:W-:Y:S06]  /*cde0*/  BAR.SYNC.DEFER_BLOCKING 0x0 ;  /* 0x0000000000007b1d */ /* 0x000fec0000010000 */
[----:B------:R-:W-:Y:S05]  /*cdf0*/  LDSM.16.M88.4 R16, [R135+0x800] ;  /* 0x000800008710783b */ /* 0x000fea0000000200 */
[----:B------:R-:W-:Y:S05]  /*ce00*/  LDSM.16.M88.4 R24, [R135+0x1000] ;  /* 0x001000008718783b */ /* 0x000fea0000000200 */
[----:B------:R-:W-:Y:S05]  /*ce10*/  LDSM.16.M88.4 R168, [R242] ;  /* 0x00000000f2a8783b */ /* 0x000fea0000000200 */
[----:B------:R-:W-:Y:S01]  /*ce20*/  LDSM.16.M88.4 R172, [R252] ;  /* 0x00000000fcac783b */ /* 0x000fe20000000200 */
[----:B-1----:R-:W-:Y:S11]  /*ce30*/  ISETP.GT.AND P1, PT, R3, 0x7f, PT ;  /* 0x0000007f0300780c */ /* 0x002ff60003f24270 */
[----:B------:R-:W-:Y:S02]  /*ce40*/  @!UPT UIADD3 URZ, URZ, URZ, URZ ;  /* 0x0000003f3f3ff290 */ /* 0x000fe4000fffe03f */
[----:B------:R-:W-:Y:S01]  /*ce50*/  @!P1 IMAD.MOV.U32 R6, RZ, RZ, c[0x0][0x20c] ;  /* 0x00008300ff069624 */ /* 0x000fe200078e00ff */
[C---:B--2---:R-:W-:Y:S02]  /*ce60*/  LOP3.LUT P2, RZ, R0.reuse, 0x200, RZ, 0xc0, !PT ;  /* 0x0000020000ff7812 */ /* 0x044fe4000784c0ff */
[C---:B------:R-:W-:Y:S02]  /*ce70*/  LOP3.LUT P6, RZ, R0.reuse, 0x100, RZ, 0xc0, !PT ;  /* 0x0000010000ff7812 */ /* 0x040fe400078cc0ff */
[C---:B------:R-:W-:Y:S01]  /*ce80*/  LOP3.LUT P5, RZ, R0.reuse, 0x80, RZ, 0xc0, !PT ;  /* 0x0000008000ff7812 */ /* 0x040fe200078ac0ff */
[C---:B---3--:R-:W-:Y:S01]  /*ce90*/  IMAD.WIDE.U32 R4, R7.reuse, c[0x0][0x208], RZ ;  /* 0x0000820007047a25 */ /* 0x048fe200078e00ff */
[----:B------:R-:W-:Y:S02]  /*cea0*/  LOP3.LUT P4, RZ, R0, 0x40, RZ, 0xc0, !PT ;  /* 0x0000004000ff7812 */ /* 0x000fe4000788c0ff */
[----:B------:R-:W-:Y:S05]  /*ceb0*/  SHF.R.S32.HI R0, RZ, 0x1f, R7 ;  /* 0x0000001fff007819 */ /* 0x000fea0000011407 */
[----:B------:R-:W-:Y:S04]  /*cec0*/  IMAD R0, R0, c[0x0][0x208], RZ ;  /* 0x0000820000007a24 */ /* 0x000fe800078e02ff */
[----:B------:R-:W-:Y:S01]  /*ced0*/  IMAD R0, R7, c[0x0][0x20c], R0 ;  /* 0x0000830007007a24 */ /* 0x000fe200078e0200 */
[----:B----4-:R-:W-:Y:S03]  /*cee0*/  LDSM.16.M88.4 R176, [R14] ;  /* 0x000000000eb0783b */ /* 0x010fe60000000200 */
[----:B------:R-:W-:Y:S02]  /*cef0*/  IMAD.IADD R0, R5, 0x1, R0 ;  /* 0x0000000105007824 */ /* 0x000fe400078e0200 */
[----:B------:R-:W-:Y:S04]  /*cf00*/  IMAD.WIDE.U32 R4, R4, 0x30, RZ ;  /* 0x0000003004047825 */ /* 0x000fe800078e00ff */
[----:B------:R-:W-:Y:S02]  /*cf10*/  IMAD R3, R0, 0x30, RZ ;  /* 0x0000003000037824 */ /* 0x000fe400078e02ff */
[----:B------:R-:W-:Y:S02]  /*cf20*/  @!P1 IMAD.MOV.U32 R0, RZ, RZ, c[0x0][0x208] ;  /* 0x00008200ff009624 */ /* 0x000fe400078e00ff */
[----:B------:R-:W-:Y:S03]  /*cf30*/  IMAD.IADD R3, R5, 0x1, R3 ;  /* 0x0000000105037824 */ /* 0x000fe600078e0203 */
[CC--:B------:R-:W-:Y:S04]  /*cf40*/  @!P1 LEA R5, P0, R0.reuse, R4.reuse, 0x5 ;  /* 0x0000000400059211 */ /* 0x0c0fe800078028ff */
[----:B------:R-:W-:Y:S02]  /*cf50*/  @!P1 LEA.HI.X R6, R0, R3, R6, 0x5, P0 ;  /* 0x0000000300069211 */ /* 0x000fe400000f2c06 */
[----:B------:R-:W-:Y:S05]  /*cf60*/  IADD3 R0, P0, R10, R4, RZ ;  /* 0x000000040a007210 */ /* 0x000fea0007f1e0ff */
[----:B------:R-:W-:Y:S01]  /*cf70*/  IMAD.X R3, R3, 0x1, R9, P0 ;  /* 0x0000000103037824 */ /* 0x000fe200000e0609 */
[C---:B------:R-:W-:Y:S04]  /*cf80*/  LEA R12, P0, R0.reuse, c[0x0][0x1f8], 0x1 ;  /* 0x00007e00000c7a11 */ /* 0x040fe800078008ff */
[----:B------:R-:W-:Y:S02]  /*cf90*/  LEA.HI.X R13, R0, c[0x0][0x1fc], R3, 0x1, P0 ;  /* 0x00007f00000d7a11 */ /* 0x000fe400000f0c03 */
[----:B------:R-:W-:Y:S05]  /*cfa0*/  @!P1 IADD3 R0, P0, R5, R10, RZ ;  /* 0x0000000a05009210 */ /* 0x000fea0007f1e0ff */
[----:B------:R-:W-:Y:S01]  /*cfb0*/  @!P1 IMAD.X R3, R6, 0x1, R9, P0 ;  /* 0x0000000106039824 */ /* 0x000fe200000e0609 */
[C---:B------:R-:W-:Y:S01]  /*cfc0*/  @!P1 LEA R132, P0, R0.reuse, c[0x0][0x1f8], 0x1 ;  /* 0x00007e0000849a11 */ /* 0x040fe200078008ff */
[----:B------:R-:W1:Y:S03]  /*cfd0*/  LDSM.16.M88.4 R8, [R135] ;  /* 0x000000008708783b */ /* 0x000e660000000200 */
[----:B------:R-:W-:Y:S01]  /*cfe0*/  @!P1 LEA.HI.X R133, R0, c[0x0][0x1fc], R3, 0x1, P0 ;  /* 0x00007f0000859a11 */ /* 0x000fe200000f0c03 */
[----:B------:R-:W-:Y:S01]  /*cff0*/  IMAD.MOV.U32 R3, RZ, RZ, R7 ;  /* 0x000000ffff037224 */ /* 0x000fe200078e0007 */
[----:B------:R-:W-:Y:S01]  /*d000*/  @!PT LDS RZ, [RZ] ;  /* 0x00000000fffff984 */ /* 0x000fe20000000800 */
[----:B------:R-:W-:Y:S01]  /*d010*/  @!PT LDS RZ, [RZ] ;  /* 0x00000000fffff984 */ /* 0x000fe20000000800 */
[----:B------:R-:W-:Y:S01]  /*d020*/  @!PT LDS RZ, [RZ] ;  /* 0x00000000fffff984 */ /* 0x000fe20000000800 */
[----:B------:R2:W-:Y:S05]  /*d030*/  LDGSTS.E.BYPASS.LTC128B.128 [R20+0x4080], [R12.64], !P2 ;  /* 0x040800000c147fae */ /* 0x0005ea000d101d46 */
[----:B------:R2:W-:Y:S05]  /*d040*/  LDGSTS.E.BYPASS.LTC128B.128 [R20+0x5880], [R12.64+0x80], !P6 ;  /* 0x058800800c147fae */ /* 0x0005ea000f101d46 */
[----:B------:R2:W-:Y:S05]  /*d050*/  LDGSTS.E.BYPASS.LTC128B.128 [R20+0x7080], [R12.64+0x100], !P5 ;  /* 0x070801000c147fae */ /* 0x0005ea000e901d46 */
[----:B------:R2:W-:Y:S05]  /*d060*/  LDGSTS.E.BYPASS.LTC128B.128 [R20+0x8880], [R12.64+0x180], !P4 ;  /* 0x088801800c147fae */ /* 0x0005ea000e101d46 */
[----:B------:R3:W-:Y:S05]  /*d070*/  @!P1 LDGSTS.E.BYPASS.LTC128B.128 [R20+0x5080], [R132.64], !P2 ;  /* 0x0508000084149fae */ /* 0x0007ea000d101d46 */
[----:B------:R3:W-:Y:S05]  /*d080*/  @!P1 LDGSTS.E.BYPASS.LTC128B.128 [R20+0x6880], [R132.64+0x80], !P6 ;  /* 0x0688008084149fae */ /* 0x0007ea000f101d46 */
[----:B------:R3:W-:Y:S01]  /*d090*/  @!P1 LDGSTS.E.BYPASS.LTC128B.128 [R20+0x8080], [R132.64+0x100], !P5 ;  /* 0x0808010084149fae */ /* 0x0007e2000e901d46 */
[C---:B-1----:R-:W-:Y:S04]  /*d0a0*/  HMMA.16816.F32.BF16 R4, R160.reuse, R8, RZ ;  /* 0x00000008a004723c */ /* 0x042fe800000418ff */
[----:B------:R3:W-:Y:S05]  /*d0b0*/  @!P1 LDGSTS.E.BYPASS.LTC128B.128 [R20+0x9880], [R132.64+0x180], !P4 ;  /* 0x0988018084149fae */ /* 0x0007ea000e101d46 */
[----:B------:R-:W0:Y:S01]  /*d0c0*/  LDGDEPBAR ;  /* 0x00000000000079af */ /* 0x000e220000000000 */
[C---:B------:R-:W-:Y:S08]  /*d0d0*/  HMMA.16816.F32.BF16 R8, R160.reuse, R10, RZ ;  /* 0x0000000aa008723c */ /* 0x040ff000000418ff */
        /* <DEDUP_REMOVED lines=10> */
[C---:B------:R-:W-:Y:S01]  /*d180*/  HMMA.16816.F32.BF16 R20, R164.reuse, R176, R20 ;  /* 0x000000b0a414723c */ /* 0x040fe20000041814 */
[----:B------:R3:W5:Y:S07]  /*d190*/  LDL R177, [R1+0x14] ;  /* 0x0000140001b17983 */ /* 0x00076e0000100800 */
[----:B------:R-:W-:Y:S01]  /*d1a0*/  HMMA.16816.F32.BF16 R24, R164, R178, R24 ;  /* 0x000000b2a418723c */ /* 0x000fe20000041818 */
[----:B------:R-:W4:Y:S06]  /*d1b0*/  LDL R179, [R1+0x34] ;  /* 0x0000340001b37983 */ /* 0x000f2c0000100800 */
[----:B------:R-:W-:Y:S01]  /*d1c0*/  IMAD.MOV.U32 R178, RZ, RZ, R3 ;  /* 0x000000ffffb27224 */ /* 0x000fe200078e0003 */
        /* <DEDUP_REMOVED lines=35> */
[----:B------:R-:W2:Y:S02]  /*d400*/  LDSM.16.M88.4 R172, [R237+0x2000] ;  /* 0x00200000edac783b */ /* 0x000ea40000000200 */
[----:B----4-:R-:W-:Y:S05]  /*d410*/  ISETP.GT.AND P0, PT, R178, R179, PT ;  /* 0x000000b3b200720c */ /* 0x010fea0003f04270 */
        /* <DEDUP_REMOVED lines=84> */
[----:B------:R-:W-:Y:S04]  /*d960*/  DEPBAR.LE SB0, 0x0 ;  /* 0x000080000000791a */ /* 0x000fe80000000000 */
[----:B------:R-:W-:Y:S02]  /*d970*/  BAR.SYNC.DEFER_BLOCKING 0x0 ;  /* 0x0000000000007b1d */ /* 0x000fe40000010000 */
[C---:B-1----:R-:W-:Y:S08]  /*d980*/  HMMA.16816.F32.BF16 R12, R232.reuse, R168, R12 ;  /* 0x000000a8e80c723c */ /* 0x042ff0000004180c */
[C---:B------:R-:W-:Y:S08]  /*d990*/  HMMA.16816.F32.BF16 R16, R232.reuse, R170, R16 ;  /* 0x000000aae810723c */ /* 0x040ff00000041810 */
[C---:B--2---:R-:W-:Y:S08]  /*d9a0*/  HMMA.16816.F32.BF16 R20, R232.reuse, R172, R20 ;  /* 0x000000ace814723c */ /* 0x044ff00000041814 */
[----:B------:R-:W-:Y:S01]  /*d9b0*/  HMMA.16816.F32.BF16 R24, R232, R174, R24 ;  /* 0x000000aee818723c */ /* 0x000fe20000041818 */
[----:B------:R-:W-:Y:S07]  /*d9c0*/  @!UPT UIADD3 URZ, URZ, URZ, URZ ;  /* 0x0000003f3f3ff290 */ /* 0x000fee000fffe03f */
[----:B------:R-:W-:-:S11]  /*d9d0*/  @!P0 BRA `(.L_x_3033) ;  /* 0x000002b000008947 */ /* 0x000fd60003800000 */
[----:B---3--:R-:W2:Y:S04]  /*d9e0*/  LDL.64 R172, [R1+0x50] ;  /* 0x0000500001ac7983 */ /* 0x008ea80000100a00 */
[----:B------:R-:W3:Y:S04]  /*d9f0*/  LDL.64 R170, [R1+0x38] ;  /* 0x0000380001aa7983 */ /* 0x000ee80000100a00 */
[----:B------:R-:W4:Y:S04]  /*da00*/  LDL R176, [R1+0x18] ;  /* 0x0000180001b07983 */ /* 0x000f280000100800 */
        /* <DEDUP_REMOVED lines=40> */
.L_x_3033:
[----:B---3--:R-:W-:Y:S05]  /*dc90*/  BSYNC B0 ;  /* 0x0000000000007941 */ /* 0x008fea0003800000 */
.L_x_3032:
        /* <DEDUP_REMOVED lines=37> */
.L_x_3036:
[----:B------:R-:W-:Y:S04]  /*def0*/  MOV R169, c[0x0][0x32c] ;  /* 0x0000cb0000a97a02 */ /* 0x000fe80000000f00 */
[----:B------:R-:W-:Y:S11]  /*df00*/  ISETP.NE.AND P0, PT, R169, 0x1, PT ;  /* 0x00000001a900780c */ /* 0x000ff60003f05270 */
[----:B------:R-:W-:Y:S02]  /*df10*/  @!UPT UIADD3 URZ, URZ, URZ, URZ ;  /* 0x0000003f3f3ff290 */ /* 0x000fe4000fffe03f */
[----:B------:R-:W-:Y:S05]  /*df20*/  @P0 IMAD.HI.U32 R169, R133, c[0x0][0x330], RZ ;  /* 0x0000cc0085a90a27 */ /* 0x000fea00078e00ff */
[----:B------:R-:W-:Y:S02]  /*df30*/  @P0 SHF.R.U32.HI R133, RZ, c[0x0][0x334], R169 ;  /* 0x0000cd00ff850a19 */ /* 0x000fe400000116a9 */
.L_x_3037:
[----:B------:R-:W-:Y:S05]  /*df40*/  BSYNC B0 ;  /* 0x0000000000007941 */ /* 0x000fea0003800000 */
.L_x_3035:
[----:B------:R-:W-:Y:S04]  /*df50*/  IMAD.IADD R169, R0, 0x1, -R170 ;  /* 0x0000000100a97824 */ /* 0x000fe800078e0aaa */
[----:B------:R-:W-:Y:S05]  /*df60*/  IMAD R133, R133, c[0x0][0x32c], R169 ;  /* 0x0000cb0085857a24 */ /* 0x000fea00078e02a9 */
[----:B------:R-:W-:Y:S02]  /*df70*/  IMNMX R3, R3, R133, !PT ;  /* 0x0000008503037217 */ /* 0x000fe40007800200 */
[----:B------:R-:W-:Y:S04]  /*df80*/  IADD3 R133, R133, c[0x0][0x32c], RZ ;  /* 0x0000cb0085857a10 */ /* 0x000fe80007ffe0ff */
[----:B------:R-:W-:Y:S02]  /*df90*/  IMNMX R132, R132, R133, PT ;  /* 0x0000008584847217 */ /* 0x000fe40003800200 */
.L_x_3034:
        /* <DEDUP_REMOVED lines=84> */
.L_x_3040:
[----:B------:R-:W-:Y:S04]  /*e4e0*/  MOV R20, c[0x0][0x32c] ;  /* 0x0000cb0000147a02 */ /* 0x000fe80000000f00 */
[----:B------:R-:W-:Y:S11]  /*e4f0*/  ISETP.NE.AND P0, PT, R20, 0x1, PT ;  /* 0x000000011400780c */ /* 0x000ff60003f05270 */
[----:B------:R-:W-:Y:S02]  /*e500*/  @!UPT UIADD3 URZ, URZ, URZ, URZ ;  /* 0x0000003f3f3ff290 */ /* 0x000fe4000fffe03f */
[----:B------:R-:W-:Y:S05]  /*e510*/  @P0 IMAD.HI.U32 R20, R5, c[0x0][0x330], RZ ;  /* 0x0000cc0005140a27 */ /* 0x000fea00078e00ff */
[----:B------:R-:W-:Y:S02]  /*e520*/  @P0 SHF.R.U32.HI R5, RZ, c[0x0][0x334], R20 ;  /* 0x0000cd00ff050a19 */ /* 0x000fe40000011614 */
.L_x_3041:
[----:B------:R-:W-:Y:S05]  /*e530*/  BSYNC B0 ;  /* 0x0000000000007941 */ /* 0x000fea0003800000 */
.L_x_3039:
[----:B------:R-:W2:Y:S02]  /*e540*/  LDL R20, [R1+0x30] ;  /* 0x0000300001147983 */ /* 0x000ea40000100800 */
[----:B--2---:R-:W-:Y:S04]  /*e550*/  IMAD.IADD R0, R0, 0x1, -R20 ;  /* 0x0000000100007824 */ /* 0x004fe800078e0a14 */
[----:B------:R-:W-:Y:S05]  /*e560*/  IMAD R0, R5, c[0x0][0x32c], R0 ;  /* 0x0000cb0005007a24 */ /* 0x000fea00078e0200 */
[----:B------:R-:W-:Y:S02]  /*e570*/  IMNMX R3, R3, R0, !PT ;  /* 0x0000000003037217 */ /* 0x000fe40007800200 */
[----:B------:R-:W-:Y:S04]  /*e580*/  IADD3 R0, R0, c[0x0][0x32c], RZ ;  /* 0x0000cb0000007a10 */ /* 0x000fe80007ffe0ff */
[----:B------:R-:W-:Y:S02]  /*e590*/  IMNMX R4, R4, R0, PT ;  /* 0x0000000004047217 */ /* 0x000fe40003800200 */
.L_x_3038:
        /* <DEDUP_REMOVED lines=37> */
[--C-:B------:R-:W-:Y:S01]  /*e7f0*/  FFMA.FTZ R17, R17, c[0x0][0x2d0], -R2.reuse ;  /* 0x0000b40011117a23 */ /* 0x100fe20000010802 */
[----:B------:R-:W-:Y:S01]  /*e800*/  MOV R170, R179 ;  /* 0x000000b300aa7202 */ /* 0x000fe20000000f00 */
[--C-:B------:R-:W-:Y:S01]  /*e810*/  FFMA.FTZ R179, R16, c[0x0][0x2d0], -R2.reuse ;  /* 0x0000b40010b37a23 */ /* 0x100fe20000010802 */
[----:B------:R-:W-:Y:S01]  /*e820*/  ISETP.LT.OR P0, PT, R4, 0x2, P0 ;  /* 0x000000020400780c */ /* 0x000fe20000701670 */
[--C-:B------:R-:W-:Y:S01]  /*e830*/  FFMA.FTZ R12, R12, c[0x0][0x2d0], -R2.reuse ;  /* 0x0000b4000c0c7a23 */ /* 0x100fe20000010802 */
[----:B------:R-:W-:Y:S01]  /*e840*/  MOV R16, R178 ;  /* 0x000000b200107202 */ /* 0x000fe20000000f00 */
[--C-:B------:R-:W-:Y:S01]  /*e850*/  FFMA.FTZ R9, R9, c[0x0][0x2d0], -R2.reuse ;  /* 0x0000b40009097a23 */ /* 0x100fe20000010802 */
[----:B------:R-:W-:Y:S01]  /*e860*/  FSEL R7, R7, -INF , !P0 ;  /* 0xff80000007077808 */ /* 0x000fe20004000000 */
[----:B------:R-:W-:Y:S01]  /*e870*/  FFMA.FTZ R8, R8, c[0x0][0x2d0], -R2 ;  /* 0x0000b40008087a23 */ /* 0x000fe20000010802 */
[----:B------:R-:W-:Y:S01]  /*e880*/  LOP3.LUT P0, RZ, R177, 0x4, RZ, 0xc0, !PT ;  /* 0x00000004b1ff7812 */ /* 0x000fe2000780c0ff */
[----:B------:R-:W3:Y:S03]  /*e890*/  MUFU.EX2 R2, R0 ;  /* 0x0000000000027308 */ /* 0x000ee60000000800 */
[----:B------:R-:W-:Y:S04]  /*e8a0*/  ISETP.GT.AND P0, PT, R3, 0x8, !P0 ;  /* 0x000000080300780c */ /* 0x000fe80004704270 */
[----:B------:R-:W-:Y:S04]  /*e8b0*/  ISETP.LT.OR P0, PT, R4, 0x9, P0 ;  /* 0x000000090400780c */ /* 0x000fe80000701670 */
[----:B------:R-:W-:Y:S02]  /*e8c0*/  FSEL R10, R10, -INF , !P0 ;  /* 0xff8000000a0a7808 */ /* 0x000fe40004000000 */
[----:B------:R-:W-:Y:S04]  /*e8d0*/  LOP3.LUT P0, RZ, R177, 0x2, RZ, 0xc0, !PT ;  /* 0x00000002b1ff7812 */ /* 0x000fe8000780c0ff */
[----:B------:R-:W-:Y:S04]  /*e8e0*/  ISETP.GT.AND P0, PT, R3, 0x9, !P0 ;  /* 0x000000090300780c */ /* 0x000fe80004704270 */
[----:B------:R-:W-:Y:S01]  /*e8f0*/  ISETP.LT.OR P0, PT, R4, 0xa, P0 ;  /* 0x0000000a0400780c */ /* 0x000fe20000701670 */
[C---:B---3--:R-:W-:Y:S03]  /*e900*/  FMUL.FTZ R28, R2.reuse, R28 ;  /* 0x0000001c021c7220 */ /* 0x048fe60000410000 */
        /* <DEDUP_REMOVED lines=39> */
[C---:B------:R-:W-:Y:S02]  /*eb80*/  FMUL.FTZ R61, R2.reuse, R61 ;  /* 0x0000003d023d7220 */ /* 0x040fe40000410000 */
        /* <DEDUP_REMOVED lines=43> */
[----:B------:R-:W-:Y:S01]  /*ee40*/  MOV R27, R25 ;  /* 0x00000019001b7202 */ /* 0x000fe20000000f00 */
        /* <DEDUP_REMOVED lines=20> */
[----:B------:R-:W-:Y:S01]  /*ef90*/  FMUL.FTZ R13, R2, R149 ;  /* 0x00000095020d7220 */ /* 0x000fe20000410000 */
[----:B------:R-:W-:Y:S01]  /*efa0*/  MOV R149, R11 ;  /* 0x0000000b00957202 */ /* 0x000fe20000000f00 */
        /* <DEDUP_REMOVED lines=44> */
[C---:B------:R-:W-:Y:S01]  /*f270*/  FMUL.FTZ R10, R0.reuse, R154 ;  /* 0x0000009a000a7220 */ /* 0x040fe20000410000 */
[----:B------:R-:W-:Y:S01]  /*f280*/  MOV R154, R27 ;  /* 0x0000001b009a7202 */ /* 0x000fe20000000f00 */
[C---:B------:R-:W-:Y:S02]  /*f290*/  FMUL.FTZ R27, R0.reuse, R139 ;  /* 0x0000008b001b7220 */ /* 0x040fe40000410000 */
[C---:B------:R-:W-:Y:S02]  /*f2a0*/  FMUL.FTZ R22, R0.reuse, R142 ;  /* 0x0000008e00167220 */ /* 0x040fe40000410000 */
[C---:B------:R-:W-:Y:S02]  /*f2b0*/  FMUL.FTZ R23, R0.reuse, R143 ;  /* 0x0000008f00177220 */ /* 0x040fe40000410000 */
[C---:B--2---:R-:W-:Y:S01]  /*f2c0*/  FMUL.FTZ R6, R0.reuse, R158 ;  /* 0x0000009e00067220 */ /* 0x044fe20000410000 */
        /* <DEDUP_REMOVED lines=274> */
.L_x_3031:
[----:B------:R-:W-:Y:S02]  /*103f0*/  MOV R7, 0x1f ;  /* 0x0000001f00077802 */ /* 0x000fe40000000f00 */
[----:B------:R-:W-:Y:S01]  /*10400*/  MOV R6, 0xffffffff ;  /* 0xffffffff00067802 */ /* 0x000fe20000000f00 */
[----:B------:R-:W-:Y:S05]  /*10410*/  BRA.DIV ~URZ, `(.L_x_3043) ;  /* 0x00005e327f007947 */ /* 0x000fea000b800000 */
[----:B------:R-:W3:Y:S04]  /*10420*/  LDL R2, [R1+0x28] ;  /* 0x0000280001027983 */ /* 0x000ee80000100800 */
[----:B--23--:R2:W3:Y:S02]  /*10430*/  SHFL.BFLY PT, R0, R2, 0x2, 0x1f ;  /* 0x0c401f0002007f89 */ /* 0x00c4e400000e0000 */
.L_x_3110:
        /* <DEDUP_REMOVED lines=9> */
.L_x_3111:
        /* <DEDUP_REMOVED lines=149> */
.L_x_2992:
        /* <DEDUP_REMOVED lines=19> */
.L_x_3046:
[----:B---3--:R-:W-:Y:S05]  /*10f50*/  BSYNC B0 ;  /* 0x0000000000007941 */ /* 0x008fea0003800000 */
.L_x_3045:
        /* <DEDUP_REMOVED lines=172> */
.L_x_3049:
        /* <DEDUP_REMOVED lines=127> */
.L_x_3112:
[----:B------:R-:W-:Y:S05]  /*12210*/  BRA.DIV ~URZ, `(.L_x_3052) ;  /* 0x000042127f007947 */ /* 0x000fea000b800000 */
[----:B------:R4:W2:Y:S02]  /*12220*/  SHFL.IDX PT, R0, R15, RZ, 0x181f ;  /* 0x00181fff0f007589 */ /* 0x0008a400000e0000 */
.L_x_3113:
        /* <DEDUP_REMOVED lines=23> */
.L_x_3054:
[----:B------:R-:W-:Y:S05]  /*123a0*/  BSYNC B0 ;  /* 0x0000000000007941 */ /* 0x000fea0003800000 */
.L_x_3053:
[----:B------:R-:W-:Y:S05]  /*123b0*/  BRA.DIV ~URZ, `(.L_x_3055) ;  /* 0x000040d27f007947 */ /* 0x000fea000b800000 */
[----:B---3--:R3:W4:Y:S04]  /*123c0*/  SHFL.IDX PT, R10, R14, 0x1, 0x181f ;  /* 0x00381f000e0a7f89 */ /* 0x00872800000e0000 */
[----:B--2---:R3:W2:Y:S02]  /*123d0*/  SHFL.IDX PT, R0, R15, 0x1, 0x181f ;  /* 0x00381f000f007f89 */ /* 0x0046a400000e0000 */
.L_x_3114:
        /* <DEDUP_REMOVED lines=20> */
.L_x_3057:
[----:B------:R-:W-:Y:S05]  /*12520*/  BSYNC B0 ;  /* 0x0000000000007941 */ /* 0x000fea0003800000 */
.L_x_3056:
[----:B------:R-:W-:Y:S05]  /*12530*/  BRA.DIV ~URZ, `(.L_x_3058) ;  /* 0x000040127f007947 */ /* 0x000fea000b800000 */
[----:B----4-:R4:W1:Y:S02]  /*12540*/  SHFL.IDX PT, R10, R14, 0x2, 0x181f ;  /* 0x00581f000e0a7f89 */ /* 0x01086400000e0000 */
.L_x_3115:
[----:B------:R-:W-:Y:S05]  /*12550*/  BRA.DIV ~URZ, `(.L_x_3059) ;  /* 0x000040627f007947 */ /* 0x000fea000b800000 */
[----:B--2---:R2:W3:Y:S02]  /*12560*/  SHFL.IDX PT, R0, R15, 0x2, 0x181f ;  /* 0x00581f000f007f89 */ /* 0x0044e400000e0000 */
.L_x_3116:
        /* <DEDUP_REMOVED lines=20> */
.L_x_3061:
[----:B------:R-:W-:Y:S05]  /*126b0*/  BSYNC B0 ;  /* 0x0000000000007941 */ /* 0x000fea0003800000 */
.L_x_3060:
[----:B------:R-:W-:Y:S05]  /*126c0*/  BRA.DIV ~URZ, `(.L_x_3062) ;  /* 0x00003f527f007947 */ /* 0x000fea000b800000 */
[----:B-1----:R1:W2:Y:S04]  /*126d0*/  SHFL.IDX PT, R8, R14, 0x3, 0x181f ;  /* 0x00781f000e087f89 */ /* 0x0022a800000e0000 */
[----:B---3--:R1:W3:Y:S02]  /*126e0*/  SHFL.IDX PT, R0, R15, 0x3, 0x181f ;  /* 0x00781f000f007f89 */ /* 0x0082e400000e0000 */
.L_x_3117:
        /* <DEDUP_REMOVED lines=21> */
.L_x_3050:
        /* <DEDUP_REMOVED lines=35> */
.L_x_3118:
[----:B------:R-:W-:Y:S05]  /*12a70*/  BRA.DIV ~URZ, `(.L_x_3065) ;  /* 0x00003cd27f007947 */ /* 0x000fea000b800000 */
[----:B------:R3:W4:Y:S02]  /*12a80*/  SHFL.IDX PT, R0, R14, RZ, 0x1c1f ;  /* 0x001c1fff0e007589 */ /* 0x00072400000e0000 */
.L_x_3119:
        /* <DEDUP_REMOVED lines=194> */
.L_x_3067:
[----:B------:R-:W-:Y:S05]  /*136b0*/  BSYNC B0 ;  /* 0x0000000000007941 */ /* 0x000fea0003800000 */
.L_x_3066:
[----:B------:R-:W-:Y:S05]  /*136c0*/  BRA.DIV ~URZ, `(.L_x_3068) ;  /* 0x000030e27f007947 */ /* 0x000fea000b800000 */
[----:B--2---:R2:W1:Y:S04]  /*136d0*/  SHFL.IDX PT, R4, R12, 0x1, 0x1c1f ;  /* 0x003c1f000c047f89 */ /* 0x00446800000e0000 */
[----:B----4-:R2:W4:Y:S02]  /*136e0*/  SHFL.IDX PT, R0, R14, 0x1, 0x1c1f ;  /* 0x003c1f000e007f89 */ /* 0x01052400000e0000 */
.L_x_3120:
        /* <DEDUP_REMOVED lines=136> */
.L_x_3048:
        /* <DEDUP_REMOVED lines=20> */
.L_x_3069:
        /* <DEDUP_REMOVED lines=58> */
.L_x_3071:
[----:B------:R-:W-:Y:S05]  /*14450*/  BSYNC B0 ;  /* 0x0000000000007941 */ /* 0x000fea0003800000 */
.L_x_3070:
        /* <DEDUP_REMOVED lines=47> */
.L_x_3121:
[----:B------:R-:W-:Y:S05]  /*14750*/  BRA.DIV ~URZ, `(.L_x_3073) ;  /* 0x000021827f007947 */ /* 0x000fea000b800000 */
[----:B------:R3:W4:Y:S02]  /*14760*/  SHFL.IDX PT, R0, R15, RZ, 0x181f ;  /* 0x00181fff0f007589 */ /* 0x00072400000e0000 */
.L_x_3122:
        /* <DEDUP_REMOVED lines=24> */
.L_x_3075:
[----:B------:R-:W-:Y:S05]  /*148f0*/  BSYNC B0 ;  /* 0x0000000000007941 */ /* 0x000fea0003800000 */
.L_x_3074:
[----:B------:R-:W-:Y:S05]  /*14900*/  BRA.DIV ~URZ, `(.L_x_3076) ;  /* 0x000020327f007947 */ /* 0x000fea000b800000 */
[----:B--2---:R2:W1:Y:S04]  /*14910*/  SHFL.IDX PT, R10, R12, 0x1, 0x181f ;  /* 0x00381f000c0a7f89 */ /* 0x00446800000e0000 */
[----:B----4-:R2:W4:Y:S02]  /*14920*/  SHFL.IDX PT, R0, R15, 0x1, 0x181f ;  /* 0x00381f000f007f89 */ /* 0x01052400000e0000 */
.L_x_3123:
        /* <DEDUP_REMOVED lines=20> */
.L_x_3078:
[----:B------:R-:W-:Y:S05]  /*14a70*/  BSYNC B0 ;  /* 0x0000000000007941 */ /* 0x000fea0003800000 */
.L_x_3077:
[----:B------:R-:W-:Y:S05]  /*14a80*/  BRA.DIV ~URZ, `(.L_x_3079) ;  /* 0x00001f727f007947 */ /* 0x000fea000b800000 */
[----:B-1----:R1:W2:Y:S02]  /*14a90*/  SHFL.IDX PT, R10, R12, 0x2, 0x181f ;  /* 0x00581f000c0a7f89 */ /* 0x0022a400000e0000 */
.L_x_3124:
[----:B------:R-:W-:Y:S05]  /*14aa0*/  BRA.DIV ~URZ, `(.L_x_3080) ;  /* 0x00001fc27f007947 */ /* 0x000fea000b800000 */
[----:B----4-:R4:W1:Y:S02]  /*14ab0*/  SHFL.IDX PT, R0, R15, 0x2, 0x181f ;  /* 0x00581f000f007f89 */ /* 0x01086400000e0000 */
.L_x_3125:
        /* <DEDUP_REMOVED lines=20> */
.L_x_3082:
[----:B------:R-:W-:Y:S05]  /*14c00*/  BSYNC B0 ;  /* 0x0000000000007941 */ /* 0x000fea0003800000 */
.L_x_3081:
[----:B------:R-:W-:Y:S05]  /*14c10*/  BRA.DIV ~URZ, `(.L_x_3083) ;  /* 0x00001eb27f007947 */ /* 0x000fea000b800000 */
[----:B--2---:R2:W3:Y:S04]  /*14c20*/  SHFL.IDX PT, R10, R12, 0x3, 0x181f ;  /* 0x00781f000c0a7f89 */ /* 0x0044e800000e0000 */
[----:B-1----:R2:W1:Y:S02]  /*14c30*/  SHFL.IDX PT, R0, R15, 0x3, 0x181f ;  /* 0x00781f000f007f89 */ /* 0x00246400000e0000 */
.L_x_3126:
        /* <DEDUP_REMOVED lines=19> */
.L_x_3063:
[----:B------:R-:W-:Y:S05]  /*14d70*/  BSYNC B1 ;  /* 0x0000000000017941 */ /* 0x000fea0003800000 */
.L_x_3047:
        /* <DEDUP_REMOVED lines=15> */
.L_x_3127:
[----:B------:R-:W-:Y:S05]  /*14e70*/  BRA.DIV ~URZ, `(.L_x_3086) ;  /* 0x00001d827f007947 */ /* 0x000fea000b800000 */
[----:B------:R3:W4:Y:S02]  /*14e80*/  SHFL.IDX PT, R8, R111, 0x1, 0x1f ;  /* 0x00201f006f087f89 */ /* 0x00072400000e0000 */
.L_x_3128:
        /* <DEDUP_REMOVED lines=19> */
.L_x_3129:
        /* <DEDUP_REMOVED lines=16> */
.L_x_3130:
[----:B---3--:R-:W-:Y:S01]  /*150c0*/  IMAD R0, R0, c[0x0][0x538], RZ ;  /* 0x00014e0000007a24 */ /* 0x008fe200078e02ff */
[----:B------:R-:W-:Y:S04]  /*150d0*/  BSSY B1, `(.L_x_3089) ;  /* 0x00000cf000017945 */ /* 0x000fe80003800000 */
[----:B----4-:R-:W-:-:S04]  /*150e0*/  IADD3 R8, R0, R8, RZ ;  /* 0x0000000800087210 */ /* 0x010fc80007ffe0ff */
[----:B--2---:R-:W-:-:S13]  /*150f0*/  ISETP.GT.AND P0, PT, R8, R9, PT ;  /* 0x000000090800720c */ /* 0x004fda0003f04270 */
[----:B------:R-:W-:Y:S05]  /*15100*/  @P0 BRA `(.L_x_3090) ;  /* 0x0000025000000947 */ /* 0x000fea0003800000 */
.L_x_3094:
        /* <DEDUP_REMOVED lines=17> */
.L_x_3131:
        /* <DEDUP_REMOVED lines=16> */
.L_x_3132:
[----:B--2---:R-:W-:-:S05]  /*15320*/  IMAD R0, R0, c[0x0][0x538], RZ ;  /* 0x00014e0000007a24 */ /* 0x004fca00078e02ff */
[----:B------:R-:W-:-:S04]  /*15330*/  IADD3 R8, R0, R8, RZ ;  /* 0x0000000800087210 */ /* 0x000fc80007ffe0ff */
[----:B------:R-:W-:-:S13]  /*15340*/  ISETP.GT.AND P0, PT, R8, R9, PT ;  /* 0x000000090800720c */ /* 0x000fda0003f04270 */
[----:B-1----:R-:W-:Y:S05]  /*15350*/  @!P0 BRA `(.L_x_3094) ;  /* 0xfffffdb000008947 */ /* 0x002fea000383ffff */
.L_x_3090:
[----:B------:R-:W-:-:S05]  /*15360*/  IADD3 R11, -R0, R8, RZ ;  /* 0x00000008000b7210 */ /* 0x000fca0007ffe1ff */
[----:B------:R-:W-:-:S05]  /*15370*/  IMAD R0, R4, c[0x0][0x538], R11 ;  /* 0x00014e0004007a24 */ /* 0x000fca00078e020b */
[----:B------:R-:W-:Y:S01]  /*15380*/  ISETP.GT.AND P0, PT, R0, R9, PT ;  /* 0x000000090000720c */ /* 0x000fe20003f04270 */
[----:B------:R-:W-:-:S12]  /*15390*/  BRA.DIV ~URZ, `(.L_x_3095) ;  /* 0x00001ca27f007947 */ /* 0x000fd8000b800000 */
[----:B------:R-:W-:-:S03]  /*153a0*/  VOTE.ANY R10, PT, !P0 ;  /* 0x00000000000a7806 */ /* 0x000fc600040e0100 */
.L_x_3133:
[----:B------:R-:W2:Y:S01]  /*153b0*/  LDL.LU R0, [R1+0x7c] ;  /* 0x00007c0001007983 */ /* 0x000ea20000300800 */
[----:B------:R-:W2:Y:S02]  /*153c0*/  POPC R8, R10 ;  /* 0x0000000a00087309 */ /* 0x000ea40000000000 */
[----:B--2---:R-:W-:-:S05]  /*153d0*/  IADD3 R0, R8, R0, RZ ;  /* 0x0000000008007210 */ /* 0x004fca0007ffe0ff */
[----:B------:R2:W-:Y:S01]  /*153e0*/  STL [R1+0x7c], R0 ;  /* 0x00007c0001007387 */ /* 0x0005e20000100800 */
[----:B------:R-:W-:Y:S05]  /*153f0*/  BRA.DIV ~URZ, `(.L_x_3096) ;  /* 0x00001c927f007947 */ /* 0x000fea000b800000 */
[----:B------:R3:W4:Y:S04]  /*15400*/  SHFL.IDX PT, R12, R6, R8, 0x1f ;  /* 0x00001f08060c7589 */ /* 0x00072800000e0000 */
[----:B------:R3:W1:Y:S02]  /*15410*/  SHFL.IDX PT, R7, R7, R8, 0x1f ;  /* 0x00001f0807077589 */ /* 0x00066400000e0000 */
.L_x_3134:
[----:B------:R-:W-:Y:S01]  /*15420*/  ISETP.NE.AND P0, PT, R10, RZ, PT ;  /* 0x000000ff0a00720c */ /* 0x000fe20003f05270 */
[----:B------:R-:W-:-:S12]  /*15430*/  BSSY B0, `(.L_x_3097) ;  /* 0x0000005000007945 */ /* 0x000fd80003800000 */
[----:B------:R-:W-:Y:S05]  /*15440*/  @!P0 BRA `(.L_x_3098) ;  /* 0x0000003000008947 */ /* 0x000fea0003800000 */
[----:B------:R-:W-:Y:S01]  /*15450*/  IADD3 R3, R8, -0x1, RZ ;  /* 0xffffffff08037810 */ /* 0x000fe20007ffe0ff */
[----:B------:R-:W-:Y:S05]  /*15460*/  BRA.DIV ~URZ, `(.L_x_3099) ;  /* 0x00001cf27f007947 */ /* 0x000fea000b800000 */
[----:B------:R2:W3:Y:S02]  /*15470*/  SHFL.IDX PT, R13, R4, R3, 0x1f ;  /* 0x00001f03040d7589 */ /* 0x0004e400000e0000 */
.L_x_3098:
[----:B------:R-:W-:Y:S05]  /*15480*/  BSYNC B0 ;  /* 0x0000000000007941 */ /* 0x000fea0003800000 */
.L_x_3097:
        /* <DEDUP_REMOVED lines=68> */
.L_x_3101:
        /* <DEDUP_REMOVED lines=69> */
.L_x_3102:
[----:B------:R-:W-:Y:S05]  /*15d20*/  BSYNC B0 ;  /* 0x0000000000007941 */ /* 0x000fea0003800000 */
.L_x_3100:
[----:B------:R-:W-:-:S04]  /*15d30*/  LOP3.LUT R2, RZ, R2, RZ, 0x33, !PT ;  /* 0x00000002ff027212 */ /* 0x000fc800078e33ff */
[----:B-1----:R-:W-:-:S05]  /*15d40*/  IADD3 R0, R2, R12, RZ ;  /* 0x0000000c02007210 */ /* 0x002fca0007ffe0ff */
[----:B------:R1:W-:Y:S01]  /*15d50*/  STL [R1+0x74], R0 ;  /* 0x0000740001007387 */ /* 0x0003e20000100800 */
[----:B------:R-:W-:Y:S05]  /*15d60*/  BRA `(.L_x_3103) ;  /* 0x0000005000007947 */ /* 0x000fea0003800000 */
.L_x_3091:
[----:B------:R-:W-:Y:S01]  /*15d70*/  MOV R0, c[0x0][0x53c] ;  /* 0x00014f0000007a02 */ /* 0x000fe20000000f00 */
[----:B------:R2:W-:Y:S04]  /*15d80*/  STL [R1+0x70], R9 ;  /* 0x0000700901007387 */ /* 0x0005e80000100800 */
[----:B------:R2:W-:Y:S04]  /*15d90*/  STL [R1+0x74], RZ ;  /* 0x000074ff01007387 */ /* 0x0005e80000100800 */
[----:B------:R2:W-:Y:S04]  /*15da0*/  STL [R1+0x78], RZ ;  /* 0x000078ff01007387 */ /* 0x0005e80000100800 */
[----:B------:R2:W-:Y:S02]  /*15db0*/  STL [R1+0x7c], R0 ;  /* 0x00007c0001007387 */ /* 0x0005e40000100800 */
.L_x_3103:
[----:B------:R-:W-:Y:S05]  /*15dc0*/  BSYNC B1 ;  /* 0x0000000000017941 */ /* 0x000fea0003800000 */
.L_x_3089:
        /* <DEDUP_REMOVED lines=9> */
.L_x_3084:
[----:B--2---:R-:W2:Y:S02]  /*15e60*/  LDL R0, [R1+0x7c] ;  /* 0x00007c0001007983 */ /* 0x004ea40000100800 */
[----:B--2---:R-:W-:-:S13]  /*15e70*/  ISETP.GE.AND P0, PT, R0, c[0x0][0x53c], PT ;  /* 0x00014f0000007a0c */ /* 0x004fda0003f06270 */
[----:B-1----:R-:W-:Y:S01]  /*15e80*/  @P0 CALL.REL.NOINC `(.L_x_3104) ;  /* 0x0000001000000944 */ /* 0x002fe20003c00000 */
[----:B------:R-:W-:Y:S05]  /*15e90*/  BRA `(.L_x_3105) ;  /* 0xfffeb9f000007947 */ /* 0x000fea000383ffff */
.L_x_3104:
[----:B------:R-:W-:Y:S05]  /*15ea0*/  EXIT ;  /* 0x000000000000794d */ /* 0x000fea0003800000 */
.L_x_2967:
[----:B------:R-:W-:Y:S01]  /*15eb0*/  IMAD.MOV.U32 R0, RZ, RZ, R5 ;  /* 0x000000ffff007224 */ /* 0x000fe200078e0005 */
[----:B------:R-:W-:Y:S02]  /*15ec0*/  MOV R2, 0x1 ;  /* 0x0000000100027802 */ /* 0x000fe40000000f00 */
[----:B------:R-:W-:Y:S02]  /*15ed0*/  MOV R3, 0x15ef0 ;  /* 0x00015ef000037802 */ /* 0x000fe40000000f00 */
[----:B------:R-:W-:Y:S05]  /*15ee0*/  CALL.REL.NOINC `($__internal_62_$__cuda_sm70_shflsync_up_p) ;  /* 0x0000137000007944 */ /* 0x000fea0003c00000 */
[----:B------:R-:W-:Y:S01]  /*15ef0*/  MOV R0, R4 ;  /* 0x0000000400007202 */ /* 0x000fe20000000f00 */
[----:B------:R-:W-:Y:S05]  /*15f00*/  BRA `(.L_x_3106) ;  /* 0xfffea55000007947 */ /* 0x000fea000383ffff */
.L_x_2968:
[----:B------:R-:W-:Y:S01]  /*15f10*/  IMAD.MOV.U32 R0, RZ, RZ, R5 ;  /* 0x000000ffff007224 */ /* 0x000fe200078e0005 */
[----:B------:R-:W-:Y:S02]  /*15f20*/  MOV R2, 0x2 ;  /* 0x0000000200027802 */ /* 0x000fe40000000f00 */
[----:B------:R-:W-:Y:S02]  /*15f30*/  MOV R3, 0x15f50 ;  /* 0x00015f5000037802 */ /* 0x000fe40000000f00 */
[----:B------:R-:W-:Y:S05]  /*15f40*/  CALL.REL.NOINC `($__internal_62_$__cuda_sm70_shflsync_up_p) ;  /* 0x0000131000007944 */ /* 0x000fea0003c00000 */
[----:B------:R-:W-:Y:S01]  /*15f50*/  SEL R0, R4, RZ, P4 ;  /* 0x000000ff04007207 */ /* 0x000fe20002000000 */
[----:B------:R-:W-:Y:S01]  /*15f60*/  IMAD.MOV.U32 R2, RZ, RZ, 0x4 ;  /* 0x00000004ff027424 */ /* 0x000fe200078e00ff */
[----:B------:R-:W-:-:S03]  /*15f70*/  MOV R3, 0x15fa0 ;  /* 0x00015fa000037802 */ /* 0x000fc60000000f00 */
[----:B------:R-:W-:Y:S02]  /*15f80*/  IMAD.IADD R0, R5, 0x1, R0 ;  /* 0x0000000105007824 */ /* 0x000fe400078e0200 */
        /* <DEDUP_REMOVED lines=14> */
[----:B------:R-:W-:Y:S01]  /*16070*/  IMAD.IADD R4, R0, 0x1, R4 ;  /* 0x0000000100047824 */ /* 0x000fe200078e0204 */
[----:B------:R-:W-:-:S03]  /*16080*/  MOV R0, 0x1f ;  /* 0x0000001f00007802 */ /* 0x000fc60000000f00 */
[----:B------:R-:W-:Y:S02]  /*16090*/  IMAD.MOV.U32 R5, RZ, RZ, R4 ;  /* 0x000000ffff057224 */ /* 0x000fe400078e0004 */
[----:B------:R-:W-:Y:S05]  /*160a0*/  CALL.REL.NOINC `($__internal_61_$__cuda_sm70_shflsync_idx_p) ;  /* 0x0000116000007944 */ /* 0x000fea0003c00000 */
[----:B------:R-:W-:Y:S05]  /*160b0*/  BRA `(.L_x_3107) ;  /* 0xfffea4a000007947 */ /* 0x000fea000383ffff */
.L_x_2970:
[----:B------:R-:W-:Y:S02]  /*160c0*/  SEL R0, RZ, 0x1, P0 ;  /* 0x00000001ff007807 */ /* 0x000fe40000000000 */
[----:B------:R-:W-:Y:S02]  /*160d0*/  MOV R2, 0x160f0 ;  /* 0x000160f000027802 */ /* 0x000fe40000000f00 */
[----:B------:R-:W-:Y:S05]  /*160e0*/  CALL.REL.NOINC `($__internal_63_$__cuda_sm70_votesync_ballot) ;  /* 0x000011e000007944 */ /* 0x000fea0003c00000 */
[----:B------:R-:W-:Y:S01]  /*160f0*/  MOV R10, R0 ;  /* 0x00000000000a7202 */ /* 0x000fe20000000f00 */
[----:B------:R-:W-:Y:S05]  /*16100*/  BRA `(.L_x_3108) ;  /* 0xfffea4e000007947 */ /* 0x000fea000383ffff */
.L_x_2971:
[----:B------:R-:W-:Y:S01]  /*16110*/  IMAD.MOV.U32 R5, RZ, RZ, R9 ;  /* 0x000000ffff057224 */ /* 0x000fe200078e0009 */
[----:B------:R-:W-:Y:S01]  /*16120*/  MOV R3, R6 ;  /* 0x0000000600037202 */ /* 0x000fe20000000f00 */
[----:B-1----:R-:W-:Y:S01]  /*16130*/  IMAD.MOV.U32 R0, RZ, RZ, 0x1f ;  /* 0x0000001fff007424 */ /* 0x002fe200078e00ff */
[----:B------:R-:W-:Y:S02]  /*16140*/  MOV R2, 0x16160 ;  /* 0x0001616000027802 */ /* 0x000fe40000000f00 */
[----:B------:R-:W-:Y:S05]  /*16150*/  CALL.REL.NOINC `($__internal_61_$__cuda_sm70_shflsync_idx_p) ;  /* 0x000010b000007944 */ /* 0x000fea0003c00000 */
[----:B------:R-:W-:Y:S01]  /*16160*/  IMAD.MOV.U32 R12, RZ, RZ, R0 ;  /* 0x000000ffff0c7224 */ /* 0x000fe200078e0000 */
[----:B------:R-:W-:Y:S01]  /*16170*/  MOV R5, R8 ;  /* 0x0000000800057202 */ /* 0x000fe20000000f00 */
[----:B------:R-:W-:Y:S01]  /*16180*/  IMAD.MOV.U32 R7, RZ, RZ, RZ ;  /* 0x000000ffff077224 */ /* 0x000fe200078e00ff */
[----:B------:R-:W-:Y:S01]  /*16190*/  MOV R3, R6 ;  /* 0x0000000600037202 */ /* 0x000fe20000000f00 */
[----:B------:R-:W-:Y:S01]  /*161a0*/  IMAD.MOV.U32 R0, RZ, RZ, 0x1f ;  /* 0x0000001fff007424 */ /* 0x000fe200078e00ff */
[----:B------:R-:W-:-:S02]  /*161b0*/  MOV R2, 0x161d0 ;  /* 0x000161d000027802 */ /* 0x000fc40000000f00 */
[----:B------:R-:W-:Y:S05]  /*161c0*/  CALL.REL.NOINC `($__internal_61_$__cuda_sm70_shflsync_idx_p) ;  /* 0x0000104000007944 */ /* 0x000fea0003c00000 */
[----:B------:R-:W-:Y:S01]  /*161d0*/  MOV R9, R0 ;  /* 0x0000000000097202 */ /* 0x000fe20000000f00 */
[----:B------:R-:W-:Y:S05]  /*161e0*/  BRA `(.L_x_3109) ;  /* 0xfffea47000007947 */ /* 0x000fea000383ffff */
.L_x_2974:
[----:B------:R-:W-:Y:S01]  /*161f0*/  IMAD.MOV.U32 R5, RZ, RZ, R4 ;  /* 0x000000ffff057224 */ /* 0x000fe200078e0004 */
[----:B-1----:R-:W-:-:S02]  /*16200*/  MOV R0, 0x1f ;  /* 0x0000001f00007802 */ /* 0x002fc40000000f00 */
[----:B------:R-:W-:Y:S02]  /*16210*/  MOV R2, 0x16230 ;  /* 0x0001623000027802 */ /* 0x000fe40000000f00 */
[----:B--234-:R-:W-:Y:S05]  /*16220*/  CALL.REL.NOINC `($__internal_61_$__cuda_sm70_shflsync_idx_p) ;  /* 0x00000fe000007944 */ /* 0x01cfea0003c00000 */
[----:B------:R-:W-:Y:S01]  /*16230*/  MOV R7, R0 ;  /* 0x0000000000077202 */ /* 0x000fe20000000f00 */
[----:B------:R-:W-:Y:S05]  /*16240*/  BRA `(.L_x_2973) ;  /* 0xfffea47000007947 */ /* 0x000fea000383ffff */
.L_x_3043:
[----:B------:R3:W5:Y:S01]  /*16250*/  LDL R2, [R1+0x28] ;  /* 0x0000280001027983 */ /* 0x0007620000100800 */
[----:B------:R-:W-:Y:S02]  /*16260*/  MOV R5, 0x2 ;  /* 0x0000000200057802 */ /* 0x000fe40000000f00 */
[----:B------:R-:W-:Y:S02]  /*16270*/  MOV R3, 0x16290 ;  /* 0x0001629000037802 */ /* 0x000fe40000000f00 */
[----:B-123-5:R-:W-:Y:S05]  /*16280*/  CALL.REL.NOINC `($__internal_60_$__cuda_sm70_shflsync_bfly_p) ;  /* 0x00000f3000007944 */ /* 0x02efea0003c00000 */
[----:B------:R-:W-:Y:S01]  /*16290*/  MOV R0, R5 ;  /* 0x0000000500007202 */ /* 0x000fe20000000f00 */
[----:B------:R-:W-:Y:S05]  /*162a0*/  BRA `(.L_x_3110) ;  /* 0xffffa19000007947 */ /* 0x000fea000383ffff */
.L_x_3044:
[----:B------:R-:W-:Y:S01]  /*162b0*/  IMAD.MOV.U32 R2, RZ, RZ, R0 ;  /* 0x000000ffff027224 */ /* 0x000fe200078e0000 */
[----:B------:R-:W-:Y:S02]  /*162c0*/  MOV R5, 0x1 ;  /* 0x0000000100057802 */ /* 0x000fe40000000f00 */
[----:B------:R-:W-:Y:S02]  /*162d0*/  MOV R3, 0x162f0 ;  /* 0x000162f000037802 */ /* 0x000fe40000000f00 */
[----:B-1----:R-:W-:Y:S05]  /*162e0*/  CALL.REL.NOINC `($__internal_60_$__cuda_sm70_shflsync_bfly_p) ;  /* 0x00000ed000007944 */ /* 0x002fea0003c00000 */
[----:B------:R1:W5:Y:S01]  /*162f0*/  LDL R2, [R1+0x2c] ;  /* 0x00002c0001027983 */ /* 0x0003620000100800 */
[----:B------:R-:W-:Y:S01]  /*16300*/  FADD.FTZ R0, R0, R5 ;  /* 0x0000000500007221 */ /* 0x000fe20000010000 */
[----:B------:R-:W-:-:S02]  /*16310*/  MOV R5, 0x2 ;  /* 0x0000000200057802 */ /* 0x000fc40000000f00 */
[----:B------:R-:W-:Y:S02]  /*16320*/  MOV R3, 0x16340 ;  /* 0x0001634000037802 */ /* 0x000fe40000000f00 */
[----:B-1---5:R-:W-:Y:S05]  /*16330*/  CALL.REL.NOINC `($__internal_60_$__cuda_sm70_shflsync_bfly_p) ;  /* 0x00000e8000007944 */ /* 0x022fea0003c00000 */
[----:B------:R-:W2:Y:S01]  /*16340*/  LDL.LU R2, [R1+0x2c] ;  /* 0x00002c0001027983 */ /* 0x000ea20000300800 */
[----:B------:R-:W-:Y:S01]  /*16350*/  MOV R3, 0x163a0 ;  /* 0x000163a000037802 */ /* 0x000fe20000000f00 */
[----:B--2---:R-:W-:Y:S01]  /*16360*/  FADD.FTZ R4, R2, R5 ;  /* 0x0000000502047221 */ /* 0x004fe20000010000 */
[----:B------:R-:W-:-:S04]  /*16370*/  MOV R5, 0x1 ;  /* 0x0000000100057802 */ /* 0x000fc80000000f00 */
[----:B------:R-:W-:Y:S02]  /*16380*/  MOV R2, R4 ;  /* 0x0000000400027202 */ /* 0x000fe40000000f00 */
[----:B------:R-:W-:Y:S05]  /*16390*/  CALL.REL.NOINC `($__internal_60_$__cuda_sm70_shflsync_bfly_p) ;  /* 0x00000e2000007944 */ /* 0x000fea0003c00000 */
[----:B------:R-:W-:Y:S01]  /*163a0*/  MOV R3, R5 ;  /* 0x0000000500037202 */ /* 0x000fe20000000f00 */
[----:B------:R-:W-:Y:S05]  /*163b0*/  BRA `(.L_x_3111) ;  /* 0xffffa11000007947 */ /* 0x000fea000383ffff */
.L_x_3051:
[----:B--234-:R-:W-:Y:S01]  /*163c0*/  IMAD.MOV.U32 R5, RZ, RZ, R14 ;  /* 0x000000ffff057224 */ /* 0x01cfe200078e000e */
[----:B------:R-:W-:Y:S01]  /*163d0*/  MOV R3, RZ ;  /* 0x000000ff00037202 */ /* 0x000fe20000000f00 */
[----:B------:R-:W-:Y:S01]  /*163e0*/  IMAD.MOV.U32 R0, RZ, RZ, 0x181f ;  /* 0x0000181fff007424 */ /* 0x000fe200078e00ff */
[----:B------:R-:W-:Y:S02]  /*163f0*/  MOV R2, 0x16410 ;  /* 0x0001641000027802 */ /* 0x000fe40000000f00 */
[----:B-1----:R-:W-:Y:S05]  /*16400*/  CALL.REL.NOINC `($__internal_61_$__cuda_sm70_shflsync_idx_p) ;  /* 0x00000e0000007944 */ /* 0x002fea0003c00000 */
[----:B------:R-:W-:Y:S01]  /*16410*/  MOV R10, R0 ;  /* 0x00000000000a7202 */ /* 0x000fe20000000f00 */
[----:B------:R-:W-:Y:S05]  /*16420*/  BRA `(.L_x_3112) ;  /* 0xffffbde000007947 */ /* 0x000fea000383ffff */
.L_x_3052:
[----:B------:R-:W-:Y:S01]  /*16430*/  IMAD.MOV.U32 R5, RZ, RZ, R15 ;  /* 0x000000ffff057224 */ /* 0x000fe200078e000f */
[----:B------:R-:W-:Y:S01]  /*16440*/  MOV R3, RZ ;  /* 0x000000ff00037202 */ /* 0x000fe20000000f00 */
[----:B------:R-:W-:Y:S01]  /*16450*/  IMAD.MOV.U32 R0, RZ, RZ, 0x181f ;  /* 0x0000181fff007424 */ /* 0x000fe200078e00ff */
[----:B------:R-:W-:Y:S02]  /*16460*/  MOV R2, 0x16480 ;  /* 0x0001648000027802 */ /* 0x000fe40000000f00 */
[----:B-123--:R-:W-:Y:S05]  /*16470*/  CALL.REL.NOINC `($__internal_61_$__cuda_sm70_shflsync_idx_p) ;  /* 0x00000d9000007944 */ /* 0x00efea0003c00000 */
[----:B------:R-:W-:Y:S05]  /*16480*/  BRA `(.L_x_3113) ;  /* 0xffffbda000007947 */ /* 0x000fea000383ffff */
.L_x_3055:
[----:B-1----:R-:W-:Y:S01]  /*16490*/  IMAD.MOV.U32 R5, RZ, RZ, R14 ;  /* 0x000000ffff057224 */ /* 0x002fe200078e000e */
[----:B------:R-:W-:Y:S01]  /*164a0*/  MOV R3, 0x1 ;  /* 0x0000000100037802 */ /* 0x000fe20000000f00 */
[----:B--2---:R-:W-:Y:S01]  /*164b0*/  IMAD.MOV.U32 R0, RZ, RZ, 0x181f ;  /* 0x0000181fff007424 */ /* 0x004fe200078e00ff */
[----:B------:R-:W-:-:S02]  /*164c0*/  MOV R2, 0x164e0 ;  /* 0x000164e000027802 */ /* 0x000fc40000000f00 */
[----:B---34-:R-:W-:Y:S05]  /*164d0*/  CALL.REL.NOINC `($__internal_61_$__cuda_sm70_shflsync_idx_p) ;  /* 0x00000d3000007944 */ /* 0x018fea0003c00000 */
[----:B------:R-:W-:Y:S01]  /*164e0*/  IMAD.MOV.U32 R10, RZ, RZ, R0 ;  /* 0x000000ffff0a7224 */ /* 0x000fe200078e0000 */
[----:B------:R-:W-:Y:S01]  /*164f0*/  MOV R3, 0x1 ;  /* 0x0000000100037802 */ /* 0x000fe20000000f00 */
[----:B------:R-:W-:Y:S01]  /*16500*/  IMAD.MOV.U32 R5, RZ, RZ, R15 ;  /* 0x000000ffff057224 */ /* 0x000fe200078e000f */
[----:B------:R-:W-:-:S02]  /*16510*/  MOV R0, 0x181f ;  /* 0x0000181f00007802 */ /* 0x000fc40000000f00 */
[----:B------:R-:W-:Y:S02]  /*16520*/  MOV R2, 0x16540 ;  /* 0x0001654000027802 */ /* 0x000fe40000000f00 */
[----:B------:R-:W-:Y:S05]  /*16530*/  CALL.REL.NOINC `($__internal_61_$__cuda_sm70_shflsync_idx_p) ;  /* 0x00000cd000007944 */ /* 0x000fea0003c00000 */
[----:B------:R-:W-:Y:S05]  /*16540*/  BRA `(.L_x_3114) ;  /* 0xffffbe9000007947 */ /* 0x000fea000383ffff */
.L_x_3058:
[----:B-1----:R-:W-:Y:S01]  /*16550*/  IMAD.MOV.U32 R5, RZ, RZ, R14 ;  /* 0x000000ffff057224 */ /* 0x002fe200078e000e */
[----:B------:R-:W-:Y:S01]  /*16560*/  MOV R3, 0x2 ;  /* 0x0000000200037802 */ /* 0x000fe20000000f00 */
[----:B--2---:R-:W-:Y:S01]  /*16570*/  IMAD.MOV.U32 R0, RZ, RZ, 0x181f ;  /* 0x0000181fff007424 */ /* 0x004fe200078e00ff */
[----:B------:R-:W-:Y:S02]  /*16580*/  MOV R2, 0x165a0 ;  /* 0x000165a000027802 */ /* 0x000fe40000000f00 */
[----:B---34-:R-:W-:Y:S05]  /*16590*/  CALL.REL.NOINC `($__internal_61_$__cuda_sm70_shflsync_idx_p) ;  /* 0x00000c7000007944 */ /* 0x018fea0003c00000 */
[----:B------:R-:W-:Y:S01]  /*165a0*/  MOV R10, R0 ;  /* 0x00000000000a7202 */ /* 0x000fe20000000f00 */
[----:B------:R-:W-:Y:S05]  /*165b0*/  BRA `(.L_x_3115) ;  /* 0xffffbf9000007947 */ /* 0x000fea000383ffff */
.L_x_3059:
[----:B-1----:R-:W-:Y:S01]  /*165c0*/  IMAD.MOV.U32 R5, RZ, RZ, R15 ;  /* 0x000000ffff057224 */ /* 0x002fe200078e000f */
[----:B------:R-:W-:Y:S01]  /*165d0*/  MOV R3, 0x2 ;  /* 0x0000000200037802 */ /* 0x000fe20000000f00 */
[----:B--2---:R-:W-:Y:S01]  /*165e0*/  IMAD.MOV.U32 R0, RZ, RZ, 0x181f ;  /* 0x0000181fff007424 */ /* 0x004fe200078e00ff */
[----:B------:R-:W-:Y:S02]  /*165f0*/  MOV R2, 0x16610 ;  /* 0x0001661000027802 */ /* 0x000fe40000000f00 */
[----:B---34-:R-:W-:Y:S05]  /*16600*/  CALL.REL.NOINC `($__internal_61_$__cuda_sm70_shflsync_idx_p) ;  /* 0x00000c0000007944 */ /* 0x018fea0003c00000 */
[----:B------:R-:W-:Y:S05]  /*16610*/  BRA `(.L_x_3116) ;  /* 0xffffbf5000007947 */ /* 0x000fea000383ffff */
.L_x_3062:
[----:B-1----:R-:W-:Y:S01]  /*16620*/  IMAD.MOV.U32 R5, RZ, RZ, R14 ;  /* 0x000000ffff057224 */ /* 0x002fe200078e000e */
[----:B------:R-:W-:Y:S01]  /*16630*/  MOV R3, 0x3 ;  /* 0x0000000300037802 */ /* 0x000fe20000000f00 */
[----:B---3--:R-:W-:Y:S01]  /*16640*/  IMAD.MOV.U32 R0, RZ, RZ, 0x181f ;  /* 0x0000181fff007424 */ /* 0x008fe200078e00ff */
[----:B------:R-:W-:-:S02]  /*16650*/  MOV R2, 0x16670 ;  /* 0x0001667000027802 */ /* 0x000fc40000000f00 */
[----:B--2-4-:R-:W-:Y:S05]  /*16660*/  CALL.REL.NOINC `($__internal_61_$__cuda_sm70_shflsync_idx_p) ;  /* 0x00000ba000007944 */ /* 0x014fea0003c00000 */
[----:B------:R-:W-:Y:S01]  /*16670*/  IMAD.MOV.U32 R8, RZ, RZ, R0 ;  /* 0x000000ffff087224 */ /* 0x000fe200078e0000 */
[----:B------:R-:W-:Y:S01]  /*16680*/  MOV R3, 0x3 ;  /* 0x0000000300037802 */ /* 0x000fe20000000f00 */
[----:B------:R-:W-:Y:S01]  /*16690*/  IMAD.MOV.U32 R5, RZ, RZ, R15 ;  /* 0x000000ffff057224 */ /* 0x000fe200078e000f */
[----:B------:R-:W-:-:S02]  /*166a0*/  MOV R0, 0x181f ;  /* 0x0000181f00007802 */ /* 0x000fc40000000f00 */
[----:B------:R-:W-:Y:S02]  /*166b0*/  MOV R2, 0x166d0 ;  /* 0x000166d000027802 */ /* 0x000fe40000000f00 */
[----:B------:R-:W-:Y:S05]  /*166c0*/  CALL.REL.NOINC `($__internal_61_$__cuda_sm70_shflsync_idx_p) ;  /* 0x00000b4000007944 */ /* 0x000fea0003c00000 */
[----:B------:R-:W-:Y:S05]  /*166d0*/  BRA `(.L_x_3117) ;  /* 0xffffc01000007947 */ /* 0x000fea000383ffff */
.L_x_3064:
[----:B------:R-:W-:Y:S01]  /*166e0*/  IMAD.MOV.U32 R5, RZ, RZ, R12 ;  /* 0x000000ffff057224 */ /* 0x000fe200078e000c */
[----:B------:R-:W-:Y:S01]  /*166f0*/  MOV R3, RZ ;  /* 0x000000ff00037202 */ /* 0x000fe20000000f00 */
[----:B------:R-:W-:Y:S01]  /*16700*/  IMAD.MOV.U32 R0, RZ, RZ, 0x1c1f ;  /* 0x00001c1fff007424 */ /* 0x000fe200078e00ff */
[----:B------:R-:W-:Y:S02]  /*16710*/  MOV R2, 0x16730 ;  /* 0x0001673000027802 */ /* 0x000fe40000000f00 */
[----:B------:R-:W-:Y:S05]  /*16720*/  CALL.REL.NOINC `($__internal_61_$__cuda_sm70_shflsync_idx_p) ;  /* 0x00000ae000007944 */ /* 0x000fea0003c00000 */
[----:B------:R-:W-:Y:S01]  /*16730*/  MOV R4, R0 ;  /* 0x0000000000047202 */ /* 0x000fe20000000f00 */
[----:B------:R-:W-:Y:S05]  /*16740*/  BRA `(.L_x_3118) ;  /* 0xffffc32000007947 */ /* 0x000fea000383ffff */
.L_x_3065:
[----:B------:R-:W-:Y:S01]  /*16750*/  IMAD.MOV.U32 R5, RZ, RZ, R14 ;  /* 0x000000ffff057224 */ /* 0x000fe200078e000e */
[----:B------:R-:W-:Y:S01]  /*16760*/  MOV R3, RZ ;  /* 0x000000ff00037202 */ /* 0x000fe20000000f00 */
[----:B------:R-:W-:Y:S01]  /*16770*/  IMAD.MOV.U32 R0, RZ, RZ, 0x1c1f ;  /* 0x00001c1fff007424 */ /* 0x000fe200078e00ff */
[----:B------:R-:W-:Y:S02]  /*16780*/  MOV R2, 0x167a0 ;  /* 0x000167a000027802 */ /* 0x000fe40000000f00 */
[----:B-12---:R-:W-:Y:S05]  /*16790*/  CALL.REL.NOINC `($__internal_61_$__cuda_sm70_shflsync_idx_p) ;  /* 0x00000a7000007944 */ /* 0x006fea0003c00000 */
[----:B------:R-:W-:Y:S05]  /*167a0*/  BRA `(.L_x_3119) ;  /* 0xffffc2e000007947 */ /* 0x000fea000383ffff */
.L_x_3068:
[----:B------:R-:W-:Y:S01]  /*167b0*/  IMAD.MOV.U32 R5, RZ, RZ, R12 ;  /* 0x000000ffff057224 */ /* 0x000fe200078e000c */
[----:B----4-:R-:W-:Y:S01]  /*167c0*/  MOV R3, 0x1 ;  /* 0x0000000100037802 */ /* 0x010fe20000000f00 */
[----:B------:R-:W-:Y:S01]  /*167d0*/  IMAD.MOV.U32 R0, RZ, RZ, 0x1c1f ;  /* 0x00001c1fff007424 */ /* 0x000fe200078e00ff */
[----:B------:R-:W-:-:S02]  /*167e0*/  MOV R2, 0x16800 ;  /* 0x0001680000027802 */ /* 0x000fc40000000f00 */
[----:B-123--:R-:W-:Y:S05]  /*167f0*/  CALL.REL.NOINC `($__internal_61_$__cuda_sm70_shflsync_idx_p) ;  /* 0x00000a1000007944 */ /* 0x00efea0003c00000 */
[----:B------:R-:W-:Y:S01]  /*16800*/  IMAD.MOV.U32 R4, RZ, RZ, R0 ;  /* 0x000000ffff047224 */ /* 0x000fe200078e0000 */
[----:B------:R-:W-:Y:S01]  /*16810*/  MOV R3, 0x1 ;  /* 0x0000000100037802 */ /* 0x000fe20000000f00 */
[----:B------:R-:W-:Y:S01]  /*16820*/  IMAD.MOV.U32 R5, RZ, RZ, R14 ;  /* 0x000000ffff057224 */ /* 0x000fe200078e000e */
[----:B------:R-:W-:-:S02]  /*16830*/  MOV R0, 0x1c1f ;  /* 0x00001c1f00007802 */ /* 0x000fc40000000f00 */
[----:B------:R-:W-:Y:S02]  /*16840*/  MOV R2, 0x16860 ;  /* 0x0001686000027802 */ /* 0x000fe40000000f00 */
[----:B------:R-:W-:Y:S05]  /*16850*/  CALL.REL.NOINC `($__internal_61_$__cuda_sm70_shflsync_idx_p) ;  /* 0x000009b000007944 */ /* 0x000fea0003c00000 */
[----:B------:R-:W-:Y:S05]  /*16860*/  BRA `(.L_x_3120) ;  /* 0xffffce8000007947 */ /* 0x000fea000383ffff */
.L_x_3072:
[----:B------:R-:W-:Y:S01]  /*16870*/  IMAD.MOV.U32 R5, RZ, RZ, R12 ;  /* 0x000000ffff057224 */ /* 0x000fe200078e000c */
[----:B------:R-:W-:Y:S01]  /*16880*/  MOV R3, RZ ;  /* 0x000000ff00037202 */ /* 0x000fe20000000f00 */
[----:B------:R-:W-:Y:S01]  /*16890*/  IMAD.MOV.U32 R0, RZ, RZ, 0x181f ;  /* 0x0000181fff007424 */ /* 0x000fe200078e00ff */
[----:B------:R-:W-:Y:S02]  /*168a0*/  MOV R2, 0x168c0 ;  /* 0x000168c000027802 */ /* 0x000fe40000000f00 */
[----:B------:R-:W-:Y:S05]  /*168b0*/  CALL.REL.NOINC `($__internal_61_$__cuda_sm70_shflsync_idx_p) ;  /* 0x0000095000007944 */ /* 0x000fea0003c00000 */
[----:B------:R-:W-:Y:S01]  /*168c0*/  MOV R10, R0 ;  /* 0x00000000000a7202 */ /* 0x000fe20000000f00 */
[----:B------:R-:W-:Y:S05]  /*168d0*/  BRA `(.L_x_3121) ;  /* 0xffffde7000007947 */ /* 0x000fea000383ffff */
.L_x_3073:
[----:B------:R-:W-:Y:S01]  /*168e0*/  IMAD.MOV.U32 R5, RZ, RZ, R15 ;  /* 0x000000ffff057224 */ /* 0x000fe200078e000f */
[----:B------:R-:W-:Y:S01]  /*168f0*/  MOV R3, RZ ;  /* 0x000000ff00037202 */ /* 0x000fe20000000f00 */
[----:B------:R-:W-:Y:S01]  /*16900*/  IMAD.MOV.U32 R0, RZ, RZ, 0x181f ;  /* 0x0000181fff007424 */ /* 0x000fe200078e00ff */
[----:B------:R-:W-:Y:S02]  /*16910*/  MOV R2, 0x16930 ;  /* 0x0001693000027802 */ /* 0x000fe40000000f00 */
[----:B-12---:R-:W-:Y:S05]  /*16920*/  CALL.REL.NOINC `($__internal_61_$__cuda_sm70_shflsync_idx_p) ;  /* 0x000008e000007944 */ /* 0x006fea0003c00000 */
[----:B------:R-:W-:Y:S05]  /*16930*/  BRA `(.L_x_3122) ;  /* 0xffffde3000007947 */ /* 0x000fea000383ffff */
.L_x_3076:
[----:B--2---:R-:W-:Y:S01]  /*16940*/  IMAD.MOV.U32 R5, RZ, RZ, R12 ;  /* 0x000000ffff057224 */ /* 0x004fe200078e000c */
[----:B------:R-:W-:Y:S01]  /*16950*/  MOV R3, 0x1 ;  /* 0x0000000100037802 */ /* 0x000fe20000000f00 */
[----:B----4-:R-:W-:Y:S01]  /*16960*/  IMAD.MOV.U32 R0, RZ, RZ, 0x181f ;  /* 0x0000181fff007424 */ /* 0x010fe200078e00ff */
[----:B------:R-:W-:-:S02]  /*16970*/  MOV R2, 0x16990 ;  /* 0x0001699000027802 */ /* 0x000fc40000000f00 */
[----:B-1-3--:R-:W-:Y:S05]  /*16980*/  CALL.REL.NOINC `($__internal_61_$__cuda_sm70_shflsync_idx_p) ;  /* 0x0000088000007944 */ /* 0x00afea0003c00000 */
[----:B------:R-:W-:Y:S01]  /*16990*/  IMAD.MOV.U32 R10, RZ, RZ, R0 ;  /* 0x000000ffff0a7224 */ /* 0x000fe200078e0000 */
[----:B------:R-:W-:Y:S01]  /*169a0*/  MOV R3, 0x1 ;  /* 0x0000000100037802 */ /* 0x000fe20000000f00 */
[----:B------:R-:W-:Y:S01]  /*169b0*/  IMAD.MOV.U32 R5, RZ, RZ, R15 ;  /* 0x000000ffff057224 */ /* 0x000fe200078e000f */
[----:B------:R-:W-:-:S02]  /*169c0*/  MOV R0, 0x181f ;  /* 0x0000181f00007802 */ /* 0x000fc40000000f00 */
[----:B------:R-:W-:Y:S02]  /*169d0*/  MOV R2, 0x169f0 ;  /* 0x000169f000027802 */ /* 0x000fe40000000f00 */
[----:B------:R-:W-:Y:S05]  /*169e0*/  CALL.REL.NOINC `($__internal_61_$__cuda_sm70_shflsync_idx_p) ;  /* 0x0000082000007944 */ /* 0x000fea0003c00000 */
[----:B------:R-:W-:Y:S05]  /*169f0*/  BRA `(.L_x_3123) ;  /* 0xffffdf3000007947 */ /* 0x000fea000383ffff */
.L_x_3079:
[----:B-1----:R-:W-:Y:S01]  /*16a00*/  IMAD.MOV.U32 R5, RZ, RZ, R12 ;  /* 0x000000ffff057224 */ /* 0x002fe200078e000c */
[----:B------:R-:W-:Y:S01]  /*16a10*/  MOV R3, 0x2 ;  /* 0x0000000200037802 */ /* 0x000fe20000000f00 */
[----:B----4-:R-:W-:Y:S01]  /*16a20*/  IMAD.MOV.U32 R0, RZ, RZ, 0x181f ;  /* 0x0000181fff007424 */ /* 0x010fe200078e00ff */
[----:B------:R-:W-:Y:S02]  /*16a30*/  MOV R2, 0x16a50 ;  /* 0x00016a5000027802 */ /* 0x000fe40000000f00 */
[----:B--23--:R-:W-:Y:S05]  /*16a40*/  CALL.REL.NOINC `($__internal_61_$__cuda_sm70_shflsync_idx_p) ;  /* 0x000007c000007944 */ /* 0x00cfea0003c00000 */
[----:B------:R-:W-:Y:S01]  /*16a50*/  MOV R10, R0 ;  /* 0x00000000000a7202 */ /* 0x000fe20000000f00 */
[----:B------:R-:W-:Y:S05]  /*16a60*/  BRA `(.L_x_3124) ;  /* 0xffffe03000007947 */ /* 0x000fea000383ffff */
.L_x_3080:
[----:B------:R-:W-:Y:S01]  /*16a70*/  IMAD.MOV.U32 R5, RZ, RZ, R15 ;  /* 0x000000ffff057224 */ /* 0x000fe200078e000f */
[----:B------:R-:W-:Y:S01]  /*16a80*/  MOV R3, 0x2 ;  /* 0x0000000200037802 */ /* 0x000fe20000000f00 */
[----:B----4-:R-:W-:Y:S01]  /*16a90*/  IMAD.MOV.U32 R0, RZ, RZ, 0x181f ;  /* 0x0000181fff007424 */ /* 0x010fe200078e00ff */
[----:B------:R-:W-:Y:S02]  /*16aa0*/  MOV R2, 0x16ac0 ;  /* 0x00016ac000027802 */ /* 0x000fe40000000f00 */
[----:B-123--:R-:W-:Y:S05]  /*16ab0*/  CALL.REL.NOINC `($__internal_61_$__cuda_sm70_shflsync_idx_p) ;  /* 0x0000075000007944 */ /* 0x00efea0003c00000 */
[----:B------:R-:W-:Y:S05]  /*16ac0*/  BRA `(.L_x_3125) ;  /* 0xffffdff000007947 */ /* 0x000fea000383ffff */
.L_x_3083:
[----:B-1----:R-:W-:Y:S01]  /*16ad0*/  IMAD.MOV.U32 R5, RZ, RZ, R12 ;  /* 0x000000ffff057224 */ /* 0x002fe200078e000c */
[----:B------:R-:W-:Y:S01]  /*16ae0*/  MOV R3, 0x3 ;  /* 0x0000000300037802 */ /* 0x000fe20000000f00 */
[----:B------:R-:W-:Y:S01]  /*16af0*/  IMAD.MOV.U32 R0, RZ, RZ, 0x181f ;  /* 0x0000181fff007424 */ /* 0x000fe200078e00ff */
[----:B------:R-:W-:-:S02]  /*16b00*/  MOV R2, 0x16b20 ;  /* 0x00016b2000027802 */ /* 0x000fc40000000f00 */
[----:B--234-:R-:W-:Y:S05]  /*16b10*/  CALL.REL.NOINC `($__internal_61_$__cuda_sm70_shflsync_idx_p) ;  /* 0x000006f000007944 */ /* 0x01cfea0003c00000 */
[----:B------:R-:W-:Y:S01]  /*16b20*/  IMAD.MOV.U32 R10, RZ, RZ, R0 ;  /* 0x000000ffff0a7224 */ /* 0x000fe200078e0000 */
[----:B------:R-:W-:Y:S01]  /*16b30*/  MOV R3, 0x3 ;  /* 0x0000000300037802 */ /* 0x000fe20000000f00 */
[----:B------:R-:W-:Y:S01]  /*16b40*/  IMAD.MOV.U32 R5, RZ, RZ, R15 ;  /* 0x000000ffff057224 */ /* 0x000fe200078e000f */
[----:B------:R-:W-:-:S02]  /*16b50*/  MOV R0, 0x181f ;  /* 0x0000181f00007802 */ /* 0x000fc40000000f00 */
[----:B------:R-:W-:Y:S02]  /*16b60*/  MOV R2, 0x16b80 ;  /* 0x00016b8000027802 */ /* 0x000fe40000000f00 */
[----:B------:R-:W-:Y:S05]  /*16b70*/  CALL.REL.NOINC `($__internal_61_$__cuda_sm70_shflsync_idx_p) ;  /* 0x0000069000007944 */ /* 0x000fea0003c00000 */
[----:B------:R-:W-:Y:S05]  /*16b80*/  BRA `(.L_x_3126) ;  /* 0xffffe0b000007947 */ /* 0x000fea000383ffff */
.L_x_3085:
[----:B------:R-:W-:Y:S01]  /*16b90*/  IMAD.MOV.U32 R5, RZ, RZ, R111 ;  /* 0x000000ffff057224 */ /* 0x000fe200078e006f */
[----:B------:R-:W-:Y:S01]  /*16ba0*/  MOV R3, RZ ;  /* 0x000000ff00037202 */ /* 0x000fe20000000f00 */
[----:B------:R-:W-:Y:S01]  /*16bb0*/  IMAD.MOV.U32 R0, RZ, RZ, 0x1f ;  /* 0x0000001fff007424 */ /* 0x000fe200078e00ff */
[----:B------:R-:W-:Y:S02]  /*16bc0*/  MOV R2, 0x16be0 ;  /* 0x00016be000027802 */ /* 0x000fe40000000f00 */
[----:B------:R-:W-:Y:S05]  /*16bd0*/  CALL.REL.NOINC `($__internal_61_$__cuda_sm70_shflsync_idx_p) ;  /* 0x0000063000007944 */ /* 0x000fea0003c00000 */
[----:B------:R-:W-:Y:S01]  /*16be0*/  MOV R9, R0 ;  /* 0x0000000000097202 */ /* 0x000fe20000000f00 */
[----:B------:R-:W-:Y:S05]  /*16bf0*/  BRA `(.L_x_3127) ;  /* 0xffffe27000007947 */ /* 0x000fea000383ffff */
.L_x_3086:
[----:B------:R-:W-:Y:S01]  /*16c00*/  IMAD.MOV.U32 R5, RZ, RZ, R111 ;  /* 0x000000ffff057224 */ /* 0x000fe200078e006f */
[----:B------:R-:W-:Y:S01]  /*16c10*/  MOV R3, 0x1 ;  /* 0x0000000100037802 */ /* 0x000fe20000000f00 */
[----:B------:R-:W-:Y:S01]  /*16c20*/  IMAD.MOV.U32 R0, RZ, RZ, 0x1f ;  /* 0x0000001fff007424 */ /* 0x000fe200078e00ff */
[----:B------:R-:W-:Y:S02]  /*16c30*/  MOV R2, 0x16c50 ;  /* 0x00016c5000027802 */ /* 0x000fe40000000f00 */
[----:B-12---:R-:W-:Y:S05]  /*16c40*/  CALL.REL.NOINC `($__internal_61_$__cuda_sm70_shflsync_idx_p) ;  /* 0x000005c000007944 */ /* 0x006fea0003c00000 */
[----:B------:R-:W-:Y:S01]  /*16c50*/  MOV R8, R0 ;  /* 0x0000000000087202 */ /* 0x000fe20000000f00 */
[----:B------:R-:W-:Y:S05]  /*16c60*/  BRA `(.L_x_3128) ;  /* 0xffffe22000007947 */ /* 0x000fea000383ffff */
.L_x_3087:
[----:B------:R-:W-:Y:S02]  /*16c70*/  MOV R2, 0x1 ;  /* 0x0000000100027802 */ /* 0x000fe40000000f00 */
[----:B------:R-:W-:-:S02]  /*16c80*/  MOV R3, 0x16ca0 ;  /* 0x00016ca000037802 */ /* 0x000fc40000000f00 */
[----:B-1234-:R-:W-:Y:S05]  /*16c90*/  CALL.REL.NOINC `($__internal_62_$__cuda_sm70_shflsync_up_p) ;  /* 0x000005c000007944 */ /* 0x01efea0003c00000 */
[----:B------:R-:W-:Y:S05]  /*16ca0*/  BRA `(.L_x_3129) ;  /* 0xffffe31000007947 */ /* 0x000fea000383ffff */
.L_x_3088:
[----:B------:R-:W-:Y:S02]  /*16cb0*/  MOV R2, 0x2 ;  /* 0x0000000200027802 */ /* 0x000fe40000000f00 */
[----:B------:R-:W-:-:S02]  /*16cc0*/  MOV R3, 0x16ce0 ;  /* 0x00016ce000037802 */ /* 0x000fc40000000f00 */
[----:B--2-4-:R-:W-:Y:S05]  /*16cd0*/  CALL.REL.NOINC `($__internal_62_$__cuda_sm70_shflsync_up_p) ;  /* 0x0000058000007944 */ /* 0x014fea0003c00000 */
[----:B------:R-:W-:Y:S01]  /*16ce0*/  SEL R3, R4, RZ, P1 ;  /* 0x000000ff04037207 */ /* 0x000fe20000800000 */
[----:B------:R-:W-:-:S04]  /*16cf0*/  IMAD.MOV.U32 R2, RZ, RZ, 0x4 ;  /* 0x00000004ff027424 */ /* 0x000fc800078e00ff */
[----:B------:R-:W-:Y:S01]  /*16d00*/  IMAD.IADD R0, R0, 0x1, R3 ;  /* 0x0000000100007824 */ /* 0x000fe200078e0203 */
        /* <DEDUP_REMOVED lines=20> */
.L_x_3092:
[----:B------:R-:W-:Y:S02]  /*16e50*/  MOV R2, 0x1 ;  /* 0x0000000100027802 */ /* 0x000fe40000000f00 */
[----:B------:R-:W-:Y:S02]  /*16e60*/  MOV R3, 0x16e80 ;  /* 0x00016e8000037802 */ /* 0x000fe40000000f00 */
[----:B------:R-:W-:Y:S05]  /*16e70*/  CALL.REL.NOINC `($__internal_62_$__cuda_sm70_shflsync_up_p) ;  /* 0x000003e000007944 */ /* 0x000fea0003c00000 */
[----:B------:R-:W-:Y:S01]  /*16e80*/  MOV R2, R4 ;  /* 0x0000000400027202 */ /* 0x000fe20000000f00 */
[----:B------:R-:W-:Y:S05]  /*16e90*/  BRA `(.L_x_3131) ;  /* 0xffffe38000007947 */ /* 0x000fea000383ffff */
.L_x_3093:
        /* <DEDUP_REMOVED lines=26> */
.L_x_3095:
[----:B------:R-:W-:Y:S02]  /*17040*/  SEL R0, RZ, 0x1, P0 ;  /* 0x00000001ff007807 */ /* 0x000fe40000000000 */
[----:B------:R-:W-:Y:S02]  /*17050*/  MOV R2, 0x17070 ;  /* 0x0001707000027802 */ /* 0x000fe40000000f00 */
[----:B-1----:R-:W-:Y:S05]  /*17060*/  CALL.REL.NOINC `($__internal_63_$__cuda_sm70_votesync_ballot) ;  /* 0x0000026000007944 */ /* 0x002fea0003c00000 */
[----:B------:R-:W-:Y:S01]  /*17070*/  MOV R10, R0 ;  /* 0x00000000000a7202 */ /* 0x000fe20000000f00 */
[----:B------:R-:W-:Y:S05]  /*17080*/  BRA `(.L_x_3133) ;  /* 0xffffe32000007947 */ /* 0x000fea000383ffff */
.L_x_3096:
[----:B------:R-:W-:Y:S01]  /*17090*/  IMAD.MOV.U32 R5, RZ, RZ, R6 ;  /* 0x000000ffff057224 */ /* 0x000fe200078e0006 */
[----:B------:R-:W-:Y:S01]  /*170a0*/  MOV R3, R8 ;  /* 0x0000000800037202 */ /* 0x000fe20000000f00 */
[----:B--2---:R-:W-:Y:S01]  /*170b0*/  IMAD.MOV.U32 R0, RZ, RZ, 0x1f ;  /* 0x0000001fff007424 */ /* 0x004fe200078e00ff */
[----:B------:R-:W-:Y:S02]  /*170c0*/  MOV R2, 0x170e0 ;  /* 0x000170e000027802 */ /* 0x000fe40000000f00 */
[----:B-1----:R-:W-:Y:S05]  /*170d0*/  CALL.REL.NOINC `($__internal_61_$__cuda_sm70_shflsync_idx_p) ;  /* 0x0000013000007944 */ /* 0x002fea0003c00000 */
[----:B------:R-:W-:Y:S01]  /*170e0*/  IMAD.MOV.U32 R12, RZ, RZ, R0 ;  /* 0x000000ffff0c7224 */ /* 0x000fe200078e0000 */
[----:B------:R-:W-:Y:S01]  /*170f0*/  MOV R3, R8 ;  /* 0x0000000800037202 */ /* 0x000fe20000000f00 */
[----:B------:R-:W-:Y:S01]  /*17100*/  IMAD.MOV.U32 R5, RZ, RZ, R7 ;  /* 0x000000ffff057224 */ /* 0x000fe200078e0007 */
[----:B------:R-:W-:Y:S02]  /*17110*/  MOV R0, 0x1f ;  /* 0x0000001f00007802 */ /* 0x000fe40000000f00 */
[----:B------:R-:W-:-:S02]  /*17120*/  MOV R2, 0x17140 ;  /* 0x0001714000027802 */ /* 0x000fc40000000f00 */
[----:B------:R-:W-:Y:S05]  /*17130*/  CALL.REL.NOINC `($__internal_61_$__cuda_sm70_shflsync_idx_p) ;  /* 0x000000d000007944 */ /* 0x000fea0003c00000 */
[----:B------:R-:W-:Y:S01]  /*17140*/  MOV R7, R0 ;  /* 0x0000000000077202 */ /* 0x000fe20000000f00 */
[----:B------:R-:W-:Y:S05]  /*17150*/  BRA `(.L_x_3134) ;  /* 0xffffe2c000007947 */ /* 0x000fea000383ffff */
.L_x_3099:
[----:B------:R-:W-:Y:S01]  /*17160*/  IMAD.MOV.U32 R5, RZ, RZ, R4 ;  /* 0x000000ffff057224 */ /* 0x000fe200078e0004 */
[----:B--2---:R-:W-:-:S02]  /*17170*/  MOV R0, 0x1f ;  /* 0x0000001f00007802 */ /* 0x004fc40000000f00 */
[----:B------:R-:W-:Y:S02]  /*17180*/  MOV R2, 0x171a0 ;  /* 0x000171a000027802 */ /* 0x000fe40000000f00 */
[----:B-1-34-:R-:W-:Y:S05]  /*17190*/  CALL.REL.NOINC `($__internal_61_$__cuda_sm70_shflsync_idx_p) ;  /* 0x0000007000007944 */ /* 0x01afea0003c00000 */
[----:B------:R-:W-:Y:S01]  /*171a0*/  MOV R13, R0 ;  /* 0x00000000000d7202 */ /* 0x000fe20000000f00 */
[----:B------:R-:W-:Y:S05]  /*171b0*/  BRA `(.L_x_3098) ;  /* 0xffffe2c000007947 */ /* 0x000fea000383ffff */
        .weak           $__internal_60_$__cuda_sm70_shflsync_bfly_p
        .type           $__internal_60_$__cuda_sm70_shflsync_bfly_p,@function
        .size           $__internal_60_$__cuda_sm70_shflsync_bfly_p,($__internal_61_$__cuda_sm70_shflsync_idx_p - $__internal_60_$__cuda_sm70_shflsync_bfly_p)
$__internal_60_$__cuda_sm70_shflsync_bfly_p:
[----:B------:R-:W-:Y:S04]  /*171c0*/  WARPSYNC R6 ;  /* 0x0000000600007348 */ /* 0x000fe80003800000 */
[----:B------:R1:W2:Y:S02]  /*171d0*/  SHFL.BFLY PT, R5, R2, R5, R7 ;  /* 0x0c00000502057389 */ /* 0x0002a400000e0007 */
[----:B-1----:R-:W-:Y:S02]  /*171e0*/  MOV R2, R3 ;  /* 0x0000000300027202 */ /* 0x002fe40000000f00 */
[----:B------:R-:W-:-:S04]  /*171f0*/  MOV R3, 0x0 ;  /* 0x0000000000037802 */ /* 0x000fc80000000f00 */
[----:B--2---:R-:W-:Y:S05]  /*17200*/  RET.REL.NODEC R2 `(_ZN7cutlass13device_kernelIN5flash19enable_sm80_to_sm89INS1_16FlashAttnFwdSm80INS1_25CollectiveMainloopFwdSm80ILi8ELi1ELb1EN4cute5tupleIJNS5_1CILi128EEENS7_ILi48EEENS7_ILi256EEEEEELi256ENS_10bfloat16_tEfNS_4arch4Sm80ELb0ELb1ELb0ELb1ELb0ELb0ELb1ELb1EEENS1_21CollectiveEpilogueFwdINS6_IJS8_SA_S9_EEENS6_IJNS7_ILi1EEESI_SI_EEESC_SE_Li256ELb1ELb1ELb1ELb0EEENS1_36VarlenDynamicPersistentTileSchedulerILi128ELi48ELi256ELi256ELb1ELb1ELb0ELb1ELb0ELb1EEEEEEEEEvNT_6ParamsE) ;  /* 0xfffe8df002007950 */ /* 0x004fea0003c3ffff */
        .weak           $__internal_61_$__cuda_sm70_shflsync_idx_p
        .type           $__internal_61_$__cuda_sm70_shflsync_idx_p,@function
        .size           $__internal_61_$__cuda_sm70_shflsync_idx_p,($__internal_62_$__cuda_sm70_shflsync_up_p - $__internal_61_$__cuda_sm70_shflsync_idx_p)
$__internal_61_$__cuda_sm70_shflsync_idx_p:
[----:B------:R-:W-:-:S04]  /*17210*/  MOV R114, 0xffffffff ;  /* 0xffffffff00727802 */ /* 0x000fc80000000f00 */
[----:B------:R-:W-:Y:S04]  /*17220*/  WARPSYNC R114 ;  /* 0x0000007200007348 */ /* 0x000fe80003800000 */
[----:B------:R1:W2:Y:S02]  /*17230*/  SHFL.IDX PT, R0, R5, R3, R0 ;  /* 0x0000000305007389 */ /* 0x0002a400000e0000 */
[----:B-1----:R-:W-:-:S04]  /*17240*/  MOV R3, 0x0 ;  /* 0x0000000000037802 */ /* 0x002fc80000000f00 */
[----:B--2---:R-:W-:Y:S05]  /*17250*/  RET.REL.NODEC R2 `(_ZN7cutlass13device_kernelIN5flash19enable_sm80_to_sm89INS1_16FlashAttnFwdSm80INS1_25CollectiveMainloopFwdSm80ILi8ELi1ELb1EN4cute5tupleIJNS5_1CILi128EEENS7_ILi48EEENS7_ILi256EEEEEELi256ENS_10bfloat16_tEfNS_4arch4Sm80ELb0ELb1ELb0ELb1ELb0ELb0ELb1ELb1EEENS1_21CollectiveEpilogueFwdINS6_IJS8_SA_S9_EEENS6_IJNS7_ILi1EEESI_SI_EEESC_SE_Li256ELb1ELb1ELb1ELb0EEENS1_36VarlenDynamicPersistentTileSchedulerILi128ELi48ELi256ELi256ELb1ELb1ELb0ELb1ELb0ELb1EEEEEEEEEvNT_6ParamsE) ;  /* 0xfffe8da002007950 */ /* 0x004fea0003c3ffff */
        .weak           $__internal_62_$__cuda_sm70_shflsync_up_p
        .type           $__internal_62_$__cuda_sm70_shflsync_up_p,@function
        .size           $__internal_62_$__cuda_sm70_shflsync_up_p,($__internal_63_$__cuda_sm70_votesync_ballot - $__internal_62_$__cuda_sm70_shflsync_up_p)
$__internal_62_$__cuda_sm70_shflsync_up_p:
[----:B------:R-:W-:Y:S02]  /*17260*/  IMAD.MOV.U32 R4, RZ, RZ, RZ ;  /* 0x000000ffff047224 */ /* 0x000fe400078e00ff */
[----:B------:R-:W-:-:S04]  /*17270*/  IMAD.MOV.U32 R10, RZ, RZ, -0x1 ;  /* 0xffffffffff0a7424 */ /* 0x000fc800078e00ff */
[----:B------:R-:W-:Y:S04]  /*17280*/  WARPSYNC R10 ;  /* 0x0000000a00007348 */ /* 0x000fe80003800000 */
[----:B------:R1:W2:Y:S02]  /*17290*/  SHFL.UP PT, R4, R0, R2, R4 ;  /* 0x0400000200047389 */ /* 0x0002a400000e0004 */
[----:B-1----:R-:W-:Y:S02]  /*172a0*/  MOV R2, R3 ;  /* 0x0000000300027202 */ /* 0x002fe40000000f00 */
[----:B------:R-:W-:-:S04]  /*172b0*/  MOV R3, 0x0 ;  /* 0x0000000000037802 */ /* 0x000fc80000000f00 */
[----:B--2---:R-:W-:Y:S05]  /*172c0*/  RET.REL.NODEC R2 `(_ZN7cutlass13device_kernelIN5flash19enable_sm80_to_sm89INS1_16FlashAttnFwdSm80INS1_25CollectiveMainloopFwdSm80ILi8ELi1ELb1EN4cute5tupleIJNS5_1CILi128EEENS7_ILi48EEENS7_ILi256EEEEEELi256ENS_10bfloat16_tEfNS_4arch4Sm80ELb0ELb1ELb0ELb1ELb0ELb0ELb1ELb1EEENS1_21CollectiveEpilogueFwdINS6_IJS8_SA_S9_EEENS6_IJNS7_ILi1EEESI_SI_EEESC_SE_Li256ELb1ELb1ELb1ELb0EEENS1_36VarlenDynamicPersistentTileSchedulerILi128ELi48ELi256ELi256ELb1ELb1ELb0ELb1ELb0ELb1EEEEEEEEEvNT_6ParamsE) ;  /* 0xfffe8d3002007950 */ /* 0x004fea0003c3ffff */
        .weak           $__internal_63_$__cuda_sm70_votesync_ballot
        .type           $__internal_63_$__cuda_sm70_votesync_ballot,@function
        .size           $__internal_63_$__cuda_sm70_votesync_ballot,(.L_x_5251 - $__internal_63_$__cuda_sm70_votesync_ballot)
$__internal_63_$__cuda_sm70_votesync_ballot:
[----:B------:R-:W-:Y:S01]  /*172d0*/  ISETP.NE.U32.AND P0, PT, R0, 0x1, PT ;  /* 0x000000010000780c */ /* 0x000fe20003f05070 */
[----:B------:R-:W-:-:S04]  /*172e0*/  IMAD.MOV.U32 R3, RZ, RZ, -0x1 ;  /* 0xffffffffff037424 */ /* 0x000fc800078e00ff */
[----:B------:R-:W-:Y:S08]  /*172f0*/  WARPSYNC R3 ;  /* 0x0000000300007348 */ /* 0x000ff00003800000 */
[----:B------:R-:W-:-:S04]  /*17300*/  VOTE.ANY R0, PT, !P0 ;  /* 0x0000000000007806 */ /* 0x000fc800040e0100 */
[----:B------:R-:W-:Y:S01]  /*17310*/  LOP3.LUT R0, R0, R3, RZ, 0xc0, !PT ;  /* 0x0000000300007212 */ /* 0x000fe200078ec0ff */
[----:B------:R-:W-:-:S04]  /*17320*/  IMAD.MOV.U32 R3, RZ, RZ, 0x0 ;  /* 0x00000000ff037424 */ /* 0x000fc800078e00ff */
[----:B------:R-:W-:Y:S05]  /*17330*/  RET.REL.NODEC R2 `(_ZN7cutlass13device_kernelIN5flash19enable_sm80_to_sm89INS1_16FlashAttnFwdSm80INS1_25CollectiveMainloopFwdSm80ILi8ELi1ELb1EN4cute5tupleIJNS5_1CILi128EEENS7_ILi48EEENS7_ILi256EEEEEELi256ENS_10bfloat16_tEfNS_4arch4Sm80ELb0ELb1ELb0ELb1ELb0ELb0ELb1ELb1EEENS1_21CollectiveEpilogueFwdINS6_IJS8_SA_S9_EEENS6_IJNS7_ILi1EEESI_SI_EEESC_SE_Li256ELb1ELb1ELb1ELb0EEENS1_36VarlenDynamicPersistentTileSchedulerILi128ELi48ELi256ELi256ELb1ELb1ELb0ELb1ELb0ELb1EEEEEEEEEvNT_6ParamsE) ;  /* 0xfffe8cc002007950 */ /* 0x000fea0003c3ffff */
.L_x_3135:
        /* <DEDUP_REMOVED lines=12> */
.L_x_5251:


//--------------------- .text._ZN7cutlass13device_kernelIN5flash19enable_sm80_to_sm89INS1_16FlashAttnFwdSm80INS1_25CollectiveMainloopFwdSm80ILi8ELi1ELb0EN4cute5tupleIJNS5_1CILi128EEENS7_ILi32EEENS7_ILi256EEEEEELi256ENS_10bfloat16_tEfNS_4arch4Sm80ELb0ELb1ELb0ELb1ELb0ELb1ELb1ELb1EEENS1_21CollectiveEpilogueFwdINS6_IJS8_SA_S9_EEENS6_IJNS7_ILi1EEESI_SI_EEESC_SE_Li256ELb1ELb1ELb1ELb0EEENS1_36VarlenDynamicPersistentTileSchedulerILi128ELi32ELi256ELi256ELb1ELb1ELb0ELb1ELb0ELb1EEEEEEEEEvNT_6ParamsE --------------------------
	.section	.text._ZN7cutlass13device_kernelIN5flash19enable_sm80_to_sm89INS1_16FlashAttnFwdSm80INS1_25CollectiveMainloopFwdSm80ILi8ELi1ELb0EN4cute5tupleIJNS5_1CILi128EEENS7_ILi32EEENS7_ILi256EEEEEELi256ENS_10bfloat16_tEfNS_4arch4Sm80ELb0ELb1ELb0ELb1ELb0ELb1ELb1ELb1EEENS1_21CollectiveEpilogueFwdINS6_IJS8_SA_S9_EEENS6_IJNS7_ILi1EEESI_SI_EEESC_SE_Li256ELb1ELb1ELb1ELb0EEENS1_36VarlenDynamicPersistentTileSchedulerILi128ELi32ELi256ELi256ELb1ELb1ELb0ELb1ELb0ELb1EEEEEEEEEvNT_6ParamsE,"ax",@progbits
	.sectioninfo	@"SHI_REGISTERS=255"
	.align	128
.text._ZN7cutlass13device_kernelIN5flash19enable_sm80_to_sm89INS1_16FlashAttnFwdSm80INS1_25CollectiveMainloopFwdSm80ILi8ELi1ELb0EN4cute5tupleIJNS5_1CILi128EEENS7_ILi32EEENS7_ILi256EEEEEELi256ENS_10bfloat16_tEfNS_4arch4Sm80ELb0ELb1ELb0ELb1ELb0ELb1ELb1ELb1EEENS1_21CollectiveEpilogueFwdINS6_IJS8_SA_S9_EEENS6_IJNS7_ILi1EEESI_SI_EEESC_SE_Li256ELb1ELb1ELb1ELb0EEENS1_36VarlenDynamicPersistentTileSchedulerILi128ELi32ELi256ELi256ELb1ELb1ELb0ELb1ELb0ELb1EEEEEEEEEvNT_6ParamsE:
        .type           _ZN7cutlass13device_kernelIN5flash19enable_sm80_to_sm89INS1_16FlashAttnFwdSm80INS1_25CollectiveMainloopFwdSm80ILi8ELi1ELb0EN4cute5tupleIJNS5_1CILi128EEENS7_ILi32EEENS7_ILi256EEEEEELi256ENS_10bfloat16_tEfNS_4arch4Sm80ELb0ELb1ELb0ELb1ELb0ELb1ELb1ELb1EEENS1_21CollectiveEpilogueFwdINS6_IJS8_SA_S9_EEENS6_IJNS7_ILi1EEESI_SI_EEESC_SE_Li256ELb1ELb1ELb1ELb0EEENS1_36VarlenDynamicPersistentTileSchedulerILi128ELi32ELi256ELi256ELb1ELb1ELb0ELb1ELb0ELb1EEEEEEEEEvNT_6ParamsE,@function
        .size           _ZN7cutlass13device_kernelIN5flash19enable_sm80_to_sm89INS1_16FlashAttnFwdSm80INS1_25CollectiveMainloopFwdSm80ILi8ELi1ELb0EN4cute5tupleIJNS5_1CILi128EEENS7_ILi32EEENS7_ILi256EEEEEELi256ENS_10bfloat16_tEfNS_4arch4Sm80ELb0ELb1ELb0ELb1ELb0ELb1ELb1ELb1EEENS1_21CollectiveEpilogueFwdINS6_IJS8_SA_S9_EEENS6_IJNS7_ILi1EEESI_SI_EEESC_SE_Li256ELb1ELb1ELb1ELb0EEENS1_36VarlenDynamicPersistentTileSchedulerILi128ELi32ELi256ELi256ELb1ELb1ELb0ELb1ELb0ELb1EEEEEEEEEvNT_6ParamsE,(.L_x_5256 - _ZN7cutlass13device_kernelIN5flash19enable_sm80_to_sm89INS1_16FlashAttnFwdSm80INS1_25CollectiveMainloopFwdSm80ILi8ELi1ELb0EN4cute5tupleIJNS5_1CILi128EEENS7_ILi32EEENS7_ILi256EEEEEELi256ENS_10bfloat16_tEfNS_4arch4Sm80ELb0ELb1ELb0ELb1ELb0ELb1ELb1ELb1EEENS1_21CollectiveEpilogueFwdINS6_IJS8_SA_S9_EEENS6_IJNS7_ILi1EEESI_SI_EEESC_SE_Li256ELb1ELb1ELb1ELb0EEENS1_36VarlenDynamicPersistentTileSchedulerILi128ELi32ELi256ELi256ELb1ELb1ELb0ELb1ELb0ELb1EEEEEEEEEvNT_6ParamsE)
        .other          _ZN7cutlass13device_kernelIN5flash19enable_sm80_to_sm89INS1_16FlashAttnFwdSm80INS1_25CollectiveMainloopFwdSm80ILi8ELi1ELb0EN4cute5tupleIJNS5_1CILi128EEENS7_ILi32EEENS7_ILi256EEEEEELi256ENS_10bfloat16_tEfNS_4arch4Sm80ELb0ELb1ELb0ELb1ELb0ELb1ELb1ELb1EEENS1_21CollectiveEpilogueFwdINS6_IJS8_SA_S9_EEENS6_IJNS7_ILi1EEESI_SI_EEESC_SE_Li256ELb1ELb1ELb1ELb0EEENS1_36VarlenDynamicPersistentTileSchedulerILi128ELi32ELi256ELi256ELb1ELb1ELb0ELb1ELb0ELb1EEEEEEEEEvNT_6ParamsE,@"STO_CUDA_ENTRY STV_DEFAULT"
_ZN7cutlass13device_kernelIN5flash19enable_sm80_to_sm89INS1_16FlashAttnFwdSm80INS1_25CollectiveMainloopFwdSm80ILi8ELi1ELb0EN4cute5tupleIJNS5_1CILi128EEENS7_ILi32EEENS7_ILi256EEEEEELi256ENS_10bfloat16_tEfNS_4arch4Sm80ELb0ELb1ELb0ELb1ELb0ELb1ELb1ELb1EEENS1_21CollectiveEpilogueFwdINS6_IJS8_SA_S9_EEENS6_IJNS7_ILi1EEESI_SI_EEESC_SE_Li256ELb1ELb1ELb1ELb0EEENS1_36VarlenDynamicPersistentTileSchedulerILi128ELi32ELi256ELi256ELb1ELb1ELb0ELb1ELb0ELb1EEEEEEEEEvNT_6ParamsE:
        /* <DEDUP_REMOVED lines=53> */
.L_x_3141:
        /* <DEDUP_REMOVED lines=17> */
.L_x_3374:
        /* <DEDUP_REMOVED lines=16> */
.L_x_3375:
[----:B---3--:R-:W-:-:S05]  /*0560*/  IMAD R0, R0, c[0x0][0x538], RZ ;  /* 0x00014e0000007a24 */ /* 0x008fca00078e02ff */
[----:B------:R-:W-:-:S04]  /*0570*/  IADD3 R6, R0, R6, RZ ;  /* 0x0000000600067210 */ /* 0x000fc80007ffe0ff */
[----:B------:R-:W-:-:S13]  /*0580*/  ISETP.GT.AND P0, PT, R6, UR4, PT ;  /* 0x0000000406007c0c */ /* 0x000fda000bf04270 */
[----:B-12---:R-:W-:Y:S05]  /*0590*/  @!P0 BRA `(.L_x_3141) ;  /* 0xfffffdb000008947 */ /* 0x006fea000383ffff */
.L_x_3137:
[----:B------:R-:W-:-:S05]  /*05a0*/  IADD3 R12, -R0, R6, RZ ;  /* 0x00000006000c7210 */ /* 0x000fca0007ffe1ff */
[----:B------:R-:W-:-:S05]  /*05b0*/  IMAD R0, R4, c[0x0][0x538], R12 ;  /* 0x00014e0004007a24 */ /* 0x000fca00078e020c */
[----:B------:R-:W-:Y:S01]  /*05c0*/  ISETP.GT.AND P0, PT, R0, UR4, PT ;  /* 0x0000000400007c0c */ /* 0x000fe2000bf04270 */
[----:B------:R-:W-:-:S12]  /*05d0*/  BRA.DIV ~URZ, `(.L_x_3142) ;  /* 0x0001ec027f007947 */ /* 0x000fd8000b800000 */
[----:B------:R-:W-:-:S04]  /*05e0*/  VOTE.ANY R11, PT, !P0 ;  /* 0x00000000000b7806 */ /* 0x000fc800040e0100 */
.L_x_3376:
[----:B------:R-:W1:Y:S02]  /*05f0*/  POPC R0, R11 ;  /* 0x0000000b00007309 */ /* 0x000e640000000000 */
[----:B-12---:R-:W-:Y:S01]  /*0600*/  IADD3 R231, R0, R7, RZ ;  /* 0x0000000700e77210 */ /* 0x006fe20007ffe0ff */
[----:B------:R-:W-:Y:S05]  /*0610*/  BRA.DIV ~URZ, `(.L_x_3143) ;  /* 0x0001ec127f007947 */ /* 0x000fea000b800000 */
[----:B------:R1:W2:Y:S01]  /*0620*/  SHFL.IDX PT, R229, R10, R0, 0x1f ;  /* 0x00001f000ae57589 */ /* 0x0002a200000e0000 */
[----:B------:R-:W-:-:S03]  /*0630*/  MOV R6, RZ ;  /* 0x000000ff00067202 */ /* 0x000fc60000000f00 */
[----:B------:R1:W3:Y:S04]  /*0640*/  SHFL.IDX PT, R10, R8, R0, 0x1f ;  /* 0x00001f00080a7589 */ /* 0x0002e800000e0000 */
.L_x_3377:
[----:B------:R-:W-:Y:S01]  /*0650*/  ISETP.NE.AND P0, PT, R11, RZ, PT ;  /* 0x000000ff0b00720c */ /* 0x000fe20003f05270 */
[----:B------:R-:W-:-:S12]  /*0660*/  BSSY B0, `(.L_x_3144) ;  /* 0x0000005000007945 */ /* 0x000fd80003800000 */
[----:B------:R-:W-:Y:S05]  /*0670*/  @!P0 BRA `(.L_x_3145) ;  /* 0x0000003000008947 */ /* 0x000fea0003800000 */
[----:B------:R-:W-:Y:S01]  /*0680*/  IADD3 R5, R0, -0x1, RZ ;  /* 0xffffffff00057810 */ /* 0x000fe20007ffe0ff */
[----:B------:R-:W-:Y:S05]  /*0690*/  BRA.DIV ~URZ, `(.L_x_3146) ;  /* 0x0001ec727f007947 */ /* 0x000fea000b800000 */
[----:B------:R4:W1:Y:S02]  /*06a0*/  SHFL.IDX PT, R6, R4, R5, 0x1f ;  /* 0x00001f0504067589 */ /* 0x00086400000e0000 */
.L_x_3145:
[----:B------:R-:W-:Y:S05]  /*06b0*/  BSYNC B0 ;  /* 0x0000000000007941 */ /* 0x000fea0003800000 */
.L_x_3144:
        /* <DEDUP_REMOVED lines=67> */
.L_x_3148:
        /* <DEDUP_REMOVED lines=68> */
.L_x_3149:
[----:B------:R-:W-:Y:S05]  /*0f30*/  BSYNC B0 ;  /* 0x0000000000007941 */ /* 0x000fea0003800000 */
.L_x_3147:
[----:B------:R-:W-:-:S04]  /*0f40*/  LOP3.LUT R0, RZ, R0, RZ, 0x33, !PT ;  /* 0x00000000ff007212 */ /* 0x000fc800078e33ff */
[----:B------:R-:W-:Y:S01]  /*0f50*/  IADD3 R229, R0, R229, RZ ;  /* 0x000000e500e57210 */ /* 0x000fe20007ffe0ff */
[----:B------:R-:W-:Y:S05]  /*0f60*/  BRA `(.L_x_3150) ;  /* 0x0000004000007947 */ /* 0x000fea0003800000 */
.L_x_3138:
[----:B--2---:R-:W-:Y:S01]  /*0f70*/  IMAD.MOV.U32 R229, RZ, RZ, RZ ;  /* 0x000000ffffe57224 */ /* 0x004fe200078e00ff */
[----:B------:R-:W-:Y:S01]  /*0f80*/  MOV R230, RZ ;  /* 0x000000ff00e67202 */ /* 0x000fe20000000f00 */
[----:B------:R-:W-:Y:S01]  /*0f90*/  IMAD.U32 R228, RZ, RZ, UR4 ;  /* 0x00000004ffe47e24 */ /* 0x000fe2000f8e00ff */
[----:B------:R-:W-:Y:S02]  /*0fa0*/  MOV R231, c[0x0][0x53c] ;  /* 0x00014f0000e77a02 */ /* 0x000fe40000000f00 */
.L_x_3150:
[----:B------:R-:W-:Y:S01]  /*0fb0*/  ISETP.NE.AND P0, PT, R13, RZ, PT ;  /* 0x000000ff0d00720c */ /* 0x000fe20003f05270 */
[----:B------:R-:W-:-:S12]  /*0fc0*/  WARPSYNC 0xffffffff ;  /* 0xffffffff00007948 */ /* 0x000fd80003800000 */
[----:B------:R1:W-:Y:S04]  /*0fd0*/  @!P0 STS.128 [0x20080], R228 ;  /* 0x020080e4ff008388 */ /* 0x0003e80000000c00 */
[----:B------:R-:W-:Y:S06]  /*0fe0*/  BAR.ARV 0x5, 0x100 ;  /* 0x0144000000007b1d */ /* 0x000fec0000002000 */
.L_x_3136:
        /* <DEDUP_REMOVED lines=62> */
[----:B------:R-:W-:Y:S01]  /*13d0*/  IMAD R4, R0, 0x2, R6 ;  /* 0x0000000200047824 */ /* 0x000fe200078e0206 */
        /* <DEDUP_REMOVED lines=27> */
[CC--:B------:R-:W-:Y:S01]  /*1590*/  IADD3 R3, R0.reuse, R4.reuse, R6 ;  /* 0x0000000400037210 */ /* 0x0c0fe20007ffe006 */
        /* <DEDUP_REMOVED lines=10> */
[C---:B------:R-:W-:Y:S01]  /*1640*/  SEL R6, R9.reuse, 0xffffffc0, !P2 ;  /* 0xffffffc009067807 */ /* 0x040fe20005000000 */
[----:B------:R-:W-:Y:S01]  /*1650*/  IMAD.IADD R183, R182, 0x1, R2 ;  /* 0x00000001b6b77824 */ /* 0x000fe200078e0202 */
[----:B------:R-:W-:Y:S01]  /*1660*/  SEL R0, R9, 0xffffffc0, !P3 ;  /* 0xffffffc009007807 */ /* 0x000fe20005800000 */
[----:B------:R-:W-:Y:S01]  /*1670*/  IMAD.IADD R179, R2, 0x1, R178 ;  /* 0x0000000102b37824 */ /* 0x000fe200078e02b2 */
[----:B------:R-:W-:Y:S01]  /*1680*/  SHF.R.S32.HI R7, RZ, 0x1f, R209 ;  /* 0x0000001fff077819 */ /* 0x000fe200000114d1 */
[--C-:B------:R-:W-:Y:S01]  /*1690*/  IMAD.IADD R245, R238, 0x1, R6.reuse ;  /* 0x00000001eef57824 */ /* 0x100fe200078e0206 */
[C---:B------:R-:W-:Y:S01]  /*16a0*/  IADD3 R10, R209.reuse, 0x8, RZ ;  /* 0x00000008d10a7810 */ /* 0x040fe20007ffe0ff */
[C---:B------:R-:W-:Y:S01]  /*16b0*/  IMAD.IADD R244, R6.reuse, 0x1, R241 ;  /* 0x0000000106f47824 */ /* 0x040fe200078e02f1 */
[C---:B------:R-:W-:Y:S01]  /*16c0*/  IADD3 R9, R209.reuse, 0x10, RZ ;  /* 0x00000010d1097810 */ /* 0x040fe20007ffe0ff */
[----:B------:R-:W-:Y:S01]  /*16d0*/  IMAD.IADD R243, R6, 0x1, R239 ;  /* 0x0000000106f37824 */ /* 0x000fe200078e02ef */
[C---:B------:R-:W-:Y:S01]  /*16e0*/  IADD3 R8, R209.reuse, 0x18, RZ ;  /* 0x00000018d1087810 */ /* 0x040fe20007ffe0ff */
        /* <DEDUP_REMOVED lines=23> */
.L_x_3373:
        /* <DEDUP_REMOVED lines=33> */
.L_x_3151:
[----:B------:R-:W-:-:S04]  /*1a70*/  ISETP.NE.U32.AND P0, PT, RZ, c[0x0][0x368], PT ;  /* 0x0000da00ff007a0c */ /* 0x000fc80003f05070 */
[----:B------:R-:W-:-:S13]  /*1a80*/  ISETP.NE.AND.EX P0, PT, RZ, c[0x0][0x36c], PT, P0 ;  /* 0x0000db00ff007a0c */ /* 0x000fda0003f05300 */
[----:B------:R-:W-:Y:S05]  /*1a90*/  @!P0 BRA `(.L_x_3152) ;  /* 0x0000003000008947 */ /* 0x000fea0003800000 */
[----:B-1----:R-:W-:-:S05]  /*1aa0*/  IMAD.WIDE R4, R231, R15, c[0x0][0x368] ;  /* 0x0000da00e7047625 */ /* 0x002fca00078e020f */
[----:B------:R1:W5:Y:S01]  /*1ab0*/  LDG.E R12, [R4.64] ;  /* 0x00000006040c7981 */ /* 0x000362000c1e1900 */
[----:B------:R-:W-:Y:S05]  /*1ac0*/  BRA `(.L_x_3153) ;  /* 0x0000005000007947 */ /* 0x000fea0003800000 */
.L_x_3152:
[----:B------:R-:W-:Y:S01]  /*1ad0*/  MOV R12, c[0x0][0x1d0] ;  /* 0x00007400000c7a02 */ /* 0x000fe20000000f00 */
[----:B------:R-:W-:Y:S05]  /*1ae0*/  @!P5 BRA `(.L_x_3153) ;  /* 0x000000300000d947 */ /* 0x000fea0003800000 */
[----:B-1----:R-:W2:Y:S04]  /*1af0*/  LDG.E R6, [R4.64] ;  /* 0x0000000604067981 */ /* 0x002ea8000c1e1900 */
[----:B------:R-:W2:Y:S02]  /*1b00*/  LDG.E R0, [R4.64+0x4] ;  /* 0x0000040604007981 */ /* 0x000ea4000c1e1900 */
[----:B--2---:R-:W-:Y:S02]  /*1b10*/  IADD3 R12, -R6, R0, RZ ;  /* 0x00000000060c7210 */ /* 0x004fe40007ffe1ff */
.L_x_3153:
        /* <DEDUP_REMOVED lines=41> */
.L_x_3156:
[----:B------:R-:W-:-:S13]  /*1db0*/  ISETP.NE.AND P0, PT, R6, 0x1, PT ;  /* 0x000000010600780c */ /* 0x000fda0003f05270 */
[----:B------:R-:W-:-:S05]  /*1dc0*/  @P0 IMAD.HI.U32 R0, R2, c[0x0][0x330], RZ ;  /* 0x0000cc0002000a27 */ /* 0x000fca00078e00ff */
[----:B------:R-:W-:Y:S02]  /*1dd0*/  @P0 SHF.R.U32.HI R2, RZ, c[0x0][0x334], R0 ;  /* 0x0000cd00ff020a19 */ /* 0x000fe40000011600 */
.L_x_3157:
[----:B------:R-:W-:Y:S05]  /*1de0*/  BSYNC B0 ;  /* 0x0000000000007941 */ /* 0x000fea0003800000 */
.L_x_3155:
[----:B------:R-:W-:-:S05]  /*1df0*/  IMAD R2, R2, R6, c[0x0][0x32c] ;  /* 0x0000cb0002027624 */ /* 0x000fca00078e0206 */
[----:B------:R-:W-:-:S04]  /*1e00*/  IMNMX R3, R3, R2, PT ;  /* 0x0000000203037217 */ /* 0x000fc80003800200 */
.L_x_3154:
        /* <DEDUP_REMOVED lines=21> */
.L_x_3160:
[----:B------:R-:W-:-:S13]  /*1f60*/  ISETP.NE.AND P0, PT, R6, 0x1, PT ;  /* 0x000000010600780c */ /* 0x000fda0003f05270 */
[----:B------:R-:W-:-:S05]  /*1f70*/  @P0 IMAD.HI.U32 R3, R0, c[0x0][0x330], RZ ;  /* 0x0000cc0000030a27 */ /* 0x000fca00078e00ff */
[----:B------:R-:W-:Y:S02]  /*1f80*/  @P0 SHF.R.U32.HI R0, RZ, c[0x0][0x334], R3 ;  /* 0x0000cd00ff000a19 */ /* 0x000fe40000011603 */
.L_x_3161:
[----:B------:R-:W-:Y:S05]  /*1f90*/  BSYNC B0 ;  /* 0x0000000000007941 */ /* 0x000fea0003800000 */
.L_x_3159:
[----:B------:R-:W-:-:S05]  /*1fa0*/  IMAD R0, R0, c[0x0][0x32c], RZ ;  /* 0x0000cb0000007a24 */ /* 0x000fca00078e02ff */
[----:B------:R-:W-:-:S04]  /*1fb0*/  IMNMX R2, R2, R0, !PT ;  /* 0x0000000002027217 */ /* 0x000fc80007800200 */
.L_x_3158:
        /* <DEDUP_REMOVED lines=46> */
.L_x_3163:
[----:B------:R-:W-:Y:S05]  /*22a0*/  BSYNC B0 ;  /* 0x0000000000007941 */ /* 0x000fea0003800000 */
.L_x_3162:
        /* <DEDUP_REMOVED lines=34> */
[----:B------:R-:W-:Y:S01]  /*24d0*/  IADD3 R101, P0, R213, R13, RZ ;  /* 0x0000000dd5657210 */ /* 0x000fe20007f1e0ff */
        /* <DEDUP_REMOVED lines=188> */
.L_x_3183:
        /* <DEDUP_REMOVED lines=55> */
[----:B------:R-:W-:-:S12]  /*3410*/  CS2R R2, SRZ ;  /* 0x0000000000027805 */ /* 0x000fd8000001ff00 */
[----:B------:R1:W5:Y:S04]  /*3420*/  @!P0 LDG.E.64 R2, [R8.64] ;  /* 0x0000000608028981 */ /* 0x000368000c1e1b00 */
[----:B------:R1:W5:Y:S01]  /*3430*/  @!P0 LDG.E.64 R22, [R4.64] ;  /* 0x0000000604168981 */ /* 0x000362000c1e1b00 */
[----:B------:R-:W-:-:S13]  /*3440*/  ISETP.GE.AND P0, PT, R158, c[0x0][0x27c], PT ;  /* 0x00009f009e007a0c */ /* 0x000fda0003f06270 */
[----:B------:R1:W5:Y:S04]  /*3450*/  @!P0 LDG.E.64 R6, [R8.64+0x40] ;  /* 0x0000400608068981 */ /* 0x000368000c1e1b00 */
[----:B------:R1:W5:Y:S01]  /*3460*/  @!P0 LDG.E.64 R28, [R4.64+0x40] ;  /* 0x00004006041c8981 */ /* 0x000362000c1e1b00 */
[----:B------:R-:W-:-:S13]  /*3470*/  ISETP.GE.AND P0, PT, R18, c[0x0][0x27c], PT ;  /* 0x00009f0012007a0c */ /* 0x000fda0003f06270 */
[----:B------:R1:W5:Y:S04]  /*3480*/  @!P0 LDG.E.64 R12, [R8.64+0x80] ;  /* 0x00008006080c8981 */ /* 0x000368000c1e1b00 */
[----:B------:R1:W5:Y:S01]  /*3490*/  @!P0 LDG.E.64 R30, [R4.64+0x80] ;  /* 0x00008006041e8981 */ /* 0x000362000c1e1b00 */
[----:B------:R-:W-:-:S13]  /*34a0*/  ISETP.GE.AND P0, PT, R147, c[0x0][0x27c], PT ;  /* 0x00009f0093007a0c */ /* 0x000fda0003f06270 */
[----:B------:R1:W5:Y:S04]  /*34b0*/  @!P0 LDG.E.64 R16, [R8.64+0xc0] ;  /* 0x0000c00608108981 */ /* 0x000368000c1e1b00 */
[----:B------:R1:W5:Y:S02]  /*34c0*/  @!P0 LDG.E.64 R32, [R4.64+0xc0] ;  /* 0x0000c00604208981 */ /* 0x000364000c1e1b00 */
.L_x_3169:
[----:B------:R-:W-:Y:S05]  /*34d0*/  BSYNC B0 ;  /* 0x0000000000007941 */ /* 0x000fea0003800000 */
.L_x_3168:
        /* <DEDUP_REMOVED lines=77> */
.L_x_3172:
[----:B------:R-:W-:Y:S05]  /*39b0*/  BSYNC B0 ;  /* 0x0000000000007941 */ /* 0x000fea0003800000 */
.L_x_3171:
[----:B------:R-:W-:Y:S01]  /*39c0*/  ISETP.GE.AND P0, PT, R146, c[0x0][0x1d4], PT ;  /* 0x0000750092007a0c */ /* 0x000fe20003f06270 */
[----:B------:R-:W-:-:S12]  /*39d0*/  BSSY B0, `(.L_x_3173) ;  /* 0x0000035000007945 */ /* 0x000fd80003800000 */
[----:B------:R-:W-:-:S05]  /*39e0*/  @P0 BRA `(.L_x_3174) ;  /* 0x0000033000000947 */ /* 0x000fca0003800000 */
[----:B------:R-:W-:Y:S01]  /*39f0*/  ISETP.GE.AND P0, PT, R158, c[0x0][0x27c], PT ;  /* 0x00009f009e007a0c */ /* 0x000fe20003f06270 */
[----:B-1----:R-:W1:-:S12]  /*3a00*/  LDS.128 R8, [R195+0xd080] ;  /* 0x00d08000c3087984 */ /* 0x002e580000000c00 */
        /* <DEDUP_REMOVED lines=49> */
.L_x_3174:
[----:B------:R-:W-:Y:S05]  /*3d20*/  BSYNC B0 ;  /* 0x0000000000007941 */ /* 0x000fea0003800000 */
.L_x_3173:
        /* <DEDUP_REMOVED lines=54> */
.L_x_3176:
[----:B------:R-:W-:Y:S05]  /*4090*/  BSYNC B0 ;  /* 0x0000000000007941 */ /* 0x000fea0003800000 */
.L_x_3175:
[----:B------:R-:W-:-:S13]  /*40a0*/  ISETP.GE.AND P0, PT, R216, c[0x0][0x1d4], PT ;  /* 0x00007500d8007a0c */ /* 0x000fda0003f06270 */
        /* <DEDUP_REMOVED lines=53> */
.L_x_3167:
        /* <DEDUP_REMOVED lines=23> */
[----:B------:R-:W-:-:S13]  /*4570*/  ISETP.GE.AND P0, PT, R144, c[0x0][0x27c], PT ;  /* 0x00009f0090007a0c */ /* 0x000fda0003f06270 */
[----:B------:R1:W5:Y:S04]  /*4580*/  @!P0 LDG.E.128 R4, [R8.64] ;  /* 0x0000000608048981 */ /* 0x000368000c1e1d00 */
[----:B------:R1:W5:Y:S01]  /*4590*/  @!P0 LDG.E.128 R24, [R2.64] ;  /* 0x0000000602188981 */ /* 0x000362000c1e1d00 */
[----:B------:R-:W-:-:S13]  /*45a0*/  ISETP.GE.AND P0, PT, R146, c[0x0][0x27c], PT ;  /* 0x00009f0092007a0c */ /* 0x000fda0003f06270 */
[----:B------:R1:W5:Y:S04]  /*45b0*/  @!P0 LDG.E.128 R16, [R8.64+0x80] ;  /* 0x0000800608108981 */ /* 0x000368000c1e1d00 */
[----:B------:R1:W5:Y:S02]  /*45c0*/  @!P0 LDG.E.128 R40, [R2.64+0x80] ;  /* 0x0000800602288981 */ /* 0x000364000c1e1d00 */
.L_x_3178:
[----:B------:R-:W-:Y:S05]  /*45d0*/  BSYNC B0 ;  /* 0x0000000000007941 */ /* 0x000fea0003800000 */
.L_x_3177:
        /* <DEDUP_REMOVED lines=36> */
[----:B------:R-:W-:-:S12]  /*4820*/  IMAD.MOV.U32 R2, RZ, RZ, R7 ;  /* 0x000000ffff027224 */ /* 0x000fd800078e0007 */
        /* <DEDUP_REMOVED lines=99> */
.L_x_3180:
[----:B------:R-:W-:Y:S05]  /*4e60*/  BSYNC B0 ;  /* 0x0000000000007941 */ /* 0x000fea0003800000 */
.L_x_3179:
[----:B------:R-:W-:-:S13]  /*4e70*/  ISETP.GE.AND P0, PT, R146, c[0x0][0x1d4], PT ;  /* 0x0000750092007a0c */ /* 0x000fda0003f06270 */
[----:B------:R-:W-:-:S05]  /*4e80*/  @P0 BRA `(.L_x_3170) ;  /* 0x0000080000000947 */ /* 0x000fca0003800000 */
[----:B------:R-:W-:Y:S01]  /*4e90*/  IADD3 R0, P1, P0, R62, R58, R67 ;  /* 0x0000003a3e007210 */ /* 0x000fe2000783e043 */
[----:B-1----:R-:W1:Y:S03]  /*4ea0*/  LDS.128 R12, [R85+0xc080] ;  /* 0x00c08000550c7984 */ /* 0x002e660000000c00 */
[----:B------:R-:W-:Y:S02]  /*4eb0*/  IADD3.X R2, R61, R57, R93, P1, P0 ;  /* 0x000000393d027210 */ /* 0x000fe40000fe045d */
[C---:B------:R-:W-:Y:S03]  /*4ec0*/  LEA R48, P0, R0.reuse, c[0x0][0x1c8], 0x1 ;  /* 0x0000720000307a11 */ /* 0x040fe600078008ff */
[----:B------:R-:W2:Y:S01]  /*4ed0*/  LDS.128 R32, [R88+0xc080] ;  /* 0x00c0800058207984 */ /* 0x000ea20000000c00 */
[----:B------:R-:W-:Y:S02]  /*4ee0*/  LEA.HI.X R49, R0, c[0x0][0x1cc], R2, 0x1, P0 ;  /* 0x0000730000317a11 */ /* 0x000fe400000f0c02 */
[----:B------:R-:W-:-:S13]  /*4ef0*/  ISETP.GE.AND P0, PT, R146, c[0x0][0x27c], PT ;  /* 0x00009f0092007a0c */ /* 0x000fda0003f06270 */
        /* <DEDUP_REMOVED lines=97> */
[----:B------:R-:W-:-:S13]  /*5510*/  ISETP.GE.AND P0, PT, R66, c[0x0][0x1d4], PT ;  /* 0x0000750042007a0c */ /* 0x000fda0003f06270 */
[----:B------:R-:W-:-:S05]  /*5520*/  @P0 BRA `(.L_x_3170) ;  /* 0x0000016000000947 */ /* 0x000fca0003800000 */
[----:B------:R-:W-:Y:S04]  /*5530*/  IADD3 R0, P1, P0, R62, R58, R66 ;  /* 0x0000003a3e007210 */ /* 0x000fe8000783e042 */
[----:B------:R-:W-:Y:S02]  /*5540*/  IADD3.X R3, R61, R57, R89, P1, P0 ;  /* 0x000000393d037210 */ /* 0x000fe40000fe0459 */
[C---:B------:R-:W-:Y:S04]  /*5550*/  LEA R2, P0, R0.reuse, c[0x0][0x1c8], 0x1 ;  /* 0x0000720000027a11 */ /* 0x040fe800078008ff */
[----:B------:R-:W-:Y:S05]  /*5560*/  LEA.HI.X R3, R0, c[0x0][0x1cc], R3, 0x1, P0 ;  /* 0x0000730000037a11 */ /* 0x000fea00000f0c03 */
[----:B------:R2:W-:Y:S01]  /*5570*/  STG.E.128 [R2.64], R12 ;  /* 0x0000000c02007986 */ /* 0x0005e2000c101d06 */
[----:B------:R-:W-:-:S05]  /*5580*/  BRA `(.L_x_3170) ;  /* 0x0000010000007947 */ /* 0x000fca0003800000 */
.L_x_3166:
[----:B------:R-:W-:Y:S05]  /*5590*/  IMAD R0, R46, -0x20, R64 ;  /* 0xffffffe02e007824 */ /* 0x000fea00078e0240 */
[----:B------:R-:W-:Y:S04]  /*55a0*/  IMNMX R0, R0, 0x20, PT ;  /* 0x0000002000007817 */ /* 0x000fe80003800200 */
[----:B------:R-:W-:-:S13]  /*55b0*/  ISETP.GE.AND P0, PT, R213, R0, PT ;  /* 0x00000000d500720c */ /* 0x000fda0003f06270 */
[----:B------:R-:W-:-:S05]  /*55c0*/  @P0 BRA `(.L_x_3170) ;  /* 0x000000c000000947 */ /* 0x000fca0003800000 */
[----:B------:R-:W-:-:S13]  /*55d0*/  ISETP.GE.AND P0, PT, R144, c[0x0][0x1d4], PT ;  /* 0x0000750090007a0c */ /* 0x000fda0003f06270 */
[----:B------:R-:W1:Y:S04]  /*55e0*/  @!P0 LDS.128 R8, [R195+0xc080] ;  /* 0x00c08000c3088984 */ /* 0x000e680000000c00 */
[----:B-1----:R-:W-:Y:S01]  /*55f0*/  @!P0 STG.E.128 [R36.64], R8 ;  /* 0x0000000824008986 */ /* 0x002fe2000c101d06 */
[----:B------:R-:W-:-:S13]  /*5600*/  ISETP.GE.AND P0, PT, R146, c[0x0][0x1d4], PT ;  /* 0x0000750092007a0c */ /* 0x000fda0003f06270 */
[----:B------:R-:W1:Y:S04]  /*5610*/  @!P0 LDS.128 R4, [R195+0xd080] ;  /* 0x00d08000c3048984 */ /* 0x000e680000000c00 */
[----:B-1----:R-:W-:Y:S01]  /*5620*/  @!P0 STG.E.128 [R36.64+0x80], R4 ;  /* 0x0000800424008986 */ /* 0x002fe2000c101d06 */
[----:B------:R-:W-:-:S13]  /*5630*/  ISETP.GE.AND P0, PT, R215, c[0x0][0x1d4], PT ;  /* 0x00007500d7007a0c */ /* 0x000fda0003f06270 */
[----:B------:R-:W1:Y:S04]  /*5640*/  @!P0 LDS.128 R4, [R195+0xe080] ;  /* 0x00e08000c3048984 */ /* 0x000e680000000c00 */
[----:B-1----:R-:W-:Y:S01]  /*5650*/  @!P0 STG.E.128 [R36.64+0x100], R4 ;  /* 0x0001000424008986 */ /* 0x002fe2000c101d06 */
[----:B------:R-:W-:-:S13]  /*5660*/  ISETP.GE.AND P0, PT, R216, c[0x0][0x1d4], PT ;  /* 0x00007500d8007a0c */ /* 0x000fda0003f06270 */
[----:B------:R-:W1:Y:S04]  /*5670*/  @!P0 LDS.128 R4, [R195+0xf080] ;  /* 0x00f08000c3048984 */ /* 0x000e680000000c00 */
[----:B-1----:R1:W-:Y:S02]  /*5680*/  @!P0 STG.E.128 [R36.64+0x180], R4 ;  /* 0x0001800424008986 */ /* 0x0023e4000c101d06 */
.L_x_3170:
[----:B------:R-:W-:Y:S05]  /*5690*/  BSYNC B1 ;  /* 0x0000000000017941 */ /* 0x000fea0003800000 */
.L_x_3165:
[----:B-1---5:R-:W-:Y:S01]  /*56a0*/  IMAD.SHL.U32 R6, R46, 0x20, RZ ;  /* 0x000000202e067824 */ /* 0x022fe200078e00ff */
[----:B------:R-:W-:Y:S03]  /*56b0*/  BSSY B0, `(.L_x_3181) ;  /* 0x0000031000007945 */ /* 0x000fe60003800000 */
[----:B------:R-:W-:Y:S05]  /*56c0*/  IMAD.IADD R0, R100, 0x1, -R6 ;  /* 0x0000000164007824 */ /* 0x000fea00078e0a06 */
[----:B------:R-:W-:-:S13]  /*56d0*/  ISETP.GE.AND P0, PT, R0, 0x1, PT ;  /* 0x000000010000780c */ /* 0x000fda0003f06270 */
        /* <DEDUP_REMOVED lines=46> */
.L_x_3182:
[----:B-1----:R-:W-:Y:S05]  /*59c0*/  BSYNC B0 ;  /* 0x0000000000007941 */ /* 0x002fea0003800000 */
.L_x_3181:
        /* <DEDUP_REMOVED lines=22> */
.L_x_3164:
        /* <DEDUP_REMOVED lines=23> */
.L_x_3186:
[----:B------:R-:W-:-:S13]  /*5ca0*/  ISETP.NE.AND P0, PT, R4, 0x1, PT ;  /* 0x000000010400780c */ /* 0x000fda0003f05270 */
[----:B------:R-:W-:-:S05]  /*5cb0*/  @P0 IMAD.HI.U32 R0, R2, c[0x0][0x330], RZ ;  /* 0x0000cc0002000a27 */ /* 0x000fca00078e00ff */
[----:B------:R-:W-:Y:S02]  /*5cc0*/  @P0 SHF.R.U32.HI R2, RZ, c[0x0][0x334], R0 ;  /* 0x0000cd00ff020a19 */ /* 0x000fe40000011600 */
.L_x_3187:
[----:B------:R-:W-:Y:S05]  /*5cd0*/  BSYNC B0 ;  /* 0x0000000000007941 */ /* 0x000fea0003800000 */
.L_x_3185:
[----:B------:R-:W-:-:S05]  /*5ce0*/  IMAD R2, R2, R4, c[0x0][0x32c] ;  /* 0x0000cb0002027624 */ /* 0x000fca00078e0204 */
[----:B------:R-:W-:-:S04]  /*5cf0*/  IMNMX R3, R3, R2, PT ;  /* 0x0000000203037217 */ /* 0x000fc80003800200 */
.L_x_3184:
        /* <DEDUP_REMOVED lines=21> */
.L_x_3190:
[----:B------:R-:W-:-:S04]  /*5e50*/  MOV R3, c[0x0][0x32c] ;  /* 0x0000cb0000037a02 */ /* 0x000fc80000000f00 */
[----:B------:R-:W-:-:S13]  /*5e60*/  ISETP.NE.AND P0, PT, R3, 0x1, PT ;  /* 0x000000010300780c */ /* 0x000fda0003f05270 */
[----:B------:R-:W-:-:S05]  /*5e70*/  @P0 IMAD.HI.U32 R3, R0, c[0x0][0x330], RZ ;  /* 0x0000cc0000030a27 */ /* 0x000fca00078e00ff */
[----:B------:R-:W-:Y:S02]  /*5e80*/  @P0 SHF.R.U32.HI R0, RZ, c[0x0][0x334], R3 ;  /* 0x0000cd00ff000a19 */ /* 0x000fe40000011603 */
.L_x_3191:
[----:B------:R-:W-:Y:S05]  /*5e90*/  BSYNC B0 ;  /* 0x0000000000007941 */ /* 0x000fea0003800000 */
.L_x_3189:
[----:B------:R-:W-:-:S05]  /*5ea0*/  IMAD R0, R0, c[0x0][0x32c], RZ ;  /* 0x0000cb0000007a24 */ /* 0x000fca00078e02ff */
[----:B------:R-:W-:-:S04]  /*5eb0*/  IMNMX R2, R2, R0, !PT ;  /* 0x0000000002027217 */ /* 0x000fc80007800200 */
.L_x_3188:
        /* <DEDUP_REMOVED lines=38> */
.L_x_3193:
[----:B------:R-:W-:Y:S05]  /*6120*/  BSYNC B0 ;  /* 0x0000000000007941 */ /* 0x000fea0003800000 */
.L_x_3192:
        /* <DEDUP_REMOVED lines=104> */
[----:B------:R-:W-:Y:S01]  /*67b0*/  IMAD.WIDE.U32 R2, R226, c[0x0][0x1b8], R2 ;  /* 0x00006e00e2027a25 */ /* 0x000fe200078e0002 */
        /* <DEDUP_REMOVED lines=39> */
[----:B------:R-:W-:Y:S01]  /*6a30*/  IMAD.WIDE.U32 R4, R226, c[0x0][0x210], R4 ;  /* 0x00008400e2047a25 */ /* 0x000fe200078e0004 */
        /* <DEDUP_REMOVED lines=17> */
[----:B------:R-:W-:Y:S01]  /*6b50*/  IMAD R2, R0, c[0x0][0x1f4], R8 ;  /* 0x00007d0000027a24 */ /* 0x000fe200078e0208 */
[----:B------:R-:W-:Y:S01]  /*6b60*/  @P0 LOP3.LUT R214, R214, 0x2, RZ, 0xfc, !PT ;  /* 0x00000002d6d60812 */ /* 0x000fe200078efcff */
[----:B------:R-:W-:Y:S02]  /*6b70*/  IMAD R0, R0, c[0x0][0x21c], R3 ;  /* 0x0000870000007a24 */ /* 0x000fe400078e0203 */
[----:B------:R-:W-:-:S03]  /*6b80*/  IMAD.IADD R222, R219, 0x1, R2 ;  /* 0x00000001dbde7824 */ /* 0x000fc600078e0202 */
[----:B------:R-:W-:Y:S01]  /*6b90*/  IADD3 R223, R221, R0, RZ ;  /* 0x00000000dddf7210 */ /* 0x000fe20007ffe0ff */
[----:B------:R-:W-:Y:S05]  /*6ba0*/  BRA.DIV ~URZ, `(.L_x_3195) ;  /* 0x000187c27f007947 */ /* 0x000fea000b800000 */
[----:B------:R1:W2:Y:S02]  /*6bb0*/  SHFL.IDX PT, R10, R16, RZ, 0x181f ;  /* 0x00181fff100a7589 */ /* 0x0002a400000e0000 */
.L_x_3378:
[----:B------:R-:W-:Y:S05]  /*6bc0*/  BRA.DIV ~URZ, `(.L_x_3196) ;  /* 0x000188127f007947 */ /* 0x000fea000b800000 */
[----:B------:R3:W4:Y:S02]  /*6bd0*/  SHFL.IDX PT, R2, R17, RZ, 0x181f ;  /* 0x00181fff11027589 */ /* 0x00072400000e0000 */
.L_x_3379:
        /* <DEDUP_REMOVED lines=28> */
.L_x_3198:
[----:B------:R-:W-:Y:S05]  /*6da0*/  BSYNC B0 ;  /* 0x0000000000007941 */ /* 0x000fea0003800000 */
.L_x_3197:
[----:B------:R-:W-:Y:S05]  /*6db0*/  BRA.DIV ~URZ, `(.L_x_3199) ;  /* 0x000186927f007947 */ /* 0x000fea000b800000 */
[----:B--2---:R2:W1:Y:S04]  /*6dc0*/  SHFL.IDX PT, R10, R16, 0x1, 0x181f ;  /* 0x00381f00100a7f89 */ /* 0x00446800000e0000 */
[----:B----4-:R2:W4:Y:S02]  /*6dd0*/  SHFL.IDX PT, R2, R17, 0x1, 0x181f ;  /* 0x00381f0011027f89 */ /* 0x01052400000e0000 */
.L_x_3380:
        /* <DEDUP_REMOVED lines=22> */
.L_x_3201:
[----:B------:R-:W-:Y:S05]  /*6f40*/  BSYNC B0 ;  /* 0x0000000000007941 */ /* 0x000fea0003800000 */
.L_x_3200:
[----:B------:R-:W-:Y:S05]  /*6f50*/  BRA.DIV ~URZ, `(.L_x_3202) ;  /* 0x000185c27f007947 */ /* 0x000fea000b800000 */
[----:B-1----:R1:W2:Y:S02]  /*6f60*/  SHFL.IDX PT, R10, R16, 0x2, 0x181f ;  /* 0x00581f00100a7f89 */ /* 0x0022a400000e0000 */
.L_x_3381:
[----:B------:R-:W-:Y:S05]  /*6f70*/  BRA.DIV ~URZ, `(.L_x_3203) ;  /* 0x000186127f007947 */ /* 0x000fea000b800000 */
[----:B----4-:R4:W1:Y:S02]  /*6f80*/  SHFL.IDX PT, R2, R17, 0x2, 0x181f ;  /* 0x00581f0011027f89 */ /* 0x01086400000e0000 */
.L_x_3382:
        /* <DEDUP_REMOVED lines=22> */
.L_x_3205:
[----:B------:R-:W-:Y:S05]  /*70f0*/  BSYNC B0 ;  /* 0x0000000000007941 */ /* 0x000fea0003800000 */
.L_x_3204:
[----:B------:R-:W-:Y:S05]  /*7100*/  BRA.DIV ~URZ, `(.L_x_3206) ;  /* 0x000184f27f007947 */ /* 0x000fea000b800000 */
[----:B--2---:R2:W3:Y:S04]  /*7110*/  SHFL.IDX PT, R10, R16, 0x3, 0x181f ;  /* 0x00781f00100a7f89 */ /* 0x0044e800000e0000 */
[----:B-1----:R2:W1:Y:S02]  /*7120*/  SHFL.IDX PT, R2, R17, 0x3, 0x181f ;  /* 0x00781f0011027f89 */ /* 0x00246400000e0000 */
.L_x_3383:
        /* <DEDUP_REMOVED lines=46> */
.L_x_3208:
[----:B-1----:R-:W-:Y:S05]  /*7410*/  BSYNC B0 ;  /* 0x0000000000007941 */ /* 0x002fea0003800000 */
.L_x_3207:
[----:B------:R-:W-:Y:S01]  /*7420*/  ISETP.LT.AND P0, PT, RZ, c[0x0][0x27c], PT ;  /* 0x00009f00ff007a0c */ /* 0x000fe20003f01270 */
[----:B------:R-:W0:Y:S01]  /*7430*/  LDGDEPBAR ;  /* 0x00000000000079af */ /* 0x000e220000000000 */
[----:B------:R-:W-:-:S11]  /*7440*/  MOV R131, c[0x0][0x2c4] ;  /* 0x0000b10000837a02 */ /* 0x000fd60000000f00 */
[----:B------:R-:W-:Y:S05]  /*7450*/  @P0 BRA `(.L_x_3209) ;  /* 0x0000002000000947 */ /* 0x000fea0003800000 */
[----:B------:R-:W-:-:S04]  /*7460*/  DEPBAR.LE SB0, 0x1 ;  /* 0x000080400000791a */ /* 0x000fc80000000000 */
[----:B------:R-:W-:Y:S05]  /*7470*/  BRA `(.L_x_3210) ;  /* 0x000096a000007947 */ /* 0x000fea0003800000 */
.L_x_3209:
        /* <DEDUP_REMOVED lines=100> */
.L_x_3213:
[----:B------:R-:W-:Y:S05]  /*7ac0*/  BSYNC B0 ;  /* 0x0000000000007941 */ /* 0x000fea0003800000 */
.L_x_3212:
        /* <DEDUP_REMOVED lines=84> */
.L_x_3215:
[----:B------:R-:W-:Y:S05]  /*8010*/  BSYNC B0 ;  /* 0x0000000000007941 */ /* 0x000fea0003800000 */
.L_x_3214:
        /* <DEDUP_REMOVED lines=86> */
.L_x_3217:
[----:B------:R-:W-:Y:S05]  /*8580*/  BSYNC B0 ;  /* 0x0000000000007941 */ /* 0x000fea0003800000 */
.L_x_3216:
        /* <DEDUP_REMOVED lines=84> */
.L_x_3219:
[----:B---3--:R-:W-:Y:S05]  /*8ad0*/  BSYNC B0 ;  /* 0x0000000000007941 */ /* 0x008fea0003800000 */
.L_x_3218:
        /* <DEDUP_REMOVED lines=82> */
.L_x_3223:
[----:B------:R-:W-:Y:S05]  /*9000*/  BSYNC B0 ;  /* 0x0000000000007941 */ /* 0x000fea0003800000 */
.L_x_3222:
        /* <DEDUP_REMOVED lines=49> */
.L_x_3225:
[----:B------:R-:W-:Y:S05]  /*9320*/  BSYNC B0 ;  /* 0x0000000000007941 */ /* 0x000fea0003800000 */
.L_x_3224:
        /* <DEDUP_REMOVED lines=49> */
.L_x_3227:
[----:B------:R-:W-:Y:S05]  /*9640*/  BSYNC B0 ;  /* 0x0000000000007941 */ /* 0x000fea0003800000 */
.L_x_3226:
        /* <DEDUP_REMOVED lines=48> */
.L_x_3221:
[----:B------:R-:W-:Y:S05]  /*9950*/  BSYNC B1 ;  /* 0x0000000000017941 */ /* 0x000fea0003800000 */
.L_x_3220:
        /* <DEDUP_REMOVED lines=52> */
.L_x_3231:
[----:B------:R-:W-:Y:S05]  /*9ca0*/  BSYNC B0 ;  /* 0x0000000000007941 */ /* 0x000fea0003800000 */
.L_x_3230:
        /* <DEDUP_REMOVED lines=49> */
.L_x_3233:
[----:B------:R-:W-:Y:S05]  /*9fc0*/  BSYNC B0 ;  /* 0x0000000000007941 */ /* 0x000fea0003800000 */
.L_x_3232:
        /* <DEDUP_REMOVED lines=49> */
.L_x_3235:
[----:B------:R-:W-:Y:S05]  /*a2e0*/  BSYNC B0 ;  /* 0x0000000000007941 */ /* 0x000fea0003800000 */
.L_x_3234:
        /* <DEDUP_REMOVED lines=48> */
.L_x_3229:
[----:B------:R-:W-:Y:S05]  /*a5f0*/  BSYNC B1 ;  /* 0x0000000000017941 */ /* 0x000fea0003800000 */
.L_x_3228:
        /* <DEDUP_REMOVED lines=53> */
.L_x_3239:
[----:B------:R-:W-:Y:S05]  /*a950*/  BSYNC B0 ;  /* 0x0000000000007941 */ /* 0x000fea0003800000 */
.L_x_3238:
        /* <DEDUP_REMOVED lines=49> */
.L_x_3241:
[----:B------:R-:W-:Y:S05]  /*ac70*/  BSYNC B0 ;  /* 0x0000000000007941 */ /* 0x000fea0003800000 */
.L_x_3240:
        /* <DEDUP_REMOVED lines=49> */
.L_x_3243:
[----:B------:R-:W-:Y:S05]  /*af90*/  BSYNC B0 ;  /* 0x0000000000007941 */ /* 0x000fea0003800000 */
.L_x_3242:
        /* <DEDUP_REMOVED lines=48> */
.L_x_3237:
[----:B------:R-:W-:Y:S05]  /*b2a0*/  BSYNC B1 ;  /* 0x0000000000017941 */ /* 0x000fea0003800000 */
.L_x_3236:
        /* <DEDUP_REMOVED lines=52> */
.L_x_3246:
[----:B------:R-:W-:Y:S05]  /*b5f0*/  BSYNC B0 ;  /* 0x0000000000007941 */ /* 0x000fea0003800000 */
.L_x_3245:
        /* <DEDUP_REMOVED lines=49> */
.L_x_3248:
[----:B------:R-:W-:Y:S05]  /*b910*/  BSYNC B0 ;  /* 0x0000000000007941 */ /* 0x000fea0003800000 */
.L_x_3247:
        /* <DEDUP_REMOVED lines=49> */
.L_x_3250:
[----:B------:R-:W-:Y:S05]  /*bc30*/  BSYNC B0 ;  /* 0x0000000000007941 */ /* 0x000fea0003800000 */
.L_x_3249:
        /* <DEDUP_REMOVED lines=49> */
.L_x_3211:
        /* <DEDUP_REMOVED lines=60> */
.L_x_3252:
[----:B------:R-:W-:Y:S05]  /*c310*/  BSYNC B0 ;  /* 0x0000000000007941 */ /* 0x000fea0003800000 */
.L_x_3251:
        /* <DEDUP_REMOVED lines=64> */
.L_x_3254:
[----:B--2-4-:R-:W-:Y:S05]  /*c720*/  BSYNC B0 ;  /* 0x0000000000007941 */ /* 0x014fea0003800000 */
.L_x_3253:
        /* <DEDUP_REMOVED lines=66> */
.L_x_3256:
[----:B--2---:R-:W-:Y:S05]  /*cb50*/  BSYNC B0 ;  /* 0x0000000000007941 */ /* 0x004fea0003800000 */
.L_x_3255:
        /* <DEDUP_REMOVED lines=64> */
.L_x_3258:
[----:B--2-4-:R-:W-:Y:S05]  /*cf60*/  BSYNC B0 ;  /* 0x0000000000007941 */ /* 0x014fea0003800000 */
.L_x_3257:
        /* <DEDUP_REMOVED lines=139> */
.L_x_3262:
[----:B------:R-:W-:Y:S05]  /*d820*/  BSYNC B0 ;  /* 0x0000000000007941 */ /* 0x000fea0003800000 */
.L_x_3261:
        /* <DEDUP_REMOVED lines=113> */
.L_x_3260:
[----:B------:R-:W-:Y:S05]  /*df40*/  BSYNC B1 ;  /* 0x0000000000017941 */ /* 0x000fea0003800000 */
.L_x_3259:
        /* <DEDUP_REMOVED lines=120> */
.L_x_3266:
[----:B------:R-:W-:Y:S05]  /*e6d0*/  BSYNC B0 ;  /* 0x0000000000007941 */ /* 0x000fea0003800000 */
.L_x_3265:
        /* <DEDUP_REMOVED lines=112> */
.L_x_3264:
[----:B------:R-:W-:Y:S05]  /*ede0*/  BSYNC B1 ;  /* 0x0000000000017941 */ /* 0x000fea0003800000 */
.L_x_3263:
        /* <DEDUP_REMOVED lines=120> */
.L_x_3270:
[----:B------:R-:W-:Y:S05]  /*f570*/  BSYNC B0 ;  /* 0x0000000000007941 */ /* 0x000fea0003800000 */
.L_x_3269:
        /* <DEDUP_REMOVED lines=112> */
.L_x_3268:
[----:B------:R-:W-:Y:S05]  /*fc80*/  BSYNC B1 ;  /* 0x0000000000017941 */ /* 0x000fea0003800000 */
.L_x_3267:
        /* <DEDUP_REMOVED lines=119> */
.L_x_3272:
[----:B------:R-:W-:Y:S05]  /*10400*/  BSYNC B0 ;  /* 0x0000000000007941 */ /* 0x000fea0003800000 */
.L_x_3271:
        /* <DEDUP_REMOVED lines=112> */
.L_x_3244:
[----:B------:R-:W-:Y:S05]  /*10b10*/  BSYNC B2 ;  /* 0x0000000000027941 */ /* 0x000fea0003800000 */
.L_x_3210:
        /* <DEDUP_REMOVED lines=10> */
[----:B------:R-:W-:Y:S01]  /*10bc0*/  @P1 IADD3 R186, R177, -0x20, RZ ;  /* 0xffffffe0b1ba1810 */ /* 0x000fe20007ffe0ff */
[----:B------:R-:W-:Y:S01]  /*10bd0*/  IMAD.MOV.U32 R63, RZ, RZ, c[0x0][0x32c] ;  /* 0x0000cb00ff3f7624 */ /* 0x000fe200078e00ff */
[----:B------:R-:W-:Y:S01]  /*10be0*/  ISETP.GT.AND P1, PT, R106, R208, PT ;  /* 0x000000d06a00720c */ /* 0x000fe20003f24270 */
[----:B------:R-:W-:Y:S01]  /*10bf0*/  ULDC UR4, c[0x0][0x324] ;  /* 0x0000c90000047ab9 */ /* 0x000fe20000000800 */
[----:B------:R-:W-:Y:S01]  /*10c00*/  LEA R0, P0, R2, R220, 0x5 ;  /* 0x000000dc02007211 */ /* 0x000fe200078028ff */
[----:B------:R-:W-:Y:S01]  /*10c10*/  ULOP3.LUT UR4, URZ, UR4, URZ, 0x33, !UPT ;  /* 0x000000043f047292 */ /* 0x000fe2000f8e333f */
[----:B------:R-:W-:-:S02]  /*10c20*/  IADD3 R187, R186, 0x3000, RZ ;  /* 0x00003000babb7810 */ /* 0x000fc40007ffe0ff */
[----:B------:R-:W-:Y:S02]  /*10c30*/  LEA.HI.X R3, R2, R223, R3, 0x5, P0 ;  /* 0x000000df02037211 */ /* 0x000fe400000f2c03 */
[----:B------:R-:W-:Y:S02]  /*10c40*/  LEA R2, P0, R0, c[0x0][0x1f8], 0x1 ;  /* 0x00007e0000027a11 */ /* 0x000fe400078008ff */
[----:B------:R-:W-:Y:S02]  /*10c50*/  IADD3 R193, R186, 0x3800, RZ ;  /* 0x00003800bac17810 */ /* 0x000fe40007ffe0ff */
[----:B------:R-:W-:Y:S02]  /*10c60*/  LEA.HI.X R3, R0, c[0x0][0x1fc], R3, 0x1, P0 ;  /* 0x00007f0000037a11 */ /* 0x000fe400000f0c03 */
[----:B------:R-:W-:Y:S02]  /*10c70*/  @P1 IADD3 R0, R236, -0x2, RZ ;  /* 0xfffffffeec001810 */ /* 0x000fe40007ffe0ff */
[----:B------:R-:W-:-:S02]  /*10c80*/  IADD3 R192, R186, 0x2000, RZ ;  /* 0x00002000bac07810 */ /* 0x000fc40007ffe0ff */
[----:B-1----:R-:W-:Y:S01]  /*10c90*/  @P1 SHF.R.S32.HI R4, RZ, 0x1f, R0 ;  /* 0x0000001fff041819 */ /* 0x002fe20000011400 */
[----:B------:R-:W-:Y:S01]  /*10ca0*/  LDSM.16.M88.4 R20, [R177] ;  /* 0x00000000b114783b */ /* 0x000fe20000000200 */
[C---:B------:R-:W-:Y:S02]  /*10cb0*/  IADD3 R191, R186.reuse, 0x2800, RZ ;  /* 0x00002800babf7810 */ /* 0x040fe40007ffe0ff */
[----:B------:R-:W-:Y:S01]  /*10cc0*/  IADD3 R190, R186, 0x1000, RZ ;  /* 0x00001000babe7810 */ /* 0x000fe20007ffe0ff */
[----:B------:R-:W-:Y:S01]  /*10cd0*/  @P1 IMAD R4, R4, c[0x0][0x1e0], RZ ;  /* 0x0000780004041a24 */ /* 0x000fe200078e02ff */
[----:B------:R-:W-:Y:S01]  /*10ce0*/  LDSM.16.M88.4 R24, [R177+0x800] ;  /* 0x00080000b118783b */ /* 0x000fe20000000200 */
[----:B------:R-:W-:Y:S02]  /*10cf0*/  IADD3 R189, R186, 0x1800, RZ ;  /* 0x00001800babd7810 */ /* 0x000fe40007ffe0ff */
[C---:B------:R-:W-:Y:S01]  /*10d00*/  @P1 IMAD R6, R0.reuse, c[0x0][0x1e4], R4 ;  /* 0x0000790000061a24 */ /* 0x040fe200078e0204 */
[----:B---3--:R-:W-:Y:S01]  /*10d10*/  LDSM.16.M88.4 R8, [R183] ;  /* 0x00000000b708783b */ /* 0x008fe20000000200 */
        /* <DEDUP_REMOVED lines=15> */
[----:B------:R-:W-:Y:S02]  /*10e10*/  IMAD.IADD R159, R187, 0x1, R0 ;  /* 0x00000001bb9f7824 */ /* 0x000fe400078e0200 */
[----:B------:R-:W-:-:S06]  /*10e20*/  IMAD.IADD R0, R225, 0x1, R224 ;  /* 0x00000001e1007824 */ /* 0x000fcc00078e02e0 */
        /* <DEDUP_REMOVED lines=11> */
[C---:B-1--4-:R-:W-:Y:S08]  /*10ee0*/  HMMA.16816.F32.BF16 R16, R4.reuse, R20, RZ ;  /* 0x000000140410723c */ /* 0x052ff000000418ff */
[----:B------:R-:W-:Y:S04]  /*10ef0*/  HMMA.16816.F32.BF16 R28, R4, R22, RZ ;  /* 0x00000016041c723c */ /* 0x000fe800000418ff */
[----:B------:R2:W-:Y:S01]  /*10f00*/  LDGSTS.E.BYPASS.LTC128B.128 [R195+0xa080], [R2.64+0x100], !P0 ;  /* 0x0a08010002c37fae */ /* 0x0005e2000c101d46 */
[----:B------:R-:W-:-:S03]  /*10f10*/  LOP3.LUT P0, RZ, R123, 0x8, RZ, 0xc0, !PT ;  /* 0x000000087bff7812 */ /* 0x000fc6000780c0ff */
[----:B------:R-:W-:Y:S01]  /*10f20*/  HMMA.16816.F32.BF16 R20, R4, R24, RZ ;  /* 0x000000180414723c */ /* 0x000fe200000418ff */
[----:B------:R-:W-:-:S07]  /*10f30*/  ISETP.LE.OR P0, PT, R62, R213, !P0 ;  /* 0x000000d53e00720c */ /* 0x000fce0004703670 */
[----:B------:R-:W-:Y:S06]  /*10f40*/  HMMA.16816.F32.BF16 R24, R4, R26, RZ ;  /* 0x0000001a0418723c */ /* 0x000fec00000418ff */
[----:B------:R2:W-:Y:S02]  /*10f50*/  LDGSTS.E.BYPASS.LTC128B.128 [R195+0xb080], [R2.64+0x180], !P0 ;  /* 0x0b08018002c37fae */ /* 0x0005e4000c101d46 */
[C---:B------:R-:W-:Y:S02]  /*10f60*/  HMMA.16816.F32.BF16 R28, R8.reuse, R34, R28 ;  /* 0x00000022081c723c */ /* 0x040fe4000004181c */
[----:B------:R-:W-:Y:S04]  /*10f70*/  LDSM.16.M88.4 R12, [R185] ;  /* 0x00000000b90c783b */ /* 0x000fe80000000200 */
[----:B------:R-:W1:Y:S02]  /*10f80*/  LDSM.16.M88.4 R44, [R176] ;  /* 0x00000000b02c783b */ /* 0x000e640000000200 */
[C---:B------:R-:W-:Y:S02]  /*10f90*/  HMMA.16816.F32.BF16 R16, R8.reuse, R32, R16 ;  /* 0x000000200810723c */ /* 0x040fe40000041810 */
[----:B------:R-:W3:Y:S04]  /*10fa0*/  LDSM.16.M88.4 R40, [R176+0x800] ;  /* 0x00080000b028783b */ /* 0x000ee80000000200 */
[----:B------:R-:W-:Y:S02]  /*10fb0*/  LDSM.16.M88.4 R4, [R184] ;  /* 0x00000000b804783b */ /* 0x000fe40000000200 */
[C---:B------:R-:W-:Y:S02]  /*10fc0*/  HMMA.16816.F32.BF16 R20, R8.reuse, R36, R20 ;  /* 0x000000240814723c */ /* 0x040fe40000041814 */
[----:B------:R-:W4:Y:S04]  /*10fd0*/  LDSM.16.M88.4 R52, [R159+-0x3000] ;  /* 0xffd000009f34783b */ /* 0x000f280000000200 */
[----:B------:R-:W-:Y:S02]  /*10fe0*/  LDSM.16.M88.4 R48, [R177+0x1000] ;  /* 0x00100000b130783b */ /* 0x000fe40000000200 */
[----:B------:R-:W-:Y:S01]  /*10ff0*/  HMMA.16816.F32.BF16 R24, R8, R38, R24 ;  /* 0x000000260818723c */ /* 0x000fe20000041818 */
[----:B--2---:R-:W-:Y:S01]  /*11000*/  @P3 IMAD.HI.U32 R2, R0, c[0x0][0x2c8], RZ ;  /* 0x0000b20000023a27 */ /* 0x004fe200078e00ff */
[----:B------:R-:W2:Y:S04]  /*11010*/  LDSM.16.M88.4 R36, [R159+-0x2800] ;  /* 0xffd800009f24783b */ /* 0x000ea80000000200 */
[----:B------:R-:W2:Y:S04]  /*11020*/  LDSM.16.M88.4 R8, [R182+0x4000] ;  /* 0x00400000b608783b */ /* 0x000ea80000000200 */
[----:B------:R-:W-:Y:S04]  /*11030*/  LDSM.16.M88.4 R56, [R186+0x2000] ;  /* 0x00200000ba38783b */ /* 0x000fe80000000200 */
[----:B------:R-:W0:Y:S01]  /*11040*/  LDGDEPBAR ;  /* 0x00000000000079af */ /* 0x000e220000000000 */
[C---:B-1----:R-:W-:Y:S08]  /*11050*/  HMMA.16816.F32.BF16 R32, R12.reuse, R46, R28 ;  /* 0x0000002e0c20723c */ /* 0x042ff0000004181c */
[C---:B------:R-:W-:Y:S01]  /*11060*/  HMMA.16816.F32.BF16 R16, R12.reuse, R44, R16 ;  /* 0x0000002c0c10723c */ /* 0x040fe20000041810 */
[----:B------:R-:W-:Y:S07]  /*11070*/  LDSM.16.M88.4 R44, [R186+0x1000] ;  /* 0x00100000ba2c783b */ /* 0x000fee0000000200 */
[C---:B---3--:R-:W-:Y:S01]  /*11080*/  HMMA.16816.F32.BF16 R28, R12.reuse, R40, R20 ;  /* 0x000000280c1c723c */ /* 0x048fe20000041814 */
[----:B------:R-:W-:Y:S07]  /*11090*/  LDSM.16.M88.4 R20, [R186+0x1800] ;  /* 0x00180000ba14783b */ /* 0x000fee0000000200 */
[----:B------:R-:W-:Y:S01]  /*110a0*/  HMMA.16816.F32.BF16 R24, R12, R42, R24 ;  /* 0x0000002a0c18723c */ /* 0x000fe20000041818 */
[----:B------:R-:W1:Y:S07]  /*110b0*/  LDSM.16.M88.4 R40, [R177+0x1800] ;  /* 0x00180000b128783b */ /* 0x000e6e0000000200 */
[C---:B----4-:R-:W-:Y:S01]  /*110c0*/  HMMA.16816.F32.BF16 R12, R4.reuse, R52, R16 ;  /* 0x00000034040c723c */ /* 0x050fe20000041810 */
[----:B------:R-:W3:Y:S07]  /*110d0*/  LDSM.16.M88.4 R16, [R183+0x4000] ;  /* 0x00400000b710783b */ /* 0x000eee0000000200 */
[C---:B------:R-:W-:Y:S01]  /*110e0*/  HMMA.16816.F32.BF16 R32, R4.reuse, R54, R32 ;  /* 0x000000360420723c */ /* 0x040fe20000041820 */
[----:B------:R-:W-:Y:S07]  /*110f0*/  LDSM.16.M88.4 R52, [R176+0x1000] ;  /* 0x00100000b034783b */ /* 0x000fee0000000200 */
[C---:B--2---:R-:W-:Y:S08]  /*11100*/  HMMA.16816.F32.BF16 R28, R4.reuse, R36, R28 ;  /* 0x00000024041c723c */ /* 0x044ff0000004181c */
[----:B------:R-:W-:Y:S01]  /*11110*/  HMMA.16816.F32.BF16 R24, R4, R38, R24 ;  /* 0x000000260418723c */ /* 0x000fe20000041818 */
[----:B------:R-:W2:Y:S04]  /*11120*/  LDSM.16.M88.4 R4, [R185+0x4000] ;  /* 0x00400000b904783b */ /* 0x000ea80000000200 */
[----:B------:R-:W4:Y:S03]  /*11130*/  LDSM.16.M88.4 R36, [R176+0x1800] ;  /* 0x00180000b024783b */ /* 0x000f260000000200 */
[C---:B------:R-:W-:Y:S08]  /*11140*/  HMMA.16816.F32.BF16 R12, R8.reuse, R48, R12 ;  /* 0x00000030080c723c */ /* 0x040ff0000004180c */
[C---:B------:R-:W-:Y:S01]  /*11150*/  HMMA.16816.F32.BF16 R32, R8.reuse, R50, R32 ;  /* 0x000000320820723c */ /* 0x040fe20000041820 */
[----:B------:R-:W-:Y:S07]  /*11160*/  LDSM.16.M88.4 R48, [R159+-0x2000] ;  /* 0xffe000009f30783b */ /* 0x000fee0000000200 */
[C---:B-1----:R-:W-:Y:S08]  /*11170*/  HMMA.16816.F32.BF16 R28, R8.reuse, R40, R28 ;  /* 0x00000028081c723c */ /* 0x042ff0000004181c */
[----:B------:R-:W-:Y:S01]  /*11180*/  HMMA.16816.F32.BF16 R24, R8, R42, R24 ;  /* 0x0000002a0818723c */ /* 0x000fe20000041818 */
[----:B------:R-:W-:Y:S07]  /*11190*/  LDSM.16.M88.4 R40, [R177+0x2800] ;  /* 0x00280000b128783b */ /* 0x000fee0000000200 */
[C---:B---3--:R-:W-:Y:S01]  /*111a0*/  HMMA.16816.F32.BF16 R8, R16.reuse, R44, R12 ;  /* 0x0000002c1008723c */ /* 0x048fe2000004180c */
[----:B------:R-:W1:Y:S07]  /*111b0*/  LDSM.16.M88.4 R12, [R184+0x4000] ;  /* 0x00400000b80c783b */ /* 0x000e6e0000000200 */
[C---:B------:R-:W-:Y:S01]  /*111c0*/  HMMA.16816.F32.BF16 R32, R16.reuse, R46, R32 ;  /* 0x0000002e1020723c */ /* 0x040fe20000041820 */
[----:B------:R-:W-:Y:S07]  /*111d0*/  LDSM.16.M88.4 R44, [R177+0x2000] ;  /* 0x00200000b12c783b */ /* 0x000fee0000000200 */
[C---:B------:R-:W-:Y:S08]  /*111e0*/  HMMA.16816.F32.BF16 R28, R16.reuse, R20, R28 ;  /* 0x00000014101c723c */ /* 0x040ff0000004181c */
[----:B------:R-:W-:Y:S01]  /*111f0*/  HMMA.16816.F32.BF16 R24, R16, R22, R24 ;  /* 0x000000161018723c */ /* 0x000fe20000041818 */
[----:B------:R-:W3:Y:S04]  /*11200*/  LDSM.16.M88.4 R20, [R159+-0x1800] ;  /* 0xffe800009f14783b */ /* 0x000ee80000000200 */
[----:B------:R-:W3:Y:S03]  /*11210*/  LDSM.16.M88.4 R16, [R182+0x8000] ;  /* 0x00800000b610783b */ /* 0x000ee60000000200 */
[C---:B--2---:R-:W-:Y:S08]  /*11220*/  HMMA.16816.F32.BF16 R8, R4.reuse, R52, R8 ;  /* 0x000000340408723c */ /* 0x044ff00000041808 */
[C---:B------:R-:W-:Y:S01]  /*11230*/  HMMA.16816.F32.BF16 R32, R4.reuse, R54, R32 ;  /* 0x000000360420723c */ /* 0x040fe20000041820 */
[----:B------:R-:W-:Y:S07]  /*11240*/  LDSM.16.M88.4 R52, [R176+0x2000] ;  /* 0x00200000b034783b */ /* 0x000fee0000000200 */
[C---:B----4-:R-:W-:Y:S08]  /*11250*/  HMMA.16816.F32.BF16 R28, R4.reuse, R36, R28 ;  /* 0x00000024041c723c */ /* 0x050ff0000004181c */
[----:B------:R-:W-:Y:S01]  /*11260*/  HMMA.16816.F32.BF16 R24, R4, R38, R24 ;  /* 0x000000260418723c */ /* 0x000fe20000041818 */
[----:B------:R-:W-:Y:S07]  /*11270*/  LDSM.16.M88.4 R36, [R186+0x2800] ;  /* 0x00280000ba24783b */ /* 0x000fee0000000200 */
[C---:B-1----:R-:W-:Y:S01]  /*11280*/  HMMA.16816.F32.BF16 R4, R12.reuse, R48, R8 ;  /* 0x000000300c04723c */ /* 0x042fe20000041808 */
[----:B------:R-:W1:Y:S07]  /*11290*/  LDSM.16.M88.4 R8, [R183+0x8000] ;  /* 0x00800000b708783b */ /* 0x000e6e0000000200 */
[C---:B------:R-:W-:Y:S01]  /*112a0*/  HMMA.16816.F32.BF16 R32, R12.reuse, R50, R32 ;  /* 0x000000320c20723c */ /* 0x040fe20000041820 */
[----:B------:R-:W-:Y:S07]  /*112b0*/  LDSM.16.M88.4 R48, [R159+-0x1000] ;  /* 0xfff000009f30783b */ /* 0x000fee0000000200 */
[C---:B---3--:R-:W-:Y:S08]  /*112c0*/  HMMA.16816.F32.BF16 R28, R12.reuse, R20, R28 ;  /* 0x000000140c1c723c */ /* 0x048ff0000004181c */
[----:B------:R-:W-:Y:S01]  /*112d0*/  HMMA.16816.F32.BF16 R24, R12, R22, R24 ;  /* 0x000000160c18723c */ /* 0x000fe20000041818 */
[----:B------:R-:W-:Y:S07]  /*112e0*/  LDSM.16.M88.4 R20, [R184+0x8000] ;  /* 0x00800000b814783b */ /* 0x000fee0000000200 */
[C---:B------:R-:W-:Y:S01]  /*112f0*/  HMMA.16816.F32.BF16 R12, R16.reuse, R44, R4 ;  /* 0x0000002c100c723c */ /* 0x040fe20000041804 */
[----:B------:R-:W2:Y:S07]  /*11300*/  LDSM.16.M88.4 R4, [R185+0x8000] ;  /* 0x00800000b904783b */ /* 0x000eae0000000200 */
[C---:B------:R-:W-:Y:S01]  /*11310*/  HMMA.16816.F32.BF16 R32, R16.reuse, R46, R32 ;  /* 0x0000002e1020723c */ /* 0x040fe20000041820 */
[----:B------:R-:W-:Y:S07]  /*11320*/  LDSM.16.M88.4 R44, [R177+0x3800] ;  /* 0x00380000b12c783b */ /* 0x000fee0000000200 */
[C---:B------:R-:W-:Y:S08]  /*11330*/  HMMA.16816.F32.BF16 R28, R16.reuse, R40, R28 ;  /* 0x00000028101c723c */ /* 0x040ff0000004181c */
[----:B------:R-:W-:Y:S01]  /*11340*/  HMMA.16816.F32.BF16 R24, R16, R42, R24 ;  /* 0x0000002a1018723c */ /* 0x000fe20000041818 */
[----:B------:R-:W3:Y:S04]  /*11350*/  LDSM.16.M88.4 R40, [R176+0x2800] ;  /* 0x00280000b028783b */ /* 0x000ee80000000200 */
[----:B------:R-:W-:Y:S03]  /*11360*/  LDSM.16.M88.4 R16, [R182+0xc000] ;  /* 0x00c00000b610783b */ /* 0x000fe60000000200 */
[C---:B-1----:R-:W-:Y:S08]  /*11370*/  HMMA.16816.F32.BF16 R12, R8.reuse, R56, R12 ;  /* 0x00000038080c723c */ /* 0x042ff0000004180c */
[C---:B------:R-:W-:Y:S01]  /*11380*/  HMMA.16816.F32.BF16 R32, R8.reuse, R58, R32 ;  /* 0x0000003a0820723c */ /* 0x040fe20000041820 */
[----:B------:R-:W-:Y:S07]  /*11390*/  LDSM.16.M88.4 R56, [R177+0x3000] ;  /* 0x00300000b138783b */ /* 0x000fee0000000200 */
[C---:B------:R-:W-:Y:S08]  /*113a0*/  HMMA.16816.F32.BF16 R28, R8.reuse, R36, R28 ;  /* 0x00000024081c723c */ /* 0x040ff0000004181c */
[----:B------:R-:W-:Y:S01]  /*113b0*/  HMMA.16816.F32.BF16 R24, R8, R38, R24 ;  /* 0x000000260818723c */ /* 0x000fe20000041818 */
[----:B------:R-:W1:Y:S07]  /*113c0*/  LDSM.16.M88.4 R36, [R159+-0x800] ;  /* 0xfff800009f24783b */ /* 0x000e6e0000000200 */
[C---:B--2---:R-:W-:Y:S01]  /*113d0*/  HMMA.16816.F32.BF16 R8, R4.reuse, R52, R12 ;  /* 0x000000340408723c */ /* 0x044fe2000004180c */
[----:B------:R-:W-:Y:S07]  /*113e0*/  LDSM.16.M88.4 R12, [R183+0xc000] ;  /* 0x00c00000b70c783b */ /* 0x000fee0000000200 */
[C---:B------:R-:W-:Y:S01]  /*113f0*/  HMMA.16816.F32.BF16 R32, R4.reuse, R54, R32 ;  /* 0x000000360420723c */ /* 0x040fe20000041820 */
[----:B------:R-:W2:Y:S07]  /*11400*/  LDSM.16.M88.4 R52, [R186+0x3000] ;  /* 0x00300000ba34783b */ /* 0x000eae0000000200 */
[C---:B---3--:R-:W-:Y:S08]  /*11410*/  HMMA.16816.F32.BF16 R28, R4.reuse, R40, R28 ;  /* 0x00000028041c723c */ /* 0x048ff0000004181c */
[----:B------:R-:W-:Y:S01]  /*11420*/  HMMA.16816.F32.BF16 R24, R4, R42, R24 ;  /* 0x0000002a0418723c */ /* 0x000fe20000041818 */
[----:B------:R-:W3:Y:S07]  /*11430*/  LDSM.16.M88.4 R40, [R186+0x3800] ;  /* 0x00380000ba28783b */ /* 0x000eee0000000200 */
[C---:B------:R-:W-:Y:S01]  /*11440*/  HMMA.16816.F32.BF16 R4, R20.reuse, R48, R8 ;  /* 0x000000301404723c */ /* 0x040fe20000041808 */
[----:B------:R-:W-:Y:S07]  /*11450*/  LDSM.16.M88.4 R8, [R185+0xc000] ;  /* 0x00c00000b908783b */ /* 0x000fee0000000200 */
[C---:B------:R-:W-:Y:S01]  /*11460*/  HMMA.16816.F32.BF16 R32, R20.reuse, R50, R32 ;  /* 0x000000321420723c */ /* 0x040fe20000041820 */
[----:B------:R-:W4:Y:S07]  /*11470*/  LDSM.16.M88.4 R48, [R176+0x3000] ;  /* 0x00300000b030783b */ /* 0x000f2e0000000200 */
[C---:B-1----:R-:W-:Y:S08]  /*11480*/  HMMA.16816.F32.BF16 R28, R20.reuse, R36, R28 ;  /* 0x00000024141c723c */ /* 0x042ff0000004181c */
[----:B------:R-:W-:Y:S01]  /*11490*/  HMMA.16816.F32.BF16 R20, R20, R38, R24 ;  /* 0x000000261414723c */ /* 0x000fe20000041818 */
[----:B------:R-:W1:Y:S07]  /*114a0*/  LDSM.16.M88.4 R36, [R176+0x3800] ;  /* 0x00380000b024783b */ /* 0x000e6e0000000200 */
[C---:B------:R-:W-:Y:S08]  /*114b0*/  HMMA.16816.F32.BF16 R4, R16.reuse, R56, R4 ;  /* 0x000000381004723c */ /* 0x040ff00000041804 */
[C---:B------:R-:W-:Y:S08]  /*114c0*/  HMMA.16816.F32.BF16 R32, R16.reuse, R58, R32 ;  /* 0x0000003a1020723c */ /* 0x040ff00000041820 */
[C---:B------:R-:W-:Y:S01]  /*114d0*/  HMMA.16816.F32.BF16 R24, R16.reuse, R44, R28 ;  /* 0x0000002c1018723c */ /* 0x040fe2000004181c */
[----:B------:R-:W-:Y:S07]  /*114e0*/  LDSM.16.M88.4 R28, [R159+0x800] ;  /* 0x000800009f1c783b */ /* 0x000fee0000000200 */
[----:B------:R-:W-:Y:S01]  /*114f0*/  HMMA.16816.F32.BF16 R20, R16, R46, R20 ;  /* 0x0000002e1014723c */ /* 0x000fe20000041814 */
[----:B------:R-:W-:Y:S07]  /*11500*/  LDSM.16.M88.4 R44, [R159] ;  /* 0x000000009f2c783b */ /* 0x000fee0000000200 */
[----:B--2---:R-:W-:Y:S01]  /*11510*/  HMMA.16816.F32.BF16 R16, R12, R52, R4 ;  /* 0x000000340c10723c */ /* 0x004fe20000041804 */
[----:B------:R-:W2:Y:S01]  /*11520*/  LDSM.16.M88.4 R4, [R184+0xc000] ;  /* 0x00c00000b804783b */ /* 0x000ea20000000200 */
[----:B------:R-:W-:-:S04]  /*11530*/  DEPBAR.LE SB0, 0x0 ;  /* 0x000080000000791a */ /* 0x000fc80000000000 */
[----:B------:R-:W-:Y:S02]  /*11540*/  BAR.SYNC.DEFER_BLOCKING 0x0 ;  /* 0x0000000000007b1d */ /* 0x000fe40000010000 */
[C---:B------:R-:W-:Y:S08]  /*11550*/  HMMA.16816.F32.BF16 R32, R12.reuse, R54, R32 ;  /* 0x000000360c20723c */ /* 0x040ff00000041820 */
[C---:B---3--:R-:W-:Y:S08]  /*11560*/  HMMA.16816.F32.BF16 R24, R12.reuse, R40, R24 ;  /* 0x000000280c18723c */ /* 0x048ff00000041818 */
[----:B------:R-:W-:Y:S01]  /*11570*/  HMMA.16816.F32.BF16 R12, R12, R42, R20 ;  /* 0x0000002a0c0c723c */ /* 0x000fe20000041814 */
[----:B------:R-:W-:Y:S01]  /*11580*/  @!PT LDS RZ, [RZ] ;  /* 0x00000000fffff984 */ /* 0x000fe20000000800 */
[----:B------:R-:W-:Y:S01]  /*11590*/  @!PT LDS RZ, [RZ] ;  /* 0x00000000fffff984 */ /* 0x000fe20000000800 */
[----:B------:R-:W-:Y:S01]  /*115a0*/  @!PT LDS RZ, [RZ] ;  /* 0x00000000fffff984 */ /* 0x000fe20000000800 */
[----:B------:R3:W-:Y:S01]  /*115b0*/  @P1 LDGSTS.E.BYPASS.LTC128B.128 [R195+0xc080], [R60.64], !P2 ;  /* 0x0c0800003cc31fae */ /* 0x0007e2000d101d46 */
[----:B------:R-:W-:-:S06]  /*115c0*/  ISETP.GE.AND P2, PT, R63, 0x1, PT ;  /* 0x000000013f00780c */ /* 0x000fcc0003f46270 */
[C---:B----4-:R-:W-:Y:S01]  /*115d0*/  HMMA.16816.F32.BF16 R16, R8.reuse, R48, R16 ;  /* 0x000000300810723c */ /* 0x050fe20000041810 */
[----:B------:R3:W-:Y:S04]  /*115e0*/  @P1 LDGSTS.E.BYPASS.LTC128B.128 [R195+0xd080], [R60.64+0x80], !P6 ;  /* 0x0d0800803cc31fae */ /* 0x0007e8000f101d46 */
[----:B------:R3:W-:Y:S03]  /*115f0*/  @P1 LDGSTS.E.BYPASS.LTC128B.128 [R195+0xe080], [R60.64+0x100], !P5 ;  /* 0x0e0801003cc31fae */ /* 0x0007e6000e901d46 */
[C---:B------:R-:W-:Y:S01]  /*11600*/  HMMA.16816.F32.BF16 R20, R8.reuse, R50, R32 ;  /* 0x000000320814723c */ /* 0x040fe20000041820 */
[----:B------:R3:W-:Y:S04]  /*11610*/  @P1 LDGSTS.E.BYPASS.LTC128B.128 [R195+0xf080], [R60.64+0x180], !P4 ;  /* 0x0f0801803cc31fae */ /* 0x0007e8000e101d46 */
[----:B------:R-:W0:Y:S03]  /*11620*/  LDGDEPBAR ;  /* 0x00000000000079af */ /* 0x000e260000000000 */
[C---:B-1----:R-:W-:Y:S08]  /*11630*/  HMMA.16816.F32.BF16 R24, R8.reuse, R36, R24 ;  /* 0x000000240818723c */ /* 0x042ff00000041818 */
[----:B------:R-:W-:Y:S07]  /*11640*/  HMMA.16816.F32.BF16 R12, R8, R38, R12 ;  /* 0x00000026080c723c */ /* 0x000fee000004180c */
[----:B------:R-:W-:Y:S01]  /*11650*/  IMAD.MOV.U32 R8, RZ, RZ, R0 ;  /* 0x000000ffff087224 */ /* 0x000fe200078e0000 */
[----:B------:R-:W-:Y:S01]  /*11660*/  @P3 SHF.R.U32.HI R8, RZ, c[0x0][0x2cc], R2 ;  /* 0x0000b300ff083a19 */ /* 0x000fe20000011602 */
[----:B--2---:R-:W-:Y:S01]  /*11670*/  HMMA.16816.F32.BF16 R36, R4, R44, R16 ;  /* 0x0000002c0424723c */ /* 0x004fe20000041810 */
[----:B------:R-:W-:-:S03]  /*11680*/  IADD3 R0, R210, 0x1, -R122 ;  /* 0x00000001d2007810 */ /* 0x000fc60007ffe87a */
[----:B------:R-:W1:Y:S01]  /*11690*/  SHFL.IDX PT, R3, R8, RZ, 0x1c1f ;  /* 0x001c1fff08037589 */ /* 0x000e6200000e0000 */
[----:B------:R-:W-:-:S03]  /*116a0*/  IADD3 R0, -R212, R0, -R209 ;  /* 0x00000000d4007210 */ /* 0x000fc60007ffe9d1 */
[C---:B------:R-:W-:Y:S08]  /*116b0*/  HMMA.16816.F32.BF16 R24, R4.reuse, R28, R24 ;  /* 0x0000001c0418723c */ /* 0x040ff00000041818 */
[C---:B------:R-:W-:Y:S08]  /*116c0*/  HMMA.16816.F32.BF16 R32, R4.reuse, R46, R20 ;  /* 0x0000002e0420723c */ /* 0x040ff00000041814 */
[----:B------:R-:W-:Y:S07]  /*116d0*/  HMMA.16816.F32.BF16 R28, R4, R30, R12 ;  /* 0x0000001e041c723c */ /* 0x000fee000004180c */
[----:B------:R-:W-:Y:S01]  /*116e0*/  IADD3 R4, R0, c[0x0][0x328], RZ ;  /* 0x0000ca0000047a10 */ /* 0x000fe20007ffe0ff */
[----:B------:R-:W-:Y:S01]  /*116f0*/  IMAD.IADD R6, R62, 0x1, -R209 ;  /* 0x000000013e067824 */ /* 0x000fe200078e0ad1 */
[----:B------:R-:W-:-:S03]  /*11700*/  IADD3 R5, R0, UR4, RZ ;  /* 0x0000000400057c10 */ /* 0x000fc6000fffe0ff */
[--C-:B-1----:R-:W-:Y:S02]  /*11710*/  IMAD.IADD R2, R4, 0x1, R3.reuse ;  /* 0x0000000104027824 */ /* 0x102fe400078e0203 */
[----:B------:R-:W-:-:S03]  /*11720*/  IMAD.IADD R0, R5, 0x1, R3 ;  /* 0x0000000105007824 */ /* 0x000fc600078e0203 */
[----:B------:R-:W-:Y:S01]  /*11730*/  IMNMX R2, R6, R2, PT ;  /* 0x0000000206027217 */ /* 0x000fe20003800200 */
[----:B------:R-:W-:Y:S05]  /*11740*/  @!P2 BRA `(.L_x_3273) ;  /* 0x000001500000a947 */ /* 0x000fea0003800000 */
[----:B---3--:R-:W-:Y:S01]  /*11750*/  IADD3 R3, -R212, R210, R3 ;  /* 0x000000d2d4037210 */ /* 0x008fe20007ffe103 */
        /* <DEDUP_REMOVED lines=10> */
.L_x_3275:
[----:B------:R-:W-:-:S04]  /*11800*/  MOV R7, c[0x0][0x32c] ;  /* 0x0000cb0000077a02 */ /* 0x000fc80000000f00 */
[----:B------:R-:W-:-:S13]  /*11810*/  ISETP.NE.AND P0, PT, R7, 0x1, PT ;  /* 0x000000010700780c */ /* 0x000fda0003f05270 */
[----:B------:R-:W-:-:S05]  /*11820*/  @P0 IMAD.HI.U32 R7, R3, c[0x0][0x330], RZ ;  /* 0x0000cc0003070a27 */ /* 0x000fca00078e00ff */
[----:B------:R-:W-:Y:S02]  /*11830*/  @P0 SHF.R.U32.HI R3, RZ, c[0x0][0x334], R7 ;  /* 0x0000cd00ff030a19 */ /* 0x000fe40000011607 */
.L_x_3276:
[----:B------:R-:W-:Y:S05]  /*11840*/  BSYNC B0 ;  /* 0x0000000000007941 */ /* 0x000fea0003800000 */
.L_x_3274:
[----:B------:R-:W-:-:S04]  /*11850*/  IMAD R3, R3, c[0x0][0x32c], -R122 ;  /* 0x0000cb0003037a24 */ /* 0x000fc800078e0a7a */
[----:B------:R-:W-:-:S05]  /*11860*/  IMAD.IADD R3, R3, 0x1, -R209 ;  /* 0x0000000103037824 */ /* 0x000fca00078e0ad1 */
[----:B------:R-:W-:Y:S02]  /*11870*/  IADD3 R7, R3, c[0x0][0x32c], RZ ;  /* 0x0000cb0003077a10 */ /* 0x000fe40007ffe0ff */
[----:B------:R-:W-:Y:S02]  /*11880*/  IMNMX R0, R0, R3, !PT ;  /* 0x0000000300007217 */ /* 0x000fe40007800200 */
[----:B------:R-:W-:Y:S02]  /*11890*/  IMNMX R2, R2, R7, PT ;  /* 0x0000000702027217 */ /* 0x000fe40003800200 */
.L_x_3273:
[----:B---3--:R-:W-:Y:S01]  /*118a0*/  ISETP.GT.AND P1, PT, R236, RZ, PT ;  /* 0x000000ffec00720c */ /* 0x008fe20003f24270 */
        /* <DEDUP_REMOVED lines=40> */
.L_x_3279:
[----:B------:R-:W-:-:S04]  /*11b30*/  MOV R4, c[0x0][0x32c] ;  /* 0x0000cb0000047a02 */ /* 0x000fc80000000f00 */
[----:B------:R-:W-:-:S13]  /*11b40*/  ISETP.NE.AND P0, PT, R4, 0x1, PT ;  /* 0x000000010400780c */ /* 0x000fda0003f05270 */
[----:B------:R-:W-:-:S05]  /*11b50*/  @P0 IMAD.HI.U32 R4, R3, c[0x0][0x330], RZ ;  /* 0x0000cc0003040a27 */ /* 0x000fca00078e00ff */
[----:B------:R-:W-:Y:S02]  /*11b60*/  @P0 SHF.R.U32.HI R3, RZ, c[0x0][0x334], R4 ;  /* 0x0000cd00ff030a19 */ /* 0x000fe40000011604 */
.L_x_3280:
[----:B------:R-:W-:Y:S05]  /*11b70*/  BSYNC B0 ;  /* 0x0000000000007941 */ /* 0x000fea0003800000 */
.L_x_3278:
[----:B------:R-:W-:-:S04]  /*11b80*/  IMAD R3, R3, c[0x0][0x32c], -R122 ;  /* 0x0000cb0003037a24 */ /* 0x000fc800078e0a7a */
[----:B------:R-:W-:-:S05]  /*11b90*/  IMAD.IADD R3, R3, 0x1, -R209 ;  /* 0x0000000103037824 */ /* 0x000fca00078e0ad1 */
[----:B------:R-:W-:Y:S02]  /*11ba0*/  IADD3 R4, R3, c[0x0][0x32c], RZ ;  /* 0x0000cb0003047a10 */ /* 0x000fe40007ffe0ff */
[----:B------:R-:W-:Y:S02]  /*11bb0*/  IMNMX R0, R0, R3, !PT ;  /* 0x0000000300007217 */ /* 0x000fe40007800200 */
[----:B------:R-:W-:Y:S02]  /*11bc0*/  IMNMX R2, R2, R4, PT ;  /* 0x0000000402027217 */ /* 0x000fe40003800200 */
.L_x_3277:
        /* <DEDUP_REMOVED lines=31> */
[----:B------:R-:W-:Y:S01]  /*11dc0*/  LDSM.16.MT88.4 R76, [R180+0x1000] ;  /* 0x00100000b44c783b */ /* 0x000fe20000004200 */
        /* <DEDUP_REMOVED lines=13> */
[----:B------:R-:W-:Y:S03]  /*11ea0*/  LDSM.16.MT88.4 R24, [R180] ;  /* 0x00000000b418783b */ /* 0x000fe60000004200 */
        /* <DEDUP_REMOVED lines=52> */
[----:B-1----:R-:W-:-:S05]  /*121f0*/  FFMA.FTZ R3, R7, c[0x0][0x2d0], -R2 ;  /* 0x0000b40007037a23 */ /* 0x002fca0000010802 */
[----:B------:R1:W2:Y:S02]  /*12200*/  MUFU.EX2 R10, R3 ;  /* 0x00000003000a7308 */ /* 0x0002a40000000800 */
[----:B-1----:R-:W-:Y:S01]  /*12210*/  FFMA.FTZ R3, R9, c[0x0][0x2d0], -R2 ;  /* 0x0000b40009037a23 */ /* 0x002fe20000010802 */
[----:B--2---:R-:W-:-:S05]  /*12220*/  F2FP.BF16.PACK_AB R5, R10, R141 ;  /* 0x0000008d0a05723e */ /* 0x004fca00000010ff */
[----:B------:R1:W-:Y:S02]  /*12230*/  MUFU.EX2 R9, R3 ;  /* 0x0000000300097308 */ /* 0x0003e40000000800 */
[----:B-1----:R-:W-:-:S06]  /*12240*/  FFMA.FTZ R3, R11, c[0x0][0x2d0], -R2 ;  /* 0x0000b4000b037a23 */ /* 0x002fcc0000010802 */
[----:B------:R1:W-:Y:S08]  /*12250*/  MUFU.EX2 R11, R0 ;  /* 0x00000000000b7308 */ /* 0x0003f00000000800 */
[----:B------:R-:W2:Y:S01]  /*12260*/  MUFU.EX2 R3, R3 ;  /* 0x0000000300037308 */ /* 0x000ea20000000800 */
[----:B-1----:R-:W-:Y:S02]  /*12270*/  FFMA.FTZ R0, R18, c[0x0][0x2d0], -R2 ;  /* 0x0000b40012007a23 */ /* 0x002fe40000010802 */
[----:B------:R-:W1:Y:S05]  /*12280*/  LDSM.16.MT88.4 R16, [R178+0x800] ;  /* 0x00080000b210783b */ /* 0x000e6a0000004200 */
[----:B------:R3:W4:Y:S01]  /*12290*/  MUFU.EX2 R143, R0 ;  /* 0x00000000008f7308 */ /* 0x0007220000000800 */
[----:B--2---:R-:W-:-:S07]  /*122a0*/  F2FP.BF16.PACK_AB R7, R3, R9 ;  /* 0x000000090307723e */ /* 0x004fce00000010ff */
[----:B------:R-:W-:Y:S01]  /*122b0*/  HMMA.16816.F32.BF16 R148, R4, R152, RZ ;  /* 0x000000980494723c */ /* 0x000fe200000418ff */
[--C-:B---3--:R-:W-:Y:S01]  /*122c0*/  FFMA.FTZ R0, R21, c[0x0][0x2d0], -R2.reuse ;  /* 0x0000b40015007a23 */ /* 0x108fe20000010802 */
[----:B----4-:R-:W-:Y:S01]  /*122d0*/  F2FP.BF16.PACK_AB R129, R143, R11 ;  /* 0x0000000b8f81723e */ /* 0x010fe200000010ff */
[----:B------:R-:W-:-:S05]  /*122e0*/  FFMA.FTZ R2, R12, c[0x0][0x2d0], -R2 ;  /* 0x0000b4000c027a23 */ /* 0x000fca0000010802 */
[C---:B------:R-:W-:Y:S01]  /*122f0*/  HMMA.16816.F32.BF16 R152, R4.reuse, R154, RZ ;  /* 0x0000009a0498723c */ /* 0x040fe200000418ff */
[----:B------:R-:W2:Y:S01]  /*12300*/  LDSM.16.MT88.4 R12, [R181] ;  /* 0x00000000b50c783b */ /* 0x000ea20000004200 */
[----:B------:R3:W-:Y:S06]  /*12310*/  MUFU.EX2 R194, R0 ;  /* 0x0000000000c27308 */ /* 0x0007ec0000000800 */
[C---:B------:R-:W-:Y:S02]  /*12320*/  HMMA.16816.F32.BF16 R36, R4.reuse, R40, RZ ;  /* 0x000000280424723c */ /* 0x040fe400000418ff */
[----:B------:R-:W4:Y:S06]  /*12330*/  MUFU.EX2 R142, R2 ;  /* 0x00000002008e7308 */ /* 0x000f2c0000000800 */
[----:B------:R-:W-:Y:S01]  /*12340*/  HMMA.16816.F32.BF16 R40, R4, R42, RZ ;  /* 0x0000002a0428723c */ /* 0x000fe200000418ff */
[----:B---3--:R-:W-:-:S04]  /*12350*/  FADD.FTZ R0, R141, R10 ;  /* 0x0000000a8d007221 */ /* 0x008fc80000010000 */
[----:B------:R-:W-:-:S03]  /*12360*/  FADD.FTZ R0, R9, R0 ;  /* 0x0000000009007221 */ /* 0x000fc60000010000 */
[C---:B------:R-:W-:Y:S01]  /*12370*/  HMMA.16816.F32.BF16 R132, R4.reuse, R136, RZ ;  /* 0x000000880484723c */ /* 0x040fe200000418ff */
[----:B----4-:R-:W-:Y:S01]  /*12380*/  F2FP.BF16.PACK_AB R131, R142, R194 ;  /* 0x000000c28e83723e */ /* 0x010fe200000010ff */
[----:B------:R-:W-:Y:S02]  /*12390*/  FADD.FTZ R2, R229, R227 ;  /* 0x000000e3e5027221 */ /* 0x000fe40000010000 */
[----:B------:R-:W-:Y:S02]  /*123a0*/  FADD.FTZ R0, R3, R0 ;  /* 0x0000000003007221 */ /* 0x000fe40000010000 */
[----:B------:R-:W-:Y:S02]  /*123b0*/  FADD.FTZ R2, R232, R2 ;  /* 0x00000002e8027221 */ /* 0x000fe40000010000 */
[----:B------:R-:W-:Y:S01]  /*123c0*/  HMMA.16816.F32.BF16 R136, R4, R138, RZ ;  /* 0x0000008a0488723c */ /* 0x000fe200000418ff */
[----:B------:R-:W-:Y:S02]  /*123d0*/  FADD.FTZ R3, R11, R0 ;  /* 0x000000000b037221 */ /* 0x000fe40000010000 */
[----:B------:R-:W-:-:S02]  /*123e0*/  FADD.FTZ R2, R230, R2 ;  /* 0x00000002e6027221 */ /* 0x000fc40000010000 */
[----:B------:R-:W-:Y:S02]  /*123f0*/  IMAD.MOV.U32 R0, RZ, RZ, R224 ;  /* 0x000000ffff007224 */ /* 0x000fe400078e00e0 */
[----:B------:R-:W-:Y:S01]  /*12400*/  FADD.FTZ R3, R143, R3 ;  /* 0x000000038f037221 */ /* 0x000fe20000010000 */
[----:B-1----:R-:W-:Y:S03]  /*12410*/  HMMA.16816.F32.BF16 R148, R128, R16, R148 ;  /* 0x000000108094723c */ /* 0x002fe60000041894 */
[----:B------:R-:W-:Y:S01]  /*12420*/  FADD.FTZ R3, R194, R3 ;  /* 0x00000003c2037221 */ /* 0x000fe20000010000 */
[----:B------:R-:W-:-:S04]  /*12430*/  IADD3 R194, R236, -0x2, RZ ;  /* 0xfffffffeecc27810 */ /* 0x000fc80007ffe0ff */
[----:B------:R-:W-:Y:S01]  /*12440*/  HMMA.16816.F32.BF16 R152, R128, R18, R152 ;  /* 0x000000128098723c */ /* 0x000fe20000041898 */
[----:B------:R-:W1:Y:S07]  /*12450*/  LDSM.16.MT88.4 R16, [R181+0x800] ;  /* 0x00080000b510783b */ /* 0x000e6e0000004200 */
[C---:B------:R-:W-:Y:S08]  /*12460*/  HMMA.16816.F32.BF16 R28, R4.reuse, R24, RZ ;  /* 0x00000018041c723c */ /* 0x040ff000000418ff */
[C---:B------:R-:W-:Y:S08]  /*12470*/  HMMA.16816.F32.BF16 R32, R4.reuse, R26, RZ ;  /* 0x0000001a0420723c */ /* 0x040ff000000418ff */
[C---:B------:R-:W-:Y:S08]  /*12480*/  HMMA.16816.F32.BF16 R48, R4.reuse, R44, RZ ;  /* 0x0000002c0430723c */ /* 0x040ff000000418ff */
[C---:B--2---:R-:W-:Y:S08]  /*12490*/  HMMA.16816.F32.BF16 R20, R4.reuse, R12, RZ ;  /* 0x0000000c0414723c */ /* 0x044ff000000418ff */
[C---:B------:R-:W-:Y:S08]  /*124a0*/  HMMA.16816.F32.BF16 R60, R4.reuse, R46, RZ ;  /* 0x0000002e043c723c */ /* 0x040ff000000418ff */
[----:B------:R-:W-:Y:S08]  /*124b0*/  HMMA.16816.F32.BF16 R12, R4, R14, RZ ;  /* 0x0000000e040c723c */ /* 0x000ff000000418ff */
[C---:B------:R-:W-:Y:S08]  /*124c0*/  HMMA.16816.F32.BF16 R36, R128.reuse, R64, R36 ;  /* 0x000000408024723c */ /* 0x040ff00000041824 */
[C---:B------:R-:W-:Y:S01]  /*124d0*/  HMMA.16816.F32.BF16 R40, R128.reuse, R66, R40 ;  /* 0x000000428028723c */ /* 0x040fe20000041828 */
[----:B------:R-:W2:Y:S07]  /*124e0*/  LDSM.16.MT88.4 R64, [R180+0x1800] ;  /* 0x00180000b440783b */ /* 0x000eae0000004200 */
        /* <DEDUP_REMOVED lines=8> */
[----:B-1----:R-:W-:Y:S08]  /*12570*/  HMMA.16816.F32.BF16 R24, R128, R18, R12 ;  /* 0x000000128018723c */ /* 0x002ff0000004180c */
[C---:B------:R-:W-:Y:S08]  /*12580*/  HMMA.16816.F32.BF16 R60, R4.reuse, R76, RZ ;  /* 0x0000004c043c723c */ /* 0x040ff000000418ff */
[----:B------:R-:W-:Y:S08]  /*12590*/  HMMA.16816.F32.BF16 R12, R4, R78, RZ ;  /* 0x0000004e040c723c */ /* 0x000ff000000418ff */
[C---:B------:R-:W-:Y:S08]  /*125a0*/  HMMA.16816.F32.BF16 R52, R128.reuse, R84, R52 ;  /* 0x000000548034723c */ /* 0x040ff00000041834 */
[----:B------:R-:W-:Y:S08]  /*125b0*/  HMMA.16816.F32.BF16 R56, R128, R86, R56 ;  /* 0x000000568038723c */ /* 0x000ff00000041838 */
[C---:B------:R-:W-:Y:S08]  /*125c0*/  HMMA.16816.F32.BF16 R84, R4.reuse, R88, RZ ;  /* 0x000000580454723c */ /* 0x040ff000000418ff */
[C---:B------:R-:W-:Y:S08]  /*125d0*/  HMMA.16816.F32.BF16 R88, R4.reuse, R90, RZ ;  /* 0x0000005a0458723c */ /* 0x040ff000000418ff */
[----:B------:R-:W-:Y:S08]  /*125e0*/  HMMA.16816.F32.BF16 R68, R4, R92, RZ ;  /* 0x0000005c0444723c */ /* 0x000ff000000418ff */
[----:B--2---:R-:W-:Y:S08]  /*125f0*/  HMMA.16816.F32.BF16 R60, R128, R64, R60 ;  /* 0x00000040803c723c */ /* 0x004ff0000004183c */
        /* <DEDUP_REMOVED lines=20> */
[C---:B------:R-:W-:Y:S01]  /*12740*/  HMMA.16816.F32.BF16 R20, R128.reuse, R16, R20 ;  /* 0x000000108014723c */ /* 0x040fe20000041814 */
[----:B------:R-:W4:Y:S07]  /*12750*/  LDSM.16.MT88.4 R16, [R178+0x2800] ;  /* 0x00280000b210783b */ /* 0x000f2e0000004200 */
[C---:B-1----:R-:W-:Y:S08]  /*12760*/  HMMA.16816.F32.BF16 R100, R128.reuse, R104, R12 ;  /* 0x000000688064723c */ /* 0x042ff0000004180c */
        /* <DEDUP_REMOVED lines=8> */
[----:B------:R-:W-:Y:S01]  /*127f0*/  HMMA.16816.F32.BF16 R80, R128, R118, R80 ;  /* 0x000000768050723c */ /* 0x000fe20000041850 */
[----:B------:R-:W-:Y:S02]  /*12800*/  FADD.FTZ R4, R233, R4 ;  /* 0x00000004e9047221 */ /* 0x000fe40000010000 */
[----:B------:R-:W-:-:S05]  /*12810*/  IMAD.IADD R2, R2, 0x1, R0 ;  /* 0x0000000102027824 */ /* 0x000fca00078e0200 */
[----:B------:R-:W-:Y:S01]  /*12820*/  HMMA.16816.F32.BF16 R108, R128, R112, R160 ;  /* 0x00000070806c723c */ /* 0x000fe200000418a0 */
[----:B------:R-:W-:-:S07]  /*12830*/  IADD3 R0, R2, c[0x0][0x328], RZ ;  /* 0x0000ca0002007a10 */ /* 0x000fce0007ffe0ff */
[C---:B---3--:R-:W-:Y:S08]  /*12840*/  HMMA.16816.F32.BF16 R116, R128.reuse, R120, R168 ;  /* 0x000000788074723c */ /* 0x048ff000000418a8 */
[C---:B----4-:R-:W-:Y:S08]  /*12850*/  HMMA.16816.F32.BF16 R68, R128.reuse, R16, R68 ;  /* 0x000000108044723c */ /* 0x050ff00000041844 */
[C---:B------:R-:W-:Y:S08]  /*12860*/  HMMA.16816.F32.BF16 R72, R128.reuse, R18, R72 ;  /* 0x000000128048723c */ /* 0x040ff00000041848 */
[C---:B------:R-:W-:Y:S08]  /*12870*/  HMMA.16816.F32.BF16 R92, R128.reuse, R196, R92 ;  /* 0x000000c4805c723c */ /* 0x040ff0000004185c */
[C---:B------:R-:W-:Y:S08]  /*12880*/  HMMA.16816.F32.BF16 R96, R128.reuse, R198, R96 ;  /* 0x000000c68060723c */ /* 0x040ff00000041860 */
[C---:B------:R-:W-:Y:S08]  /*12890*/  HMMA.16816.F32.BF16 R112, R128.reuse, R114, R164 ;  /* 0x000000728070723c */ /* 0x040ff000000418a4 */
[C---:B------:R-:W-:Y:S08]  /*128a0*/  HMMA.16816.F32.BF16 R120, R128.reuse, R122, R172 ;  /* 0x0000007a8078723c */ /* 0x040ff000000418ac */
[----:B------:R-:W-:Y:S07]  /*128b0*/  HMMA.16816.F32.BF16 R128, R128, R6, R204 ;  /* 0x000000068080723c */ /* 0x000fee00000418cc */
[----:B------:R-:W-:-:S02]  /*128c0*/  FADD.FTZ R207, R211, R4 ;  /* 0x00000004d3cf7221 */ /* 0x000fc40000010000 */
[----:B------:R-:W-:Y:S01]  /*128d0*/  FADD.FTZ R206, R142, R3 ;  /* 0x000000038ece7221 */ /* 0x000fe20000010000 */
        /* <DEDUP_REMOVED lines=12> */
.L_x_3283:
[----:B------:R-:W-:-:S13]  /*129a0*/  ISETP.NE.AND P0, PT, R4, 0x1, PT ;  /* 0x000000010400780c */ /* 0x000fda0003f05270 */
[----:B------:R-:W-:-:S05]  /*129b0*/  @P0 IMAD.HI.U32 R2, R3, c[0x0][0x330], RZ ;  /* 0x0000cc0003020a27 */ /* 0x000fca00078e00ff */
[----:B------:R-:W-:Y:S02]  /*129c0*/  @P0 SHF.R.U32.HI R3, RZ, c[0x0][0x334], R2 ;  /* 0x0000cd00ff030a19 */ /* 0x000fe40000011602 */
.L_x_3284:
[----:B------:R-:W-:Y:S05]  /*129d0*/  BSYNC B0 ;  /* 0x0000000000007941 */ /* 0x000fea0003800000 */
.L_x_3282:
[----:B------:R-:W-:-:S05]  /*129e0*/  IMAD R3, R3, R4, c[0x0][0x32c] ;  /* 0x0000cb0003037624 */ /* 0x000fca00078e0204 */
[----:B------:R-:W-:-:S04]  /*129f0*/  IMNMX R0, R0, R3, PT ;  /* 0x0000000300007217 */ /* 0x000fc80003800200 */
.L_x_3281:
        /* <DEDUP_REMOVED lines=9> */
.L_x_3294:
[----:B------:R-:W-:Y:S01]  /*12a90*/  ISETP.GT.AND P1, PT, R208, R196, PT ;  /* 0x000000c4d000720c */ /* 0x000fe20003f24270 */
[----:B------:R-:W-:Y:S04]  /*12aa0*/  DEPBAR.LE SB0, 0x0 ;  /* 0x000080000000791a */ /* 0x000fe80000000000 */
[----:B------:R-:W-:Y:S01]  /*12ab0*/  WARPSYNC 0xffffffff ;  /* 0xffffffff00007948 */ /* 0x000fe20003800000 */
[----:B------:R-:W-:Y:S01]  /*12ac0*/  BAR.SYNC.DEFER_BLOCKING 0x0 ;  /* 0x0000000000007b1d */ /* 0x000fe20000010000 */
[----:B------:R-:W-:Y:S01]  /*12ad0*/  LOP3.LUT P3, RZ, R214, 0x1, RZ, 0xc0, !PT ;  /* 0x00000001d6ff7812 */ /* 0x000fe2000786c0ff */
[----:B------:R-:W-:Y:S02]  /*12ae0*/  IMAD.MOV.U32 R140, RZ, RZ, c[0x0][0x2c4] ;  /* 0x0000b100ff8c7624 */ /* 0x000fe400078e00ff */
[----:B------:R-:W-:Y:S02]  /*12af0*/  IMAD.IADD R143, R225, 0x1, R224 ;  /* 0x00000001e18f7824 */ /* 0x000fe400078e02e0 */
[----:B------:R-:W-:Y:S01]  /*12b00*/  IMAD.MOV.U32 R194, RZ, RZ, c[0x0][0x32c] ;  /* 0x0000cb00ffc27624 */ /* 0x000fe200078e00ff */
[----:B------:R-:W-:Y:S01]  /*12b10*/  @!P1 SHF.R.S32.HI R0, RZ, 0x1f, R196 ;  /* 0x0000001fff009819 */ /* 0x000fe200000114c4 */
[----:B------:R-:W-:Y:S04]  /*12b20*/  @!P1 IMAD.WIDE.U32 R2, R196, c[0x0][0x208], RZ ;  /* 0x00008200c4029a25 */ /* 0x000fe800078e00ff */
[----:B------:R-:W-:Y:S01]  /*12b30*/  @!P1 IMAD R0, R0, c[0x0][0x208], RZ ;  /* 0x0000820000009a24 */ /* 0x000fe200078e02ff */
[----:B------:R-:W-:Y:S03]  /*12b40*/  @!P1 LEA R4, P0, R2, R220, 0x5 ;  /* 0x000000dc02049211 */ /* 0x000fe600078028ff */
[----:B------:R-:W-:Y:S04]  /*12b50*/  @!P1 IMAD R0, R196, c[0x0][0x20c], R0 ;  /* 0x00008300c4009a24 */ /* 0x000fe800078e0200 */
[----:B------:R-:W-:Y:S01]  /*12b60*/  @!P1 IMAD.IADD R0, R3, 0x1, R0 ;  /* 0x0000000103009824 */ /* 0x000fe200078e0200 */
[----:B------:R-:W-:Y:S04]  /*12b70*/  LDSM.16.M88.4 R16, [R182] ;  /* 0x00000000b610783b */ /* 0x000fe80000000200 */
[----:B------:R-:W-:Y:S01]  /*12b80*/  @!P1 LEA.HI.X R6, R2, R223, R0, 0x5, P0 ;  /* 0x000000df02069211 */ /* 0x000fe200000f2c00 */
[----:B------:R-:W-:Y:S01]  /*12b90*/  ULDC UR4, c[0x0][0x324] ;  /* 0x0000c90000047ab9 */ /* 0x000fe20000000800 */
[C---:B------:R-:W-:Y:S01]  /*12ba0*/  ISETP.GT.AND P0, PT, R196.reuse, R208, PT ;  /* 0x000000d0c400720c */ /* 0x040fe20003f04270 */
[----:B------:R-:W1:Y:S01]  /*12bb0*/  LDSM.16.M88.4 R8, [R177] ;  /* 0x00000000b108783b */ /* 0x000e620000000200 */
[----:B------:R-:W-:Y:S03]  /*12bc0*/  ULOP3.LUT UR4, URZ, UR4, URZ, 0x33, !UPT ;  /* 0x000000043f047292 */ /* 0x000fe6000f8e333f */
[----:B------:R-:W2:Y:S04]  /*12bd0*/  LDSM.16.M88.4 R160, [R177+0x800] ;  /* 0x00080000b1a0783b */ /* 0x000ea80000000200 */
[----:B------:R-:W-:Y:S04]  /*12be0*/  LDSM.16.M88.4 R164, [R183] ;  /* 0x00000000b7a4783b */ /* 0x000fe80000000200 */
[----:B------:R-:W-:Y:S01]  /*12bf0*/  @P0 IADD3 R0, R196, -0x1, RZ ;  /* 0xffffffffc4000810 */ /* 0x000fe20007ffe0ff */
[----:B------:R-:W3:Y:S03]  /*12c00*/  LDSM.16.M88.4 R168, [R186] ;  /* 0x00000000baa8783b */ /* 0x000ee60000000200 */
[----:B------:R-:W-:Y:S01]  /*12c10*/  @P0 SHF.R.S32.HI R2, RZ, 0x1f, R0 ;  /* 0x0000001fff020819 */ /* 0x000fe20000011400 */
[----:B------:R-:W4:Y:S04]  /*12c20*/  LDSM.16.M88.4 R172, [R188] ;  /* 0x00000000bcac783b */ /* 0x000f280000000200 */
[----:B------:R-:W-:Y:S02]  /*12c30*/  @P0 IMAD R5, R2, c[0x0][0x1e0], RZ ;  /* 0x0000780002050a24 */ /* 0x000fe400078e02ff */
        /* <DEDUP_REMOVED lines=13> */
[C---:B-1----:R-:W-:Y:S01]  /*12d10*/  HMMA.16816.F32.BF16 R4, R16.reuse, R8, RZ ;  /* 0x000000081004723c */ /* 0x042fe200000418ff */
[----:B------:R5:W-:Y:S02]  /*12d20*/  @!P1 LDGSTS.E.BYPASS.LTC128B.128 [R195+0x9080], [R2.64+0x80], !P6 ;  /* 0x0908008002c39fae */ /* 0x000be4000f101d46 */
[----:B------:R-:W-:Y:S01]  /*12d30*/  ISETP.NE.AND P2, PT, R140, 0x1, PT ;  /* 0x000000018c00780c */ /* 0x000fe20003f45270 */
[----:B------:R-:W-:Y:S01]  /*12d40*/  IMAD.SHL.U32 R140, R196, 0x20, RZ ;  /* 0x00000020c48c7824 */ /* 0x000fe200078e00ff */
[----:B------:R5:W-:Y:S03]  /*12d50*/  @!P1 LDGSTS.E.BYPASS.LTC128B.128 [R195+0xa080], [R2.64+0x100], !P5 ;  /* 0x0a08010002c39fae */ /* 0x000be6000e901d46 */
[C---:B------:R-:W-:Y:S01]  /*12d60*/  HMMA.16816.F32.BF16 R8, R16.reuse, R10, RZ ;  /* 0x0000000a1008723c */ /* 0x040fe200000418ff */
[----:B------:R5:W-:Y:S04]  /*12d70*/  @!P1 LDGSTS.E.BYPASS.LTC128B.128 [R195+0xb080], [R2.64+0x180], !P4 ;  /* 0x0b08018002c39fae */ /* 0x000be8000e101d46 */
[----:B------:R-:W0:Y:S03]  /*12d80*/  LDGDEPBAR ;  /* 0x00000000000079af */ /* 0x000e260000000000 */
[C---:B--2---:R-:W-:Y:S01]  /*12d90*/  HMMA.16816.F32.BF16 R12, R16.reuse, R160, RZ ;  /* 0x000000a0100c723c */ /* 0x044fe200000418ff */
[----:B------:R-:W-:Y:S05]  /*12da0*/  @P2 IMAD.HI.U32 R0, R143, c[0x0][0x2c8], RZ ;  /* 0x0000b2008f002a27 */ /* 0x000fea00078e00ff */
[----:B------:R-:W-:Y:S02]  /*12db0*/  @P2 SHF.R.U32.HI R143, RZ, c[0x0][0x2cc], R0 ;  /* 0x0000b300ff8f2a19 */ /* 0x000fe40000011600 */
[----:B------:R-:W-:Y:S01]  /*12dc0*/  HMMA.16816.F32.BF16 R16, R16, R162, RZ ;  /* 0x000000a21010723c */ /* 0x000fe200000418ff */
[----:B------:R-:W-:Y:S01]  /*12dd0*/  LDSM.16.M88.4 R160, [R185] ;  /* 0x00000000b9a0783b */ /* 0x000fe20000000200 */
[----:B------:R-:W-:Y:S02]  /*12de0*/  ISETP.GE.AND P2, PT, R194, 0x1, PT ;  /* 0x00000001c200780c */ /* 0x000fe40003f46270 */
[----:B------:R-:W-:Y:S04]  /*12df0*/  IADD3 R0, -R209, 0x1, -R140 ;  /* 0x00000001d1007810 */ /* 0x000fe80007ffe98c */
[C---:B---3--:R-:W-:Y:S01]  /*12e00*/  HMMA.16816.F32.BF16 R4, R164.reuse, R168, R4 ;  /* 0x000000a8a404723c */ /* 0x048fe20000041804 */
[----:B-----5:R-:W-:Y:S04]  /*12e10*/  SHFL.IDX PT, R3, R143, RZ, 0x1c1f ;  /* 0x001c1fff8f037589 */ /* 0x020fe800000e0000 */
[----:B------:R-:W-:Y:S03]  /*12e20*/  IADD3 R0, -R212, R0, R210 ;  /* 0x00000000d4007210 */ /* 0x000fe60007ffe1d2 */
[C---:B------:R-:W-:Y:S01]  /*12e30*/  HMMA.16816.F32.BF16 R8, R164.reuse, R170, R8 ;  /* 0x000000aaa408723c */ /* 0x040fe20000041808 */
[----:B------:R-:W1:Y:S07]  /*12e40*/  LDSM.16.M88.4 R168, [R176] ;  /* 0x00000000b0a8783b */ /* 0x000e6e0000000200 */
[C---:B----4-:R-:W-:Y:S08]  /*12e50*/  HMMA.16816.F32.BF16 R12, R164.reuse, R172, R12 ;  /* 0x000000aca40c723c */ /* 0x050ff0000004180c */
[----:B------:R-:W-:Y:S01]  /*12e60*/  HMMA.16816.F32.BF16 R16, R164, R174, R16 ;  /* 0x000000aea410723c */ /* 0x000fe20000041810 */
[----:B------:R-:W2:Y:S04]  /*12e70*/  LDSM.16.M88.4 R164, [R176+0x800] ;  /* 0x00080000b0a4783b */ /* 0x000ea80000000200 */
[----:B------:R-:W-:Y:S03]  /*12e80*/  LDSM.16.M88.4 R172, [R159+-0x3000] ;  /* 0xffd000009fac783b */ /* 0x000fe60000000200 */
[C---:B-1----:R-:W-:Y:S08]  /*12e90*/  HMMA.16816.F32.BF16 R4, R160.reuse, R168, R4 ;  /* 0x000000a8a004723c */ /* 0x042ff00000041804 */
[C---:B------:R-:W-:Y:S01]  /*12ea0*/  HMMA.16816.F32.BF16 R8, R160.reuse, R170, R8 ;  /* 0x000000aaa008723c */ /* 0x040fe20000041808 */
[----:B------:R-:W1:Y:S07]  /*12eb0*/  LDSM.16.M88.4 R168, [R184] ;  /* 0x00000000b8a8783b */ /* 0x000e6e0000000200 */
[C---:B--2---:R-:W-:Y:S08]  /*12ec0*/  HMMA.16816.F32.BF16 R12, R160.reuse, R164, R12 ;  /* 0x000000a4a00c723c */ /* 0x044ff0000004180c */
[----:B------:R-:W-:Y:S01]  /*12ed0*/  HMMA.16816.F32.BF16 R16, R160, R166, R16 ;  /* 0x000000a6a010723c */ /* 0x000fe20000041810 */
[----:B------:R-:W2:Y:S04]  /*12ee0*/  LDSM.16.M88.4 R160, [R159+-0x2800] ;  /* 0xffd800009fa0783b */ /* 0x000ea80000000200 */
[----:B------:R-:W-:Y:S03]  /*12ef0*/  LDSM.16.M88.4 R164, [R182+0x4000] ;  /* 0x00400000b6a4783b */ /* 0x000fe60000000200 */
[C---:B-1----:R-:W-:Y:S08]  /*12f00*/  HMMA.16816.F32.BF16 R4, R168.reuse, R172, R4 ;  /* 0x000000aca804723c */ /* 0x042ff00000041804 */
[C---:B------:R-:W-:Y:S01]  /*12f10*/  HMMA.16816.F32.BF16 R8, R168.reuse, R174, R8 ;  /* 0x000000aea808723c */ /* 0x040fe20000041808 */
[----:B------:R-:W1:Y:S07]  /*12f20*/  LDSM.16.M88.4 R172, [R177+0x1000] ;  /* 0x00100000b1ac783b */ /* 0x000e6e0000000200 */
[C---:B--2---:R-:W-:Y:S08]  /*12f30*/  HMMA.16816.F32.BF16 R12, R168.reuse, R160, R12 ;  /* 0x000000a0a80c723c */ /* 0x044ff0000004180c */
[----:B------:R-:W-:Y:S01]  /*12f40*/  HMMA.16816.F32.BF16 R16, R168, R162, R16 ;  /* 0x000000a2a810723c */ /* 0x000fe20000041810 */
[----:B------:R-:W2:Y:S04]  /*12f50*/  LDSM.16.M88.4 R160, [R177+0x1800] ;  /* 0x00180000b1a0783b */ /* 0x000ea80000000200 */
[----:B------:R-:W-:Y:S03]  /*12f60*/  LDSM.16.M88.4 R168, [R183+0x4000] ;  /* 0x00400000b7a8783b */ /* 0x000fe60000000200 */
[C---:B-1----:R-:W-:Y:S08]  /*12f70*/  HMMA.16816.F32.BF16 R4, R164.reuse, R172, R4 ;  /* 0x000000aca404723c */ /* 0x042ff00000041804 */
[C---:B------:R-:W-:Y:S01]  /*12f80*/  HMMA.16816.F32.BF16 R8, R164.reuse, R174, R8 ;  /* 0x000000aea408723c */ /* 0x040fe20000041808 */
[----:B------:R-:W1:Y:S07]  /*12f90*/  LDSM.16.M88.4 R172, [R190] ;  /* 0x00000000beac783b */ /* 0x000e6e0000000200 */
[C---:B--2---:R-:W-:Y:S08]  /*12fa0*/  HMMA.16816.F32.BF16 R12, R164.reuse, R160, R12 ;  /* 0x000000a0a40c723c */ /* 0x044ff0000004180c */
[----:B------:R-:W-:Y:S01]  /*12fb0*/  HMMA.16816.F32.BF16 R16, R164, R162, R16 ;  /* 0x000000a2a410723c */ /* 0x000fe20000041810 */
[----:B------:R-:W2:Y:S04]  /*12fc0*/  LDSM.16.M88.4 R160, [R189] ;  /* 0x00000000bda0783b */ /* 0x000ea80000000200 */
        /* <DEDUP_REMOVED lines=10> */
[----:B------:R-:W1:Y:S07]  /*13070*/  LDSM.16.M88.4 R172, [R159+-0x2000] ;  /* 0xffe000009fac783b */ /* 0x000e6e0000000200 */
        /* <DEDUP_REMOVED lines=61> */
[C---:B-1----:R-:W-:Y:S04]  /*13450*/  HMMA.16816.F32.BF16 R4, R168.reuse, R172, R4 ;  /* 0x000000aca804723c */ /* 0x042fe80000041804 */
[----:B------:R-:W-:Y:S01]  /*13460*/  @!PT LDS RZ, [RZ] ;  /* 0x00000000fffff984 */ /* 0x000fe20000000800 */
[----:B------:R-:W-:Y:S01]  /*13470*/  @!PT LDS RZ, [RZ] ;  /* 0x00000000fffff984 */ /* 0x000fe20000000800 */
[----:B------:R-:W-:Y:S01]  /*13480*/  @!PT LDS RZ, [RZ] ;  /* 0x00000000fffff984 */ /* 0x000fe20000000800 */
[----:B------:R1:W-:Y:S04]  /*13490*/  @P0 LDGSTS.E.BYPASS.LTC128B.128 [R195+0xc080], [R198.64], !P3 ;  /* 0x0c080000c6c30fae */ /* 0x0003e8000d901d46 */
[C---:B------:R-:W-:Y:S01]  /*134a0*/  HMMA.16816.F32.BF16 R8, R168.reuse, R174, R8 ;  /* 0x000000aea808723c */ /* 0x040fe20000041808 */
[----:B------:R1:W-:Y:S04]  /*134b0*/  @P0 LDGSTS.E.BYPASS.LTC128B.128 [R195+0xd080], [R198.64+0x80], !P6 ;  /* 0x0d080080c6c30fae */ /* 0x0003e8000f101d46 */
[----:B------:R1:W-:Y:S03]  /*134c0*/  @P0 LDGSTS.E.BYPASS.LTC128B.128 [R195+0xe080], [R198.64+0x100], !P5 ;  /* 0x0e080100c6c30fae */ /* 0x0003e6000e901d46 */
[C---:B--2---:R-:W-:Y:S01]  /*134d0*/  HMMA.16816.F32.BF16 R12, R168.reuse, R160, R12 ;  /* 0x000000a0a80c723c */ /* 0x044fe2000004180c */
[----:B------:R1:W-:Y:S04]  /*134e0*/  @P0 LDGSTS.E.BYPASS.LTC128B.128 [R195+0xf080], [R198.64+0x180], !P4 ;  /* 0x0f080180c6c30fae */ /* 0x0003e8000e101d46 */
[----:B------:R-:W0:Y:S02]  /*134f0*/  LDGDEPBAR ;  /* 0x00000000000079af */ /* 0x000e240000000000 */
[C---:B------:R-:W-:Y:S01]  /*13500*/  IADD3 R161, R0.reuse, c[0x0][0x328], RZ ;  /* 0x0000ca0000a17a10 */ /* 0x040fe20007ffe0ff */
[----:B------:R-:W-:Y:S04]  /*13510*/  HMMA.16816.F32.BF16 R16, R168, R162, R16 ;  /* 0x000000a2a810723c */ /* 0x000fe80000041810 */
[--C-:B------:R-:W-:Y:S01]  /*13520*/  IMAD.IADD R2, R161, 0x1, R3.reuse ;  /* 0x00000001a1027824 */ /* 0x100fe200078e0203 */
[----:B------:R-:W-:Y:S07]  /*13530*/  IADD3 R160, R0, UR4, RZ ;  /* 0x0000000400a07c10 */ /* 0x000fee000fffe0ff */
[----:B------:R-:W-:Y:S01]  /*13540*/  IMAD.IADD R0, R160, 0x1, R3 ;  /* 0x00000001a0007824 */ /* 0x000fe200078e0203 */
[----:B------:R-:W-:-:S05]  /*13550*/  @!P2 BRA `(.L_x_3286) ;  /* 0x000001500000a947 */ /* 0x000fca0003800000 */
[----:B------:R-:W-:Y:S01]  /*13560*/  IADD3 R3, -R212, R210, R3 ;  /* 0x000000d2d4037210 */ /* 0x000fe20007ffe103 */
[----:B------:R-:W-:Y:S03]  /*13570*/  BSSY B0, `(.L_x_3287) ;  /* 0x000000e000007945 */ /* 0x000fe60003800000 */
[----:B------:R-:W-:-:S13]  /*13580*/  ISETP.GT.AND P0, PT, R3, -0x1, PT ;  /* 0xffffffff0300780c */ /* 0x000fda0003f04270 */
[----:B------:R-:W-:-:S05]  /*13590*/  @P0 BRA `(.L_x_3288) ;  /* 0x0000007000000947 */ /* 0x000fca0003800000 */
[----:B------:R-:W-:Y:S01]  /*135a0*/  LOP3.LUT R3, RZ, R3, RZ, 0x33, !PT ;  /* 0x00000003ff037212 */ /* 0x000fe200078e33ff */
[----:B------:R-:W-:Y:S05]  /*135b0*/  IMAD.MOV.U32 R162, RZ, RZ, c[0x0][0x32c] ;  /* 0x0000cb00ffa27624 */ /* 0x000fea00078e00ff */
[----:B------:R-:W-:-:S13]  /*135c0*/  ISETP.NE.AND P0, PT, R162, 0x1, PT ;  /* 0x00000001a200780c */ /* 0x000fda0003f05270 */
[----:B------:R-:W-:Y:S05]  /*135d0*/  @P0 IMAD.HI.U32 R162, R3, c[0x0][0x330], RZ ;  /* 0x0000cc0003a20a27 */ /* 0x000fea00078e00ff */
[----:B------:R-:W-:Y:S04]  /*135e0*/  @P0 SHF.R.U32.HI R3, RZ, c[0x0][0x334], R162 ;  /* 0x0000cd00ff030a19 */ /* 0x000fe800000116a2 */
[----:B------:R-:W-:Y:S01]  /*135f0*/  LOP3.LUT R3, RZ, R3, RZ, 0x33, !PT ;  /* 0x00000003ff037212 */ /* 0x000fe200078e33ff */
[----:B------:R-:W-:-:S05]  /*13600*/  BRA `(.L_x_3289) ;  /* 0x0000004000007947 */ /* 0x000fca0003800000 */
.L_x_3288:
[----:B------:R-:W-:Y:S04]  /*13610*/  MOV R162, c[0x0][0x32c] ;  /* 0x0000cb0000a27a02 */ /* 0x000fe80000000f00 */
[----:B------:R-:W-:-:S13]  /*13620*/  ISETP.NE.AND P0, PT, R162, 0x1, PT ;  /* 0x00000001a200780c */ /* 0x000fda0003f05270 */
[----:B------:R-:W-:Y:S05]  /*13630*/  @P0 IMAD.HI.U32 R162, R3, c[0x0][0x330], RZ ;  /* 0x0000cc0003a20a27 */ /* 0x000fea00078e00ff */
[----:B------:R-:W-:Y:S02]  /*13640*/  @P0 SHF.R.U32.HI R3, RZ, c[0x0][0x334], R162 ;  /* 0x0000cd00ff030a19 */ /* 0x000fe400000116a2 */
.L_x_3289:
[----:B------:R-:W-:Y:S05]  /*13650*/  BSYNC B0 ;  /* 0x0000000000007941 */ /* 0x000fea0003800000 */
.L_x_3287:
[----:B------:R-:W-:Y:S04]  /*13660*/  IMAD R3, R3, c[0x0][0x32c], -R140 ;  /* 0x0000cb0003037a24 */ /* 0x000fe800078e0a8c */
[----:B------:R-:W-:Y:S05]  /*13670*/  IMAD.IADD R3, R3, 0x1, -R209 ;  /* 0x0000000103037824 */ /* 0x000fea00078e0ad1 */
[----:B------:R-:W-:Y:S02]  /*13680*/  IADD3 R162, R3, c[0x0][0x32c], RZ ;  /* 0x0000cb0003a27a10 */ /* 0x000fe40007ffe0ff */
[----:B------:R-:W-:Y:S02]  /*13690*/  IMNMX R0, R0, R3, !PT ;  /* 0x0000000300007217 */ /* 0x000fe40007800200 */
[----:B------:R-:W-:Y:S02]  /*136a0*/  IMNMX R2, R2, R162, PT ;  /* 0x000000a202027217 */ /* 0x000fe40003800200 */
.L_x_3286:
[----:B------:R-:W-:Y:S01]  /*136b0*/  ISETP.GT.AND P1, PT, R196, -0x1, PT ;  /* 0xffffffffc400780c */ /* 0x000fe20003f24270 */
[----:B------:R-:W2:Y:S03]  /*136c0*/  SHFL.IDX PT, R3, R143, 0x1, 0x1c1f ;  /* 0x003c1f008f037f89 */ /* 0x000ea600000e0000 */
        /* <DEDUP_REMOVED lines=22> */
[--C-:B--2---:R-:W-:Y:S03]  /*13830*/  IMAD.IADD R0, R160, 0x1, R3.reuse ;  /* 0x00000001a0007824 */ /* 0x104fe600078e0203 */
[----:B------:R-:W-:Y:S01]  /*13840*/  ISETP.LT.OR P0, PT, R2, 0x1a, P0 ;  /* 0x0000001a0200780c */ /* 0x000fe20000701670 */
[----:B------:R-:W-:Y:S03]  /*13850*/  IMAD.IADD R2, R161, 0x1, R3 ;  /* 0x00000001a1027824 */ /* 0x000fe600078e0203 */
[----:B------:R-:W-:Y:S01]  /*13860*/  FSEL R173, R17, -INF , !P0 ;  /* 0xff80000011ad7808 */ /* 0x000fe20004000000 */
        /* <DEDUP_REMOVED lines=12> */
.L_x_3292:
[----:B------:R-:W-:Y:S04]  /*13930*/  MOV R4, c[0x0][0x32c] ;  /* 0x0000cb0000047a02 */ /* 0x000fe80000000f00 */
[----:B------:R-:W-:-:S13]  /*13940*/  ISETP.NE.AND P0, PT, R4, 0x1, PT ;  /* 0x000000010400780c */ /* 0x000fda0003f05270 */
[----:B------:R-:W-:Y:S05]  /*13950*/  @P0 IMAD.HI.U32 R4, R3, c[0x0][0x330], RZ ;  /* 0x0000cc0003040a27 */ /* 0x000fea00078e00ff */
[----:B------:R-:W-:Y:S02]  /*13960*/  @P0 SHF.R.U32.HI R3, RZ, c[0x0][0x334], R4 ;  /* 0x0000cd00ff030a19 */ /* 0x000fe40000011604 */
.L_x_3293:
[----:B------:R-:W-:Y:S05]  /*13970*/  BSYNC B0 ;  /* 0x0000000000007941 */ /* 0x000fea0003800000 */
.L_x_3291:
[----:B------:R-:W-:Y:S04]  /*13980*/  IMAD R140, R3, c[0x0][0x32c], -R140 ;  /* 0x0000cb00038c7a24 */ /* 0x000fe800078e0a8c */
[----:B------:R-:W-:Y:S05]  /*13990*/  IMAD.IADD R3, R140, 0x1, -R209 ;  /* 0x000000018c037824 */ /* 0x000fea00078e0ad1 */
[----:B------:R-:W-:Y:S02]  /*139a0*/  IADD3 R4, R3, c[0x0][0x32c], RZ ;  /* 0x0000cb0003047a10 */ /* 0x000fe40007ffe0ff */
[----:B------:R-:W-:Y:S02]  /*139b0*/  IMNMX R0, R0, R3, !PT ;  /* 0x0000000300007217 */ /* 0x000fe40007800200 */
[----:B------:R-:W-:Y:S02]  /*139c0*/  IMNMX R2, R2, R4, PT ;  /* 0x0000000402027217 */ /* 0x000fe40003800200 */
.L_x_3290:
[----:B------:R-:W-:Y:S01]  /*139d0*/  ISETP.GT.AND P0, PT, R0, RZ, P1 ;  /* 0x000000ff0000720c */ /* 0x000fe20000f04270 */
[----:B------:R-:W-:Y:S01]  /*139e0*/  LDSM.16.MT88.4 R164, [R179] ;  /* 0x00000000b3a4783b */ /* 0x000fe20000004200 */
        /* <DEDUP_REMOVED lines=19> */
[----:B------:R-:W-:Y:S01]  /*13b20*/  ISETP.GT.AND P0, PT, R0, 0x10, P1 ;  /* 0x000000100000780c */ /* 0x000fe20000f04270 */
[----:B------:R-:W-:Y:S01]  /*13b30*/  SHFL.BFLY PT, R11, R3, 0x2, 0x1f ;  /* 0x0c401f00030b7f89 */ /* 0x000fe200000e0000 */
        /* <DEDUP_REMOVED lines=10> */
[----:B------:R-:W-:Y:S03]  /*13be0*/  LDSM.16.MT88.4 R12, [R178] ;  /* 0x00000000b20c783b */ /* 0x000fe60000004200 */
[----:B------:R-:W-:Y:S04]  /*13bf0*/  ISETP.LT.OR P0, PT, R2, 0x19, P0 ;  /* 0x000000190200780c */ /* 0x000fe80000701670 */
[----:B------:R-:W-:Y:S02]  /*13c00*/  FSEL R175, R18, -INF , !P0 ;  /* 0xff80000012af7808 */ /* 0x000fe40004000000 */
[----:B------:R-:W-:Y:S02]  /*13c10*/  ISETP.GT.AND P0, PT, R0, 0x19, P1 ;  /* 0x000000190000780c */ /* 0x000fe40000f04270 */
[----:B------:R-:W-:Y:S02]  /*13c20*/  FMNMX.FTZ R0, R172, R10, !PT ;  /* 0x0000000aac007209 */ /* 0x000fe40007810000 */
[----:B------:R-:W-:Y:S02]  /*13c30*/  ISETP.LT.OR P0, PT, R2, 0x1a, P0 ;  /* 0x0000001a0200780c */ /* 0x000fe40000701670 */
[----:B------:R-:W-:Y:S02]  /*13c40*/  FMNMX.FTZ R0, R174, R0, !PT ;  /* 0x00000000ae007209 */ /* 0x000fe40007810000 */
[----:B------:R-:W-:Y:S02]  /*13c50*/  FSEL R143, R19, -INF , !P0 ;  /* 0xff800000138f7808 */ /* 0x000fe40004000000 */
[----:B------:R-:W-:Y:S04]  /*13c60*/  FMNMX.FTZ R0, R175, R0, !PT ;  /* 0x00000000af007209 */ /* 0x000fe80007810000 */
[----:B------:R-:W-:Y:S05]  /*13c70*/  FMNMX.FTZ R0, R143, R0, !PT ;  /* 0x000000008f007209 */ /* 0x000fea0007810000 */
[----:B------:R-:W2:Y:S02]  /*13c80*/  SHFL.BFLY PT, R2, R0, 0x2, 0x1f ;  /* 0x0c401f0000027f89 */ /* 0x000ea400000e0000 */
[----:B--2---:R-:W-:Y:S02]  /*13c90*/  FMNMX.FTZ R2, R0, R2, !PT ;  /* 0x0000000200027209 */ /* 0x004fe40007810000 */
[----:B------:R-:W-:Y:S05]  /*13ca0*/  FMNMX.FTZ R3, R3, R11, !PT ;  /* 0x0000000b03037209 */ /* 0x000fea0007810000 */
[----:B------:R-:W2:Y:S02]  /*13cb0*/  SHFL.BFLY PT, R10, R3, 0x1, 0x1f ;  /* 0x0c201f00030a7f89 */ /* 0x000ea400000e0000 */
[----:B--2---:R-:W-:Y:S04]  /*13cc0*/  FMNMX.FTZ R140, R3, R10, !PT ;  /* 0x0000000a038c7209 */ /* 0x004fe80007810000 */
[C---:B------:R-:W-:Y:S01]  /*13cd0*/  FSETP.NEU.FTZ.AND P0, PT, R140.reuse, -INF , PT ;  /* 0xff8000008c00780b */ /* 0x040fe20003f1d000 */
[----:B------:R-:W-:Y:S05]  /*13ce0*/  FMUL.FTZ R3, R140, c[0x0][0x2d0] ;  /* 0x0000b4008c037a20 */ /* 0x000fea0000410000 */
[----:B------:R-:W-:Y:S02]  /*13cf0*/  FSEL R168, R3, RZ, P0 ;  /* 0x000000ff03a87208 */ /* 0x000fe40000000000 */
[----:B------:R-:W2:Y:S03]  /*13d00*/  SHFL.BFLY PT, R3, R2, 0x1, 0x1f ;  /* 0x0c201f0002037f89 */ /* 0x000ea600000e0000 */
[--C-:B------:R-:W-:Y:S02]  /*13d10*/  FFMA.FTZ R0, R162, c[0x0][0x2d0], -R168.reuse ;  /* 0x0000b400a2007a23 */ /* 0x100fe400000108a8 */
[--C-:B------:R-:W-:Y:S02]  /*13d20*/  FFMA.FTZ R9, R9, c[0x0][0x2d0], -R168.reuse ;  /* 0x0000b40009097a23 */ /* 0x100fe400000108a8 */
[----:B------:R3:W-:Y:S10]  /*13d30*/  MUFU.EX2 R205, R0 ;  /* 0x0000000000cd7308 */ /* 0x0007f40000000800 */
[----:B------:R-:W-:Y:S01]  /*13d40*/  MUFU.EX2 R202, R9 ;  /* 0x0000000900ca7308 */ /* 0x000fe20000000800 */
[----:B--2---:R-:W-:Y:S01]  /*13d50*/  FMNMX.FTZ R3, R2, R3, !PT ;  /* 0x0000000302037209 */ /* 0x004fe20007810000 */
[--C-:B---3--:R-:W-:Y:S08]  /*13d60*/  FFMA.FTZ R0, R163, c[0x0][0x2d0], -R168.reuse ;  /* 0x0000b400a3007a23 */ /* 0x108ff000000108a8 */
[----:B------:R2:W3:Y:S02]  /*13d70*/  MUFU.EX2 R204, R0 ;  /* 0x0000000000cc7308 */ /* 0x0004e40000000800 */
[----:B--2---:R-:W-:Y:S01]  /*13d80*/  FFMA.FTZ R0, R8, c[0x0][0x2d0], -R168 ;  /* 0x0000b40008007a23 */ /* 0x004fe200000108a8 */
[----:B---3--:R-:W-:Y:S01]  /*13d90*/  F2FP.BF16.PACK_AB R160, R204, R205 ;  /* 0x000000cdcca0723e */ /* 0x008fe200000010ff */
[C---:B------:R-:W-:Y:S06]  /*13da0*/  FMUL.FTZ R8, R3.reuse, c[0x0][0x2d0] ;  /* 0x0000b40003087a20 */ /* 0x040fec0000410000 */
[----:B------:R2:W3:Y:S02]  /*13db0*/  MUFU.EX2 R203, R0 ;  /* 0x0000000000cb7308 */ /* 0x0004e40000000800 */
[----:B--2---:R-:W-:Y:S02]  /*13dc0*/  FSEL R0, R140, RZ, P0 ;  /* 0x000000ff8c007208 */ /* 0x004fe40000000000 */
[----:B------:R-:W-:Y:S02]  /*13dd0*/  FSETP.NEU.FTZ.AND P0, PT, R3, -INF , PT ;  /* 0xff8000000300780b */ /* 0x000fe40003f1d000 */
[----:B---3--:R-:W-:Y:S01]  /*13de0*/  F2FP.BF16.PACK_AB R162, R202, R203 ;  /* 0x000000cbcaa2723e */ /* 0x008fe200000010ff */
[----:B------:R-:W-:Y:S01]  /*13df0*/  FADD.FTZ R0, -R0, R141 ;  /* 0x0000008d00007221 */ /* 0x000fe20000010100 */
[----:B------:R-:W-:Y:S03]  /*13e00*/  FSEL R141, R8, RZ, P0 ;  /* 0x000000ff088d7208 */ /* 0x000fe60000000000 */
[----:B------:R-:W-:Y:S02]  /*13e10*/  FMUL.FTZ R0, R0, c[0x0][0x2d0] ;  /* 0x0000b40000007a20 */ /* 0x000fe40000410000 */
[--C-:B------:R-:W-:Y:S02]  /*13e20*/  FFMA.FTZ R6, R6, c[0x0][0x2d0], -R141.reuse ;  /* 0x0000b40006067a23 */ /* 0x100fe4000001088d */
[----:B------:R2:W3:Y:S01]  /*13e30*/  MUFU.EX2 R2, R0 ;  /* 0x0000000000027308 */ /* 0x0004e20000000800 */
[--C-:B------:R-:W-:Y:S09]  /*13e40*/  FFMA.FTZ R4, R4, c[0x0][0x2d0], -R141.reuse ;  /* 0x0000b40004047a23 */ /* 0x100ff2000001088d */
[----:B-1----:R-:W-:Y:S10]  /*13e50*/  MUFU.EX2 R199, R6 ;  /* 0x0000000600c77308 */ /* 0x002ff40000000800 */
[----:B------:R1:W-:Y:S01]  /*13e60*/  MUFU.EX2 R194, R4 ;  /* 0x0000000400c27308 */ /* 0x0003e20000000800 */
[--C-:B--2---:R-:W-:Y:S02]  /*13e70*/  FFMA.FTZ R0, R7, c[0x0][0x2d0], -R141.reuse ;  /* 0x0000b40007007a23 */ /* 0x104fe4000001088d */
[C---:B---3--:R-:W-:Y:S02]  /*13e80*/  FMUL.FTZ R8, R2.reuse, R152 ;  /* 0x0000009802087220 */ /* 0x048fe40000410000 */
[C---:B------:R-:W-:Y:S05]  /*13e90*/  FMUL.FTZ R9, R2.reuse, R153 ;  /* 0x0000009902097220 */ /* 0x040fea0000410000 */
[----:B------:R-:W2:Y:S01]  /*13ea0*/  MUFU.EX2 R198, R0 ;  /* 0x0000000000c67308 */ /* 0x000ea20000000800 */
        /* <DEDUP_REMOVED lines=9> */
[C---:B------:R-:W-:Y:S02]  /*13f40*/  FMUL.FTZ R32, R2.reuse, R32 ;  /* 0x0000002002207220 */ /* 0x040fe40000410000 */
[C---:B------:R-:W-:Y:S02]  /*13f50*/  FMUL.FTZ R33, R2.reuse, R33 ;  /* 0x0000002102217220 */ /* 0x040fe40000410000 */
[----:B------:R-:W-:Y:S01]  /*13f60*/  FMUL.FTZ R36, R2, R36 ;  /* 0x0000002402247220 */ /* 0x000fe20000410000 */
[----:B--2---:R-:W-:Y:S01]  /*13f70*/  F2FP.BF16.PACK_AB R161, R198, R199 ;  /* 0x000000c7c6a1723e */ /* 0x004fe200000010ff */
[--C-:B------:R-:W-:Y:S02]  /*13f80*/  FFMA.FTZ R0, R5, c[0x0][0x2d0], -R141.reuse ;  /* 0x0000b40005007a23 */ /* 0x100fe4000001088d */
        /* <DEDUP_REMOVED lines=15> */
[----:B------:R-:W-:Y:S01]  /*14080*/  FMUL.FTZ R61, R2, R61 ;  /* 0x0000003d023d7220 */ /* 0x000fe20000410000 */
        /* <DEDUP_REMOVED lines=27> */
[----:B------:R-:W-:Y:S02]  /*14240*/  LDSM.16.MT88.4 R152, [R178+0x800] ;  /* 0x00080000b298783b */ /* 0x000fe40000004200 */
        /* <DEDUP_REMOVED lines=10> */
[----:B------:R-:W2:Y:S01]  /*142f0*/  LDSM.16.MT88.4 R132, [R180] ;  /* 0x00000000b484783b */ /* 0x000ea20000004200 */
        /* <DEDUP_REMOVED lines=16> */
[C---:B------:R-:W-:Y:S04]  /*14400*/  FMUL.FTZ R46, R0.reuse, R46 ;  /* 0x0000002e002e7220 */ /* 0x040fe80000410000 */
        /* <DEDUP_REMOVED lines=9> */
[C---:B------:R-:W-:Y:S04]  /*144a0*/  HMMA.16816.F32.BF16 R36, R160.reuse, R136, R36 ;  /* 0x00000088a024723c */ /* 0x040fe80000041824 */
[C---:B------:R-:W-:Y:S02]  /*144b0*/  FMUL.FTZ R59, R0.reuse, R59 ;  /* 0x0000003b003b7220 */ /* 0x040fe40000410000 */
[C---:B------:R-:W-:Y:S02]  /*144c0*/  FMUL.FTZ R62, R0.reuse, R62 ;  /* 0x0000003e003e7220 */ /* 0x040fe40000410000 */
[C---:B------:R-:W-:Y:S01]  /*144d0*/  HMMA.16816.F32.BF16 R40, R160.reuse, R138, R40 ;  /* 0x0000008aa028723c */ /* 0x040fe20000041828 */
[----:B------:R-:W3:Y:S03]  /*144e0*/  LDSM.16.MT88.4 R136, [R180+0x1000] ;  /* 0x00100000b488783b */ /* 0x000ee60000004200 */
        /* <DEDUP_REMOVED lines=42> */
[----:B------:R-:W-:Y:S02]  /*14790*/  FMUL.FTZ R105, R2, R105 ;  /* 0x0000006902697220 */ /* 0x000fe40000410000 */
[C---:B------:R-:W-:Y:S02]  /*147a0*/  FMUL.FTZ R106, R0.reuse, R106 ;  /* 0x0000006a006a7220 */ /* 0x040fe40000410000 */
[C---:B------:R-:W-:Y:S04]  /*147b0*/  HMMA.16816.F32.BF16 R88, R160.reuse, R138, R88 ;  /* 0x0000008aa058723c */ /* 0x040fe80000041858 */
[--C-:B------:R-:W-:Y:S02]  /*147c0*/  FFMA.FTZ R136, R169, c[0x0][0x2d0], -R168.reuse ;  /* 0x0000b400a9887a23 */ /* 0x100fe400000108a8 */
[----:B------:R-:W-:Y:S02]  /*147d0*/  FMUL.FTZ R107, R0, R107 ;  /* 0x0000006b006b7220 */ /* 0x000fe40000410000 */
[C---:B-1----:R-:W-:Y:S01]  /*147e0*/  HMMA.16816.F32.BF16 R92, R160.reuse, R148, R92 ;  /* 0x00000094a05c723c */ /* 0x042fe2000004185c */
[----:B------:R1:W-:Y:S03]  /*147f0*/  MUFU.EX2 R201, R136 ;  /* 0x0000008800c97308 */ /* 0x0003e60000000800 */
[C---:B------:R-:W-:Y:S02]  /*14800*/  FMUL.FTZ R108, R2.reuse, R108 ;  /* 0x0000006c026c7220 */ /* 0x040fe40000410000 */
[----:B------:R-:W-:Y:S02]  /*14810*/  FMUL.FTZ R109, R2, R109 ;  /* 0x0000006d026d7220 */ /* 0x000fe40000410000 */
[C---:B------:R-:W-:Y:S01]  /*14820*/  HMMA.16816.F32.BF16 R96, R160.reuse, R150, R96 ;  /* 0x00000096a060723c */ /* 0x040fe20000041860 */
[----:B------:R-:W-:Y:S03]  /*14830*/  LDSM.16.MT88.4 R148, [R181+0x3000] ;  /* 0x00300000b594783b */ /* 0x000fe60000004200 */
[--C-:B------:R-:W-:Y:S02]  /*14840*/  FFMA.FTZ R142, R170, c[0x0][0x2d0], -R168.reuse ;  /* 0x0000b400aa8e7a23 */ /* 0x100fe400000108a8 */
[C---:B------:R-:W-:Y:S02]  /*14850*/  FMUL.FTZ R110, R0.reuse, R110 ;  /* 0x0000006e006e7220 */ /* 0x040fe40000410000 */
[----:B------:R3:W4:Y:S01]  /*14860*/  MUFU.EX2 R200, R142 ;  /* 0x0000008e00c87308 */ /* 0x0007220000000800 */
[C---:B--2---:R-:W-:Y:S03]  /*14870*/  HMMA.16816.F32.BF16 R100, R160.reuse, R132, R100 ;  /* 0x00000084a064723c */ /* 0x044fe60000041864 */
[----:B------:R-:W-:Y:S02]  /*14880*/  FMUL.FTZ R111, R0, R111 ;  /* 0x0000006f006f7220 */ /* 0x000fe40000410000 */
[----:B------:R-:W-:Y:S02]  /*14890*/  FMUL.FTZ R112, R2, R112 ;  /* 0x0000007002707220 */ /* 0x000fe40000410000 */
[--C-:B------:R-:W-:Y:S01]  /*148a0*/  FFMA.FTZ R132, R172, c[0x0][0x2d0], -R141.reuse ;  /* 0x0000b400ac847a23 */ /* 0x100fe2000001088d */
[C---:B------:R-:W-:Y:S01]  /*148b0*/  HMMA.16816.F32.BF16 R104, R160.reuse, R134, R104 ;  /* 0x00000086a068723c */ /* 0x040fe20000041868 */
[----:B-1----:R-:W1:Y:S02]  /*148c0*/  LDSM.16.MT88.4 R136, [R179+0x3000] ;  /* 0x00300000b388783b */ /* 0x002e640000004200 */
[----:B------:R2:W-:Y:S01]  /*148d0*/  MUFU.EX2 R169, R132 ;  /* 0x0000008400a97308 */ /* 0x0005e20000000800 */
[----:B------:R-:W-:Y:S02]  /*148e0*/  FMUL.FTZ R113, R2, R113 ;  /* 0x0000007102717220 */ /* 0x000fe40000410000 */
[C---:B------:R-:W-:Y:S02]  /*148f0*/  FMUL.FTZ R114, R0.reuse, R114 ;  /* 0x0000007200727220 */ /* 0x040fe40000410000 */
[----:B------:R-:W-:Y:S04]  /*14900*/  FMUL.FTZ R115, R0, R115 ;  /* 0x0000007300737220 */ /* 0x000fe80000410000 */
[C---:B------:R-:W-:Y:S02]  /*14910*/  FMUL.FTZ R116, R2.reuse, R116 ;  /* 0x0000007402747220 */ /* 0x040fe40000410000 */
[----:B------:R-:W-:Y:S02]  /*14920*/  FMUL.FTZ R117, R2, R117 ;  /* 0x0000007502757220 */ /* 0x000fe40000410000 */
[--C-:B---3--:R-:W-:Y:S02]  /*14930*/  FFMA.FTZ R142, R171, c[0x0][0x2d0], -R168.reuse ;  /* 0x0000b400ab8e7a23 */ /* 0x108fe400000108a8 */
[----:B------:R-:W-:Y:S02]  /*14940*/  FFMA.FTZ R168, R173, c[0x0][0x2d0], -R168 ;  /* 0x0000b400ada87a23 */ /* 0x000fe400000108a8 */
[----:B------:R-:W-:Y:S01]  /*14950*/  MUFU.EX2 R171, R142 ;  /* 0x0000008e00ab7308 */ /* 0x000fe20000000800 */
[C---:B------:R-:W-:Y:S02]  /*14960*/  FMUL.FTZ R118, R0.reuse, R118 ;  /* 0x0000007600767220 */ /* 0x040fe40000410000 */
[----:B------:R-:W-:Y:S02]  /*14970*/  FMUL.FTZ R119, R0, R119 ;  /* 0x0000007700777220 */ /* 0x000fe40000410000 */
[C---:B------:R-:W-:Y:S01]  /*14980*/  FMUL.FTZ R120, R2.reuse, R120 ;  /* 0x0000007802787220 */ /* 0x040fe20000410000 */
[----:B--2---:R-:W2:Y:S01]  /*14990*/  LDSM.16.MT88.4 R132, [R180+0x3000] ;  /* 0x00300000b484783b */ /* 0x004ea20000004200 */
[----:B------:R-:W-:Y:S03]  /*149a0*/  FMUL.FTZ R121, R2, R121 ;  /* 0x0000007902797220 */ /* 0x000fe60000410000 */
[----:B------:R-:W3:Y:S01]  /*149b0*/  MUFU.EX2 R170, R168 ;  /* 0x000000a800aa7308 */ /* 0x000ee20000000800 */
[C---:B------:R-:W-:Y:S02]  /*149c0*/  FMUL.FTZ R122, R0.reuse, R122 ;  /* 0x0000007a007a7220 */ /* 0x040fe40000410000 */
[----:B------:R-:W-:Y:S02]  /*149d0*/  FMUL.FTZ R123, R0, R123 ;  /* 0x0000007b007b7220 */ /* 0x000fe40000410000 */
[C---:B------:R-:W-:Y:S02]  /*149e0*/  FMUL.FTZ R124, R2.reuse, R124 ;  /* 0x0000007c027c7220 */ /* 0x040fe40000410000 */
[----:B------:R-:W-:Y:S02]  /*149f0*/  FMUL.FTZ R125, R2, R125 ;  /* 0x0000007d027d7220 */ /* 0x000fe40000410000 */
[C---:B------:R-:W-:Y:S01]  /*14a00*/  FMUL.FTZ R126, R0.reuse, R126 ;  /* 0x0000007e007e7220 */ /* 0x040fe20000410000 */
[C---:B-1----:R-:W-:Y:S03]  /*14a10*/  HMMA.16816.F32.BF16 R108, R160.reuse, R136, R108 ;  /* 0x00000088a06c723c */ /* 0x042fe6000004186c */
[----:B------:R-:W-:Y:S02]  /*14a20*/  FMUL.FTZ R127, R0, R127 ;  /* 0x0000007f007f7220 */ /* 0x000fe40000410000 */
[----:B------:R-:W-:Y:S02]  /*14a30*/  FMUL.FTZ R128, R2, R128 ;  /* 0x0000008002807220 */ /* 0x000fe40000410000 */
[--C-:B------:R-:W-:Y:S01]  /*14a40*/  FFMA.FTZ R136, R174, c[0x0][0x2d0], -R141.reuse ;  /* 0x0000b400ae887a23 */ /* 0x100fe2000001088d */
[C---:B------:R-:W-:Y:S03]  /*14a50*/  HMMA.16816.F32.BF16 R112, R160.reuse, R138, R112 ;  /* 0x0000008aa070723c */ /* 0x040fe60000041870 */
[----:B------:R1:W5:Y:S01]  /*14a60*/  MUFU.EX2 R168, R136 ;  /* 0x0000008800a87308 */ /* 0x0003620000000800 */
[----:B------:R-:W-:Y:S02]  /*14a70*/  FMUL.FTZ R129, R2, R129 ;  /* 0x0000008102817220 */ /* 0x000fe40000410000 */
[C---:B------:R-:W-:Y:S02]  /*14a80*/  FMUL.FTZ R130, R0.reuse, R130 ;  /* 0x0000008200827220 */ /* 0x040fe40000410000 */
[C---:B------:R-:W-:Y:S04]  /*14a90*/  HMMA.16816.F32.BF16 R116, R160.reuse, R148, R116 ;  /* 0x00000094a074723c */ /* 0x040fe80000041874 */
[----:B------:R-:W-:Y:S04]  /*14aa0*/  FMUL.FTZ R131, R0, R131 ;  /* 0x0000008300837220 */ /* 0x000fe80000410000 */
[C---:B------:R-:W-:Y:S08]  /*14ab0*/  HMMA.16816.F32.BF16 R120, R160.reuse, R150, R120 ;  /* 0x00000096a078723c */ /* 0x040ff00000041878 */
[C---:B--2---:R-:W-:Y:S04]  /*14ac0*/  HMMA.16816.F32.BF16 R124, R160.reuse, R132, R124 ;  /* 0x00000084a07c723c */ /* 0x044fe8000004187c */
[--C-:B-1----:R-:W-:Y:S02]  /*14ad0*/  FFMA.FTZ R136, R175, c[0x0][0x2d0], -R141.reuse ;  /* 0x0000b400af887a23 */ /* 0x102fe4000001088d */
[----:B------:R-:W-:Y:S02]  /*14ae0*/  FFMA.FTZ R141, R143, c[0x0][0x2d0], -R141 ;  /* 0x0000b4008f8d7a23 */ /* 0x000fe4000001088d */
[----:B------:R-:W-:Y:S01]  /*14af0*/  HMMA.16816.F32.BF16 R128, R160, R134, R128 ;  /* 0x00000086a080723c */ /* 0x000fe20000041880 */
[----:B------:R1:W-:Y:S06]  /*14b00*/  MUFU.EX2 R142, R136 ;  /* 0x00000088008e7308 */ /* 0x0003ec0000000800 */
[----:B----4-:R-:W-:Y:S02]  /*14b10*/  F2FP.BF16.PACK_AB R160, R200, R201 ;  /* 0x000000c9c8a0723e */ /* 0x010fe400000010ff */
[----:B---3--:R-:W-:Y:S02]  /*14b20*/  F2FP.BF16.PACK_AB R162, R170, R171 ;  /* 0x000000abaaa2723e */ /* 0x008fe400000010ff */
[----:B------:R-:W2:Y:S01]  /*14b30*/  MUFU.EX2 R141, R141 ;  /* 0x0000008d008d7308 */ /* 0x000ea20000000800 */
[----:B-----5:R-:W-:Y:S01]  /*14b40*/  F2FP.BF16.PACK_AB R161, R168, R169 ;  /* 0x000000a9a8a1723e */ /* 0x020fe200000010ff */
[----:B-1----:R-:W1:Y:S01]  /*14b50*/  LDSM.16.MT88.4 R136, [R179+0x800] ;  /* 0x00080000b388783b */ /* 0x002e620000004200 */
[----:B--2---:R-:W-:Y:S07]  /*14b60*/  F2FP.BF16.PACK_AB R163, R141, R142 ;  /* 0x0000008e8da3723e */ /* 0x004fee00000010ff */
[C---:B------:R-:W-:Y:S01]  /*14b70*/  HMMA.16816.F32.BF16 R148, R160.reuse, R152, R4 ;  /* 0x00000098a094723c */ /* 0x040fe20000041804 */
[----:B------:R-:W2:Y:S07]  /*14b80*/  LDSM.16.MT88.4 R4, [R180+0x800] ;  /* 0x00080000b404783b */ /* 0x000eae0000004200 */
[C---:B------:R-:W-:Y:S01]  /*14b90*/  HMMA.16816.F32.BF16 R152, R160.reuse, R154, R8 ;  /* 0x0000009aa098723c */ /* 0x040fe20000041808 */
[----:B------:R-:W3:Y:S07]  /*14ba0*/  LDSM.16.MT88.4 R8, [R178+0x1800] ;  /* 0x00180000b208783b */ /* 0x000eee0000004200 */
[C---:B-1----:R-:W-:Y:S01]  /*14bb0*/  HMMA.16816.F32.BF16 R132, R160.reuse, R136, R12 ;  /* 0x00000088a084723c */ /* 0x042fe2000004180c */
[----:B------:R-:W1:Y:S07]  /*14bc0*/  LDSM.16.MT88.4 R12, [R179+0x1800] ;  /* 0x00180000b30c783b */ /* 0x000e6e0000004200 */
        /* <DEDUP_REMOVED lines=33> */
[C---:B---3--:R-:W-:Y:S07]  /*14de0*/  HMMA.16816.F32.BF16 R108, R160.reuse, R8, R108 ;  /* 0x00000008a06c723c */ /* 0x048fee000004186c */
[----:B------:R-:W-:Y:S01]  /*14df0*/  FFMA.FTZ R8, R2, R207, R205 ;  /* 0x000000cf02087223 */ /* 0x000fe200000100cd */
[C---:B------:R-:W-:Y:S04]  /*14e00*/  HMMA.16816.F32.BF16 R112, R160.reuse, R10, R112 ;  /* 0x0000000aa070723c */ /* 0x040fe80000041870 */
[----:B------:R-:W-:Y:S02]  /*14e10*/  FFMA.FTZ R2, R0, R206, R199 ;  /* 0x000000ce00027223 */ /* 0x000fe400000100c7 */
[----:B------:R-:W-:Y:S01]  /*14e20*/  FADD.FTZ R0, R204, R8 ;  /* 0x00000008cc007221 */ /* 0x000fe20000010000 */
[-C--:B------:R-:W-:Y:S01]  /*14e30*/  MOV R8, R3.reuse ;  /* 0x0000000300087202 */ /* 0x080fe20000000f00 */
[C---:B-1----:R-:W-:Y:S04]  /*14e40*/  HMMA.16816.F32.BF16 R116, R160.reuse, R12, R116 ;  /* 0x0000000ca074723c */ /* 0x042fe80000041874 */
[----:B------:R-:W-:Y:S02]  /*14e50*/  FADD.FTZ R2, R198, R2 ;  /* 0x00000002c6027221 */ /* 0x000fe40000010000 */
[----:B------:R-:W-:Y:S02]  /*14e60*/  FADD.FTZ R0, R203, R0 ;  /* 0x00000000cb007221 */ /* 0x000fe40000010000 */
[C---:B------:R-:W-:Y:S04]  /*14e70*/  HMMA.16816.F32.BF16 R120, R160.reuse, R14, R120 ;  /* 0x0000000ea078723c */ /* 0x040fe80000041878 */
[----:B------:R-:W-:Y:S02]  /*14e80*/  FADD.FTZ R2, R197, R2 ;  /* 0x00000002c5027221 */ /* 0x000fe40000010000 */
[----:B------:R-:W-:Y:S02]  /*14e90*/  FADD.FTZ R0, R202, R0 ;  /* 0x00000000ca007221 */ /* 0x000fe40000010000 */
[C---:B--2---:R-:W-:Y:S07]  /*14ea0*/  HMMA.16816.F32.BF16 R124, R160.reuse, R4, R124 ;  /* 0x00000004a07c723c */ /* 0x044fee000004187c */
[----:B------:R-:W-:Y:S01]  /*14eb0*/  FADD.FTZ R4, R194, R2 ;  /* 0x00000002c2047221 */ /* 0x000fe20000010000 */
[----:B------:R-:W-:Y:S04]  /*14ec0*/  HMMA.16816.F32.BF16 R128, R160, R6, R128 ;  /* 0x00000006a080723c */ /* 0x000fe80000041880 */
[----:B------:R-:W-:Y:S01]  /*14ed0*/  FADD.FTZ R2, R201, R0 ;  /* 0x00000000c9027221 */ /* 0x000fe20000010000 */
[----:B------:R-:W-:Y:S01]  /*14ee0*/  IADD3 R194, R196, -0x1, RZ ;  /* 0xffffffffc4c27810 */ /* 0x000fe20007ffe0ff */
[----:B------:R-:W-:Y:S02]  /*14ef0*/  FADD.FTZ R0, R169, R4 ;  /* 0x00000004a9007221 */ /* 0x000fe40000010000 */
[----:B------:R-:W-:Y:S01]  /*14f00*/  FADD.FTZ R2, R200, R2 ;  /* 0x00000002c8027221 */ /* 0x000fe20000010000 */
[----:B------:R-:W-:Y:S03]  /*14f10*/  MOV R196, R194 ;  /* 0x000000c200c47202 */ /* 0x000fe60000000f00 */
        /* <DEDUP_REMOVED lines=8> */
.L_x_3285:
        /* <DEDUP_REMOVED lines=21> */
.L_x_3297:
[----:B------:R-:W-:-:S04]  /*150f0*/  MOV R3, c[0x0][0x32c] ;  /* 0x0000cb0000037a02 */ /* 0x000fc80000000f00 */
[----:B------:R-:W-:-:S13]  /*15100*/  ISETP.NE.AND P0, PT, R3, 0x1, PT ;  /* 0x000000010300780c */ /* 0x000fda0003f05270 */
[----:B------:R-:W-:-:S05]  /*15110*/  @P0 IMAD.HI.U32 R3, R0, c[0x0][0x330], RZ ;  /* 0x0000cc0000030a27 */ /* 0x000fca00078e00ff */
[----:B------:R-:W-:Y:S02]  /*15120*/  @P0 SHF.R.U32.HI R0, RZ, c[0x0][0x334], R3 ;  /* 0x0000cd00ff000a19 */ /* 0x000fe40000011603 */
.L_x_3298:
[----:B------:R-:W-:Y:S05]  /*15130*/  BSYNC B0 ;  /* 0x0000000000007941 */ /* 0x000fea0003800000 */
.L_x_3296:
[----:B------:R-:W-:-:S05]  /*15140*/  IMAD R0, R0, c[0x0][0x32c], RZ ;  /* 0x0000cb0000007a24 */ /* 0x000fca00078e02ff */
[----:B------:R-:W-:-:S04]  /*15150*/  IMNMX R2, R2, R0, !PT ;  /* 0x0000000002027217 */ /* 0x000fc80007800200 */
.L_x_3295:
        /* <DEDUP_REMOVED lines=10> */
.L_x_3300:
[----:B------:R-:W-:Y:S01]  /*15200*/  ISETP.GT.AND P1, PT, R208, R198, PT ;  /* 0x000000c6d000720c */ /* 0x000fe20003f24270 */
[----:B------:R-:W-:Y:S04]  /*15210*/  DEPBAR.LE SB0, 0x0 ;  /* 0x000080000000791a */ /* 0x000fe80000000000 */
[----:B------:R-:W-:Y:S01]  /*15220*/  WARPSYNC 0xffffffff ;  /* 0xffffffff00007948 */ /* 0x000fe20003800000 */
[----:B------:R-:W-:Y:S01]  /*15230*/  BAR.SYNC.DEFER_BLOCKING 0x0 ;  /* 0x0000000000007b1d */ /* 0x000fe20000010000 */
[----:B------:R-:W-:Y:S02]  /*15240*/  IADD3 R194, R198, -0x1, RZ ;  /* 0xffffffffc6c27810 */ /* 0x000fe40007ffe0ff */
[----:B------:R-:W-:Y:S04]  /*15250*/  LOP3.LUT P3, RZ, R214, 0x1, RZ, 0xc0, !PT ;  /* 0x00000001d6ff7812 */ /* 0x000fe8000786c0ff */
[----:B------:R-:W-:Y:S01]  /*15260*/  @!P1 SHF.R.S32.HI R0, RZ, 0x1f, R198 ;  /* 0x0000001fff009819 */ /* 0x000fe200000114c6 */
[----:B------:R-:W-:Y:S04]  /*15270*/  @!P1 IMAD.WIDE.U32 R2, R198, c[0x0][0x208], RZ ;  /* 0x00008200c6029a25 */ /* 0x000fe800078e00ff */
[----:B------:R-:W-:Y:S04]  /*15280*/  @!P1 IMAD R0, R0, c[0x0][0x208], RZ ;  /* 0x0000820000009a24 */ /* 0x000fe800078e02ff */
[----:B------:R-:W-:Y:S05]  /*15290*/  @!P1 IMAD R0, R198, c[0x0][0x20c], R0 ;  /* 0x00008300c6009a24 */ /* 0x000fea00078e0200 */
[----:B------:R-:W-:Y:S02]  /*152a0*/  @!P1 IADD3 R0, R3, R0, RZ ;  /* 0x0000000003009210 */ /* 0x000fe40007ffe0ff */
[C---:B------:R-:W-:Y:S01]  /*152b0*/  @!P1 LEA R3, P0, R2.reuse, R220, 0x5 ;  /* 0x000000dc02039211 */ /* 0x040fe200078028ff */
[----:B------:R-:W-:Y:S03]  /*152c0*/  LDSM.16.M88.4 R16, [R182] ;  /* 0x00000000b610783b */ /* 0x000fe60000000200 */
[----:B------:R-:W-:Y:S02]  /*152d0*/  @!P1 LEA.HI.X R6, R2, R223, R0, 0x5, P0 ;  /* 0x000000df02069211 */ /* 0x000fe400000f2c00 */
[----:B------:R-:W-:Y:S02]  /*152e0*/  ISETP.GT.AND P0, PT, R198, R208, PT ;  /* 0x000000d0c600720c */ /* 0x000fe40003f04270 */
[----:B------:R-:W1:Y:S07]  /*152f0*/  LDSM.16.M88.4 R8, [R177] ;  /* 0x00000000b108783b */ /* 0x000e6e0000000200 */
[----:B------:R-:W2:Y:S04]  /*15300*/  LDSM.16.M88.4 R160, [R177+0x800] ;  /* 0x00080000b1a0783b */ /* 0x000ea80000000200 */
[----:B------:R-:W-:Y:S01]  /*15310*/  @P0 SHF.R.S32.HI R0, RZ, 0x1f, R194 ;  /* 0x0000001fff000819 */ /* 0x000fe200000114c2 */
[----:B------:R-:W-:Y:S02]  /*15320*/  @P0 IMAD.WIDE.U32 R4, R194, c[0x0][0x1e0], RZ ;  /* 0x00007800c2040a25 */ /* 0x000fe400078e00ff */
[----:B------:R-:W-:Y:S02]  /*15330*/  LDSM.16.M88.4 R164, [R183] ;  /* 0x00000000b7a4783b */ /* 0x000fe40000000200 */
[----:B------:R-:W-:Y:S04]  /*15340*/  @P0 IMAD R0, R0, c[0x0][0x1e0], RZ ;  /* 0x0000780000000a24 */ /* 0x000fe800078e02ff */
[----:B------:R-:W-:Y:S01]  /*15350*/  @P0 IMAD R0, R194, c[0x0][0x1e4], R0 ;  /* 0x00007900c2000a24 */ /* 0x000fe200078e0200 */
[----:B------:R-:W3:Y:S04]  /*15360*/  LDSM.16.M88.4 R168, [R186] ;  /* 0x00000000baa8783b */ /* 0x000ee80000000200 */
[----:B------:R-:W-:Y:S02]  /*15370*/  @P0 IADD3 R2, R5, R0, RZ ;  /* 0x0000000005020210 */ /* 0x000fe40007ffe0ff */
[C---:B------:R-:W-:Y:S01]  /*15380*/  @P0 LEA R0, P2, R4.reuse, R218, 0x5 ;  /* 0x000000da04000211 */ /* 0x040fe200078428ff */
[----:B------:R-:W4:Y:S03]  /*15390*/  LDSM.16.M88.4 R172, [R188] ;  /* 0x00000000bcac783b */ /* 0x000f260000000200 */
        /* <DEDUP_REMOVED lines=9> */
[C---:B-1----:R-:W-:Y:S04]  /*15430*/  HMMA.16816.F32.BF16 R4, R16.reuse, R8, RZ ;  /* 0x000000081004723c */ /* 0x042fe800000418ff */
[----:B------:R5:W-:Y:S04]  /*15440*/  @!P1 LDGSTS.E.BYPASS.LTC128B.128 [R195+0x9080], [R2.64+0x80], !P6 ;  /* 0x0908008002c39fae */ /* 0x000be8000f101d46 */
[C---:B------:R-:W-:Y:S03]  /*15450*/  HMMA.16816.F32.BF16 R8, R16.reuse, R10, RZ ;  /* 0x0000000a1008723c */ /* 0x040fe600000418ff */
[----:B------:R5:W-:Y:S05]  /*15460*/  @!P1 LDGSTS.E.BYPASS.LTC128B.128 [R195+0xa080], [R2.64+0x100], !P5 ;  /* 0x0a08010002c39fae */ /* 0x000bea000e901d46 */
[C---:B--2---:R-:W-:Y:S02]  /*15470*/  HMMA.16816.F32.BF16 R12, R16.reuse, R160, RZ ;  /* 0x000000a0100c723c */ /* 0x044fe400000418ff */
[----:B------:R5:W-:Y:S06]  /*15480*/  @!P1 LDGSTS.E.BYPASS.LTC128B.128 [R195+0xb080], [R2.64+0x180], !P4 ;  /* 0x0b08018002c39fae */ /* 0x000bec000e101d46 */
[----:B------:R-:W-:Y:S01]  /*15490*/  HMMA.16816.F32.BF16 R16, R16, R162, RZ ;  /* 0x000000a21010723c */ /* 0x000fe200000418ff */
[----:B------:R-:W-:Y:S07]  /*154a0*/  LDSM.16.M88.4 R160, [R185] ;  /* 0x00000000b9a0783b */ /* 0x000fee0000000200 */
[C---:B---3--:R-:W-:Y:S01]  /*154b0*/  HMMA.16816.F32.BF16 R4, R164.reuse, R168, R4 ;  /* 0x000000a8a404723c */ /* 0x048fe20000041804 */
[----:B------:R-:W0:Y:S07]  /*154c0*/  LDGDEPBAR ;  /* 0x00000000000079af */ /* 0x000e2e0000000000 */
[C---:B------:R-:W-:Y:S01]  /*154d0*/  HMMA.16816.F32.BF16 R8, R164.reuse, R170, R8 ;  /* 0x000000aaa408723c */ /* 0x040fe20000041808 */
[----:B------:R-:W1:Y:S07]  /*154e0*/  LDSM.16.M88.4 R168, [R176] ;  /* 0x00000000b0a8783b */ /* 0x000e6e0000000200 */
[C---:B----4-:R-:W-:Y:S08]  /*154f0*/  HMMA.16816.F32.BF16 R12, R164.reuse, R172, R12 ;  /* 0x000000aca40c723c */ /* 0x050ff0000004180c */
[----:B------:R-:W-:Y:S01]  /*15500*/  HMMA.16816.F32.BF16 R16, R164, R174, R16 ;  /* 0x000000aea410723c */ /* 0x000fe20000041810 */
[----:B------:R-:W2:Y:S07]  /*15510*/  LDSM.16.M88.4 R164, [R176+0x800] ;  /* 0x00080000b0a4783b */ /* 0x000eae0000000200 */
[----:B------:R-:W-:Y:S01]  /*15520*/  LDSM.16.M88.4 R172, [R159+-0x3000] ;  /* 0xffd000009fac783b */ /* 0x000fe20000000200 */
[C---:B-1----:R-:W-:Y:S08]  /*15530*/  HMMA.16816.F32.BF16 R4, R160.reuse, R168, R4 ;  /* 0x000000a8a004723c */ /* 0x042ff00000041804 */
[C---:B------:R-:W-:Y:S01]  /*15540*/  HMMA.16816.F32.BF16 R8, R160.reuse, R170, R8 ;  /* 0x000000aaa008723c */ /* 0x040fe20000041808 */
[----:B------:R-:W1:Y:S07]  /*15550*/  LDSM.16.M88.4 R168, [R184] ;  /* 0x00000000b8a8783b */ /* 0x000e6e0000000200 */
[C---:B--2---:R-:W-:Y:S08]  /*15560*/  HMMA.16816.F32.BF16 R12, R160.reuse, R164, R12 ;  /* 0x000000a4a00c723c */ /* 0x044ff0000004180c */
[----:B------:R-:W-:Y:S01]  /*15570*/  HMMA.16816.F32.BF16 R16, R160, R166, R16 ;  /* 0x000000a6a010723c */ /* 0x000fe20000041810 */
[----:B------:R-:W2:Y:S07]  /*15580*/  LDSM.16.M88.4 R160, [R159+-0x2800] ;  /* 0xffd800009fa0783b */ /* 0x000eae0000000200 */
[----:B------:R-:W-:Y:S01]  /*15590*/  LDSM.16.M88.4 R164, [R182+0x4000] ;  /* 0x00400000b6a4783b */ /* 0x000fe20000000200 */
[C---:B-1----:R-:W-:Y:S08]  /*155a0*/  HMMA.16816.F32.BF16 R4, R168.reuse, R172, R4 ;  /* 0x000000aca804723c */ /* 0x042ff00000041804 */
[C---:B------:R-:W-:Y:S01]  /*155b0*/  HMMA.16816.F32.BF16 R8, R168.reuse, R174, R8 ;  /* 0x000000aea808723c */ /* 0x040fe20000041808 */
[----:B------:R-:W1:Y:S07]  /*155c0*/  LDSM.16.M88.4 R172, [R177+0x1000] ;  /* 0x00100000b1ac783b */ /* 0x000e6e0000000200 */
[C---:B--2---:R-:W-:Y:S08]  /*155d0*/  HMMA.16816.F32.BF16 R12, R168.reuse, R160, R12 ;  /* 0x000000a0a80c723c */ /* 0x044ff0000004180c */
[----:B------:R-:W-:Y:S01]  /*155e0*/  HMMA.16816.F32.BF16 R16, R168, R162, R16 ;  /* 0x000000a2a810723c */ /* 0x000fe20000041810 */
[----:B------:R-:W2:Y:S07]  /*155f0*/  LDSM.16.M88.4 R160, [R177+0x1800] ;  /* 0x00180000b1a0783b */ /* 0x000eae0000000200 */
[----:B------:R-:W-:Y:S01]  /*15600*/  LDSM.16.M88.4 R168, [R183+0x4000] ;  /* 0x00400000b7a8783b */ /* 0x000fe20000000200 */
[C---:B-1----:R-:W-:Y:S08]  /*15610*/  HMMA.16816.F32.BF16 R4, R164.reuse, R172, R4 ;  /* 0x000000aca404723c */ /* 0x042ff00000041804 */
[C---:B------:R-:W-:Y:S01]  /*15620*/  HMMA.16816.F32.BF16 R8, R164.reuse, R174, R8 ;  /* 0x000000aea408723c */ /* 0x040fe20000041808 */
[----:B------:R-:W1:Y:S07]  /*15630*/  LDSM.16.M88.4 R172, [R190] ;  /* 0x00000000beac783b */ /* 0x000e6e0000000200 */
[C---:B--2---:R-:W-:Y:S08]  /*15640*/  HMMA.16816.F32.BF16 R12, R164.reuse, R160, R12 ;  /* 0x000000a0a40c723c */ /* 0x044ff0000004180c */
[----:B------:R-:W-:Y:S01]  /*15650*/  HMMA.16816.F32.BF16 R16, R164, R162, R16 ;  /* 0x000000a2a410723c */ /* 0x000fe20000041810 */
[----:B------:R-:W2:Y:S07]  /*15660*/  LDSM.16.M88.4 R160, [R189] ;  /* 0x00000000bda0783b */ /* 0x000eae0000000200 */
        /* <DEDUP_REMOVED lines=10> */
[----:B------:R-:W1:Y:S07]  /*15710*/  LDSM.16.M88.4 R172, [R159+-0x2000] ;  /* 0xffe000009fac783b */ /* 0x000e6e0000000200 */
        /* <DEDUP_REMOVED lines=58> */
[----:B------:R-:W2:Y:S01]  /*15ac0*/  LDSM.16.M88.4 R160, [R159+0x800] ;  /* 0x000800009fa0783b */ /* 0x000ea20000000200 */
[----:B------:R-:W-:Y:S06]  /*15ad0*/  DEPBAR.LE SB0, 0x0 ;  /* 0x000080000000791a */ /* 0x000fec0000000000 */
[----:B------:R-:W-:Y:S01]  /*15ae0*/  BAR.SYNC.DEFER_BLOCKING 0x0 ;  /* 0x0000000000007b1d */ /* 0x000fe20000010000 */
[C---:B-1----:R-:W-:Y:S06]  /*15af0*/  HMMA.16816.F32.BF16 R4, R168.reuse, R172, R4 ;  /* 0x000000aca804723c */ /* 0x042fec0000041804 */
[----:B------:R-:W-:Y:S01]  /*15b00*/  @!PT LDS RZ, [RZ] ;  /* 0x00000000fffff984 */ /* 0x000fe20000000800 */
[----:B------:R-:W-:Y:S01]  /*15b10*/  @!PT LDS RZ, [RZ] ;  /* 0x00000000fffff984 */ /* 0x000fe20000000800 */
[----:B------:R-:W-:Y:S01]  /*15b20*/  @!PT LDS RZ, [RZ] ;  /* 0x00000000fffff984 */ /* 0x000fe20000000800 */
[----:B------:R1:W-:Y:S02]  /*15b30*/  @P0 LDGSTS.E.BYPASS.LTC128B.128 [R195+0xc080], [R196.64], !P3 ;  /* 0x0c080000c4c30fae */ /* 0x0003e4000d901d46 */
[C---:B------:R-:W-:Y:S05]  /*15b40*/  HMMA.16816.F32.BF16 R8, R168.reuse, R174, R8 ;  /* 0x000000aea808723c */ /* 0x040fea0000041808 */
[----:B------:R1:W-:Y:S03]  /*15b50*/  @P0 LDGSTS.E.BYPASS.LTC128B.128 [R195+0xd080], [R196.64+0x80], !P6 ;  /* 0x0d080080c4c30fae */ /* 0x0003e6000f101d46 */
[C---:B--2---:R-:W-:Y:S04]  /*15b60*/  HMMA.16816.F32.BF16 R12, R168.reuse, R160, R12 ;  /* 0x000000a0a80c723c */ /* 0x044fe8000004180c */
[----:B------:R1:W-:Y:S04]  /*15b70*/  @P0 LDGSTS.E.BYPASS.LTC128B.128 [R195+0xe080], [R196.64+0x100], !P5 ;  /* 0x0e080100c4c30fae */ /* 0x0003e8000e901d46 */
[----:B------:R-:W-:Y:S04]  /*15b80*/  HMMA.16816.F32.BF16 R16, R168, R162, R16 ;  /* 0x000000a2a810723c */ /* 0x000fe80000041810 */
[----:B------:R-:W-:Y:S01]  /*15b90*/  FMNMX.FTZ R0, R4, R141, !PT ;  /* 0x0000008d04007209 */ /* 0x000fe20007810000 */
[----:B------:R1:W-:Y:S01]  /*15ba0*/  @P0 LDGSTS.E.BYPASS.LTC128B.128 [R195+0xf080], [R196.64+0x180], !P4 ;  /* 0x0f080180c4c30fae */ /* 0x0003e2000e101d46 */
[----:B-----5:R-:W-:Y:S02]  /*15bb0*/  FMNMX.FTZ R2, R6, R142, !PT ;  /* 0x0000008e06027209 */ /* 0x020fe40007810000 */
[----:B------:R-:W-:Y:S02]  /*15bc0*/  FMNMX.FTZ R0, R5, R0, !PT ;  /* 0x0000000005007209 */ /* 0x000fe40007810000 */
[----:B------:R-:W-:Y:S02]  /*15bd0*/  ISETP.GT.AND P0, PT, R198, R203, PT ;  /* 0x000000cbc600720c */ /* 0x000fe40003f04270 */
[----:B------:R-:W-:Y:S01]  /*15be0*/  FMNMX.FTZ R0, R8, R0, !PT ;  /* 0x0000000008007209 */ /* 0x000fe20007810000 */
[----:B------:R-:W-:Y:S01]  /*15bf0*/  LDSM.16.MT88.4 R160, [R178] ;  /* 0x00000000b2a0783b */ /* 0x000fe20000004200 */
[----:B------:R-:W-:Y:S02]  /*15c00*/  FMNMX.FTZ R2, R7, R2, !PT ;  /* 0x0000000207027209 */ /* 0x000fe40007810000 */
[----:B------:R-:W-:Y:S02]  /*15c10*/  FMNMX.FTZ R0, R9, R0, !PT ;  /* 0x0000000009007209 */ /* 0x000fe40007810000 */
[----:B------:R-:W-:Y:S02]  /*15c20*/  FMNMX.FTZ R2, R10, R2, !PT ;  /* 0x000000020a027209 */ /* 0x000fe40007810000 */
[----:B------:R-:W-:Y:S01]  /*15c30*/  FMNMX.FTZ R0, R12, R0, !PT ;  /* 0x000000000c007209 */ /* 0x000fe20007810000 */
        /* <DEDUP_REMOVED lines=9> */
[----:B------:R-:W-:Y:S01]  /*15cd0*/  MOV R198, R194 ;  /* 0x000000c200c67202 */ /* 0x000fe20000000f00 */
        /* <DEDUP_REMOVED lines=10> */
[----:B------:R-:W-:Y:S02]  /*15d80*/  FMUL.FTZ R0, R2, c[0x0][0x2d0] ;  /* 0x0000b40002007a20 */ /* 0x000fe40000410000 */
[----:B------:R-:W-:Y:S02]  /*15d90*/  FMUL.FTZ R141, R3, c[0x0][0x2d0] ;  /* 0x0000b400038d7a20 */ /* 0x000fe40000410000 */
[----:B------:R2:W3:Y:S02]  /*15da0*/  MUFU.EX2 R2, R0 ;  /* 0x0000000000027308 */ /* 0x0004e40000000800 */
[--C-:B------:R-:W-:Y:S02]  /*15db0*/  FFMA.FTZ R6, R6, c[0x0][0x2d0], -R141.reuse ;  /* 0x0000b40006067a23 */ /* 0x100fe4000001088d */
[--C-:B------:R-:W-:Y:S02]  /*15dc0*/  FFMA.FTZ R7, R7, c[0x0][0x2d0], -R141.reuse ;  /* 0x0000b40007077a23 */ /* 0x100fe4000001088d */
[--C-:B------:R-:W-:Y:S02]  /*15dd0*/  FFMA.FTZ R14, R14, c[0x0][0x2d0], -R141.reuse ;  /* 0x0000b4000e0e7a23 */ /* 0x100fe4000001088d */
[--C-:B------:R-:W-:Y:S02]  /*15de0*/  FFMA.FTZ R15, R15, c[0x0][0x2d0], -R141.reuse ;  /* 0x0000b4000f0f7a23 */ /* 0x100fe4000001088d */
[----:B------:R-:W-:Y:S10]  /*15df0*/  MUFU.EX2 R172, R6 ;  /* 0x0000000600ac7308 */ /* 0x000ff40000000800 */
[----:B------:R-:W-:Y:S01]  /*15e00*/  MUFU.EX2 R171, R7 ;  /* 0x0000000700ab7308 */ /* 0x000fe20000000800 */
[----:B--2---:R-:W-:Y:S02]  /*15e10*/  FADD.FTZ R0, -R3, R142 ;  /* 0x0000008e03007221 */ /* 0x004fe40000010100 */
[----:B------:R-:W-:Y:S02]  /*15e20*/  FMUL.FTZ R142, R140, c[0x0][0x2d0] ;  /* 0x0000b4008c8e7a20 */ /* 0x000fe40000410000 */
[----:B------:R-:W-:Y:S02]  /*15e30*/  FMUL.FTZ R0, R0, c[0x0][0x2d0] ;  /* 0x0000b40000007a20 */ /* 0x000fe40000410000 */
[--C-:B------:R-:W-:Y:S03]  /*15e40*/  FFMA.FTZ R4, R4, c[0x0][0x2d0], -R142.reuse ;  /* 0x0000b40004047a23 */ /* 0x100fe6000001088e */
[----:B------:R-:W-:Y:S01]  /*15e50*/  MUFU.EX2 R168, R14 ;  /* 0x0000000e00a87308 */ /* 0x000fe20000000800 */
        /* <DEDUP_REMOVED lines=17> */
[----:B------:R4:W-:Y:S01]  /*15f70*/  MUFU.EX2 R201, R5 ;  /* 0x0000000500c97308 */ /* 0x0009e20000000800 */
[C---:B------:R-:W-:Y:S02]  /*15f80*/  FMUL.FTZ R40, R2.reuse, R40 ;  /* 0x0000002802287220 */ /* 0x040fe40000410000 */
[----:B------:R-:W-:Y:S02]  /*15f90*/  FMUL.FTZ R41, R2, R41 ;  /* 0x0000002902297220 */ /* 0x000fe40000410000 */
[--C-:B--2---:R-:W-:Y:S02]  /*15fa0*/  FFMA.FTZ R4, R8, c[0x0][0x2d0], -R142.reuse ;  /* 0x0000b40008047a23 */ /* 0x104fe4000001088e */
[C---:B------:R-:W-:Y:S02]  /*15fb0*/  FMUL.FTZ R8, R2.reuse, R152 ;  /* 0x0000009802087220 */ /* 0x040fe40000410000 */
[C---:B------:R-:W-:Y:S01]  /*15fc0*/  FMUL.FTZ R44, R2.reuse, R44 ;  /* 0x0000002c022c7220 */ /* 0x040fe20000410000 */
[----:B------:R2:W-:Y:S01]  /*15fd0*/  MUFU.EX2 R200, R4 ;  /* 0x0000000400c87308 */ /* 0x0005e20000000800 */
[C---:B------:R-:W-:Y:S02]  /*15fe0*/  FMUL.FTZ R45, R2.reuse, R45 ;  /* 0x0000002d022d7220 */ /* 0x040fe40000410000 */
[----:B------:R-:W-:Y:S02]  /*15ff0*/  FMUL.FTZ R48, R2, R48 ;  /* 0x0000003002307220 */ /* 0x000fe40000410000 */
[C---:B---3--:R-:W-:Y:S02]  /*16000*/  FMUL.FTZ R6, R0.reuse, R150 ;  /* 0x0000009600067220 */ /* 0x048fe40000410000 */
[C---:B------:R-:W-:Y:S02]  /*16010*/  FMUL.FTZ R7, R0.reuse, R151 ;  /* 0x0000009700077220 */ /* 0x040fe40000410000 */
[C---:B------:R-:W-:Y:S01]  /*16020*/  FMUL.FTZ R134, R0.reuse, R134 ;  /* 0x0000008600867220 */ /* 0x040fe20000410000 */
[----:B------:R-:W-:Y:S01]  /*16030*/  MUFU.EX2 R143, R15 ;  /* 0x0000000f008f7308 */ /* 0x000fe20000000800 */
[C---:B------:R-:W-:Y:S02]  /*16040*/  FMUL.FTZ R135, R0.reuse, R135 ;  /* 0x0000008700877220 */ /* 0x040fe40000410000 */
[----:B------:R-:W-:Y:S02]  /*16050*/  FMUL.FTZ R138, R0, R138 ;  /* 0x0000008a008a7220 */ /* 0x000fe40000410000 */
[----:B----4-:R-:W-:Y:S01]  /*16060*/  FMUL.FTZ R5, R2, R149 ;  /* 0x0000009502057220 */ /* 0x010fe20000410000 */
[----:B------:R-:W-:Y:S01]  /*16070*/  F2FP.BF16.PACK_AB R149, R171, R172 ;  /* 0x000000acab95723e */ /* 0x000fe200000010ff */
[C---:B------:R-:W-:Y:S02]  /*16080*/  FMUL.FTZ R139, R0.reuse, R139 ;  /* 0x0000008b008b7220 */ /* 0x040fe40000410000 */
[C---:B------:R-:W-:Y:S02]  /*16090*/  FMUL.FTZ R22, R0.reuse, R22 ;  /* 0x0000001600167220 */ /* 0x040fe40000410000 */
[C---:B------:R-:W-:Y:S02]  /*160a0*/  FMUL.FTZ R23, R0.reuse, R23 ;  /* 0x0000001700177220 */ /* 0x040fe40000410000 */
[----:B------:R-:W-:Y:S02]  /*160b0*/  FMUL.FTZ R26, R0, R26 ;  /* 0x0000001a001a7220 */ /* 0x000fe40000410000 */
[--C-:B--2---:R-:W-:Y:S02]  /*160c0*/  FFMA.FTZ R4, R9, c[0x0][0x2d0], -R142.reuse ;  /* 0x0000b40009047a23 */ /* 0x104fe4000001088e */
[----:B------:R-:W-:Y:S02]  /*160d0*/  FMUL.FTZ R9, R2, R153 ;  /* 0x0000009902097220 */ /* 0x000fe40000410000 */
        /* <DEDUP_REMOVED lines=13> */
[----:B--2---:R-:W-:Y:S01]  /*161b0*/  F2FP.BF16.PACK_AB R150, R199, R200 ;  /* 0x000000c8c796723e */ /* 0x004fe200000010ff */
[--C-:B------:R-:W-:Y:S02]  /*161c0*/  FFMA.FTZ R4, R10, c[0x0][0x2d0], -R141.reuse ;  /* 0x0000b4000a047a23 */ /* 0x100fe4000001088d */
[C---:B------:R-:W-:Y:S02]  /*161d0*/  FMUL.FTZ R10, R0.reuse, R154 ;  /* 0x0000009a000a7220 */ /* 0x040fe40000410000 */
        /* <DEDUP_REMOVED lines=13> */
[--C-:B--2---:R-:W-:Y:S02]  /*162b0*/  FFMA.FTZ R4, R11, c[0x0][0x2d0], -R141.reuse ;  /* 0x0000b4000b047a23 */ /* 0x104fe4000001088d */
[C---:B------:R-:W-:Y:S02]  /*162c0*/  FMUL.FTZ R11, R0.reuse, R155 ;  /* 0x0000009b000b7220 */ /* 0x040fe40000410000 */
[----:B------:R2:W3:Y:S01]  /*162d0*/  MUFU.EX2 R169, R4 ;  /* 0x0000000400a97308 */ /* 0x0004e20000000800 */
[----:B------:R-:W4:Y:S01]  /*162e0*/  LDSM.16.MT88.4 R152, [R181] ;  /* 0x00000000b598783b */ /* 0x000f220000004200 */
        /* <DEDUP_REMOVED lines=11> */
[C---:B--2---:R-:W-:Y:S01]  /*163a0*/  FMUL.FTZ R4, R2.reuse, R148 ;  /* 0x0000009402047220 */ /* 0x044fe20000410000 */
[----:B------:R-:W-:Y:S01]  /*163b0*/  F2FP.BF16.PACK_AB R148, R201, R202 ;  /* 0x000000cac994723e */ /* 0x000fe200000010ff */
[----:B------:R-:W-:Y:S01]  /*163c0*/  FMUL.FTZ R73, R2, R73 ;  /* 0x0000004902497220 */ /* 0x000fe20000410000 */
[----:B---3--:R-:W-:Y:S01]  /*163d0*/  F2FP.BF16.PACK_AB R151, R169, R170 ;  /* 0x000000aaa997723e */ /* 0x008fe200000010ff */
[C---:B------:R-:W-:Y:S02]  /*163e0*/  FMUL.FTZ R74, R0.reuse, R74 ;  /* 0x0000004a004a7220 */ /* 0x040fe40000410000 */
[----:B------:R-:W-:Y:S02]  /*163f0*/  FMUL.FTZ R75, R0, R75 ;  /* 0x0000004b004b7220 */ /* 0x000fe40000410000 */
[C---:B------:R-:W-:Y:S02]  /*16400*/  FMUL.FTZ R76, R2.reuse, R76 ;  /* 0x0000004c024c7220 */ /* 0x040fe40000410000 */
[C---:B------:R-:W-:Y:S05]  /*16410*/  HMMA.16816.F32.BF16 R4, R148.reuse, R160, R4 ;  /* 0x000000a09404723c */ /* 0x040fea0000041804 */
[----:B------:R-:W-:Y:S02]  /*16420*/  FMUL.FTZ R77, R2, R77 ;  /* 0x0000004d024d7220 */ /* 0x000fe40000410000 */
[C---:B------:R-:W-:Y:S01]  /*16430*/  FMUL.FTZ R78, R0.reuse, R78 ;  /* 0x0000004e004e7220 */ /* 0x040fe20000410000 */
[C---:B------:R-:W-:Y:S01]  /*16440*/  HMMA.16816.F32.BF16 R8, R148.reuse, R162, R8 ;  /* 0x000000a29408723c */ /* 0x040fe20000041808 */
[----:B------:R-:W2:Y:S03]  /*16450*/  LDSM.16.MT88.4 R160, [R180] ;  /* 0x00000000b4a0783b */ /* 0x000ea60000004200 */
        /* <DEDUP_REMOVED lines=9> */
[C---:B----4-:R-:W-:Y:S04]  /*164f0*/  HMMA.16816.F32.BF16 R20, R148.reuse, R152, R20 ;  /* 0x000000989414723c */ /* 0x050fe80000041814 */
        /* <DEDUP_REMOVED lines=10> */
[--C-:B------:R-:W-:Y:S01]  /*165a0*/  FFMA.FTZ R12, R12, c[0x0][0x2d0], -R142.reuse ;  /* 0x0000b4000c0c7a23 */ /* 0x100fe2000001088e */
[C---:B------:R-:W-:Y:S01]  /*165b0*/  HMMA.16816.F32.BF16 R32, R148.reuse, R162, R32 ;  /* 0x000000a29420723c */ /* 0x040fe20000041820 */
[----:B------:R-:W2:Y:S02]  /*165c0*/  LDSM.16.MT88.4 R160, [R179+0x1000] ;  /* 0x00100000b3a0783b */ /* 0x000ea40000004200 */
[----:B-1----:R1:W-:Y:S01]  /*165d0*/  MUFU.EX2 R196, R12 ;  /* 0x0000000c00c47308 */ /* 0x0023e20000000800 */
        /* <DEDUP_REMOVED lines=8> */
[----:B------:R-:W-:Y:S01]  /*16660*/  FMUL.FTZ R100, R2, R100 ;  /* 0x0000006402647220 */ /* 0x000fe20000410000 */
[C---:B---3--:R-:W-:Y:S03]  /*16670*/  HMMA.16816.F32.BF16 R36, R148.reuse, R152, R36 ;  /* 0x000000989424723c */ /* 0x048fe60000041824 */
[--C-:B-1----:R-:W-:Y:S02]  /*16680*/  FFMA.FTZ R12, R16, c[0x0][0x2d0], -R142.reuse ;  /* 0x0000b400100c7a23 */ /* 0x102fe4000001088e */
[----:B------:R-:W-:Y:S02]  /*16690*/  FMUL.FTZ R101, R2, R101 ;  /* 0x0000006502657220 */ /* 0x000fe40000410000 */
[C---:B------:R-:W-:Y:S01]  /*166a0*/  FMUL.FTZ R102, R0.reuse, R102 ;  /* 0x0000006600667220 */ /* 0x040fe20000410000 */
        /* <DEDUP_REMOVED lines=14> */
[----:B------:R-:W-:Y:S04]  /*16790*/  FMUL.FTZ R111, R0, R111 ;  /* 0x0000006f006f7220 */ /* 0x000fe80000410000 */
[--C-:B---3--:R-:W-:Y:S02]  /*167a0*/  FFMA.FTZ R12, R17, c[0x0][0x2d0], -R142.reuse ;  /* 0x0000b400110c7a23 */ /* 0x108fe4000001088e */
[C---:B------:R-:W-:Y:S02]  /*167b0*/  FMUL.FTZ R112, R2.reuse, R112 ;  /* 0x0000007002707220 */ /* 0x040fe40000410000 */
[----:B------:R-:W-:Y:S01]  /*167c0*/  FMUL.FTZ R113, R2, R113 ;  /* 0x0000007102717220 */ /* 0x000fe20000410000 */
[----:B------:R3:W4:Y:S01]  /*167d0*/  MUFU.EX2 R173, R12 ;  /* 0x0000000c00ad7308 */ /* 0x0007220000000800 */
        /* <DEDUP_REMOVED lines=11> */
[----:B------:R-:W-:Y:S01]  /*16890*/  FMUL.FTZ R122, R0, R122 ;  /* 0x0000007a007a7220 */ /* 0x000fe20000410000 */
[C---:B--2---:R-:W-:Y:S03]  /*168a0*/  HMMA.16816.F32.BF16 R60, R148.reuse, R160, R60 ;  /* 0x000000a0943c723c */ /* 0x044fe6000004183c */
[--C-:B---3--:R-:W-:Y:S01]  /*168b0*/  FFMA.FTZ R12, R18, c[0x0][0x2d0], -R141.reuse ;  /* 0x0000b400120c7a23 */ /* 0x108fe2000001088d */
[----:B----4-:R-:W-:Y:S01]  /*168c0*/  F2FP.BF16.PACK_AB R14, R173, R174 ;  /* 0x000000aead0e723e */ /* 0x010fe200000010ff */
[----:B------:R-:W-:Y:S02]  /*168d0*/  FFMA.FTZ R141, R19, c[0x0][0x2d0], -R141 ;  /* 0x0000b400138d7a23 */ /* 0x000fe4000001088d */
[----:B------:R-:W-:Y:S01]  /*168e0*/  LDSM.16.MT88.4 R16, [R181+0x800] ;  /* 0x00080000b510783b */ /* 0x000fe20000004200 */
[C---:B------:R-:W-:Y:S03]  /*168f0*/  HMMA.16816.F32.BF16 R64, R148.reuse, R162, R64 ;  /* 0x000000a29440723c */ /* 0x040fe60000041840 */
[----:B------:R-:W-:Y:S01]  /*16900*/  MUFU.EX2 R141, R141 ;  /* 0x0000008d008d7308 */ /* 0x000fe20000000800 */
[----:B------:R-:W-:Y:S02]  /*16910*/  FMUL.FTZ R123, R0, R123 ;  /* 0x0000007b007b7220 */ /* 0x000fe40000410000 */
[----:B------:R-:W2:Y:S01]  /*16920*/  LDSM.16.MT88.4 R160, [R179+0x2000] ;  /* 0x00200000b3a0783b */ /* 0x000ea20000004200 */
[----:B------:R-:W-:Y:S02]  /*16930*/  FFMA.FTZ R13, R13, c[0x0][0x2d0], -R142 ;  /* 0x0000b4000d0d7a23 */ /* 0x000fe4000001088e */
[C---:B------:R-:W-:Y:S03]  /*16940*/  FMUL.FTZ R124, R2.reuse, R124 ;  /* 0x0000007c027c7220 */ /* 0x040fe60000410000 */
[----:B------:R-:W-:Y:S01]  /*16950*/  FMUL.FTZ R125, R2, R125 ;  /* 0x0000007d027d7220 */ /* 0x000fe20000410000 */
[----:B------:R3:W4:Y:S01]  /*16960*/  MUFU.EX2 R175, R13 ;  /* 0x0000000d00af7308 */ /* 0x0007220000000800 */
[C---:B------:R-:W-:Y:S02]  /*16970*/  FMUL.FTZ R126, R0.reuse, R126 ;  /* 0x0000007e007e7220 */ /* 0x040fe40000410000 */
[----:B------:R-:W-:Y:S02]  /*16980*/  FMUL.FTZ R127, R0, R127 ;  /* 0x0000007f007f7220 */ /* 0x000fe40000410000 */
[C---:B------:R-:W-:Y:S02]  /*16990*/  FMUL.FTZ R128, R2.reuse, R128 ;  /* 0x0000008002807220 */ /* 0x040fe40000410000 */
[----:B------:R-:W-:Y:S02]  /*169a0*/  FMUL.FTZ R129, R2, R129 ;  /* 0x0000008102817220 */ /* 0x000fe40000410000 */
[C---:B------:R-:W-:Y:S01]  /*169b0*/  FMUL.FTZ R130, R0.reuse, R130 ;  /* 0x0000008200827220 */ /* 0x040fe20000410000 */
[----:B------:R4:W5:Y:S01]  /*169c0*/  MUFU.EX2 R142, R12 ;  /* 0x0000000c008e7308 */ /* 0x0009620000000800 */
[C---:B-1----:R-:W-:Y:S03]  /*169d0*/  HMMA.16816.F32.BF16 R68, R148.reuse, R152, R68 ;  /* 0x000000989444723c */ /* 0x042fe60000041844 */
[----:B------:R-:W-:Y:S02]  /*169e0*/  FMUL.FTZ R131, R0, R131 ;  /* 0x0000008300837220 */ /* 0x000fe40000410000 */
[----:B------:R-:W-:Y:S02]  /*169f0*/  FFMA.FTZ R2, R2, R207, R202 ;  /* 0x000000cf02027223 */ /* 0x000fe400000100ca */
[----:B------:R-:W-:Y:S01]  /*16a00*/  FFMA.FTZ R0, R0, R206, R172 ;  /* 0x000000ce00007223 */ /* 0x000fe200000100ac */
[C---:B------:R-:W-:Y:S01]  /*16a10*/  HMMA.16816.F32.BF16 R72, R148.reuse, R154, R72 ;  /* 0x0000009a9448723c */ /* 0x040fe20000041848 */
[----:B------:R-:W1:Y:S03]  /*16a20*/  LDSM.16.MT88.4 R152, [R181+0x2000] ;  /* 0x00200000b598783b */ /* 0x000e660000004200 */
[----:B------:R-:W-:Y:S01]  /*16a30*/  FADD.FTZ R2, R201, R2 ;  /* 0x00000002c9027221 */ /* 0x000fe20000010000 */
[----:B---3--:R-:W-:Y:S01]  /*16a40*/  F2FP.BF16.PACK_AB R13, R143, R168 ;  /* 0x000000a88f0d723e */ /* 0x008fe200000010ff */
[----:B------:R-:W-:Y:S02]  /*16a50*/  FADD.FTZ R0, R171, R0 ;  /* 0x00000000ab007221 */ /* 0x000fe40000010000 */
[----:B------:R-:W-:Y:S04]  /*16a60*/  FADD.FTZ R2, R200, R2 ;  /* 0x00000002c8027221 */ /* 0x000fe80000010000 */
[----:B------:R-:W-:Y:S01]  /*16a70*/  FADD.FTZ R0, R170, R0 ;  /* 0x00000000aa007221 */ /* 0x000fe20000010000 */
[C---:B--2---:R-:W-:Y:S03]  /*16a80*/  HMMA.16816.F32.BF16 R76, R148.reuse, R160, R76 ;  /* 0x000000a0944c723c */ /* 0x044fe6000004184c */
[----:B----4-:R-:W-:Y:S01]  /*16a90*/  F2FP.BF16.PACK_AB R12, R175, R196 ;  /* 0x000000c4af0c723e */ /* 0x010fe200000010ff */
[----:B------:R-:W-:Y:S01]  /*16aa0*/  FADD.FTZ R2, R199, R2 ;  /* 0x00000002c7027221 */ /* 0x000fe20000010000 */
[----:B-----5:R-:W-:Y:S01]  /*16ab0*/  F2FP.BF16.PACK_AB R15, R141, R142 ;  /* 0x0000008e8d0f723e */ /* 0x020fe200000010ff */
[----:B------:R-:W-:Y:S02]  /*16ac0*/  FADD.FTZ R0, R169, R0 ;  /* 0x00000000a9007221 */ /* 0x000fe40000010000 */
        /* <DEDUP_REMOVED lines=23> */
[C---:B------:R-:W-:Y:S08]  /*16c40*/  HMMA.16816.F32.BF16 R132, R12.reuse, R164, R132 ;  /* 0x000000a40c84723c */ /* 0x040ff00000041884 */
[C---:B------:R-:W-:Y:S08]  /*16c50*/  HMMA.16816.F32.BF16 R136, R12.reuse, R166, R136 ;  /* 0x000000a60c88723c */ /* 0x040ff00000041888 */
        /* <DEDUP_REMOVED lines=49> */
[----:B------:R-:W-:Y:S01]  /*16f70*/  MOV R141, R140 ;  /* 0x0000008c008d7202 */ /* 0x000fe20000000f00 */
[----:B------:R-:W-:-:S05]  /*16f80*/  @P0 BRA `(.L_x_3300) ;  /* 0xffffe27000000947 */ /* 0x000fca000383ffff */
.L_x_3299:
[----:B------:R-:W-:-:S13]  /*16f90*/  ISETP.GE.AND P0, PT, R194, R208, PT ;  /* 0x000000d0c200720c */ /* 0x000fda0003f06270 */
[----:B------:R-:W-:Y:S05]  /*16fa0*/  @!P0 BRA `(.L_x_3301) ;  /* 0x0000252000008947 */ /* 0x000fea0003800000 */
[----:B------:R-:W-:Y:S02]  /*16fb0*/  MOV R142, R8 ;  /* 0x00000008008e7202 */ /* 0x000fe40000000f00 */
[----:B------:R-:W-:Y:S02]  /*16fc0*/  MOV R141, R140 ;  /* 0x0000008c008d7202 */ /* 0x000fe40000000f00 */
.L_x_3310:
[----:B------:R-:W-:Y:S04]  /*16fd0*/  DEPBAR.LE SB0, 0x0 ;  /* 0x000080000000791a */ /* 0x000fe80000000000 */
[----:B------:R-:W-:Y:S01]  /*16fe0*/  WARPSYNC 0xffffffff ;  /* 0xffffffff00007948 */ /* 0x000fe20003800000 */
[----:B------:R-:W-:Y:S01]  /*16ff0*/  BAR.SYNC.DEFER_BLOCKING 0x0 ;  /* 0x0000000000007b1d */ /* 0x000fe20000010000 */
[----:B------:R-:W-:Y:S01]  /*17000*/  SHF.R.S32.HI R0, RZ, 0x1f, R194 ;  /* 0x0000001fff007819 */ /* 0x000fe200000114c2 */
[----:B------:R-:W-:Y:S01]  /*17010*/  IMAD.WIDE.U32 R2, R194, c[0x0][0x208], RZ ;  /* 0x00008200c2027a25 */ /* 0x000fe200078e00ff */
[----:B------:R-:W-:Y:S03]  /*17020*/  LOP3.LUT P2, RZ, R214, 0x1, RZ, 0xc0, !PT ;  /* 0x00000001d6ff7812 */ /* 0x000fe6000784c0ff */
[----:B------:R-:W-:Y:S02]  /*17030*/  IMAD R0, R0, c[0x0][0x208], RZ ;  /* 0x0000820000007a24 */ /* 0x000fe400078e02ff */
[----:B------:R-:W-:Y:S02]  /*17040*/  IMAD.MOV.U32 R140, RZ, RZ, c[0x0][0x2c4] ;  /* 0x0000b100ff8c7624 */ /* 0x000fe400078e00ff */
[----:B------:R-:W-:Y:S01]  /*17050*/  IMAD R4, R194, c[0x0][0x20c], R0 ;  /* 0x00008300c2047a24 */ /* 0x000fe200078e0200 */
[----:B------:R-:W-:Y:S01]  /*17060*/  LEA R0, P0, R2, R220, 0x5 ;  /* 0x000000dc02007211 */ /* 0x000fe200078028ff */
[----:B------:R-:W-:Y:S01]  /*17070*/  IMAD.IADD R143, R225, 0x1, R224 ;  /* 0x00000001e18f7824 */ /* 0x000fe200078e02e0 */
[----:B------:R-:W-:Y:S01]  /*17080*/  ISETP.NE.AND P3, PT, R140, 0x1, PT ;  /* 0x000000018c00780c */ /* 0x000fe20003f65270 */
[----:B------:R-:W-:Y:S02]  /*17090*/  IMAD.IADD R3, R3, 0x1, R4 ;  /* 0x0000000103037824 */ /* 0x000fe400078e0204 */
[----:B------:R-:W-:Y:S02]  /*170a0*/  IMAD.MOV.U32 R198, RZ, RZ, c[0x0][0x32c] ;  /* 0x0000cb00ffc67624 */ /* 0x000fe400078e00ff */
[----:B------:R-:W-:Y:S01]  /*170b0*/  IMAD.SHL.U32 R140, R194, 0x20, RZ ;  /* 0x00000020c28c7824 */ /* 0x000fe200078e00ff */
[----:B------:R-:W-:Y:S02]  /*170c0*/  LEA.HI.X R3, R2, R223, R3, 0x5, P0 ;  /* 0x000000df02037211 */ /* 0x000fe400000f2c03 */
[C---:B------:R-:W-:Y:S01]  /*170d0*/  LEA R2, P0, R0.reuse, c[0x0][0x1f8], 0x1 ;  /* 0x00007e0000027a11 */ /* 0x040fe200078008ff */
[----:B------:R-:W-:Y:S03]  /*170e0*/  LDSM.16.M88.4 R16, [R182] ;  /* 0x00000000b610783b */ /* 0x000fe60000000200 */
[----:B------:R-:W-:Y:S01]  /*170f0*/  LEA.HI.X R3, R0, c[0x0][0x1fc], R3, 0x1, P0 ;  /* 0x00007f0000037a11 */ /* 0x000fe200000f0c03 */
        /* <DEDUP_REMOVED lines=8> */
[----:B------:R-:W-:Y:S05]  /*17180*/  @P0 SHF.R.S32.HI R4, RZ, 0x1f, R0 ;  /* 0x0000001fff040819 */ /* 0x000fea0000011400 */
[----:B------:R-:W-:Y:S02]  /*17190*/  @P0 IMAD R6, R4, c[0x0][0x1e0], RZ ;  /* 0x0000780004060a24 */ /* 0x000fe400078e02ff */
[C---:B------:R-:W-:Y:S04]  /*171a0*/  @P0 IMAD.WIDE.U32 R4, R0.reuse, c[0x0][0x1e0], RZ ;  /* 0x0000780000040a25 */ /* 0x040fe800078e00ff */
[----:B------:R-:W-:Y:S04]  /*171b0*/  @P0 IMAD R0, R0, c[0x0][0x1e4], R6 ;  /* 0x0000790000000a24 */ /* 0x000fe800078e0206 */
[----:B------:R-:W-:Y:S01]  /*171c0*/  @P0 IMAD.IADD R5, R5, 0x1, R0 ;  /* 0x0000000105050824 */ /* 0x000fe200078e0200 */
[C---:B------:R-:W-:Y:S04]  /*171d0*/  @P0 LEA R0, P1, R4.reuse, R218, 0x5 ;  /* 0x000000da04000211 */ /* 0x040fe800078228ff */
[----:B------:R-:W-:Y:S02]  /*171e0*/  @P0 LEA.HI.X R4, R4, R222, R5, 0x5, P1 ;  /* 0x000000de04040211 */ /* 0x000fe400008f2c05 */
[C---:B------:R-:W-:Y:S04]  /*171f0*/  @P0 LEA R196, P1, R0.reuse, c[0x0][0x1c8], 0x1 ;  /* 0x0000720000c40a11 */ /* 0x040fe800078208ff */
[----:B------:R-:W-:Y:S01]  /*17200*/  @P0 LEA.HI.X R197, R0, c[0x0][0x1cc], R4, 0x1, P1 ;  /* 0x0000730000c50a11 */ /* 0x000fe200008f0c04 */
[----:B------:R-:W-:Y:S01]  /*17210*/  @P3 IMAD.HI.U32 R0, R143, c[0x0][0x2c8], RZ ;  /* 0x0000b2008f003a27 */ /* 0x000fe200078e00ff */
[C---:B-1----:R-:W-:Y:S04]  /*17220*/  HMMA.16816.F32.BF16 R4, R16.reuse, R8, RZ ;  /* 0x000000081004723c */ /* 0x042fe800000418ff */
[----:B------:R-:W-:Y:S02]  /*17230*/  @P3 SHF.R.U32.HI R143, RZ, c[0x0][0x2cc], R0 ;  /* 0x0000b300ff8f3a19 */ /* 0x000fe40000011600 */
[----:B------:R-:W-:Y:S02]  /*17240*/  IADD3 R0, -R209, 0x1, -R140 ;  /* 0x00000001d1007810 */ /* 0x000fe40007ffe98c */
[C---:B------:R-:W-:Y:S04]  /*17250*/  HMMA.16816.F32.BF16 R8, R16.reuse, R10, RZ ;  /* 0x0000000a1008723c */ /* 0x040fe800000418ff */
[----:B------:R-:W-:Y:S04]  /*17260*/  IADD3 R0, -R212, R0, R210 ;  /* 0x00000000d4007210 */ /* 0x000fe80007ffe1d2 */
[C---:B--2---:R-:W-:Y:S08]  /*17270*/  HMMA.16816.F32.BF16 R12, R16.reuse, R160, RZ ;  /* 0x000000a0100c723c */ /* 0x044ff000000418ff */
[----:B------:R-:W-:Y:S01]  /*17280*/  HMMA.16816.F32.BF16 R16, R16, R162, RZ ;  /* 0x000000a21010723c */ /* 0x000fe200000418ff */
[----:B------:R-:W1:Y:S04]  /*17290*/  LDSM.16.M88.4 R160, [R188] ;  /* 0x00000000bca0783b */ /* 0x000e680000000200 */
[----:B------:R-:W-:Y:S01]  /*172a0*/  @!PT LDS RZ, [RZ] ;  /* 0x00000000fffff984 */ /* 0x000fe20000000800 */
[----:B------:R-:W-:Y:S01]  /*172b0*/  @!PT LDS RZ, [RZ] ;  /* 0x00000000fffff984 */ /* 0x000fe20000000800 */
[----:B------:R-:W-:Y:S01]  /*172c0*/  @!PT LDS RZ, [RZ] ;  /* 0x00000000fffff984 */ /* 0x000fe20000000800 */
[----:B------:R2:W-:Y:S03]  /*172d0*/  LDGSTS.E.BYPASS.LTC128B.128 [R217+0x8080], [R2.64], !P2 ;  /* 0x0808000002d97fae */ /* 0x0005e6000d101d46 */
[C---:B---3--:R-:W-:Y:S01]  /*172e0*/  HMMA.16816.F32.BF16 R4, R164.reuse, R168, R4 ;  /* 0x000000a8a404723c */ /* 0x048fe20000041804 */
[----:B------:R2:W-:Y:S04]  /*172f0*/  LDGSTS.E.BYPASS.LTC128B.128 [R217+0x9080], [R2.64+0x80], !P6 ;  /* 0x0908008002d97fae */ /* 0x0005e8000f101d46 */
[----:B------:R2:W-:Y:S03]  /*17300*/  LDGSTS.E.BYPASS.LTC128B.128 [R217+0xa080], [R2.64+0x100], !P5 ;  /* 0x0a08010002d97fae */ /* 0x0005e6000e901d46 */
[C---:B------:R-:W-:Y:S01]  /*17310*/  HMMA.16816.F32.BF16 R8, R164.reuse, R170, R8 ;  /* 0x000000aaa408723c */ /* 0x040fe20000041808 */
[----:B------:R2:W-:Y:S04]  /*17320*/  LDGSTS.E.BYPASS.LTC128B.128 [R217+0xb080], [R2.64+0x180], !P4 ;  /* 0x0b08018002d97fae */ /* 0x0005e8000e101d46 */
[----:B------:R-:W-:Y:S04]  /*17330*/  LDSM.16.M88.4 R168, [R185] ;  /* 0x00000000b9a8783b */ /* 0x000fe80000000200 */
[----:B------:R-:W3:Y:S04]  /*17340*/  LDSM.16.M88.4 R172, [R176] ;  /* 0x00000000b0ac783b */ /* 0x000ee80000000200 */
[----:B------:R-:W0:Y:S01]  /*17350*/  LDGDEPBAR ;  /* 0x00000000000079af */ /* 0x000e220000000000 */
[C---:B-1----:R-:W-:Y:S03]  /*17360*/  HMMA.16816.F32.BF16 R12, R164.reuse, R160, R12 ;  /* 0x000000a0a40c723c */ /* 0x042fe6000004180c */
[----:B--2---:R-:W-:Y:S05]  /*17370*/  SHFL.IDX PT, R3, R143, RZ, 0x1c1f ;  /* 0x001c1fff8f037589 */ /* 0x004fea00000e0000 */
[----:B------:R-:W-:Y:S01]  /*17380*/  HMMA.16816.F32.BF16 R16, R164, R162, R16 ;  /* 0x000000a2a410723c */ /* 0x000fe20000041810 */
[----:B------:R-:W1:Y:S04]  /*17390*/  LDSM.16.M88.4 R160, [R176+0x800] ;  /* 0x00080000b0a0783b */ /* 0x000e680000000200 */
[----:B------:R-:W-:Y:S03]  /*173a0*/  LDSM.16.M88.4 R164, [R184] ;  /* 0x00000000b8a4783b */ /* 0x000fe60000000200 */
[C---:B---3--:R-:W-:Y:S08]  /*173b0*/  HMMA.16816.F32.BF16 R4, R168.reuse, R172, R4 ;  /* 0x000000aca804723c */ /* 0x048ff00000041804 */
[C---:B------:R-:W-:Y:S01]  /*173c0*/  HMMA.16816.F32.BF16 R8, R168.reuse, R174, R8 ;  /* 0x000000aea808723c */ /* 0x040fe20000041808 */
[----:B------:R-:W2:Y:S07]  /*173d0*/  LDSM.16.M88.4 R172, [R159+-0x3000] ;  /* 0xffd000009fac783b */ /* 0x000eae0000000200 */
[C---:B-1----:R-:W-:Y:S08]  /*173e0*/  HMMA.16816.F32.BF16 R12, R168.reuse, R160, R12 ;  /* 0x000000a0a80c723c */ /* 0x042ff0000004180c */
[----:B------:R-:W-:Y:S01]  /*173f0*/  HMMA.16816.F32.BF16 R16, R168, R162, R16 ;  /* 0x000000a2a810723c */ /* 0x000fe20000041810 */
[----:B------:R-:W1:Y:S04]  /*17400*/  LDSM.16.M88.4 R160, [R159+-0x2800] ;  /* 0xffd800009fa0783b */ /* 0x000e680000000200 */
[----:B------:R-:W-:Y:S03]  /*17410*/  LDSM.16.M88.4 R168, [R182+0x4000] ;  /* 0x00400000b6a8783b */ /* 0x000fe60000000200 */
[C---:B--2---:R-:W-:Y:S08]  /*17420*/  HMMA.16816.F32.BF16 R4, R164.reuse, R172, R4 ;  /* 0x000000aca404723c */ /* 0x044ff00000041804 */
[C---:B------:R-:W-:Y:S01]  /*17430*/  HMMA.16816.F32.BF16 R8, R164.reuse, R174, R8 ;  /* 0x000000aea408723c */ /* 0x040fe20000041808 */
[----:B------:R-:W2:Y:S07]  /*17440*/  LDSM.16.M88.4 R172, [R177+0x1000] ;  /* 0x00100000b1ac783b */ /* 0x000eae0000000200 */
[C---:B-1----:R-:W-:Y:S08]  /*17450*/  HMMA.16816.F32.BF16 R12, R164.reuse, R160, R12 ;  /* 0x000000a0a40c723c */ /* 0x042ff0000004180c */
[----:B------:R-:W-:Y:S01]  /*17460*/  HMMA.16816.F32.BF16 R16, R164, R162, R16 ;  /* 0x000000a2a410723c */ /* 0x000fe20000041810 */
[----:B------:R-:W1:Y:S04]  /*17470*/  LDSM.16.M88.4 R160, [R177+0x1800] ;  /* 0x00180000b1a0783b */ /* 0x000e680000000200 */
[----:B------:R-:W-:Y:S03]  /*17480*/  LDSM.16.M88.4 R164, [R183+0x4000] ;  /* 0x00400000b7a4783b */ /* 0x000fe60000000200 */
[C---:B--2---:R-:W-:Y:S08]  /*17490*/  HMMA.16816.F32.BF16 R4, R168.reuse, R172, R4 ;  /* 0x000000aca804723c */ /* 0x044ff00000041804 */
[C---:B------:R-:W-:Y:S01]  /*174a0*/  HMMA.16816.F32.BF16 R8, R168.reuse, R174, R8 ;  /* 0x000000aea808723c */ /* 0x040fe20000041808 */
[----:B------:R-:W2:Y:S07]  /*174b0*/  LDSM.16.M88.4 R172, [R190] ;  /* 0x00000000beac783b */ /* 0x000eae0000000200 */
[C---:B-1----:R-:W-:Y:S08]  /*174c0*/  HMMA.16816.F32.BF16 R12, R168.reuse, R160, R12 ;  /* 0x000000a0a80c723c */ /* 0x042ff0000004180c */
[----:B------:R-:W-:Y:S01]  /*174d0*/  HMMA.16816.F32.BF16 R16, R168, R162, R16 ;  /* 0x000000a2a810723c */ /* 0x000fe20000041810 */
[----:B------:R-:W1:Y:S04]  /*174e0*/  LDSM.16.M88.4 R160, [R189] ;  /* 0x00000000bda0783b */ /* 0x000e680000000200 */
        /* <DEDUP_REMOVED lines=69> */
[----:B------:R-:W1:Y:S01]  /*17940*/  LDSM.16.M88.4 R160, [R159+0x800] ;  /* 0x000800009fa0783b */ /* 0x000e620000000200 */
[----:B------:R-:W-:Y:S04]  /*17950*/  DEPBAR.LE SB0, 0x0 ;  /* 0x000080000000791a */ /* 0x000fe80000000000 */
[----:B------:R-:W-:Y:S02]  /*17960*/  BAR.SYNC.DEFER_BLOCKING 0x0 ;  /* 0x0000000000007b1d */ /* 0x000fe40000010000 */
[C---:B--2---:R-:W-:Y:S08]  /*17970*/  HMMA.16816.F32.BF16 R4, R164.reuse, R172, R4 ;  /* 0x000000aca404723c */ /* 0x044ff00000041804 */
[C---:B------:R-:W-:Y:S01]  /*17980*/  HMMA.16816.F32.BF16 R8, R164.reuse, R174, R8 ;  /* 0x000000aea408723c */ /* 0x040fe20000041808 */
[----:B------:R-:W-:Y:S01]  /*17990*/  @!PT LDS RZ, [RZ] ;  /* 0x00000000fffff984 */ /* 0x000fe20000000800 */
[----:B------:R-:W-:Y:S01]  /*179a0*/  @!PT LDS RZ, [RZ] ;  /* 0x00000000fffff984 */ /* 0x000fe20000000800 */
[----:B------:R-:W-:Y:S01]  /*179b0*/  @!PT LDS RZ, [RZ] ;  /* 0x00000000fffff984 */ /* 0x000fe20000000800 */
[----:B------:R2:W-:Y:S02]  /*179c0*/  @P0 LDGSTS.E.BYPASS.LTC128B.128 [R195+0xc080], [R196.64], !P2 ;  /* 0x0c080000c4c30fae */ /* 0x0005e4000d101d46 */
[----:B------:R-:W-:Y:S02]  /*179d0*/  ISETP.GE.AND P2, PT, R198, 0x1, PT ;  /* 0x00000001c600780c */ /* 0x000fe40003f46270 */
[----:B------:R2:W-:Y:S04]  /*179e0*/  @P0 LDGSTS.E.BYPASS.LTC128B.128 [R195+0xd080], [R196.64+0x80], !P6 ;  /* 0x0d080080c4c30fae */ /* 0x0005e8000f101d46 */
[----:B------:R2:W-:Y:S01]  /*179f0*/  @P0 LDGSTS.E.BYPASS.LTC128B.128 [R195+0xe080], [R196.64+0x100], !P5 ;  /* 0x0e080100c4c30fae */ /* 0x0005e2000e901d46 */
[C---:B-1----:R-:W-:Y:S03]  /*17a00*/  HMMA.16816.F32.BF16 R12, R164.reuse, R160, R12 ;  /* 0x000000a0a40c723c */ /* 0x042fe6000004180c */
[----:B------:R2:W-:Y:S04]  /*17a10*/  @P0 LDGSTS.E.BYPASS.LTC128B.128 [R195+0xf080], [R196.64+0x180], !P4 ;  /* 0x0f080180c4c30fae */ /* 0x0005e8000e101d46 */
[----:B------:R-:W0:Y:S01]  /*17a20*/  LDGDEPBAR ;  /* 0x00000000000079af */ /* 0x000e220000000000 */
[C---:B------:R-:W-:Y:S01]  /*17a30*/  IADD3 R161, R0.reuse, c[0x0][0x328], RZ ;  /* 0x0000ca0000a17a10 */ /* 0x040fe20007ffe0ff */
[----:B------:R-:W-:Y:S04]  /*17a40*/  HMMA.16816.F32.BF16 R16, R164, R162, R16 ;  /* 0x000000a2a410723c */ /* 0x000fe80000041810 */
[----:B------:R-:W-:Y:S01]  /*17a50*/  IMAD.IADD R2, R161, 0x1, R3 ;  /* 0x00000001a1027824 */ /* 0x000fe200078e0203 */
        /* <DEDUP_REMOVED lines=14> */
.L_x_3304:
[----:B------:R-:W-:Y:S04]  /*17b40*/  MOV R162, c[0x0][0x32c] ;  /* 0x0000cb0000a27a02 */ /* 0x000fe80000000f00 */
[----:B------:R-:W-:-:S13]  /*17b50*/  ISETP.NE.AND P0, PT, R162, 0x1, PT ;  /* 0x00000001a200780c */ /* 0x000fda0003f05270 */
[----:B------:R-:W-:Y:S05]  /*17b60*/  @P0 IMAD.HI.U32 R162, R3, c[0x0][0x330], RZ ;  /* 0x0000cc0003a20a27 */ /* 0x000fea00078e00ff */
[----:B------:R-:W-:Y:S02]  /*17b70*/  @P0 SHF.R.U32.HI R3, RZ, c[0x0][0x334], R162 ;  /* 0x0000cd00ff030a19 */ /* 0x000fe400000116a2 */
.L_x_3305:
[----:B------:R-:W-:Y:S05]  /*17b80*/  BSYNC B0 ;  /* 0x0000000000007941 */ /* 0x000fea0003800000 */
.L_x_3303:
[----:B------:R-:W-:Y:S04]  /*17b90*/  IMAD R3, R3, c[0x0][0x32c], -R140 ;  /* 0x0000cb0003037a24 */ /* 0x000fe800078e0a8c */
[----:B------:R-:W-:Y:S05]  /*17ba0*/  IMAD.IADD R3, R3, 0x1, -R209 ;  /* 0x0000000103037824 */ /* 0x000fea00078e0ad1 */
[----:B------:R-:W-:Y:S02]  /*17bb0*/  IADD3 R162, R3, c[0x0][0x32c], RZ ;  /* 0x0000cb0003a27a10 */ /* 0x000fe40007ffe0ff */
[----:B------:R-:W-:Y:S02]  /*17bc0*/  IMNMX R0, R0, R3, !PT ;  /* 0x0000000300007217 */ /* 0x000fe40007800200 */
[----:B------:R-:W-:Y:S02]  /*17bd0*/  IMNMX R2, R2, R162, PT ;  /* 0x000000a202027217 */ /* 0x000fe40003800200 */
.L_x_3302:
[----:B------:R-:W-:Y:S01]  /*17be0*/  ISETP.GT.AND P1, PT, R194, -0x1, PT ;  /* 0xffffffffc200780c */ /* 0x000fe20003f24270 */
        /* <DEDUP_REMOVED lines=39> */
.L_x_3308:
[----:B------:R-:W-:Y:S04]  /*17e60*/  MOV R4, c[0x0][0x32c] ;  /* 0x0000cb0000047a02 */ /* 0x000fe80000000f00 */
[----:B------:R-:W-:-:S13]  /*17e70*/  ISETP.NE.AND P0, PT, R4, 0x1, PT ;  /* 0x000000010400780c */ /* 0x000fda0003f05270 */
[----:B------:R-:W-:Y:S05]  /*17e80*/  @P0 IMAD.HI.U32 R4, R3, c[0x0][0x330], RZ ;  /* 0x0000cc0003040a27 */ /* 0x000fea00078e00ff */
[----:B------:R-:W-:Y:S02]  /*17e90*/  @P0 SHF.R.U32.HI R3, RZ, c[0x0][0x334], R4 ;  /* 0x0000cd00ff030a19 */ /* 0x000fe40000011604 */
.L_x_3309:
[----:B------:R-:W-:Y:S05]  /*17ea0*/  BSYNC B0 ;  /* 0x0000000000007941 */ /* 0x000fea0003800000 */
.L_x_3307:
[----:B------:R-:W-:Y:S04]  /*17eb0*/  IMAD R140, R3, c[0x0][0x32c], -R140 ;  /* 0x0000cb00038c7a24 */ /* 0x000fe800078e0a8c */
[----:B------:R-:W-:Y:S05]  /*17ec0*/  IMAD.IADD R3, R140, 0x1, -R209 ;  /* 0x000000018c037824 */ /* 0x000fea00078e0ad1 */
[----:B------:R-:W-:Y:S02]  /*17ed0*/  IADD3 R4, R3, c[0x0][0x32c], RZ ;  /* 0x0000cb0003047a10 */ /* 0x000fe40007ffe0ff */
[----:B------:R-:W-:Y:S02]  /*17ee0*/  IMNMX R0, R0, R3, !PT ;  /* 0x0000000300007217 */ /* 0x000fe40007800200 */
[----:B------:R-:W-:Y:S02]  /*17ef0*/  IMNMX R2, R2, R4, PT ;  /* 0x0000000402027217 */ /* 0x000fe40003800200 */
.L_x_3306:
        /* <DEDUP_REMOVED lines=22> */
[----:B------:R-:W1:Y:S01]  /*18060*/  SHFL.BFLY PT, R11, R3, 0x2, 0x1f ;  /* 0x0c401f00030b7f89 */ /* 0x000e6200000e0000 */
        /* <DEDUP_REMOVED lines=21> */
[----:B------:R-:W3:Y:S01]  /*181c0*/  SHFL.BFLY PT, R2, R0, 0x2, 0x1f ;  /* 0x0c401f0000027f89 */ /* 0x000ee200000e0000 */
[----:B-1----:R-:W-:Y:S04]  /*181d0*/  FMNMX.FTZ R140, R3, R10, !PT ;  /* 0x0000000a038c7209 */ /* 0x002fe80007810000 */
[C---:B------:R-:W-:Y:S01]  /*181e0*/  FSETP.NEU.FTZ.AND P0, PT, R140.reuse, -INF , PT ;  /* 0xff8000008c00780b */ /* 0x040fe20003f1d000 */
[----:B------:R-:W-:Y:S05]  /*181f0*/  FMUL.FTZ R3, R140, c[0x0][0x2d0] ;  /* 0x0000b4008c037a20 */ /* 0x000fea0000410000 */
[----:B------:R-:W-:Y:S05]  /*18200*/  FSEL R13, R3, RZ, P0 ;  /* 0x000000ff030d7208 */ /* 0x000fea0000000000 */
[--C-:B------:R-:W-:Y:S01]  /*18210*/  FFMA.FTZ R9, R9, c[0x0][0x2d0], -R13.reuse ;  /* 0x0000b40009097a23 */ /* 0x100fe2000001080d */
[----:B---3--:R-:W-:Y:S01]  /*18220*/  FMNMX.FTZ R2, R0, R2, !PT ;  /* 0x0000000200027209 */ /* 0x008fe20007810000 */
[--C-:B------:R-:W-:Y:S02]  /*18230*/  FFMA.FTZ R0, R162, c[0x0][0x2d0], -R13.reuse ;  /* 0x0000b400a2007a23 */ /* 0x100fe4000001080d */
[----:B------:R-:W-:Y:S01]  /*18240*/  MUFU.EX2 R200, R9 ;  /* 0x0000000900c87308 */ /* 0x000fe20000000800 */
[--C-:B------:R-:W-:Y:S01]  /*18250*/  FFMA.FTZ R15, R168, c[0x0][0x2d0], -R13.reuse ;  /* 0x0000b400a80f7a23 */ /* 0x100fe2000001080d */
[----:B------:R-:W1:Y:S08]  /*18260*/  SHFL.BFLY PT, R3, R2, 0x1, 0x1f ;  /* 0x0c201f0002037f89 */ /* 0x000e7000000e0000 */
[----:B------:R3:W-:Y:S10]  /*18270*/  MUFU.EX2 R203, R0 ;  /* 0x0000000000cb7308 */ /* 0x0007f40000000800 */
[----:B------:R4:W-:Y:S01]  /*18280*/  MUFU.EX2 R199, R15 ;  /* 0x0000000f00c77308 */ /* 0x0009e20000000800 */
[----:B-1----:R-:W-:Y:S01]  /*18290*/  FMNMX.FTZ R3, R2, R3, !PT ;  /* 0x0000000302037209 */ /* 0x002fe20007810000 */
[--C-:B---3--:R-:W-:Y:S02]  /*182a0*/  FFMA.FTZ R0, R163, c[0x0][0x2d0], -R13.reuse ;  /* 0x0000b400a3007a23 */ /* 0x108fe4000001080d */
[----:B------:R-:W1:Y:S06]  /*182b0*/  LDSM.16.MT88.4 R160, [R178] ;  /* 0x00000000b2a0783b */ /* 0x000e6c0000004200 */
[----:B------:R3:W5:Y:S01]  /*182c0*/  MUFU.EX2 R202, R0 ;  /* 0x0000000000ca7308 */ /* 0x0007620000000800 */
[--C-:B----4-:R-:W-:Y:S09]  /*182d0*/  FFMA.FTZ R15, R169, c[0x0][0x2d0], -R13.reuse ;  /* 0x0000b400a90f7a23 */ /* 0x110ff2000001080d */
[----:B------:R4:W-:Y:S01]  /*182e0*/  MUFU.EX2 R198, R15 ;  /* 0x0000000f00c67308 */ /* 0x0009e20000000800 */
[--C-:B---3--:R-:W-:Y:S01]  /*182f0*/  FFMA.FTZ R0, R8, c[0x0][0x2d0], -R13.reuse ;  /* 0x0000b40008007a23 */ /* 0x108fe2000001080d */
[----:B-----5:R-:W-:Y:S01]  /*18300*/  F2FP.BF16.PACK_AB R16, R202, R203 ;  /* 0x000000cbca10723e */ /* 0x020fe200000010ff */
[----:B------:R-:W-:Y:S07]  /*18310*/  FMUL.FTZ R8, R3, c[0x0][0x2d0] ;  /* 0x0000b40003087a20 */ /* 0x000fee0000410000 */
[----:B------:R3:W5:Y:S01]  /*18320*/  MUFU.EX2 R201, R0 ;  /* 0x0000000000c97308 */ /* 0x0007620000000800 */
[--C-:B----4-:R-:W-:Y:S02]  /*18330*/  FFMA.FTZ R15, R170, c[0x0][0x2d0], -R13.reuse ;  /* 0x0000b400aa0f7a23 */ /* 0x110fe4000001080d */
[----:B------:R-:W-:Y:S07]  /*18340*/  FFMA.FTZ R13, R171, c[0x0][0x2d0], -R13 ;  /* 0x0000b400ab0d7a23 */ /* 0x000fee000001080d */
[----:B------:R-:W-:Y:S10]  /*18350*/  MUFU.EX2 R170, R15 ;  /* 0x0000000f00aa7308 */ /* 0x000ff40000000800 */
[----:B------:R4:W-:Y:S01]  /*18360*/  MUFU.EX2 R169, R13 ;  /* 0x0000000d00a97308 */ /* 0x0009e20000000800 */
[----:B---3--:R-:W-:Y:S02]  /*18370*/  FSEL R0, R140, RZ, P0 ;  /* 0x000000ff8c007208 */ /* 0x008fe40000000000 */
[----:B------:R-:W-:Y:S02]  /*18380*/  FSETP.NEU.FTZ.AND P0, PT, R3, -INF , PT ;  /* 0xff8000000300780b */ /* 0x000fe40003f1d000 */
[----:B-----5:R-:W-:Y:S01]  /*18390*/  F2FP.BF16.PACK_AB R18, R200, R201 ;  /* 0x000000c9c812723e */ /* 0x020fe200000010ff */
[----:B------:R-:W-:Y:S01]  /*183a0*/  FADD.FTZ R0, -R0, R141 ;  /* 0x0000008d00007221 */ /* 0x000fe20000010100 */
[----:B------:R-:W-:Y:S03]  /*183b0*/  FSEL R14, R8, RZ, P0 ;  /* 0x000000ff080e7208 */ /* 0x000fe60000000000 */
[----:B------:R-:W-:Y:S02]  /*183c0*/  FMUL.FTZ R0, R0, c[0x0][0x2d0] ;  /* 0x0000b40000007a20 */ /* 0x000fe40000410000 */
[--C-:B------:R-:W-:Y:S02]  /*183d0*/  FFMA.FTZ R6, R6, c[0x0][0x2d0], -R14.reuse ;  /* 0x0000b40006067a23 */ /* 0x100fe4000001080e */
[----:B------:R3:W5:Y:S01]  /*183e0*/  MUFU.EX2 R2, R0 ;  /* 0x0000000000027308 */ /* 0x0007620000000800 */
[--C-:B------:R-:W-:Y:S02]  /*183f0*/  FFMA.FTZ R4, R4, c[0x0][0x2d0], -R14.reuse ;  /* 0x0000b40004047a23 */ /* 0x100fe4000001080e */
[--C-:B----4-:R-:W-:Y:S07]  /*18400*/  FFMA.FTZ R13, R143, c[0x0][0x2d0], -R14.reuse ;  /* 0x0000b4008f0d7a23 */ /* 0x110fee000001080e */
[----:B--2---:R-:W-:Y:S10]  /*18410*/  MUFU.EX2 R197, R6 ;  /* 0x0000000600c57308 */ /* 0x004ff40000000800 */
[----:B------:R2:W-:Y:S01]  /*18420*/  MUFU.EX2 R174, R4 ;  /* 0x0000000400ae7308 */ /* 0x0005e20000000800 */
[--C-:B---3--:R-:W-:Y:S02]  /*18430*/  FFMA.FTZ R0, R7, c[0x0][0x2d0], -R14.reuse ;  /* 0x0000b40007007a23 */ /* 0x108fe4000001080e */
[C---:B-----5:R-:W-:Y:S02]  /*18440*/  FMUL.FTZ R8, R2.reuse, R152 ;  /* 0x0000009802087220 */ /* 0x060fe40000410000 */
[C---:B------:R-:W-:Y:S05]  /*18450*/  FMUL.FTZ R9, R2.reuse, R153 ;  /* 0x0000009902097220 */ /* 0x040fea0000410000 */
[----:B------:R-:W3:Y:S01]  /*18460*/  MUFU.EX2 R196, R0 ;  /* 0x0000000000c47308 */ /* 0x000ee20000000800 */
        /* <DEDUP_REMOVED lines=8> */
[C---:B--2---:R-:W-:Y:S02]  /*184f0*/  FMUL.FTZ R4, R2.reuse, R148 ;  /* 0x0000009402047220 */ /* 0x044fe40000410000 */
[C---:B------:R-:W-:Y:S02]  /*18500*/  FMUL.FTZ R25, R2.reuse, R25 ;  /* 0x0000001902197220 */ /* 0x040fe40000410000 */
[C---:B------:R-:W-:Y:S02]  /*18510*/  FMUL.FTZ R28, R2.reuse, R28 ;  /* 0x0000001c021c7220 */ /* 0x040fe40000410000 */
[C---:B------:R-:W-:Y:S02]  /*18520*/  FMUL.FTZ R29, R2.reuse, R29 ;  /* 0x0000001d021d7220 */ /* 0x040fe40000410000 */
[----:B------:R-:W-:Y:S01]  /*18530*/  FMUL.FTZ R32, R2, R32 ;  /* 0x0000002002207220 */ /* 0x000fe20000410000 */
[----:B---3--:R-:W-:Y:S01]  /*18540*/  F2FP.BF16.PACK_AB R17, R196, R197 ;  /* 0x000000c5c411723e */ /* 0x008fe200000010ff */
[----:B------:R-:W-:Y:S02]  /*18550*/  FFMA.FTZ R0, R5, c[0x0][0x2d0], -R14 ;  /* 0x0000b40005007a23 */ /* 0x000fe4000001080e */
[C---:B------:R-:W-:Y:S02]  /*18560*/  FMUL.FTZ R5, R2.reuse, R149 ;  /* 0x0000009502057220 */ /* 0x040fe40000410000 */
[----:B------:R2:W3:Y:S01]  /*18570*/  MUFU.EX2 R175, R0 ;  /* 0x0000000000af7308 */ /* 0x0004e20000000800 */
        /* <DEDUP_REMOVED lines=12> */
[----:B--2---:R-:W-:Y:S01]  /*18640*/  FSEL R0, R3, RZ, P0 ;  /* 0x000000ff03007208 */ /* 0x004fe20000000000 */
[----:B------:R-:W-:Y:S01]  /*18650*/  FMUL.FTZ R57, R2, R57 ;  /* 0x0000003902397220 */ /* 0x000fe20000410000 */
[----:B---3--:R-:W-:Y:S01]  /*18660*/  F2FP.BF16.PACK_AB R19, R174, R175 ;  /* 0x000000afae13723e */ /* 0x008fe200000010ff */
[----:B------:R-:W-:Y:S01]  /*18670*/  FMUL.FTZ R60, R2, R60 ;  /* 0x0000003c023c7220 */ /* 0x000fe20000410000 */
[----:B------:R-:W-:Y:S01]  /*18680*/  ISETP.GT.AND P0, PT, R194, R208, PT ;  /* 0x000000d0c200720c */ /* 0x000fe20003f04270 */
[----:B------:R-:W-:Y:S02]  /*18690*/  FADD.FTZ R0, -R0, R142 ;  /* 0x0000008e00007221 */ /* 0x000fe40000010100 */
[----:B------:R-:W-:Y:S02]  /*186a0*/  FMUL.FTZ R61, R2, R61 ;  /* 0x0000003d023d7220 */ /* 0x000fe40000410000 */
        /* <DEDUP_REMOVED lines=18> */
[----:B------:R-:W2:Y:S01]  /*187d0*/  LDSM.16.MT88.4 R148, [R181] ;  /* 0x00000000b594783b */ /* 0x000ea20000004200 */
[C---:B------:R-:W-:Y:S02]  /*187e0*/  FMUL.FTZ R10, R0.reuse, R154 ;  /* 0x0000009a000a7220 */ /* 0x040fe40000410000 */
[C---:B------:R-:W-:Y:S02]  /*187f0*/  FMUL.FTZ R11, R0.reuse, R155 ;  /* 0x0000009b000b7220 */ /* 0x040fe40000410000 */
[C---:B-1----:R-:W-:Y:S03]  /*18800*/  HMMA.16816.F32.BF16 R4, R16.reuse, R160, R4 ;  /* 0x000000a01004723c */ /* 0x042fe60000041804 */
[----:B------:R-:W1:Y:S02]  /*18810*/  LDSM.16.MT88.4 R152, [R180] ;  /* 0x00000000b498783b */ /* 0x000e640000004200 */
[C---:B------:R-:W-:Y:S02]  /*18820*/  FMUL.FTZ R134, R0.reuse, R134 ;  /* 0x0000008600867220 */ /* 0x040fe40000410000 */
[C---:B------:R-:W-:Y:S01]  /*18830*/  FMUL.FTZ R135, R0.reuse, R135 ;  /* 0x0000008700877220 */ /* 0x040fe20000410000 */
[C---:B------:R-:W-:Y:S03]  /*18840*/  HMMA.16816.F32.BF16 R8, R16.reuse, R162, R8 ;  /* 0x000000a21008723c */ /* 0x040fe60000041808 */
[----:B------:R-:W3:Y:S01]  /*18850*/  LDSM.16.MT88.4 R160, [R178+0x1000] ;  /* 0x00100000b2a0783b */ /* 0x000ee20000004200 */
[C---:B------:R-:W-:Y:S02]  /*18860*/  FMUL.FTZ R138, R0.reuse, R138 ;  /* 0x0000008a008a7220 */ /* 0x040fe40000410000 */
[C---:B------:R-:W-:Y:S02]  /*18870*/  FMUL.FTZ R139, R0.reuse, R139 ;  /* 0x0000008b008b7220 */ /* 0x040fe40000410000 */
[C---:B------:R-:W-:Y:S04]  /*18880*/  HMMA.16816.F32.BF16 R132, R16.reuse, R164, R132 ;  /* 0x000000a41084723c */ /* 0x040fe80000041884 */
[C---:B------:R-:W-:Y:S02]  /*18890*/  FMUL.FTZ R22, R0.reuse, R22 ;  /* 0x0000001600167220 */ /* 0x040fe40000410000 */
[C---:B------:R-:W-:Y:S02]  /*188a0*/  FMUL.FTZ R23, R0.reuse, R23 ;  /* 0x0000001700177220 */ /* 0x040fe40000410000 */
[C---:B------:R-:W-:Y:S01]  /*188b0*/  HMMA.16816.F32.BF16 R136, R16.reuse, R166, R136 ;  /* 0x000000a61088723c */ /* 0x040fe20000041888 */
[----:B------:R-:W-:Y:S03]  /*188c0*/  LDSM.16.MT88.4 R164, [R179+0x800] ;  /* 0x00080000b3a4783b */ /* 0x000fe60000004200 */
        /* <DEDUP_REMOVED lines=52> */
[----:B------:R-:W-:Y:S01]  /*18c10*/  FMUL.FTZ R91, R0, R91 ;  /* 0x0000005b005b7220 */ /* 0x000fe20000410000 */
[C---:B------:R-:W-:Y:S01]  /*18c20*/  HMMA.16816.F32.BF16 R72, R16.reuse, R150, R72 ;  /* 0x000000961048723c */ /* 0x040fe20000041848 */
[----:B------:R-:W2:Y:S03]  /*18c30*/  LDSM.16.MT88.4 R148, [R180+0x2000] ;  /* 0x00200000b494783b */ /* 0x000ea60000004200 */
        /* <DEDUP_REMOVED lines=25> */
[C---:B-1----:R-:W-:Y:S04]  /*18dd0*/  HMMA.16816.F32.BF16 R100, R16.reuse, R152, R100 ;  /* 0x000000981064723c */ /* 0x042fe80000041864 */
[--C-:B------:R-:W-:Y:S02]  /*18de0*/  FFMA.FTZ R13, R172, c[0x0][0x2d0], -R14.reuse ;  /* 0x0000b400ac0d7a23 */ /* 0x100fe4000001080e */
[C---:B------:R-:W-:Y:S02]  /*18df0*/  FMUL.FTZ R108, R2.reuse, R108 ;  /* 0x0000006c026c7220 */ /* 0x040fe40000410000 */
[C---:B------:R-:W-:Y:S01]  /*18e00*/  HMMA.16816.F32.BF16 R104, R16.reuse, R154, R104 ;  /* 0x0000009a1068723c */ /* 0x040fe20000041868 */
[----:B------:R1:W4:Y:S01]  /*18e10*/  MUFU.EX2 R143, R13 ;  /* 0x0000000d008f7308 */ /* 0x0003220000000800 */
[----:B------:R-:W5:Y:S02]  /*18e20*/  LDSM.16.MT88.4 R152, [R180+0x3000] ;  /* 0x00300000b498783b */ /* 0x000f640000004200 */
[----:B------:R-:W-:Y:S02]  /*18e30*/  FMUL.FTZ R109, R2, R109 ;  /* 0x0000006d026d7220 */ /* 0x000fe40000410000 */
[C---:B------:R-:W-:Y:S02]  /*18e40*/  FMUL.FTZ R110, R0.reuse, R110 ;  /* 0x0000006e006e7220 */ /* 0x040fe40000410000 */
[----:B------:R-:W-:Y:S04]  /*18e50*/  FMUL.FTZ R111, R0, R111 ;  /* 0x0000006f006f7220 */ /* 0x000fe80000410000 */
[C---:B------:R-:W-:Y:S02]  /*18e60*/  FMUL.FTZ R112, R2.reuse, R112 ;  /* 0x0000007002707220 */ /* 0x040fe40000410000 */
[----:B------:R-:W-:Y:S01]  /*18e70*/  FMUL.FTZ R113, R2, R113 ;  /* 0x0000007102717220 */ /* 0x000fe20000410000 */
[C---:B---3--:R-:W-:Y:S03]  /*18e80*/  HMMA.16816.F32.BF16 R108, R16.reuse, R160, R108 ;  /* 0x000000a0106c723c */ /* 0x048fe6000004186c */
[C---:B------:R-:W-:Y:S02]  /*18e90*/  FMUL.FTZ R114, R0.reuse, R114 ;  /* 0x0000007200727220 */ /* 0x040fe40000410000 */
[----:B------:R-:W-:Y:S02]  /*18ea0*/  FMUL.FTZ R115, R0, R115 ;  /* 0x0000007300737220 */ /* 0x000fe40000410000 */
[C---:B------:R-:W-:Y:S02]  /*18eb0*/  FMUL.FTZ R116, R2.reuse, R116 ;  /* 0x0000007402747220 */ /* 0x040fe40000410000 */
[----:B------:R-:W-:Y:S03]  /*18ec0*/  FMUL.FTZ R117, R2, R117 ;  /* 0x0000007502757220 */ /* 0x000fe60000410000 */
[C---:B------:R-:W-:Y:S01]  /*18ed0*/  HMMA.16816.F32.BF16 R112, R16.reuse, R162, R112 ;  /* 0x000000a21070723c */ /* 0x040fe20000041870 */
[----:B------:R-:W3:Y:S02]  /*18ee0*/  LDSM.16.MT88.4 R160, [R178+0x800] ;  /* 0x00080000b2a0783b */ /* 0x000ee40000004200 */
[C---:B------:R-:W-:Y:S02]  /*18ef0*/  FMUL.FTZ R118, R0.reuse, R118 ;  /* 0x0000007600767220 */ /* 0x040fe40000410000 */
[----:B------:R-:W-:Y:S02]  /*18f00*/  FMUL.FTZ R119, R0, R119 ;  /* 0x0000007700777220 */ /* 0x000fe40000410000 */
[--C-:B-1----:R-:W-:Y:S02]  /*18f10*/  FFMA.FTZ R13, R173, c[0x0][0x2d0], -R14.reuse ;  /* 0x0000b400ad0d7a23 */ /* 0x102fe4000001080e */
[----:B------:R-:W-:Y:S02]  /*18f20*/  FFMA.FTZ R14, R12, c[0x0][0x2d0], -R14 ;  /* 0x0000b4000c0e7a23 */ /* 0x000fe4000001080e */
[----:B------:R4:W-:Y:S01]  /*18f30*/  MUFU.EX2 R142, R13 ;  /* 0x0000000d008e7308 */ /* 0x0009e20000000800 */
[C---:B--2---:R-:W-:Y:S03]  /*18f40*/  HMMA.16816.F32.BF16 R116, R16.reuse, R148, R116 ;  /* 0x000000941074723c */ /* 0x044fe60000041874 */
[----:B------:R-:W-:Y:S01]  /*18f50*/  FMUL.FTZ R120, R2, R120 ;  /* 0x0000007802787220 */ /* 0x000fe20000410000 */
[----:B------:R-:W-:Y:S01]  /*18f60*/  F2FP.BF16.PACK_AB R12, R198, R199 ;  /* 0x000000c7c60c723e */ /* 0x000fe200000010ff */
[----:B------:R-:W-:Y:S02]  /*18f70*/  FMUL.FTZ R121, R2, R121 ;  /* 0x0000007902797220 */ /* 0x000fe40000410000 */
[C---:B------:R-:W-:Y:S02]  /*18f80*/  FMUL.FTZ R122, R0.reuse, R122 ;  /* 0x0000007a007a7220 */ /* 0x040fe40000410000 */
[----:B------:R-:W-:Y:S01]  /*18f90*/  FMUL.FTZ R123, R0, R123 ;  /* 0x0000007b007b7220 */ /* 0x000fe20000410000 */
[----:B------:R1:W2:Y:S02]  /*18fa0*/  MUFU.EX2 R141, R14 ;  /* 0x0000000e008d7308 */ /* 0x0002a40000000800 */
[C---:B------:R-:W-:Y:S02]  /*18fb0*/  FMUL.FTZ R124, R2.reuse, R124 ;  /* 0x0000007c027c7220 */ /* 0x040fe40000410000 */
[----:B------:R-:W-:Y:S02]  /*18fc0*/  FMUL.FTZ R125, R2, R125 ;  /* 0x0000007d027d7220 */ /* 0x000fe40000410000 */
[C---:B------:R-:W-:Y:S03]  /*18fd0*/  HMMA.16816.F32.BF16 R120, R16.reuse, R150, R120 ;  /* 0x000000961078723c */ /* 0x040fe60000041878 */
[C---:B------:R-:W-:Y:S02]  /*18fe0*/  FMUL.FTZ R126, R0.reuse, R126 ;  /* 0x0000007e007e7220 */ /* 0x040fe40000410000 */
[----:B------:R-:W-:Y:S02]  /*18ff0*/  FMUL.FTZ R127, R0, R127 ;  /* 0x0000007f007f7220 */ /* 0x000fe40000410000 */
[C---:B------:R-:W-:Y:S01]  /*19000*/  FMUL.FTZ R128, R2.reuse, R128 ;  /* 0x0000008002807220 */ /* 0x040fe20000410000 */
[----:B----4-:R-:W-:Y:S01]  /*19010*/  F2FP.BF16.PACK_AB R13, R143, R168 ;  /* 0x000000a88f0d723e */ /* 0x010fe200000010ff */
[----:B------:R-:W-:Y:S03]  /*19020*/  FMUL.FTZ R129, R2, R129 ;  /* 0x0000008102817220 */ /* 0x000fe60000410000 */
[C---:B-----5:R-:W-:Y:S03]  /*19030*/  HMMA.16816.F32.BF16 R124, R16.reuse, R152, R124 ;  /* 0x00000098107c723c */ /* 0x060fe6000004187c */
[C---:B------:R-:W-:Y:S02]  /*19040*/  FMUL.FTZ R130, R0.reuse, R130 ;  /* 0x0000008200827220 */ /* 0x040fe40000410000 */
[----:B------:R-:W-:Y:S01]  /*19050*/  FMUL.FTZ R131, R0, R131 ;  /* 0x0000008300837220 */ /* 0x000fe20000410000 */
[----:B-1----:R-:W-:Y:S02]  /*19060*/  F2FP.BF16.PACK_AB R14, R169, R170 ;  /* 0x000000aaa90e723e */ /* 0x002fe400000010ff */
[----:B--2---:R-:W-:Y:S04]  /*19070*/  F2FP.BF16.PACK_AB R15, R141, R142 ;  /* 0x0000008e8d0f723e */ /* 0x004fe800000010ff */
[----:B------:R-:W-:Y:S01]  /*19080*/  HMMA.16816.F32.BF16 R128, R16, R154, R128 ;  /* 0x0000009a1080723c */ /* 0x000fe20000041880 */
[----:B------:R-:W1:Y:S07]  /*19090*/  LDSM.16.MT88.4 R16, [R181+0x800] ;  /* 0x00080000b510783b */ /* 0x000e6e0000004200 */
[C---:B---3--:R-:W-:Y:S01]  /*190a0*/  HMMA.16816.F32.BF16 R148, R12.reuse, R160, R4 ;  /* 0x000000a00c94723c */ /* 0x048fe20000041804 */
[----:B------:R-:W2:Y:S07]  /*190b0*/  LDSM.16.MT88.4 R4, [R180+0x800] ;  /* 0x00080000b404783b */ /* 0x000eae0000004200 */
[C---:B------:R-:W-:Y:S01]  /*190c0*/  HMMA.16816.F32.BF16 R152, R12.reuse, R162, R8 ;  /* 0x000000a20c98723c */ /* 0x040fe20000041808 */
[----:B------:R-:W3:Y:S07]  /*190d0*/  LDSM.16.MT88.4 R8, [R178+0x1800] ;  /* 0x00180000b208783b */ /* 0x000eee0000004200 */
        /* <DEDUP_REMOVED lines=41> */
[----:B------:R-:W-:Y:S01]  /*19370*/  FADD.FTZ R2, R196, R2 ;  /* 0x00000002c4027221 */ /* 0x000fe20000010000 */
[C---:B-1----:R-:W-:Y:S03]  /*19380*/  HMMA.16816.F32.BF16 R116, R12.reuse, R16, R116 ;  /* 0x000000100c74723c */ /* 0x042fe60000041874 */
[----:B------:R-:W-:Y:S02]  /*19390*/  FADD.FTZ R0, R201, R0 ;  /* 0x00000000c9007221 */ /* 0x000fe40000010000 */
[----:B------:R-:W-:Y:S02]  /*193a0*/  FADD.FTZ R2, R175, R2 ;  /* 0x00000002af027221 */ /* 0x000fe40000010000 */
[----:B------:R-:W-:Y:S01]  /*193b0*/  FADD.FTZ R0, R200, R0 ;  /* 0x00000000c8007221 */ /* 0x000fe20000010000 */
        /* <DEDUP_REMOVED lines=17> */
.L_x_3301:
[----:B------:R-:W-:Y:S02]  /*194d0*/  MOV R7, 0x1f ;  /* 0x0000001f00077802 */ /* 0x000fe40000000f00 */
[----:B------:R-:W-:Y:S01]  /*194e0*/  MOV R6, 0xffffffff ;  /* 0xffffffff00067802 */ /* 0x000fe20000000f00 */
[----:B------:R-:W-:Y:S05]  /*194f0*/  BRA.DIV ~URZ, `(.L_x_3311) ;  /* 0x000061d27f007947 */ /* 0x000fea000b800000 */
[----:B------:R1:W2:Y:S02]  /*19500*/  SHFL.BFLY PT, R0, R207, 0x2, 0x1f ;  /* 0x0c401f00cf007f89 */ /* 0x0002a400000e0000 */
.L_x_3384:
[----:B--2---:R-:W-:Y:S01]  /*19510*/  FADD.FTZ R0, R0, R207 ;  /* 0x000000cf00007221 */ /* 0x004fe20000010000 */
[----:B------:R-:W-:Y:S05]  /*19520*/  BRA.DIV ~URZ, `(.L_x_3312) ;  /* 0x000062027f007947 */ /* 0x000fea000b800000 */
[----:B------:R-:W2:Y:S04]  /*19530*/  SHFL.BFLY PT, R2, R206, 0x2, 0x1f ;  /* 0x0c401f00ce027f89 */ /* 0x000ea800000e0000 */
[----:B------:R-:W3:Y:S01]  /*19540*/  SHFL.BFLY PT, R5, R0, 0x1, 0x1f ;  /* 0x0c201f0000057f89 */ /* 0x000ee200000e0000 */
[----:B--2---:R-:W-:-:S02]  /*19550*/  FADD.FTZ R4, R2, R206 ;  /* 0x000000ce02047221 */ /* 0x004fc40000010000 */
[----:B---3--:R-:W-:-:S03]  /*19560*/  FADD.FTZ R0, R0, R5 ;  /* 0x0000000500007221 */ /* 0x008fc60000010000 */
[----:B------:R2:W3:Y:S04]  /*19570*/  SHFL.BFLY PT, R3, R4, 0x1, 0x1f ;  /* 0x0c201f0004037f89 */ /* 0x0004e800000e0000 */
.L_x_3385:
        /* <DEDUP_REMOVED lines=149> */
.L_x_3194:
        /* <DEDUP_REMOVED lines=17> */
.L_x_3314:
[----:B------:R-:W-:Y:S05]  /*19fe0*/  BSYNC B0 ;  /* 0x0000000000007941 */ /* 0x000fea0003800000 */
.L_x_3313:
        /* <DEDUP_REMOVED lines=154> */
.L_x_3317:
        /* <DEDUP_REMOVED lines=72> */
[----:B------:R-:W-:Y:S01]  /*1ae10*/  IMAD.WIDE.U32 R4, R2, c[0x0][0x3a0], RZ ;  /* 0x0000e80002047a25 */ /* 0x000fe200078e00ff */
        /* <DEDUP_REMOVED lines=47> */
.L_x_3386:
[----:B------:R-:W-:Y:S05]  /*1b110*/  BRA.DIV ~URZ, `(.L_x_3320) ;  /* 0x000047827f007947 */ /* 0x000fea000b800000 */
[----:B------:R4:W2:Y:S02]  /*1b120*/  SHFL.IDX PT, R2, R14, RZ, 0x181f ;  /* 0x00181fff0e027589 */ /* 0x0008a400000e0000 */
.L_x_3387:
        /* <DEDUP_REMOVED lines=26> */
.L_x_3322:
[----:B------:R-:W-:Y:S05]  /*1b2d0*/  BSYNC B0 ;  /* 0x0000000000007941 */ /* 0x000fea0003800000 */
.L_x_3321:
[----:B------:R-:W-:Y:S05]  /*1b2e0*/  BRA.DIV ~URZ, `(.L_x_3323) ;  /* 0x000046227f007947 */ /* 0x000fea000b800000 */
[----:B---3--:R3:W4:Y:S04]  /*1b2f0*/  SHFL.IDX PT, R10, R13, 0x1, 0x181f ;  /* 0x00381f000d0a7f89 */ /* 0x00872800000e0000 */
[----:B--2---:R3:W2:Y:S02]  /*1b300*/  SHFL.IDX PT, R2, R14, 0x1, 0x181f ;  /* 0x00381f000e027f89 */ /* 0x0046a400000e0000 */
.L_x_3388:
        /* <DEDUP_REMOVED lines=20> */
.L_x_3325:
[----:B------:R-:W-:Y:S05]  /*1b450*/  BSYNC B0 ;  /* 0x0000000000007941 */ /* 0x000fea0003800000 */
.L_x_3324:
[----:B------:R-:W-:Y:S05]  /*1b460*/  BRA.DIV ~URZ, `(.L_x_3326) ;  /* 0x000045727f007947 */ /* 0x000fea000b800000 */
[----:B----4-:R4:W3:Y:S02]  /*1b470*/  SHFL.IDX PT, R10, R13, 0x2, 0x181f ;  /* 0x00581f000d0a7f89 */ /* 0x0108e400000e0000 */
.L_x_3389:
[----:B------:R-:W-:Y:S05]  /*1b480*/  BRA.DIV ~URZ, `(.L_x_3327) ;  /* 0x000045c27f007947 */ /* 0x000fea000b800000 */
[----:B--2---:R2:W4:Y:S02]  /*1b490*/  SHFL.IDX PT, R2, R14, 0x2, 0x181f ;  /* 0x00581f000e027f89 */ /* 0x00452400000e0000 */
.L_x_3390:
        /* <DEDUP_REMOVED lines=20> */
.L_x_3329:
[----:B------:R-:W-:Y:S05]  /*1b5e0*/  BSYNC B0 ;  /* 0x0000000000007941 */ /* 0x000fea0003800000 */
.L_x_3328:
[----:B------:R-:W-:Y:S05]  /*1b5f0*/  BRA.DIV ~URZ, `(.L_x_3330) ;  /* 0x000044c27f007947 */ /* 0x000fea000b800000 */
[----:B---3--:R3:W2:Y:S04]  /*1b600*/  SHFL.IDX PT, R10, R13, 0x3, 0x181f ;  /* 0x00781f000d0a7f89 */ /* 0x0086a800000e0000 */
[----:B----4-:R3:W4:Y:S02]  /*1b610*/  SHFL.IDX PT, R2, R14, 0x3, 0x181f ;  /* 0x00781f000e027f89 */ /* 0x01072400000e0000 */
.L_x_3391:
        /* <DEDUP_REMOVED lines=21> */
.L_x_3318:
        /* <DEDUP_REMOVED lines=33> */
.L_x_3392:
[----:B------:R-:W-:Y:S05]  /*1b980*/  BRA.DIV ~URZ, `(.L_x_3333) ;  /* 0x000042727f007947 */ /* 0x000fea000b800000 */
[----:B------:R3:W4:Y:S02]  /*1b990*/  SHFL.IDX PT, R0, R17, RZ, 0x1c1f ;  /* 0x001c1fff11007589 */ /* 0x00072400000e0000 */
.L_x_3393:
        /* <DEDUP_REMOVED lines=22> */
[----:B------:R-:W-:-:S03]  /*1bb00*/  ISETP.GE.AND P3, PT, R251, c[0x0][0x3c8], PT ;  /* 0x0000f200fb007a0c */ /* 0x000fc60003f66270 */
        /* <DEDUP_REMOVED lines=11> */
[----:B------:R-:W-:-:S03]  /*1bbc0*/  SHF.R.S32.HI R10, RZ, 0x1f, R252 ;  /* 0x0000001fff0a7819 */ /* 0x000fc600000114fc */
[----:B------:R4:W-:Y:S01]  /*1bbd0*/  @!P5 ST.E.64 [R6.64], R136 ;  /* 0x000000880600d985 */ /* 0x0009e2000c101b06 */
[----:B--2---:R-:W-:-:S04]  /*1bbe0*/  @!P4 LEA R2, P0, R5, R0, 0x2 ;  /* 0x000000000502c211 */ /* 0x004fc800078010ff */
[----:B------:R-:W-:Y:S02]  /*1bbf0*/  @!P4 LEA.HI.X R3, R5, R4, R8, 0x2, P0 ;  /* 0x000000040503c211 */ /* 0x000fe400000f1408 */
[C---:B------:R-:W-:Y:S02]  /*1bc00*/  @!P6 LEA R8, P1, R252.reuse, R0, 0x2 ;  /* 0x00000000fc08e211 */ /* 0x040fe400078210ff */
[----:B------:R-:W-:Y:S01]  /*1bc10*/  SHF.R.S32.HI R5, RZ, 0x1f, R251 ;  /* 0x0000001fff057819 */ /* 0x000fe200000114fb */
[----:B------:R2:W-:Y:S01]  /*1bc20*/  @!P4 ST.E.64 [R2.64], R148 ;  /* 0x000000940200c985 */ /* 0x0005e2000c101b06 */
[----:B------:R-:W-:Y:S02]  /*1bc30*/  @!P6 LEA.HI.X R9, R252, R4, R10, 0x2, P1 ;  /* 0x00000004fc09e211 */ /* 0x000fe400008f140a */
[----:B------:R-:W-:Y:S02]  /*1bc40*/  SHF.R.S32.HI R10, RZ, 0x1f, R250 ;  /* 0x0000001fff0a7819 */ /* 0x000fe400000114fa */
[----:B------:R-:W-:Y:S01]  /*1bc50*/  ISETP.GE.AND P1, PT, R246, c[0x0][0x3c8], PT ;  /* 0x0000f200f6007a0c */ /* 0x000fe20003f26270 */
[----:B------:R5:W-:Y:S01]  /*1bc60*/  @!P6 ST.E.64 [R8.64], R152 ;  /* 0x000000980800e985 */ /* 0x000be2000c101b06 */
[----:B------:R-:W-:-:S02]  /*1bc70*/  ISETP.GE.AND P6, PT, R249, c[0x0][0x3c8], PT ;  /* 0x0000f200f9007a0c */ /* 0x000fc40003fc6270 */
[----:B----4-:R-:W-:-:S04]  /*1bc80*/  @!P3 LEA R6, P0, R251, R0, 0x2 ;  /* 0x00000000fb06b211 */ /* 0x010fc800078010ff */
[----:B------:R-:W-:Y:S02]  /*1bc90*/  @!P3 LEA.HI.X R7, R251, R4, R5, 0x2, P0 ;  /* 0x00000004fb07b211 */ /* 0x000fe400000f1405 */
[----:B------:R-:W-:-:S03]  /*1bca0*/  IADD3 R5, R209, 0x50, RZ ;  /* 0x00000050d1057810 */ /* 0x000fc60007ffe0ff */
[----:B------:R4:W-:Y:S01]  /*1bcb0*/  @!P3 ST.E.64 [R6.64], R28 ;  /* 0x0000001c0600b985 */ /* 0x0009e2000c101b06 */
[----:B------:R-:W-:Y:S02]  /*1bcc0*/  ISETP.GE.AND P5, PT, R5, c[0x0][0x3c8], PT ;  /* 0x0000f20005007a0c */ /* 0x000fe40003fa6270 */
[----:B------:R-:W-:Y:S02]  /*1bcd0*/  SHF.R.S32.HI R11, RZ, 0x1f, R5 ;  /* 0x0000001fff0b7819 */ /* 0x000fe40000011405 */
[----:B--2---:R-:W-:-:S04]  /*1bce0*/  @!P2 LEA R2, P4, R250, R0, 0x2 ;  /* 0x00000000fa02a211 */ /* 0x004fc800078810ff */
[----:B------:R-:W-:Y:S02]  /*1bcf0*/  @!P2 LEA.HI.X R3, R250, R4, R10, 0x2, P4 ;  /* 0x00000004fa03a211 */ /* 0x000fe400020f140a */
[C---:B-----5:R-:W-:Y:S02]  /*1bd00*/  @!P6 LEA R8, P0, R249.reuse, R0, 0x2 ;  /* 0x00000000f908e211 */ /* 0x060fe400078010ff */
[----:B------:R-:W-:Y:S01]  /*1bd10*/  SHF.R.S32.HI R10, RZ, 0x1f, R249 ;  /* 0x0000001fff0a7819 */ /* 0x000fe200000114f9 */
[----:B------:R2:W-:Y:S03]  /*1bd20*/  @!P2 ST.E.64 [R2.64], R24 ;  /* 0x000000180200a985 */ /* 0x0005e6000c101b06 */
[----:B------:R-:W-:Y:S02]  /*1bd30*/  @!P6 LEA.HI.X R9, R249, R4, R10, 0x2, P0 ;  /* 0x00000004f909e211 */ /* 0x000fe400000f140a */
[----:B------:R-:W-:-:S03]  /*1bd40*/  @!P5 LEA R10, P0, R5, R0, 0x2 ;  /* 0x00000000050ad211 */ /* 0x000fc600078010ff */
[----:B------:R5:W-:Y:S01]  /*1bd50*/  @!P6 ST.E.64 [R8.64], R36 ;  /* 0x000000240800e985 */ /* 0x000be2000c101b06 */
[----:B----4-:R-:W-:Y:S02]  /*1bd60*/  SHF.R.S32.HI R7, RZ, 0x1f, R246 ;  /* 0x0000001fff077819 */ /* 0x010fe400000114f6 */
[C---:B------:R-:W-:Y:S02]  /*1bd70*/  @!P1 LEA R6, P2, R246.reuse, R0, 0x2 ;  /* 0x00000000f6069211 */ /* 0x040fe400078410ff */
[-C--:B------:R-:W-:Y:S02]  /*1bd80*/  @!P5 LEA.HI.X R11, R5, R4.reuse, R11, 0x2, P0 ;  /* 0x00000004050bd211 */ /* 0x080fe400000f140b */
[----:B------:R-:W-:Y:S02]  /*1bd90*/  @!P1 LEA.HI.X R7, R246, R4, R7, 0x2, P2 ;  /* 0x00000004f6079211 */ /* 0x000fe400010f1407 */
[----:B------:R-:W-:-:S03]  /*1bda0*/  IADD3 R5, R209, 0x68, RZ ;  /* 0x00000068d1057810 */ /* 0x000fc60007ffe0ff */
[----:B------:R4:W-:Y:S01]  /*1bdb0*/  @!P1 ST.E.64 [R6.64], R32 ;  /* 0x0000002006009985 */ /* 0x0009e2000c101b06 */
[----:B------:R-:W-:-:S03]  /*1bdc0*/  ISETP.GE.AND P2, PT, R5, c[0x0][0x3c8], PT ;  /* 0x0000f20005007a0c */ /* 0x000fc60003f46270 */
[----:B------:R1:W-:Y:S01]  /*1bdd0*/  @!P5 ST.E.64 [R10.64], R44 ;  /* 0x0000002c0a00d985 */ /* 0x0003e2000c101b06 */
[C---:B--2---:R-:W-:Y:S02]  /*1bde0*/  IADD3 R3, R209.reuse, 0x58, RZ ;  /* 0x00000058d1037810 */ /* 0x044fe40007ffe0ff */
[----:B------:R-:W-:Y:S02]  /*1bdf0*/  IADD3 R2, R209, 0x60, RZ ;  /* 0x00000060d1027810 */ /* 0x000fe40007ffe0ff */
[----:B------:R-:W-:Y:S02]  /*1be00*/  ISETP.GE.AND P3, PT, R3, c[0x0][0x3c8], PT ;  /* 0x0000f20003007a0c */ /* 0x000fe40003f66270 */
[----:B------:R-:W-:Y:S02]  /*1be10*/  ISETP.GE.AND P4, PT, R2, c[0x0][0x3c8], PT ;  /* 0x0000f20002007a0c */ /* 0x000fe40003f86270 */
[----:B-----5:R-:W-:-:S09]  /*1be20*/  SHF.R.S32.HI R9, RZ, 0x1f, R3 ;  /* 0x0000001fff097819 */ /* 0x020fd20000011403 */
[-C--:B------:R-:W-:Y:S02]  /*1be30*/  @!P3 LEA R8, P1, R3, R0.reuse, 0x2 ;  /* 0x000000000308b211 */ /* 0x080fe400078210ff */
[----:B------:R-:W-:Y:S02]  /*1be40*/  @!P4 LEA R12, P0, R2, R0, 0x2 ;  /* 0x00000000020cc211 */ /* 0x000fe400078010ff */
[----:B----4-:R-:W-:Y:S02]  /*1be50*/  IADD3 R6, R209, 0x70, RZ ;  /* 0x00000070d1067810 */ /* 0x010fe40007ffe0ff */
[----:B------:R-:W-:Y:S02]  /*1be60*/  SHF.R.S32.HI R7, RZ, 0x1f, R2 ;  /* 0x0000001fff077819 */ /* 0x000fe40000011402 */
[----:B------:R-:W-:Y:S02]  /*1be70*/  ISETP.GE.AND P6, PT, R6, c[0x0][0x3c8], PT ;  /* 0x0000f20006007a0c */ /* 0x000fe40003fc6270 */
[----:B------:R-:W-:-:S02]  /*1be80*/  @!P3 LEA.HI.X R9, R3, R4, R9, 0x2, P1 ;  /* 0x000000040309b211 */ /* 0x000fc400008f1409 */
[C---:B------:R-:W-:Y:S02]  /*1be90*/  IADD3 R3, R209.reuse, 0x78, RZ ;  /* 0x00000078d1037810 */ /* 0x040fe40007ffe0ff */
[----:B------:R-:W-:Y:S01]  /*1bea0*/  @!P4 LEA.HI.X R13, R2, R4, R7, 0x2, P0 ;  /* 0x00000004020dc211 */ /* 0x000fe200000f1407 */
[----:B------:R2:W-:Y:S01]  /*1beb0*/  @!P3 ST.E.64 [R8.64], R40 ;  /* 0x000000280800b985 */ /* 0x0005e2000c101b06 */
[----:B------:R-:W-:Y:S02]  /*1bec0*/  IADD3 R2, R209, 0x80, RZ ;  /* 0x00000080d1027810 */ /* 0x000fe40007ffe0ff */
[----:B------:R-:W-:Y:S01]  /*1bed0*/  ISETP.GE.AND P3, PT, R3, c[0x0][0x3c8], PT ;  /* 0x0000f20003007a0c */ /* 0x000fe20003f66270 */
[----:B------:R4:W-:Y:S01]  /*1bee0*/  @!P4 ST.E.64 [R12.64], R52 ;  /* 0x000000340c00c985 */ /* 0x0009e2000c101b06 */
[----:B------:R-:W-:Y:S02]  /*1bef0*/  ISETP.GE.AND P5, PT, R2, c[0x0][0x3c8], PT ;  /* 0x0000f20002007a0c */ /* 0x000fe40003fa6270 */
[----:B------:R-:W-:-:S02]  /*1bf00*/  SHF.R.S32.HI R7, RZ, 0x1f, R6 ;  /* 0x0000001fff077819 */ /* 0x000fc40000011406 */
[----:B-1----:R-:W-:-:S04]  /*1bf10*/  @!P6 LEA R10, P0, R6, R0, 0x2 ;  /* 0x00000000060ae211 */ /* 0x002fc800078010ff */
[----:B------:R-:W-:Y:S02]  /*1bf20*/  @!P6 LEA.HI.X R11, R6, R4, R7, 0x2, P0 ;  /* 0x00000004060be211 */ /* 0x000fe400000f1407 */
[----:B------:R-:W-:Y:S02]  /*1bf30*/  IADD3 R6, R209, 0x88, RZ ;  /* 0x00000088d1067810 */ /* 0x000fe40007ffe0ff */
[----:B------:R-:W-:Y:S02]  /*1bf40*/  SHF.R.S32.HI R7, RZ, 0x1f, R2 ;  /* 0x0000001fff077819 */ /* 0x000fe40000011402 */
[----:B--2---:R-:W-:Y:S02]  /*1bf50*/  SHF.R.S32.HI R9, RZ, 0x1f, R5 ;  /* 0x0000001fff097819 */ /* 0x004fe40000011405 */
[-C--:B------:R-:W-:Y:S02]  /*1bf60*/  @!P2 LEA R8, P1, R5, R0.reuse, 0x2 ;  /* 0x000000000508a211 */ /* 0x080fe400078210ff */
[----:B----4-:R-:W-:-:S02]  /*1bf70*/  @!P5 LEA R12, P0, R2, R0, 0x2 ;  /* 0x00000000020cd211 */ /* 0x010fc400078010ff */
[-C--:B------:R-:W-:Y:S02]  /*1bf80*/  @!P2 LEA.HI.X R9, R5, R4.reuse, R9, 0x2, P1 ;  /* 0x000000040509a211 */ /* 0x080fe400008f1409 */
[----:B------:R-:W-:Y:S02]  /*1bf90*/  IADD3 R5, R209, 0x90, RZ ;  /* 0x00000090d1057810 */ /* 0x000fe40007ffe0ff */
[----:B------:R-:W-:Y:S01]  /*1bfa0*/  @!P5 LEA.HI.X R13, R2, R4, R7, 0x2, P0 ;  /* 0x00000004020dd211 */ /* 0x000fe200000f1407 */
[----:B------:R1:W-:Y:S01]  /*1bfb0*/  @!P2 ST.E.64 [R8.64], R48 ;  /* 0x000000300800a985 */ /* 0x0003e2000c101b06 */
[----:B------:R-:W-:Y:S02]  /*1bfc0*/  ISETP.GE.AND P2, PT, R6, c[0x0][0x3c8], PT ;  /* 0x0000f20006007a0c */ /* 0x000fe40003f46270 */
[----:B------:R-:W-:Y:S01]  /*1bfd0*/  ISETP.GE.AND P4, PT, R5, c[0x0][0x3c8], PT ;  /* 0x0000f20005007a0c */ /* 0x000fe20003f86270 */
[----:B------:R2:W-:Y:S01]  /*1bfe0*/  @!P6 ST.E.64 [R10.64], R60 ;  /* 0x0000003c0a00e985 */ /* 0x0005e2000c101b06 */
[----:B------:R-:W-:-:S02]  /*1bff0*/  IADD3 R2, R209, 0xa0, RZ ;  /* 0x000000a0d1027810 */ /* 0x000fc40007ffe0ff */
[----:B------:R-:W-:Y:S02]  /*1c000*/  SHF.R.S32.HI R7, RZ, 0x1f, R5 ;  /* 0x0000001fff077819 */ /* 0x000fe40000011405 */
[----:B-1----:R-:W-:Y:S02]  /*1c010*/  SHF.R.S32.HI R9, RZ, 0x1f, R3 ;  /* 0x0000001fff097819 */ /* 0x002fe40000011403 */
[----:B------:R-:W-:-:S05]  /*1c020*/  @!P3 LEA R8, P1, R3, R0, 0x2 ;  /* 0x000000000308b211 */ /* 0x000fca00078210ff */
[----:B--2---:R-:W-:Y:S02]  /*1c030*/  @!P4 LEA R10, P0, R5, R0, 0x2 ;  /* 0x00000000050ac211 */ /* 0x004fe400078010ff */
[-C--:B------:R-:W-:Y:S02]  /*1c040*/  @!P3 LEA.HI.X R9, R3, R4.reuse, R9, 0x2, P1 ;  /* 0x000000040309b211 */ /* 0x080fe400008f1409 */
[----:B------:R-:W-:Y:S02]  /*1c050*/  IADD3 R3, R209, 0x98, RZ ;  /* 0x00000098d1037810 */ /* 0x000fe40007ffe0ff */
[----:B------:R-:W-:Y:S01]  /*1c060*/  @!P4 LEA.HI.X R11, R5, R4, R7, 0x2, P0 ;  /* 0x00000004050bc211 */ /* 0x000fe200000f1407 */
[----:B------:R1:W-:Y:S01]  /*1c070*/  @!P3 ST.E.64 [R8.64], R56 ;  /* 0x000000380800b985 */ /* 0x0003e2000c101b06 */
[----:B------:R-:W-:Y:S02]  /*1c080*/  ISETP.GE.AND P3, PT, R3, c[0x0][0x3c8], PT ;  /* 0x0000f20003007a0c */ /* 0x000fe40003f66270 */
[----:B------:R-:W-:Y:S01]  /*1c090*/  IADD3 R5, R209, 0xb0, RZ ;  /* 0x000000b0d1057810 */ /* 0x000fe20007ffe0ff */
[----:B------:R2:W-:Y:S01]  /*1c0a0*/  @!P5 ST.E.64 [R12.64], R68 ;  /* 0x000000440c00d985 */ /* 0x0005e2000c101b06 */
[----:B------:R-:W-:-:S02]  /*1c0b0*/  ISETP.GE.AND P5, PT, R2, c[0x0][0x3c8], PT ;  /* 0x0000f20002007a0c */ /* 0x000fc40003fa6270 */
[----:B------:R-:W-:Y:S02]  /*1c0c0*/  SHF.R.S32.HI R7, RZ, 0x1f, R2 ;  /* 0x0000001fff077819 */ /* 0x000fe40000011402 */
[----:B------:R-:W-:Y:S02]  /*1c0d0*/  ISETP.GE.AND P6, PT, R5, c[0x0][0x3c8], PT ;  /* 0x0000f20005007a0c */ /* 0x000fe40003fc6270 */
[----:B-1----:R-:W-:Y:S02]  /*1c0e0*/  SHF.R.S32.HI R9, RZ, 0x1f, R6 ;  /* 0x0000001fff097819 */ /* 0x002fe40000011406 */
[----:B------:R-:W-:-:S05]  /*1c0f0*/  @!P2 LEA R8, P1, R6, R0, 0x2 ;  /* 0x000000000608a211 */ /* 0x000fca00078210ff */
[----:B--2---:R-:W-:Y:S02]  /*1c100*/  @!P5 LEA R12, P0, R2, R0, 0x2 ;  /* 0x00000000020cd211 */ /* 0x004fe400078010ff */
        /* <DEDUP_REMOVED lines=21> */
[----:B-1----:R-:W-:-:S02]  /*1c260*/  SHF.R.S32.HI R9, RZ, 0x1f, R6 ;  /* 0x0000001fff097819 */ /* 0x002fc40000011406 */
[-C--:B------:R-:W-:Y:S02]  /*1c270*/  @!P2 LEA R8, P1, R6, R0.reuse, 0x2 ;  /* 0x000000000608a211 */ /* 0x080fe400078210ff */
[----:B--2---:R-:W-:Y:S02]  /*1c280*/  @!P4 LEA R12, P0, R2, R0, 0x2 ;  /* 0x00000000020cc211 */ /* 0x004fe400078010ff */
        /* <DEDUP_REMOVED lines=9> */
[----:B-1----:R-:W-:Y:S02]  /*1c320*/  SHF.R.S32.HI R9, RZ, 0x1f, R3 ;  /* 0x0000001fff097819 */ /* 0x002fe40000011403 */
[-C--:B------:R-:W-:Y:S02]  /*1c330*/  @!P3 LEA R8, P1, R3, R0.reuse, 0x2 ;  /* 0x000000000308b211 */ /* 0x080fe400078210ff */
[----:B--2---:R-:W-:Y:S02]  /*1c340*/  @!P5 LEA R10, P0, R5, R0, 0x2 ;  /* 0x00000000050ad211 */ /* 0x004fe400078010ff */
        /* <DEDUP_REMOVED lines=9> */
[----:B-1----:R-:W-:-:S02]  /*1c3e0*/  SHF.R.S32.HI R9, RZ, 0x1f, R6 ;  /* 0x0000001fff097819 */ /* 0x002fc40000011406 */
[CC--:B------:R-:W-:Y:S02]  /*1c3f0*/  @!P2 LEA R8, P1, R6.reuse, R0.reuse, 0x2 ;  /* 0x000000000608a211 */ /* 0x0c0fe400078210ff */
[----:B--2---:R-:W-:Y:S02]  /*1c400*/  @!P6 LEA R12, P0, R7, R0, 0x2 ;  /* 0x00000000070ce211 */ /* 0x004fe400078010ff */
        /* <DEDUP_REMOVED lines=25> */
.L_x_3335:
[----:B------:R-:W-:Y:S05]  /*1c5a0*/  BSYNC B0 ;  /* 0x0000000000007941 */ /* 0x000fea0003800000 */
.L_x_3334:
[----:B------:R-:W-:Y:S05]  /*1c5b0*/  BRA.DIV ~URZ, `(.L_x_3336) ;  /* 0x000036b27f007947 */ /* 0x000fea000b800000 */
[----:B--2---:R2:W1:Y:S04]  /*1c5c0*/  SHFL.IDX PT, R4, R16, 0x1, 0x1c1f ;  /* 0x003c1f0010047f89 */ /* 0x00446800000e0000 */
[----:B----4-:R2:W4:Y:S02]  /*1c5d0*/  SHFL.IDX PT, R0, R17, 0x1, 0x1c1f ;  /* 0x003c1f0011007f89 */ /* 0x01052400000e0000 */
.L_x_3394:
[----:B------:R-:W-:-:S13]  /*1c5e0*/  LOP3.LUT P0, RZ, R214, 0x2, RZ, 0xc0, !PT ;  /* 0x00000002d6ff7812 */ /* 0x000fda000780c0ff */
[----:B------:R-:W-:Y:S05]  /*1c5f0*/  @P0 BRA `(.L_x_3331) ;  /* 0x0000198000000947 */ /* 0x000fea0003800000 */
[C---:B------:R-:W-:Y:S02]  /*1c600*/  ISETP.GE.AND P0, PT, R209.reuse, c[0x0][0x3c8], PT ;  /* 0x0000f200d1007a0c */ /* 0x040fe40003f06270 */
[C---:B------:R-:W-:Y:S02]  /*1c610*/  IADD3 R9, R209.reuse, 0x8, RZ ;  /* 0x00000008d1097810 */ /* 0x040fe40007ffe0ff */
[----:B------:R-:W-:Y:S02]  /*1c620*/  IADD3 R5, R209, 0x10, RZ ;  /* 0x00000010d1057810 */ /* 0x000fe40007ffe0ff */
[----:B------:R-:W-:Y:S02]  /*1c630*/  ISETP.GE.AND P3, PT, R9, c[0x0][0x3c8], PT ;  /* 0x0000f20009007a0c */ /* 0x000fe40003f66270 */
[----:B------:R-:W-:Y:S02]  /*1c640*/  ISETP.GE.AND P5, PT, R5, c[0x0][0x3c8], PT ;  /* 0x0000f20005007a0c */ /* 0x000fe40003fa6270 */
[----:B------:R-:W-:-:S02]  /*1c650*/  SHF.R.S32.HI R6, RZ, 0x1f, R209 ;  /* 0x0000001fff067819 */ /* 0x000fc400000114d1 */
[C---:B------:R-:W-:Y:S02]  /*1c660*/  IADD3 R12, R209.reuse, 0x18, RZ ;  /* 0x00000018d10c7810 */ /* 0x040fe40007ffe0ff */
[C---:B----4-:R-:W-:Y:S02]  /*1c670*/  @!P0 LEA R2, P1, R209.reuse, R0, 0x2 ;  /* 0x00000000d1028211 */ /* 0x050fe400078210ff */
[C---:B------:R-:W-:Y:S02]  /*1c680*/  IADD3 R10, R209.reuse, 0x20, RZ ;  /* 0x00000020d10a7810 */ /* 0x040fe40007ffe0ff */
[C---:B------:R-:W-:Y:S02]  /*1c690*/  IADD3 R11, R209.reuse, 0x8, RZ ;  /* 0x00000008d10b7810 */ /* 0x040fe40007ffe0ff */
[----:B-1----:R-:W-:Y:S02]  /*1c6a0*/  @!P0 LEA.HI.X R3, R209, R4, R6, 0x2, P1 ;  /* 0x00000004d1038211 */ /* 0x002fe400008f1406 */
[----:B------:R-:W-:-:S02]  /*1c6b0*/  ISETP.GE.AND P2, PT, R12, c[0x0][0x3c8], PT ;  /* 0x0000f2000c007a0c */ /* 0x000fc40003f46270 */
[----:B------:R-:W-:Y:S01]  /*1c6c0*/  ISETP.GE.AND P1, PT, R10, c[0x0][0x3c8], PT ;  /* 0x0000f2000a007a0c */ /* 0x000fe20003f26270 */
[----:B------:R1:W-:Y:S01]  /*1c6d0*/  @!P0 ST.E.64 [R2.64], R108 ;  /* 0x0000006c02008985 */ /* 0x0003e2000c101b06 */
[----:B------:R-:W-:Y:S02]  /*1c6e0*/  IADD3 R8, R209, 0x10, RZ ;  /* 0x00000010d1087810 */ /* 0x000fe40007ffe0ff */
[C---:B------:R-:W-:Y:S02]  /*1c6f0*/  @!P3 LEA R6, P6, R9.reuse, R0, 0x2 ;  /* 0x000000000906b211 */ /* 0x040fe400078c10ff */
[----:B------:R-:W-:Y:S02]  /*1c700*/  SHF.R.S32.HI R11, RZ, 0x1f, R11 ;  /* 0x0000001fff0b7819 */ /* 0x000fe4000001140b */
[----:B------:R-:W-:Y:S02]  /*1c710*/  SHF.R.S32.HI R8, RZ, 0x1f, R8 ;  /* 0x0000001fff087819 */ /* 0x000fe40000011408 */
[----:B------:R-:W-:-:S02]  /*1c720*/  @!P3 LEA.HI.X R7, R9, R4, R11, 0x2, P6 ;  /* 0x000000040907b211 */ /* 0x000fc400030f140b */
[----:B------:R-:W-:Y:S02]  /*1c730*/  ISETP.GE.AND P0, PT, R252, c[0x0][0x3c8], PT ;  /* 0x0000f200fc007a0c */ /* 0x000fe40003f06270 */
[C---:B------:R-:W-:Y:S01]  /*1c740*/  IADD3 R13, R209.reuse, 0x18, RZ ;  /* 0x00000018d10d7810 */ /* 0x040fe20007ffe0ff */
[----:B------:R4:W-:Y:S01]  /*1c750*/  @!P3 ST.E.64 [R6.64], R116 ;  /* 0x000000740600b985 */ /* 0x0009e2000c101b06 */
[----:B------:R-:W-:Y:S02]  /*1c760*/  IADD3 R11, R209, 0x20, RZ ;  /* 0x00000020d10b7810 */ /* 0x000fe40007ffe0ff */
[----:B------:R-:W-:Y:S02]  /*1c770*/  SHF.R.S32.HI R13, RZ, 0x1f, R13 ;  /* 0x0000001fff0d7819 */ /* 0x000fe4000001140d */
[----:B------:R-:W-:Y:S02]  /*1c780*/  SHF.R.S32.HI R11, RZ, 0x1f, R11 ;  /* 0x0000001fff0b7819 */ /* 0x000fe4000001140b */
[----:B-1----:R-:W-:-:S04]  /*1c790*/  @!P5 LEA R2, P4, R5, R0, 0x2 ;  /* 0x000000000502d211 */ /* 0x002fc800078810ff */
[----:B------:R-:W-:Y:S02]  /*1c7a0*/  @!P5 LEA.HI.X R3, R5, R4, R8, 0x2, P4 ;  /* 0x000000040503d211 */ /* 0x000fe400020f1408 */
[----:B------:R-:W-:Y:S02]  /*1c7b0*/  ISETP.GE.AND P4, PT, R251, c[0x0][0x3c8], PT ;  /* 0x0000f200fb007a0c */ /* 0x000fe40003f86270 */
[C---:B------:R-:W-:Y:S01]  /*1c7c0*/  @!P2 LEA R8, P3, R12.reuse, R0, 0x2 ;  /* 0x000000000c08a211 */ /* 0x040fe200078610ff */
[----:B------:R1:W-:Y:S01]  /*1c7d0*/  @!P5 ST.E.64 [R2.64], R120 ;  /* 0x000000780200d985 */ /* 0x0003e2000c101b06 */
[----:B------:R-:W-:Y:S02]  /*1c7e0*/  SHF.R.S32.HI R5, RZ, 0x1f, R252 ;  /* 0x0000001fff057819 */ /* 0x000fe400000114fc */
[----:B------:R-:W-:Y:S02]  /*1c7f0*/  @!P2 LEA.HI.X R9, R12, R4, R13, 0x2, P3 ;  /* 0x000000040c09a211 */ /* 0x000fe400018f140d */
[----:B----4-:R-:W-:-:S02]  /*1c800*/  @!P1 LEA R6, P6, R10, R0, 0x2 ;  /* 0x000000000a069211 */ /* 0x010fc400078c10ff */
[----:B------:R-:W-:Y:S01]  /*1c810*/  ISETP.GE.AND P3, PT, R250, c[0x0][0x3c8], PT ;  /* 0x0000f200fa007a0c */ /* 0x000fe20003f66270 */
[----:B------:R4:W-:Y:S01]  /*1c820*/  @!P2 ST.E.64 [R8.64], R124 ;  /* 0x0000007c0800a985 */ /* 0x0009e2000c101b06 */
[----:B------:R-:W-:Y:S02]  /*1c830*/  @!P1 LEA.HI.X R7, R10, R4, R11, 0x2, P6 ;  /* 0x000000040a079211 */ /* 0x000fe400030f140b */
[----:B------:R-:W-:Y:S02]  /*1c840*/  SHF.R.S32.HI R12, RZ, 0x1f, R251 ;  /* 0x0000001fff0c7819 */ /* 0x000fe400000114fb */
[----:B------:R-:W-:Y:S01]  /*1c850*/  ISETP.GE.AND P6, PT, R249, c[0x0][0x3c8], PT ;  /* 0x0000f200f9007a0c */ /* 0x000fe20003fc6270 */
        /* <DEDUP_REMOVED lines=11> */
[C---:B-----5:R-:W-:Y:S02]  /*1c910*/  IADD3 R6, R209.reuse, 0x58, RZ ;  /* 0x00000058d1067810 */ /* 0x060fe40007ffe0ff */
[----:B------:R-:W-:Y:S02]  /*1c920*/  @!P3 LEA.HI.X R9, R250, R4, R5, 0x2, P0 ;  /* 0x00000004fa09b211 */ /* 0x000fe400000f1405 */
[----:B------:R-:W-:Y:S02]  /*1c930*/  ISETP.GE.AND P4, PT, R6, c[0x0][0x3c8], PT ;  /* 0x0000f20006007a0c */ /* 0x000fe40003f86270 */
[----:B------:R-:W-:Y:S01]  /*1c940*/  SHF.R.S32.HI R7, RZ, 0x1f, R246 ;  /* 0x0000001fff077819 */ /* 0x000fe200000114f6 */
[----:B------:R5:W-:Y:S01]  /*1c950*/  @!P3 ST.E.64 [R8.64], R30 ;  /* 0x0000001e0800b985 */ /* 0x000be2000c101b06 */
[----:B------:R-:W-:Y:S02]  /*1c960*/  SHF.R.S32.HI R13, RZ, 0x1f, R6 ;  /* 0x0000001fff0d7819 */ /* 0x000fe40000011406 */
[----:B------:R-:W-:-:S02]  /*1c970*/  IADD3 R5, R209, 0x68, RZ ;  /* 0x00000068d1057810 */ /* 0x000fc40007ffe0ff */
[C---:B-1----:R-:W-:Y:S02]  /*1c980*/  IADD3 R3, R209.reuse, 0x50, RZ ;  /* 0x00000050d1037810 */ /* 0x042fe40007ffe0ff */
[----:B------:R-:W-:Y:S02]  /*1c990*/  IADD3 R2, R209, 0x60, RZ ;  /* 0x00000060d1027810 */ /* 0x000fe40007ffe0ff */
[----:B------:R-:W-:Y:S02]  /*1c9a0*/  ISETP.GE.AND P2, PT, R3, c[0x0][0x3c8], PT ;  /* 0x0000f20003007a0c */ /* 0x000fe40003f46270 */
[C---:B----4-:R-:W-:Y:S02]  /*1c9b0*/  @!P6 LEA R10, P0, R249.reuse, R0, 0x2 ;  /* 0x00000000f90ae211 */ /* 0x050fe400078010ff */
[----:B------:R-:W-:Y:S02]  /*1c9c0*/  SHF.R.S32.HI R15, RZ, 0x1f, R3 ;  /* 0x0000001fff0f7819 */ /* 0x000fe40000011403 */
[----:B------:R-:W-:-:S02]  /*1c9d0*/  @!P6 LEA.HI.X R11, R249, R4, R12, 0x2, P0 ;  /* 0x00000004f90be211 */ /* 0x000fc400000f140c */
[----:B-----5:R-:W-:-:S03]  /*1c9e0*/  @!P5 LEA R8, P1, R246, R0, 0x2 ;  /* 0x00000000f608d211 */ /* 0x020fc600078210ff */
[----:B------:R1:W-:Y:S01]  /*1c9f0*/  @!P6 ST.E.64 [R10.64], R38 ;  /* 0x000000260a00e985 */ /* 0x0003e2000c101b06 */
[----:B------:R-:W-:Y:S02]  /*1ca00*/  @!P5 LEA.HI.X R9, R246, R4, R7, 0x2, P1 ;  /* 0x00000004f609d211 */ /* 0x000fe400008f1407 */
[CC--:B------:R-:W-:Y:S02]  /*1ca10*/  @!P4 LEA R12, P1, R6.reuse, R0.reuse, 0x2 ;  /* 0x00000000060cc211 */ /* 0x0c0fe400078210ff */
[----:B------:R-:W-:Y:S01]  /*1ca20*/  IADD3 R7, R209, 0x70, RZ ;  /* 0x00000070d1077810 */ /* 0x000fe20007ffe0ff */
[----:B------:R4:W-:Y:S01]  /*1ca30*/  @!P5 ST.E.64 [R8.64], R34 ;  /* 0x000000220800d985 */ /* 0x0009e2000c101b06 */
[C---:B------:R-:W-:Y:S02]  /*1ca40*/  @!P2 LEA R14, P0, R3.reuse, R0, 0x2 ;  /* 0x00000000030ea211 */ /* 0x040fe400078010ff */
[----:B------:R-:W-:Y:S02]  /*1ca50*/  ISETP.GE.AND P6, PT, R3, c[0x0][0x3c8], PT ;  /* 0x0000f20003007a0c */ /* 0x000fe40003fc6270 */
[----:B------:R-:W-:-:S02]  /*1ca60*/  @!P4 LEA.HI.X R13, R6, R4, R13, 0x2, P1 ;  /* 0x00000004060dc211 */ /* 0x000fc400008f140d */
[----:B------:R-:W-:Y:S02]  /*1ca70*/  ISETP.GE.AND P1, PT, R7, c[0x0][0x3c8], PT ;  /* 0x0000f20007007a0c */ /* 0x000fe40003f26270 */
[----:B------:R-:W-:Y:S02]  /*1ca80*/  @!P2 LEA.HI.X R15, R3, R4, R15, 0x2, P0 ;  /* 0x00000004030fa211 */ /* 0x000fe400000f140f */
[----:B------:R-:W-:Y:S02]  /*1ca90*/  ISETP.GE.AND P5, PT, R2, c[0x0][0x3c8], PT ;  /* 0x0000f20002007a0c */ /* 0x000fe40003fa6270 */
[----:B------:R-:W-:Y:S02]  /*1caa0*/  ISETP.GE.AND P2, PT, R5, c[0x0][0x3c8], PT ;  /* 0x0000f20005007a0c */ /* 0x000fe40003f46270 */
[C---:B------:R-:W-:Y:S01]  /*1cab0*/  IADD3 R6, R209.reuse, 0x78, RZ ;  /* 0x00000078d1067810 */ /* 0x040fe20007ffe0ff */
[----:B------:R-:W-:Y:S01]  /*1cac0*/  @!P6 ST.E.64 [R14.64], R46 ;  /* 0x0000002e0e00e985 */ /* 0x000fe2000c101b06 */
[----:B------:R-:W-:-:S03]  /*1cad0*/  IADD3 R3, R209, 0x88, RZ ;  /* 0x00000088d1037810 */ /* 0x000fc60007ffe0ff */
[----:B------:R5:W-:Y:S01]  /*1cae0*/  @!P4 ST.E.64 [R12.64], R42 ;  /* 0x0000002a0c00c985 */ /* 0x000be2000c101b06 */
[----:B-1----:R-:W-:Y:S02]  /*1caf0*/  SHF.R.S32.HI R11, RZ, 0x1f, R7 ;  /* 0x0000001fff0b7819 */ /* 0x002fe40000011407 */
[-C--:B------:R-:W-:Y:S02]  /*1cb00*/  @!P1 LEA R10, P4, R7, R0.reuse, 0x2 ;  /* 0x00000000070a9211 */ /* 0x080fe400078810ff */
[-C--:B------:R-:W-:Y:S02]  /*1cb10*/  @!P5 LEA R18, P0, R2, R0.reuse, 0x2 ;  /* 0x000000000212d211 */ /* 0x080fe400078010ff */
[----:B----4-:R-:W-:Y:S02]  /*1cb20*/  SHF.R.S32.HI R9, RZ, 0x1f, R2 ;  /* 0x0000001fff097819 */ /* 0x010fe40000011402 */
[----:B------:R-:W-:Y:S02]  /*1cb30*/  SHF.R.S32.HI R8, RZ, 0x1f, R5 ;  /* 0x0000001fff087819 */ /* 0x000fe40000011405 */
[----:B--2---:R-:W-:-:S02]  /*1cb40*/  @!P2 LEA R16, P3, R5, R0, 0x2 ;  /* 0x000000000510a211 */ /* 0x004fc400078610ff */
[-C--:B------:R-:W-:Y:S02]  /*1cb50*/  @!P1 LEA.HI.X R11, R7, R4.reuse, R11, 0x2, P4 ;  /* 0x00000004070b9211 */ /* 0x080fe400020f140b */
[C---:B------:R-:W-:Y:S02]  /*1cb60*/  ISETP.GE.AND P4, PT, R2.reuse, c[0x0][0x3c8], PT ;  /* 0x0000f20002007a0c */ /* 0x040fe40003f86270 */
[-C--:B------:R-:W-:Y:S02]  /*1cb70*/  @!P5 LEA.HI.X R19, R2, R4.reuse, R9, 0x2, P0 ;  /* 0x000000040213d211 */ /* 0x080fe400000f1409 */
[----:B------:R-:W-:Y:S02]  /*1cb80*/  ISETP.GE.AND P0, PT, R6, c[0x0][0x3c8], PT ;  /* 0x0000f20006007a0c */ /* 0x000fe40003f06270 */
[----:B---3--:R-:W-:Y:S02]  /*1cb90*/  @!P2 LEA.HI.X R17, R5, R4, R8, 0x2, P3 ;  /* 0x000000040511a211 */ /* 0x008fe400018f1408 */
[----:B------:R-:W-:-:S02]  /*1cba0*/  ISETP.GE.AND P5, PT, R3, c[0x0][0x3c8], PT ;  /* 0x0000f20003007a0c */ /* 0x000fc40003fa6270 */
[----:B------:R-:W-:Y:S02]  /*1cbb0*/  IADD3 R5, R209, 0x80, RZ ;  /* 0x00000080d1057810 */ /* 0x000fe40007ffe0ff */
[----:B------:R-:W-:Y:S01]  /*1cbc0*/  SHF.R.S32.HI R9, RZ, 0x1f, R6 ;  /* 0x0000001fff097819 */ /* 0x000fe20000011406 */
[----:B------:R-:W-:Y:S01]  /*1cbd0*/  @!P4 ST.E.64 [R18.64], R54 ;  /* 0x000000361200c985 */ /* 0x000fe2000c101b06 */
[----:B------:R-:W-:Y:S02]  /*1cbe0*/  ISETP.GE.AND P6, PT, R5, c[0x0][0x3c8], PT ;  /* 0x0000f20005007a0c */ /* 0x000fe40003fc6270 */
[----:B-----5:R-:W-:Y:S01]  /*1cbf0*/  SHF.R.S32.HI R13, RZ, 0x1f, R3 ;  /* 0x0000001fff0d7819 */ /* 0x020fe20000011403 */
[----:B------:R-:W-:Y:S01]  /*1cc00*/  @!P2 ST.E.64 [R16.64], R50 ;  /* 0x000000321000a985 */ /* 0x000fe2000c101b06 */
[-C--:B------:R-:W-:Y:S02]  /*1cc10*/  @!P0 LEA R8, P3, R6, R0.reuse, 0x2 ;  /* 0x0000000006088211 */ /* 0x080fe400078610ff */
[----:B------:R-:W-:Y:S01]  /*1cc20*/  IADD3 R2, R209, 0x90, RZ ;  /* 0x00000090d1027810 */ /* 0x000fe20007ffe0ff */
[----:B------:R1:W-:Y:S01]  /*1cc30*/  @!P1 ST.E.64 [R10.64], R62 ;  /* 0x0000003e0a009985 */ /* 0x0003e2000c101b06 */
[----:B------:R-:W-:-:S02]  /*1cc40*/  @!P5 LEA R12, P2, R3, R0, 0x2 ;  /* 0x00000000030cd211 */ /* 0x000fc400078410ff */
[-C--:B------:R-:W-:Y:S02]  /*1cc50*/  @!P0 LEA.HI.X R9, R6, R4.reuse, R9, 0x2, P3 ;  /* 0x0000000406098211 */ /* 0x080fe400018f1409 */
[----:B------:R-:W-:Y:S02]  /*1cc60*/  @!P5 LEA.HI.X R13, R3, R4, R13, 0x2, P2 ;  /* 0x00000004030dd211 */ /* 0x000fe400010f140d */
[----:B------:R-:W-:Y:S01]  /*1cc70*/  SHF.R.S32.HI R7, RZ, 0x1f, R5 ;  /* 0x0000001fff077819 */ /* 0x000fe20000011405 */
[----:B------:R2:W-:Y:S01]  /*1cc80*/  @!P0 ST.E.64 [R8.64], R58 ;  /* 0x0000003a08008985 */ /* 0x0005e2000c101b06 */
[----:B------:R-:W-:Y:S02]  /*1cc90*/  @!P6 LEA R14, P3, R5, R0, 0x2 ;  /* 0x00000000050ee211 */ /* 0x000fe400078610ff */
[----:B------:R-:W-:Y:S02]  /*1cca0*/  ISETP.GE.AND P2, PT, R2, c[0x0][0x3c8], PT ;  /* 0x0000f20002007a0c */ /* 0x000fe40003f46270 */
[----:B------:R-:W-:-:S02]  /*1ccb0*/  IADD3 R6, R209, 0x98, RZ ;  /* 0x00000098d1067810 */ /* 0x000fc40007ffe0ff */
[----:B------:R-:W-:Y:S02]  /*1ccc0*/  @!P6 LEA.HI.X R15, R5, R4, R7, 0x2, P3 ;  /* 0x00000004050fe211 */ /* 0x000fe400018f1407 */
[----:B------:R-:W-:Y:S02]  /*1ccd0*/  ISETP.GE.AND P4, PT, R6, c[0x0][0x3c8], PT ;  /* 0x0000f20006007a0c */ /* 0x000fe40003f86270 */
[----:B------:R-:W-:Y:S01]  /*1cce0*/  IADD3 R5, R209, 0xa0, RZ ;  /* 0x000000a0d1057810 */ /* 0x000fe20007ffe0ff */
[----:B------:R3:W-:Y:S01]  /*1ccf0*/  @!P6 ST.E.64 [R14.64], R70 ;  /* 0x000000460e00e985 */ /* 0x0007e2000c101b06 */
[----:B------:R-:W-:Y:S02]  /*1cd00*/  SHF.R.S32.HI R7, RZ, 0x1f, R2 ;  /* 0x0000001fff077819 */ /* 0x000fe40000011402 */
[----:B------:R-:W-:Y:S01]  /*1cd10*/  ISETP.GE.AND P3, PT, R5, c[0x0][0x3c8], PT ;  /* 0x0000f20005007a0c */ /* 0x000fe20003f66270 */
[----:B------:R4:W-:Y:S01]  /*1cd20*/  @!P5 ST.E.64 [R12.64], R66 ;  /* 0x000000420c00d985 */ /* 0x0009e2000c101b06 */
[----:B------:R-:W-:-:S02]  /*1cd30*/  IADD3 R3, R209, 0xa8, RZ ;  /* 0x000000a8d1037810 */ /* 0x000fc40007ffe0ff */
[C---:B------:R-:W-:Y:S02]  /*1cd40*/  ISETP.GE.AND P6, PT, R2.reuse, c[0x0][0x3c8], PT ;  /* 0x0000f20002007a0c */ /* 0x040fe40003fc6270 */
[----:B-1----:R-:W-:-:S04]  /*1cd50*/  @!P2 LEA R10, P0, R2, R0, 0x2 ;  /* 0x00000000020aa211 */ /* 0x002fc800078010ff */
[----:B------:R-:W-:Y:S02]  /*1cd60*/  @!P2 LEA.HI.X R11, R2, R4, R7, 0x2, P0 ;  /* 0x00000004020ba211 */ /* 0x000fe400000f1407 */
[----:B------:R-:W-:Y:S02]  /*1cd70*/  ISETP.GE.AND P2, PT, R3, c[0x0][0x3c8], PT ;  /* 0x0000f20003007a0c */ /* 0x000fe40003f46270 */
[----:B--2---:R-:W-:Y:S02]  /*1cd80*/  SHF.R.S32.HI R9, RZ, 0x1f, R6 ;  /* 0x0000001fff097819 */ /* 0x004fe40000011406 */
[CC--:B------:R-:W-:Y:S01]  /*1cd90*/  @!P4 LEA R8, P1, R6.reuse, R0.reuse, 0x2 ;  /* 0x000000000608c211 */ /* 0x0c0fe200078210ff */
[----:B------:R1:W-:Y:S01]  /*1cda0*/  @!P6 ST.E.64 [R10.64], R78 ;  /* 0x0000004e0a00e985 */ /* 0x0003e2000c101b06 */
[----:B------:R-:W-:Y:S02]  /*1cdb0*/  @!P3 LEA R16, P0, R5, R0, 0x2 ;  /* 0x000000000510b211 */ /* 0x000fe400078010ff */
[----:B------:R-:W-:-:S02]  /*1cdc0*/  @!P4 LEA.HI.X R9, R6, R4, R9, 0x2, P1 ;  /* 0x000000040609c211 */ /* 0x000fc400008f1409 */
[C---:B------:R-:W-:Y:S02]  /*1cdd0*/  IADD3 R6, R209.reuse, 0xb8, RZ ;  /* 0x000000b8d1067810 */ /* 0x040fe40007ffe0ff */
[----:B------:R-:W-:Y:S01]  /*1cde0*/  IADD3 R7, R209, 0xb0, RZ ;  /* 0x000000b0d1077810 */ /* 0x000fe20007ffe0ff */
[----:B------:R2:W-:Y:S01]  /*1cdf0*/  @!P4 ST.E.64 [R8.64], R74 ;  /* 0x0000004a0800c985 */ /* 0x0005e2000c101b06 */
[----:B---3--:R-:W-:Y:S02]  /*1ce00*/  @!P2 LEA R14, P5, R3, R0, 0x2 ;  /* 0x00000000030ea211 */ /* 0x008fe400078a10ff */
[----:B------:R-:W-:Y:S02]  /*1ce10*/  IADD3 R2, R209, 0xc8, RZ ;  /* 0x000000c8d1027810 */ /* 0x000fe40007ffe0ff */
[----:B----4-:R-:W-:Y:S02]  /*1ce20*/  SHF.R.S32.HI R13, RZ, 0x1f, R5 ;  /* 0x0000001fff0d7819 */ /* 0x010fe40000011405 */
[----:B------:R-:W-:-:S02]  /*1ce30*/  SHF.R.S32.HI R12, RZ, 0x1f, R3 ;  /* 0x0000001fff0c7819 */ /* 0x000fc40000011403 */
[-C--:B------:R-:W-:Y:S02]  /*1ce40*/  @!P3 LEA.HI.X R17, R5, R4.reuse, R13, 0x2, P0 ;  /* 0x000000040511b211 */ /* 0x080fe400000f140d */
[----:B------:R-:W-:Y:S02]  /*1ce50*/  ISETP.GE.AND P0, PT, R6, c[0x0][0x3c8], PT ;  /* 0x0000f20006007a0c */ /* 0x000fe40003f06270 */
[----:B------:R-:W-:Y:S01]  /*1ce60*/  @!P2 LEA.HI.X R15, R3, R4, R12, 0x2, P5 ;  /* 0x00000004030fa211 */ /* 0x000fe200028f140c */
[----:B------:R3:W-:Y:S01]  /*1ce70*/  @!P3 ST.E.64 [R16.64], R86 ;  /* 0x000000561000b985 */ /* 0x0007e2000c101b06 */
[----:B------:R-:W-:Y:S02]  /*1ce80*/  IADD3 R3, R209, 0xc0, RZ ;  /* 0x000000c0d1037810 */ /* 0x000fe40007ffe0ff */
[----:B------:R-:W-:Y:S01]  /*1ce90*/  SHF.R.S32.HI R5, RZ, 0x1f, R6 ;  /* 0x0000001fff057819 */ /* 0x000fe20000011406 */
[----:B------:R4:W-:Y:S01]  /*1cea0*/  @!P2 ST.E.64 [R14.64], R82 ;  /* 0x000000520e00a985 */ /* 0x0009e2000c101b06 */
[----:B------:R-:W-:-:S02]  /*1ceb0*/  ISETP.GE.AND P6, PT, R3, c[0x0][0x3c8], PT ;  /* 0x0000f20003007a0c */ /* 0x000fc40003fc6270 */
[----:B------:R-:W-:-:S03]  /*1cec0*/  ISETP.GE.AND P1, PT, R7, c[0x0][0x3c8], PT ;  /* 0x0000f20007007a0c */ /* 0x000fc60003f26270 */
[----:B-1----:R-:W-:-:S04]  /*1ced0*/  @!P0 LEA R10, P4, R6, R0, 0x2 ;  /* 0x00000000060a8211 */ /* 0x002fc800078810ff */
[----:B------:R-:W-:Y:S02]  /*1cee0*/  @!P0 LEA.HI.X R11, R6, R4, R5, 0x2, P4 ;  /* 0x00000004060b8211 */ /* 0x000fe400020f1405 */
[----:B------:R-:W-:Y:S02]  /*1cef0*/  ISETP.GE.AND P4, PT, R2, c[0x0][0x3c8], PT ;  /* 0x0000f20002007a0c */ /* 0x000fe40003f86270 */
[----:B------:R-:W-:Y:S02]  /*1cf00*/  SHF.R.S32.HI R5, RZ, 0x1f, R3 ;  /* 0x0000001fff057819 */ /* 0x000fe40000011403 */
[----:B--2---:R-:W-:Y:S02]  /*1cf10*/  SHF.R.S32.HI R8, RZ, 0x1f, R7 ;  /* 0x0000001fff087819 */ /* 0x004fe40000011407 */
[----:B------:R-:W-:Y:S02]  /*1cf20*/  @!P1 LEA R12, P5, R7, R0, 0x2 ;  /* 0x00000000070c9211 */ /* 0x000fe400078a10ff */
[----:B------:R-:W-:-:S02]  /*1cf30*/  SHF.R.S32.HI R6, RZ, 0x1f, R2 ;  /* 0x0000001fff067819 */ /* 0x000fc40000011402 */
[----:B------:R-:W-:Y:S02]  /*1cf40*/  @!P1 LEA.HI.X R13, R7, R4, R8, 0x2, P5 ;  /* 0x00000004070d9211 */ /* 0x000fe400028f1408 */
[----:B------:R-:W-:Y:S02]  /*1cf50*/  IADD3 R7, R209, 0xd0, RZ ;  /* 0x000000d0d1077810 */ /* 0x000fe40007ffe0ff */
[-C--:B---3--:R-:W-:Y:S01]  /*1cf60*/  @!P4 LEA R16, P2, R2, R0.reuse, 0x2 ;  /* 0x000000000210c211 */ /* 0x088fe200078410ff */
[----:B------:R1:W-:Y:S01]  /*1cf70*/  @!P1 ST.E.64 [R12.64], R134 ;  /* 0x000000860c009985 */ /* 0x0003e2000c101b06 */
[----:B------:R-:W-:Y:S02]  /*1cf80*/  ISETP.GE.AND P5, PT, R7, c[0x0][0x3c8], PT ;  /* 0x0000f20007007a0c */ /* 0x000fe40003fa6270 */
[----:B----4-:R-:W-:Y:S01]  /*1cf90*/  @!P6 LEA R14, P3, R3, R0, 0x2 ;  /* 0x00000000030ee211 */ /* 0x010fe200078610ff */
[----:B------:R2:W-:Y:S01]  /*1cfa0*/  @!P0 ST.E.64 [R10.64], R90 ;  /* 0x0000005a0a008985 */ /* 0x0005e2000c101b06 */
[----:B------:R-:W-:-:S02]  /*1cfb0*/  IADD3 R8, R209, 0xd8, RZ ;  /* 0x000000d8d1087810 */ /* 0x000fc40007ffe0ff */
[----:B------:R-:W-:Y:S02]  /*1cfc0*/  @!P6 LEA.HI.X R15, R3, R4, R5, 0x2, P3 ;  /* 0x00000004030fe211 */ /* 0x000fe400018f1405 */
[----:B------:R-:W-:Y:S02]  /*1cfd0*/  ISETP.GE.AND P3, PT, R2, c[0x0][0x3c8], PT ;  /* 0x0000f20002007a0c */ /* 0x000fe40003f66270 */
[----:B------:R-:W-:Y:S01]  /*1cfe0*/  ISETP.GE.AND P4, PT, R8, c[0x0][0x3c8], PT ;  /* 0x0000f20008007a0c */ /* 0x000fe20003f86270 */
[----:B------:R-:W-:Y:S01]  /*1cff0*/  @!P6 ST.E.64 [R14.64], R138 ;  /* 0x0000008a0e00e985 */ /* 0x000fe2000c101b06 */
[----:B------:R-:W-:Y:S02]  /*1d000*/  SHF.R.S32.HI R3, RZ, 0x1f, R7 ;  /* 0x0000001fff037819 */ /* 0x000fe40000011407 */
[----:B------:R-:W-:Y:S02]  /*1d010*/  IADD3 R5, R209, 0xe8, RZ ;  /* 0x000000e8d1057810 */ /* 0x000fe40007ffe0ff */
[----:B------:R-:W-:-:S02]  /*1d020*/  SHF.R.S32.HI R9, RZ, 0x1f, R8 ;  /* 0x0000001fff097819 */ /* 0x000fc40000011408 */
[----:B------:R-:W-:-:S03]  /*1d030*/  ISETP.GE.AND P6, PT, R2, c[0x0][0x3c8], PT ;  /* 0x0000f20002007a0c */ /* 0x000fc60003fc6270 */
[----:B------:R-:W-:Y:S02]  /*1d040*/  @!P3 LEA.HI.X R17, R2, R4, R6, 0x2, P2 ;  /* 0x000000040211b211 */ /* 0x000fe400010f1406 */
[----:B------:R-:W-:Y:S02]  /*1d050*/  IADD3 R6, R209, 0xe0, RZ ;  /* 0x000000e0d1067810 */ /* 0x000fe40007ffe0ff */
[----:B------:R-:W-:Y:S02]  /*1d060*/  ISETP.GE.AND P2, PT, R5, c[0x0][0x3c8], PT ;  /* 0x0000f20005007a0c */ /* 0x000fe40003f46270 */
[----:B------:R-:W-:Y:S02]  /*1d070*/  ISETP.GE.AND P3, PT, R6, c[0x0][0x3c8], PT ;  /* 0x0000f20006007a0c */ /* 0x000fe40003f66270 */
[-C--:B-1----:R-:W-:Y:S02]  /*1d080*/  @!P5 LEA R12, P1, R7, R0.reuse, 0x2 ;  /* 0x00000000070cd211 */ /* 0x082fe400078210ff */
[----:B------:R-:W-:Y:S01]  /*1d090*/  @!P6 ST.E.64 [R16.64], R154 ;  /* 0x0000009a1000e985 */ /* 0x000fe2000c101b06 */
[----:B--2---:R-:W-:-:S02]  /*1d0a0*/  @!P4 LEA R10, P0, R8, R0, 0x2 ;  /* 0x00000000080ac211 */ /* 0x004fc400078010ff */
[-C--:B------:R-:W-:Y:S02]  /*1d0b0*/  @!P5 LEA.HI.X R13, R7, R4.reuse, R3, 0x2, P1 ;  /* 0x00000004070dd211 */ /* 0x080fe400008f1403 */
[----:B------:R-:W-:Y:S02]  /*1d0c0*/  IADD3 R3, R209, 0xf0, RZ ;  /* 0x000000f0d1037810 */ /* 0x000fe40007ffe0ff */
[----:B------:R-:W-:Y:S01]  /*1d0d0*/  @!P4 LEA.HI.X R11, R8, R4, R9, 0x2, P0 ;  /* 0x00000004080bc211 */ /* 0x000fe200000f1409 */
[----:B------:R-:W-:Y:S01]  /*1d0e0*/  @!P5 ST.E.64 [R12.64], R150 ;  /* 0x000000960c00d985 */ /* 0x000fe2000c101b06 */
[----:B------:R-:W-:Y:S02]  /*1d0f0*/  ISETP.GE.AND P1, PT, R3, c[0x0][0x3c8], PT ;  /* 0x0000f20003007a0c */ /* 0x000fe40003f26270 */
[----:B------:R-:W-:Y:S01]  /*1d100*/  SHF.R.S32.HI R7, RZ, 0x1f, R6 ;  /* 0x0000001fff077819 */ /* 0x000fe20000011406 */
[----:B------:R-:W-:Y:S01]  /*1d110*/  @!P4 ST.E.64 [R10.64], R114 ;  /* 0x000000720a00c985 */ /* 0x000fe2000c101b06 */
[----:B------:R-:W-:-:S04]  /*1d120*/  @!P3 LEA R8, P0, R6, R0, 0x2 ;  /* 0x000000000608b211 */ /* 0x000fc800078010ff */
        /* <DEDUP_REMOVED lines=18> */
.L_x_3316:
        /* <DEDUP_REMOVED lines=18> */
.L_x_3337:
        /* <DEDUP_REMOVED lines=55> */
.L_x_3339:
[----:B------:R-:W-:Y:S05]  /*1d6e0*/  BSYNC B0 ;  /* 0x0000000000007941 */ /* 0x000fea0003800000 */
.L_x_3338:
        /* <DEDUP_REMOVED lines=36> */
.L_x_3395:
[----:B------:R-:W-:Y:S05]  /*1d930*/  BRA.DIV ~URZ, `(.L_x_3341) ;  /* 0x000024727f007947 */ /* 0x000fea000b800000 */
[----:B------:R3:W4:Y:S02]  /*1d940*/  SHFL.IDX PT, R2, R14, RZ, 0x181f ;  /* 0x00181fff0e027589 */ /* 0x00072400000e0000 */
.L_x_3396:
        /* <DEDUP_REMOVED lines=27> */
.L_x_3343:
[----:B------:R-:W-:Y:S05]  /*1db00*/  BSYNC B0 ;  /* 0x0000000000007941 */ /* 0x000fea0003800000 */
.L_x_3342:
[----:B------:R-:W-:Y:S05]  /*1db10*/  BRA.DIV ~URZ, `(.L_x_3344) ;  /* 0x000023027f007947 */ /* 0x000fea000b800000 */
[----:B--2---:R2:W1:Y:S04]  /*1db20*/  SHFL.IDX PT, R10, R11, 0x1, 0x181f ;  /* 0x00381f000b0a7f89 */ /* 0x00446800000e0000 */
[----:B----4-:R2:W4:Y:S02]  /*1db30*/  SHFL.IDX PT, R2, R14, 0x1, 0x181f ;  /* 0x00381f000e027f89 */ /* 0x01052400000e0000 */
.L_x_3397:
        /* <DEDUP_REMOVED lines=20> */
.L_x_3346:
[----:B------:R-:W-:Y:S05]  /*1dc80*/  BSYNC B0 ;  /* 0x0000000000007941 */ /* 0x000fea0003800000 */
.L_x_3345:
[----:B------:R-:W-:Y:S05]  /*1dc90*/  BRA.DIV ~URZ, `(.L_x_3347) ;  /* 0x000022527f007947 */ /* 0x000fea000b800000 */
[----:B-1----:R1:W2:Y:S02]  /*1dca0*/  SHFL.IDX PT, R10, R11, 0x2, 0x181f ;  /* 0x00581f000b0a7f89 */ /* 0x0022a400000e0000 */
.L_x_3398:
[----:B------:R-:W-:Y:S05]  /*1dcb0*/  BRA.DIV ~URZ, `(.L_x_3348) ;  /* 0x000022a27f007947 */ /* 0x000fea000b800000 */
[----:B----4-:R4:W1:Y:S02]  /*1dcc0*/  SHFL.IDX PT, R2, R14, 0x2, 0x181f ;  /* 0x00581f000e027f89 */ /* 0x01086400000e0000 */
.L_x_3399:
        /* <DEDUP_REMOVED lines=20> */
.L_x_3350:
[----:B------:R-:W-:Y:S05]  /*1de10*/  BSYNC B0 ;  /* 0x0000000000007941 */ /* 0x000fea0003800000 */
.L_x_3349:
[----:B------:R-:W-:Y:S05]  /*1de20*/  BRA.DIV ~URZ, `(.L_x_3351) ;  /* 0x000021a27f007947 */ /* 0x000fea000b800000 */
[----:B--2---:R2:W3:Y:S04]  /*1de30*/  SHFL.IDX PT, R10, R11, 0x3, 0x181f ;  /* 0x00781f000b0a7f89 */ /* 0x0044e800000e0000 */
[----:B-1----:R2:W1:Y:S02]  /*1de40*/  SHFL.IDX PT, R2, R14, 0x3, 0x181f ;  /* 0x00781f000e027f89 */ /* 0x00246400000e0000 */
.L_x_3400:
        /* <DEDUP_REMOVED lines=19> */
.L_x_3331:
[----:B------:R-:W-:Y:S05]  /*1df80*/  BSYNC B1 ;  /* 0x0000000000017941 */ /* 0x000fea0003800000 */
.L_x_3315:
        /* <DEDUP_REMOVED lines=13> */
.L_x_3401:
[----:B------:R-:W-:Y:S05]  /*1e060*/  BRA.DIV ~URZ, `(.L_x_3354) ;  /* 0x000020a27f007947 */ /* 0x000fea000b800000 */
[----:B------:R4:W2:Y:S02]  /*1e070*/  SHFL.IDX PT, R8, R110, 0x1, 0x1f ;  /* 0x00201f006e087f89 */ /* 0x0008a400000e0000 */
.L_x_3402:
        /* <DEDUP_REMOVED lines=18> */
.L_x_3403:
        /* <DEDUP_REMOVED lines=16> */
.L_x_3404:
[----:B----4-:R-:W-:Y:S01]  /*1e2a0*/  IMAD R0, R0, c[0x0][0x538], RZ ;  /* 0x00014e0000007a24 */ /* 0x010fe200078e02ff */
[----:B------:R-:W-:Y:S04]  /*1e2b0*/  BSSY B1, `(.L_x_3357) ;  /* 0x00000c7000017945 */ /* 0x000fe80003800000 */
[----:B--2---:R-:W-:-:S04]  /*1e2c0*/  IADD3 R8, R0, R8, RZ ;  /* 0x0000000800087210 */ /* 0x004fc80007ffe0ff */
[----:B---3--:R-:W-:-:S13]  /*1e2d0*/  ISETP.GT.AND P0, PT, R8, R10, PT ;  /* 0x0000000a0800720c */ /* 0x008fda0003f04270 */
[----:B------:R-:W-:Y:S05]  /*1e2e0*/  @P0 BRA `(.L_x_3358) ;  /* 0x0000024000000947 */ /* 0x000fea0003800000 */
.L_x_3362:
        /* <DEDUP_REMOVED lines=16> */
.L_x_3405:
        /* <DEDUP_REMOVED lines=16> */
.L_x_3406:
[----:B--2---:R-:W-:-:S05]  /*1e4f0*/  IMAD R0, R0, c[0x0][0x538], RZ ;  /* 0x00014e0000007a24 */ /* 0x004fca00078e02ff */
[----:B------:R-:W-:-:S04]  /*1e500*/  IADD3 R8, R0, R8, RZ ;  /* 0x0000000800087210 */ /* 0x000fc80007ffe0ff */
[----:B------:R-:W-:-:S13]  /*1e510*/  ISETP.GT.AND P0, PT, R8, R10, PT ;  /* 0x0000000a0800720c */ /* 0x000fda0003f04270 */
[----:B-1----:R-:W-:Y:S05]  /*1e520*/  @!P0 BRA `(.L_x_3362) ;  /* 0xfffffdc000008947 */ /* 0x002fea000383ffff */
.L_x_3358:
[----:B------:R-:W-:-:S05]  /*1e530*/  IADD3 R12, -R0, R8, RZ ;  /* 0x00000008000c7210 */ /* 0x000fca0007ffe1ff */
[----:B------:R-:W-:-:S05]  /*1e540*/  IMAD R0, R4, c[0x0][0x538], R12 ;  /* 0x00014e0004007a24 */ /* 0x000fca00078e020c */
[----:B------:R-:W-:Y:S01]  /*1e550*/  ISETP.GT.AND P0, PT, R0, R10, PT ;  /* 0x0000000a0000720c */ /* 0x000fe20003f04270 */
[----:B------:R-:W-:-:S12]  /*1e560*/  BRA.DIV ~URZ, `(.L_x_3363) ;  /* 0x000020027f007947 */ /* 0x000fd8000b800000 */
[----:B------:R-:W-:-:S04]  /*1e570*/  VOTE.ANY R11, PT, !P0 ;  /* 0x00000000000b7806 */ /* 0x000fc800040e0100 */
.L_x_3407:
[----:B------:R-:W2:Y:S02]  /*1e580*/  POPC R0, R11 ;  /* 0x0000000b00007309 */ /* 0x000ea40000000000 */
[----:B--2---:R-:W-:Y:S01]  /*1e590*/  IADD3 R231, R0, R231, RZ ;  /* 0x000000e700e77210 */ /* 0x004fe20007ffe0ff */
[----:B------:R-:W-:Y:S05]  /*1e5a0*/  BRA.DIV ~URZ, `(.L_x_3364) ;  /* 0x000020127f007947 */ /* 0x000fea000b800000 */
[----:B------:R2:W3:Y:S04]  /*1e5b0*/  SHFL.IDX PT, R8, R6, R0, 0x1f ;  /* 0x00001f0006087589 */ /* 0x0004e800000e0000 */
[----:B------:R2:W4:Y:S02]  /*1e5c0*/  SHFL.IDX PT, R7, R7, R0, 0x1f ;  /* 0x00001f0007077589 */ /* 0x00052400000e0000 */
.L_x_3408:
[----:B------:R-:W-:Y:S01]  /*1e5d0*/  ISETP.NE.AND P0, PT, R11, RZ, PT ;  /* 0x000000ff0b00720c */ /* 0x000fe20003f05270 */
[----:B------:R-:W-:-:S12]  /*1e5e0*/  BSSY B0, `(.L_x_3365) ;  /* 0x0000005000007945 */ /* 0x000fd80003800000 */
[----:B------:R-:W-:Y:S05]  /*1e5f0*/  @!P0 BRA `(.L_x_3366) ;  /* 0x0000003000008947 */ /* 0x000fea0003800000 */
[----:B--2---:R-:W-:Y:S01]  /*1e600*/  IADD3 R0, R0, -0x1, RZ ;  /* 0xffffffff00007810 */ /* 0x004fe20007ffe0ff */
[----:B------:R-:W-:Y:S05]  /*1e610*/  BRA.DIV ~URZ, `(.L_x_3367) ;  /* 0x000020727f007947 */ /* 0x000fea000b800000 */
[----:B------:R2:W1:Y:S02]  /*1e620*/  SHFL.IDX PT, R13, R4, R0, 0x1f ;  /* 0x00001f00040d7589 */ /* 0x00046400000e0000 */
.L_x_3366:
[----:B------:R-:W-:Y:S05]  /*1e630*/  BSYNC B0 ;  /* 0x0000000000007941 */ /* 0x000fea0003800000 */
.L_x_3365:
        /* <DEDUP_REMOVED lines=67> */
.L_x_3369:
        /* <DEDUP_REMOVED lines=67> */
.L_x_3370:
[----:B------:R-:W-:Y:S05]  /*1eea0*/  BSYNC B0 ;  /* 0x0000000000007941 */ /* 0x000fea0003800000 */
.L_x_3368:
[----:B------:R-:W-:-:S04]  /*1eeb0*/  LOP3.LUT R2, RZ, R2, RZ, 0x33, !PT ;  /* 0x00000002ff027212 */ /* 0x000fc800078e33ff */
[----:B------:R-:W-:Y:S01]  /*1eec0*/  IADD3 R229, R2, R8, RZ ;  /* 0x0000000802e57210 */ /* 0x000fe20007ffe0ff */
[----:B------:R-:W-:Y:S05]  /*1eed0*/  BRA `(.L_x_3371) ;  /* 0x0000004000007947 */ /* 0x000fea0003800000 */
.L_x_3359:
[----:B------:R-:W-:Y:S01]  /*1eee0*/  IMAD.MOV.U32 R228, RZ, RZ, R10 ;  /* 0x000000ffffe47224 */ /* 0x000fe200078e000a */
[----:B------:R-:W-:Y:S01]  /*1eef0*/  MOV R230, RZ ;  /* 0x000000ff00e67202 */ /* 0x000fe20000000f00 */
[----:B------:R-:W-:Y:S01]  /*1ef00*/  IMAD.MOV.U32 R229, RZ, RZ, RZ ;  /* 0x000000ffffe57224 */ /* 0x000fe200078e00ff */
[----:B------:R-:W-:Y:S02]  /*1ef10*/  MOV R231, c[0x0][0x53c] ;  /* 0x00014f0000e77a02 */ /* 0x000fe40000000f00 */
.L_x_3371:
[----:B------:R-:W-:Y:S05]  /*1ef20*/  BSYNC B1 ;  /* 0x0000000000017941 */ /* 0x000fea0003800000 */
.L_x_3357:
[----:B------:R-:W-:Y:S01]  /*1ef30*/  WARPSYNC 0xffffffff ;  /* 0xffffffff00007948 */ /* 0x000fe20003800000 */
[----:B------:R-:W-:Y:S01]  /*1ef40*/  BAR.SYNC.DEFER_BLOCKING 0x4, 0x100 ;  /* 0x0104000000007b1d */ /* 0x000fe20000010000 */
[----:B------:R-:W-:-:S13]  /*1ef50*/  ISETP.NE.AND P0, PT, R14, RZ, PT ;  /* 0x000000ff0e00720c */ /* 0x000fda0003f05270 */
[----:B------:R2:W-:Y:S04]  /*1ef60*/  @!P0 STS.128 [0x20080], R228 ;  /* 0x020080e4ff008388 */ /* 0x0005e80000000c00 */
[----:B------:R-:W-:Y:S06]  /*1ef70*/  BAR.ARV 0x5, 0x100 ;  /* 0x0144000000007b1d */ /* 0x000fec0000002000 */
.L_x_3352:
[----:B-1----:R-:W-:-:S13]  /*1ef80*/  ISETP.GE.AND P0, PT, R231, c[0x0][0x53c], PT ;  /* 0x00014f00e7007a0c */ /* 0x002fda0003f06270 */
[----:B--23--:R-:W-:Y:S01]  /*1ef90*/  @P0 CALL.REL.NOINC `(.L_x_3372) ;  /* 0x0000001000000944 */ /* 0x00cfe20003c00000 */
[----:B------:R-:W-:Y:S05]  /*1efa0*/  BRA `(.L_x_3373) ;  /* 0xfffe28b000007947 */ /* 0x000fea000383ffff */
.L_x_3372:
[----:B------:R-:W-:Y:S05]  /*1efb0*/  EXIT ;  /* 0x000000000000794d */ /* 0x000fea0003800000 */
.L_x_3139:
[----:B------:R-:W-:Y:S01]  /*1efc0*/  IMAD.MOV.U32 R0, RZ, RZ, R5 ;  /* 0x000000ffff007224 */ /* 0x000fe200078e0005 */
[----:B------:R-:W-:Y:S02]  /*1efd0*/  MOV R2, 0x1 ;  /* 0x0000000100027802 */ /* 0x000fe40000000f00 */
[----:B------:R-:W-:Y:S02]  /*1efe0*/  MOV R3, 0x1f000 ;  /* 0x0001f00000037802 */ /* 0x000fe40000000f00 */
[----:B--2---:R-:W-:Y:S05]  /*1eff0*/  CALL.REL.NOINC `($__internal_66_$__cuda_sm70_shflsync_up_p) ;  /* 0x000017a000007944 */ /* 0x004fea0003c00000 */
[----:B------:R-:W-:Y:S01]  /*1f000*/  MOV R0, R4 ;  /* 0x0000000400007202 */ /* 0x000fe20000000f00 */
[----:B------:R-:W-:Y:S05]  /*1f010*/  BRA `(.L_x_3374) ;  /* 0xfffe144000007947 */ /* 0x000fea000383ffff */
.L_x_3140:
[----:B------:R-:W-:Y:S01]  /*1f020*/  IMAD.MOV.U32 R0, RZ, RZ, R5 ;  /* 0x000000ffff007224 */ /* 0x000fe200078e0005 */
[----:B------:R-:W-:Y:S02]  /*1f030*/  MOV R2, 0x2 ;  /* 0x0000000200027802 */ /* 0x000fe40000000f00 */
[----:B------:R-:W-:Y:S02]  /*1f040*/  MOV R3, 0x1f060 ;  /* 0x0001f06000037802 */ /* 0x000fe40000000f00 */
[----:B--2---:R-:W-:Y:S05]  /*1f050*/  CALL.REL.NOINC `($__internal_66_$__cuda_sm70_shflsync_up_p) ;  /* 0x0000174000007944 */ /* 0x004fea0003c00000 */
[----:B------:R-:W-:Y:S01]  /*1f060*/  SEL R0, R4, RZ, P4 ;  /* 0x000000ff04007207 */ /* 0x000fe20002000000 */
[----:B------:R-:W-:Y:S01]  /*1f070*/  IMAD.MOV.U32 R2, RZ, RZ, 0x4 ;  /* 0x00000004ff027424 */ /* 0x000fe200078e00ff */
[----:B------:R-:W-:-:S03]  /*1f080*/  MOV R3, 0x1f0b0 ;  /* 0x0001f0b000037802 */ /* 0x000fc60000000f00 */
[----:B------:R-:W-:Y:S02]  /*1f090*/  IMAD.IADD R0, R5, 0x1, R0 ;  /* 0x0000000105007824 */ /* 0x000fe400078e0200 */
[----:B------:R-:W-:Y:S05]  /*1f0a0*/  CALL.REL.NOINC `($__internal_66_$__cuda_sm70_shflsync_up_p) ;  /* 0x000016f000007944 */ /* 0x000fea0003c00000 */
        /* <DEDUP_REMOVED lines=12> */
[----:B------:R-:W-:Y:S02]  /*1f170*/  MOV R3, 0x1f ;  /* 0x0000001f00037802 */ /* 0x000fe40000000f00 */
[----:B------:R-:W-:Y:S01]  /*1f180*/  MOV R2, 0x1f1c0 ;  /* 0x0001f1c000027802 */ /* 0x000fe20000000f00 */
[----:B------:R-:W-:-:S04]  /*1f190*/  IMAD.IADD R4, R0, 0x1, R4 ;  /* 0x0000000100047824 */ /* 0x000fc800078e0204 */
[----:B------:R-:W-:Y:S02]  /*1f1a0*/  IMAD.MOV.U32 R9, RZ, RZ, R4 ;  /* 0x000000ffff097224 */ /* 0x000fe400078e0004 */
[----:B------:R-:W-:Y:S05]  /*1f1b0*/  CALL.REL.NOINC `($__internal_65_$__cuda_sm70_shflsync_idx_p) ;  /* 0x0000159000007944 */ /* 0x000fea0003c00000 */
[----:B------:R-:W-:Y:S01]  /*1f1c0*/  MOV R0, R5 ;  /* 0x0000000500007202 */ /* 0x000fe20000000f00 */
[----:B------:R-:W-:Y:S05]  /*1f1d0*/  BRA `(.L_x_3375) ;  /* 0xfffe138000007947 */ /* 0x000fea000383ffff */
.L_x_3142:
[----:B------:R-:W-:Y:S02]  /*1f1e0*/  SEL R0, RZ, 0x1, P0 ;  /* 0x00000001ff007807 */ /* 0x000fe40000000000 */
[----:B------:R-:W-:Y:S02]  /*1f1f0*/  MOV R2, 0x1f210 ;  /* 0x0001f21000027802 */ /* 0x000fe40000000f00 */
[----:B--2---:R-:W-:Y:S05]  /*1f200*/  CALL.REL.NOINC `($__internal_67_$__cuda_sm70_votesync_ballot) ;  /* 0x0000160000007944 */ /* 0x004fea0003c00000 */
[----:B------:R-:W-:Y:S01]  /*1f210*/  MOV R11, R0 ;  /* 0x00000000000b7202 */ /* 0x000fe20000000f00 */
[----:B------:R-:W-:Y:S05]  /*1f220*/  BRA `(.L_x_3376) ;  /* 0xfffe13c000007947 */ /* 0x000fea000383ffff */
.L_x_3143:
[----:B------:R-:W-:Y:S01]  /*1f230*/  IMAD.MOV.U32 R9, RZ, RZ, R10 ;  /* 0x000000ffff097224 */ /* 0x000fe200078e000a */
[----:B------:R-:W-:Y:S01]  /*1f240*/  MOV R5, R0 ;  /* 0x0000000000057202 */ /* 0x000fe20000000f00 */
[----:B------:R-:W-:Y:S01]  /*1f250*/  IMAD.MOV.U32 R3, RZ, RZ, 0x1f ;  /* 0x0000001fff037424 */ /* 0x000fe200078e00ff */
[----:B------:R-:W-:Y:S02]  /*1f260*/  MOV R2, 0x1f280 ;  /* 0x0001f28000027802 */ /* 0x000fe40000000f00 */
[----:B------:R-:W-:Y:S05]  /*1f270*/  CALL.REL.NOINC `($__internal_65_$__cuda_sm70_shflsync_idx_p) ;  /* 0x000014d000007944 */ /* 0x000fea0003c00000 */
[----:B------:R-:W-:Y:S01]  /*1f280*/  IMAD.MOV.U32 R229, RZ, RZ, R5 ;  /* 0x000000ffffe57224 */ /* 0x000fe200078e0005 */
[----:B------:R-:W-:Y:S01]  /*1f290*/  MOV R9, R8 ;  /* 0x0000000800097202 */ /* 0x000fe20000000f00 */
[----:B------:R-:W-:Y:S01]  /*1f2a0*/  IMAD.MOV.U32 R6, RZ, RZ, RZ ;  /* 0x000000ffff067224 */ /* 0x000fe200078e00ff */
[----:B------:R-:W-:Y:S01]  /*1f2b0*/  MOV R5, R0 ;  /* 0x0000000000057202 */ /* 0x000fe20000000f00 */
[----:B------:R-:W-:Y:S01]  /*1f2c0*/  IMAD.MOV.U32 R3, RZ, RZ, 0x1f ;  /* 0x0000001fff037424 */ /* 0x000fe200078e00ff */
[----:B------:R-:W-:-:S02]  /*1f2d0*/  MOV R2, 0x1f2f0 ;  /* 0x0001f2f000027802 */ /* 0x000fc40000000f00 */
[----:B------:R-:W-:Y:S05]  /*1f2e0*/  CALL.REL.NOINC `($__internal_65_$__cuda_sm70_shflsync_idx_p) ;  /* 0x0000146000007944 */ /* 0x000fea0003c00000 */
[----:B------:R-:W-:Y:S01]  /*1f2f0*/  MOV R10, R5 ;  /* 0x00000005000a7202 */ /* 0x000fe20000000f00 */
[----:B------:R-:W-:Y:S05]  /*1f300*/  BRA `(.L_x_3377) ;  /* 0xfffe134000007947 */ /* 0x000fea000383ffff */
.L_x_3146:
[----:B------:R-:W-:Y:S01]  /*1f310*/  IMAD.MOV.U32 R9, RZ, RZ, R4 ;  /* 0x000000ffff097224 */ /* 0x000fe200078e0004 */
[----:B------:R-:W-:-:S02]  /*1f320*/  MOV R3, 0x1f ;  /* 0x0000001f00037802 */ /* 0x000fc40000000f00 */
[----:B------:R-:W-:Y:S02]  /*1f330*/  MOV R2, 0x1f350 ;  /* 0x0001f35000027802 */ /* 0x000fe40000000f00 */
[----:B-123--:R-:W-:Y:S05]  /*1f340*/  CALL.REL.NOINC `($__internal_65_$__cuda_sm70_shflsync_idx_p) ;  /* 0x0000140000007944 */ /* 0x00efea0003c00000 */
[----:B------:R-:W-:Y:S01]  /*1f350*/  MOV R6, R5 ;  /* 0x0000000500067202 */ /* 0x000fe20000000f00 */
[----:B------:R-:W-:Y:S05]  /*1f360*/  BRA `(.L_x_3145) ;  /* 0xfffe134000007947 */ /* 0x000fea000383ffff */
.L_x_3195:
[----:B------:R-:W-:Y:S01]  /*1f370*/  IMAD.MOV.U32 R9, RZ, RZ, R16 ;  /* 0x000000ffff097224 */ /* 0x000fe200078e0010 */
[----:B------:R-:W-:Y:S01]  /*1f380*/  MOV R5, RZ ;  /* 0x000000ff00057202 */ /* 0x000fe20000000f00 */
[----:B------:R-:W-:Y:S01]  /*1f390*/  IMAD.MOV.U32 R3, RZ, RZ, 0x181f ;  /* 0x0000181fff037424 */ /* 0x000fe200078e00ff */
[----:B------:R-:W-:Y:S02]  /*1f3a0*/  MOV R2, 0x1f3c0 ;  /* 0x0001f3c000027802 */ /* 0x000fe40000000f00 */
[----:B-----5:R-:W-:Y:S05]  /*1f3b0*/  CALL.REL.NOINC `($__internal_65_$__cuda_sm70_shflsync_idx_p) ;  /* 0x0000139000007944 */ /* 0x020fea0003c00000 */
[----:B------:R-:W-:Y:S01]  /*1f3c0*/  MOV R10, R5 ;  /* 0x00000005000a7202 */ /* 0x000fe20000000f00 */
[----:B------:R-:W-:Y:S05]  /*1f3d0*/  BRA `(.L_x_3378) ;  /* 0xfffe77e000007947 */ /* 0x000fea000383ffff */
.L_x_3196:
[----:B------:R-:W-:Y:S01]  /*1f3e0*/  IMAD.MOV.U32 R9, RZ, RZ, R17 ;  /* 0x000000ffff097224 */ /* 0x000fe200078e0011 */
[----:B------:R-:W-:Y:S01]  /*1f3f0*/  MOV R5, RZ ;  /* 0x000000ff00057202 */ /* 0x000fe20000000f00 */
[----:B------:R-:W-:Y:S01]  /*1f400*/  IMAD.MOV.U32 R3, RZ, RZ, 0x181f ;  /* 0x0000181fff037424 */ /* 0x000fe200078e00ff */
[----:B------:R-:W-:Y:S02]  /*1f410*/  MOV R2, 0x1f430 ;  /* 0x0001f43000027802 */ /* 0x000fe40000000f00 */
[----:B-12--5:R-:W-:Y:S05]  /*1f420*/  CALL.REL.NOINC `($__internal_65_$__cuda_sm70_shflsync_idx_p) ;  /* 0x0000132000007944 */ /* 0x026fea0003c00000 */
[----:B------:R-:W-:Y:S01]  /*1f430*/  MOV R2, R5 ;  /* 0x0000000500027202 */ /* 0x000fe20000000f00 */
[----:B------:R-:W-:Y:S05]  /*1f440*/  BRA `(.L_x_3379) ;  /* 0xfffe779000007947 */ /* 0x000fea000383ffff */
.L_x_3199:
[----:B--2---:R-:W-:Y:S01]  /*1f450*/  IMAD.MOV.U32 R9, RZ, RZ, R16 ;  /* 0x000000ffff097224 */ /* 0x004fe200078e0010 */
[----:B------:R-:W-:Y:S01]  /*1f460*/  MOV R5, 0x1 ;  /* 0x0000000100057802 */ /* 0x000fe20000000f00 */
[----:B------:R-:W-:Y:S01]  /*1f470*/  IMAD.MOV.U32 R3, RZ, RZ, 0x181f ;  /* 0x0000181fff037424 */ /* 0x000fe200078e00ff */
[----:B----4-:R-:W-:-:S02]  /*1f480*/  MOV R2, 0x1f4a0 ;  /* 0x0001f4a000027802 */ /* 0x010fc40000000f00 */
[----:B-1-3-5:R-:W-:Y:S05]  /*1f490*/  CALL.REL.NOINC `($__internal_65_$__cuda_sm70_shflsync_idx_p) ;  /* 0x000012b000007944 */ /* 0x02afea0003c00000 */
[----:B------:R-:W-:Y:S01]  /*1f4a0*/  IMAD.MOV.U32 R10, RZ, RZ, R5 ;  /* 0x000000ffff0a7224 */ /* 0x000fe200078e0005 */
[----:B------:R-:W-:Y:S01]  /*1f4b0*/  MOV R5, 0x1 ;  /* 0x0000000100057802 */ /* 0x000fe20000000f00 */
[----:B------:R-:W-:Y:S01]  /*1f4c0*/  IMAD.MOV.U32 R9, RZ, RZ, R17 ;  /* 0x000000ffff097224 */ /* 0x000fe200078e0011 */
[----:B------:R-:W-:-:S02]  /*1f4d0*/  MOV R3, 0x181f ;  /* 0x0000181f00037802 */ /* 0x000fc40000000f00 */
[----:B------:R-:W-:Y:S02]  /*1f4e0*/  MOV R2, 0x1f500 ;  /* 0x0001f50000027802 */ /* 0x000fe40000000f00 */
[----:B------:R-:W-:Y:S05]  /*1f4f0*/  CALL.REL.NOINC `($__internal_65_$__cuda_sm70_shflsync_idx_p) ;  /* 0x0000125000007944 */ /* 0x000fea0003c00000 */
[----:B------:R-:W-:Y:S01]  /*1f500*/  MOV R2, R5 ;  /* 0x0000000500027202 */ /* 0x000fe20000000f00 */
[----:B------:R-:W-:Y:S05]  /*1f510*/  BRA `(.L_x_3380) ;  /* 0xfffe78c000007947 */ /* 0x000fea000383ffff */
.L_x_3202:
[----:B-1----:R-:W-:Y:S01]  /*1f520*/  IMAD.MOV.U32 R9, RZ, RZ, R16 ;  /* 0x000000ffff097224 */ /* 0x002fe200078e0010 */
[----:B------:R-:W-:Y:S01]  /*1f530*/  MOV R5, 0x2 ;  /* 0x0000000200057802 */ /* 0x000fe20000000f00 */
[----:B------:R-:W-:Y:S01]  /*1f540*/  IMAD.MOV.U32 R3, RZ, RZ, 0x181f ;  /* 0x0000181fff037424 */ /* 0x000fe200078e00ff */
[----:B----4-:R-:W-:Y:S02]  /*1f550*/  MOV R2, 0x1f570 ;  /* 0x0001f57000027802 */ /* 0x010fe40000000f00 */
[----:B--23-5:R-:W-:Y:S05]  /*1f560*/  CALL.REL.NOINC `($__internal_65_$__cuda_sm70_shflsync_idx_p) ;  /* 0x000011e000007944 */ /* 0x02cfea0003c00000 */
[----:B------:R-:W-:Y:S01]  /*1f570*/  MOV R10, R5 ;  /* 0x00000005000a7202 */ /* 0x000fe20000000f00 */
[----:B------:R-:W-:Y:S05]  /*1f580*/  BRA `(.L_x_3381) ;  /* 0xfffe79e000007947 */ /* 0x000fea000383ffff */
.L_x_3203:
[----:B------:R-:W-:Y:S01]  /*1f590*/  IMAD.MOV.U32 R9, RZ, RZ, R17 ;  /* 0x000000ffff097224 */ /* 0x000fe200078e0011 */
[----:B------:R-:W-:Y:S01]  /*1f5a0*/  MOV R5, 0x2 ;  /* 0x0000000200057802 */ /* 0x000fe20000000f00 */
[----:B------:R-:W-:Y:S01]  /*1f5b0*/  IMAD.MOV.U32 R3, RZ, RZ, 0x181f ;  /* 0x0000181fff037424 */ /* 0x000fe200078e00ff */
[----:B----4-:R-:W-:Y:S02]  /*1f5c0*/  MOV R2, 0x1f5e0 ;  /* 0x0001f5e000027802 */ /* 0x010fe40000000f00 */
[----:B-123-5:R-:W-:Y:S05]  /*1f5d0*/  CALL.REL.NOINC `($__internal_65_$__cuda_sm70_shflsync_idx_p) ;  /* 0x0000117000007944 */ /* 0x02efea0003c00000 */
[----:B------:R-:W-:Y:S01]  /*1f5e0*/  MOV R2, R5 ;  /* 0x0000000500027202 */ /* 0x000fe20000000f00 */
[----:B------:R-:W-:Y:S05]  /*1f5f0*/  BRA `(.L_x_3382) ;  /* 0xfffe799000007947 */ /* 0x000fea000383ffff */
.L_x_3206:
[----:B-1----:R-:W-:Y:S01]  /*1f600*/  IMAD.MOV.U32 R9, RZ, RZ, R16 ;  /* 0x000000ffff097224 */ /* 0x002fe200078e0010 */
[----:B------:R-:W-:Y:S01]  /*1f610*/  MOV R5, 0x3 ;  /* 0x0000000300057802 */ /* 0x000fe20000000f00 */
[----:B------:R-:W-:Y:S01]  /*1f620*/  IMAD.MOV.U32 R3, RZ, RZ, 0x181f ;  /* 0x0000181fff037424 */ /* 0x000fe200078e00ff */
[----:B------:R-:W-:-:S02]  /*1f630*/  MOV R2, 0x1f650 ;  /* 0x0001f65000027802 */ /* 0x000fc40000000f00 */
[----:B--2345:R-:W-:Y:S05]  /*1f640*/  CALL.REL.NOINC `($__internal_65_$__cuda_sm70_shflsync_idx_p) ;  /* 0x0000110000007944 */ /* 0x03cfea0003c00000 */
        /* <DEDUP_REMOVED lines=8> */
.L_x_3311:
[----:B------:R-:W-:Y:S01]  /*1f6d0*/  IMAD.MOV.U32 R2, RZ, RZ, R207 ;  /* 0x000000ffff027224 */ /* 0x000fe200078e00cf */
[----:B------:R-:W-:Y:S02]  /*1f6e0*/  MOV R5, 0x2 ;  /* 0x0000000200057802 */ /* 0x000fe40000000f00 */
[----:B------:R-:W-:Y:S02]  /*1f6f0*/  MOV R3, 0x1f710 ;  /* 0x0001f71000037802 */ /* 0x000fe40000000f00 */
[----:B------:R-:W-:Y:S05]  /*1f700*/  CALL.REL.NOINC `($__internal_64_$__cuda_sm70_shflsync_bfly_p) ;  /* 0x00000ff000007944 */ /* 0x000fea0003c00000 */
[----:B------:R-:W-:Y:S01]  /*1f710*/  MOV R0, R5 ;  /* 0x0000000500007202 */ /* 0x000fe20000000f00 */
[----:B------:R-:W-:Y:S05]  /*1f720*/  BRA `(.L_x_3384) ;  /* 0xffff9de000007947 */ /* 0x000fea000383ffff */
.L_x_3312:
[----:B------:R-:W-:Y:S01]  /*1f730*/  IMAD.MOV.U32 R2, RZ, RZ, R0 ;  /* 0x000000ffff027224 */ /* 0x000fe200078e0000 */
[----:B------:R-:W-:Y:S02]  /*1f740*/  MOV R5, 0x1 ;  /* 0x0000000100057802 */ /* 0x000fe40000000f00 */
[----:B------:R-:W-:Y:S02]  /*1f750*/  MOV R3, 0x1f770 ;  /* 0x0001f77000037802 */ /* 0x000fe40000000f00 */
[----:B-1----:R-:W-:Y:S05]  /*1f760*/  CALL.REL.NOINC `($__internal_64_$__cuda_sm70_shflsync_bfly_p) ;  /* 0x00000f9000007944 */ /* 0x002fea0003c00000 */
[----:B------:R-:W-:Y:S01]  /*1f770*/  FADD.FTZ R0, R0, R5 ;  /* 0x0000000500007221 */ /* 0x000fe20000010000 */
[----:B------:R-:W-:Y:S02]  /*1f780*/  MOV R2, R206 ;  /* 0x000000ce00027202 */ /* 0x000fe40000000f00 */
[----:B------:R-:W-:-:S02]  /*1f790*/  MOV R5, 0x2 ;  /* 0x0000000200057802 */ /* 0x000fc40000000f00 */
[----:B------:R-:W-:Y:S02]  /*1f7a0*/  MOV R3, 0x1f7c0 ;  /* 0x0001f7c000037802 */ /* 0x000fe40000000f00 */
[----:B------:R-:W-:Y:S05]  /*1f7b0*/  CALL.REL.NOINC `($__internal_64_$__cuda_sm70_shflsync_bfly_p) ;  /* 0x00000f4000007944 */ /* 0x000fea0003c00000 */
[----:B------:R-:W-:Y:S01]  /*1f7c0*/  FADD.FTZ R4, R206, R5 ;  /* 0x00000005ce047221 */ /* 0x000fe20000010000 */
[----:B------:R-:W-:Y:S02]  /*1f7d0*/  MOV R5, 0x1 ;  /* 0x0000000100057802 */ /* 0x000fe40000000f00 */
[----:B------:R-:W-:Y:S02]  /*1f7e0*/  MOV R3, 0x1f810 ;  /* 0x0001f81000037802 */ /* 0x000fe40000000f00 */
[----:B------:R-:W-:Y:S02]  /*1f7f0*/  MOV R2, R4 ;  /* 0x0000000400027202 */ /* 0x000fe40000000f00 */
[----:B------:R-:W-:Y:S05]  /*1f800*/  CALL.REL.NOINC `($__internal_64_$__cuda_sm70_shflsync_bfly_p) ;  /* 0x00000ef000007944 */ /* 0x000fea0003c00000 */
[----:B------:R-:W-:Y:S01]  /*1f810*/  MOV R3, R5 ;  /* 0x0000000500037202 */ /* 0x000fe20000000f00 */
[----:B------:R-:W-:Y:S05]  /*1f820*/  BRA `(.L_x_3385) ;  /* 0xffff9d5000007947 */ /* 0x000fea000383ffff */
.L_x_3319:
[----:B--234-:R-:W-:Y:S01]  /*1f830*/  IMAD.MOV.U32 R9, RZ, RZ, R13 ;  /* 0x000000ffff097224 */ /* 0x01cfe200078e000d */
[----:B------:R-:W-:Y:S01]  /*1f840*/  MOV R5, RZ ;  /* 0x000000ff00057202 */ /* 0x000fe20000000f00 */
[----:B------:R-:W-:Y:S01]  /*1f850*/  IMAD.MOV.U32 R3, RZ, RZ, 0x181f ;  /* 0x0000181fff037424 */ /* 0x000fe200078e00ff */
[----:B------:R-:W-:Y:S02]  /*1f860*/  MOV R2, 0x1f880 ;  /* 0x0001f88000027802 */ /* 0x000fe40000000f00 */
[----:B-1----:R-:W-:Y:S05]  /*1f870*/  CALL.REL.NOINC `($__internal_65_$__cuda_sm70_shflsync_idx_p) ;  /* 0x00000ed000007944 */ /* 0x002fea0003c00000 */
[----:B------:R-:W-:Y:S01]  /*1f880*/  MOV R10, R5 ;  /* 0x00000005000a7202 */ /* 0x000fe20000000f00 */
[----:B------:R-:W-:Y:S05]  /*1f890*/  BRA `(.L_x_3386) ;  /* 0xffffb87000007947 */ /* 0x000fea000383ffff */
.L_x_3320:
[----:B------:R-:W-:Y:S01]  /*1f8a0*/  IMAD.MOV.U32 R9, RZ, RZ, R14 ;  /* 0x000000ffff097224 */ /* 0x000fe200078e000e */
[----:B------:R-:W-:Y:S01]  /*1f8b0*/  MOV R5, RZ ;  /* 0x000000ff00057202 */ /* 0x000fe20000000f00 */
[----:B------:R-:W-:Y:S01]  /*1f8c0*/  IMAD.MOV.U32 R3, RZ, RZ, 0x181f ;  /* 0x0000181fff037424 */ /* 0x000fe200078e00ff */
[----:B------:R-:W-:-:S02]  /*1f8d0*/  MOV R2, 0x1f8f0 ;  /* 0x0001f8f000027802 */ /* 0x000fc40000000f00 */
[----:B-123--:R-:W-:Y:S05]  /*1f8e0*/  CALL.REL.NOINC `($__internal_65_$__cuda_sm70_shflsync_idx_p) ;  /* 0x00000e6000007944 */ /* 0x00efea0003c00000 */
[----:B------:R-:W-:Y:S01]  /*1f8f0*/  MOV R2, R5 ;  /* 0x0000000500027202 */ /* 0x000fe20000000f00 */
[----:B------:R-:W-:Y:S05]  /*1f900*/  BRA `(.L_x_3387) ;  /* 0xffffb82000007947 */ /* 0x000fea000383ffff */
.L_x_3323:
[----:B--2---:R-:W-:Y:S01]  /*1f910*/  IMAD.MOV.U32 R9, RZ, RZ, R13 ;  /* 0x000000ffff097224 */ /* 0x004fe200078e000d */
[----:B------:R-:W-:Y:S01]  /*1f920*/  MOV R5, 0x1 ;  /* 0x0000000100057802 */ /* 0x000fe20000000f00 */
[----:B------:R-:W-:Y:S01]  /*1f930*/  IMAD.MOV.U32 R3, RZ, RZ, 0x181f ;  /* 0x0000181fff037424 */ /* 0x000fe200078e00ff */
[----:B------:R-:W-:-:S02]  /*1f940*/  MOV R2, 0x1f960 ;  /* 0x0001f96000027802 */ /* 0x000fc40000000f00 */
[----:B-1-34-:R-:W-:Y:S05]  /*1f950*/  CALL.REL.NOINC `($__internal_65_$__cuda_sm70_shflsync_idx_p) ;  /* 0x00000df000007944 */ /* 0x01afea0003c00000 */
        /* <DEDUP_REMOVED lines=8> */
.L_x_3326:
[----:B--2---:R-:W-:Y:S01]  /*1f9e0*/  IMAD.MOV.U32 R9, RZ, RZ, R13 ;  /* 0x000000ffff097224 */ /* 0x004fe200078e000d */
[----:B------:R-:W-:Y:S01]  /*1f9f0*/  MOV R5, 0x2 ;  /* 0x0000000200057802 */ /* 0x000fe20000000f00 */
[----:B------:R-:W-:Y:S01]  /*1fa00*/  IMAD.MOV.U32 R3, RZ, RZ, 0x181f ;  /* 0x0000181fff037424 */ /* 0x000fe200078e00ff */
[----:B------:R-:W-:Y:S02]  /*1fa10*/  MOV R2, 0x1fa30 ;  /* 0x0001fa3000027802 */ /* 0x000fe40000000f00 */
[----:B-1-34-:R-:W-:Y:S05]  /*1fa20*/  CALL.REL.NOINC `($__internal_65_$__cuda_sm70_shflsync_idx_p) ;  /* 0x00000d2000007944 */ /* 0x01afea0003c00000 */
[----:B------:R-:W-:Y:S01]  /*1fa30*/  MOV R10, R5 ;  /* 0x00000005000a7202 */ /* 0x000fe20000000f00 */
[----:B------:R-:W-:Y:S05]  /*1fa40*/  BRA `(.L_x_3389) ;  /* 0xffffba3000007947 */ /* 0x000fea000383ffff */
.L_x_3327:
[----:B--2---:R-:W-:Y:S01]  /*1fa50*/  IMAD.MOV.U32 R9, RZ, RZ, R14 ;  /* 0x000000ffff097224 */ /* 0x004fe200078e000e */
[----:B------:R-:W-:Y:S01]  /*1fa60*/  MOV R5, 0x2 ;  /* 0x0000000200057802 */ /* 0x000fe20000000f00 */
[----:B------:R-:W-:Y:S01]  /*1fa70*/  IMAD.MOV.U32 R3, RZ, RZ, 0x181f ;  /* 0x0000181fff037424 */ /* 0x000fe200078e00ff */
[----:B------:R-:W-:Y:S02]  /*1fa80*/  MOV R2, 0x1faa0 ;  /* 0x0001faa000027802 */ /* 0x000fe40000000f00 */
[----:B-1-34-:R-:W-:Y:S05]  /*1fa90*/  CALL.REL.NOINC `($__internal_65_$__cuda_sm70_shflsync_idx_p) ;  /* 0x00000cb000007944 */ /* 0x01afea0003c00000 */
[----:B------:R-:W-:Y:S01]  /*1faa0*/  MOV R2, R5 ;  /* 0x0000000500027202 */ /* 0x000fe20000000f00 */
[----:B------:R-:W-:Y:S05]  /*1fab0*/  BRA `(.L_x_3390) ;  /* 0xffffb9e000007947 */ /* 0x000fea000383ffff */
.L_x_3330:
[----:B---3--:R-:W-:Y:S01]  /*1fac0*/  IMAD.MOV.U32 R9, RZ, RZ, R13 ;  /* 0x000000ffff097224 */ /* 0x008fe200078e000d */
[----:B------:R-:W-:Y:S01]  /*1fad0*/  MOV R5, 0x3 ;  /* 0x0000000300057802 */ /* 0x000fe20000000f00 */
[----:B------:R-:W-:Y:S01]  /*1fae0*/  IMAD.MOV.U32 R3, RZ, RZ, 0x181f ;  /* 0x0000181fff037424 */ /* 0x000fe200078e00ff */
[----:B----4-:R-:W-:-:S02]  /*1faf0*/  MOV R2, 0x1fb10 ;  /* 0x0001fb1000027802 */ /* 0x010fc40000000f00 */
[----:B-12---:R-:W-:Y:S05]  /*1fb00*/  CALL.REL.NOINC `($__internal_65_$__cuda_sm70_shflsync_idx_p) ;  /* 0x00000c4000007944 */ /* 0x006fea0003c00000 */
        /* <DEDUP_REMOVED lines=8> */
.L_x_3332:
[----:B------:R-:W-:Y:S01]  /*1fb90*/  IMAD.MOV.U32 R9, RZ, RZ, R16 ;  /* 0x000000ffff097224 */ /* 0x000fe200078e0010 */
[----:B------:R-:W-:Y:S01]  /*1fba0*/  MOV R5, RZ ;  /* 0x000000ff00057202 */ /* 0x000fe20000000f00 */
[----:B------:R-:W-:Y:S01]  /*1fbb0*/  IMAD.MOV.U32 R3, RZ, RZ, 0x1c1f ;  /* 0x00001c1fff037424 */ /* 0x000fe200078e00ff */
[----:B------:R-:W-:Y:S02]  /*1fbc0*/  MOV R2, 0x1fbe0 ;  /* 0x0001fbe000027802 */ /* 0x000fe40000000f00 */
[----:B------:R-:W-:Y:S05]  /*1fbd0*/  CALL.REL.NOINC `($__internal_65_$__cuda_sm70_shflsync_idx_p) ;  /* 0x00000b7000007944 */ /* 0x000fea0003c00000 */
[----:B------:R-:W-:Y:S01]  /*1fbe0*/  MOV R4, R5 ;  /* 0x0000000500047202 */ /* 0x000fe20000000f00 */
[----:B------:R-:W-:Y:S05]  /*1fbf0*/  BRA `(.L_x_3392) ;  /* 0xffffbd8000007947 */ /* 0x000fea000383ffff */
.L_x_3333:
[----:B------:R-:W-:Y:S01]  /*1fc00*/  IMAD.MOV.U32 R9, RZ, RZ, R17 ;  /* 0x000000ffff097224 */ /* 0x000fe200078e0011 */
[----:B------:R-:W-:Y:S01]  /*1fc10*/  MOV R5, RZ ;  /* 0x000000ff00057202 */ /* 0x000fe20000000f00 */
[----:B------:R-:W-:Y:S01]  /*1fc20*/  IMAD.MOV.U32 R3, RZ, RZ, 0x1c1f ;  /* 0x00001c1fff037424 */ /* 0x000fe200078e00ff */
[----:B------:R-:W-:Y:S02]  /*1fc30*/  MOV R2, 0x1fc50 ;  /* 0x0001fc5000027802 */ /* 0x000fe40000000f00 */
[----:B-12---:R-:W-:Y:S05]  /*1fc40*/  CALL.REL.NOINC `($__internal_65_$__cuda_sm70_shflsync_idx_p) ;  /* 0x00000b0000007944 */ /* 0x006fea0003c00000 */
[----:B------:R-:W-:Y:S01]  /*1fc50*/  MOV R0, R5 ;  /* 0x0000000500007202 */ /* 0x000fe20000000f00 */
[----:B------:R-:W-:Y:S05]  /*1fc60*/  BRA `(.L_x_3393) ;  /* 0xffffbd3000007947 */ /* 0x000fea000383ffff */
.L_x_3336:
[----:B----4-:R-:W-:Y:S01]  /*1fc70*/  IMAD.MOV.U32 R9, RZ, RZ, R16 ;  /* 0x000000ffff097224 */ /* 0x010fe200078e0010 */
[----:B------:R-:W-:Y:S01]  /*1fc80*/  MOV R5, 0x1 ;  /* 0x0000000100057802 */ /* 0x000fe20000000f00 */
[----:B------:R-:W-:Y:S01]  /*1fc90*/  IMAD.MOV.U32 R3, RZ, RZ, 0x1c1f ;  /* 0x00001c1fff037424 */ /* 0x000fe200078e00ff */
[----:B------:R-:W-:-:S02]  /*1fca0*/  MOV R2, 0x1fcc0 ;  /* 0x0001fcc000027802 */ /* 0x000fc40000000f00 */
[----:B-123--:R-:W-:Y:S05]  /*1fcb0*/  CALL.REL.NOINC `($__internal_65_$__cuda_sm70_shflsync_idx_p) ;  /* 0x00000a9000007944 */ /* 0x00efea0003c00000 */
        /* <DEDUP_REMOVED lines=8> */
.L_x_3340:
[----:B------:R-:W-:Y:S01]  /*1fd40*/  IMAD.MOV.U32 R9, RZ, RZ, R11 ;  /* 0x000000ffff097224 */ /* 0x000fe200078e000b */
[----:B------:R-:W-:Y:S01]  /*1fd50*/  MOV R5, RZ ;  /* 0x000000ff00057202 */ /* 0x000fe20000000f00 */
[----:B------:R-:W-:Y:S01]  /*1fd60*/  IMAD.MOV.U32 R3, RZ, RZ, 0x181f ;  /* 0x0000181fff037424 */ /* 0x000fe200078e00ff */
[----:B------:R-:W-:Y:S02]  /*1fd70*/  MOV R2, 0x1fd90 ;  /* 0x0001fd9000027802 */ /* 0x000fe40000000f00 */
[----:B------:R-:W-:Y:S05]  /*1fd80*/  CALL.REL.NOINC `($__internal_65_$__cuda_sm70_shflsync_idx_p) ;  /* 0x000009c000007944 */ /* 0x000fea0003c00000 */
[----:B------:R-:W-:Y:S01]  /*1fd90*/  MOV R10, R5 ;  /* 0x00000005000a7202 */ /* 0x000fe20000000f00 */
[----:B------:R-:W-:Y:S05]  /*1fda0*/  BRA `(.L_x_3395) ;  /* 0xffffdb8000007947 */ /* 0x000fea000383ffff */
.L_x_3341:
[----:B------:R-:W-:Y:S01]  /*1fdb0*/  IMAD.MOV.U32 R9, RZ, RZ, R14 ;  /* 0x000000ffff097224 */ /* 0x000fe200078e000e */
[----:B------:R-:W-:Y:S01]  /*1fdc0*/  MOV R5, RZ ;  /* 0x000000ff00057202 */ /* 0x000fe20000000f00 */
[----:B------:R-:W-:Y:S01]  /*1fdd0*/  IMAD.MOV.U32 R3, RZ, RZ, 0x181f ;  /* 0x0000181fff037424 */ /* 0x000fe200078e00ff */
[----:B------:R-:W-:Y:S02]  /*1fde0*/  MOV R2, 0x1fe00 ;  /* 0x0001fe0000027802 */ /* 0x000fe40000000f00 */
[----:B-12---:R-:W-:Y:S05]  /*1fdf0*/  CALL.REL.NOINC `($__internal_65_$__cuda_sm70_shflsync_idx_p) ;  /* 0x0000095000007944 */ /* 0x006fea0003c00000 */
[----:B------:R-:W-:Y:S01]  /*1fe00*/  MOV R2, R5 ;  /* 0x0000000500027202 */ /* 0x000fe20000000f00 */
[----:B------:R-:W-:Y:S05]  /*1fe10*/  BRA `(.L_x_3396) ;  /* 0xffffdb3000007947 */ /* 0x000fea000383ffff */
.L_x_3344:
[----:B--2---:R-:W-:Y:S01]  /*1fe20*/  IMAD.MOV.U32 R9, RZ, RZ, R11 ;  /* 0x000000ffff097224 */ /* 0x004fe200078e000b */
[----:B------:R-:W-:Y:S01]  /*1fe30*/  MOV R5, 0x1 ;  /* 0x0000000100057802 */ /* 0x000fe20000000f00 */
[----:B------:R-:W-:Y:S01]  /*1fe40*/  IMAD.MOV.U32 R3, RZ, RZ, 0x181f ;  /* 0x0000181fff037424 */ /* 0x000fe200078e00ff */
[----:B----4-:R-:W-:-:S02]  /*1fe50*/  MOV R2, 0x1fe70 ;  /* 0x0001fe7000027802 */ /* 0x010fc40000000f00 */
[----:B-1-3--:R-:W-:Y:S05]  /*1fe60*/  CALL.REL.NOINC `($__internal_65_$__cuda_sm70_shflsync_idx_p) ;  /* 0x000008e000007944 */ /* 0x00afea0003c00000 */
        /* <DEDUP_REMOVED lines=8> */
.L_x_3347:
[----:B-1----:R-:W-:Y:S01]  /*1fef0*/  IMAD.MOV.U32 R9, RZ, RZ, R11 ;  /* 0x000000ffff097224 */ /* 0x002fe200078e000b */
[----:B------:R-:W-:Y:S01]  /*1ff00*/  MOV R5, 0x2 ;  /* 0x0000000200057802 */ /* 0x000fe20000000f00 */
[----:B------:R-:W-:Y:S01]  /*1ff10*/  IMAD.MOV.U32 R3, RZ, RZ, 0x181f ;  /* 0x0000181fff037424 */ /* 0x000fe200078e00ff */
[----:B----4-:R-:W-:Y:S02]  /*1ff20*/  MOV R2, 0x1ff40 ;  /* 0x0001ff4000027802 */ /* 0x010fe40000000f00 */
[----:B--23--:R-:W-:Y:S05]  /*1ff30*/  CALL.REL.NOINC `($__internal_65_$__cuda_sm70_shflsync_idx_p) ;  /* 0x0000081000007944 */ /* 0x00cfea0003c00000 */
[----:B------:R-:W-:Y:S01]  /*1ff40*/  MOV R10, R5 ;  /* 0x00000005000a7202 */ /* 0x000fe20000000f00 */
[----:B------:R-:W-:Y:S05]  /*1ff50*/  BRA `(.L_x_3398) ;  /* 0xffffdd5000007947 */ /* 0x000fea000383ffff */
.L_x_3348:
[----:B------:R-:W-:Y:S01]  /*1ff60*/  IMAD.MOV.U32 R9, RZ, RZ, R14 ;  /* 0x000000ffff097224 */ /* 0x000fe200078e000e */
[----:B------:R-:W-:Y:S01]  /*1ff70*/  MOV R5, 0x2 ;  /* 0x0000000200057802 */ /* 0x000fe20000000f00 */
[----:B------:R-:W-:Y:S01]  /*1ff80*/  IMAD.MOV.U32 R3, RZ, RZ, 0x181f ;  /* 0x0000181fff037424 */ /* 0x000fe200078e00ff */
[----:B----4-:R-:W-:Y:S02]  /*1ff90*/  MOV R2, 0x1ffb0 ;  /* 0x0001ffb000027802 */ /* 0x010fe40000000f00 */
[----:B-123--:R-:W-:Y:S05]  /*1ffa0*/  CALL.REL.NOINC `($__internal_65_$__cuda_sm70_shflsync_idx_p) ;  /* 0x000007a000007944 */ /* 0x00efea0003c00000 */
[----:B------:R-:W-:Y:S01]  /*1ffb0*/  MOV R2, R5 ;  /* 0x0000000500027202 */ /* 0x000fe20000000f00 */
[----:B------:R-:W-:Y:S05]  /*1ffc0*/  BRA `(.L_x_3399) ;  /* 0xffffdd0000007947 */ /* 0x000fea000383ffff */
.L_x_3351:
[----:B-1----:R-:W-:Y:S01]  /*1ffd0*/  IMAD.MOV.U32 R9, RZ, RZ, R11 ;  /* 0x000000ffff097224 */ /* 0x002fe200078e000b */
[----:B------:R-:W-:Y:S01]  /*1ffe0*/  MOV R5, 0x3 ;  /* 0x0000000300057802 */ /* 0x000fe20000000f00 */
[----:B------:R-:W-:Y:S01]  /*1fff0*/  IMAD.MOV.U32 R3, RZ, RZ, 0x181f ;  /* 0x0000181fff037424 */ /* 0x000fe200078e00ff */
[----:B------:R-:W-:-:S02]  /*20000*/  MOV R2, 0x20020 ;  /* 0x0002002000027802 */ /* 0x000fc40000000f00 */
[----:B--234-:R-:W-:Y:S05]  /*20010*/  CALL.REL.NOINC `($__internal_65_$__cuda_sm70_shflsync_idx_p) ;  /* 0x0000073000007944 */ /* 0x01cfea0003c00000 */
        /* <DEDUP_REMOVED lines=8> */
.L_x_3353:
[----:B------:R-:W-:Y:S01]  /*200a0*/  IMAD.MOV.U32 R9, RZ, RZ, R110 ;  /* 0x000000ffff097224 */ /* 0x000fe200078e006e */
[----:B------:R-:W-:Y:S01]  /*200b0*/  MOV R5, RZ ;  /* 0x000000ff00057202 */ /* 0x000fe20000000f00 */
[----:B------:R-:W-:Y:S01]  /*200c0*/  IMAD.MOV.U32 R3, RZ, RZ, 0x1f ;  /* 0x0000001fff037424 */ /* 0x000fe200078e00ff */
[----:B------:R-:W-:Y:S02]  /*200d0*/  MOV R2, 0x200f0 ;  /* 0x000200f000027802 */ /* 0x000fe40000000f00 */
[----:B-1----:R-:W-:Y:S05]  /*200e0*/  CALL.REL.NOINC `($__internal_65_$__cuda_sm70_shflsync_idx_p) ;  /* 0x0000066000007944 */ /* 0x002fea0003c00000 */
[----:B------:R-:W-:Y:S01]  /*200f0*/  MOV R10, R5 ;  /* 0x00000005000a7202 */ /* 0x000fe20000000f00 */
[----:B------:R-:W-:Y:S05]  /*20100*/  BRA `(.L_x_3401) ;  /* 0xffffdf5000007947 */ /* 0x000fea000383ffff */
.L_x_3354:
[----:B------:R-:W-:Y:S01]  /*20110*/  IMAD.MOV.U32 R9, RZ, RZ, R110 ;  /* 0x000000ffff097224 */ /* 0x000fe200078e006e */
[----:B------:R-:W-:Y:S01]  /*20120*/  MOV R5, 0x1 ;  /* 0x0000000100057802 */ /* 0x000fe20000000f00 */
[----:B------:R-:W-:Y:S01]  /*20130*/  IMAD.MOV.U32 R3, RZ, RZ, 0x1f ;  /* 0x0000001fff037424 */ /* 0x000fe200078e00ff */
[----:B------:R-:W-:Y:S02]  /*20140*/  MOV R2, 0x20160 ;  /* 0x0002016000027802 */ /* 0x000fe40000000f00 */
[----:B-123--:R-:W-:Y:S05]  /*20150*/  CALL.REL.NOINC `($__internal_65_$__cuda_sm70_shflsync_idx_p) ;  /* 0x000005f000007944 */ /* 0x00efea0003c00000 */
[----:B------:R-:W-:Y:S01]  /*20160*/  MOV R8, R5 ;  /* 0x0000000500087202 */ /* 0x000fe20000000f00 */
[----:B------:R-:W-:Y:S05]  /*20170*/  BRA `(.L_x_3402) ;  /* 0xffffdf0000007947 */ /* 0x000fea000383ffff */
.L_x_3355:
[----:B------:R-:W-:Y:S02]  /*20180*/  MOV R2, 0x1 ;  /* 0x0000000100027802 */ /* 0x000fe40000000f00 */
[----:B------:R-:W-:-:S02]  /*20190*/  MOV R3, 0x201b0 ;  /* 0x000201b000037802 */ /* 0x000fc40000000f00 */
[----:B--234-:R-:W-:Y:S05]  /*201a0*/  CALL.REL.NOINC `($__internal_66_$__cuda_sm70_shflsync_up_p) ;  /* 0x000005f000007944 */ /* 0x01cfea0003c00000 */
[----:B------:R-:W-:Y:S05]  /*201b0*/  BRA `(.L_x_3403) ;  /* 0xffffdfe000007947 */ /* 0x000fea000383ffff */
.L_x_3356:
[----:B------:R-:W-:Y:S02]  /*201c0*/  MOV R2, 0x2 ;  /* 0x0000000200027802 */ /* 0x000fe40000000f00 */
[----:B------:R-:W-:-:S02]  /*201d0*/  MOV R3, 0x201f0 ;  /* 0x000201f000037802 */ /* 0x000fc40000000f00 */
[----:B--23--:R-:W-:Y:S05]  /*201e0*/  CALL.REL.NOINC `($__internal_66_$__cuda_sm70_shflsync_up_p) ;  /* 0x000005b000007944 */ /* 0x00cfea0003c00000 */
[----:B------:R-:W-:Y:S01]  /*201f0*/  SEL R3, R4, RZ, P1 ;  /* 0x000000ff04037207 */ /* 0x000fe20000800000 */
[----:B------:R-:W-:-:S04]  /*20200*/  IMAD.MOV.U32 R2, RZ, RZ, 0x4 ;  /* 0x00000004ff027424 */ /* 0x000fc800078e00ff */
[----:B------:R-:W-:Y:S01]  /*20210*/  IMAD.IADD R0, R0, 0x1, R3 ;  /* 0x0000000100007824 */ /* 0x000fe200078e0203 */
[----:B------:R-:W-:Y:S02]  /*20220*/  MOV R3, 0x20240 ;  /* 0x0002024000037802 */ /* 0x000fe40000000f00 */
        /* <DEDUP_REMOVED lines=20> */
.L_x_3360:
[----:B------:R-:W-:Y:S02]  /*20370*/  MOV R2, 0x1 ;  /* 0x0000000100027802 */ /* 0x000fe40000000f00 */
[----:B------:R-:W-:Y:S02]  /*20380*/  MOV R3, 0x203a0 ;  /* 0x000203a000037802 */ /* 0x000fe40000000f00 */
[----:B------:R-:W-:Y:S05]  /*20390*/  CALL.REL.NOINC `($__internal_66_$__cuda_sm70_shflsync_up_p) ;  /* 0x0000040000007944 */ /* 0x000fea0003c00000 */
[----:B------:R-:W-:Y:S01]  /*203a0*/  MOV R2, R4 ;  /* 0x0000000400027202 */ /* 0x000fe20000000f00 */
[----:B------:R-:W-:Y:S05]  /*203b0*/  BRA `(.L_x_3405) ;  /* 0xffffe03000007947 */ /* 0x000fea000383ffff */
.L_x_3361:
[----:B------:R-:W-:Y:S02]  /*203c0*/  MOV R2, 0x2 ;  /* 0x0000000200027802 */ /* 0x000fe40000000f00 */
        /* <DEDUP_REMOVED lines=26> */
.L_x_3363:
[----:B------:R-:W-:Y:S02]  /*20570*/  SEL R0, RZ, 0x1, P0 ;  /* 0x00000001ff007807 */ /* 0x000fe40000000000 */
[----:B------:R-:W-:Y:S02]  /*20580*/  MOV R2, 0x205a0 ;  /* 0x000205a000027802 */ /* 0x000fe40000000f00 */
[----:B-1----:R-:W-:Y:S05]  /*20590*/  CALL.REL.NOINC `($__internal_67_$__cuda_sm70_votesync_ballot) ;  /* 0x0000027000007944 */ /* 0x002fea0003c00000 */
[----:B------:R-:W-:Y:S01]  /*205a0*/  MOV R11, R0 ;  /* 0x00000000000b7202 */ /* 0x000fe20000000f00 */
[----:B------:R-:W-:Y:S05]  /*205b0*/  BRA `(.L_x_3407) ;  /* 0xffffdfc000007947 */ /* 0x000fea000383ffff */
.L_x_3364:
[----:B------:R-:W-:Y:S01]  /*205c0*/  IMAD.MOV.U32 R9, RZ, RZ, R6 ;  /* 0x000000ffff097224 */ /* 0x000fe200078e0006 */
[----:B------:R-:W-:Y:S01]  /*205d0*/  MOV R5, R0 ;  /* 0x0000000000057202 */ /* 0x000fe20000000f00 */
[----:B------:R-:W-:Y:S01]  /*205e0*/  IMAD.MOV.U32 R3, RZ, RZ, 0x1f ;  /* 0x0000001fff037424 */ /* 0x000fe200078e00ff */
[----:B------:R-:W-:Y:S02]  /*205f0*/  MOV R2, 0x20610 ;  /* 0x0002061000027802 */ /* 0x000fe40000000f00 */
[----:B-1----:R-:W-:Y:S05]  /*20600*/  CALL.REL.NOINC `($__internal_65_$__cuda_sm70_shflsync_idx_p) ;  /* 0x0000014000007944 */ /* 0x002fea0003c00000 */
[----:B------:R-:W-:Y:S01]  /*20610*/  IMAD.MOV.U32 R8, RZ, RZ, R5 ;  /* 0x000000ffff087224 */ /* 0x000fe200078e0005 */
[----:B------:R-:W-:Y:S01]  /*20620*/  MOV R5, R0 ;  /* 0x0000000000057202 */ /* 0x000fe20000000f00 */
[----:B------:R-:W-:Y:S01]  /*20630*/  IMAD.MOV.U32 R9, RZ, RZ, R7 ;  /* 0x000000ffff097224 */ /* 0x000fe200078e0007 */
[----:B------:R-:W-:-:S02]  /*20640*/  MOV R3, 0x1f ;  /* 0x0000001f00037802 */ /* 0x000fc40000000f00 */
[----:B------:R-:W-:Y:S02]  /*20650*/  MOV R2, 0x20670 ;  /* 0x0002067000027802 */ /* 0x000fe40000000f00 */
[----:B------:R-:W-:Y:S05]  /*20660*/  CALL.REL.NOINC `($__internal_65_$__cuda_sm70_shflsync_idx_p) ;  /* 0x000000e000007944 */ /* 0x000fea0003c00000 */
[----:B------:R-:W-:Y:S01]  /*20670*/  MOV R7, R5 ;  /* 0x0000000500077202 */ /* 0x000fe20000000f00 */
[----:B------:R-:W-:Y:S05]  /*20680*/  BRA `(.L_x_3408) ;  /* 0xffffdf4000007947 */ /* 0x000fea000383ffff */
.L_x_3367:
[----:B------:R-:W-:Y:S01]  /*20690*/  IMAD.MOV.U32 R9, RZ, RZ, R4 ;  /* 0x000000ffff097224 */ /* 0x000fe200078e0004 */
[----:B------:R-:W-:Y:S01]  /*206a0*/  MOV R5, R0 ;  /* 0x0000000000057202 */ /* 0x000fe20000000f00 */
[----:B------:R-:W-:Y:S01]  /*206b0*/  IMAD.MOV.U32 R3, RZ, RZ, 0x1f ;  /* 0x0000001fff037424 */ /* 0x000fe200078e00ff */
[----:B------:R-:W-:Y:S02]  /*206c0*/  MOV R2, 0x206e0 ;  /* 0x000206e000027802 */ /* 0x000fe40000000f00 */
[----:B-1-34-:R-:W-:Y:S05]  /*206d0*/  CALL.REL.NOINC `($__internal_65_$__cuda_sm70_shflsync_idx_p) ;  /* 0x0000007000007944 */ /* 0x01afea0003c00000 */
[----:B------:R-:W-:Y:S01]  /*206e0*/  MOV R13, R5 ;  /* 0x00000005000d7202 */ /* 0x000fe20000000f00 */
[----:B------:R-:W-:Y:S05]  /*206f0*/  BRA `(.L_x_3366) ;  /* 0xffffdf3000007947 */ /* 0x000fea000383ffff */
        .weak           $__internal_64_$__cuda_sm70_shflsync_bfly_p
        .type           $__internal_64_$__cuda_sm70_shflsync_bfly_p,@function
        .size           $__internal_64_$__cuda_sm70_shflsync_bfly_p,($__internal_65_$__cuda_sm70_shflsync_idx_p - $__internal_64_$__cuda_sm70_shflsync_bfly_p)
$__internal_64_$__cuda_sm70_shflsync_bfly_p:
[----:B------:R-:W-:Y:S04]  /*20700*/  WARPSYNC R6 ;  /* 0x0000000600007348 */ /* 0x000fe80003800000 */
[----:B------:R1:W2:Y:S02]  /*20710*/  SHFL.BFLY PT, R5, R2, R5, R7 ;  /* 0x0c00000502057389 */ /* 0x0002a400000e0007 */
[----:B-1----:R-:W-:-:S02]  /*20720*/  MOV R2, R3 ;  /* 0x0000000300027202 */ /* 0x002fc40000000f00 */
[----:B------:R-:W-:-:S04]  /*20730*/  MOV R3, 0x0 ;  /* 0x0000000000037802 */ /* 0x000fc80000000f00 */
[----:B--2---:R-:W-:Y:S05]  /*20740*/  RET.REL.NODEC R2 `(_ZN7cutlass13device_kernelIN5flash19enable_sm80_to_sm89INS1_16FlashAttnFwdSm80INS1_25CollectiveMainloopFwdSm80ILi8ELi1ELb0EN4cute5tupleIJNS5_1CILi128EEENS7_ILi32EEENS7_ILi256EEEEEELi256ENS_10bfloat16_tEfNS_4arch4Sm80ELb0ELb1ELb0ELb1ELb0ELb1ELb1ELb1EEENS1_21CollectiveEpilogueFwdINS6_IJS8_SA_S9_EEENS6_IJNS7_ILi1EEESI_SI_EEESC_SE_Li256ELb1ELb1ELb1ELb0EEENS1_36VarlenDynamicPersistentTileSchedulerILi128ELi32ELi256ELi256ELb1ELb1ELb0ELb1ELb0ELb1EEEEEEEEEvNT_6ParamsE) ;  /* 0xfffdf8b002007950 */ /* 0x004fea0003c3ffff */
        .weak           $__internal_65_$__cuda_sm70_shflsync_idx_p
        .type           $__internal_65_$__cuda_sm70_shflsync_idx_p,@function
        .size           $__internal_65_$__cuda_sm70_shflsync_idx_p,($__internal_66_$__cuda_sm70_shflsync_up_p - $__internal_65_$__cuda_sm70_shflsync_idx_p)
$__internal_65_$__cuda_sm70_shflsync_idx_p:
[----:B------:R-:W-:-:S04]  /*20750*/  MOV R119, 0xffffffff ;  /* 0xffffffff00777802 */ /* 0x000fc80000000f00 */
[----:B------:R-:W-:Y:S04]  /*20760*/  WARPSYNC R119 ;  /* 0x0000007700007348 */ /* 0x000fe80003800000 */
[----:B------:R1:W2:Y:S02]  /*20770*/  SHFL.IDX PT, R5, R9, R5, R3 ;  /* 0x0000000509057389 */ /* 0x0002a400000e0003 */
[----:B-1----:R-:W-:-:S04]  /*20780*/  MOV R3, 0x0 ;  /* 0x0000000000037802 */ /* 0x002fc80000000f00 */
[----:B--2---:R-:W-:Y:S05]  /*20790*/  RET.REL.NODEC R2 `(_ZN7cutlass13device_kernelIN5flash19enable_sm80_to_sm89INS1_16FlashAttnFwdSm80INS1_25CollectiveMainloopFwdSm80ILi8ELi1ELb0EN4cute5tupleIJNS5_1CILi128EEENS7_ILi32EEENS7_ILi256EEEEEELi256ENS_10bfloat16_tEfNS_4arch4Sm80ELb0ELb1ELb0ELb1ELb0ELb1ELb1ELb1EEENS1_21CollectiveEpilogueFwdINS6_IJS8_SA_S9_EEENS6_IJNS7_ILi1EEESI_SI_EEESC_SE_Li256ELb1ELb1ELb1ELb0EEENS1_36VarlenDynamicPersistentTileSchedulerILi128ELi32ELi256ELi256ELb1ELb1ELb0ELb1ELb0ELb1EEEEEEEEEvNT_6ParamsE) ;  /* 0xfffdf86002007950 */ /* 0x004fea0003c3ffff */
        .weak           $__internal_66_$__cuda_sm70_shflsync_up_p
        .type           $__internal_66_$__cuda_sm70_shflsync_up_p,@function
        .size           $__internal_66_$__cuda_sm70_shflsync_up_p,($__internal_67_$__cuda_sm70_votesync_ballot - $__internal_66_$__cuda_sm70_shflsync_up_p)
$__internal_66_$__cuda_sm70_shflsync_up_p:
[----:B------:R-:W-:Y:S02]  /*207a0*/  IMAD.MOV.U32 R4, RZ, RZ, RZ ;  /* 0x000000ffff047224 */ /* 0x000fe400078e00ff */
[----:B------:R-:W-:-:S04]  /*207b0*/  IMAD.MOV.U32 R9, RZ, RZ, -0x1 ;  /* 0xffffffffff097424 */ /* 0x000fc800078e00ff */
[----:B------:R-:W-:Y:S04]  /*207c0*/  WARPSYNC R9 ;  /* 0x0000000900007348 */ /* 0x000fe80003800000 */
[----:B------:R1:W2:Y:S02]  /*207d0*/  SHFL.UP PT, R4, R0, R2, R4 ;  /* 0x0400000200047389 */ /* 0x0002a400000e0004 */
[----:B-1----:R-:W-:Y:S02]  /*207e0*/  MOV R2, R3 ;  /* 0x0000000300027202 */ /* 0x002fe40000000f00 */
[----:B------:R-:W-:-:S04]  /*207f0*/  MOV R3, 0x0 ;  /* 0x0000000000037802 */ /* 0x000fc80000000f00 */
[----:B--2---:R-:W-:Y:S05]  /*20800*/  RET.REL.NODEC R2 `(_ZN7cutlass13device_kernelIN5flash19enable_sm80_to_sm89INS1_16FlashAttnFwdSm80INS1_25CollectiveMainloopFwdSm80ILi8ELi1ELb0EN4cute5tupleIJNS5_1CILi128EEENS7_ILi32EEENS7_ILi256EEEEEELi256ENS_10bfloat16_tEfNS_4arch4Sm80ELb0ELb1ELb0ELb1ELb0ELb1ELb1ELb1EEENS1_21CollectiveEpilogueFwdINS6_IJS8_SA_S9_EEENS6_IJNS7_ILi1EEESI_SI_EEESC_SE_Li256ELb1ELb1ELb1ELb0EEENS1_36VarlenDynamicPersistentTileSchedulerILi128ELi32ELi256ELi256ELb1ELb1ELb0ELb1ELb0ELb1EEEEEEEEEvNT_6ParamsE) ;  /* 0xfffdf7f002007950 */ /* 0x004fea0003c3ffff */
        .weak           $__internal_67_$__cuda_sm70_votesync_ballot
        .type           $__internal_67_$__cuda_sm70_votesync_ballot,@function
        .size           $__internal_67_$__cuda_sm70_votesync_ballot,(.L_x_5256 - $__internal_67_$__cuda_sm70_votesync_ballot)
$__internal_67_$__cuda_sm70_votesync_ballot:
[----:B------:R-:W-:Y:S01]  /*20810*/  ISETP.NE.U32.AND P0, PT, R0, 0x1, PT ;  /* 0x000000010000780c */ /* 0x000fe20003f05070 */
[----:B------:R-:W-:-:S04]  /*20820*/  IMAD.MOV.U32 R3, RZ, RZ, -0x1 ;  /* 0xffffffffff037424 */ /* 0x000fc800078e00ff */
[----:B------:R-:W-:Y:S08]  /*20830*/  WARPSYNC R3 ;  /* 0x0000000300007348 */ /* 0x000ff00003800000 */
[----:B------:R-:W-:-:S04]  /*20840*/  VOTE.ANY R0, PT, !P0 ;  /* 0x0000000000007806 */ /* 0x000fc800040e0100 */
[----:B------:R-:W-:Y:S01]  /*20850*/  LOP3.LUT R0, R0, R3, RZ, 0xc0, !PT ;  /* 0x0000000300007212 */ /* 0x000fe200078ec0ff */
[----:B------:R-:W-:-:S04]  /*20860*/  IMAD.MOV.U32 R3, RZ, RZ, 0x0 ;  /* 0x00000000ff037424 */ /* 0x000fc800078e00ff */
[----:B------:R-:W-:Y:S05]  /*20870*/  RET.REL.NODEC R2 `(_ZN7cutlass13device_kernelIN5flash19enable_sm80_to_sm89INS1_16FlashAttnFwdSm80INS1_25CollectiveMainloopFwdSm80ILi8ELi1ELb0EN4cute5tupleIJNS5_1CILi128EEENS7_ILi32EEENS7_ILi256EEEEEELi256ENS_10bfloat16_tEfNS_4arch4Sm80ELb0ELb1ELb0ELb1ELb0ELb1ELb1ELb1EEENS1_21CollectiveEpilogueFwdINS6_IJS8_SA_S9_EEENS6_IJNS7_ILi1EEESI_SI_EEESC_SE_Li256ELb1ELb1ELb1ELb0EEENS1_36VarlenDynamicPersistentTileSchedulerILi128ELi32ELi256ELi256ELb1ELb1ELb0ELb1ELb0ELb1EEEEEEEEEvNT_6ParamsE) ;  /* 0xfffdf78002007950 */ /* 0x000fea0003c3ffff */
.L_x_3409:
        /* <DEDUP_REMOVED lines=16> */
.L_x_5256:


//--------------------- .text._ZN7cutlass13device_kernelIN5flash19enable_sm80_to_sm89INS1_16FlashAttnFwdSm80INS1_25CollectiveMainloopFwdSm80ILi8ELi1ELb1EN4cute5tupleIJNS5_1CILi128EEENS7_ILi64EEENS7_ILi256EEEEEELi256ENS_10bfloat16_tEfNS_4arch4Sm80ELb1ELb0ELb0ELb0ELb0ELb0ELb1ELb1EEENS1_21CollectiveEpilogueFwdINS6_IJS8_SA_S9_EEENS6_IJNS7_ILi1EEESI_SI_EEESC_SE_Li256ELb0ELb1ELb1ELb0EEENS1_30DynamicPersistentTileSchedulerILi256ELi256ELb1ELb1ELb0EEEEEEEEEvNT_6ParamsE --------------------------
	.section	.text._ZN7cutlass13device_kernelIN5flash19enable_sm80_to_sm89INS1_16FlashAttnFwdSm80INS1_25CollectiveMainloopFwdSm80ILi8ELi1ELb1EN4cute5tupleIJNS5_1CILi128EEENS7_ILi64EEENS7_ILi256EEEEEELi256ENS_10bfloat16_tEfNS_4arch4Sm80ELb1ELb0ELb0ELb0ELb0ELb0ELb1ELb1EEENS1_21CollectiveEpilogueFwdINS6_IJS8_SA_S9_EEENS6_IJNS7_ILi1EEESI_SI_EEESC_SE_Li256ELb0ELb1ELb1ELb0EEENS1_30DynamicPersistentTileSchedulerILi256ELi256ELb1ELb1ELb0EEEEEEEEEvNT_6ParamsE,"ax",@progbits
	.sectioninfo	@"SHI_REGISTERS=255"
	.align	128
.text._ZN7cutlass13device_kernelIN5flash19enable_sm80_to_sm89INS1_16FlashAttnFwdSm80INS1_25CollectiveMainloopFwdSm80ILi8ELi1ELb1EN4cute5tupleIJNS5_1CILi128EEENS7_ILi64EEENS7_ILi256EEEEEELi256ENS_10bfloat16_tEfNS_4arch4Sm80ELb1ELb0ELb0ELb0ELb0ELb0ELb1ELb1EEENS1_21CollectiveEpilogueFwdINS6_IJS8_SA_S9_EEENS6_IJNS7_ILi1EEESI_SI_EEESC_SE_Li256ELb0ELb1ELb1ELb0EEENS1_30DynamicPersistentTileSchedulerILi256ELi256ELb1ELb1ELb0EEEEEEEEEvNT_6ParamsE:
        .type           _ZN7cutlass13device_kernelIN5flash19enable_sm80_to_sm89INS1_16FlashAttnFwdSm80INS1_25CollectiveMainloopFwdSm80ILi8ELi1ELb1EN4cute5tupleIJNS5_1CILi128EEENS7_ILi64EEENS7_ILi256EEEEEELi256ENS_10bfloat16_tEfNS_4arch4Sm80ELb1ELb0ELb0ELb0ELb0ELb0ELb1ELb1EEENS1_21CollectiveEpilogueFwdINS6_IJS8_SA_S9_EEENS6_IJNS7_ILi1EEESI_SI_EEESC_SE_Li256ELb0ELb1ELb1ELb0EEENS1_30DynamicPersistentTileSchedulerILi256ELi256ELb1ELb1ELb0EEEEEEEEEvNT_6ParamsE,@function
        .size           _ZN7cutlass13device_kernelIN5flash19enable_sm80_to_sm89INS1_16FlashAttnFwdSm80INS1_25CollectiveMainloopFwdSm80ILi8ELi1ELb1EN4cute5tupleIJNS5_1CILi128EEENS7_ILi64EEENS7_ILi256EEEEEELi256ENS_10bfloat16_tEfNS_4arch4Sm80ELb1ELb0ELb0ELb0ELb0ELb0ELb1ELb1EEENS1_21CollectiveEpilogueFwdINS6_IJS8_SA_S9_EEENS6_IJNS7_ILi1EEESI_SI_EEESC_SE_Li256ELb0ELb1ELb1ELb0EEENS1_30DynamicPersistentTileSchedulerILi256ELi256ELb1ELb1ELb0EEEEEEEEEvNT_6ParamsE,(.L_x_5261 - _ZN7cutlass13device_kernelIN5flash19enable_sm80_to_sm89INS1_16FlashAttnFwdSm80INS1_25CollectiveMainloopFwdSm80ILi8ELi1ELb1EN4cute5tupleIJNS5_1CILi128EEENS7_ILi64EEENS7_ILi256EEEEEELi256ENS_10bfloat16_tEfNS_4arch4Sm80ELb1ELb0ELb0ELb0ELb0ELb0ELb1ELb1EEENS1_21CollectiveEpilogueFwdINS6_IJS8_SA_S9_EEENS6_IJNS7_ILi1EEESI_SI_EEESC_SE_Li256ELb0ELb1ELb1ELb0EEENS1_30DynamicPersistentTileSchedulerILi256ELi256ELb1ELb1ELb0EEEEEEEEEvNT_6ParamsE)
        .other          _ZN7cutlass13device_kernelIN5flash19enable_sm80_to_sm89INS1_16FlashAttnFwdSm80INS1_25CollectiveMainloopFwdSm80ILi8ELi1ELb1EN4cute5tupleIJNS5_1CILi128EEENS7_ILi64EEENS7_ILi256EEEEEELi256ENS_10bfloat16_tEfNS_4arch4Sm80ELb1ELb0ELb0ELb0ELb0ELb0ELb1ELb1EEENS1_21CollectiveEpilogueFwdINS6_IJS8_SA_S9_EEENS6_IJNS7_ILi1EEESI_SI_EEESC_SE_Li256ELb0ELb1ELb1ELb0EEENS1_30DynamicPersistentTileSchedulerILi256ELi256ELb1ELb1ELb0EEEEEEEEEvNT_6ParamsE,@"STO_CUDA_ENTRY STV_DEFAULT"
_ZN7cutlass13device_kernelIN5flash19enable_sm80_to_sm89INS1_16FlashAttnFwdSm80INS1_25CollectiveMainloopFwdSm80ILi8ELi1ELb1EN4cute5tupleIJNS5_1CILi128EEENS7_ILi64EEENS7_ILi256EEEEEELi256ENS_10bfloat16_tEfNS_4arch4Sm80ELb1ELb0ELb0ELb0ELb0ELb0ELb1ELb1EEENS1_21CollectiveEpilogueFwdINS6_IJS8_SA_S9_EEENS6_IJNS7_ILi1EEESI_SI_EEESC_SE_Li256ELb0ELb1ELb1ELb0EEENS1_30DynamicPersistentTileSchedulerILi256ELi256ELb1ELb1ELb0EEEEEEEEEvNT_6ParamsE:
        /* <DEDUP_REMOVED lines=82> */
[----:B------:R-:W-:Y:S01]  /*0520*/  SHF.R.S32.HI R6, RZ, 0x1f, R5 ;  /* 0x0000001fff067819 */ /* 0x000fe20000011405 */
[----:B------:R-:W-:Y:S01]  /*0530*/  IMAD.SHL.U32 R4, R4, 0x2, RZ ;  /* 0x0000000204047824 */ /* 0x000fe200078e00ff */
[----:B------:R-:W-:Y:S01]  /*0540*/  SHF.R.S32.HI R5, RZ, 0x1f, R2 ;  /* 0x0000001fff057819 */ /* 0x000fe20000011402 */
[----:B------:R2:W-:Y:S01]  /*0550*/  STL [R1+0x114], R0 ;  /* 0x0001140001007387 */ /* 0x0005e20000100800 */
[----:B------:R-:W-:-:S02]  /*0560*/  SEL R3, R3, 0xfffffff0, !P1 ;  /* 0xfffffff003037807 */ /* 0x000fc40004800000 */
[----:B------:R-:W-:Y:S01]  /*0570*/  SEL R7, R8, 0xffffffe0, !P2 ;  /* 0xffffffe008077807 */ /* 0x000fe20005000000 */
[----:B------:R-:W-:Y:S01]  /*0580*/  STL [R1+0xe4], R6 ;  /* 0x0000e40601007387 */ /* 0x000fe20000100800 */
[----:B------:R-:W-:Y:S02]  /*0590*/  LEA R249, R249, 0x10100, 0x1 ;  /* 0x00010100f9f97811 */ /* 0x000fe400078e08ff */
[----:B------:R-:W-:Y:S01]  /*05a0*/  IADD3 R9, R4, 0xd8, RZ ;  /* 0x000000d804097810 */ /* 0x000fe20007ffe0ff */
[----:B------:R3:W-:Y:S01]  /*05b0*/  STL [R1+0xe0], R5 ;  /* 0x0000e00501007387 */ /* 0x0007e20000100800 */
[----:B------:R-:W-:Y:S01]  /*05c0*/  IMAD.IADD R3, R3, 0x1, R7 ;  /* 0x0000000103037824 */ /* 0x000fe200078e0207 */
[----:B------:R-:W-:Y:S01]  /*05d0*/  LEA R248, R248, 0x100, 0x1 ;  /* 0x00000100f8f87811 */ /* 0x000fe200078e08ff */
[----:B------:R-:W-:-:S04]  /*05e0*/  IMAD.MOV.U32 R7, RZ, RZ, 0x40 ;  /* 0x00000040ff077424 */ /* 0x000fc800078e00ff */
[----:B------:R-:W-:Y:S01]  /*05f0*/  IMAD R3, R3, 0x2, R248 ;  /* 0x0000000203037824 */ /* 0x000fe200078e02f8 */
[----:B------:R-:W-:Y:S02]  /*0600*/  SEL R250, R7, 0xffffffc0, !P0 ;  /* 0xffffffc007fa7807 */ /* 0x000fe40004000000 */
[----:B-1----:R-:W-:Y:S02]  /*0610*/  IADD3 R13, R4, 0xc0, RZ ;  /* 0x000000c0040d7810 */ /* 0x002fe40007ffe0ff */
[----:B--2---:R-:W-:-:S04]  /*0620*/  IADD3 R0, R16, 0xc0, RZ ;  /* 0x000000c010007810 */ /* 0x004fc80007ffe0ff */
[----:B------:R-:W-:Y:S01]  /*0630*/  SHF.R.S32.HI R2, RZ, 0x1f, R0 ;  /* 0x0000001fff027819 */ /* 0x000fe20000011400 */
[----:B------:R-:W-:Y:S01]  /*0640*/  IMAD.SHL.U32 R0, R11, 0x2, RZ ;  /* 0x000000020b007824 */ /* 0x000fe200078e00ff */
[C---:B------:R-:W-:Y:S02]  /*0650*/  IADD3 R11, R4.reuse, 0xd0, RZ ;  /* 0x000000d0040b7810 */ /* 0x040fe40007ffe0ff */
[C---:B---3--:R-:W-:Y:S01]  /*0660*/  IADD3 R5, R4.reuse, 0xb8, RZ ;  /* 0x000000b804057810 */ /* 0x048fe20007ffe0ff */
[----:B------:R1:W-:Y:S01]  /*0670*/  STL [R1+0xdc], R2 ;  /* 0x0000dc0201007387 */ /* 0x0003e20000100800 */
[----:B------:R-:W-:-:S03]  /*0680*/  IADD3 R6, R4, 0xf0, RZ ;  /* 0x000000f004067810 */ /* 0x000fc60007ffe0ff */
[----:B------:R2:W-:Y:S01]  /*0690*/  STL [R1+0x58], R0 ;  /* 0x0000580001007387 */ /* 0x0005e20000100800 */
[----:B-1----:R-:W-:Y:S01]  /*06a0*/  IMAD R2, R12, 0x8, R14 ;  /* 0x000000080c027824 */ /* 0x002fe200078e020e */
[----:B------:R-:W-:Y:S01]  /*06b0*/  IADD3 R12, R4, 0xc8, RZ ;  /* 0x000000c8040c7810 */ /* 0x000fe20007ffe0ff */
[----:B------:R-:W-:Y:S01]  /*06c0*/  IMAD.IADD R14, R249, 0x1, R250 ;  /* 0x00000001f90e7824 */ /* 0x000fe200078e02fa */
[----:B--2---:R-:W-:Y:S02]  /*06d0*/  SEL R0, R8, 0xffffffe0, !P1 ;  /* 0xffffffe008007807 */ /* 0x004fe40004800000 */
[----:B------:R1:W-:Y:S01]  /*06e0*/  STL [R1+0x108], R2 ;  /* 0x0001080201007387 */ /* 0x0003e20000100800 */
[----:B------:R-:W-:-:S03]  /*06f0*/  IADD3 R8, R4, 0xe0, RZ ;  /* 0x000000e004087810 */ /* 0x000fc60007ffe0ff */
[----:B------:R-:W-:Y:S01]  /*0700*/  STL [R1+0x94], R4 ;  /* 0x0000940401007387 */ /* 0x000fe20000100800 */
[----:B------:R-:W-:-:S03]  /*0710*/  IMAD.IADD R252, R248, 0x1, R0 ;  /* 0x00000001f8fc7824 */ /* 0x000fc600078e0200 */
[----:B------:R2:W-:Y:S04]  /*0720*/  STL [R1+0xb8], R5 ;  /* 0x0000b80501007387 */ /* 0x0005e80000100800 */
[----:B------:R3:W-:Y:S04]  /*0730*/  STL [R1+0xd8], R13 ;  /* 0x0000d80d01007387 */ /* 0x0007e80000100800 */
[----:B------:R4:W-:Y:S04]  /*0740*/  STL [R1+0xd4], R12 ;  /* 0x0000d40c01007387 */ /* 0x0009e80000100800 */
[----:B------:R5:W-:Y:S04]  /*0750*/  STL [R1+0xd0], R11 ;  /* 0x0000d00b01007387 */ /* 0x000be80000100800 */
[----:B------:R5:W-:Y:S01]  /*0760*/  STL [R1+0xcc], R9 ;  /* 0x0000cc0901007387 */ /* 0x000be20000100800 */
[----:B-1----:R-:W-:-:S02]  /*0770*/  SEL R2, R7, 0xffffffc0, !P2 ;  /* 0xffffffc007027807 */ /* 0x002fc40005000000 */
[----:B------:R-:W-:Y:S01]  /*0780*/  IADD3 R7, R4, 0xe8, RZ ;  /* 0x000000e804077810 */ /* 0x000fe20007ffe0ff */
[----:B------:R1:W-:Y:S02]  /*0790*/  STL [R1+0xc8], R8 ;  /* 0x0000c80801007387 */ /* 0x0003e40000100800 */
[----:B------:R-:W-:Y:S02]  /*07a0*/  IMAD.IADD R251, R248, 0x1, R2 ;  /* 0x00000001f8fb7824 */ /* 0x000fe400078e0202 */
[----:B------:R1:W-:Y:S01]  /*07b0*/  STL [R1+0xc4], R7 ;  /* 0x0000c40701007387 */ /* 0x0003e20000100800 */
[----:B--2---:R-:W-:Y:S02]  /*07c0*/  IADD3 R5, R4, 0xf8, RZ ;  /* 0x000000f804057810 */ /* 0x004fe40007ffe0ff */
[----:B------:R-:W-:Y:S01]  /*07d0*/  IADD3 R4, R249, 0x20, RZ ;  /* 0x00000020f9047810 */ /* 0x000fe20007ffe0ff */
[----:B------:R2:W-:Y:S01]  /*07e0*/  STL [R1+0xc0], R6 ;  /* 0x0000c00601007387 */ /* 0x0005e20000100800 */
[----:B---3--:R-:W-:-:S02]  /*07f0*/  SHF.R.S32.HI R13, RZ, 0x1f, R13 ;  /* 0x0000001fff0d7819 */ /* 0x008fc4000001140d */
[----:B------:R-:W-:Y:S01]  /*0800*/  @P3 IADD3 R4, R249, -0x20, RZ ;  /* 0xffffffe0f9043810 */ /* 0x000fe20007ffe0ff */
[----:B------:R-:W-:Y:S01]  /*0810*/  STL [R1], R14 ;  /* 0x0000000e01007387 */ /* 0x000fe20000100800 */
[----:B----4-:R-:W-:-:S03]  /*0820*/  SHF.R.S32.HI R12, RZ, 0x1f, R12 ;  /* 0x0000001fff0c7819 */ /* 0x010fc6000001140c */
[----:B------:R3:W-:Y:S01]  /*0830*/  STL [R1+0xbc], R5 ;  /* 0x0000bc0501007387 */ /* 0x0007e20000100800 */
[----:B-----5:R-:W-:Y:S01]  /*0840*/  SHF.R.S32.HI R11, RZ, 0x1f, R11 ;  /* 0x0000001fff0b7819 */ /* 0x020fe2000001140b */
[----:B------:R-:W-:Y:S02]  /*0850*/  IMAD.IADD R250, R250, 0x1, R4 ;  /* 0x00000001fafa7824 */ /* 0x000fe400078e0204 */
[----:B------:R-:W-:Y:S01]  /*0860*/  STL [R1+0x104], R13 ;  /* 0x0001040d01007387 */ /* 0x000fe20000100800 */
[----:B------:R-:W-:-:S03]  /*0870*/  SHF.R.S32.HI R9, RZ, 0x1f, R9 ;  /* 0x0000001fff097819 */ /* 0x000fc60000011409 */
[----:B------:R-:W-:Y:S01]  /*0880*/  STL [R1+0x100], R12 ;  /* 0x0001000c01007387 */ /* 0x000fe20000100800 */
[----:B-1----:R-:W-:-:S03]  /*0890*/  SHF.R.S32.HI R8, RZ, 0x1f, R8 ;  /* 0x0000001fff087819 */ /* 0x002fc60000011408 */
[----:B------:R-:W-:Y:S01]  /*08a0*/  STL [R1+0xfc], R11 ;  /* 0x0000fc0b01007387 */ /* 0x000fe20000100800 */
[----:B------:R-:W-:-:S03]  /*08b0*/  SHF.R.S32.HI R7, RZ, 0x1f, R7 ;  /* 0x0000001fff077819 */ /* 0x000fc60000011407 */
[----:B------:R-:W-:Y:S01]  /*08c0*/  STL [R1+0xf8], R9 ;  /* 0x0000f80901007387 */ /* 0x000fe20000100800 */
[----:B--2---:R-:W-:-:S03]  /*08d0*/  SHF.R.S32.HI R6, RZ, 0x1f, R6 ;  /* 0x0000001fff067819 */ /* 0x004fc60000011406 */
[----:B------:R-:W-:Y:S04]  /*08e0*/  STL [R1+0xf4], R8 ;  /* 0x0000f40801007387 */ /* 0x000fe80000100800 */
[----:B------:R1:W-:Y:S01]  /*08f0*/  STL [R1+0xf0], R7 ;  /* 0x0000f00701007387 */ /* 0x0003e20000100800 */
[----:B---3--:R-:W-:-:S03]  /*0900*/  SHF.R.S32.HI R5, RZ, 0x1f, R5 ;  /* 0x0000001fff057819 */ /* 0x008fc60000011405 */
[----:B------:R-:W-:Y:S04]  /*0910*/  STL [R1+0x8], R4 ;  /* 0x0000080401007387 */ /* 0x000fe80000100800 */
[----:B------:R2:W-:Y:S04]  /*0920*/  STL [R1+0xec], R6 ;  /* 0x0000ec0601007387 */ /* 0x0005e80000100800 */
[----:B------:R3:W-:Y:S01]  /*0930*/  STL [R1+0xe8], R5 ;  /* 0x0000e80501007387 */ /* 0x0007e20000100800 */
[C---:B-1----:R-:W-:Y:S02]  /*0940*/  IADD3 R7, R4.reuse, 0x1800, RZ ;  /* 0x0000180004077810 */ /* 0x042fe40007ffe0ff */
[----:B--2---:R-:W-:-:S02]  /*0950*/  IADD3 R6, R4, 0x1000, RZ ;  /* 0x0000100004067810 */ /* 0x004fc40007ffe0ff */
        /* <DEDUP_REMOVED lines=38> */
.L_x_3435:
        /* <DEDUP_REMOVED lines=19> */
.L_x_3411:
[----:B------:R-:W-:-:S04]  /*0cf0*/  MOV R0, c[0x0][0x554] ;  /* 0x0001550000007a02 */ /* 0x000fc80000000f00 */
[----:B------:R-:W-:Y:S02]  /*0d00*/  ISETP.NE.AND P0, PT, R0, 0x1, PT ;  /* 0x000000010000780c */ /* 0x000fe40003f05270 */
[----:B------:R-:W-:-:S11]  /*0d10*/  MOV R0, R2 ;  /* 0x0000000200007202 */ /* 0x000fd60000000f00 */
[----:B------:R-:W-:-:S05]  /*0d20*/  @P0 IMAD.HI.U32 R4, R2, c[0x0][0x558], RZ ;  /* 0x0001560002040a27 */ /* 0x000fca00078e00ff */
[----:B------:R-:W-:-:S05]  /*0d30*/  @P0 SHF.R.U32.HI R0, RZ, c[0x0][0x55c], R4 ;  /* 0x00015700ff000a19 */ /* 0x000fca0000011604 */
[----:B------:R-:W-:Y:S02]  /*0d40*/  IMAD R4, R0, c[0x0][0x554], RZ ;  /* 0x0001550000047a24 */ /* 0x000fe400078e02ff */
.L_x_3412:
[----:B------:R-:W-:Y:S05]  /*0d50*/  BSYNC B0 ;  /* 0x0000000000007941 */ /* 0x000fea0003800000 */
.L_x_3410:
        /* <DEDUP_REMOVED lines=74> */
.L_x_3414:
[----:B------:R-:W-:Y:S05]  /*1200*/  BSYNC B0 ;  /* 0x0000000000007941 */ /* 0x000fea0003800000 */
.L_x_3413:
        /* <DEDUP_REMOVED lines=312> */
[----:B------:R-:W2:Y:S01]  /*2590*/  LDL R5, [R1] ;  /* 0x0000000001057983 */ /* 0x000ea20000100800 */
        /* <DEDUP_REMOVED lines=28> */
[----:B------:R-:W-:Y:S04]  /*2760*/  LDSM.16.M88.4 R12, [R249] ;  /* 0x00000000f90c783b */ /* 0x000fe80000000200 */
[----:B------:R-:W1:Y:S04]  /*2770*/  LDSM.16.M88.4 R24, [R249+0x800] ;  /* 0x00080000f918783b */ /* 0x000e680000000200 */
[----:B------:R-:W3:Y:S04]  /*2780*/  LDSM.16.M88.4 R28, [R249+0x1000] ;  /* 0x00100000f91c783b */ /* 0x000ee80000000200 */
[----:B------:R-:W4:Y:S04]  /*2790*/  LDSM.16.M88.4 R32, [R249+0x1800] ;  /* 0x00180000f920783b */ /* 0x000f280000000200 */
[----:B------:R-:W-:Y:S04]  /*27a0*/  LDSM.16.M88.4 R40, [R17] ;  /* 0x000000001128783b */ /* 0x000fe80000000200 */
[----:B------:R-:W2:Y:S04]  /*27b0*/  LDSM.16.M88.4 R52, [R16] ;  /* 0x000000001034783b */ /* 0x000ea80000000200 */
        /* <DEDUP_REMOVED lines=16> */
[----:B------:R-:W-:Y:S02]  /*28c0*/  ISETP.LT.OR P0, PT, R0, 0x21, !P0 ;  /* 0x000000210000780c */ /* 0x000fe40004701670 */
[----:B------:R-:W5:Y:S07]  /*28d0*/  LDL R0, [R1+0x1c] ;  /* 0x00001c0001007983 */ /* 0x000f6e0000100800 */
[----:B------:R1:W-:Y:S04]  /*28e0*/  LDGSTS.E.BYPASS.LTC128B.128 [R82+0x6100], [R2.64+0x180], !P4 ;  /* 0x0610018002527fae */ /* 0x0003e8000e101d46 */
[----:B------:R3:W-:Y:S04]  /*28f0*/  LDGSTS.E.BYPASS.LTC128B.128 [R82+0x1100], [R6.64], !P5 ;  /* 0x0110000006527fae */ /* 0x0007e8000e901d46 */
[----:B------:R3:W-:Y:S04]  /*2900*/  LDGSTS.E.BYPASS.LTC128B.128 [R82+0x3100], [R6.64+0x80], !P1 ;  /* 0x0310008006527fae */ /* 0x0007e8000c901d46 */
[----:B------:R3:W-:Y:S04]  /*2910*/  LDGSTS.E.BYPASS.LTC128B.128 [R82+0x5100], [R6.64+0x100], !P6 ;  /* 0x0510010006527fae */ /* 0x0007e8000f101d46 */
[----:B------:R3:W-:Y:S04]  /*2920*/  LDGSTS.E.BYPASS.LTC128B.128 [R82+0x7100], [R6.64+0x180], !P0 ;  /* 0x0710018006527fae */ /* 0x0007e8000c101d46 */
[----:B-1----:R-:W5:Y:S04]  /*2930*/  LDL R3, [R1+0x24] ;  /* 0x0000240001037983 */ /* 0x002f680000100800 */
[----:B------:R-:W5:Y:S01]  /*2940*/  LDL R2, [R1+0x20] ;  /* 0x0000200001027983 */ /* 0x000f620000100800 */
[----:B------:R-:W-:Y:S01]  /*2950*/  HMMA.16816.F32.BF16 R20, R168, R24, RZ ;  /* 0x00000018a814723c */ /* 0x000fe200000418ff */
[----:B------:R-:W-:-:S02]  /*2960*/  ISETP.NE.AND P4, PT, R9, RZ, PT ;  /* 0x000000ff0900720c */ /* 0x000fc40003f85270 */
[----:B------:R-:W-:Y:S01]  /*2970*/  ISETP.NE.AND P5, PT, R8, RZ, PT ;  /* 0x000000ff0800720c */ /* 0x000fe20003fa5270 */
[----:B------:R-:W0:Y:S04]  /*2980*/  LDGDEPBAR ;  /* 0x00000000000079af */ /* 0x000e280000000000 */
[----:B---3--:R-:W3:Y:S01]  /*2990*/  LDL R6, [R1+0x28] ;  /* 0x0000280001067983 */ /* 0x008ee20000100800 */
[----:B------:R-:W-:Y:S01]  /*29a0*/  HMMA.16816.F32.BF16 R24, R168, R26, RZ ;  /* 0x0000001aa818723c */ /* 0x000fe200000418ff */
[----:B------:R-:W-:-:S07]  /*29b0*/  ISETP.NE.AND P1, PT, R36, RZ, PT ;  /* 0x000000ff2400720c */ /* 0x000fce0003f25270 */
[C---:B------:R-:W-:Y:S08]  /*29c0*/  HMMA.16816.F32.BF16 R8, R168.reuse, R12, RZ ;  /* 0x0000000ca808723c */ /* 0x040ff000000418ff */
[C---:B------:R-:W-:Y:S08]  /*29d0*/  HMMA.16816.F32.BF16 R16, R168.reuse, R14, RZ ;  /* 0x0000000ea810723c */ /* 0x040ff000000418ff */
[C---:B------:R-:W-:Y:S01]  /*29e0*/  HMMA.16816.F32.BF16 R12, R168.reuse, R28, RZ ;  /* 0x0000001ca80c723c */ /* 0x040fe200000418ff */
[----:B--2---:R-:W1:Y:S04]  /*29f0*/  LDSM.16.M88.4 R68, [R5+0x800] ;  /* 0x000800000544783b */ /* 0x004e680000000200 */
[----:B------:R-:W2:Y:S03]  /*2a00*/  LDSM.16.M88.4 R72, [R5+0x1000] ;  /* 0x001000000548783b */ /* 0x000ea60000000200 */
[C---:B------:R-:W-:Y:S01]  /*2a10*/  HMMA.16816.F32.BF16 R36, R168.reuse, R30, RZ ;  /* 0x0000001ea824723c */ /* 0x040fe200000418ff */
[----:B------:R-:W1:Y:S04]  /*2a20*/  LDSM.16.M88.4 R76, [R5+0x1800] ;  /* 0x00180000054c783b */ /* 0x000e680000000200 */
[----:B------:R-:W1:Y:S03]  /*2a30*/  LDSM.16.M88.4 R56, [R5] ;  /* 0x000000000538783b */ /* 0x000e660000000200 */
[C---:B----4-:R-:W-:Y:S08]  /*2a40*/  HMMA.16816.F32.BF16 R48, R168.reuse, R32, RZ ;  /* 0x00000020a830723c */ /* 0x050ff000000418ff */
[----:B------:R-:W-:Y:S08]  /*2a50*/  HMMA.16816.F32.BF16 R44, R168, R34, RZ ;  /* 0x00000022a82c723c */ /* 0x000ff000000418ff */
[C---:B------:R-:W-:Y:S08]  /*2a60*/  HMMA.16816.F32.BF16 R20, R172.reuse, R52, R20 ;  /* 0x00000034ac14723c */ /* 0x040ff00000041814 */
[C---:B------:R-:W-:Y:S01]  /*2a70*/  HMMA.16816.F32.BF16 R24, R172.reuse, R54, R24 ;  /* 0x00000036ac18723c */ /* 0x040fe20000041818 */
[----:B------:R-:W-:Y:S07]  /*2a80*/  LDSM.16.M88.4 R52, [R249+0x2800] ;  /* 0x00280000f934783b */ /* 0x000fee0000000200 */
[C---:B------:R-:W-:Y:S01]  /*2a90*/  HMMA.16816.F32.BF16 R28, R172.reuse, R60, R12 ;  /* 0x0000003cac1c723c */ /* 0x040fe2000004180c */
[----:B------:R-:W-:Y:S07]  /*2aa0*/  LDSM.16.M88.4 R12, [R250] ;  /* 0x00000000fa0c783b */ /* 0x000fee0000000200 */
[C---:B------:R-:W-:Y:S01]  /*2ab0*/  HMMA.16816.F32.BF16 R32, R172.reuse, R62, R36 ;  /* 0x0000003eac20723c */ /* 0x040fe20000041824 */
[----:B------:R-:W-:Y:S07]  /*2ac0*/  LDSM.16.M88.4 R60, [R250+0x1000] ;  /* 0x00100000fa3c783b */ /* 0x000fee0000000200 */
[C---:B------:R-:W-:Y:S08]  /*2ad0*/  HMMA.16816.F32.BF16 R8, R172.reuse, R40, R8 ;  /* 0x00000028ac08723c */ /* 0x040ff00000041808 */
[C---:B------:R-:W-:Y:S08]  /*2ae0*/  HMMA.16816.F32.BF16 R16, R172.reuse, R42, R16 ;  /* 0x0000002aac10723c */ /* 0x040ff00000041810 */
[C---:B------:R-:W-:Y:S01]  /*2af0*/  HMMA.16816.F32.BF16 R36, R172.reuse, R64, R48 ;  /* 0x00000040ac24723c */ /* 0x040fe20000041830 */
[----:B------:R-:W4:Y:S07]  /*2b00*/  LDSM.16.M88.4 R48, [R250+0x800] ;  /* 0x00080000fa30783b */ /* 0x000f2e0000000200 */
[----:B------:R-:W-:Y:S01]  /*2b10*/  HMMA.16816.F32.BF16 R40, R172, R66, R44 ;  /* 0x00000042ac28723c */ /* 0x000fe2000004182c */
[----:B------:R-:W4:Y:S04]  /*2b20*/  LDSM.16.M88.4 R64, [R250+0x1800] ;  /* 0x00180000fa40783b */ /* 0x000f280000000200 */
[----:B------:R-:W-:Y:S03]  /*2b30*/  LDSM.16.M88.4 R44, [R249+0x2000] ;  /* 0x00200000f92c783b */ /* 0x000fe60000000200 */
[C---:B-1----:R-:W-:Y:S08]  /*2b40*/  HMMA.16816.F32.BF16 R20, R192.reuse, R68, R20 ;  /* 0x00000044c014723c */ /* 0x042ff00000041814 */
[C---:B------:R-:W-:Y:S01]  /*2b50*/  HMMA.16816.F32.BF16 R24, R192.reuse, R70, R24 ;  /* 0x00000046c018723c */ /* 0x040fe20000041818 */
[----:B------:R-:W-:Y:S07]  /*2b60*/  LDSM.16.M88.4 R68, [R86] ;  /* 0x000000005644783b */ /* 0x000fee0000000200 */
[C---:B--2---:R-:W-:Y:S08]  /*2b70*/  HMMA.16816.F32.BF16 R28, R192.reuse, R72, R28 ;  /* 0x00000048c01c723c */ /* 0x044ff0000004181c */
[C---:B------:R-:W-:Y:S01]  /*2b80*/  HMMA.16816.F32.BF16 R32, R192.reuse, R74, R32 ;  /* 0x0000004ac020723c */ /* 0x040fe20000041820 */
[----:B------:R-:W-:Y:S07]  /*2b90*/  LDSM.16.M88.4 R72, [R249+0x3800] ;  /* 0x00380000f948783b */ /* 0x000fee0000000200 */
[C---:B------:R-:W-:Y:S08]  /*2ba0*/  HMMA.16816.F32.BF16 R36, R192.reuse, R76, R36 ;  /* 0x0000004cc024723c */ /* 0x040ff00000041824 */
[C---:B------:R-:W-:Y:S01]  /*2bb0*/  HMMA.16816.F32.BF16 R40, R192.reuse, R78, R40 ;  /* 0x0000004ec028723c */ /* 0x040fe20000041828 */
[----:B------:R-:W-:Y:S07]  /*2bc0*/  LDSM.16.M88.4 R76, [R5+0x5800] ;  /* 0x00580000054c783b */ /* 0x000fee0000000200 */
[C---:B------:R-:W-:Y:S08]  /*2bd0*/  HMMA.16816.F32.BF16 R8, R192.reuse, R56, R8 ;  /* 0x00000038c008723c */ /* 0x040ff00000041808 */
[----:B------:R-:W-:Y:S01]  /*2be0*/  HMMA.16816.F32.BF16 R16, R192, R58, R16 ;  /* 0x0000003ac010723c */ /* 0x000fe20000041810 */
[----:B------:R-:W1:Y:S07]  /*2bf0*/  LDSM.16.M88.4 R56, [R249+0x3000] ;  /* 0x00300000f938783b */ /* 0x000e6e0000000200 */
[C---:B----4-:R-:W-:Y:S08]  /*2c00*/  HMMA.16816.F32.BF16 R20, R196.reuse, R48, R20 ;  /* 0x00000030c414723c */ /* 0x050ff00000041814 */
[C---:B------:R-:W-:Y:S01]  /*2c10*/  HMMA.16816.F32.BF16 R24, R196.reuse, R50, R24 ;  /* 0x00000032c418723c */ /* 0x040fe20000041818 */
[----:B------:R-:W2:Y:S07]  /*2c20*/  LDSM.16.M88.4 R48, [R88] ;  /* 0x000000005830783b */ /* 0x000eae0000000200 */
[C---:B------:R-:W-:Y:S08]  /*2c30*/  HMMA.16816.F32.BF16 R28, R196.reuse, R60, R28 ;  /* 0x0000003cc41c723c */ /* 0x040ff0000004181c */
[C---:B------:R-:W-:Y:S01]  /*2c40*/  HMMA.16816.F32.BF16 R32, R196.reuse, R62, R32 ;  /* 0x0000003ec420723c */ /* 0x040fe20000041820 */
[----:B------:R-:W4:Y:S07]  /*2c50*/  LDSM.16.M88.4 R60, [R87] ;  /* 0x00000000573c783b */ /* 0x000f2e0000000200 */
[C---:B------:R-:W-:Y:S08]  /*2c60*/  HMMA.16816.F32.BF16 R36, R196.reuse, R64, R36 ;  /* 0x00000040c424723c */ /* 0x040ff00000041824 */
[C---:B------:R-:W-:Y:S01]  /*2c70*/  HMMA.16816.F32.BF16 R40, R196.reuse, R66, R40 ;  /* 0x00000042c428723c */ /* 0x040fe20000041828 */
[----:B------:R-:W-:Y:S07]  /*2c80*/  LDSM.16.M88.4 R64, [R5+0x3000] ;  /* 0x003000000540783b */ /* 0x000fee0000000200 */
[C---:B------:R-:W-:Y:S08]  /*2c90*/  HMMA.16816.F32.BF16 R8, R196.reuse, R12, R8 ;  /* 0x0000000cc408723c */ /* 0x040ff00000041808 */
[----:B------:R-:W-:Y:S01]  /*2ca0*/  HMMA.16816.F32.BF16 R16, R196, R14, R16 ;  /* 0x0000000ec410723c */ /* 0x000fe20000041810 */
[----:B------:R-:W2:Y:S07]  /*2cb0*/  LDSM.16.M88.4 R12, [R89] ;  /* 0x00000000590c783b */ /* 0x000eae0000000200 */
[C---:B------:R-:W-:Y:S08]  /*2cc0*/  HMMA.16816.F32.BF16 R20, R200.reuse, R52, R20 ;  /* 0x00000034c814723c */ /* 0x040ff00000041814 */
[C---:B------:R-:W-:Y:S01]  /*2cd0*/  HMMA.16816.F32.BF16 R24, R200.reuse, R54, R24 ;  /* 0x00000036c818723c */ /* 0x040fe20000041818 */
[----:B------:R-:W-:Y:S07]  /*2ce0*/  LDSM.16.M88.4 R52, [R250+0x2800] ;  /* 0x00280000fa34783b */ /* 0x000fee0000000200 */
        /* <DEDUP_REMOVED lines=9> */
[C---:B--2---:R-:W-:Y:S08]  /*2d80*/  HMMA.16816.F32.BF16 R20, R204.reuse, R48, R20 ;  /* 0x00000030cc14723c */ /* 0x044ff00000041814 */
[C---:B------:R-:W-:Y:S01]  /*2d90*/  HMMA.16816.F32.BF16 R24, R204.reuse, R50, R24 ;  /* 0x00000032cc18723c */ /* 0x040fe20000041818 */
[----:B------:R-:W-:Y:S07]  /*2da0*/  LDSM.16.M88.4 R48, [R249+0x4000] ;  /* 0x00400000f930783b */ /* 0x000fee0000000200 */
[C---:B----4-:R-:W-:Y:S08]  /*2db0*/  HMMA.16816.F32.BF16 R28, R204.reuse, R60, R28 ;  /* 0x0000003ccc1c723c */ /* 0x050ff0000004181c */
[C---:B------:R-:W-:Y:S01]  /*2dc0*/  HMMA.16816.F32.BF16 R32, R204.reuse, R62, R32 ;  /* 0x0000003ecc20723c */ /* 0x040fe20000041820 */
[----:B------:R-:W2:Y:S07]  /*2dd0*/  LDSM.16.M88.4 R60, [R250+0x3000] ;  /* 0x00300000fa3c783b */ /* 0x000eae0000000200 */
[C---:B------:R-:W-:Y:S08]  /*2de0*/  HMMA.16816.F32.BF16 R36, R204.reuse, R68, R36 ;  /* 0x00000044cc24723c */ /* 0x040ff00000041824 */
[C---:B------:R-:W-:Y:S01]  /*2df0*/  HMMA.16816.F32.BF16 R40, R204.reuse, R70, R40 ;  /* 0x00000046cc28723c */ /* 0x040fe20000041828 */
[----:B------:R-:W4:Y:S07]  /*2e00*/  LDSM.16.M88.4 R68, [R250+0x3800] ;  /* 0x00380000fa44783b */ /* 0x000f2e0000000200 */
[C---:B------:R-:W-:Y:S08]  /*2e10*/  HMMA.16816.F32.BF16 R8, R204.reuse, R12, R8 ;  /* 0x0000000ccc08723c */ /* 0x040ff00000041808 */
[----:B------:R-:W-:Y:S01]  /*2e20*/  HMMA.16816.F32.BF16 R16, R204, R14, R16 ;  /* 0x0000000ecc10723c */ /* 0x000fe20000041810 */
[----:B------:R-:W2:Y:S07]  /*2e30*/  LDSM.16.M88.4 R12, [R250+0x2000] ;  /* 0x00200000fa0c783b */ /* 0x000eae0000000200 */
        /* <DEDUP_REMOVED lines=9> */
[C---:B------:R-:W-:Y:S08]  /*2ed0*/  HMMA.16816.F32.BF16 R8, R208.reuse, R44, R8 ;  /* 0x0000002cd008723c */ /* 0x040ff00000041808 */
[----:B------:R-:W-:Y:S01]  /*2ee0*/  HMMA.16816.F32.BF16 R16, R208, R46, R16 ;  /* 0x0000002ed010723c */ /* 0x000fe20000041810 */
[----:B---3--:R3:W1:Y:S07]  /*2ef0*/  LDSM.16.M88.4 R44, [R6] ;  /* 0x00000000062c783b */ /* 0x00866e0000000200 */
[C---:B------:R-:W-:Y:S08]  /*2f00*/  HMMA.16816.F32.BF16 R20, R212.reuse, R52, R20 ;  /* 0x00000034d414723c */ /* 0x040ff00000041814 */
[C---:B------:R-:W-:Y:S01]  /*2f10*/  HMMA.16816.F32.BF16 R24, R212.reuse, R54, R24 ;  /* 0x00000036d418723c */ /* 0x040fe20000041818 */
[----:B-----5:R5:W1:Y:S04]  /*2f20*/  LDSM.16.M88.4 R52, [R3] ;  /* 0x000000000334783b */ /* 0x020a680000000200 */
[----:B---3--:R-:W3:Y:S03]  /*2f30*/  LDL R6, [R1+0x18] ;  /* 0x0000180001067983 */ /* 0x008ee60000100800 */
[C---:B--2---:R-:W-:Y:S08]  /*2f40*/  HMMA.16816.F32.BF16 R28, R212.reuse, R60, R28 ;  /* 0x0000003cd41c723c */ /* 0x044ff0000004181c */
[C---:B------:R-:W-:Y:S01]  /*2f50*/  HMMA.16816.F32.BF16 R32, R212.reuse, R62, R32 ;  /* 0x0000003ed420723c */ /* 0x040fe20000041820 */
[----:B------:R2:W1:Y:S04]  /*2f60*/  LDSM.16.M88.4 R60, [R2] ;  /* 0x00000000023c783b */ /* 0x0004680000000200 */
[----:B-----5:R-:W5:Y:S03]  /*2f70*/  LDL R3, [R1+0x14] ;  /* 0x0000140001037983 */ /* 0x020f660000100800 */
[C---:B----4-:R-:W-:Y:S08]  /*2f80*/  HMMA.16816.F32.BF16 R36, R212.reuse, R68, R36 ;  /* 0x00000044d424723c */ /* 0x050ff00000041824 */
[C---:B------:R-:W-:Y:S01]  /*2f90*/  HMMA.16816.F32.BF16 R40, R212.reuse, R70, R40 ;  /* 0x00000046d428723c */ /* 0x040fe20000041828 */
[----:B------:R4:W1:Y:S04]  /*2fa0*/  LDSM.16.M88.4 R68, [R0] ;  /* 0x000000000044783b */ /* 0x0008680000000200 */
[----:B--2---:R-:W2:Y:S04]  /*2fb0*/  LDL R2, [R1+0x10] ;  /* 0x0000100001027983 */ /* 0x004ea80000100800 */
[----:B----4-:R-:W4:Y:S01]  /*2fc0*/  LDL R0, [R1+0xc] ;  /* 0x00000c0001007983 */ /* 0x010f220000100800 */
[C---:B------:R-:W-:Y:S08]  /*2fd0*/  HMMA.16816.F32.BF16 R8, R212.reuse, R12, R8 ;  /* 0x0000000cd408723c */ /* 0x040ff00000041808 */
[----:B------:R-:W-:Y:S08]  /*2fe0*/  HMMA.16816.F32.BF16 R16, R212, R14, R16 ;  /* 0x0000000ed410723c */ /* 0x000ff00000041810 */
[C---:B-1----:R-:W-:Y:S08]  /*2ff0*/  HMMA.16816.F32.BF16 R20, R216.reuse, R56, R20 ;  /* 0x00000038d814723c */ /* 0x042ff00000041814 */
[C---:B------:R-:W-:Y:S08]  /*3000*/  HMMA.16816.F32.BF16 R12, R216.reuse, R48, R8 ;  /* 0x00000030d80c723c */ /* 0x040ff00000041808 */
[C---:B------:R-:W-:Y:S01]  /*3010*/  HMMA.16816.F32.BF16 R8, R216.reuse, R50, R16 ;  /* 0x00000032d808723c */ /* 0x040fe20000041810 */
[----:B------:R-:W1:Y:S07]  /*3020*/  LDSM.16.M88.4 R48, [R5+0x4000] ;  /* 0x004000000530783b */ /* 0x000e6e0000000200 */
[C---:B------:R-:W-:Y:S01]  /*3030*/  HMMA.16816.F32.BF16 R24, R216.reuse, R58, R24 ;  /* 0x0000003ad818723c */ /* 0x040fe20000041818 */
[----:B------:R-:W1:Y:S07]  /*3040*/  LDSM.16.M88.4 R56, [R5+0x4800] ;  /* 0x004800000538783b */ /* 0x000e6e0000000200 */
[C---:B------:R-:W-:Y:S08]  /*3050*/  HMMA.16816.F32.BF16 R28, R216.reuse, R64, R28 ;  /* 0x00000040d81c723c */ /* 0x040ff0000004181c */
        /* <DEDUP_REMOVED lines=8> */
[C---:B------:R-:W-:Y:S08]  /*30e0*/  HMMA.16816.F32.BF16 R8, R220.reuse, R52, R20 ;  /* 0x00000034dc08723c */ /* 0x040ff00000041814 */
        /* <DEDUP_REMOVED lines=15> */
[C---:B------:R-:W-:Y:S08]  /*31e0*/  HMMA.16816.F32.BF16 R32, R224.reuse, R66, R32 ;  /* 0x00000042e020723c */ /* 0x040ff00000041820 */
[C---:B------:R-:W-:Y:S08]  /*31f0*/  HMMA.16816.F32.BF16 R36, R224.reuse, R76, R36 ;  /* 0x0000004ce024723c */ /* 0x040ff00000041824 */
[----:B------:R-:W-:Y:S01]  /*3200*/  HMMA.16816.F32.BF16 R40, R224, R78, R40 ;  /* 0x0000004ee028723c */ /* 0x000fe20000041828 */
[----:B------:R-:W1:Y:S07]  /*3210*/  LDSM.16.M88.4 R76, [R249+0x7800] ;  /* 0x00780000f94c783b */ /* 0x000e6e0000000200 */
[C---:B------:R-:W-:Y:S08]  /*3220*/  HMMA.16816.F32.BF16 R24, R228.reuse, R44, R20 ;  /* 0x0000002ce418723c */ /* 0x040ff00000041814 */
[C---:B------:R-:W-:Y:S08]  /*3230*/  HMMA.16816.F32.BF16 R20, R228.reuse, R46, R16 ;  /* 0x0000002ee414723c */ /* 0x040ff00000041810 */
[C---:B------:R-:W-:Y:S08]  /*3240*/  HMMA.16816.F32.BF16 R16, R228.reuse, R52, R12 ;  /* 0x00000034e410723c */ /* 0x040ff0000004180c */
[C---:B------:R-:W-:Y:S08]  /*3250*/  HMMA.16816.F32.BF16 R12, R228.reuse, R54, R8 ;  /* 0x00000036e40c723c */ /* 0x040ff00000041808 */
[C---:B---3--:R-:W-:Y:S08]  /*3260*/  HMMA.16816.F32.BF16 R8, R228.reuse, R60, R28 ;  /* 0x0000003ce408723c */ /* 0x048ff0000004181c */
[C---:B------:R-:W-:Y:S01]  /*3270*/  HMMA.16816.F32.BF16 R32, R228.reuse, R62, R32 ;  /* 0x0000003ee420723c */ /* 0x040fe20000041820 */
[----:B------:R-:W-:Y:S04]  /*3280*/  LDSM.16.M88.4 R60, [R5+0x6800] ;  /* 0x00680000053c783b */ /* 0x000fe80000000200 */
[----:B------:R-:W3:Y:S03]  /*3290*/  LDSM.16.M88.4 R44, [R6] ;  /* 0x00000000062c783b */ /* 0x000ee60000000200 */
[C---:B------:R-:W-:Y:S08]  /*32a0*/  HMMA.16816.F32.BF16 R36, R228.reuse, R72, R36 ;  /* 0x00000048e424723c */ /* 0x040ff00000041824 */
[----:B------:R-:W-:Y:S01]  /*32b0*/  HMMA.16816.F32.BF16 R40, R228, R74, R40 ;  /* 0x0000004ae428723c */ /* 0x000fe20000041828 */
[----:B-----5:R-:W5:Y:S04]  /*32c0*/  LDSM.16.M88.4 R52, [R3] ;  /* 0x000000000334783b */ /* 0x020f680000000200 */
[----:B--2---:R-:W2:Y:S03]  /*32d0*/  LDSM.16.M88.4 R64, [R2] ;  /* 0x000000000240783b */ /* 0x004ea60000000200 */
[C---:B-1----:R-:W-:Y:S01]  /*32e0*/  HMMA.16816.F32.BF16 R28, R232.reuse, R48, R24 ;  /* 0x00000030e81c723c */ /* 0x042fe20000041818 */
[----:B----4-:R-:W1:Y:S07]  /*32f0*/  LDSM.16.M88.4 R72, [R0] ;  /* 0x000000000048783b */ /* 0x010e6e0000000200 */
[C---:B------:R-:W-:Y:S01]  /*3300*/  HMMA.16816.F32.BF16 R24, R232.reuse, R50, R20 ;  /* 0x00000032e818723c */ /* 0x040fe20000041814 */
[----:B------:R-:W-:Y:S07]  /*3310*/  LDSM.16.M88.4 R48, [R250+0x6800] ;  /* 0x00680000fa30783b */ /* 0x000fee0000000200 */
[C---:B------:R-:W-:Y:S08]  /*3320*/  HMMA.16816.F32.BF16 R20, R232.reuse, R56, R16 ;  /* 0x00000038e814723c */ /* 0x040ff00000041810 */
[C---:B------:R-:W-:Y:S01]  /*3330*/  HMMA.16816.F32.BF16 R16, R232.reuse, R58, R12 ;  /* 0x0000003ae810723c */ /* 0x040fe2000004180c */
[----:B------:R-:W4:Y:S07]  /*3340*/  LDSM.16.M88.4 R56, [R5+0x6000] ;  /* 0x006000000538783b */ /* 0x000f2e0000000200 */
[C---:B------:R-:W-:Y:S08]  /*3350*/  HMMA.16816.F32.BF16 R12, R232.reuse, R68, R8 ;  /* 0x00000044e80c723c */ /* 0x040ff00000041808 */
[C---:B------:R-:W-:Y:S01]  /*3360*/  HMMA.16816.F32.BF16 R8, R232.reuse, R70, R32 ;  /* 0x00000046e808723c */ /* 0x040fe20000041820 */
[----:B------:R-:W1:Y:S07]  /*3370*/  LDSM.16.M88.4 R68, [R5+0x7000] ;  /* 0x007000000544783b */ /* 0x000e6e0000000200 */
[C---:B------:R-:W-:Y:S08]  /*3380*/  HMMA.16816.F32.BF16 R36, R232.reuse, R76, R36 ;  /* 0x0000004ce824723c */ /* 0x040ff00000041824 */
[----:B------:R-:W-:Y:S01]  /*3390*/  HMMA.16816.F32.BF16 R40, R232, R78, R40 ;  /* 0x0000004ee828723c */ /* 0x000fe20000041828 */
[----:B------:R-:W1:Y:S07]  /*33a0*/  LDSM.16.M88.4 R76, [R5+0x7800] ;  /* 0x00780000054c783b */ /* 0x000e6e0000000200 */
[C---:B---3--:R-:W-:Y:S08]  /*33b0*/  HMMA.16816.F32.BF16 R32, R236.reuse, R44, R28 ;  /* 0x0000002cec20723c */ /* 0x048ff0000004181c */
[C---:B------:R-:W-:Y:S01]  /*33c0*/  HMMA.16816.F32.BF16 R28, R236.reuse, R46, R24 ;  /* 0x0000002eec1c723c */ /* 0x040fe20000041818 */
[----:B------:R-:W-:Y:S07]  /*33d0*/  LDSM.16.M88.4 R44, [R250+0x7000] ;  /* 0x00700000fa2c783b */ /* 0x000fee0000000200 */
[C---:B-----5:R-:W-:Y:S08]  /*33e0*/  HMMA.16816.F32.BF16 R24, R236.reuse, R52, R20 ;  /* 0x00000034ec18723c */ /* 0x060ff00000041814 */
[C---:B------:R-:W-:Y:S01]  /*33f0*/  HMMA.16816.F32.BF16 R20, R236.reuse, R54, R16 ;  /* 0x00000036ec14723c */ /* 0x040fe20000041810 */
[----:B------:R-:W3:Y:S07]  /*3400*/  LDSM.16.M88.4 R52, [R250+0x6000] ;  /* 0x00600000fa34783b */ /* 0x000eee0000000200 */
[C---:B--2---:R-:W-:Y:S08]  /*3410*/  HMMA.16816.F32.BF16 R16, R236.reuse, R64, R12 ;  /* 0x00000040ec10723c */ /* 0x044ff0000004180c */
[----:B------:R-:W-:Y:S01]  /*3420*/  HMMA.16816.F32.BF16 R12, R236, R66, R8 ;  /* 0x00000042ec0c723c */ /* 0x000fe20000041808 */
[----:B------:R-:W2:Y:S01]  /*3430*/  LDSM.16.M88.4 R64, [R250+0x7800] ;  /* 0x00780000fa40783b */ /* 0x000ea20000000200 */
[----:B------:R-:W-:Y:S01]  /*3440*/  IMAD.MOV.U32 R158, RZ, RZ, R156 ;  /* 0x000000ffff9e7224 */ /* 0x000fe200078e009c */
[----:B------:R-:W-:-:S05]  /*3450*/  DEPBAR.LE SB0, 0x0 ;  /* 0x000080000000791a */ /* 0x000fca0000000000 */
[C---:B-1----:R-:W-:Y:S08]  /*3460*/  HMMA.16816.F32.BF16 R8, R236.reuse, R72, R36 ;  /* 0x00000048ec08723c */ /* 0x042ff00000041824 */
[----:B------:R-:W-:Y:S08]  /*3470*/  HMMA.16816.F32.BF16 R40, R236, R74, R40 ;  /* 0x0000004aec28723c */ /* 0x000ff00000041828 */
[C---:B----4-:R-:W-:Y:S08]  /*3480*/  HMMA.16816.F32.BF16 R36, R240.reuse, R56, R32 ;  /* 0x00000038f024723c */ /* 0x050ff00000041820 */
[C---:B------:R-:W-:Y:S08]  /*3490*/  HMMA.16816.F32.BF16 R32, R240.reuse, R58, R28 ;  /* 0x0000003af020723c */ /* 0x040ff0000004181c */
[C---:B------:R-:W-:Y:S08]  /*34a0*/  HMMA.16816.F32.BF16 R28, R240.reuse, R60, R24 ;  /* 0x0000003cf01c723c */ /* 0x040ff00000041818 */
[C---:B------:R-:W-:Y:S08]  /*34b0*/  HMMA.16816.F32.BF16 R24, R240.reuse, R62, R20 ;  /* 0x0000003ef018723c */ /* 0x040ff00000041814 */
[C---:B------:R-:W-:Y:S08]  /*34c0*/  HMMA.16816.F32.BF16 R20, R240.reuse, R68, R16 ;  /* 0x00000044f014723c */ /* 0x040ff00000041810 */
[C---:B------:R-:W-:Y:S08]  /*34d0*/  HMMA.16816.F32.BF16 R16, R240.reuse, R70, R12 ;  /* 0x00000046f010723c */ /* 0x040ff0000004180c */
[C---:B------:R-:W-:Y:S08]  /*34e0*/  HMMA.16816.F32.BF16 R12, R240.reuse, R76, R8 ;  /* 0x0000004cf00c723c */ /* 0x040ff00000041808 */
[----:B------:R-:W-:Y:S01]  /*34f0*/  HMMA.16816.F32.BF16 R8, R240, R78, R40 ;  /* 0x0000004ef008723c */ /* 0x000fe20000041828 */
[----:B------:R-:W-:Y:S01]  /*3500*/  BAR.SYNC.DEFER_BLOCKING 0x0 ;  /* 0x0000000000007b1d */ /* 0x000fe20000010000 */
[----:B------:R-:W-:-:S06]  /*3510*/  ISETP.GT.AND P0, PT, R4, R158, PT ;  /* 0x0000009e0400720c */ /* 0x000fcc0003f04270 */
[C---:B---3--:R-:W-:Y:S01]  /*3520*/  HMMA.16816.F32.BF16 R36, R244.reuse, R52, R36 ;  /* 0x00000034f424723c */ /* 0x048fe20000041824 */
[----:B------:R-:W-:Y:S07]  /*3530*/  BSSY B0, `(.L_x_3416) ;  /* 0x0000023000007945 */ /* 0x000fee0003800000 */
[C---:B------:R-:W-:Y:S08]  /*3540*/  HMMA.16816.F32.BF16 R52, R244.reuse, R54, R32 ;  /* 0x00000036f434723c */ /* 0x040ff00000041820 */
[C---:B------:R-:W-:Y:S08]  /*3550*/  HMMA.16816.F32.BF16 R32, R244.reuse, R48, R28 ;  /* 0x00000030f420723c */ /* 0x040ff0000004181c */
[C---:B------:R-:W-:Y:S08]  /*3560*/  HMMA.16816.F32.BF16 R48, R244.reuse, R50, R24 ;  /* 0x00000032f430723c */ /* 0x040ff00000041818 */
[C---:B------:R-:W-:Y:S08]  /*3570*/  HMMA.16816.F32.BF16 R28, R244.reuse, R44, R20 ;  /* 0x0000002cf41c723c */ /* 0x040ff00000041814 */
[C---:B------:R-:W-:Y:S08]  /*3580*/  HMMA.16816.F32.BF16 R44, R244.reuse, R46, R16 ;  /* 0x0000002ef42c723c */ /* 0x040ff00000041810 */
[C---:B--2---:R-:W-:Y:S08]  /*3590*/  HMMA.16816.F32.BF16 R20, R244.reuse, R64, R12 ;  /* 0x00000040f414723c */ /* 0x044ff0000004180c */
[----:B------:R-:W-:Y:S01]  /*35a0*/  HMMA.16816.F32.BF16 R24, R244, R66, R8 ;  /* 0x00000042f418723c */ /* 0x000fe20000041808 */
[----:B------:R-:W-:Y:S07]  /*35b0*/  @!UPT UIADD3 URZ, URZ, URZ, URZ ;  /* 0x0000003f3f3ff290 */ /* 0x000fee000fffe03f */
[----:B------:R-:W-:Y:S11]  /*35c0*/  @!P0 BRA `(.L_x_3417) ;  /* 0x0000019000008947 */ /* 0x000ff60003800000 */
[----:B------:R-:W-:Y:S01]  /*35d0*/  IADD3 R0, R159, -0x2, RZ ;  /* 0xfffffffe9f007810 */ /* 0x000fe20007ffe0ff */
        /* <DEDUP_REMOVED lines=24> */
.L_x_3417:
[----:B------:R-:W-:Y:S05]  /*3760*/  BSYNC B0 ;  /* 0x0000000000007941 */ /* 0x000fea0003800000 */
.L_x_3416:
[----:B------:R-:W2:Y:S04]  /*3770*/  LDL R0, [R1+0x108] ;  /* 0x0001080001007983 */ /* 0x000ea80000100800 */
[----:B-1----:R-:W3:Y:S04]  /*3780*/  LDL R3, [R1+0x94] ;  /* 0x0000940001037983 */ /* 0x002ee80000100800 */
[----:B------:R-:W-:Y:S04]  /*3790*/  LDSM.16.MT88.4 R56, [R251+0x800] ;  /* 0x00080000fb38783b */ /* 0x000fe80000004200 */
[----:B------:R-:W-:Y:S04]  /*37a0*/  LDSM.16.MT88.4 R40, [R252+0x800] ;  /* 0x00080000fc28783b */ /* 0x000fe80000004200 */
[----:B------:R-:W-:Y:S04]  /*37b0*/  LDSM.16.MT88.4 R64, [R252+0x2000] ;  /* 0x00200000fc40783b */ /* 0x000fe80000004200 */
[----:B------:R-:W-:Y:S04]  /*37c0*/  LDSM.16.MT88.4 R68, [R251+0x2000] ;  /* 0x00200000fb44783b */ /* 0x000fe80000004200 */
[----:B------:R-:W-:Y:S04]  /*37d0*/  LDSM.16.MT88.4 R72, [R251+0x2800] ;  /* 0x00280000fb48783b */ /* 0x000fe80000004200 */
[----:B------:R-:W-:Y:S04]  /*37e0*/  LDSM.16.MT88.4 R76, [R248+0x4000] ;  /* 0x00400000f84c783b */ /* 0x000fe80000004200 */
[----:B------:R-:W0:Y:S01]  /*37f0*/  LDGDEPBAR ;  /* 0x00000000000079af */ /* 0x000e220000000000 */
[----:B--2---:R-:W-:-:S04]  /*3800*/  IMAD.IADD R0, R0, 0x1, R128 ;  /* 0x0000000100007824 */ /* 0x004fc800078e0280 */
[----:B------:R-:W-:Y:S01]  /*3810*/  @P1 IMAD.HI.U32 R2, R0, c[0x0][0x2c8], RZ ;  /* 0x0000b20000021a27 */ /* 0x000fe200078e00ff */
[----:B------:R1:W-:Y:S04]  /*3820*/  STL [R1+0x8c], R0 ;  /* 0x00008c0001007387 */ /* 0x0003e80000100800 */
[----:B------:R-:W2:Y:S04]  /*3830*/  LDL R60, [R1+0x48] ;  /* 0x00004800013c7983 */ /* 0x000ea80000100800 */
[----:B------:R-:W4:Y:S01]  /*3840*/  LDL R127, [R1+0x4] ;  /* 0x00000400017f7983 */ /* 0x000f220000100800 */
[----:B-1----:R-:W-:Y:S01]  /*3850*/  @P1 SHF.R.U32.HI R0, RZ, c[0x0][0x2cc], R2 ;  /* 0x0000b300ff001a19 */ /* 0x002fe20000011602 */
[----:B------:R-:W-:-:S04]  /*3860*/  IMAD R2, R4, R81, 0x1 ;  /* 0x0000000104027424 */ /* 0x000fc800078e0251 */
[----:B------:R-:W1:Y:S04]  /*3870*/  SHFL.IDX PT, R5, R0, RZ, 0x1c1f ;  /* 0x001c1fff00057589 */ /* 0x000e6800000e0000 */
[----:B------:R3:W5:Y:S02]  /*3880*/  SHFL.IDX PT, R4, R0, 0x1, 0x1c1f ;  /* 0x003c1f0000047f89 */ /* 0x00076400000e0000 */
[----:B---3--:R-:W-:Y:S01]  /*3890*/  IADD3 R0, -R3, c[0x0][0x1d0], R2 ;  /* 0x0000740003007a10 */ /* 0x008fe20007ffe102 */
[----:B------:R-:W-:-:S03]  /*38a0*/  IMAD.IADD R3, R80, 0x1, -R3 ;  /* 0x0000000150037824 */ /* 0x000fc600078e0a03 */
[----:B------:R-:W-:-:S05]  /*38b0*/  IADD3 R0, R0, -c[0x0][0x168], RZ ;  /* 0x80005a0000007a10 */ /* 0x000fca0007ffe0ff */
[----:B-1----:R-:W-:-:S05]  /*38c0*/  IMAD.IADD R2, R0, 0x1, R5 ;  /* 0x0000000100027824 */ /* 0x002fca00078e0205 */
[----:B------:R-:W-:-:S04]  /*38d0*/  IMNMX R2, R3, R2, PT ;  /* 0x0000000203027217 */ /* 0x000fc80003800200 */
[C---:B------:R-:W-:Y:S02]  /*38e0*/  ISETP.GT.AND P6, PT, R2.reuse, RZ, PT ;  /* 0x000000ff0200720c */ /* 0x040fe40003fc4270 */
[----:B------:R-:W-:Y:S02]  /*38f0*/  ISETP.GT.AND P0, PT, R2, 0x1, PT ;  /* 0x000000010200780c */ /* 0x000fe40003f04270 */
[----:B------:R-:W-:Y:S02]  /*3900*/  FSEL R17, R36, -INF , P6 ;  /* 0xff80000024117808 */ /* 0x000fe40003000000 */
[----:B------:R-:W-:Y:S01]  /*3910*/  ISETP.GT.AND P6, PT, R2, 0x8, PT ;  /* 0x000000080200780c */ /* 0x000fe20003fc4270 */
[----:B-----5:R-:W-:Y:S01]  /*3920*/  IMAD.IADD R0, R0, 0x1, R4 ;  /* 0x0000000100007824 */ /* 0x020fe200078e0204 */
[----:B------:R-:W-:Y:S02]  /*3930*/  FSEL R10, R37, -INF , P0 ;  /* 0xff800000250a7808 */ /* 0x000fe40000000000 */
[----:B------:R-:W-:-:S02]  /*3940*/  FSEL R9, R52, -INF , P6 ;  /* 0xff80000034097808 */ /* 0x000fc40003000000 */
[C---:B------:R-:W-:Y:S02]  /*3950*/  ISETP.GT.AND P0, PT, R2.reuse, 0x9, PT ;  /* 0x000000090200780c */ /* 0x040fe40003f04270 */
[----:B------:R-:W-:Y:S02]  /*3960*/  ISETP.GT.AND P6, PT, R2, 0x10, PT ;  /* 0x000000100200780c */ /* 0x000fe40003fc4270 */
[----:B------:R-:W-:Y:S02]  /*3970*/  FMNMX.FTZ R5, R17, R10, !PT ;  /* 0x0000000a11057209 */ /* 0x000fe40007810000 */
[----:B------:R-:W-:Y:S02]  /*3980*/  IMNMX R0, R3, R0, PT ;  /* 0x0000000003007217 */ /* 0x000fe40003800200 */
[----:B------:R-:W-:Y:S02]  /*3990*/  FSEL R4, R53, -INF , P0 ;  /* 0xff80000035047808 */ /* 0x000fe40000000000 */
[----:B------:R-:W-:-:S02]  /*39a0*/  FSEL R3, R32, -INF , P6 ;  /* 0xff80000020037808 */ /* 0x000fc40003000000 */
[C---:B------:R-:W-:Y:S02]  /*39b0*/  ISETP.GT.AND P0, PT, R2.reuse, 0x11, PT ;  /* 0x000000110200780c */ /* 0x040fe40003f04270 */
[----:B------:R-:W-:Y:S02]  /*39c0*/  ISETP.GT.AND P6, PT, R2, 0x18, PT ;  /* 0x000000180200780c */ /* 0x000fe40003fc4270 */
[----:B------:R-:W-:Y:S02]  /*39d0*/  FMNMX.FTZ R5, R9, R5, !PT ;  /* 0x0000000509057209 */ /* 0x000fe40007810000 */
[----:B------:R-:W-:Y:S02]  /*39e0*/  FSEL R8, R33, -INF , P0 ;  /* 0xff80000021087808 */ /* 0x000fe40000000000 */
[----:B------:R-:W-:Y:S02]  /*39f0*/  FSEL R7, R48, -INF , P6 ;  /* 0xff80000030077808 */ /* 0x000fe40003000000 */
[----:B------:R-:W-:-:S02]  /*3a00*/  FMNMX.FTZ R5, R4, R5, !PT ;  /* 0x0000000504057209 */ /* 0x000fc40007810000 */
[C---:B------:R-:W-:Y:S02]  /*3a10*/  ISETP.GT.AND P0, PT, R2.reuse, 0x19, PT ;  /* 0x000000190200780c */ /* 0x040fe40003f04270 */
[----:B------:R-:W-:Y:S02]  /*3a20*/  ISETP.GT.AND P6, PT, R2, 0x20, PT ;  /* 0x000000200200780c */ /* 0x000fe40003fc4270 */
[----:B------:R-:W-:Y:S02]  /*3a30*/  FMNMX.FTZ R5, R3, R5, !PT ;  /* 0x0000000503057209 */ /* 0x000fe40007810000 */
[----:B------:R-:W-:Y:S02]  /*3a40*/  FSEL R16, R49, -INF , P0 ;  /* 0xff80000031107808 */ /* 0x000fe40000000000 */
[----:B------:R-:W-:Y:S02]  /*3a50*/  FSEL R111, R28, -INF , P6 ;  /* 0xff8000001c6f7808 */ /* 0x000fe40003000000 */
[----:B------:R-:W-:-:S02]  /*3a60*/  ISETP.GT.AND P0, PT, R2, 0x21, PT ;  /* 0x000000210200780c */ /* 0x000fc40003f04270 */
[----:B------:R-:W-:Y:S02]  /*3a70*/  ISETP.GT.AND P6, PT, R2, 0x28, PT ;  /* 0x000000280200780c */ /* 0x000fe40003fc4270 */
[----:B------:R-:W-:Y:S02]  /*3a80*/  FMNMX.FTZ R5, R8, R5, !PT ;  /* 0x0000000508057209 */ /* 0x000fe40007810000 */
[----:B------:R-:W-:Y:S02]  /*3a90*/  FSEL R110, R29, -INF , P0 ;  /* 0xff8000001d6e7808 */ /* 0x000fe40000000000 */
[----:B------:R-:W-:Y:S02]  /*3aa0*/  FSEL R109, R44, -INF , P6 ;  /* 0xff8000002c6d7808 */ /* 0x000fe40003000000 */
[C---:B------:R-:W-:Y:S02]  /*3ab0*/  ISETP.GT.AND P0, PT, R2.reuse, 0x29, PT ;  /* 0x000000290200780c */ /* 0x040fe40003f04270 */
[----:B------:R-:W-:-:S02]  /*3ac0*/  ISETP.GT.AND P6, PT, R2, 0x30, PT ;  /* 0x000000300200780c */ /* 0x000fc40003fc4270 */
[----:B------:R-:W-:Y:S02]  /*3ad0*/  FMNMX.FTZ R5, R7, R5, !PT ;  /* 0x0000000507057209 */ /* 0x000fe40007810000 */
[----:B------:R-:W-:Y:S02]  /*3ae0*/  FSEL R107, R45, -INF , P0 ;  /* 0xff8000002d6b7808 */ /* 0x000fe40000000000 */
[----:B------:R-:W-:Y:S02]  /*3af0*/  FSEL R104, R20, -INF , P6 ;  /* 0xff80000014687808 */ /* 0x000fe40003000000 */
[----:B------:R-:W-:Y:S02]  /*3b00*/  ISETP.GT.AND P0, PT, R2, 0x31, PT ;  /* 0x000000310200780c */ /* 0x000fe40003f04270 */
[----:B------:R-:W-:Y:S02]  /*3b10*/  ISETP.GT.AND P6, PT, R0, RZ, PT ;  /* 0x000000ff0000720c */ /* 0x000fe40003fc4270 */
[----:B------:R-:W-:-:S02]  /*3b20*/  FMNMX.FTZ R5, R16, R5, !PT ;  /* 0x0000000510057209 */ /* 0x000fc40007810000 */
[----:B------:R-:W-:Y:S02]  /*3b30*/  FSEL R103, R21, -INF , P0 ;  /* 0xff80000015677808 */ /* 0x000fe40000000000 */
[----:B------:R-:W-:Y:S02]  /*3b40*/  FSEL R15, R38, -INF , P6 ;  /* 0xff800000260f7808 */ /* 0x000fe40003000000 */
[----:B------:R-:W-:Y:S02]  /*3b50*/  FMNMX.FTZ R5, R111, R5, !PT ;  /* 0x000000056f057209 */ /* 0x000fe40007810000 */
[C---:B------:R-:W-:Y:S02]  /*3b60*/  ISETP.GT.AND P0, PT, R0.reuse, 0x1, PT ;  /* 0x000000010000780c */ /* 0x040fe40003f04270 */
[----:B------:R-:W-:Y:S02]  /*3b70*/  ISETP.GT.AND P6, PT, R0, 0x8, PT ;  /* 0x000000080000780c */ /* 0x000fe40003fc4270 */
[----:B------:R-:W-:-:S02]  /*3b80*/  FMNMX.FTZ R5, R110, R5, !PT ;  /* 0x000000056e057209 */ /* 0x000fc40007810000 */
[----:B------:R-:W-:Y:S02]  /*3b90*/  FSEL R14, R39, -INF , P0 ;  /* 0xff800000270e7808 */ /* 0x000fe40000000000 */
[----:B------:R-:W-:Y:S01]  /*3ba0*/  FSEL R13, R54, -INF , P6 ;  /* 0xff800000360d7808 */ /* 0x000fe20003000000 */
[----:B------:R-:W-:Y:S01]  /*3bb0*/  LDSM.16.MT88.4 R36, [R248+0x800] ;  /* 0x00080000f824783b */ /* 0x000fe20000004200 */
[----:B------:R-:W-:Y:S02]  /*3bc0*/  ISETP.GT.AND P6, PT, R2, 0x38, PT ;  /* 0x000000380200780c */ /* 0x000fe40003fc4270 */
[----:B------:R-:W-:Y:S02]  /*3bd0*/  FMNMX.FTZ R5, R109, R5, !PT ;  /* 0x000000056d057209 */ /* 0x000fe40007810000 */
[----:B------:R-:W-:Y:S02]  /*3be0*/  ISETP.GT.AND P0, PT, R0, 0x9, PT ;  /* 0x000000090000780c */ /* 0x000fe40003f04270 */
[----:B------:R-:W-:-:S02]  /*3bf0*/  FMNMX.FTZ R6, R15, R14, !PT ;  /* 0x0000000e0f067209 */ /* 0x000fc40007810000 */
[----:B------:R-:W-:Y:S02]  /*3c00*/  FSEL R97, R24, -INF , P6 ;  /* 0xff80000018617808 */ /* 0x000fe40003000000 */
[----:B------:R-:W-:Y:S02]  /*3c10*/  ISETP.GT.AND P6, PT, R0, 0x10, PT ;  /* 0x000000100000780c */ /* 0x000fe40003fc4270 */
[----:B------:R-:W-:Y:S02]  /*3c20*/  FMNMX.FTZ R5, R107, R5, !PT ;  /* 0x000000056b057209 */ /* 0x000fe40007810000 */
[----:B------:R-:W-:Y:S02]  /*3c30*/  FSEL R12, R55, -INF , P0 ;  /* 0xff800000370c7808 */ /* 0x000fe40000000000 */
[----:B------:R-:W-:Y:S02]  /*3c40*/  FMNMX.FTZ R18, R13, R6, !PT ;  /* 0x000000060d127209 */ /* 0x000fe40007810000 */
[----:B------:R-:W-:-:S02]  /*3c50*/  FSEL R11, R34, -INF , P6 ;  /* 0xff800000220b7808 */ /* 0x000fc40003000000 */
[----:B------:R-:W-:Y:S02]  /*3c60*/  FMNMX.FTZ R5, R104, R5, !PT ;  /* 0x0000000568057209 */ /* 0x000fe40007810000 */
[----:B------:R-:W-:Y:S02]  /*3c70*/  ISETP.GT.AND P6, PT, R2, 0x39, PT ;  /* 0x000000390200780c */ /* 0x000fe40003fc4270 */
[----:B------:R-:W-:Y:S02]  /*3c80*/  ISETP.GT.AND P0, PT, R0, 0x11, PT ;  /* 0x000000110000780c */ /* 0x000fe40003f04270 */
[----:B------:R-:W-:Y:S02]  /*3c90*/  FMNMX.FTZ R18, R12, R18, !PT ;  /* 0x000000120c127209 */ /* 0x000fe40007810000 */
[----:B------:R-:W-:Y:S02]  /*3ca0*/  FMNMX.FTZ R2, R103, R5, !PT ;  /* 0x0000000567027209 */ /* 0x000fe40007810000 */
[----:B------:R-:W-:-:S02]  /*3cb0*/  FSEL R96, R25, -INF , P6 ;  /* 0xff80000019607808 */ /* 0x000fc40003000000 */
[----:B------:R-:W-:Y:S02]  /*3cc0*/  FSEL R6, R35, -INF , P0 ;  /* 0xff80000023067808 */ /* 0x000fe40000000000 */
[C---:B------:R-:W-:Y:S02]  /*3cd0*/  ISETP.GT.AND P6, PT, R0.reuse, 0x18, PT ;  /* 0x000000180000780c */ /* 0x040fe40003fc4270 */
[----:B------:R-:W-:Y:S02]  /*3ce0*/  FMNMX.FTZ R18, R11, R18, !PT ;  /* 0x000000120b127209 */ /* 0x000fe40007810000 */
[----:B------:R-:W-:Y:S02]  /*3cf0*/  FMNMX.FTZ R2, R97, R2, !PT ;  /* 0x0000000261027209 */ /* 0x000fe40007810000 */
[----:B------:R-:W-:Y:S02]  /*3d00*/  ISETP.GT.AND P0, PT, R0, 0x19, PT ;  /* 0x000000190000780c */ /* 0x000fe40003f04270 */
[----:B------:R-:W-:-:S02]  /*3d10*/  FSEL R5, R50, -INF , P6 ;  /* 0xff80000032057808 */ /* 0x000fc40003000000 */
[----:B------:R-:W-:Y:S02]  /*3d20*/  FMNMX.FTZ R19, R6, R18, !PT ;  /* 0x0000001206137209 */ /* 0x000fe40007810000 */
[----:B------:R-:W-:Y:S02]  /*3d30*/  FMNMX.FTZ R157, R96, R2, !PT ;  /* 0x00000002609d7209 */ /* 0x000fe40007810000 */
[----:B------:R-:W-:Y:S02]  /*3d40*/  FSEL R18, R51, -INF , P0 ;  /* 0xff80000033127808 */ /* 0x000fe40000000000 */
[C---:B------:R-:W-:Y:S02]  /*3d50*/  ISETP.GT.AND P6, PT, R0.reuse, 0x20, PT ;  /* 0x000000200000780c */ /* 0x040fe40003fc4270 */
[----:B------:R-:W-:Y:S02]  /*3d60*/  FMNMX.FTZ R2, R5, R19, !PT ;  /* 0x0000001305027209 */ /* 0x000fe40007810000 */
[----:B------:R-:W-:-:S02]  /*3d70*/  ISETP.GT.AND P0, PT, R0, 0x21, PT ;  /* 0x000000210000780c */ /* 0x000fc40003f04270 */
[----:B------:R-:W-:Y:S02]  /*3d80*/  FSEL R100, R30, -INF , P6 ;  /* 0xff8000001e647808 */ /* 0x000fe40003000000 */
[----:B------:R-:W-:Y:S02]  /*3d90*/  FMNMX.FTZ R2, R18, R2, !PT ;  /* 0x0000000212027209 */ /* 0x000fe40007810000 */
[----:B------:R-:W-:Y:S02]  /*3da0*/  FSEL R102, R31, -INF , P0 ;  /* 0xff8000001f667808 */ /* 0x000fe40000000000 */
[----:B------:R-:W-:Y:S01]  /*3db0*/  ISETP.GT.AND P6, PT, R0, 0x28, PT ;  /* 0x000000280000780c */ /* 0x000fe20003fc4270 */
[----:B------:R-:W1:Y:S01]  /*3dc0*/  SHFL.BFLY PT, R19, R157, 0x2, 0x1f ;  /* 0x0c401f009d137f89 */ /* 0x000e6200000e0000 */
[----:B------:R-:W-:Y:S02]  /*3dd0*/  FMNMX.FTZ R2, R100, R2, !PT ;  /* 0x0000000264027209 */ /* 0x000fe40007810000 */
[----:B------:R-:W-:Y:S01]  /*3de0*/  ISETP.GT.AND P0, PT, R0, 0x29, PT ;  /* 0x000000290000780c */ /* 0x000fe20003f04270 */
[----:B------:R-:W-:Y:S01]  /*3df0*/  LDSM.16.MT88.4 R28, [R252] ;  /* 0x00000000fc1c783b */ /* 0x000fe20000004200 */
[----:B------:R-:W-:-:S02]  /*3e00*/  FSEL R101, R46, -INF , P6 ;  /* 0xff8000002e657808 */ /* 0x000fc40003000000 */
[----:B------:R-:W-:Y:S02]  /*3e10*/  FMNMX.FTZ R2, R102, R2, !PT ;  /* 0x0000000266027209 */ /* 0x000fe40007810000 */
[----:B------:R-:W-:Y:S02]  /*3e20*/  FSEL R108, R47, -INF , P0 ;  /* 0xff8000002f6c7808 */ /* 0x000fe40000000000 */
[C---:B------:R-:W-:Y:S01]  /*3e30*/  ISETP.GT.AND P6, PT, R0.reuse, 0x30, PT ;  /* 0x000000300000780c */ /* 0x040fe20003fc4270 */
[----:B------:R-:W-:Y:S01]  /*3e40*/  LDSM.16.MT88.4 R44, [R251] ;  /* 0x00000000fb2c783b */ /* 0x000fe20000004200 */
[----:B------:R-:W-:Y:S02]  /*3e50*/  FMNMX.FTZ R2, R101, R2, !PT ;  /* 0x0000000265027209 */ /* 0x000fe40007810000 */
[----:B------:R-:W-:Y:S02]  /*3e60*/  ISETP.GT.AND P0, PT, R0, 0x31, PT ;  /* 0x000000310000780c */ /* 0x000fe40003f04270 */
[----:B------:R-:W-:-:S02]  /*3e70*/  FSEL R106, R22, -INF , P6 ;  /* 0xff800000166a7808 */ /* 0x000fc40003000000 */
[----:B------:R-:W-:Y:S02]  /*3e80*/  FMNMX.FTZ R2, R108, R2, !PT ;  /* 0x000000026c027209 */ /* 0x000fe40007810000 */
[----:B------:R-:W-:Y:S02]  /*3e90*/  FSEL R105, R23, -INF , P0 ;  /* 0xff80000017697808 */ /* 0x000fe40000000000 */
[----:B------:R-:W-:Y:S01]  /*3ea0*/  ISETP.GT.AND P6, PT, R0, 0x38, PT ;  /* 0x000000380000780c */ /* 0x000fe20003fc4270 */
[----:B------:R-:W-:Y:S01]  /*3eb0*/  LDSM.16.MT88.4 R20, [R248] ;  /* 0x00000000f814783b */ /* 0x000fe20000004200 */
[----:B------:R-:W-:Y:S02]  /*3ec0*/  FMNMX.FTZ R2, R106, R2, !PT ;  /* 0x000000026a027209 */ /* 0x000fe40007810000 */
[----:B------:R-:W-:Y:S02]  /*3ed0*/  ISETP.GT.AND P0, PT, R0, 0x39, PT ;  /* 0x000000390000780c */ /* 0x000fe40003f04270 */
[----:B------:R-:W-:-:S02]  /*3ee0*/  FSEL R99, R26, -INF , P6 ;  /* 0xff8000001a637808 */ /* 0x000fc40003000000 */
[----:B------:R-:W-:Y:S02]  /*3ef0*/  FMNMX.FTZ R156, R105, R2, !PT ;  /* 0x00000002699c7209 */ /* 0x000fe40007810000 */
[----:B------:R-:W-:Y:S02]  /*3f00*/  FSEL R98, R27, -INF , P0 ;  /* 0xff8000001b627808 */ /* 0x000fe40000000000 */
[----:B------:R-:W-:-:S04]  /*3f10*/  FMNMX.FTZ R156, R99, R156, !PT ;  /* 0x0000009c639c7209 */ /* 0x000fc80007810000 */
[----:B------:R-:W-:Y:S02]  /*3f20*/  FMNMX.FTZ R156, R98, R156, !PT ;  /* 0x0000009c629c7209 */ /* 0x000fe40007810000 */
[----:B-1----:R-:W-:-:S03]  /*3f30*/  FMNMX.FTZ R157, R157, R19, !PT ;  /* 0x000000139d9d7209 */ /* 0x002fc60007810000 */
[----:B------:R-:W1:Y:S04]  /*3f40*/  SHFL.BFLY PT, R19, R156, 0x2, 0x1f ;  /* 0x0c401f009c137f89 */ /* 0x000e6800000e0000 */
[----:B------:R-:W3:Y:S01]  /*3f50*/  SHFL.BFLY PT, R0, R157, 0x1, 0x1f ;  /* 0x0c201f009d007f89 */ /* 0x000ee200000e0000 */
[----:B-1----:R-:W-:Y:S02]  /*3f60*/  FMNMX.FTZ R156, R156, R19, !PT ;  /* 0x000000139c9c7209 */ /* 0x002fe40007810000 */
[----:B---3--:R-:W-:-:S03]  /*3f70*/  FMNMX.FTZ R157, R157, R0, !PT ;  /* 0x000000009d9d7209 */ /* 0x008fc60007810000 */
[----:B------:R-:W1:Y:S01]  /*3f80*/  SHFL.BFLY PT, R0, R156, 0x1, 0x1f ;  /* 0x0c201f009c007f89 */ /* 0x000e6200000e0000 */
[C---:B------:R-:W-:Y:S01]  /*3f90*/  FSETP.NEU.FTZ.AND P0, PT, R157.reuse, -INF , PT ;  /* 0xff8000009d00780b */ /* 0x040fe20003f1d000 */
[----:B------:R-:W-:Y:S02]  /*3fa0*/  FMUL.FTZ R2, R157, c[0x0][0x2d0] ;  /* 0x0000b4009d027a20 */ /* 0x000fe40000410000 */
[----:B--2---:R-:W2:Y:S03]  /*3fb0*/  LDSM.16.MT88.4 R24, [R60] ;  /* 0x000000003c18783b */ /* 0x004ea60000004200 */
[----:B------:R-:W-:Y:S01]  /*3fc0*/  FSEL R2, R2, RZ, P0 ;  /* 0x000000ff02027208 */ /* 0x000fe20000000000 */
[----:B----4-:R-:W-:Y:S04]  /*3fd0*/  LDSM.16.MT88.4 R60, [R127+0x800] ;  /* 0x000800007f3c783b */ /* 0x010fe80000004200 */
        /* <DEDUP_REMOVED lines=19> */
[----:B------:R-:W3:Y:S08]  /*4110*/  MUFU.EX2 R89, R4 ;  /* 0x0000000400597308 */ /* 0x000ef00000000800 */
[----:B------:R-:W-:Y:S08]  /*4120*/  MUFU.EX2 R81, R15 ;  /* 0x0000000f00517308 */ /* 0x000ff00000000800 */
[----:B------:R-:W4:Y:S08]  /*4130*/  MUFU.EX2 R80, R14 ;  /* 0x0000000e00507308 */ /* 0x000f300000000800 */
[----:B------:R5:W2:Y:S01]  /*4140*/  MUFU.EX2 R84, R3 ;  /* 0x0000000300547308 */ /* 0x000aa20000000800 */
[----:B-1----:R-:W-:Y:S01]  /*4150*/  F2FP.BF16.PACK_AB R12, R83, R85 ;  /* 0x00000055530c723e */ /* 0x002fe200000010ff */
[----:B------:R-:W-:-:S02]  /*4160*/  FFMA.FTZ R7, R7, c[0x0][0x2d0], -R2 ;  /* 0x0000b40007077a23 */ /* 0x000fc40000010802 */
[----:B-----5:R-:W-:-:S04]  /*4170*/  FFMA.FTZ R3, R11, c[0x0][0x2d0], -R0 ;  /* 0x0000b4000b037a23 */ /* 0x020fc80000010800 */
[----:B------:R1:W-:Y:S01]  /*4180*/  MUFU.EX2 R86, R3 ;  /* 0x0000000300567308 */ /* 0x0003e20000000800 */
[----:B---3--:R-:W-:Y:S02]  /*4190*/  F2FP.BF16.PACK_AB R14, R89, R87 ;  /* 0x00000057590e723e */ /* 0x008fe400000010ff */
[----:B----4-:R-:W-:Y:S02]  /*41a0*/  F2FP.BF16.PACK_AB R13, R80, R81 ;  /* 0x00000051500d723e */ /* 0x010fe400000010ff */
[----:B--2---:R-:W-:Y:S01]  /*41b0*/  F2FP.BF16.PACK_AB R15, R84, R82 ;  /* 0x00000052540f723e */ /* 0x004fe200000010ff */
[----:B------:R-:W-:Y:S02]  /*41c0*/  FFMA.FTZ R8, R8, c[0x0][0x2d0], -R2 ;  /* 0x0000b40008087a23 */ /* 0x000fe40000010802 */
[----:B-1----:R-:W-:-:S04]  /*41d0*/  FFMA.FTZ R3, R6, c[0x0][0x2d0], -R0 ;  /* 0x0000b40006037a23 */ /* 0x002fc80000010800 */
[----:B------:R1:W-:Y:S01]  /*41e0*/  MUFU.EX2 R88, R3 ;  /* 0x0000000300587308 */ /* 0x0003e20000000800 */
[----:B------:R-:W-:-:S07]  /*41f0*/  FFMA.FTZ R16, R16, c[0x0][0x2d0], -R2 ;  /* 0x0000b40010107a23 */ /* 0x000fce0000010802 */
[----:B------:R2:W-:Y:S01]  /*4200*/  MUFU.EX2 R94, R7 ;  /* 0x00000007005e7308 */ /* 0x0005e20000000800 */
[----:B-1----:R-:W-:-:S07]  /*4210*/  FFMA.FTZ R3, R5, c[0x0][0x2d0], -R0 ;  /* 0x0000b40005037a23 */ /* 0x002fce0000010800 */
[----:B------:R1:W-:Y:S01]  /*4220*/  MUFU.EX2 R92, R3 ;  /* 0x00000003005c7308 */ /* 0x0003e20000000800 */
[C---:B--2---:R-:W-:Y:S07]  /*4230*/  HMMA.16816.F32.BF16 R4, R12.reuse, R20, RZ ;  /* 0x000000140c04723c */ /* 0x044fee00000418ff */
[----:B------:R-:W2:Y:S01]  /*4240*/  MUFU.EX2 R93, R8 ;  /* 0x00000008005d7308 */ /* 0x000ea20000000800 */
[----:B------:R-:W-:Y:S01]  /*4250*/  HMMA.16816.F32.BF16 R20, R12, R22, RZ ;  /* 0x000000160c14723c */ /* 0x000fe200000418ff */
[----:B-1----:R-:W-:-:S06]  /*4260*/  FFMA.FTZ R3, R18, c[0x0][0x2d0], -R0 ;  /* 0x0000b40012037a23 */ /* 0x002fcc0000010800 */
[----:B------:R-:W1:Y:S08]  /*4270*/  MUFU.EX2 R95, R16 ;  /* 0x00000010005f7308 */ /* 0x000e700000000800 */
[----:B------:R-:W3:Y:S01]  /*4280*/  MUFU.EX2 R91, R3 ;  /* 0x00000003005b7308 */ /* 0x000ee20000000800 */
[----:B--2---:R-:W-:Y:S02]  /*4290*/  F2FP.BF16.PACK_AB R8, R93, R90 ;  /* 0x0000005a5d08723e */ /* 0x004fe400000010ff */
[----:B------:R-:W-:-:S02]  /*42a0*/  F2FP.BF16.PACK_AB R9, R88, R86 ;  /* 0x000000565809723e */ /* 0x000fc400000010ff */
[----:B-1----:R-:W-:Y:S02]  /*42b0*/  F2FP.BF16.PACK_AB R10, R95, R94 ;  /* 0x0000005e5f0a723e */ /* 0x002fe400000010ff */
[----:B---3--:R-:W-:-:S07]  /*42c0*/  F2FP.BF16.PACK_AB R11, R91, R92 ;  /* 0x0000005c5b0b723e */ /* 0x008fce00000010ff */
        /* <DEDUP_REMOVED lines=17> */
[----:B------:R-:W3:Y:S01]  /*43e0*/  LDSM.16.MT88.4 R44, [R248+0x2800] ;  /* 0x00280000f82c783b */ /* 0x000ee20000004200 */
[----:B------:R-:W-:Y:S01]  /*43f0*/  MOV R115, R29 ;  /* 0x0000001d00737202 */ /* 0x000fe20000000f00 */
[----:B------:R-:W-:-:S02]  /*4400*/  IMAD.MOV.U32 R114, RZ, RZ, R30 ;  /* 0x000000ffff727224 */ /* 0x000fc400078e001e */
[----:B------:R-:W-:Y:S02]  /*4410*/  IMAD.MOV.U32 R113, RZ, RZ, R31 ;  /* 0x000000ffff717224 */ /* 0x000fe400078e001f */
[----:B------:R-:W-:Y:S01]  /*4420*/  IMAD.MOV.U32 R3, RZ, RZ, R28 ;  /* 0x000000ffff037224 */ /* 0x000fe200078e001c */
[C---:B------:R-:W-:Y:S08]  /*4430*/  HMMA.16816.F32.BF16 R36, R12.reuse, R24, RZ ;  /* 0x000000180c24723c */ /* 0x040ff000000418ff */
        /* <DEDUP_REMOVED lines=12> */
[C---:B---3--:R-:W-:Y:S08]  /*4500*/  HMMA.16816.F32.BF16 R28, R8.reuse, R44, R28 ;  /* 0x0000002c081c723c */ /* 0x048ff0000004181c */
[----:B------:R-:W-:Y:S01]  /*4510*/  HMMA.16816.F32.BF16 R4, R8, R72, R4 ;  /* 0x000000480804723c */ /* 0x000fe20000041804 */
[----:B------:R-:W-:-:S02]  /*4520*/  IMAD.MOV.U32 R67, RZ, RZ, R21 ;  /* 0x000000ffff437224 */ /* 0x000fc400078e0015 */
[----:B------:R-:W-:Y:S02]  /*4530*/  IMAD.MOV.U32 R66, RZ, RZ, R22 ;  /* 0x000000ffff427224 */ /* 0x000fe400078e0016 */
[----:B------:R-:W-:Y:S02]  /*4540*/  IMAD.MOV.U32 R65, RZ, RZ, R23 ;  /* 0x000000ffff417224 */ /* 0x000fe400078e0017 */
[----:B------:R-:W-:Y:S01]  /*4550*/  IMAD.MOV.U32 R64, RZ, RZ, R20 ;  /* 0x000000ffff407224 */ /* 0x000fe200078e0014 */
        /* <DEDUP_REMOVED lines=8> */
[----:B------:R-:W-:Y:S01]  /*45e0*/  MOV R124, R29 ;  /* 0x0000001d007c7202 */ /* 0x000fe20000000f00 */
[----:B------:R-:W-:-:S02]  /*45f0*/  IMAD.MOV.U32 R123, RZ, RZ, R30 ;  /* 0x000000ffff7b7224 */ /* 0x000fc400078e001e */
[----:B------:R-:W-:Y:S02]  /*4600*/  IMAD.MOV.U32 R122, RZ, RZ, R31 ;  /* 0x000000ffff7a7224 */ /* 0x000fe400078e001f */
[----:B------:R-:W-:Y:S02]  /*4610*/  IMAD.MOV.U32 R121, RZ, RZ, R28 ;  /* 0x000000ffff797224 */ /* 0x000fe400078e001c */
[----:B------:R-:W4:Y:S01]  /*4620*/  LDSM.16.MT88.4 R28, [R252+0x4800] ;  /* 0x00480000fc1c783b */ /* 0x000f220000004200 */
[----:B------:R-:W-:Y:S01]  /*4630*/  MOV R126, R5 ;  /* 0x00000005007e7202 */ /* 0x000fe20000000f00 */
[----:B------:R-:W-:Y:S02]  /*4640*/  IMAD.MOV.U32 R125, RZ, RZ, R4 ;  /* 0x000000ffff7d7224 */ /* 0x000fe400078e0004 */
[----:B------:R-:W-:Y:S02]  /*4650*/  IMAD.MOV.U32 R131, RZ, RZ, R6 ;  /* 0x000000ffff837224 */ /* 0x000fe400078e0006 */
[----:B------:R-:W-:-:S02]  /*4660*/  IMAD.MOV.U32 R130, RZ, RZ, R7 ;  /* 0x000000ffff827224 */ /* 0x000fc400078e0007 */
        /* <DEDUP_REMOVED lines=23> */
[----:B------:R-:W-:Y:S01]  /*47e0*/  MOV R58, R123 ;  /* 0x0000007b003a7202 */ /* 0x000fe20000000f00 */
[----:B------:R-:W-:-:S07]  /*47f0*/  IMAD.MOV.U32 R59, RZ, RZ, R122 ;  /* 0x000000ffff3b7224 */ /* 0x000fce00078e007a */
        /* <DEDUP_REMOVED lines=12> */
[----:B------:R-:W-:Y:S02]  /*48c0*/  IMAD.MOV.U32 R79, RZ, RZ, R126 ;  /* 0x000000ffff4f7224 */ /* 0x000fe400078e007e */
[----:B------:R-:W-:-:S02]  /*48d0*/  IMAD.MOV.U32 R78, RZ, RZ, R125 ;  /* 0x000000ffff4e7224 */ /* 0x000fc400078e007d */
[----:B------:R-:W-:-:S03]  /*48e0*/  IMAD.MOV.U32 R57, RZ, RZ, R124 ;  /* 0x000000ffff397224 */ /* 0x000fc600078e007c */
        /* <DEDUP_REMOVED lines=33> */
[----:B------:R-:W-:-:S02]  /*4b00*/  IMAD.MOV.U32 R107, RZ, RZ, R52 ;  /* 0x000000ffff6b7224 */ /* 0x000fc400078e0034 */
[----:B------:R-:W-:Y:S01]  /*4b10*/  IMAD.MOV.U32 R104, RZ, RZ, R53 ;  /* 0x000000ffff687224 */ /* 0x000fe200078e0035 */
[----:B------:R-:W-:Y:S01]  /*4b20*/  MOV R53, R67 ;  /* 0x0000004300357202 */ /* 0x000fe20000000f00 */
        /* <DEDUP_REMOVED lines=36> */
[----:B------:R-:W-:Y:S01]  /*4d70*/  FADD.FTZ R28, R7, R2 ;  /* 0x00000002071c7221 */ /* 0x000fe20000010000 */
[----:B------:R-:W-:Y:S01]  /*4d80*/  MOV R89, R48 ;  /* 0x0000003000597202 */ /* 0x000fe20000000f00 */
[----:B------:R-:W-:-:S05]  /*4d90*/  IMAD.MOV.U32 R84, RZ, RZ, R50 ;  /* 0x000000ffff547224 */ /* 0x000fca00078e0032 */
[----:B------:R-:W-:Y:S01]  /*4da0*/  HMMA.16816.F32.BF16 R24, R12, R26, RZ ;  /* 0x0000001a0c18723c */ /* 0x000fe200000418ff */
[----:B------:R-:W-:Y:S01]  /*4db0*/  IMAD.MOV.U32 R86, RZ, RZ, R51 ;  /* 0x000000ffff567224 */ /* 0x000fe200078e0033 */
[----:B------:R-:W1:Y:S01]  /*4dc0*/  MUFU.EX2 R2, R31 ;  /* 0x0000001f00027308 */ /* 0x000e620000000800 */
[----:B------:R-:W-:-:S07]  /*4dd0*/  IMAD.MOV.U32 R90, RZ, RZ, R49 ;  /* 0x000000ffff5a7224 */ /* 0x000fce00078e0031 */
        /* <DEDUP_REMOVED lines=13> */
[C---:B---3--:R-:W-:Y:S02]  /*4eb0*/  FADD.FTZ R2, R3.reuse, R21 ;  /* 0x0000001503027221 */ /* 0x048fe40000010000 */
[----:B-1----:R-:W-:Y:S02]  /*4ec0*/  FADD.FTZ R0, R18, R22 ;  /* 0x0000001612007221 */ /* 0x002fe40000010000 */
[----:B------:R-:W-:Y:S02]  /*4ed0*/  IMAD.MOV.U32 R111, RZ, RZ, R77 ;  /* 0x000000ffff6f7224 */ /* 0x000fe400078e004d */
        /* <DEDUP_REMOVED lines=23> */
[----:B------:R-:W-:Y:S01]  /*5050*/  IMAD.MOV.U32 R100, RZ, RZ, R103 ;  /* 0x000000ffff647224 */ /* 0x000fe200078e0067 */
[----:B------:R-:W-:Y:S01]  /*5060*/  MOV R103, R109 ;  /* 0x0000006d00677202 */ /* 0x000fe20000000f00 */
[----:B------:R-:W-:Y:S02]  /*5070*/  IMAD.MOV.U32 R101, RZ, RZ, R104 ;  /* 0x000000ffff657224 */ /* 0x000fe400078e0068 */
[----:B------:R-:W-:-:S10]  /*5080*/  IMAD.MOV.U32 R102, RZ, RZ, R107 ;  /* 0x000000ffff667224 */ /* 0x000fd400078e006b */
        /* <DEDUP_REMOVED lines=22> */
[----:B------:R-:W-:Y:S01]  /*51f0*/  IMAD.MOV.U32 R84, RZ, RZ, R78 ;  /* 0x000000ffff547224 */ /* 0x000fe200078e004e */
[----:B------:R-:W-:-:S05]  /*5200*/  MOV R85, R79 ;  /* 0x0000004f00557202 */ /* 0x000fca0000000f00 */
        /* <DEDUP_REMOVED lines=101> */
.L_x_3419:
[----:B------:R-:W2:Y:S01]  /*5860*/  LDL R2, [R1+0x60] ;  /* 0x0000600001027983 */ /* 0x000ea20000100800 */
[----:B------:R-:W-:Y:S04]  /*5870*/  DEPBAR.LE SB0, 0x0 ;  /* 0x000080000000791a */ /* 0x000fe80000000000 */
[----:B------:R-:W2:Y:S01]  /*5880*/  LDL R159, [R1+0x80] ;  /* 0x00008000019f7983 */ /* 0x000ea20000100800 */
[----:B------:R-:W-:Y:S04]  /*5890*/  WARPSYNC 0xffffffff ;  /* 0xffffffff00007948 */ /* 0x000fe80003800000 */
[----:B------:R-:W3:Y:S05]  /*58a0*/  LDL.64 R24, [R1+0x70] ;  /* 0x0000700001187983 */ /* 0x000eea0000100a00 */
[----:B------:R-:W4:Y:S05]  /*58b0*/  LDL R20, [R1+0x7c] ;  /* 0x00007c0001147983 */ /* 0x000f2a0000100800 */
[----:B------:R1:W-:Y:S05]  /*58c0*/  STL.64 [R1+0x160], R128 ;  /* 0x0001608001007387 */ /* 0x0003ea0000100a00 */
[----:B------:R1:W-:Y:S05]  /*58d0*/  STL [R1+0x158], R130 ;  /* 0x0001588201007387 */ /* 0x0003ea0000100800 */
[----:B------:R1:W-:Y:S05]  /*58e0*/  STL [R1+0x154], R131 ;  /* 0x0001548301007387 */ /* 0x0003ea0000100800 */
[----:B------:R-:W4:Y:S05]  /*58f0*/  LDL R180, [R1+0x44] ;  /* 0x0000440001b47983 */ /* 0x000f2a0000100800 */
[----:B------:R-:W4:Y:S05]  /*5900*/  LDL R184, [R1+0x40] ;  /* 0x0000400001b87983 */ /* 0x000f2a0000100800 */
[----:B------:R-:W-:Y:S06]  /*5910*/  BAR.SYNC.DEFER_BLOCKING 0x0 ;  /* 0x0000000000007b1d */ /* 0x000fec0000010000 */
[----:B------:R-:W-:Y:S05]  /*5920*/  LDSM.16.M88.4 R16, [R249+0x800] ;  /* 0x00080000f910783b */ /* 0x000fea0000000200 */
[----:B-1----:R-:W4:Y:S05]  /*5930*/  LDL R128, [R1+0x8] ;  /* 0x0000080001807983 */ /* 0x002f2a0000100800 */
[----:B------:R-:W4:Y:S05]  /*5940*/  LDL R130, [R1+0x3c] ;  /* 0x00003c0001827983 */ /* 0x000f2a0000100800 */
[----:B------:R-:W4:Y:S05]  /*5950*/  LDL R131, [R1+0x58] ;  /* 0x0000580001837983 */ /* 0x000f2a0000100800 */
[----:B------:R-:W-:Y:S01]  /*5960*/  LDSM.16.M88.4 R32, [R249+0x1800] ;  /* 0x00180000f920783b */ /* 0x000fe20000000200 */
[----:B--2---:R-:W-:Y:S11]  /*5970*/  ISETP.GT.AND P6, PT, R159, R2, PT ;  /* 0x000000029f00720c */ /* 0x004ff60003fc4270 */
[----:B------:R-:W-:Y:S02]  /*5980*/  @!UPT UIADD3 URZ, URZ, URZ, URZ ;  /* 0x0000003f3f3ff290 */ /* 0x000fe4000fffe03f */
[----:B------:R-:W-:Y:S01]  /*5990*/  @!P6 SHF.R.S32.HI R0, RZ, 0x1f, R2 ;  /* 0x0000001fff00e819 */ /* 0x000fe20000011402 */
[----:B------:R-:W-:Y:S01]  /*59a0*/  @!P6 IMAD.WIDE.U32 R4, R2, c[0x0][0x208], RZ ;  /* 0x000082000204ea25 */ /* 0x000fe200078e00ff */
[----:B---3--:R-:W-:Y:S03]  /*59b0*/  @!P6 IADD3 R9, P0, R24, 0x40, RZ ;  /* 0x000000401809e810 */ /* 0x008fe60007f1e0ff */
[----:B------:R-:W-:Y:S01]  /*59c0*/  @!P6 IMAD R0, R0, c[0x0][0x208], RZ ;  /* 0x000082000000ea24 */ /* 0x000fe200078e02ff */
[----:B----4-:R-:W-:Y:S01]  /*59d0*/  @!P6 IADD3.X R8, RZ, R20, RZ, P0, !PT ;  /* 0x00000014ff08e210 */ /* 0x010fe200007fe4ff */
[----:B------:R-:W-:Y:S02]  /*59e0*/  @!P6 IMAD.MOV.U32 R6, RZ, RZ, c[0x0][0x208] ;  /* 0x00008200ff06e624 */ /* 0x000fe400078e00ff */
[----:B------:R-:W-:Y:S01]  /*59f0*/  @!P6 IMAD R0, R2, c[0x0][0x20c], R0 ;  /* 0x000083000200ea24 */ /* 0x000fe200078e0200 */
[----:B------:R-:W-:Y:S04]  /*5a00*/  @!P6 SHF.L.U32 R2, R4, 0x6, RZ ;  /* 0x000000060402e819 */ /* 0x000fe800000006ff */
[----:B------:R-:W-:Y:S02]  /*5a10*/  @!P6 IADD3 R0, R5, R0, RZ ;  /* 0x000000000500e210 */ /* 0x000fe40007ffe0ff */
[----:B------:R-:W-:Y:S01]  /*5a20*/  @!P6 LEA R5, P0, R6, R2, 0x5 ;  /* 0x000000020605e211 */ /* 0x000fe200078028ff */
[----:B------:R-:W-:Y:S01]  /*5a30*/  LDSM.16.M88.4 R180, [R180] ;  /* 0x00000000b4b4783b */ /* 0x000fe20000000200 */
[----:B------:R-:W-:Y:S01]  /*5a40*/  @!P6 SHF.L.U64.HI R0, R4, 0x6, R0 ;  /* 0x000000060400e819 */ /* 0x000fe20000010200 */
[----:B------:R-:W-:Y:S05]  /*5a50*/  @!P6 IMAD.MOV.U32 R4, RZ, RZ, c[0x0][0x20c] ;  /* 0x00008300ff04e624 */ /* 0x000fea00078e00ff */
[----:B------:R-:W-:Y:S02]  /*5a60*/  @!P6 LEA.HI.X R4, R6, R0, R4, 0x5, P0 ;  /* 0x000000000604e211 */ /* 0x000fe400000f2c04 */
[----:B------:R-:W-:Y:S05]  /*5a70*/  @!P6 IADD3 R6, P0, R2, R24, RZ ;  /* 0x000000180206e210 */ /* 0x000fea0007f1e0ff */
[----:B------:R-:W-:Y:S01]  /*5a80*/  @!P6 IMAD.X R10, R0, 0x1, R20, P0 ;  /* 0x00000001000ae824 */ /* 0x000fe200000e0614 */
        /* <DEDUP_REMOVED lines=9> */
[----:B------:R-:W-:Y:S03]  /*5b20*/  LDSM.16.M88.4 R176, [R128] ;  /* 0x0000000080b0783b */ /* 0x000fe60000000200 */
[----:B------:R-:W-:Y:S02]  /*5b30*/  @!P6 IADD3.X R10, R0, R12, RZ, P0, !PT ;  /* 0x0000000c000ae210 */ /* 0x000fe400007fe4ff */
[C---:B------:R-:W-:Y:S01]  /*5b40*/  @!P6 LEA R30, P0, R6.reuse, c[0x0][0x1f8], 0x1 ;  /* 0x00007e00061eea11 */ /* 0x040fe200078008ff */
[----:B------:R1:W-:Y:S03]  /*5b50*/  LDSM.16.M88.4 R188, [R130] ;  /* 0x0000000082bc783b */ /* 0x0003e60000000200 */
[----:B------:R-:W-:Y:S02]  /*5b60*/  @!P6 LEA.HI.X R31, R6, c[0x0][0x1fc], R10, 0x1, P0 ;  /* 0x00007f00061fea11 */ /* 0x000fe400000f0c0a */
[----:B------:R-:W-:Y:S05]  /*5b70*/  @!P6 IADD3 R6, P0, R24, 0xc0, RZ ;  /* 0x000000c01806e810 */ /* 0x000fea0007f1e0ff */
[----:B------:R-:W-:Y:S01]  /*5b80*/  @!P6 IMAD.X R13, RZ, RZ, R20, P0 ;  /* 0x000000ffff0de224 */ /* 0x000fe200000e0614 */
[----:B------:R-:W-:Y:S04]  /*5b90*/  @!P6 IADD3 R2, P0, R2, R6, RZ ;  /* 0x000000060202e210 */ /* 0x000fe80007f1e0ff */
[----:B------:R-:W-:Y:S02]  /*5ba0*/  @!P6 IADD3.X R0, R0, R13, RZ, P0, !PT ;  /* 0x0000000d0000e210 */ /* 0x000fe400007fe4ff */
[C---:B------:R-:W-:Y:S04]  /*5bb0*/  @!P6 LEA R156, P0, R2.reuse, c[0x0][0x1f8], 0x1 ;  /* 0x00007e00029cea11 */ /* 0x040fe800078008ff */
[----:B------:R-:W-:Y:S02]  /*5bc0*/  @!P6 LEA.HI.X R157, R2, c[0x0][0x1fc], R0, 0x1, P0 ;  /* 0x00007f00029dea11 */ /* 0x000fe400000f0c00 */
[C---:B------:R-:W-:Y:S01]  /*5bd0*/  @!P6 IADD3 R0, P0, R5.reuse, R9, RZ ;  /* 0x000000090500e210 */ /* 0x040fe20007f1e0ff */
[----:B-1----:R-:W2:Y:S04]  /*5be0*/  LDL R130, [R1+0x38] ;  /* 0x0000380001827983 */ /* 0x002ea80000100800 */
[C---:B------:R-:W-:Y:S01]  /*5bf0*/  @!P6 IMAD.X R2, R4.reuse, 0x1, R8, P0 ;  /* 0x000000010402e824 */ /* 0x040fe200000e0608 */
[C---:B------:R-:W-:Y:S01]  /*5c00*/  @!P6 IADD3 R7, P0, R5.reuse, R7, RZ ;  /* 0x000000070507e210 */ /* 0x040fe20007f1e0ff */
[----:B------:R-:W1:Y:S03]  /*5c10*/  LDSM.16.M88.4 R8, [R249] ;  /* 0x00000000f908783b */ /* 0x000e660000000200 */
[C---:B------:R-:W-:Y:S02]  /*5c20*/  @!P6 IADD3.X R12, R4.reuse, R12, RZ, P0, !PT ;  /* 0x0000000c040ce210 */ /* 0x040fe400007fe4ff */
[C---:B------:R-:W-:Y:S05]  /*5c30*/  @!P6 IADD3 R6, P0, R5.reuse, R6, RZ ;  /* 0x000000060506e210 */ /* 0x040fea0007f1e0ff */
[C---:B------:R-:W-:Y:S01]  /*5c40*/  @!P6 IMAD.X R13, R4.reuse, 0x1, R13, P0 ;  /* 0x00000001040de824 */ /* 0x040fe200000e060d */
[----:B------:R-:W-:Y:S02]  /*5c50*/  @!P6 IADD3 R5, P0, R5, R24, RZ ;  /* 0x000000180505e210 */ /* 0x000fe40007f1e0ff */
[----:B------:R-:W3:Y:S02]  /*5c60*/  LDSM.16.M88.4 R24, [R249+0x1000] ;  /* 0x00100000f918783b */ /* 0x000ee40000000200 */
[----:B------:R-:W-:Y:S02]  /*5c70*/  @!P6 IADD3.X R4, R4, R20, RZ, P0, !PT ;  /* 0x000000140404e210 */ /* 0x000fe400007fe4ff */
[C---:B------:R-:W-:Y:S04]  /*5c80*/  @!P6 LEA R20, P0, R5.reuse, c[0x0][0x1f8], 0x1 ;  /* 0x00007e000514ea11 */ /* 0x040fe800078008ff */
[----:B------:R-:W-:Y:S02]  /*5c90*/  @!P6 LEA.HI.X R21, R5, c[0x0][0x1fc], R4, 0x1, P0 ;  /* 0x00007f000515ea11 */ /* 0x000fe400000f0c04 */
[C---:B------:R-:W-:Y:S04]  /*5ca0*/  @!P6 LEA R28, P0, R0.reuse, c[0x0][0x1f8], 0x1 ;  /* 0x00007e00001cea11 */ /* 0x040fe800078008ff */
[----:B------:R-:W-:Y:S02]  /*5cb0*/  @!P6 LEA.HI.X R29, R0, c[0x0][0x1fc], R2, 0x1, P0 ;  /* 0x00007f00001dea11 */ /* 0x000fe400000f0c02 */
[----:B------:R-:W4:Y:S01]  /*5cc0*/  LDL R2, [R1] ;  /* 0x0000000001027983 */ /* 0x000f220000100800 */
[C---:B------:R-:W-:Y:S04]  /*5cd0*/  @!P6 LEA R186, P0, R7.reuse, c[0x0][0x1f8], 0x1 ;  /* 0x00007e0007baea11 */ /* 0x040fe800078008ff */
[----:B------:R-:W-:Y:S01]  /*5ce0*/  @!P6 LEA.HI.X R187, R7, c[0x0][0x1fc], R12, 0x1, P0 ;  /* 0x00007f0007bbea11 */ /* 0x000fe200000f0c0c */
[----:B------:R-:W-:Y:S01]  /*5cf0*/  IMAD.MOV.U32 R12, RZ, RZ, R186 ;  /* 0x000000ffff0c7224 */ /* 0x000fe200078e00ba */
[C---:B------:R-:W-:Y:S01]  /*5d00*/  @!P6 LEA R128, P0, R6.reuse, c[0x0][0x1f8], 0x1 ;  /* 0x00007e000680ea11 */ /* 0x040fe200078008ff */
[----:B------:R-:W2:Y:S03]  /*5d10*/  LDL R0, [R1+0x2c] ;  /* 0x00002c0001007983 */ /* 0x000ea60000100800 */
[----:B------:R-:W-:Y:S02]  /*5d20*/  @!P6 LEA.HI.X R129, R6, c[0x0][0x1fc], R13, 0x1, P0 ;  /* 0x00007f000681ea11 */ /* 0x000fe400000f0c0d */
[C---:B-1---5:R-:W-:Y:S03]  /*5d30*/  HMMA.16816.F32.BF16 R4, R168.reuse, R8, RZ ;  /* 0x00000008a804723c */ /* 0x062fe600000418ff */
[----:B------:R-:W-:Y:S02]  /*5d40*/  MOV R13, R187 ;  /* 0x000000bb000d7202 */ /* 0x000fe40000000f00 */
[----:B------:R-:W1:Y:S03]  /*5d50*/  LDSM.16.M88.4 R184, [R184] ;  /* 0x00000000b8b8783b */ /* 0x000e660000000200 */
[C---:B------:R-:W-:Y:S02]  /*5d60*/  HMMA.16816.F32.BF16 R8, R168.reuse, R10, RZ ;  /* 0x0000000aa808723c */ /* 0x040fe400000418ff */
[----:B------:R-:W-:Y:S01]  /*5d70*/  @!PT LDS RZ, [RZ] ;  /* 0x00000000fffff984 */ /* 0x000fe20000000800 */
[----:B------:R-:W-:Y:S01]  /*5d80*/  @!PT LDS RZ, [RZ] ;  /* 0x00000000fffff984 */ /* 0x000fe20000000800 */
[----:B------:R-:W-:Y:S01]  /*5d90*/  @!PT LDS RZ, [RZ] ;  /* 0x00000000fffff984 */ /* 0x000fe20000000800 */
[----:B------:R3:W-:Y:S05]  /*5da0*/  @!P6 LDGSTS.E.BYPASS.LTC128B.128 [R131+0x100], [R22.64], !P5 ;  /* 0x001000001683efae */ /* 0x0007ea000e901d46 */
[----:B------:R1:W-:Y:S05]  /*5db0*/  @!P6 LDGSTS.E.BYPASS.LTC128B.128 [R131+0x2100], [R14.64], !P4 ;  /* 0x021000000e83efae */ /* 0x0003ea000e101d46 */
[----:B------:R1:W-:Y:S05]  /*5dc0*/  @!P6 LDGSTS.E.BYPASS.LTC128B.128 [R131+0x4100], [R30.64], !P3 ;  /* 0x041000001e83efae */ /* 0x0003ea000d901d46 */
[----:B------:R2:W-:Y:S05]  /*5dd0*/  @!P6 LDGSTS.E.BYPASS.LTC128B.128 [R131+0x6100], [R156.64], !P2 ;  /* 0x061000009c83efae */ /* 0x0005ea000d101d46 */
[----:B------:R3:W-:Y:S05]  /*5de0*/  @!P6 LDGSTS.E.BYPASS.LTC128B.128 [R131+0x1100], [R20.64], !P5 ;  /* 0x011000001483efae */ /* 0x0007ea000e901d46 */
[----:B------:R3:W-:Y:S01]  /*5df0*/  @!P6 LDGSTS.E.BYPASS.LTC128B.128 [R131+0x3100], [R28.64], !P4 ;  /* 0x031000001c83efae */ /* 0x0007e2000e101d46 */
[----:B-1----:R-:W-:Y:S01]  /*5e00*/  IMAD.MOV.U32 R30, RZ, RZ, R12 ;  /* 0x000000ffff1e7224 */ /* 0x002fe200078e000c */
[----:B------:R-:W-:Y:S02]  /*5e10*/  MOV R31, R13 ;  /* 0x0000000d001f7202 */ /* 0x000fe40000000f00 */
[C---:B------:R-:W-:Y:S03]  /*5e20*/  HMMA.16816.F32.BF16 R12, R168.reuse, R16, RZ ;  /* 0x00000010a80c723c */ /* 0x040fe600000418ff */
[----:B------:R1:W-:Y:S05]  /*5e30*/  @!P6 LDGSTS.E.BYPASS.LTC128B.128 [R131+0x5100], [R30.64], !P3 ;  /* 0x051000001e83efae */ /* 0x0003ea000d901d46 */
[C---:B------:R-:W-:Y:S01]  /*5e40*/  HMMA.16816.F32.BF16 R16, R168.reuse, R18, RZ ;  /* 0x00000012a810723c */ /* 0x040fe200000418ff */
[----:B------:R1:W-:Y:S05]  /*5e50*/  @!P6 LDGSTS.E.BYPASS.LTC128B.128 [R131+0x7100], [R128.64], !P2 ;  /* 0x071000008083efae */ /* 0x0003ea000d101d46 */
[----:B------:R-:W0:Y:S02]  /*5e60*/  LDGDEPBAR ;  /* 0x00000000000079af */ /* 0x000e240000000000 */
[C---:B---3--:R-:W-:Y:S08]  /*5e70*/  HMMA.16816.F32.BF16 R20, R168.reuse, R24, RZ ;  /* 0x00000018a814723c */ /* 0x048ff000000418ff */
[C---:B------:R-:W-:Y:S08]  /*5e80*/  HMMA.16816.F32.BF16 R24, R168.reuse, R26, RZ ;  /* 0x0000001aa818723c */ /* 0x040ff000000418ff */
[C---:B-1----:R-:W-:Y:S01]  /*5e90*/  HMMA.16816.F32.BF16 R28, R168.reuse, R32, RZ ;  /* 0x00000020a81c723c */ /* 0x042fe200000418ff */
[----:B------:R-:W3:Y:S07]  /*5ea0*/  LDL R129, [R1+0x34] ;  /* 0x0000340001817983 */ /* 0x000eee0000100800 */
[----:B------:R-:W-:Y:S01]  /*5eb0*/  HMMA.16816.F32.BF16 R32, R168, R34, RZ ;  /* 0x00000022a820723c */ /* 0x000fe200000418ff */
[----:B------:R-:W2:Y:S05]  /*5ec0*/  LDL R128, [R1+0x30] ;  /* 0x0000300001807983 */ /* 0x000eaa0000100800 */
[----:B------:R-:W-:Y:S02]  /*5ed0*/  STL [R1+0x124], R168 ;  /* 0x000124a801007387 */ /* 0x000fe40000100800 */
[C---:B------:R-:W-:Y:S03]  /*5ee0*/  HMMA.16816.F32.BF16 R4, R172.reuse, R176, R4 ;  /* 0x000000b0ac04723c */ /* 0x040fe60000041804 */
[----:B------:R-:W-:Y:S05]  /*5ef0*/  STL [R1+0x120], R169 ;  /* 0x000120a901007387 */ /* 0x000fea0000100800 */
[C---:B------:R-:W-:Y:S01]  /*5f00*/  HMMA.16816.F32.BF16 R8, R172.reuse, R178, R8 ;  /* 0x000000b2ac08723c */ /* 0x040fe20000041808 */
[----:B------:R-:W-:Y:S05]  /*5f10*/  STL [R1+0x11c], R170 ;  /* 0x00011caa01007387 */ /* 0x000fea0000100800 */
        /* <DEDUP_REMOVED lines=13> */
[----:B------:R-:W-:Y:S01]  /*5ff0*/  HMMA.16816.F32.BF16 R32, R172, R190, R32 ;  /* 0x000000beac20723c */ /* 0x000fe20000041820 */
[----:B------:R-:W-:Y:S05]  /*6000*/  STL [R1+0x138], R195 ;  /* 0x000138c301007387 */ /* 0x000fea0000100800 */
[----:B------:R-:W-:Y:S05]  /*6010*/  STL [R1+0x150], R197 ;  /* 0x000150c501007387 */ /* 0x000fea0000100800 */
[----:B------:R-:W-:Y:S05]  /*6020*/  STL [R1+0x14c], R198 ;  /* 0x00014cc601007387 */ /* 0x000fea0000100800 */
[----:B------:R-:W-:Y:S05]  /*6030*/  STL [R1+0x148], R199 ;  /* 0x000148c701007387 */ /* 0x000fea0000100800 */
[----:B----4-:R-:W1:Y:S05]  /*6040*/  LDSM.16.M88.4 R176, [R2] ;  /* 0x0000000002b0783b */ /* 0x010e6a0000000200 */
[----:B------:R-:W4:Y:S05]  /*6050*/  LDSM.16.M88.4 R180, [R2+0x800] ;  /* 0x0008000002b4783b */ /* 0x000f2a0000000200 */
[----:B------:R-:W4:Y:S05]  /*6060*/  LDSM.16.M88.4 R184, [R2+0x1000] ;  /* 0x0010000002b8783b */ /* 0x000f2a0000000200 */
[----:B------:R-:W4:Y:S01]  /*6070*/  LDSM.16.M88.4 R188, [R2+0x1800] ;  /* 0x0018000002bc783b */ /* 0x000f220000000200 */
[C---:B-1----:R-:W-:Y:S08]  /*6080*/  HMMA.16816.F32.BF16 R4, R192.reuse, R176, R4 ;  /* 0x000000b0c004723c */ /* 0x042ff00000041804 */
[C---:B------:R-:W-:Y:S01]  /*6090*/  HMMA.16816.F32.BF16 R8, R192.reuse, R178, R8 ;  /* 0x000000b2c008723c */ /* 0x040fe20000041808 */
[----:B------:R-:W1:Y:S07]  /*60a0*/  LDSM.16.M88.4 R176, [R250] ;  /* 0x00000000fab0783b */ /* 0x000e6e0000000200 */
[C---:B----4-:R-:W-:Y:S08]  /*60b0*/  HMMA.16816.F32.BF16 R12, R192.reuse, R180, R12 ;  /* 0x000000b4c00c723c */ /* 0x050ff0000004180c */
[C---:B------:R-:W-:Y:S01]  /*60c0*/  HMMA.16816.F32.BF16 R16, R192.reuse, R182, R16 ;  /* 0x000000b6c010723c */ /* 0x040fe20000041810 */
[----:B------:R-:W4:Y:S07]  /*60d0*/  LDSM.16.M88.4 R180, [R250+0x800] ;  /* 0x00080000fab4783b */ /* 0x000f2e0000000200 */
[C---:B------:R-:W-:Y:S08]  /*60e0*/  HMMA.16816.F32.BF16 R20, R192.reuse, R184, R20 ;  /* 0x000000b8c014723c */ /* 0x040ff00000041814 */
[C---:B------:R-:W-:Y:S01]  /*60f0*/  HMMA.16816.F32.BF16 R24, R192.reuse, R186, R24 ;  /* 0x000000bac018723c */ /* 0x040fe20000041818 */
[----:B------:R-:W2:Y:S07]  /*6100*/  LDSM.16.M88.4 R184, [R250+0x1000] ;  /* 0x00100000fab8783b */ /* 0x000eae0000000200 */
[C---:B------:R-:W-:Y:S08]  /*6110*/  HMMA.16816.F32.BF16 R28, R192.reuse, R188, R28 ;  /* 0x000000bcc01c723c */ /* 0x040ff0000004181c */
[----:B------:R-:W-:Y:S01]  /*6120*/  HMMA.16816.F32.BF16 R32, R192, R190, R32 ;  /* 0x000000bec020723c */ /* 0x000fe20000041820 */
[----:B------:R-:W3:Y:S07]  /*6130*/  LDSM.16.M88.4 R188, [R250+0x1800] ;  /* 0x00180000fabc783b */ /* 0x000eee0000000200 */
[C---:B-1----:R-:W-:Y:S08]  /*6140*/  HMMA.16816.F32.BF16 R4, R196.reuse, R176, R4 ;  /* 0x000000b0c404723c */ /* 0x042ff00000041804 */
[C---:B------:R-:W-:Y:S01]  /*6150*/  HMMA.16816.F32.BF16 R8, R196.reuse, R178, R8 ;  /* 0x000000b2c408723c */ /* 0x040fe20000041808 */
[----:B------:R-:W1:Y:S07]  /*6160*/  LDSM.16.M88.4 R176, [R249+0x2000] ;  /* 0x00200000f9b0783b */ /* 0x000e6e0000000200 */
[C---:B----4-:R-:W-:Y:S08]  /*6170*/  HMMA.16816.F32.BF16 R12, R196.reuse, R180, R12 ;  /* 0x000000b4c40c723c */ /* 0x050ff0000004180c */
[C---:B------:R-:W-:Y:S01]  /*6180*/  HMMA.16816.F32.BF16 R16, R196.reuse, R182, R16 ;  /* 0x000000b6c410723c */ /* 0x040fe20000041810 */
[----:B------:R-:W4:Y:S07]  /*6190*/  LDSM.16.M88.4 R180, [R249+0x2800] ;  /* 0x00280000f9b4783b */ /* 0x000f2e0000000200 */
[C---:B--2---:R-:W-:Y:S08]  /*61a0*/  HMMA.16816.F32.BF16 R20, R196.reuse, R184, R20 ;  /* 0x000000b8c414723c */ /* 0x044ff00000041814 */
[C---:B------:R-:W-:Y:S01]  /*61b0*/  HMMA.16816.F32.BF16 R24, R196.reuse, R186, R24 ;  /* 0x000000bac418723c */ /* 0x040fe20000041818 */
[----:B------:R-:W2:Y:S07]  /*61c0*/  LDSM.16.M88.4 R184, [R249+0x3000] ;  /* 0x00300000f9b8783b */ /* 0x000eae0000000200 */
[C---:B---3--:R-:W-:Y:S08]  /*61d0*/  HMMA.16816.F32.BF16 R28, R196.reuse, R188, R28 ;  /* 0x000000bcc41c723c */ /* 0x048ff0000004181c */
[----:B------:R-:W-:Y:S01]  /*61e0*/  HMMA.16816.F32.BF16 R32, R196, R190, R32 ;  /* 0x000000bec420723c */ /* 0x000fe20000041820 */
[----:B------:R-:W3:Y:S07]  /*61f0*/  LDSM.16.M88.4 R188, [R249+0x3800] ;  /* 0x00380000f9bc783b */ /* 0x000eee0000000200 */
[C---:B-1----:R-:W-:Y:S08]  /*6200*/  HMMA.16816.F32.BF16 R4, R200.reuse, R176, R4 ;  /* 0x000000b0c804723c */ /* 0x042ff00000041804 */
[C---:B------:R-:W-:Y:S01]  /*6210*/  HMMA.16816.F32.BF16 R8, R200.reuse, R178, R8 ;  /* 0x000000b2c808723c */ /* 0x040fe20000041808 */
[----:B------:R1:W3:Y:S07]  /*6220*/  LDSM.16.M88.4 R176, [R130] ;  /* 0x0000000082b0783b */ /* 0x0002ee0000000200 */
[C---:B----4-:R-:W-:Y:S08]  /*6230*/  HMMA.16816.F32.BF16 R12, R200.reuse, R180, R12 ;  /* 0x000000b4c80c723c */ /* 0x050ff0000004180c */
[C---:B------:R-:W-:Y:S01]  /*6240*/  HMMA.16816.F32.BF16 R16, R200.reuse, R182, R16 ;  /* 0x000000b6c810723c */ /* 0x040fe20000041810 */
[----:B------:R4:W3:Y:S07]  /*6250*/  LDSM.16.M88.4 R180, [R129] ;  /* 0x0000000081b4783b */ /* 0x0008ee0000000200 */
[C---:B--2---:R-:W-:Y:S01]  /*6260*/  HMMA.16816.F32.BF16 R20, R200.reuse, R184, R20 ;  /* 0x000000b8c814723c */ /* 0x044fe20000041814 */
[----:B-1----:R-:W2:Y:S07]  /*6270*/  LDL R130, [R1+0x28] ;  /* 0x0000280001827983 */ /* 0x002eae0000100800 */
[C---:B------:R-:W-:Y:S01]  /*6280*/  HMMA.16816.F32.BF16 R24, R200.reuse, R186, R24 ;  /* 0x000000bac818723c */ /* 0x040fe20000041818 */
[----:B------:R1:W1:Y:S07]  /*6290*/  LDSM.16.M88.4 R184, [R128] ;  /* 0x0000000080b8783b */ /* 0x00026e0000000200 */
[C---:B---3--:R-:W-:Y:S01]  /*62a0*/  HMMA.16816.F32.BF16 R28, R200.reuse, R188, R28 ;  /* 0x000000bcc81c723c */ /* 0x048fe2000004181c */
[----:B----4-:R-:W3:Y:S07]  /*62b0*/  LDL R129, [R1+0x24] ;  /* 0x0000240001817983 */ /* 0x010eee0000100800 */
[----:B------:R-:W-:Y:S01]  /*62c0*/  HMMA.16816.F32.BF16 R32, R200, R190, R32 ;  /* 0x000000bec820723c */ /* 0x000fe20000041820 */
[----:B------:R4:W1:Y:S07]  /*62d0*/  LDSM.16.M88.4 R188, [R0] ;  /* 0x0000000000bc783b */ /* 0x00086e0000000200 */
[C---:B------:R-:W-:Y:S01]  /*62e0*/  HMMA.16816.F32.BF16 R4, R204.reuse, R176, R4 ;  /* 0x000000b0cc04723c */ /* 0x040fe20000041804 */
[----:B-1----:R-:W3:Y:S07]  /*62f0*/  LDL R128, [R1+0x20] ;  /* 0x0000200001807983 */ /* 0x002eee0000100800 */
[C---:B------:R-:W-:Y:S01]  /*6300*/  HMMA.16816.F32.BF16 R8, R204.reuse, R178, R8 ;  /* 0x000000b2cc08723c */ /* 0x040fe20000041808 */
[----:B------:R-:W1:Y:S07]  /*6310*/  LDSM.16.M88.4 R176, [R2+0x2000] ;  /* 0x0020000002b0783b */ /* 0x000e6e0000000200 */
[C---:B------:R-:W-:Y:S01]  /*6320*/  HMMA.16816.F32.BF16 R12, R204.reuse, R180, R12 ;  /* 0x000000b4cc0c723c */ /* 0x040fe2000004180c */
[----:B----4-:R-:W2:Y:S07]  /*6330*/  LDL R0, [R1+0x1c] ;  /* 0x00001c0001007983 */ /* 0x010eae0000100800 */
        /* <DEDUP_REMOVED lines=33> */
[C---:B------:R-:W-:Y:S08]  /*6550*/  HMMA.16816.F32.BF16 R8, R216.reuse, R178, R8 ;  /* 0x000000b2d808723c */ /* 0x040ff00000041808 */
[C---:B------:R-:W-:Y:S08]  /*6560*/  HMMA.16816.F32.BF16 R12, R216.reuse, R180, R12 ;  /* 0x000000b4d80c723c */ /* 0x040ff0000004180c */
[C---:B------:R-:W-:Y:S08]  /*6570*/  HMMA.16816.F32.BF16 R16, R216.reuse, R182, R16 ;  /* 0x000000b6d810723c */ /* 0x040ff00000041810 */
[C---:B------:R-:W-:Y:S08]  /*6580*/  HMMA.16816.F32.BF16 R20, R216.reuse, R184, R20 ;  /* 0x000000b8d814723c */ /* 0x040ff00000041814 */
[C---:B------:R-:W-:Y:S08]  /*6590*/  HMMA.16816.F32.BF16 R24, R216.reuse, R186, R24 ;  /* 0x000000bad818723c */ /* 0x040ff00000041818 */
[C---:B------:R-:W-:Y:S08]  /*65a0*/  HMMA.16816.F32.BF16 R28, R216.reuse, R188, R28 ;  /* 0x000000bcd81c723c */ /* 0x040ff0000004181c */
[----:B------:R-:W-:Y:S01]  /*65b0*/  HMMA.16816.F32.BF16 R32, R216, R190, R32 ;  /* 0x000000bed820723c */ /* 0x000fe20000041820 */
[----:B--2---:R1:W2:Y:S05]  /*65c0*/  LDSM.16.M88.4 R176, [R130] ;  /* 0x0000000082b0783b */ /* 0x0042aa0000000200 */
[----:B---3--:R3:W2:Y:S05]  /*65d0*/  LDSM.16.M88.4 R180, [R129] ;  /* 0x0000000081b4783b */ /* 0x0086aa0000000200 */
[----:B-1----:R-:W4:Y:S05]  /*65e0*/  LDL R130, [R1+0x14] ;  /* 0x0000140001827983 */ /* 0x002f2a0000100800 */
[----:B------:R1:W1:Y:S05]  /*65f0*/  LDSM.16.M88.4 R184, [R128] ;  /* 0x0000000080b8783b */ /* 0x00026a0000000200 */
[----:B---3--:R-:W3:Y:S01]  /*6600*/  LDL R129, [R1+0x10] ;  /* 0x0000100001817983 */ /* 0x008ee20000100800 */
[C---:B--2---:R-:W-:Y:S08]  /*6610*/  HMMA.16816.F32.BF16 R4, R220.reuse, R176, R4 ;  /* 0x000000b0dc04723c */ /* 0x044ff00000041804 */
[C---:B------:R-:W-:Y:S01]  /*6620*/  HMMA.16816.F32.BF16 R8, R220.reuse, R178, R8 ;  /* 0x000000b2dc08723c */ /* 0x040fe20000041808 */
[----:B------:R2:W2:Y:S05]  /*6630*/  LDSM.16.M88.4 R188, [R0] ;  /* 0x0000000000bc783b */ /* 0x0004aa0000000200 */
[----:B------:R-:W2:Y:S02]  /*6640*/  LDSM.16.M88.4 R176, [R2+0x4000] ;  /* 0x0040000002b0783b */ /* 0x000ea40000000200 */
[C---:B------:R-:W-:Y:S03]  /*6650*/  HMMA.16816.F32.BF16 R12, R220.reuse, R180, R12 ;  /* 0x000000b4dc0c723c */ /* 0x040fe6000004180c */
[----:B-1----:R-:W3:Y:S05]  /*6660*/  LDL R128, [R1+0xc] ;  /* 0x00000c0001807983 */ /* 0x002eea0000100800 */
[C---:B------:R-:W-:Y:S01]  /*6670*/  HMMA.16816.F32.BF16 R16, R220.reuse, R182, R16 ;  /* 0x000000b6dc10723c */ /* 0x040fe20000041810 */
[----:B------:R-:W1:Y:S07]  /*6680*/  LDSM.16.M88.4 R180, [R2+0x4800] ;  /* 0x0048000002b4783b */ /* 0x000e6e0000000200 */
[C---:B------:R-:W-:Y:S01]  /*6690*/  HMMA.16816.F32.BF16 R20, R220.reuse, R184, R20 ;  /* 0x000000b8dc14723c */ /* 0x040fe20000041814 */
[----:B--2---:R-:W2:Y:S05]  /*66a0*/  LDL R0, [R1+0x18] ;  /* 0x0000180001007983 */ /* 0x004eaa0000100800 */
[----:B------:R-:W2:Y:S02]  /*66b0*/  LDL.LU R170, [R1+0x60] ;  /* 0x0000600001aa7983 */ /* 0x000ea40000300800 */
[C---:B------:R-:W-:Y:S03]  /*66c0*/  HMMA.16816.F32.BF16 R24, R220.reuse, R186, R24 ;  /* 0x000000badc18723c */ /* 0x040fe60000041818 */
[----:B------:R-:W1:Y:S05]  /*66d0*/  LDSM.16.M88.4 R184, [R2+0x5000] ;  /* 0x0050000002b8783b */ /* 0x000e6a0000000200 */
[----:B------:R-:W2:Y:S01]  /*66e0*/  LDL R168, [R1+0x94] ;  /* 0x0000940001a87983 */ /* 0x000ea20000100800 */
        /* <DEDUP_REMOVED lines=35> */
[----:B------:R-:W-:Y:S05]  /*6920*/  LDSM.16.M88.4 R188, [R2+0x6000] ;  /* 0x0060000002bc783b */ /* 0x000fea0000000200 */
[----:B----4-:R1:W-:Y:S05]  /*6930*/  LDSM.16.M88.4 R180, [R130] ;  /* 0x0000000082b4783b */ /* 0x0103ea0000000200 */
[----:B---3--:R-:W-:Y:S05]  /*6940*/  LDSM.16.M88.4 R184, [R129] ;  /* 0x0000000081b8783b */ /* 0x008fea0000000200 */
[----:B-1----:R-:W3:Y:S05]  /*6950*/  LDL R130, [R1+0x78] ;  /* 0x0000780001827983 */ /* 0x002eea0000100800 */
[----:B--2---:R1:W2:Y:S01]  /*6960*/  LDSM.16.M88.4 R176, [R0] ;  /* 0x0000000000b0783b */ /* 0x0042a20000000200 */
[C---:B------:R-:W-:Y:S02]  /*6970*/  IADD3 R171, R170.reuse, -0x1, RZ ;  /* 0xffffffffaaab7810 */ /* 0x040fe40007ffe0ff */
[C---:B------:R-:W-:Y:S01]  /*6980*/  ISETP.GT.AND P6, PT, R170.reuse, R159, PT ;  /* 0x0000009faa00720c */ /* 0x040fe20003fc4270 */
[----:B------:R-:W-:Y:S04]  /*6990*/  IMAD.MOV.U32 R159, RZ, RZ, -0x40 ;  /* 0xffffffc0ff9f7424 */ /* 0x000fe800078e00ff */
[----:B------:R-:W-:Y:S05]  /*69a0*/  IMAD R159, R170, R159, 0x1 ;  /* 0x00000001aa9f7424 */ /* 0x000fea00078e029f */
[----:B------:R-:W-:Y:S03]  /*69b0*/  IADD3 R159, R159, c[0x0][0x1d0], -R168 ;  /* 0x000074009f9f7a10 */ /* 0x000fe60007ffe8a8 */
[----:B------:R-:W-:Y:S01]  /*69c0*/  @P6 IMAD.WIDE.U32 R156, R171, c[0x0][0x1e0], RZ ;  /* 0x00007800ab9c6a25 */ /* 0x000fe200078e00ff */
[----:B------:R-:W-:Y:S01]  /*69d0*/  IADD3 R159, R159, -c[0x0][0x168], RZ ;  /* 0x80005a009f9f7a10 */ /* 0x000fe20007ffe0ff */
[----:B-1----:R-:W4:Y:S01]  /*69e0*/  LDL R0, [R1+0x8c] ;  /* 0x00008c0001007983 */ /* 0x002f220000100800 */
[C---:B--2---:R-:W-:Y:S08]  /*69f0*/  HMMA.16816.F32.BF16 R4, R236.reuse, R176, R4 ;  /* 0x000000b0ec04723c */ /* 0x044ff00000041804 */
[C---:B------:R-:W-:Y:S01]  /*6a00*/  HMMA.16816.F32.BF16 R8, R236.reuse, R178, R8 ;  /* 0x000000b2ec08723c */ /* 0x040fe20000041808 */
[----:B------:R1:W2:Y:S07]  /*6a10*/  LDSM.16.M88.4 R176, [R128] ;  /* 0x0000000080b0783b */ /* 0x0002ae0000000200 */
[C---:B------:R-:W-:Y:S08]  /*6a20*/  HMMA.16816.F32.BF16 R12, R236.reuse, R180, R12 ;  /* 0x000000b4ec0c723c */ /* 0x040ff0000004180c */
[C---:B------:R-:W-:Y:S01]  /*6a30*/  HMMA.16816.F32.BF16 R16, R236.reuse, R182, R16 ;  /* 0x000000b6ec10723c */ /* 0x040fe20000041810 */
[----:B------:R-:W2:Y:S07]  /*6a40*/  LDSM.16.M88.4 R180, [R2+0x6800] ;  /* 0x0068000002b4783b */ /* 0x000eae0000000200 */
[C---:B------:R-:W-:Y:S01]  /*6a50*/  HMMA.16816.F32.BF16 R20, R236.reuse, R184, R20 ;  /* 0x000000b8ec14723c */ /* 0x040fe20000041814 */
[----:B-1----:R-:W3:Y:S07]  /*6a60*/  LDL.64 R128, [R1+0x68] ;  /* 0x0000680001807983 */ /* 0x002eee0000100a00 */
        /* <DEDUP_REMOVED lines=8> */
[C---:B------:R-:W-:Y:S08]  /*6af0*/  HMMA.16816.F32.BF16 R12, R240.reuse, R180, R12 ;  /* 0x000000b4f00c723c */ /* 0x040ff0000004180c */
[C---:B------:R-:W-:Y:S08]  /*6b00*/  HMMA.16816.F32.BF16 R16, R240.reuse, R182, R16 ;  /* 0x000000b6f010723c */ /* 0x040ff00000041810 */
[C---:B-1----:R-:W-:Y:S08]  /*6b10*/  HMMA.16816.F32.BF16 R20, R240.reuse, R176, R20 ;  /* 0x000000b0f014723c */ /* 0x042ff00000041814 */
[C---:B------:R-:W-:Y:S01]  /*6b20*/  HMMA.16816.F32.BF16 R24, R240.reuse, R178, R24 ;  /* 0x000000b2f018723c */ /* 0x040fe20000041818 */
[----:B------:R-:W1:Y:S07]  /*6b30*/  LDSM.16.M88.4 R176, [R250+0x6800] ;  /* 0x00680000fab0783b */ /* 0x000e6e0000000200 */
[C---:B------:R-:W-:Y:S08]  /*6b40*/  HMMA.16816.F32.BF16 R28, R240.reuse, R184, R28 ;  /* 0x000000b8f01c723c */ /* 0x040ff0000004181c */
[----:B------:R-:W-:Y:S08]  /*6b50*/  HMMA.16816.F32.BF16 R32, R240, R186, R32 ;  /* 0x000000baf020723c */ /* 0x000ff00000041820 */
[C---:B--2---:R-:W-:Y:S08]  /*6b60*/  HMMA.16816.F32.BF16 R4, R244.reuse, R188, R4 ;  /* 0x000000bcf404723c */ /* 0x044ff00000041804 */
[C---:B------:R-:W-:Y:S08]  /*6b70*/  HMMA.16816.F32.BF16 R8, R244.reuse, R190, R8 ;  /* 0x000000bef408723c */ /* 0x040ff00000041808 */
[C---:B-1----:R-:W-:Y:S08]  /*6b80*/  HMMA.16816.F32.BF16 R12, R244.reuse, R176, R12 ;  /* 0x000000b0f40c723c */ /* 0x042ff0000004180c */
[C---:B------:R-:W-:Y:S04]  /*6b90*/  HMMA.16816.F32.BF16 R16, R244.reuse, R178, R16 ;  /* 0x000000b2f410723c */ /* 0x040fe80000041810 */
[----:B----4-:R-:W-:Y:S05]  /*6ba0*/  @P1 IMAD.HI.U32 R2, R0, c[0x0][0x2c8], RZ ;  /* 0x0000b20000021a27 */ /* 0x010fea00078e00ff */
[----:B------:R-:W-:Y:S03]  /*6bb0*/  @P1 SHF.R.U32.HI R0, RZ, c[0x0][0x2cc], R2 ;  /* 0x0000b300ff001a19 */ /* 0x000fe60000011602 */
[----:B------:R-:W-:Y:S02]  /*6bc0*/  @P6 SHF.R.S32.HI R2, RZ, 0x1f, R171 ;  /* 0x0000001fff026819 */ /* 0x000fe400000114ab */
[----:B------:R-:W1:Y:S03]  /*6bd0*/  SHFL.IDX PT, R183, R0, RZ, 0x1c1f ;  /* 0x001c1fff00b77589 */ /* 0x000e6600000e0000 */
[----:B------:R-:W-:Y:S02]  /*6be0*/  @P6 IMAD R2, R2, c[0x0][0x1e0], RZ ;  /* 0x0000780002026a24 */ /* 0x000fe400078e02ff */
[----:B------:R2:W4:Y:S02]  /*6bf0*/  SHFL.IDX PT, R182, R0, 0x1, 0x1c1f ;  /* 0x003c1f0000b67f89 */ /* 0x00052400000e0000 */
[----:B------:R-:W-:Y:S05]  /*6c00*/  @P6 IMAD R2, R171, c[0x0][0x1e4], R2 ;  /* 0x00007900ab026a24 */ /* 0x000fea00078e0202 */
[----:B--2---:R-:W-:Y:S01]  /*6c10*/  @P6 IADD3 R0, R157, R2, RZ ;  /* 0x000000029d006210 */ /* 0x004fe20007ffe0ff */
[C---:B------:R-:W-:Y:S02]  /*6c20*/  @P6 IMAD.SHL.U32 R157, R156.reuse, 0x40, RZ ;  /* 0x000000409c9d6824 */ /* 0x040fe400078e00ff */
[----:B-1----:R-:W-:Y:S01]  /*6c30*/  IMAD.IADD R2, R159, 0x1, R183 ;  /* 0x000000019f027824 */ /* 0x002fe200078e02b7 */
[----:B------:R-:W-:Y:S02]  /*6c40*/  @P6 SHF.L.U64.HI R156, R156, 0x6, R0 ;  /* 0x000000069c9c6819 */ /* 0x000fe40000010200 */
[----:B---3--:R-:W-:Y:S04]  /*6c50*/  @P6 IADD3 R0, P0, R157, R128, RZ ;  /* 0x000000809d006210 */ /* 0x008fe80007f1e0ff */
[----:B------:R-:W-:Y:S02]  /*6c60*/  @P6 IADD3.X R181, R156, R130, RZ, P0, !PT ;  /* 0x000000829cb56210 */ /* 0x000fe400007fe4ff */
[C---:B------:R-:W-:Y:S04]  /*6c70*/  @P6 LEA R180, P0, R0.reuse, c[0x0][0x1c8], 0x1 ;  /* 0x0000720000b46a11 */ /* 0x040fe800078008ff */
[----:B------:R-:W-:Y:S02]  /*6c80*/  @P6 LEA.HI.X R181, R0, c[0x0][0x1cc], R181, 0x1, P0 ;  /* 0x0000730000b56a11 */ /* 0x000fe400000f0cb5 */
[----:B------:R-:W-:Y:S02]  /*6c90*/  ISETP.GT.AND P0, PT, R2, RZ, PT ;  /* 0x000000ff0200720c */ /* 0x000fe40003f04270 */
[----:B----4-:R-:W-:Y:S02]  /*6ca0*/  IADD3 R0, R159, R182, RZ ;  /* 0x000000b69f007210 */ /* 0x010fe40007ffe0ff */
[----:B------:R-:W-:Y:S02]  /*6cb0*/  FSEL R185, R4, -INF , P0 ;  /* 0xff80000004b97808 */ /* 0x000fe40000000000 */
[----:B------:R-:W-:Y:S04]  /*6cc0*/  ISETP.GT.AND P0, PT, R2, 0x1, PT ;  /* 0x000000010200780c */ /* 0x000fe80003f04270 */
[----:B------:R-:W-:Y:S02]  /*6cd0*/  FSEL R184, R5, -INF , P0 ;  /* 0xff80000005b87808 */ /* 0x000fe40000000000 */
[----:B------:R-:W-:Y:S04]  /*6ce0*/  ISETP.GT.AND P0, PT, R0, RZ, PT ;  /* 0x000000ff0000720c */ /* 0x000fe80003f04270 */
[----:B------:R-:W-:Y:S02]  /*6cf0*/  FSEL R187, R6, -INF , P0 ;  /* 0xff80000006bb7808 */ /* 0x000fe40000000000 */
[----:B------:R-:W-:Y:S04]  /*6d00*/  ISETP.GT.AND P0, PT, R0, 0x1, PT ;  /* 0x000000010000780c */ /* 0x000fe80003f04270 */
[----:B------:R-:W-:Y:S02]  /*6d10*/  FSEL R186, R7, -INF , P0 ;  /* 0xff80000007ba7808 */ /* 0x000fe40000000000 */
[----:B------:R-:W1:Y:S01]  /*6d20*/  LDSM.16.M88.4 R4, [R250+0x7000] ;  /* 0x00700000fa04783b */ /* 0x000e620000000200 */
[----:B------:R-:W-:Y:S04]  /*6d30*/  ISETP.GT.AND P0, PT, R2, 0x8, PT ;  /* 0x000000080200780c */ /* 0x000fe80003f04270 */
[----:B------:R-:W-:Y:S02]  /*6d40*/  FSEL R176, R8, -INF , P0 ;  /* 0xff80000008b07808 */ /* 0x000fe40000000000 */
[----:B------:R-:W-:Y:S04]  /*6d50*/  ISETP.GT.AND P0, PT, R2, 0x9, PT ;  /* 0x000000090200780c */ /* 0x000fe80003f04270 */
[----:B------:R-:W-:Y:S02]  /*6d60*/  FSEL R177, R9, -INF , P0 ;  /* 0xff80000009b17808 */ /* 0x000fe40000000000 */
[----:B------:R-:W-:Y:S04]  /*6d70*/  ISETP.GT.AND P0, PT, R0, 0x8, PT ;  /* 0x000000080000780c */ /* 0x000fe80003f04270 */
[----:B------:R-:W-:Y:S02]  /*6d80*/  FSEL R183, R10, -INF , P0 ;  /* 0xff8000000ab77808 */ /* 0x000fe40000000000 */
[----:B------:R-:W-:Y:S04]  /*6d90*/  ISETP.GT.AND P0, PT, R0, 0x9, PT ;  /* 0x000000090000780c */ /* 0x000fe80003f04270 */
[----:B------:R-:W-:Y:S02]  /*6da0*/  FSEL R182, R11, -INF , P0 ;  /* 0xff8000000bb67808 */ /* 0x000fe40000000000 */
[----:B------:R-:W-:Y:S01]  /*6db0*/  ISETP.GT.AND P0, PT, R2, 0x10, PT ;  /* 0x000000100200780c */ /* 0x000fe20003f04270 */
[----:B------:R-:W2:Y:S01]  /*6dc0*/  LDSM.16.M88.4 R8, [R250+0x7800] ;  /* 0x00780000fa08783b */ /* 0x000ea20000000200 */
[----:B------:R-:W-:Y:S04]  /*6dd0*/  DEPBAR.LE SB0, 0x0 ;  /* 0x000080000000791a */ /* 0x000fe80000000000 */
[----:B------:R-:W-:Y:S01]  /*6de0*/  FSEL R189, R12, -INF , P0 ;  /* 0xff8000000cbd7808 */ /* 0x000fe20000000000 */
[----:B------:R-:W-:Y:S01]  /*6df0*/  BAR.SYNC.DEFER_BLOCKING 0x0 ;  /* 0x0000000000007b1d */ /* 0x000fe20000010000 */
[----:B------:R-:W-:Y:S04]  /*6e00*/  ISETP.GT.AND P0, PT, R2, 0x11, PT ;  /* 0x000000110200780c */ /* 0x000fe80003f04270 */
[----:B------:R-:W-:Y:S02]  /*6e10*/  FSEL R191, R13, -INF , P0 ;  /* 0xff8000000dbf7808 */ /* 0x000fe40000000000 */
[----:B------:R-:W-:Y:S01]  /*6e20*/  ISETP.GT.AND P0, PT, R0, 0x10, PT ;  /* 0x000000100000780c */ /* 0x000fe20003f04270 */
[C---:B-1----:R-:W-:Y:S05]  /*6e30*/  HMMA.16816.F32.BF16 R20, R244.reuse, R4, R20 ;  /* 0x00000004f414723c */ /* 0x042fea0000041814 */
[----:B------:R-:W-:Y:S02]  /*6e40*/  FSEL R168, R14, -INF , P0 ;  /* 0xff8000000ea87808 */ /* 0x000fe40000000000 */
[----:B------:R-:W-:Y:S01]  /*6e50*/  ISETP.GT.AND P0, PT, R0, 0x11, PT ;  /* 0x000000110000780c */ /* 0x000fe20003f04270 */
[C---:B------:R-:W-:Y:S04]  /*6e60*/  HMMA.16816.F32.BF16 R24, R244.reuse, R6, R24 ;  /* 0x00000006f418723c */ /* 0x040fe80000041818 */
[----:B------:R-:W-:Y:S02]  /*6e70*/  FSEL R169, R15, -INF , P0 ;  /* 0xff8000000fa97808 */ /* 0x000fe40000000000 */
[----:B------:R-:W-:Y:S02]  /*6e80*/  ISETP.GT.AND P0, PT, R2, 0x18, PT ;  /* 0x000000180200780c */ /* 0x000fe40003f04270 */
[----:B------:R-:W-:Y:S01]  /*6e90*/  FMNMX.FTZ R4, R185, R3, !PT ;  /* 0x00000003b9047209 */ /* 0x000fe20007810000 */
[----:B------:R-:W-:Y:S01]  /*6ea0*/  @!PT LDS RZ, [RZ] ;  /* 0x00000000fffff984 */ /* 0x000fe20000000800 */
[----:B------:R-:W-:Y:S01]  /*6eb0*/  @!PT LDS RZ, [RZ] ;  /* 0x00000000fffff984 */ /* 0x000fe20000000800 */
[----:B------:R-:W-:Y:S01]  /*6ec0*/  @!PT LDS RZ, [RZ] ;  /* 0x00000000fffff984 */ /* 0x000fe20000000800 */
[----:B------:R1:W-:Y:S03]  /*6ed0*/  @P6 LDGSTS.E.BYPASS.LTC128B.128 [R131+0x10100], [R180.64], !P5 ;  /* 0x10100000b4836fae */ /* 0x0003e6000e901d46 */
[----:B------:R-:W-:Y:S02]  /*6ee0*/  FSEL R188, R16, -INF , P0 ;  /* 0xff80000010bc7808 */ /* 0x000fe40000000000 */
[----:B------:R-:W-:Y:S02]  /*6ef0*/  ISETP.GT.AND P0, PT, R2, 0x19, PT ;  /* 0x000000190200780c */ /* 0x000fe40003f04270 */
[----:B------:R-:W-:Y:S01]  /*6f00*/  FMNMX.FTZ R4, R184, R4, !PT ;  /* 0x00000004b8047209 */ /* 0x000fe20007810000 */
[C---:B--2---:R-:W-:Y:S03]  /*6f10*/  HMMA.16816.F32.BF16 R28, R244.reuse, R8, R28 ;  /* 0x00000008f41c723c */ /* 0x044fe6000004181c */
[----:B------:R-:W-:Y:S02]  /*6f20*/  FSEL R190, R17, -INF , P0 ;  /* 0xff80000011be7808 */ /* 0x000fe40000000000 */
[----:B------:R-:W-:Y:S02]  /*6f30*/  ISETP.GT.AND P0, PT, R0, 0x18, PT ;  /* 0x000000180000780c */ /* 0x000fe40003f04270 */
[----:B------:R-:W-:Y:S01]  /*6f40*/  FMNMX.FTZ R4, R176, R4, !PT ;  /* 0x00000004b0047209 */ /* 0x000fe20007810000 */
[----:B------:R-:W-:Y:S04]  /*6f50*/  HMMA.16816.F32.BF16 R32, R244, R10, R32 ;  /* 0x0000000af420723c */ /* 0x000fe80000041820 */
[----:B------:R-:W-:Y:S02]  /*6f60*/  FSEL R172, R18, -INF , P0 ;  /* 0xff80000012ac7808 */ /* 0x000fe40000000000 */
[----:B------:R-:W-:Y:S02]  /*6f70*/  ISETP.GT.AND P0, PT, R0, 0x19, PT ;  /* 0x000000190000780c */ /* 0x000fe40003f04270 */
[----:B------:R-:W-:Y:S04]  /*6f80*/  FMNMX.FTZ R4, R177, R4, !PT ;  /* 0x00000004b1047209 */ /* 0x000fe80007810000 */
[----:B------:R-:W-:Y:S02]  /*6f90*/  FSEL R178, R19, -INF , P0 ;  /* 0xff80000013b27808 */ /* 0x000fe40000000000 */
[----:B------:R-:W-:Y:S02]  /*6fa0*/  ISETP.GT.AND P0, PT, R2, 0x20, PT ;  /* 0x000000200200780c */ /* 0x000fe40003f04270 */
[----:B------:R-:W-:Y:S02]  /*6fb0*/  FMNMX.FTZ R4, R189, R4, !PT ;  /* 0x00000004bd047209 */ /* 0x000fe40007810000 */
[----:B------:R-:W-:Y:S02]  /*6fc0*/  FSEL R197, R20, -INF , P0 ;  /* 0xff80000014c57808 */ /* 0x000fe40000000000 */
[----:B------:R-:W-:Y:S02]  /*6fd0*/  ISETP.GT.AND P0, PT, R2, 0x21, PT ;  /* 0x000000210200780c */ /* 0x000fe40003f04270 */
[----:B------:R-:W-:Y:S02]  /*6fe0*/  FMNMX.FTZ R4, R191, R4, !PT ;  /* 0x00000004bf047209 */ /* 0x000fe40007810000 */
        /* <DEDUP_REMOVED lines=32> */
[----:B------:R-:W-:Y:S02]  /*71f0*/  FMNMX.FTZ R4, R194, R4, !PT ;  /* 0x00000004c2047209 */ /* 0x000fe40007810000 */
[----:B------:R-:W-:Y:S02]  /*7200*/  FSEL R168, R31, -INF , P0 ;  /* 0xff8000001fa87808 */ /* 0x000fe40000000000 */
[----:B------:R-:W-:Y:S02]  /*7210*/  ISETP.GT.AND P0, PT, R2, 0x38, PT ;  /* 0x000000380200780c */ /* 0x000fe40003f04270 */
[----:B------:R-:W-:Y:S02]  /*7220*/  MOV R23, R169 ;  /* 0x000000a900177202 */ /* 0x000fe40000000f00 */
[----:B------:R-:W-:Y:S02]  /*7230*/  FMNMX.FTZ R5, R24, R5, !PT ;  /* 0x0000000518057209 */ /* 0x000fe40007810000 */
[----:B------:R-:W-:Y:S02]  /*7240*/  FMNMX.FTZ R4, R195, R4, !PT ;  /* 0x00000004c3047209 */ /* 0x000fe40007810000 */
[----:B------:R-:W-:Y:S02]  /*7250*/  FSEL R172, R32, -INF , P0 ;  /* 0xff80000020ac7808 */ /* 0x000fe40000000000 */
[----:B------:R-:W-:Y:S02]  /*7260*/  ISETP.GT.AND P0, PT, R2, 0x39, PT ;  /* 0x000000390200780c */ /* 0x000fe40003f04270 */
[----:B------:R-:W-:Y:S02]  /*7270*/  FMNMX.FTZ R5, R23, R5, !PT ;  /* 0x0000000517057209 */ /* 0x000fe40007810000 */
[----:B------:R-:W-:Y:S02]  /*7280*/  FMNMX.FTZ R4, R172, R4, !PT ;  /* 0x00000004ac047209 */ /* 0x000fe40007810000 */
[----:B------:R-:W-:Y:S01]  /*7290*/  FSEL R173, R33, -INF , P0 ;  /* 0xff80000021ad7808 */ /* 0x000fe20000000000 */
[----:B------:R-:W-:Y:S01]  /*72a0*/  IMAD.MOV.U32 R33, RZ, RZ, R23 ;  /* 0x000000ffff217224 */ /* 0x000fe200078e0017 */
[----:B------:R-:W-:Y:S02]  /*72b0*/  FMNMX.FTZ R2, R21, R5, !PT ;  /* 0x0000000515027209 */ /* 0x000fe40007810000 */
[----:B------:R-:W-:Y:S02]  /*72c0*/  ISETP.GT.AND P0, PT, R0, 0x38, PT ;  /* 0x000000380000780c */ /* 0x000fe40003f04270 */
[----:B------:R-:W-:Y:S02]  /*72d0*/  FMNMX.FTZ R4, R173, R4, !PT ;  /* 0x00000004ad047209 */ /* 0x000fe40007810000 */
[----:B------:R-:W-:Y:S02]  /*72e0*/  FSEL R169, R34, -INF , P0 ;  /* 0xff80000022a97808 */ /* 0x000fe40000000000 */
[----:B------:R-:W-:Y:S01]  /*72f0*/  ISETP.GT.AND P0, PT, R0, 0x39, PT ;  /* 0x000000390000780c */ /* 0x000fe20003f04270 */
[----:B------:R-:W2:Y:S01]  /*7300*/  SHFL.BFLY PT, R8, R4, 0x2, 0x1f ;  /* 0x0c401f0004087f89 */ /* 0x000ea200000e0000 */
[----:B------:R-:W-:Y:S02]  /*7310*/  FMNMX.FTZ R2, R178, R2, !PT ;  /* 0x00000002b2027209 */ /* 0x000fe40007810000 */
[----:B------:R-:W-:Y:S01]  /*7320*/  FSEL R159, R35, -INF , P0 ;  /* 0xff800000239f7808 */ /* 0x000fe20000000000 */
[----:B------:R-:W-:Y:S01]  /*7330*/  IMAD.MOV.U32 R35, RZ, RZ, R178 ;  /* 0x000000ffff237224 */ /* 0x000fe200078e00b2 */
[----:B------:R-:W-:Y:S02]  /*7340*/  @P6 IADD3 R10, P0, R128, 0x40, RZ ;  /* 0x00000040800a6810 */ /* 0x000fe40007f1e0ff */
[----:B------:R-:W-:Y:S02]  /*7350*/  FMNMX.FTZ R2, R22, R2, !PT ;  /* 0x0000000216027209 */ /* 0x000fe40007810000 */
[----:B------:R-:W-:Y:S02]  /*7360*/  @P6 IADD3.X R11, RZ, R130, RZ, P0, !PT ;  /* 0x00000082ff0b6210 */ /* 0x000fe400007fe4ff */
[----:B------:R-:W-:Y:S02]  /*7370*/  FMNMX.FTZ R0, R179, R2, !PT ;  /* 0x00000002b3007209 */ /* 0x000fe40007810000 */
[----:B------:R-:W-:Y:S02]  /*7380*/  @P6 IADD3 R2, P0, R157, R10, RZ ;  /* 0x0000000a9d026210 */ /* 0x000fe40007f1e0ff */
[----:B------:R-:W-:Y:S02]  /*7390*/  FMNMX.FTZ R0, R193, R0, !PT ;  /* 0x00000000c1007209 */ /* 0x000fe40007810000 */
[----:B------:R-:W-:Y:S01]  /*73a0*/  MOV R32, R24 ;  /* 0x0000001800207202 */ /* 0x000fe20000000f00 */
[----:B------:R-:W-:Y:S01]  /*73b0*/  @P6 IMAD.X R5, R156, 0x1, R11, P0 ;  /* 0x000000019c056824 */ /* 0x000fe200000e060b */
[----:B------:R-:W-:Y:S02]  /*73c0*/  @P6 LEA R6, P0, R2, c[0x0][0x1c8], 0x1 ;  /* 0x0000720002066a11 */ /* 0x000fe400078008ff */
[----:B------:R-:W-:Y:S02]  /*73d0*/  FMNMX.FTZ R0, R174, R0, !PT ;  /* 0x00000000ae007209 */ /* 0x000fe40007810000 */
[----:B------:R-:W-:Y:S02]  /*73e0*/  @P6 LEA.HI.X R7, R2, c[0x0][0x1cc], R5, 0x1, P0 ;  /* 0x0000730002076a11 */ /* 0x000fe400000f0c05 */
[----:B------:R-:W-:Y:S02]  /*73f0*/  @P6 IADD3 R17, P0, R128, 0x80, RZ ;  /* 0x0000008080116810 */ /* 0x000fe40007f1e0ff */
[----:B------:R-:W-:Y:S01]  /*7400*/  FMNMX.FTZ R0, R175, R0, !PT ;  /* 0x00000000af007209 */ /* 0x000fe20007810000 */
[----:B------:R3:W-:Y:S01]  /*7410*/  @P6 LDGSTS.E.BYPASS.LTC128B.128 [R131+0x12100], [R6.64], !P4 ;  /* 0x1210000006836fae */ /* 0x0007e2000e101d46 */
[----:B------:R-:W-:Y:S02]  /*7420*/  @P6 IADD3.X R16, RZ, R130, RZ, P0, !PT ;  /* 0x00000082ff106210 */ /* 0x000fe400007fe4ff */
[----:B------:R-:W-:Y:S02]  /*7430*/  @P6 IADD3 R5, P0, R157, R17, RZ ;  /* 0x000000119d056210 */ /* 0x000fe40007f1e0ff */
[----:B--2---:R-:W-:Y:S02]  /*7440*/  FMNMX.FTZ R8, R4, R8, !PT ;  /* 0x0000000804087209 */ /* 0x004fe40007810000 */
[----:B------:R-:W-:Y:S01]  /*7450*/  FMNMX.FTZ R0, R168, R0, !PT ;  /* 0x00000000a8007209 */ /* 0x000fe20007810000 */
[----:B------:R-:W-:Y:S01]  /*7460*/  @P6 IMAD.X R9, R156, 0x1, R16, P0 ;  /* 0x000000019c096824 */ /* 0x000fe200000e0610 */
[----:B------:R-:W-:Y:S02]  /*7470*/  @P6 LEA R4, P0, R5, c[0x0][0x1c8], 0x1 ;  /* 0x0000720005046a11 */ /* 0x000fe400078008ff */
[----:B------:R-:W-:Y:S02]  /*7480*/  FMNMX.FTZ R0, R169, R0, !PT ;  /* 0x00000000a9007209 */ /* 0x000fe40007810000 */
[----:B------:R-:W-:Y:S02]  /*7490*/  @P6 LEA.HI.X R5, R5, c[0x0][0x1cc], R9, 0x1, P0 ;  /* 0x0000730005056a11 */ /* 0x000fe400000f0c09 */
[----:B------:R-:W-:Y:S02]  /*74a0*/  FMNMX.FTZ R0, R159, R0, !PT ;  /* 0x000000009f007209 */ /* 0x000fe40007810000 */
[----:B------:R-:W-:Y:S01]  /*74b0*/  @P6 IADD3 R9, P0, R128, 0xc0, RZ ;  /* 0x000000c080096810 */ /* 0x000fe20007f1e0ff */
[----:B------:R2:W-:Y:S01]  /*74c0*/  @P6 LDGSTS.E.BYPASS.LTC128B.128 [R131+0x14100], [R4.64], !P3 ;  /* 0x1410000004836fae */ /* 0x0005e2000d901d46 */
[----:B------:R-:W-:Y:S04]  /*74d0*/  MOV R34, R21 ;  /* 0x0000001500227202 */ /* 0x000fe80000000f00 */
[----:B------:R-:W4:Y:S01]  /*74e0*/  SHFL.BFLY PT, R2, R0, 0x2, 0x1f ;  /* 0x0c401f0000027f89 */ /* 0x000f2200000e0000 */
[----:B---3--:R-:W-:Y:S04]  /*74f0*/  @P6 IADD3.X R7, RZ, R130, RZ, P0, !PT ;  /* 0x00000082ff076210 */ /* 0x008fe800007fe4ff */
[----:B------:R-:W3:Y:S01]  /*7500*/  SHFL.BFLY PT, R6, R8, 0x1, 0x1f ;  /* 0x0c201f0008067f89 */ /* 0x000ee200000e0000 */
[----:B--2---:R-:W-:Y:S02]  /*7510*/  @P6 IADD3 R4, P0, R157, R9, RZ ;  /* 0x000000099d046210 */ /* 0x004fe40007f1e0ff */
[----:B----4-:R-:W-:Y:S03]  /*7520*/  FMNMX.FTZ R0, R0, R2, !PT ;  /* 0x0000000200007209 */ /* 0x010fe60007810000 */
[----:B------:R-:W-:Y:S01]  /*7530*/  @P6 IMAD.X R2, R156, 0x1, R7, P0 ;  /* 0x000000019c026824 */ /* 0x000fe200000e0607 */
[C---:B------:R-:W-:Y:S04]  /*7540*/  @P6 LEA R14, P0, R4.reuse, c[0x0][0x1c8], 0x1 ;  /* 0x00007200040e6a11 */ /* 0x040fe800078008ff */
[----:B------:R-:W-:Y:S01]  /*7550*/  @P6 LEA.HI.X R15, R4, c[0x0][0x1cc], R2, 0x1, P0 ;  /* 0x00007300040f6a11 */ /* 0x000fe200000f0c02 */
[----:B------:R-:W-:Y:S01]  /*7560*/  @P6 IMAD.MOV.U32 R2, RZ, RZ, c[0x0][0x1e4] ;  /* 0x00007900ff026624 */ /* 0x000fe200078e00ff */
[----:B------:R-:W-:Y:S03]  /*7570*/  @P6 MOV R4, c[0x0][0x1e0] ;  /* 0x0000780000046a02 */ /* 0x000fe60000000f00 */
[----:B------:R2:W-:Y:S01]  /*7580*/  @P6 LDGSTS.E.BYPASS.LTC128B.128 [R131+0x16100], [R14.64], !P2 ;  /* 0x161000000e836fae */ /* 0x0005e2000d101d46 */
[----:B------:R-:W-:Y:S02]  /*7590*/  @P6 LEA R5, P0, R4, R157, 0x5 ;  /* 0x0000009d04056211 */ /* 0x000fe400078028ff */
[----:B---3--:R-:W-:Y:S02]  /*75a0*/  FMNMX.FTZ R157, R8, R6, !PT ;  /* 0x00000006089d7209 */ /* 0x008fe40007810000 */
[----:B------:R-:W-:Y:S02]  /*75b0*/  @P6 LEA.HI.X R4, R4, R156, R2, 0x5, P0 ;  /* 0x0000009c04046211 */ /* 0x000fe400000f2c02 */
[----:B------:R-:W-:Y:S01]  /*75c0*/  @P6 IADD3 R2, P0, R5, R128, RZ ;  /* 0x0000008005026210 */ /* 0x000fe20007f1e0ff */
[----:B-1----:R-:W-:Y:S01]  /*75d0*/  FMUL.FTZ R180, R157, c[0x0][0x2d0] ;  /* 0x0000b4009db47a20 */ /* 0x002fe20000410000 */
[----:B------:R-:W3:Y:S02]  /*75e0*/  LDL.LU.64 R128, [R1+0x160] ;  /* 0x0001600001807983 */ /* 0x000ee40000300a00 */
[----:B------:R-:W-:Y:S02]  /*75f0*/  @P6 IADD3.X R6, R4, R130, RZ, P0, !PT ;  /* 0x0000008204066210 */ /* 0x000fe400007fe4ff */
[C---:B------:R-:W-:Y:S01]  /*7600*/  @P6 LEA R12, P0, R2.reuse, c[0x0][0x1c8], 0x1 ;  /* 0x00007200020c6a11 */ /* 0x040fe200078008ff */
[----:B------:R-:W4:Y:S03]  /*7610*/  LDL.LU R130, [R1+0x158] ;  /* 0x0001580001827983 */ /* 0x000f260000300800 */
[----:B------:R-:W-:Y:S02]  /*7620*/  @P6 LEA.HI.X R13, R2, c[0x0][0x1cc], R6, 0x1, P0 ;  /* 0x00007300020d6a11 */ /* 0x000fe400000f0c06 */
[C---:B------:R-:W-:Y:S01]  /*7630*/  @P6 IADD3 R6, P0, R5.reuse, R10, RZ ;  /* 0x0000000a05066210 */ /* 0x040fe20007f1e0ff */
[----:B------:R-:W1:Y:S04]  /*7640*/  SHFL.BFLY PT, R2, R0, 0x1, 0x1f ;  /* 0x0c201f0000027f89 */ /* 0x000e6800000e0000 */
[----:B------:R-:W-:Y:S01]  /*7650*/  @P6 IMAD.X R11, R4, 0x1, R11, P0 ;  /* 0x00000001040b6824 */ /* 0x000fe200000e060b */
[C---:B------:R-:W-:Y:S01]  /*7660*/  @P6 LEA R10, P0, R6.reuse, c[0x0][0x1c8], 0x1 ;  /* 0x00007200060a6a11 */ /* 0x040fe200078008ff */
[----:B------:R2:W-:Y:S03]  /*7670*/  @P6 LDGSTS.E.BYPASS.LTC128B.128 [R131+0x11100], [R12.64], !P5 ;  /* 0x111000000c836fae */ /* 0x0005e6000e901d46 */
[----:B------:R-:W-:Y:S02]  /*7680*/  @P6 LEA.HI.X R11, R6, c[0x0][0x1cc], R11, 0x1, P0 ;  /* 0x00007300060b6a11 */ /* 0x000fe400000f0c0b */
[C---:B------:R-:W-:Y:S03]  /*7690*/  @P6 IADD3 R6, P0, R5.reuse, R17, RZ ;  /* 0x0000001105066210 */ /* 0x040fe60007f1e0ff */
[----:B------:R2:W-:Y:S01]  /*76a0*/  @P6 LDGSTS.E.BYPASS.LTC128B.128 [R131+0x13100], [R10.64], !P4 ;  /* 0x131000000a836fae */ /* 0x0005e2000e101d46 */
[C---:B------:R-:W-:Y:S02]  /*76b0*/  @P6 IADD3.X R16, R4.reuse, R16, RZ, P0, !PT ;  /* 0x0000001004106210 */ /* 0x040fe400007fe4ff */
[----:B------:R-:W-:Y:S05]  /*76c0*/  @P6 IADD3 R5, P0, R5, R9, RZ ;  /* 0x0000000905056210 */ /* 0x000fea0007f1e0ff */
[----:B------:R-:W-:Y:S01]  /*76d0*/  @P6 IMAD.X R7, R4, 0x1, R7, P0 ;  /* 0x0000000104076824 */ /* 0x000fe200000e0607 */
[----:B------:R-:W-:Y:S02]  /*76e0*/  @P6 LEA R8, P0, R6, c[0x0][0x1c8], 0x1 ;  /* 0x0000720006086a11 */ /* 0x000fe400078008ff */
[----:B-1----:R-:W-:Y:S02]  /*76f0*/  FMNMX.FTZ R156, R0, R2, !PT ;  /* 0x00000002009c7209 */ /* 0x002fe40007810000 */
[----:B------:R-:W-:Y:S02]  /*7700*/  @P6 LEA.HI.X R9, R6, c[0x0][0x1cc], R16, 0x1, P0 ;  /* 0x0000730006096a11 */ /* 0x000fe400000f0c10 */
[C---:B------:R-:W-:Y:S01]  /*7710*/  @P6 LEA R4, P0, R5.reuse, c[0x0][0x1c8], 0x1 ;  /* 0x0000720005046a11 */ /* 0x040fe200078008ff */
[----:B------:R-:W-:Y:S02]  /*7720*/  FMUL.FTZ R181, R156, c[0x0][0x2d0] ;  /* 0x0000b4009cb57a20 */ /* 0x000fe40000410000 */
[----:B------:R1:W-:Y:S01]  /*7730*/  @P6 LDGSTS.E.BYPASS.LTC128B.128 [R131+0x15100], [R8.64], !P3 ;  /* 0x1510000008836fae */ /* 0x0003e2000d901d46 */
[----:B------:R-:W-:Y:S02]  /*7740*/  @P6 LEA.HI.X R5, R5, c[0x0][0x1cc], R7, 0x1, P0 ;  /* 0x0000730005056a11 */ /* 0x000fe400000f0c07 */
[----:B------:R-:W-:Y:S03]  /*7750*/  FSETP.NEU.FTZ.AND P0, PT, R157, -INF , PT ;  /* 0xff8000009d00780b */ /* 0x000fe60003f1d000 */
[----:B------:R1:W-:Y:S01]  /*7760*/  @P6 LDGSTS.E.BYPASS.LTC128B.128 [R131+0x17100], [R4.64], !P2 ;  /* 0x1710000004836fae */ /* 0x0003e2000d101d46 */
[----:B------:R-:W-:Y:S04]  /*7770*/  FSEL R180, R180, RZ, P0 ;  /* 0x000000ffb4b47208 */ /* 0x000fe80000000000 */
[----:B--2---:R-:W2:Y:S01]  /*7780*/  LDSM.16.MT88.4 R12, [R248] ;  /* 0x00000000f80c783b */ /* 0x004ea20000004200 */
[--C-:B------:R-:W-:Y:S02]  /*7790*/  FFMA.FTZ R0, R185, c[0x0][0x2d0], -R180.reuse ;  /* 0x0000b400b9007a23 */ /* 0x100fe400000108b4 */
[--C-:B------:R-:W-:Y:S02]  /*77a0*/  FFMA.FTZ R2, R177, c[0x0][0x2d0], -R180.reuse ;  /* 0x0000b400b1027a23 */ /* 0x100fe400000108b4 */
[----:B------:R1:W-:Y:S01]  /*77b0*/  MUFU.EX2 R185, R0 ;  /* 0x0000000000b97308 */ /* 0x0003e20000000800 */
[--C-:B------:R-:W-:Y:S01]  /*77c0*/  FFMA.FTZ R176, R176, c[0x0][0x2d0], -R180.reuse ;  /* 0x0000b400b0b07a23 */ /* 0x100fe200000108b4 */
[----:B------:R-:W-:Y:S05]  /*77d0*/  LDSM.16.MT88.4 R28, [R251] ;  /* 0x00000000fb1c783b */ /* 0x000fea0000004200 */
[----:B------:R-:W0:Y:S03]  /*77e0*/  LDGDEPBAR ;  /* 0x00000000000079af */ /* 0x000e260000000000 */
[----:B------:R-:W-:Y:S02]  /*77f0*/  MUFU.EX2 R18, R2 ;  /* 0x0000000200127308 */ /* 0x000fe40000000800 */
[----:B-1----:R-:W4:Y:S08]  /*7800*/  LDL.LU R131, [R1+0x154] ;  /* 0x0001540001837983 */ /* 0x002f300000300800 */
[----:B------:R-:W-:Y:S01]  /*7810*/  MUFU.EX2 R19, R176 ;  /* 0x000000b000137308 */ /* 0x000fe20000000800 */
[----:B------:R-:W-:Y:S09]  /*7820*/  FFMA.FTZ R0, R184, c[0x0][0x2d0], -R180 ;  /* 0x0000b400b8007a23 */ /* 0x000ff200000108b4 */
[----:B------:R1:W-:Y:S02]  /*7830*/  MUFU.EX2 R20, R0 ;  /* 0x0000000000147308 */ /* 0x0003e40000000800 */
[----:B-1----:R-:W-:Y:S02]  /*7840*/  FSEL R0, R157, RZ, P0 ;  /* 0x000000ff9d007208 */ /* 0x002fe40000000000 */
[----:B------:R-:W-:Y:S03]  /*7850*/  FSETP.NEU.FTZ.AND P0, PT, R156, -INF , PT ;  /* 0xff8000009c00780b */ /* 0x000fe60003f1d000 */
[----:B------:R-:W-:Y:S01]  /*7860*/  FADD.FTZ R0, -R0, R3 ;  /* 0x0000000300007221 */ /* 0x000fe20000010100 */
[----:B------:R-:W-:Y:S03]  /*7870*/  FSEL R181, R181, RZ, P0 ;  /* 0x000000ffb5b57208 */ /* 0x000fe60000000000 */
[----:B------:R-:W-:Y:S02]  /*7880*/  FMUL.FTZ R0, R0, c[0x0][0x2d0] ;  /* 0x0000b40000007a20 */ /* 0x000fe40000410000 */
[--C-:B------:R-:W-:Y:S01]  /*7890*/  FFMA.FTZ R2, R187, c[0x0][0x2d0], -R181.reuse ;  /* 0x0000b400bb027a23 */ /* 0x100fe200000108b5 */
[----:B------:R-:W-:Y:S01]  /*78a0*/  MOV R187, R179 ;  /* 0x000000b300bb7202 */ /* 0x000fe20000000f00 */
[----:B------:R-:W1:Y:S10]  /*78b0*/  MUFU.EX2 R3, R0 ;  /* 0x0000000000037308 */ /* 0x000e740000000800 */
[----:B------:R2:W-:Y:S01]  /*78c0*/  MUFU.EX2 R184, R2 ;  /* 0x0000000200b87308 */ /* 0x0005e20000000800 */
[C---:B-1----:R-:W-:Y:S02]  /*78d0*/  FMUL.FTZ R24, R3.reuse, R144 ;  /* 0x0000009003187220 */ /* 0x042fe40000410000 */
[C---:B------:R-:W-:Y:S02]  /*78e0*/  FMUL.FTZ R9, R3.reuse, R165 ;  /* 0x000000a503097220 */ /* 0x040fe40000410000 */
[C---:B------:R-:W-:Y:S02]  /*78f0*/  FMUL.FTZ R4, R3.reuse, R160 ;  /* 0x000000a003047220 */ /* 0x040fe40000410000 */
[----:B------:R-:W-:Y:S02]  /*7900*/  IMAD.MOV.U32 R160, RZ, RZ, R22 ;  /* 0x000000ffffa07224 */ /* 0x000fe400078e0016 */
[C---:B------:R-:W-:Y:S01]  /*7910*/  FMUL.FTZ R5, R3.reuse, R161 ;  /* 0x000000a103057220 */ /* 0x040fe20000410000 */
[----:B------:R-:W-:Y:S01]  /*7920*/  MOV R161, R18 ;  /* 0x0000001200a17202 */ /* 0x000fe20000000f00 */
[----:B--2---:R-:W-:Y:S02]  /*7930*/  FFMA.FTZ R2, R186, c[0x0][0x2d0], -R181 ;  /* 0x0000b400ba027a23 */ /* 0x004fe400000108b5 */
[C---:B------:R-:W-:Y:S02]  /*7940*/  FMUL.FTZ R8, R3.reuse, R164 ;  /* 0x000000a403087220 */ /* 0x040fe40000410000 */
[----:B------:R-:W1:Y:S01]  /*7950*/  MUFU.EX2 R186, R2 ;  /* 0x0000000200ba7308 */ /* 0x000e620000000800 */
[C---:B------:R-:W-:Y:S02]  /*7960*/  FMUL.FTZ R16, R3.reuse, R136 ;  /* 0x0000008803107220 */ /* 0x040fe40000410000 */
[C---:B------:R-:W-:Y:S02]  /*7970*/  FMUL.FTZ R17, R3.reuse, R137 ;  /* 0x0000008903117220 */ /* 0x040fe40000410000 */
[C---:B------:R-:W-:Y:S01]  /*7980*/  FMUL.FTZ R25, R3.reuse, R145 ;  /* 0x0000009103197220 */ /* 0x040fe20000410000 */
[----:B------:R-:W-:Y:S01]  /*7990*/  MOV R145, R35 ;  /* 0x0000002300917202 */ /* 0x000fe20000000f00 */
[----:B------:R-:W-:Y:S01]  /*79a0*/  IMAD.MOV.U32 R164, RZ, RZ, R161 ;  /* 0x000000ffffa47224 */ /* 0x000fe200078e00a1 */
        /* <DEDUP_REMOVED lines=25> */
[----:B-1----:R-:W-:Y:S02]  /*7b40*/  FFMA.FTZ R2, R182, c[0x0][0x2d0], -R181 ;  /* 0x0000b400b6027a23 */ /* 0x002fe400000108b5 */
        /* <DEDUP_REMOVED lines=17> */
[C---:B------:R-:W-:Y:S02]  /*7c60*/  FMUL.FTZ R104, R3.reuse, R104 ;  /* 0x0000006803687220 */ /* 0x040fe40000410000 */
[----:B------:R-:W-:Y:S01]  /*7c70*/  FADD.FTZ R0, -R2, R158 ;  /* 0x0000009e02007221 */ /* 0x000fe20000010100 */
[----:B------:R-:W-:Y:S01]  /*7c80*/  MOV R2, R20 ;  /* 0x0000001400027202 */ /* 0x000fe20000000f00 */
[----:B------:R-:W-:Y:S01]  /*7c90*/  IMAD.MOV.U32 R158, RZ, RZ, R19 ;  /* 0x000000ffff9e7224 */ /* 0x000fe200078e0013 */
[----:B------:R-:W1:Y:S01]  /*7ca0*/  LDSM.16.MT88.4 R20, [R252] ;  /* 0x00000000fc14783b */ /* 0x000e620000004200 */
[----:B------:R-:W-:Y:S01]  /*7cb0*/  FMUL.FTZ R0, R0, c[0x0][0x2d0] ;  /* 0x0000b40000007a20 */ /* 0x000fe20000410000 */
[----:B------:R-:W-:Y:S01]  /*7cc0*/  F2FP.BF16.PACK_AB R176, R2, R185 ;  /* 0x000000b902b0723e */ /* 0x000fe200000010ff */
[C---:B------:R-:W-:Y:S01]  /*7cd0*/  FMUL.FTZ R105, R3.reuse, R105 ;  /* 0x0000006903697220 */ /* 0x040fe20000410000 */
[----:B------:R-:W-:Y:S01]  /*7ce0*/  F2FP.BF16.PACK_AB R178, R18, R158 ;  /* 0x0000009e12b2723e */ /* 0x000fe200000010ff */
        /* <DEDUP_REMOVED lines=11> */
[C---:B--2---:R-:W-:Y:S02]  /*7da0*/  FMUL.FTZ R6, R0.reuse, R162 ;  /* 0x000000a200067220 */ /* 0x044fe40000410000 */
[----:B------:R-:W2:Y:S01]  /*7db0*/  LDL R162, [R1+0x48] ;  /* 0x0000480001a27983 */ /* 0x000ea20000100800 */
[C---:B------:R-:W-:Y:S01]  /*7dc0*/  FMUL.FTZ R7, R0.reuse, R163 ;  /* 0x000000a300077220 */ /* 0x040fe20000410000 */
[----:B------:R-:W-:Y:S01]  /*7dd0*/  MOV R163, R160 ;  /* 0x000000a000a37202 */ /* 0x000fe20000000f00 */
[C---:B------:R-:W-:Y:S02]  /*7de0*/  FMUL.FTZ R18, R0.reuse, R138 ;  /* 0x0000008a00127220 */ /* 0x040fe40000410000 */
[----:B------:R-:W2:Y:S01]  /*7df0*/  LDL.LU R144, [R1+0x84] ;  /* 0x0000840001907983 */ /* 0x000ea20000300800 */
[C---:B------:R-:W-:Y:S02]  /*7e00*/  FMUL.FTZ R19, R0.reuse, R139 ;  /* 0x0000008b00137220 */ /* 0x040fe40000410000 */
[C---:B------:R-:W-:Y:S02]  /*7e10*/  HMMA.16816.F32.BF16 R4, R176.reuse, R12, R4 ;  /* 0x0000000cb004723c */ /* 0x040fe40000041804 */
[----:B------:R-:W2:Y:S03]  /*7e20*/  LDL R165, [R1+0x4] ;  /* 0x0000040001a57983 */ /* 0x000ea60000100800 */
[C---:B------:R-:W-:Y:S01]  /*7e30*/  FMUL.FTZ R11, R0.reuse, R167 ;  /* 0x000000a7000b7220 */ /* 0x040fe20000410000 */
[----:B------:R-:W-:Y:S01]  /*7e40*/  MOV R167, R158 ;  /* 0x0000009e00a77202 */ /* 0x000fe20000000f00 */
[C---:B------:R-:W-:Y:S01]  /*7e50*/  FMUL.FTZ R10, R0.reuse, R166 ;  /* 0x000000a6000a7220 */ /* 0x040fe20000410000 */
[----:B------:R-:W-:Y:S01]  /*7e60*/  LDSM.16.MT88.4 R136, [R248+0x800] ;  /* 0x00080000f888783b */ /* 0x000fe20000004200 */
[C---:B------:R-:W-:Y:S03]  /*7e70*/  FMUL.FTZ R12, R3.reuse, R132 ;  /* 0x00000084030c7220 */ /* 0x040fe60000410000 */
[C---:B------:R-:W-:Y:S01]  /*7e80*/  FMUL.FTZ R13, R3.reuse, R133 ;  /* 0x00000085030d7220 */ /* 0x040fe20000410000 */
[----:B------:R-:W-:Y:S01]  /*7e90*/  MOV R158, R33 ;  /* 0x00000021009e7202 */ /* 0x000fe20000000f00 */
[C---:B------:R-:W-:Y:S03]  /*7ea0*/  HMMA.16816.F32.BF16 R8, R176.reuse, R14, R8 ;  /* 0x0000000eb008723c */ /* 0x040fe60000041808 */
[C---:B------:R-:W-:Y:S02]  /*7eb0*/  FMUL.FTZ R26, R0.reuse, R146 ;  /* 0x00000092001a7220 */ /* 0x040fe40000410000 */
[C---:B------:R-:W-:Y:S02]  /*7ec0*/  FMUL.FTZ R27, R0.reuse, R147 ;  /* 0x00000093001b7220 */ /* 0x040fe40000410000 */
[C---:B------:R-:W-:Y:S02]  /*7ed0*/  FMUL.FTZ R14, R0.reuse, R134 ;  /* 0x00000086000e7220 */ /* 0x040fe40000410000 */
[C---:B------:R-:W-:Y:S03]  /*7ee0*/  FMUL.FTZ R15, R0.reuse, R135 ;  /* 0x00000087000f7220 */ /* 0x040fe60000410000 */
[C---:B------:R-:W-:Y:S02]  /*7ef0*/  FMUL.FTZ R33, R3.reuse, R153 ;  /* 0x0000009903217220 */ /* 0x040fe40000410000 */
[C---:B---3--:R-:W-:Y:S02]  /*7f00*/  FMUL.FTZ R128, R3.reuse, R128 ;  /* 0x0000008003807220 */ /* 0x048fe40000410000 */
[C---:B-1----:R-:W-:Y:S03]  /*7f10*/  HMMA.16816.F32.BF16 R12, R176.reuse, R20, R12 ;  /* 0x00000014b00c723c */ /* 0x042fe6000004180c */
[C---:B------:R-:W-:Y:S02]  /*7f20*/  FMUL.FTZ R129, R3.reuse, R129 ;  /* 0x0000008103817220 */ /* 0x040fe40000410000 */
[C---:B------:R-:W-:Y:S02]  /*7f30*/  FMUL.FTZ R35, R0.reuse, R155 ;  /* 0x0000009b00237220 */ /* 0x040fe40000410000 */
[C---:B------:R-:W-:Y:S01]  /*7f40*/  FMUL.FTZ R20, R3.reuse, R140 ;  /* 0x0000008c03147220 */ /* 0x040fe20000410000 */
[C---:B------:R-:W-:Y:S04]  /*7f50*/  HMMA.16816.F32.BF16 R16, R176.reuse, R22, R16 ;  /* 0x00000016b010723c */ /* 0x040fe80000041810 */
[C---:B------:R-:W-:Y:S02]  /*7f60*/  FMUL.FTZ R21, R3.reuse, R141 ;  /* 0x0000008d03157220 */ /* 0x040fe40000410000 */
[----:B------:R-:W-:Y:S02]  /*7f70*/  IMAD.MOV.U32 R160, RZ, RZ, R34 ;  /* 0x000000ffffa07224 */ /* 0x000fe400078e0022 */
[C---:B------:R-:W-:Y:S04]  /*7f80*/  FMUL.FTZ R22, R0.reuse, R142 ;  /* 0x0000008e00167220 */ /* 0x040fe80000410000 */
[C---:B------:R-:W-:Y:S02]  /*7f90*/  FMUL.FTZ R23, R0.reuse, R143 ;  /* 0x0000008f00177220 */ /* 0x040fe40000410000 */
[----:B------:R-:W-:Y:S01]  /*7fa0*/  LDSM.16.MT88.4 R140, [R252+0x800] ;  /* 0x00080000fc8c783b */ /* 0x000fe20000004200 */
[C---:B------:R-:W-:Y:S02]  /*7fb0*/  FMUL.FTZ R34, R0.reuse, R154 ;  /* 0x0000009a00227220 */ /* 0x040fe40000410000 */
[C---:B------:R-:W-:Y:S02]  /*7fc0*/  FMUL.FTZ R38, R0.reuse, R38 ;  /* 0x0000002600267220 */ /* 0x040fe40000410000 */
        /* <DEDUP_REMOVED lines=33> */
[----:B------:R-:W-:Y:S02]  /*81e0*/  IMAD.MOV.U32 R166, RZ, RZ, R2 ;  /* 0x000000ffffa67224 */ /* 0x000fe400078e0002 */
        /* <DEDUP_REMOVED lines=17> */
[----:B------:R1:W3:Y:S01]  /*8300*/  MUFU.EX2 R154, R2 ;  /* 0x00000002009a7308 */ /* 0x0002e20000000800 */
[C---:B------:R-:W-:Y:S02]  /*8310*/  FMUL.FTZ R122, R0.reuse, R122 ;  /* 0x0000007a007a7220 */ /* 0x040fe40000410000 */
[C---:B------:R-:W-:Y:S02]  /*8320*/  FMUL.FTZ R123, R0.reuse, R123 ;  /* 0x0000007b007b7220 */ /* 0x040fe40000410000 */
[C---:B------:R-:W-:Y:S02]  /*8330*/  FMUL.FTZ R126, R0.reuse, R126 ;  /* 0x0000007e007e7220 */ /* 0x040fe40000410000 */
[C---:B------:R-:W-:Y:S02]  /*8340*/  FMUL.FTZ R127, R0.reuse, R127 ;  /* 0x0000007f007f7220 */ /* 0x040fe40000410000 */
[C---:B----4-:R-:W-:Y:S02]  /*8350*/  FMUL.FTZ R130, R0.reuse, R130 ;  /* 0x0000008200827220 */ /* 0x050fe40000410000 */
[----:B------:R-:W-:Y:S02]  /*8360*/  FMUL.FTZ R131, R0, R131 ;  /* 0x0000008300837220 */ /* 0x000fe40000410000 */
[----:B------:R-:W-:Y:S06]  /*8370*/  FFMA.FTZ R189, R195, c[0x0][0x2d0], -R180 ;  /* 0x0000b400c3bd7a23 */ /* 0x000fec00000108b4 */
[----:B------:R-:W-:Y:S01]  /*8380*/  MUFU.EX2 R189, R189 ;  /* 0x000000bd00bd7308 */ /* 0x000fe20000000800 */
[--C-:B-1----:R-:W-:Y:S09]  /*8390*/  FFMA.FTZ R2, R161, c[0x0][0x2d0], -R181.reuse ;  /* 0x0000b400a1027a23 */ /* 0x102ff200000108b5 */
[----:B------:R1:W-:Y:S02]  /*83a0*/  MUFU.EX2 R152, R2 ;  /* 0x0000000200987308 */ /* 0x0003e40000000800 */
[----:B-1----:R-:W-:Y:S01]  /*83b0*/  FFMA.FTZ R2, R158, c[0x0][0x2d0], -R181 ;  /* 0x0000b4009e027a23 */ /* 0x002fe200000108b5 */
[----:B--2---:R1:W2:Y:S01]  /*83c0*/  LDSM.16.MT88.4 R132, [R162] ;  /* 0x00000000a284783b */ /* 0x0042a20000004200 */
[----:B------:R-:W-:Y:S04]  /*83d0*/  FFMA.FTZ R185, R3, R144, R185 ;  /* 0x0000009003b97223 */ /* 0x000fe800000100b9 */
[----:B------:R-:W4:Y:S01]  /*83e0*/  LDL.LU R3, [R1+0x88] ;  /* 0x0000880001037983 */ /* 0x000f220000300800 */
[----:B------:R-:W-:Y:S01]  /*83f0*/  IMAD.MOV.U32 R144, RZ, RZ, R166 ;  /* 0x000000ffff907224 */ /* 0x000fe200078e00a6 */
[----:B------:R-:W-:Y:S01]  /*8400*/  MOV R166, R164 ;  /* 0x000000a400a67202 */ /* 0x000fe20000000f00 */
[----:B-1----:R1:W1:Y:S01]  /*8410*/  MUFU.EX2 R162, R2 ;  /* 0x0000000200a27308 */ /* 0x0022620000000800 */
[C---:B--2---:R-:W-:Y:S03]  /*8420*/  HMMA.16816.F32.BF16 R28, R176.reuse, R132, R28 ;  /* 0x00000084b01c723c */ /* 0x044fe6000004181c */
[--C-:B-1----:R-:W-:Y:S05]  /*8430*/  FFMA.FTZ R2, R188, c[0x0][0x2d0], -R180.reuse ;  /* 0x0000b400bc027a23 */ /* 0x102fea00000108b4 */
[C---:B------:R-:W-:Y:S01]  /*8440*/  HMMA.16816.F32.BF16 R32, R176.reuse, R134, R32 ;  /* 0x00000086b020723c */ /* 0x040fe20000041820 */
[----:B------:R-:W1:Y:S01]  /*8450*/  LDSM.16.MT88.4 R132, [R248+0x2000] ;  /* 0x00200000f884783b */ /* 0x000e620000004200 */
[----:B------:R2:W-:Y:S02]  /*8460*/  MUFU.EX2 R161, R2 ;  /* 0x0000000200a17308 */ /* 0x0005e40000000800 */
[--C-:B--2---:R-:W-:Y:S02]  /*8470*/  FFMA.FTZ R2, R190, c[0x0][0x2d0], -R180.reuse ;  /* 0x0000b400be027a23 */ /* 0x104fe400000108b4 */
[--C-:B------:R-:W-:Y:S06]  /*8480*/  FFMA.FTZ R190, R194, c[0x0][0x2d0], -R180.reuse ;  /* 0x0000b400c2be7a23 */ /* 0x100fec00000108b4 */
[----:B------:R2:W-:Y:S01]  /*8490*/  MUFU.EX2 R158, R2 ;  /* 0x00000002009e7308 */ /* 0x0005e20000000800 */
[C---:B-1----:R-:W-:Y:S09]  /*84a0*/  HMMA.16816.F32.BF16 R36, R176.reuse, R132, R36 ;  /* 0x00000084b024723c */ /* 0x042ff20000041824 */
[----:B------:R-:W-:Y:S01]  /*84b0*/  MUFU.EX2 R190, R190 ;  /* 0x000000be00be7308 */ /* 0x000fe20000000800 */
[C---:B------:R-:W-:Y:S01]  /*84c0*/  HMMA.16816.F32.BF16 R40, R176.reuse, R134, R40 ;  /* 0x00000086b028723c */ /* 0x040fe20000041828 */
[----:B------:R-:W1:Y:S02]  /*84d0*/  LDSM.16.MT88.4 R132, [R252+0x2000] ;  /* 0x00200000fc84783b */ /* 0x000e640000004200 */
[--C-:B--2---:R-:W-:Y:S06]  /*84e0*/  FFMA.FTZ R2, R160, c[0x0][0x2d0], -R181.reuse ;  /* 0x0000b400a0027a23 */ /* 0x104fec00000108b5 */
[----:B------:R2:W-:Y:S03]  /*84f0*/  MUFU.EX2 R160, R2 ;  /* 0x0000000200a07308 */ /* 0x0005e60000000800 */
[--C-:B--2---:R-:W-:Y:S07]  /*8500*/  FFMA.FTZ R2, R145, c[0x0][0x2d0], -R181.reuse ;  /* 0x0000b40091027a23 */ /* 0x104fee00000108b5 */
[----:B------:R2:W2:Y:S01]  /*8510*/  MUFU.EX2 R155, R2 ;  /* 0x00000002009b7308 */ /* 0x0004a20000000800 */
[C---:B-1----:R-:W-:Y:S08]  /*8520*/  HMMA.16816.F32.BF16 R44, R176.reuse, R132, R44 ;  /* 0x00000084b02c723c */ /* 0x042ff0000004182c */
[C---:B------:R-:W-:Y:S01]  /*8530*/  HMMA.16816.F32.BF16 R48, R176.reuse, R134, R48 ;  /* 0x00000086b030723c */ /* 0x040fe20000041830 */
[----:B------:R-:W1:Y:S03]  /*8540*/  LDSM.16.MT88.4 R132, [R251+0x2000] ;  /* 0x00200000fb84783b */ /* 0x000e660000004200 */
[--C-:B--2---:R-:W-:Y:S02]  /*8550*/  FFMA.FTZ R2, R197, c[0x0][0x2d0], -R180.reuse ;  /* 0x0000b400c5027a23 */ /* 0x104fe400000108b4 */
[----:B------:R2:W5:Y:S02]  /*8560*/  LDL.LU R197, [R1+0x150] ;  /* 0x0001500001c57983 */ /* 0x0005640000300800 */
[----:B------:R1:W1:Y:S02]  /*8570*/  MUFU.EX2 R164, R2 ;  /* 0x0000000200a47308 */ /* 0x0002640000000800 */
[C---:B-1----:R-:W-:Y:S03]  /*8580*/  HMMA.16816.F32.BF16 R52, R176.reuse, R132, R52 ;  /* 0x00000084b034723c */ /* 0x042fe60000041834 */
[----:B------:R-:W-:Y:S02]  /*8590*/  FFMA.FTZ R2, R198, c[0x0][0x2d0], -R180 ;  /* 0x0000b400c6027a23 */ /* 0x000fe400000108b4 */
[----:B------:R2:W5:Y:S03]  /*85a0*/  LDL.LU R198, [R1+0x14c] ;  /* 0x00014c0001c67983 */ /* 0x0005660000300800 */
[----:B------:R1:W1:Y:S01]  /*85b0*/  MUFU.EX2 R148, R2 ;  /* 0x0000000200947308 */ /* 0x0002620000000800 */
[C---:B------:R-:W-:Y:S01]  /*85c0*/  HMMA.16816.F32.BF16 R56, R176.reuse, R134, R56 ;  /* 0x00000086b038723c */ /* 0x040fe20000041838 */
[----:B------:R-:W2:Y:S02]  /*85d0*/  LDSM.16.MT88.4 R132, [R165+0x2000] ;  /* 0x00200000a584783b */ /* 0x000ea40000004200 */
[--C-:B-1----:R-:W-:Y:S05]  /*85e0*/  FFMA.FTZ R2, R163, c[0x0][0x2d0], -R181.reuse ;  /* 0x0000b400a3027a23 */ /* 0x102fea00000108b5 */
[C---:B--2---:R-:W-:Y:S08]  /*85f0*/  HMMA.16816.F32.BF16 R60, R176.reuse, R132, R60 ;  /* 0x00000084b03c723c */ /* 0x044ff0000004183c */
[C---:B------:R-:W-:Y:S01]  /*8600*/  HMMA.16816.F32.BF16 R64, R176.reuse, R134, R64 ;  /* 0x00000086b040723c */ /* 0x040fe20000041840 */
[----:B------:R-:W1:Y:S07]  /*8610*/  LDSM.16.MT88.4 R132, [R248+0x4000] ;  /* 0x00400000f884783b */ /* 0x000e6e0000004200 */
[C---:B-1----:R-:W-:Y:S08]  /*8620*/  HMMA.16816.F32.BF16 R68, R176.reuse, R132, R68 ;  /* 0x00000084b044723c */ /* 0x042ff00000041844 */
[C---:B------:R-:W-:Y:S01]  /*8630*/  HMMA.16816.F32.BF16 R72, R176.reuse, R134, R72 ;  /* 0x00000086b048723c */ /* 0x040fe20000041848 */
[----:B------:R-:W1:Y:S03]  /*8640*/  LDSM.16.MT88.4 R132, [R252+0x4000] ;  /* 0x00400000fc84783b */ /* 0x000e660000004200 */
[----:B----4-:R-:W-:Y:S02]  /*8650*/  FFMA.FTZ R3, R0, R3, R184 ;  /* 0x0000000300037223 */ /* 0x010fe400000100b8 */
[----:B------:R-:W-:Y:S02]  /*8660*/  FFMA.FTZ R0, R187, c[0x0][0x2d0], -R181 ;  /* 0x0000b400bb007a23 */ /* 0x000fe400000108b5 */
[--C-:B------:R-:W-:Y:S02]  /*8670*/  FFMA.FTZ R187, R172, c[0x0][0x2d0], -R180.reuse ;  /* 0x0000b400acbb7a23 */ /* 0x100fe400000108b4 */
[----:B------:R2:W-:Y:S02]  /*8680*/  MUFU.EX2 R163, R0 ;  /* 0x0000000000a37308 */ /* 0x0005e40000000800 */
[----:B------:R-:W-:Y:S08]  /*8690*/  FADD.FTZ R3, R186, R3 ;  /* 0x00000003ba037221 */ /* 0x000ff00000010000 */
[----:B------:R-:W-:Y:S01]  /*86a0*/  MUFU.EX2 R187, R187 ;  /* 0x000000bb00bb7308 */ /* 0x000fe20000000800 */
[C---:B-1----:R-:W-:Y:S03]  /*86b0*/  HMMA.16816.F32.BF16 R76, R176.reuse, R132, R76 ;  /* 0x00000084b04c723c */ /* 0x042fe6000004184c */
[--C-:B--2---:R-:W-:Y:S02]  /*86c0*/  FFMA.FTZ R0, R199, c[0x0][0x2d0], -R180.reuse ;  /* 0x0000b400c7007a23 */ /* 0x104fe400000108b4 */
[----:B------:R1:W5:Y:S03]  /*86d0*/  LDL.LU R199, [R1+0x148] ;  /* 0x0001480001c77983 */ /* 0x0003660000300800 */
[C---:B------:R-:W-:Y:S02]  /*86e0*/  HMMA.16816.F32.BF16 R80, R176.reuse, R134, R80 ;  /* 0x00000086b050723c */ /* 0x040fe40000041850 */
[----:B------:R-:W2:Y:S06]  /*86f0*/  LDSM.16.MT88.4 R132, [R251+0x4000] ;  /* 0x00400000fb84783b */ /* 0x000eac0000004200 */
        /* <DEDUP_REMOVED lines=16> */
[----:B---3--:R-:W-:Y:S01]  /*8800*/  F2FP.BF16.PACK_AB R132, R154, R153 ;  /* 0x000000999a84723e */ /* 0x008fe200000010ff */
[----:B------:R-:W-:Y:S01]  /*8810*/  HMMA.16816.F32.BF16 R128, R176, R134, R128 ;  /* 0x00000086b080723c */ /* 0x000fe20000041880 */
[----:B------:R2:W-:Y:S03]  /*8820*/  MUFU.EX2 R176, R0 ;  /* 0x0000000000b07308 */ /* 0x0005e60000000800 */
[----:B------:R-:W-:Y:S03]  /*8830*/  F2FP.BF16.PACK_AB R133, R162, R152 ;  /* 0x00000098a285723e */ /* 0x000fe600000010ff */
[----:B------:R-:W-:Y:S02]  /*8840*/  F2FP.BF16.PACK_AB R135, R155, R160 ;  /* 0x000000a09b87723e */ /* 0x000fe400000010ff */
[----:B------:R-:W-:Y:S02]  /*8850*/  F2FP.BF16.PACK_AB R134, R158, R161 ;  /* 0x000000a19e86723e */ /* 0x000fe400000010ff */
[----:B------:R3:W-:Y:S05]  /*8860*/  MUFU.EX2 R179, R2 ;  /* 0x0000000200b37308 */ /* 0x0007ea0000000800 */
[C---:B------:R-:W-:Y:S08]  /*8870*/  HMMA.16816.F32.BF16 R4, R132.reuse, R136, R4 ;  /* 0x000000888404723c */ /* 0x040ff00000041804 */
[C---:B------:R-:W-:Y:S01]  /*8880*/  HMMA.16816.F32.BF16 R8, R132.reuse, R138, R8 ;  /* 0x0000008a8408723c */ /* 0x040fe20000041808 */
[----:B------:R-:W4:Y:S03]  /*8890*/  LDSM.16.MT88.4 R136, [R251+0x800] ;  /* 0x00080000fb88783b */ /* 0x000f260000004200 */
[--C-:B--2---:R-:W-:Y:S02]  /*88a0*/  FFMA.FTZ R0, R192, c[0x0][0x2d0], -R180.reuse ;  /* 0x0000b400c0007a23 */ /* 0x104fe400000108b4 */
[----:B------:R1:W5:Y:S01]  /*88b0*/  LDL.LU R192, [R1+0x144] ;  /* 0x0001440001c07983 */ /* 0x0003620000300800 */
[----:B------:R-:W-:Y:S01]  /*88c0*/  FFMA.FTZ R180, R173, c[0x0][0x2d0], -R180 ;  /* 0x0000b400adb47a23 */ /* 0x000fe200000108b4 */
[C---:B------:R-:W-:Y:S01]  /*88d0*/  HMMA.16816.F32.BF16 R12, R132.reuse, R140, R12 ;  /* 0x0000008c840c723c */ /* 0x040fe2000004180c */
[----:B------:R2:W1:Y:S03]  /*88e0*/  MUFU.EX2 R178, R0 ;  /* 0x0000000000b27308 */ /* 0x0004660000000800 */
[----:B---3--:R-:W-:Y:S02]  /*88f0*/  FADD.FTZ R2, R144, R185 ;  /* 0x000000b990027221 */ /* 0x008fe40000010000 */
[----:B------:R-:W-:Y:S02]  /*8900*/  LDSM.16.MT88.4 R144, [R248+0x1000] ;  /* 0x00100000f890783b */ /* 0x000fe40000004200 */
[C---:B------:R-:W-:Y:S03]  /*8910*/  HMMA.16816.F32.BF16 R16, R132.reuse, R142, R16 ;  /* 0x0000008e8410723c */ /* 0x040fe60000041810 */
[----:B------:R-:W3:Y:S01]  /*8920*/  LDSM.16.MT88.4 R140, [R165+0x800] ;  /* 0x00080000a58c783b */ /* 0x000ee20000004200 */
[----:B------:R1:W-:Y:S01]  /*8930*/  MUFU.EX2 R185, R180 ;  /* 0x000000b400b97308 */ /* 0x0003e20000000800 */
[--C-:B--2---:R-:W-:Y:S03]  /*8940*/  FFMA.FTZ R0, R193, c[0x0][0x2d0], -R181.reuse ;  /* 0x0000b400c1007a23 */ /* 0x104fe600000108b5 */
[----:B------:R2:W5:Y:S06]  /*8950*/  LDL.LU R193, [R1+0x140] ;  /* 0x0001400001c17983 */ /* 0x00056c0000300800 */
[----:B------:R2:W-:Y:S01]  /*8960*/  MUFU.EX2 R177, R0 ;  /* 0x0000000000b17308 */ /* 0x0005e20000000800 */
[----:B------:R2:W5:Y:S01]  /*8970*/  LDL.LU R194, [R1+0x13c] ;  /* 0x00013c0001c27983 */ /* 0x0005620000300800 */
[C---:B----4-:R-:W-:Y:S03]  /*8980*/  HMMA.16816.F32.BF16 R20, R132.reuse, R136, R20 ;  /* 0x000000888414723c */ /* 0x050fe60000041814 */
[----:B-1----:R-:W-:Y:S01]  /*8990*/  MOV R180, R164 ;  /* 0x000000a400b47202 */ /* 0x002fe20000000f00 */
[----:B------:R1:W5:Y:S04]  /*89a0*/  LDL.LU R195, [R1+0x138] ;  /* 0x0001380001c37983 */ /* 0x0003680000300800 */
[C---:B------:R-:W-:Y:S01]  /*89b0*/  HMMA.16816.F32.BF16 R24, R132.reuse, R138, R24 ;  /* 0x0000008a8418723c */ /* 0x040fe20000041818 */
[----:B------:R-:W4:Y:S05]  /*89c0*/  LDSM.16.MT88.4 R136, [R248+0x2800] ;  /* 0x00280000f888783b */ /* 0x000f2a0000004200 */
[----:B------:R1:W5:Y:S02]  /*89d0*/  LDL.LU R172, [R1+0x134] ;  /* 0x0001340001ac7983 */ /* 0x0003640000300800 */
[C---:B---3--:R-:W-:Y:S03]  /*89e0*/  HMMA.16816.F32.BF16 R28, R132.reuse, R140, R28 ;  /* 0x0000008c841c723c */ /* 0x048fe6000004181c */
[----:B------:R1:W5:Y:S01]  /*89f0*/  LDL.LU R173, [R1+0x130] ;  /* 0x0001300001ad7983 */ /* 0x0003620000300800 */
[----:B--2---:R-:W-:Y:S04]  /*8a00*/  FFMA.FTZ R0, R174, c[0x0][0x2d0], -R181 ;  /* 0x0000b400ae007a23 */ /* 0x004fe800000108b5 */
[----:B------:R1:W5:Y:S01]  /*8a10*/  LDL.LU R174, [R1+0x12c] ;  /* 0x00012c0001ae7983 */ /* 0x0003620000300800 */
[----:B------:R2:W3:Y:S01]  /*8a20*/  MUFU.EX2 R191, R0 ;  /* 0x0000000000bf7308 */ /* 0x0004e20000000800 */
[C---:B------:R-:W-:Y:S03]  /*8a30*/  HMMA.16816.F32.BF16 R32, R132.reuse, R142, R32 ;  /* 0x0000008e8420723c */ /* 0x040fe60000041820 */
[----:B------:R-:W1:Y:S05]  /*8a40*/  LDSM.16.MT88.4 R140, [R252+0x2800] ;  /* 0x00280000fc8c783b */ /* 0x000e6a0000004200 */
[C---:B----4-:R-:W-:Y:S04]  /*8a50*/  HMMA.16816.F32.BF16 R36, R132.reuse, R136, R36 ;  /* 0x000000888424723c */ /* 0x050fe80000041824 */
[----:B--2---:R-:W-:Y:S02]  /*8a60*/  FADD.FTZ R0, R167, R2 ;  /* 0x00000002a7007221 */ /* 0x004fe40000010000 */
[----:B------:R-:W-:Y:S01]  /*8a70*/  FADD.FTZ R2, R183, R3 ;  /* 0x00000003b7027221 */ /* 0x000fe20000010000 */
[----:B------:R-:W-:Y:S01]  /*8a80*/  MOV R183, R148 ;  /* 0x0000009400b77202 */ /* 0x000fe20000000f00 */
[----:B------:R-:W-:Y:S01]  /*8a90*/  FADD.FTZ R3, R166, R0 ;  /* 0x00000000a6037221 */ /* 0x000fe20000010000 */
[C---:B------:R-:W-:Y:S01]  /*8aa0*/  HMMA.16816.F32.BF16 R40, R132.reuse, R138, R40 ;  /* 0x0000008a8428723c */ /* 0x040fe20000041828 */
[----:B------:R-:W2:Y:S02]  /*8ab0*/  LDSM.16.MT88.4 R136, [R251+0x2800] ;  /* 0x00280000fb88783b */ /* 0x000ea40000004200 */
[--C-:B------:R-:W-:Y:S03]  /*8ac0*/  FFMA.FTZ R0, R175, c[0x0][0x2d0], -R181.reuse ;  /* 0x0000b400af007a23 */ /* 0x100fe600000108b5 */
[----:B------:R-:W-:Y:S01]  /*8ad0*/  LDSM.16.MT88.4 R148, [R251+0x1000] ;  /* 0x00100000fb94783b */ /* 0x000fe20000004200 */
[----:B------:R-:W-:Y:S01]  /*8ae0*/  FADD.FTZ R2, R182, R2 ;  /* 0x00000002b6027221 */ /* 0x000fe20000010000 */
[----:B------:R4:W-:Y:S03]  /*8af0*/  MUFU.EX2 R188, R0 ;  /* 0x0000000000bc7308 */ /* 0x0009e60000000800 */
[----:B------:R2:W5:Y:S01]  /*8b00*/  LDL.LU R175, [R1+0x128] ;  /* 0x0001280001af7983 */ /* 0x0005620000300800 */
[C---:B-1----:R-:W-:Y:S08]  /*8b10*/  HMMA.16816.F32.BF16 R44, R132.reuse, R140, R44 ;  /* 0x0000008c842c723c */ /* 0x042ff0000004182c */
[C---:B------:R-:W-:Y:S01]  /*8b20*/  HMMA.16816.F32.BF16 R48, R132.reuse, R142, R48 ;  /* 0x0000008e8430723c */ /* 0x040fe20000041830 */
[----:B------:R-:W1:Y:S03]  /*8b30*/  LDSM.16.MT88.4 R140, [R165+0x2800] ;  /* 0x00280000a58c783b */ /* 0x000e660000004200 */
[--C-:B----4-:R-:W-:Y:S02]  /*8b40*/  FFMA.FTZ R0, R168, c[0x0][0x2d0], -R181.reuse ;  /* 0x0000b400a8007a23 */ /* 0x110fe400000108b5 */
[----:B------:R4:W5:Y:S02]  /*8b50*/  LDL.LU R168, [R1+0x124] ;  /* 0x0001240001a87983 */ /* 0x0009640000300800 */
[----:B------:R1:W-:Y:S01]  /*8b60*/  MUFU.EX2 R186, R0 ;  /* 0x0000000000ba7308 */ /* 0x0003e20000000800 */
[C---:B--2---:R-:W-:Y:S08]  /*8b70*/  HMMA.16816.F32.BF16 R52, R132.reuse, R136, R52 ;  /* 0x000000888434723c */ /* 0x044ff00000041834 */
[C---:B------:R-:W-:Y:S01]  /*8b80*/  HMMA.16816.F32.BF16 R56, R132.reuse, R138, R56 ;  /* 0x0000008a8438723c */ /* 0x040fe20000041838 */
[----:B------:R-:W2:Y:S07]  /*8b90*/  LDSM.16.MT88.4 R136, [R248+0x4800] ;  /* 0x00480000f888783b */ /* 0x000eae0000004200 */
[C---:B-1----:R-:W-:Y:S04]  /*8ba0*/  HMMA.16816.F32.BF16 R60, R132.reuse, R140, R60 ;  /* 0x0000008c843c723c */ /* 0x042fe8000004183c */
[--C-:B------:R-:W-:Y:S02]  /*8bb0*/  FFMA.FTZ R0, R169, c[0x0][0x2d0], -R181.reuse ;  /* 0x0000b400a9007a23 */ /* 0x100fe400000108b5 */
[----:B------:R4:W5:Y:S01]  /*8bc0*/  LDL.LU R169, [R1+0x120] ;  /* 0x0001200001a97983 */ /* 0x0009620000300800 */
[----:B------:R-:W-:Y:S01]  /*8bd0*/  FFMA.FTZ R181, R159, c[0x0][0x2d0], -R181 ;  /* 0x0000b4009fb57a23 */ /* 0x000fe200000108b5 */
[----:B------:R1:W-:Y:S01]  /*8be0*/  MUFU.EX2 R184, R0 ;  /* 0x0000000000b87308 */ /* 0x0003e20000000800 */
[C---:B------:R-:W-:Y:S02]  /*8bf0*/  HMMA.16816.F32.BF16 R64, R132.reuse, R142, R64 ;  /* 0x0000008e8440723c */ /* 0x040fe40000041840 */
[----:B------:R-:W3:Y:S05]  /*8c00*/  LDSM.16.MT88.4 R140, [R252+0x4800] ;  /* 0x00480000fc8c783b */ /* 0x000eea0000004200 */
[----:B------:R-:W4:Y:S01]  /*8c10*/  LDL R159, [R1+0x90] ;  /* 0x00009000019f7983 */ /* 0x000f220000100800 */
[C---:B--2---:R-:W-:Y:S04]  /*8c20*/  HMMA.16816.F32.BF16 R68, R132.reuse, R136, R68 ;  /* 0x000000888444723c */ /* 0x044fe80000041844 */
[----:B-1----:R-:W-:Y:S02]  /*8c30*/  FADD.FTZ R0, R153, R3 ;  /* 0x0000000399007221 */ /* 0x002fe40000010000 */
[----:B------:R-:W-:Y:S02]  /*8c40*/  FADD.FTZ R3, R152, R2 ;  /* 0x0000000298037221 */ /* 0x000fe40000010000 */
[----:B------:R-:W-:Y:S01]  /*8c50*/  FADD.FTZ R2, R154, R0 ;  /* 0x000000009a027221 */ /* 0x000fe20000010000 */
[C---:B------:R-:W-:Y:S01]  /*8c60*/  HMMA.16816.F32.BF16 R72, R132.reuse, R138, R72 ;  /* 0x0000008a8448723c */ /* 0x040fe20000041848 */
[----:B------:R-:W1:Y:S02]  /*8c70*/  LDSM.16.MT88.4 R136, [R251+0x4800] ;  /* 0x00480000fb88783b */ /* 0x000e640000004200 */
[----:B------:R-:W-:Y:S01]  /*8c80*/  FADD.FTZ R0, R162, R3 ;  /* 0x00000003a2007221 */ /* 0x000fe20000010000 */
[----:B------:R-:W-:Y:S01]  /*8c90*/  MOV R3, R178 ;  /* 0x000000b200037202 */ /* 0x000fe20000000f00 */
[----:B------:R-:W-:Y:S02]  /*8ca0*/  FADD.FTZ R2, R161, R2 ;  /* 0x00000002a1027221 */ /* 0x000fe40000010000 */
[----:B------:R-:W-:Y:S01]  /*8cb0*/  FADD.FTZ R0, R160, R0 ;  /* 0x00000000a0007221 */ /* 0x000fe20000010000 */
        /* <DEDUP_REMOVED lines=24> */
[----:B------:R-:W-:Y:S02]  /*8e40*/  F2FP.BF16.PACK_AB R135, R191, R177 ;  /* 0x000000b1bf87723e */ /* 0x000fe400000010ff */
[----:B------:R-:W-:Y:S05]  /*8e50*/  F2FP.BF16.PACK_AB R178, R185, R187 ;  /* 0x000000bbb9b2723e */ /* 0x000fea00000010ff */
[C---:B------:R-:W-:Y:S08]  /*8e60*/  HMMA.16816.F32.BF16 R4, R132.reuse, R144, R4 ;  /* 0x000000908404723c */ /* 0x040ff00000041804 */
[C---:B------:R-:W-:Y:S01]  /*8e70*/  HMMA.16816.F32.BF16 R8, R132.reuse, R146, R8 ;  /* 0x000000928408723c */ /* 0x040fe20000041808 */
[----:B------:R-:W3:Y:S07]  /*8e80*/  LDSM.16.MT88.4 R144, [R248+0x3000] ;  /* 0x00300000f890783b */ /* 0x000eee0000004200 */
        /* <DEDUP_REMOVED lines=14> */
[----:B------:R-:W1:Y:S02]  /*8f70*/  LDSM.16.MT88.4 R136, [R252+0x5000] ;  /* 0x00500000fc88783b */ /* 0x000e640000004200 */
[----:B----4-:R-:W-:Y:S03]  /*8f80*/  ISETP.GT.AND P0, PT, R170, R159, PT ;  /* 0x0000009faa00720c */ /* 0x010fe60003f04270 */
[----:B------:R4:W5:Y:S02]  /*8f90*/  LDL.LU R170, [R1+0x11c] ;  /* 0x00011c0001aa7983 */ /* 0x0009640000300800 */
        /* <DEDUP_REMOVED lines=17> */
[C---:B---3--:R-:W-:Y:S07]  /*90b0*/  HMMA.16816.F32.BF16 R100, R132.reuse, R144, R100 ;  /* 0x000000908464723c */ /* 0x048fee0000041864 */
[----:B------:R-:W-:Y:S01]  /*90c0*/  IMAD.MOV.U32 R145, RZ, RZ, R165 ;  /* 0x000000ffff917224 */ /* 0x000fe200078e00a5 */
[C---:B------:R-:W-:Y:S01]  /*90d0*/  HMMA.16816.F32.BF16 R104, R132.reuse, R146, R104 ;  /* 0x000000928468723c */ /* 0x040fe20000041868 */
[----:B------:R-:W-:Y:S05]  /*90e0*/  LDSM.16.MT88.4 R164, [R248+0x1800] ;  /* 0x00180000f8a4783b */ /* 0x000fea0000004200 */
[----:B------:R-:W2:Y:S02]  /*90f0*/  LDSM.16.MT88.4 R140, [R145+0x7000] ;  /* 0x00700000918c783b */ /* 0x000ea40000004200 */
[C---:B-1----:R-:W-:Y:S08]  /*9100*/  HMMA.16816.F32.BF16 R108, R132.reuse, R136, R108 ;  /* 0x00000088846c723c */ /* 0x042ff0000004186c */
[C---:B------:R-:W-:Y:S01]  /*9110*/  HMMA.16816.F32.BF16 R112, R132.reuse, R138, R112 ;  /* 0x0000008a8470723c */ /* 0x040fe20000041870 */
[----:B------:R-:W1:Y:S07]  /*9120*/  LDSM.16.MT88.4 R136, [R252+0x1800] ;  /* 0x00180000fc88783b */ /* 0x000e6e0000004200 */
[C---:B----4-:R-:W-:Y:S07]  /*9130*/  HMMA.16816.F32.BF16 R116, R132.reuse, R148, R116 ;  /* 0x000000948474723c */ /* 0x050fee0000041874 */
[----:B------:R-:W-:Y:S01]  /*9140*/  IMAD.MOV.U32 R148, RZ, RZ, R158 ;  /* 0x000000ffff947224 */ /* 0x000fe200078e009e */
[C---:B------:R-:W-:Y:S01]  /*9150*/  HMMA.16816.F32.BF16 R120, R132.reuse, R150, R120 ;  /* 0x000000968478723c */ /* 0x040fe20000041878 */
[----:B------:R3:W4:Y:S03]  /*9160*/  MUFU.EX2 R158, R181 ;  /* 0x000000b5009e7308 */ /* 0x0007260000000800 */
[----:B------:R-:W-:Y:S02]  /*9170*/  MOV R149, R145 ;  /* 0x0000009100957202 */ /* 0x000fe40000000f00 */
[----:B------:R-:W1:Y:S01]  /*9180*/  LDSM.16.MT88.4 R144, [R251+0x1800] ;  /* 0x00180000fb90783b */ /* 0x000e620000004200 */
[----:B------:R-:W-:Y:S02]  /*9190*/  MOV R151, R155 ;  /* 0x0000009b00977202 */ /* 0x000fe40000000f00 */
[----:B------:R-:W-:Y:S02]  /*91a0*/  MOV R150, R180 ;  /* 0x000000b400967202 */ /* 0x000fe40000000f00 */
[----:B------:R-:W1:Y:S01]  /*91b0*/  LDSM.16.MT88.4 R152, [R149+0x1800] ;  /* 0x001800009598783b */ /* 0x000e620000004200 */
[C---:B--2---:R-:W-:Y:S07]  /*91c0*/  HMMA.16816.F32.BF16 R124, R132.reuse, R140, R124 ;  /* 0x0000008c847c723c */ /* 0x044fee000004187c */
[----:B------:R-:W-:Y:S01]  /*91d0*/  IMAD.MOV.U32 R140, RZ, RZ, R183 ;  /* 0x000000ffff8c7224 */ /* 0x000fe200078e00b7 */
[----:B------:R-:W-:Y:S01]  /*91e0*/  HMMA.16816.F32.BF16 R128, R132, R142, R128 ;  /* 0x0000008e8480723c */ /* 0x000fe20000041880 */
[----:B---3--:R-:W2:Y:S03]  /*91f0*/  LDSM.16.MT88.4 R180, [R248+0x3800] ;  /* 0x00380000f8b4783b */ /* 0x008ea60000004200 */
[----:B------:R-:W-:Y:S02]  /*9200*/  MOV R141, R179 ;  /* 0x000000b3008d7202 */ /* 0x000fe40000000f00 */
[----:B----4-:R-:W-:Y:S01]  /*9210*/  F2FP.BF16.PACK_AB R179, R158, R184 ;  /* 0x000000b89eb3723e */ /* 0x010fe200000010ff */
[----:B------:R-:W-:Y:S01]  /*9220*/  IMAD.MOV.U32 R135, RZ, RZ, R177 ;  /* 0x000000ffff877224 */ /* 0x000fe200078e00b1 */
[----:B------:R-:W-:Y:S04]  /*9230*/  MOV R142, R176 ;  /* 0x000000b0008e7202 */ /* 0x000fe80000000f00 */
[----:B------:R-:W-:Y:S02]  /*9240*/  F2FP.BF16.PACK_AB R176, R189, R190 ;  /* 0x000000bebdb0723e */ /* 0x000fe400000010ff */
[----:B------:R-:W-:Y:S02]  /*9250*/  F2FP.BF16.PACK_AB R177, R186, R188 ;  /* 0x000000bcbab1723e */ /* 0x000fe400000010ff */
[----:B------:R-:W-:Y:S05]  /*9260*/  MOV R143, R163 ;  /* 0x000000a3008f7202 */ /* 0x000fea0000000f00 */
[C---:B------:R-:W-:Y:S01]  /*9270*/  HMMA.16816.F32.BF16 R160, R176.reuse, R164, R4 ;  /* 0x000000a4b0a0723c */ /* 0x040fe20000041804 */
[----:B------:R-:W3:Y:S07]  /*9280*/  LDSM.16.MT88.4 R4, [R252+0x3800] ;  /* 0x00380000fc04783b */ /* 0x000eee0000004200 */
[C---:B------:R-:W-:Y:S07]  /*9290*/  HMMA.16816.F32.BF16 R164, R176.reuse, R166, R8 ;  /* 0x000000a6b0a4723c */ /* 0x040fee0000041808 */
[----:B------:R-:W-:Y:S01]  /*92a0*/  IMAD.MOV.U32 R8, RZ, RZ, R135 ;  /* 0x000000ffff087224 */ /* 0x000fe200078e0087 */
[----:B------:R-:W-:Y:S01]  /*92b0*/  MOV R9, R142 ;  /* 0x0000008e00097202 */ /* 0x000fe20000000f00 */
[C---:B-1----:R-:W-:Y:S03]  /*92c0*/  HMMA.16816.F32.BF16 R132, R176.reuse, R136, R12 ;  /* 0x00000088b084723c */ /* 0x042fe6000004180c */
[----:B------:R-:W-:Y:S01]  /*92d0*/  MOV R10, R143 ;  /* 0x0000008f000a7202 */ /* 0x000fe20000000f00 */
[----:B------:R-:W-:Y:S03]  /*92e0*/  IMAD.MOV.U32 R11, RZ, RZ, R140 ;  /* 0x000000ffff0b7224 */ /* 0x000fe600078e008c */
[----:B------:R-:W-:Y:S01]  /*92f0*/  MOV R12, R141 ;  /* 0x0000008d000c7202 */ /* 0x000fe20000000f00 */
[C---:B------:R-:W-:Y:S01]  /*9300*/  HMMA.16816.F32.BF16 R136, R176.reuse, R138, R16 ;  /* 0x0000008ab088723c */ /* 0x040fe20000041810 */
[----:B------:R-:W-:Y:S03]  /*9310*/  LDSM.16.MT88.4 R16, [R248+0x5800] ;  /* 0x00580000f810783b */ /* 0x000fe60000004200 */
[----:B------:R-:W-:Y:S01]  /*9320*/  MOV R13, R150 ;  /* 0x00000096000d7202 */ /* 0x000fe20000000f00 */
[----:B------:R-:W-:Y:S01]  /*9330*/  IMAD.MOV.U32 R14, RZ, RZ, R151 ;  /* 0x000000ffff0e7224 */ /* 0x000fe200078e0097 */
[----:B------:R-:W-:Y:S02]  /*9340*/  MOV R15, R148 ;  /* 0x00000094000f7202 */ /* 0x000fe40000000f00 */
[C---:B------:R-:W-:Y:S07]  /*9350*/  HMMA.16816.F32.BF16 R140, R176.reuse, R144, R20 ;  /* 0x00000090b08c723c */ /* 0x040fee0000041814 */
[----:B------:R-:W-:Y:S01]  /*9360*/  MOV R23, R149 ;  /* 0x0000009500177202 */ /* 0x000fe20000000f00 */
[C---:B------:R-:W-:Y:S01]  /*9370*/  HMMA.16816.F32.BF16 R144, R176.reuse, R146, R24 ;  /* 0x00000092b090723c */ /* 0x040fe20000041818 */
[----:B------:R-:W-:Y:S07]  /*9380*/  LDSM.16.MT88.4 R24, [R251+0x5800] ;  /* 0x00580000fb18783b */ /* 0x000fee0000004200 */
[C---:B------:R-:W-:Y:S07]  /*9390*/  HMMA.16816.F32.BF16 R148, R176.reuse, R152, R28 ;  /* 0x00000098b094723c */ /* 0x040fee000004181c */
[----:B------:R-:W-:Y:S01]  /*93a0*/  IMAD.MOV.U32 R28, RZ, RZ, R11 ;  /* 0x000000ffff1c7224 */ /* 0x000fe200078e000b */
[C---:B------:R-:W-:Y:S04]  /*93b0*/  HMMA.16816.F32.BF16 R152, R176.reuse, R154, R32 ;  /* 0x0000009ab098723c */ /* 0x040fe80000041820 */
[----:B------:R-:W-:Y:S01]  /*93c0*/  MOV R30, R9 ;  /* 0x00000009001e7202 */ /* 0x000fe20000000f00 */
[----:B------:R-:W-:Y:S01]  /*93d0*/  IMAD.MOV.U32 R31, RZ, RZ, R8 ;  /* 0x000000ffff1f7224 */ /* 0x000fe200078e0008 */
[----:B------:R-:W-:Y:S01]  /*93e0*/  MOV R29, R10 ;  /* 0x0000000a001d7202 */ /* 0x000fe20000000f00 */
[----:B------:R-:W-:Y:S01]  /*93f0*/  IMAD.MOV.U32 R33, RZ, RZ, R14 ;  /* 0x000000ffff217224 */ /* 0x000fe200078e000e */
[C---:B--2---:R-:W-:Y:S01]  /*9400*/  HMMA.16816.F32.BF16 R36, R176.reuse, R180, R36 ;  /* 0x000000b4b024723c */ /* 0x044fe20000041824 */
[----:B------:R-:W1:Y:S03]  /*9410*/  LDSM.16.MT88.4 R8, [R251+0x3800] ;  /* 0x00380000fb08783b */ /* 0x000e660000004200 */
[----:B------:R-:W-:Y:S01]  /*9420*/  MOV R32, R15 ;  /* 0x0000000f00207202 */ /* 0x000fe20000000f00 */
[----:B------:R-:W-:Y:S01]  /*9430*/  FADD.FTZ R0, R33, R0 ;  /* 0x0000000021007221 */ /* 0x000fe20000010000 */
[----:B------:R-:W-:Y:S02]  /*9440*/  MOV R34, R13 ;  /* 0x0000000d00227202 */ /* 0x000fe40000000f00 */
[C---:B------:R-:W-:Y:S04]  /*9450*/  HMMA.16816.F32.BF16 R40, R176.reuse, R182, R40 ;  /* 0x000000b6b028723c */ /* 0x040fe80000041828 */
[----:B------:R-:W-:Y:S01]  /*9460*/  FADD.FTZ R2, R32, R2 ;  /* 0x0000000220027221 */ /* 0x000fe20000010000 */
[----:B------:R-:W-:Y:S02]  /*9470*/  MOV R35, R12 ;  /* 0x0000000c00237202 */ /* 0x000fe40000000f00 */
[----:B------:R-:W2:Y:S01]  /*9480*/  LDSM.16.MT88.4 R12, [R23+0x3800] ;  /* 0x00380000170c783b */ /* 0x000ea20000004200 */
[C---:B---3--:R-:W-:Y:S04]  /*9490*/  HMMA.16816.F32.BF16 R44, R176.reuse, R4, R44 ;  /* 0x00000004b02c723c */ /* 0x048fe8000004182c */
[----:B------:R-:W-:Y:S01]  /*94a0*/  FADD.FTZ R2, R34, R2 ;  /* 0x0000000222027221 */ /* 0x000fe20000010000 */
[----:B------:R-:W-:Y:S01]  /*94b0*/  MOV R181, R23 ;  /* 0x0000001700b57202 */ /* 0x000fe20000000f00 */
[----:B------:R-:W-:Y:S01]  /*94c0*/  FADD.FTZ R0, R35, R0 ;  /* 0x0000000023007221 */ /* 0x000fe20000010000 */
[----:B------:R-:W3:Y:S01]  /*94d0*/  LDSM.16.MT88.4 R20, [R252+0x5800] ;  /* 0x00580000fc14783b */ /* 0x000ee20000004200 */
[C---:B------:R-:W-:Y:S04]  /*94e0*/  HMMA.16816.F32.BF16 R48, R176.reuse, R6, R48 ;  /* 0x00000006b030723c */ /* 0x040fe80000041830 */
[----:B------:R-:W-:Y:S01]  /*94f0*/  FADD.FTZ R2, R28, R2 ;  /* 0x000000021c027221 */ /* 0x000fe20000010000 */
[----:B------:R-:W4:Y:S01]  /*9500*/  LDSM.16.MT88.4 R4, [R181+0x5800] ;  /* 0x00580000b504783b */ /* 0x000f220000004200 */
[----:B------:R-:W-:Y:S02]  /*9510*/  FADD.FTZ R0, R29, R0 ;  /* 0x000000001d007221 */ /* 0x000fe40000010000 */
[----:B------:R-:W-:Y:S04]  /*9520*/  FADD.FTZ R2, R30, R2 ;  /* 0x000000021e027221 */ /* 0x000fe80000010000 */
[----:B------:R-:W-:Y:S02]  /*9530*/  FADD.FTZ R2, R3, R2 ;  /* 0x0000000203027221 */ /* 0x000fe40000010000 */
[----:B------:R-:W-:Y:S02]  /*9540*/  FADD.FTZ R0, R31, R0 ;  /* 0x000000001f007221 */ /* 0x000fe40000010000 */
[----:B------:R-:W-:Y:S01]  /*9550*/  FADD.FTZ R2, R190, R2 ;  /* 0x00000002be027221 */ /* 0x000fe20000010000 */
[C---:B-1----:R-:W-:Y:S03]  /*9560*/  HMMA.16816.F32.BF16 R52, R176.reuse, R8, R52 ;  /* 0x00000008b034723c */ /* 0x042fe60000041834 */
[----:B------:R-:W-:Y:S04]  /*9570*/  FADD.FTZ R0, R191, R0 ;  /* 0x00000000bf007221 */ /* 0x000fe80000010000 */
[----:B------:R-:W-:Y:S01]  /*9580*/  FADD.FTZ R3, R188, R0 ;  /* 0x00000000bc037221 */ /* 0x000fe20000010000 */
[C---:B------:R-:W-:Y:S01]  /*9590*/  HMMA.16816.F32.BF16 R56, R176.reuse, R10, R56 ;  /* 0x0000000ab038723c */ /* 0x040fe20000041838 */
[----:B------:R-:W1:Y:S03]  /*95a0*/  LDSM.16.MT88.4 R8, [R248+0x7800] ;  /* 0x00780000f808783b */ /* 0x000e660000004200 */
[----:B------:R-:W-:Y:S02]  /*95b0*/  FADD.FTZ R0, R189, R2 ;  /* 0x00000002bd007221 */ /* 0x000fe40000010000 */
[----:B------:R-:W-:Y:S02]  /*95c0*/  FADD.FTZ R3, R186, R3 ;  /* 0x00000003ba037221 */ /* 0x000fe40000010000 */
[C---:B--2---:R-:W-:Y:S04]  /*95d0*/  HMMA.16816.F32.BF16 R60, R176.reuse, R12, R60 ;  /* 0x0000000cb03c723c */ /* 0x044fe8000004183c */
[----:B------:R-:W-:Y:S02]  /*95e0*/  FADD.FTZ R2, R187, R0 ;  /* 0x00000000bb027221 */ /* 0x000fe40000010000 */
[----:B------:R-:W-:Y:S01]  /*95f0*/  FADD.FTZ R0, R184, R3 ;  /* 0x00000003b8007221 */ /* 0x000fe20000010000 */
[----:B------:R-:W-:Y:S01]  /*9600*/  MOV R3, R157 ;  /* 0x0000009d00037202 */ /* 0x000fe20000000f00 */
[C---:B------:R-:W-:Y:S01]  /*9610*/  HMMA.16816.F32.BF16 R64, R176.reuse, R14, R64 ;  /* 0x0000000eb040723c */ /* 0x040fe20000041840 */
[----:B------:R-:W2:Y:S03]  /*9620*/  LDSM.16.MT88.4 R12, [R252+0x7800] ;  /* 0x00780000fc0c783b */ /* 0x000ea60000004200 */
[----:B------:R-:W-:Y:S02]  /*9630*/  FADD.FTZ R2, R185, R2 ;  /* 0x00000002b9027221 */ /* 0x000fe40000010000 */
[----:B------:R-:W-:Y:S01]  /*9640*/  FADD.FTZ R0, R158, R0 ;  /* 0x000000009e007221 */ /* 0x000fe20000010000 */
[----:B------:R-:W-:Y:S01]  /*9650*/  MOV R158, R156 ;  /* 0x0000009c009e7202 */ /* 0x000fe20000000f00 */
[C---:B------:R-:W-:Y:S01]  /*9660*/  HMMA.16816.F32.BF16 R68, R176.reuse, R16, R68 ;  /* 0x00000010b044723c */ /* 0x040fe20000041844 */
[----:B------:R-:W-:Y:S05]  /*9670*/  STL [R1+0x84], R2 ;  /* 0x0000840201007387 */ /* 0x000fea0000100800 */
[----:B------:R-:W-:Y:S02]  /*9680*/  STL [R1+0x5c], R171 ;  /* 0x00005cab01007387 */ /* 0x000fe40000100800 */
[C---:B------:R-:W-:Y:S03]  /*9690*/  HMMA.16816.F32.BF16 R72, R176.reuse, R18, R72 ;  /* 0x00000012b048723c */ /* 0x040fe60000041848 */
[----:B------:R1:W-:Y:S05]  /*96a0*/  STL [R1+0x88], R0 ;  /* 0x0000880001007387 */ /* 0x0003ea0000100800 */
[C---:B---3--:R-:W-:Y:S01]  /*96b0*/  HMMA.16816.F32.BF16 R76, R176.reuse, R20, R76 ;  /* 0x00000014b04c723c */ /* 0x048fe2000004184c */
[----:B------:R-:W3:Y:S07]  /*96c0*/  LDSM.16.MT88.4 R16, [R251+0x7800] ;  /* 0x00780000fb10783b */ /* 0x000eee0000004200 */
[C---:B------:R-:W-:Y:S01]  /*96d0*/  HMMA.16816.F32.BF16 R80, R176.reuse, R22, R80 ;  /* 0x00000016b050723c */ /* 0x040fe20000041850 */
[----:B------:R-:W2:Y:S07]  /*96e0*/  LDSM.16.MT88.4 R20, [R181+0x7800] ;  /* 0x00780000b514783b */ /* 0x000eae0000004200 */
[C---:B------:R-:W-:Y:S04]  /*96f0*/  HMMA.16816.F32.BF16 R84, R176.reuse, R24, R84 ;  /* 0x00000018b054723c */ /* 0x040fe80000041854 */
[----:B-1----:R-:W-:Y:S02]  /*9700*/  IMAD.MOV.U32 R0, RZ, RZ, R171 ;  /* 0x000000ffff007224 */ /* 0x002fe400078e00ab */
[----:B------:R1:W5:Y:S02]  /*9710*/  LDL.LU R171, [R1+0x118] ;  /* 0x0001180001ab7983 */ /* 0x0003640000300800 */
[C---:B------:R-:W-:Y:S03]  /*9720*/  HMMA.16816.F32.BF16 R88, R176.reuse, R26, R88 ;  /* 0x0000001ab058723c */ /* 0x040fe60000041858 */
[----:B------:R1:W-:Y:S05]  /*9730*/  STL [R1+0x60], R0 ;  /* 0x0000600001007387 */ /* 0x0003ea0000100800 */
[C---:B----4-:R-:W-:Y:S08]  /*9740*/  HMMA.16816.F32.BF16 R92, R176.reuse, R4, R92 ;  /* 0x00000004b05c723c */ /* 0x050ff0000004185c */
[C---:B------:R-:W-:Y:S08]  /*9750*/  HMMA.16816.F32.BF16 R96, R176.reuse, R6, R96 ;  /* 0x00000006b060723c */ /* 0x040ff00000041860 */
[C---:B------:R-:W-:Y:S08]  /*9760*/  HMMA.16816.F32.BF16 R100, R176.reuse, R8, R100 ;  /* 0x00000008b064723c */ /* 0x040ff00000041864 */
[C---:B------:R-:W-:Y:S08]  /*9770*/  HMMA.16816.F32.BF16 R104, R176.reuse, R10, R104 ;  /* 0x0000000ab068723c */ /* 0x040ff00000041868 */
[C---:B--2---:R-:W-:Y:S08]  /*9780*/  HMMA.16816.F32.BF16 R108, R176.reuse, R12, R108 ;  /* 0x0000000cb06c723c */ /* 0x044ff0000004186c */
[C---:B------:R-:W-:Y:S08]  /*9790*/  HMMA.16816.F32.BF16 R112, R176.reuse, R14, R112 ;  /* 0x0000000eb070723c */ /* 0x040ff00000041870 */
[C---:B---3--:R-:W-:Y:S08]  /*97a0*/  HMMA.16816.F32.BF16 R116, R176.reuse, R16, R116 ;  /* 0x00000010b074723c */ /* 0x048ff00000041874 */
[C---:B------:R-:W-:Y:S08]  /*97b0*/  HMMA.16816.F32.BF16 R120, R176.reuse, R18, R120 ;  /* 0x00000012b078723c */ /* 0x040ff00000041878 */
[C---:B------:R-:W-:Y:S08]  /*97c0*/  HMMA.16816.F32.BF16 R124, R176.reuse, R20, R124 ;  /* 0x00000014b07c723c */ /* 0x040ff0000004187c */
[----:B------:R-:W-:Y:S01]  /*97d0*/  HMMA.16816.F32.BF16 R128, R176, R22, R128 ;  /* 0x00000016b080723c */ /* 0x000fe20000041880 */
[----:B-1----:R-:W-:-:S07]  /*97e0*/  @P0 BRA `(.L_x_3419) ;  /* 0xffffc07000000947 */ /* 0x002fce000383ffff */
.L_x_3418:
[----:B-1----:R-:W2:Y:S04]  /*97f0*/  LDL R2, [R1+0x80] ;  /* 0x0000800001027983 */ /* 0x002ea80000100800 */
[----:B------:R-:W2:Y:S02]  /*9800*/  LDL R0, [R1+0x5c] ;  /* 0x00005c0001007983 */ /* 0x000ea40000100800 */
[----:B--2---:R-:W-:-:S13]  /*9810*/  ISETP.GE.AND P0, PT, R0, R2, PT ;  /* 0x000000020000720c */ /* 0x004fda0003f06270 */
[----:B------:R-:W-:Y:S05]  /*9820*/  @!P0 BRA `(.L_x_3420) ;  /* 0x000035c000008947 */ /* 0x000fea0003800000 */
[----:B------:R-:W-:Y:S02]  /*9830*/  MOV R159, R156 ;  /* 0x0000009c009f7202 */ /* 0x000fe40000000f00 */
[----:B------:R-:W-:Y:S02]  /*9840*/  MOV R158, R157 ;  /* 0x0000009d009e7202 */ /* 0x000fe40000000f00 */
.L_x_3421:
[----:B------:R-:W2:Y:S01]  /*9850*/  LDL R156, [R1+0x8] ;  /* 0x00000800019c7983 */ /* 0x000ea20000100800 */
[----:B------:R-:W-:Y:S04]  /*9860*/  DEPBAR.LE SB0, 0x0 ;  /* 0x000080000000791a */ /* 0x000fe80000000000 */
[----:B------:R-:W-:Y:S01]  /*9870*/  WARPSYNC 0xffffffff ;  /* 0xffffffff00007948 */ /* 0x000fe20003800000 */
[----:B------:R-:W3:Y:S06]  /*9880*/  LDL.64 R30, [R1+0x70] ;  /* 0x00007000011e7983 */ /* 0x000eec0000100a00 */
[----:B------:R-:W4:Y:S06]  /*9890*/  LDL R29, [R1+0x44] ;  /* 0x00004400011d7983 */ /* 0x000f2c0000100800 */
[----:B------:R-:W4:Y:S06]  /*98a0*/  LDL R23, [R1+0x7c] ;  /* 0x00007c0001177983 */ /* 0x000f2c0000100800 */
[----:B------:R-:W4:Y:S06]  /*98b0*/  LDL R28, [R1+0x40] ;  /* 0x00004000011c7983 */ /* 0x000f2c0000100800 */
[----:B------:R-:W4:Y:S06]  /*98c0*/  LDL R14, [R1+0x3c] ;  /* 0x00003c00010e7983 */ /* 0x000f2c0000100800 */
[----:B------:R1:W-:Y:S06]  /*98d0*/  STL [R1+0x11c], R130 ;  /* 0x00011c8201007387 */ /* 0x0003ec0000100800 */
[----:B------:R-:W-:Y:S06]  /*98e0*/  BAR.SYNC.DEFER_BLOCKING 0x0 ;  /* 0x0000000000007b1d */ /* 0x000fec0000010000 */
[----:B------:R-:W2:Y:S06]  /*98f0*/  LDSM.16.M88.4 R8, [R249] ;  /* 0x00000000f908783b */ /* 0x000eac0000000200 */
[----:B-1----:R-:W4:Y:S06]  /*9900*/  LDL.LU R130, [R1+0x5c] ;  /* 0x00005c0001827983 */ /* 0x002f2c0000300800 */
[----:B------:R1:W-:Y:S06]  /*9910*/  STL [R1+0x118], R131 ;  /* 0x0001188301007387 */ /* 0x0003ec0000100800 */
[----:B------:R-:W2:Y:S06]  /*9920*/  LDSM.16.M88.4 R16, [R249+0x800] ;  /* 0x00080000f910783b */ /* 0x000eac0000000200 */
[----:B------:R-:W2:Y:S06]  /*9930*/  LDSM.16.M88.4 R24, [R249+0x1000] ;  /* 0x00100000f918783b */ /* 0x000eac0000000200 */
[----:B------:R-:W2:Y:S06]  /*9940*/  LDSM.16.M88.4 R32, [R249+0x1800] ;  /* 0x00180000f920783b */ /* 0x000eac0000000200 */
[----:B------:R-:W4:Y:S06]  /*9950*/  LDL R157, [R1+0x2c] ;  /* 0x00002c00019d7983 */ /* 0x000f2c0000100800 */
[----:B-1----:R-:W4:Y:S06]  /*9960*/  LDL R131, [R1+0x58] ;  /* 0x0000580001837983 */ /* 0x002f2c0000100800 */
[----:B--2---:R1:W2:Y:S01]  /*9970*/  LDSM.16.M88.4 R176, [R156] ;  /* 0x000000009cb0783b */ /* 0x0042a20000000200 */
[----:B---3--:R-:W-:Y:S05]  /*9980*/  IADD3 R15, P0, R30, 0x40, RZ ;  /* 0x000000401e0f7810 */ /* 0x008fea0007f1e0ff */
[----:B----4-:R3:W4:Y:S01]  /*9990*/  LDSM.16.M88.4 R180, [R29] ;  /* 0x000000001db4783b */ /* 0x0107220000000200 */
[----:B------:R-:W-:Y:S05]  /*99a0*/  IADD3.X R21, RZ, R23, RZ, P0, !PT ;  /* 0x00000017ff157210 */ /* 0x000fea00007fe4ff */
[----:B-1----:R-:W4:Y:S06]  /*99b0*/  LDL R156, [R1] ;  /* 0x00000000019c7983 */ /* 0x002f2c0000100800 */
[----:B------:R-:W1:Y:S06]  /*99c0*/  LDSM.16.M88.4 R184, [R28] ;  /* 0x000000001cb8783b */ /* 0x000e6c0000000200 */
[----:B------:R1:W1:Y:S01]  /*99d0*/  LDSM.16.M88.4 R188, [R14] ;  /* 0x000000000ebc783b */ /* 0x0002620000000200 */
[----:B------:R-:W-:Y:S01]  /*99e0*/  SHF.R.S32.HI R0, RZ, 0x1f, R130 ;  /* 0x0000001fff007819 */ /* 0x000fe20000011482 */
[----:B------:R-:W-:Y:S04]  /*99f0*/  IMAD.WIDE.U32 R6, R130, c[0x0][0x208], RZ ;  /* 0x0000820082067a25 */ /* 0x000fe800078e00ff */
        /* <DEDUP_REMOVED lines=14> */
[----:B------:R-:W-:Y:S01]  /*9ae0*/  IADD3.X R22, RZ, R23, RZ, P0, !PT ;  /* 0x00000017ff167210 */ /* 0x000fe200007fe4ff */
[----:B------:R-:W-:Y:S01]  /*9af0*/  @!PT LDS RZ, [RZ] ;  /* 0x00000000fffff984 */ /* 0x000fe20000000800 */
[----:B------:R-:W-:Y:S01]  /*9b00*/  @!PT LDS RZ, [RZ] ;  /* 0x00000000fffff984 */ /* 0x000fe20000000800 */
[----:B------:R-:W-:Y:S01]  /*9b10*/  @!PT LDS RZ, [RZ] ;  /* 0x00000000fffff984 */ /* 0x000fe20000000800 */
[----:B------:R1:W-:Y:S01]  /*9b20*/  LDGSTS.E.BYPASS.LTC128B.128 [R131+0x100], [R12.64], !P5 ;  /* 0x001000000c837fae */ /* 0x0003e2000e901d46 */
[----:B------:R-:W-:Y:S05]  /*9b30*/  IADD3 R3, P0, R4, R20, RZ ;  /* 0x0000001404037210 */ /* 0x000fea0007f1e0ff */
[----:B------:R2:W-:Y:S01]  /*9b40*/  LDGSTS.E.BYPASS.LTC128B.128 [R131+0x2100], [R6.64], !P4 ;  /* 0x0210000006837fae */ /* 0x0005e2000e101d46 */
[----:B-1----:R-:W-:Y:S02]  /*9b50*/  MOV R12, c[0x0][0x208] ;  /* 0x00008200000c7a02 */ /* 0x002fe40000000f00 */
[----:B------:R-:W-:Y:S02]  /*9b60*/  MOV R13, c[0x0][0x20c] ;  /* 0x00008300000d7a02 */ /* 0x000fe40000000f00 */
[----:B------:R-:W-:Y:S02]  /*9b70*/  LEA R2, P1, R12, R4, 0x5 ;  /* 0x000000040c027211 */ /* 0x000fe400078228ff */
[C---:B--2---:R-:W-:Y:S02]  /*9b80*/  LEA R6, P6, R3.reuse, c[0x0][0x1f8], 0x1 ;  /* 0x00007e0003067a11 */ /* 0x044fe400078c08ff */
[----:B------:R-:W-:Y:S02]  /*9b90*/  IADD3.X R7, R0, R22, RZ, P0, !PT ;  /* 0x0000001600077210 */ /* 0x000fe400007fe4ff */
[----:B------:R-:W-:Y:S02]  /*9ba0*/  IADD3 R5, P0, R30, 0xc0, RZ ;  /* 0x000000c01e057810 */ /* 0x000fe40007f1e0ff */
[----:B------:R-:W-:Y:S02]  /*9bb0*/  LEA.HI.X R7, R3, c[0x0][0x1fc], R7, 0x1, P6 ;  /* 0x00007f0003077a11 */ /* 0x000fe400030f0c07 */
[----:B------:R-:W-:Y:S02]  /*9bc0*/  LEA.HI.X R3, R12, R0, R13, 0x5, P1 ;  /* 0x000000000c037211 */ /* 0x000fe400008f2c0d */
[----:B------:R-:W-:Y:S01]  /*9bd0*/  IADD3 R4, P1, R4, R5, RZ ;  /* 0x0000000504047210 */ /* 0x000fe20007f3e0ff */
[----:B------:R1:W-:Y:S01]  /*9be0*/  LDGSTS.E.BYPASS.LTC128B.128 [R131+0x4100], [R6.64], !P3 ;  /* 0x0410000006837fae */ /* 0x0003e2000d901d46 */
[----:B---3--:R-:W-:Y:S02]  /*9bf0*/  IADD3.X R29, RZ, R23, RZ, P0, !PT ;  /* 0x00000017ff1d7210 */ /* 0x008fe400007fe4ff */
        /* <DEDUP_REMOVED lines=21> */
[----:B------:R-:W-:Y:S02]  /*9d50*/  LEA.HI.X R23, R0, c[0x0][0x1fc], R2, 0x1, P1 ;  /* 0x00007f0000177a11 */ /* 0x000fe400008f0c02 */
[----:B------:R-:W3:Y:S01]  /*9d60*/  LDL R0, [R1+0x30] ;  /* 0x0000300001007983 */ /* 0x000ee20000100800 */
[C---:B------:R-:W-:Y:S04]  /*9d70*/  LEA R2, P0, R28.reuse, c[0x0][0x1f8], 0x1 ;  /* 0x00007e001c027a11 */ /* 0x040fe800078008ff */
[----:B------:R-:W-:Y:S01]  /*9d80*/  LEA.HI.X R3, R28, c[0x0][0x1fc], R3, 0x1, P0 ;  /* 0x00007f001c037a11 */ /* 0x000fe200000f0c03 */
[----:B------:R2:W-:Y:S01]  /*9d90*/  LDGSTS.E.BYPASS.LTC128B.128 [R131+0x5100], [R22.64], !P3 ;  /* 0x0510000016837fae */ /* 0x0005e2000d901d46 */
[C---:B-1----:R-:W-:Y:S05]  /*9da0*/  HMMA.16816.F32.BF16 R12, R168.reuse, R16, RZ ;  /* 0x00000010a80c723c */ /* 0x042fea00000418ff */
[----:B------:R1:W-:Y:S03]  /*9db0*/  LDGSTS.E.BYPASS.LTC128B.128 [R131+0x7100], [R2.64], !P2 ;  /* 0x0710000002837fae */ /* 0x0003e6000d101d46 */
[C---:B------:R-:W-:Y:S03]  /*9dc0*/  HMMA.16816.F32.BF16 R16, R168.reuse, R18, RZ ;  /* 0x00000012a810723c */ /* 0x040fe600000418ff */
[----:B------:R-:W0:Y:S05]  /*9dd0*/  LDGDEPBAR ;  /* 0x00000000000079af */ /* 0x000e2a0000000000 */
[C---:B--2---:R-:W-:Y:S01]  /*9de0*/  HMMA.16816.F32.BF16 R20, R168.reuse, R24, RZ ;  /* 0x00000018a814723c */ /* 0x044fe200000418ff */
[----:B-1----:R-:W2:Y:S07]  /*9df0*/  LDL R2, [R1+0x38] ;  /* 0x0000380001027983 */ /* 0x002eae0000100800 */
[C---:B------:R-:W-:Y:S01]  /*9e00*/  HMMA.16816.F32.BF16 R24, R168.reuse, R26, RZ ;  /* 0x0000001aa818723c */ /* 0x040fe200000418ff */
[----:B------:R-:W2:Y:S07]  /*9e10*/  LDL R3, [R1+0x34] ;  /* 0x0000340001037983 */ /* 0x000eae0000100800 */
[C---:B------:R-:W-:Y:S08]  /*9e20*/  HMMA.16816.F32.BF16 R28, R168.reuse, R32, RZ ;  /* 0x00000020a81c723c */ /* 0x040ff000000418ff */
[----:B------:R-:W-:Y:S08]  /*9e30*/  HMMA.16816.F32.BF16 R32, R168, R34, RZ ;  /* 0x00000022a820723c */ /* 0x000ff000000418ff */
[C---:B------:R-:W-:Y:S08]  /*9e40*/  HMMA.16816.F32.BF16 R4, R172.reuse, R176, R4 ;  /* 0x000000b0ac04723c */ /* 0x040ff00000041804 */
[C---:B------:R-:W-:Y:S08]  /*9e50*/  HMMA.16816.F32.BF16 R8, R172.reuse, R178, R8 ;  /* 0x000000b2ac08723c */ /* 0x040ff00000041808 */
[C---:B----4-:R-:W-:Y:S08]  /*9e60*/  HMMA.16816.F32.BF16 R12, R172.reuse, R180, R12 ;  /* 0x000000b4ac0c723c */ /* 0x050ff0000004180c */
[C---:B------:R-:W-:Y:S08]  /*9e70*/  HMMA.16816.F32.BF16 R16, R172.reuse, R182, R16 ;  /* 0x000000b6ac10723c */ /* 0x040ff00000041810 */
[C---:B------:R-:W-:Y:S08]  /*9e80*/  HMMA.16816.F32.BF16 R20, R172.reuse, R184, R20 ;  /* 0x000000b8ac14723c */ /* 0x040ff00000041814 */
[C---:B------:R-:W-:Y:S01]  /*9e90*/  HMMA.16816.F32.BF16 R24, R172.reuse, R186, R24 ;  /* 0x000000baac18723c */ /* 0x040fe20000041818 */
[----:B------:R-:W1:Y:S07]  /*9ea0*/  LDSM.16.M88.4 R176, [R156] ;  /* 0x000000009cb0783b */ /* 0x000e6e0000000200 */
[C---:B------:R-:W-:Y:S01]  /*9eb0*/  HMMA.16816.F32.BF16 R28, R172.reuse, R188, R28 ;  /* 0x000000bcac1c723c */ /* 0x040fe2000004181c */
[----:B------:R-:W4:Y:S07]  /*9ec0*/  LDSM.16.M88.4 R180, [R156+0x800] ;  /* 0x000800009cb4783b */ /* 0x000f2e0000000200 */
[----:B------:R-:W-:Y:S01]  /*9ed0*/  HMMA.16816.F32.BF16 R32, R172, R190, R32 ;  /* 0x000000beac20723c */ /* 0x000fe20000041820 */
[----:B------:R-:W4:Y:S06]  /*9ee0*/  LDSM.16.M88.4 R184, [R156+0x1000] ;  /* 0x001000009cb8783b */ /* 0x000f2c0000000200 */
[----:B------:R-:W2:Y:S06]  /*9ef0*/  LDL.64 R188, [R1+0x68] ;  /* 0x0000680001bc7983 */ /* 0x000eac0000100a00 */
[----:B------:R-:W2:Y:S01]  /*9f00*/  LDL R190, [R1+0x78] ;  /* 0x0000780001be7983 */ /* 0x000ea20000100800 */
[C---:B-1----:R-:W-:Y:S08]  /*9f10*/  HMMA.16816.F32.BF16 R4, R192.reuse, R176, R4 ;  /* 0x000000b0c004723c */ /* 0x042ff00000041804 */
[C---:B------:R-:W-:Y:S01]  /*9f20*/  HMMA.16816.F32.BF16 R8, R192.reuse, R178, R8 ;  /* 0x000000b2c008723c */ /* 0x040fe20000041808 */
[----:B------:R-:W1:Y:S07]  /*9f30*/  LDSM.16.M88.4 R176, [R156+0x1800] ;  /* 0x001800009cb0783b */ /* 0x000e6e0000000200 */
[C---:B----4-:R-:W-:Y:S08]  /*9f40*/  HMMA.16816.F32.BF16 R12, R192.reuse, R180, R12 ;  /* 0x000000b4c00c723c */ /* 0x050ff0000004180c */
[C---:B------:R-:W-:Y:S01]  /*9f50*/  HMMA.16816.F32.BF16 R16, R192.reuse, R182, R16 ;  /* 0x000000b6c010723c */ /* 0x040fe20000041810 */
[----:B------:R-:W4:Y:S07]  /*9f60*/  LDSM.16.M88.4 R180, [R250] ;  /* 0x00000000fab4783b */ /* 0x000f2e0000000200 */
[C---:B------:R-:W-:Y:S08]  /*9f70*/  HMMA.16816.F32.BF16 R20, R192.reuse, R184, R20 ;  /* 0x000000b8c014723c */ /* 0x040ff00000041814 */
        /* <DEDUP_REMOVED lines=8> */
[C---:B------:R-:W-:Y:S08]  /*a000*/  HMMA.16816.F32.BF16 R12, R196.reuse, R184, R12 ;  /* 0x000000b8c40c723c */ /* 0x040ff0000004180c */
        /* <DEDUP_REMOVED lines=8> */
[C---:B------:R-:W-:Y:S08]  /*a090*/  HMMA.16816.F32.BF16 R4, R200.reuse, R184, R4 ;  /* 0x000000b8c804723c */ /* 0x040ff00000041804 */
[C---:B------:R-:W-:Y:S01]  /*a0a0*/  HMMA.16816.F32.BF16 R8, R200.reuse, R186, R8 ;  /* 0x000000bac808723c */ /* 0x040fe20000041808 */
[----:B------:R-:W3:Y:S07]  /*a0b0*/  LDSM.16.M88.4 R184, [R249+0x3800] ;  /* 0x00380000f9b8783b */ /* 0x000eee0000000200 */
[C---:B-1----:R-:W-:Y:S08]  /*a0c0*/  HMMA.16816.F32.BF16 R12, R200.reuse, R176, R12 ;  /* 0x000000b0c80c723c */ /* 0x042ff0000004180c */
[C---:B------:R-:W-:Y:S08]  /*a0d0*/  HMMA.16816.F32.BF16 R16, R200.reuse, R178, R16 ;  /* 0x000000b2c810723c */ /* 0x040ff00000041810 */
[C---:B----4-:R-:W-:Y:S08]  /*a0e0*/  HMMA.16816.F32.BF16 R20, R200.reuse, R180, R20 ;  /* 0x000000b4c814723c */ /* 0x050ff00000041814 */
[C---:B------:R-:W-:Y:S08]  /*a0f0*/  HMMA.16816.F32.BF16 R24, R200.reuse, R182, R24 ;  /* 0x000000b6c818723c */ /* 0x040ff00000041818 */
[C---:B---3--:R-:W-:Y:S08]  /*a100*/  HMMA.16816.F32.BF16 R28, R200.reuse, R184, R28 ;  /* 0x000000b8c81c723c */ /* 0x048ff0000004181c */
[----:B------:R-:W-:Y:S01]  /*a110*/  HMMA.16816.F32.BF16 R32, R200, R186, R32 ;  /* 0x000000bac820723c */ /* 0x000fe20000041820 */
[----:B------:R1:W-:Y:S06]  /*a120*/  LDSM.16.M88.4 R184, [R0] ;  /* 0x0000000000b8783b */ /* 0x0003ec0000000200 */
[----:B--2---:R3:W3:Y:S06]  /*a130*/  LDSM.16.M88.4 R176, [R2] ;  /* 0x0000000002b0783b */ /* 0x0046ec0000000200 */
[----:B------:R4:W3:Y:S06]  /*a140*/  LDSM.16.M88.4 R180, [R3] ;  /* 0x0000000003b4783b */ /* 0x0008ec0000000200 */
[----:B-1----:R-:W2:Y:S06]  /*a150*/  LDL R0, [R1+0x1c] ;  /* 0x00001c0001007983 */ /* 0x002eac0000100800 */
[----:B---3--:R-:W3:Y:S06]  /*a160*/  LDL R2, [R1+0x20] ;  /* 0x0000200001027983 */ /* 0x008eec0000100800 */
[----:B----4-:R-:W4:Y:S01]  /*a170*/  LDL R3, [R1+0x24] ;  /* 0x0000240001037983 */ /* 0x010f220000100800 */
        /* <DEDUP_REMOVED lines=46> */
[----:B---3--:R1:W-:Y:S06]  /*a460*/  LDSM.16.M88.4 R176, [R2] ;  /* 0x0000000002b0783b */ /* 0x0083ec0000000200 */
[----:B----4-:R3:W-:Y:S06]  /*a470*/  LDSM.16.M88.4 R184, [R3] ;  /* 0x0000000003b8783b */ /* 0x0107ec0000000200 */
[----:B-1----:R-:W4:Y:S06]  /*a480*/  LDL R2, [R1+0x10] ;  /* 0x0000100001027983 */ /* 0x002f2c0000100800 */
[----:B---3--:R-:W3:Y:S06]  /*a490*/  LDL R3, [R1+0x14] ;  /* 0x0000140001037983 */ /* 0x008eec0000100800 */
[----:B--2---:R1:W2:Y:S06]  /*a4a0*/  LDSM.16.M88.4 R180, [R157] ;  /* 0x000000009db4783b */ /* 0x0042ac0000000200 */
        /* <DEDUP_REMOVED lines=8> */
[----:B-1----:R-:W4:Y:S07]  /*a530*/  LDL R0, [R1+0xc] ;  /* 0x00000c0001007983 */ /* 0x002f2e0000100800 */
[C---:B------:R-:W-:Y:S01]  /*a540*/  HMMA.16816.F32.BF16 R24, R220.reuse, R178, R24 ;  /* 0x000000b2dc18723c */ /* 0x040fe20000041818 */
[----:B------:R-:W1:Y:S07]  /*a550*/  LDSM.16.M88.4 R176, [R156+0x4800] ;  /* 0x004800009cb0783b */ /* 0x000e6e0000000200 */
[C---:B--2---:R-:W-:Y:S08]  /*a560*/  HMMA.16816.F32.BF16 R28, R220.reuse, R180, R28 ;  /* 0x000000b4dc1c723c */ /* 0x044ff0000004181c */
[----:B------:R-:W-:Y:S01]  /*a570*/  HMMA.16816.F32.BF16 R32, R220, R182, R32 ;  /* 0x000000b6dc20723c */ /* 0x000fe20000041820 */
[----:B------:R-:W2:Y:S07]  /*a580*/  LDSM.16.M88.4 R180, [R156+0x5000] ;  /* 0x005000009cb4783b */ /* 0x000eae0000000200 */
[C---:B------:R-:W-:Y:S08]  /*a590*/  HMMA.16816.F32.BF16 R4, R224.reuse, R184, R4 ;  /* 0x000000b8e004723c */ /* 0x040ff00000041804 */
[C---:B------:R-:W-:Y:S01]  /*a5a0*/  HMMA.16816.F32.BF16 R8, R224.reuse, R186, R8 ;  /* 0x000000bae008723c */ /* 0x040fe20000041808 */
[----:B------:R-:W2:Y:S07]  /*a5b0*/  LDSM.16.M88.4 R184, [R156+0x5800] ;  /* 0x005800009cb8783b */ /* 0x000eae0000000200 */
[C---:B-1----:R-:W-:Y:S08]  /*a5c0*/  HMMA.16816.F32.BF16 R12, R224.reuse, R176, R12 ;  /* 0x000000b0e00c723c */ /* 0x042ff0000004180c */
[C---:B------:R-:W-:Y:S01]  /*a5d0*/  HMMA.16816.F32.BF16 R16, R224.reuse, R178, R16 ;  /* 0x000000b2e010723c */ /* 0x040fe20000041810 */
[----:B------:R-:W1:Y:S07]  /*a5e0*/  LDSM.16.M88.4 R176, [R250+0x4000] ;  /* 0x00400000fab0783b */ /* 0x000e6e0000000200 */
[C---:B--2---:R-:W-:Y:S08]  /*a5f0*/  HMMA.16816.F32.BF16 R20, R224.reuse, R180, R20 ;  /* 0x000000b4e014723c */ /* 0x044ff00000041814 */
[C---:B------:R-:W-:Y:S01]  /*a600*/  HMMA.16816.F32.BF16 R24, R224.reuse, R182, R24 ;  /* 0x000000b6e018723c */ /* 0x040fe20000041818 */
[----:B------:R-:W2:Y:S07]  /*a610*/  LDSM.16.M88.4 R180, [R250+0x4800] ;  /* 0x00480000fab4783b */ /* 0x000eae0000000200 */
[C---:B------:R-:W-:Y:S08]  /*a620*/  HMMA.16816.F32.BF16 R28, R224.reuse, R184, R28 ;  /* 0x000000b8e01c723c */ /* 0x040ff0000004181c */
        /* <DEDUP_REMOVED lines=17> */
[C---:B------:R-:W-:Y:S08]  /*a740*/  HMMA.16816.F32.BF16 R12, R232.reuse, R184, R12 ;  /* 0x000000b8e80c723c */ /* 0x040ff0000004180c */
[C---:B------:R-:W-:Y:S08]  /*a750*/  HMMA.16816.F32.BF16 R16, R232.reuse, R186, R16 ;  /* 0x000000bae810723c */ /* 0x040ff00000041810 */
[C---:B-1----:R-:W-:Y:S08]  /*a760*/  HMMA.16816.F32.BF16 R20, R232.reuse, R176, R20 ;  /* 0x000000b0e814723c */ /* 0x042ff00000041814 */
[C---:B------:R-:W-:Y:S01]  /*a770*/  HMMA.16816.F32.BF16 R24, R232.reuse, R178, R24 ;  /* 0x000000b2e818723c */ /* 0x040fe20000041818 */
[----:B---3--:R-:W-:Y:S07]  /*a780*/  LDSM.16.M88.4 R176, [R3] ;  /* 0x0000000003b0783b */ /* 0x008fee0000000200 */
[C---:B--2---:R-:W-:Y:S08]  /*a790*/  HMMA.16816.F32.BF16 R28, R232.reuse, R180, R28 ;  /* 0x000000b4e81c723c */ /* 0x044ff0000004181c */
[----:B------:R-:W-:Y:S01]  /*a7a0*/  HMMA.16816.F32.BF16 R32, R232, R182, R32 ;  /* 0x000000b6e820723c */ /* 0x000fe20000041820 */
[----:B----4-:R-:W-:Y:S06]  /*a7b0*/  LDSM.16.M88.4 R180, [R2] ;  /* 0x0000000002b4783b */ /* 0x010fec0000000200 */
[----:B------:R-:W1:Y:S02]  /*a7c0*/  LDSM.16.M88.4 R184, [R157] ;  /* 0x000000009db8783b */ /* 0x000e640000000200 */
[C---:B-1----:R-:W-:Y:S08]  /*a7d0*/  HMMA.16816.F32.BF16 R4, R236.reuse, R184, R4 ;  /* 0x000000b8ec04723c */ /* 0x042ff00000041804 */
[C---:B------:R-:W-:Y:S01]  /*a7e0*/  HMMA.16816.F32.BF16 R8, R236.reuse, R186, R8 ;  /* 0x000000baec08723c */ /* 0x040fe20000041808 */
[----:B------:R-:W1:Y:S07]  /*a7f0*/  LDSM.16.M88.4 R184, [R0] ;  /* 0x0000000000b8783b */ /* 0x000e6e0000000200 */
[C---:B------:R-:W-:Y:S08]  /*a800*/  HMMA.16816.F32.BF16 R12, R236.reuse, R176, R12 ;  /* 0x000000b0ec0c723c */ /* 0x040ff0000004180c */
        /* <DEDUP_REMOVED lines=10> */
[----:B------:R2:W4:Y:S07]  /*a8b0*/  LDSM.16.M88.4 R176, [R156+0x7800] ;  /* 0x007800009cb0783b */ /* 0x00052e0000000200 */
[C---:B---3--:R-:W-:Y:S08]  /*a8c0*/  HMMA.16816.F32.BF16 R12, R240.reuse, R180, R12 ;  /* 0x000000b4f00c723c */ /* 0x048ff0000004180c */
[C---:B------:R-:W-:Y:S01]  /*a8d0*/  HMMA.16816.F32.BF16 R16, R240.reuse, R182, R16 ;  /* 0x000000b6f010723c */ /* 0x040fe20000041810 */
[----:B------:R-:W3:Y:S06]  /*a8e0*/  LDSM.16.M88.4 R180, [R250+0x6000] ;  /* 0x00600000fab4783b */ /* 0x000eec0000000200 */
[----:B--2---:R-:W2:Y:S01]  /*a8f0*/  LDL R156, [R1+0x80] ;  /* 0x00008000019c7983 */ /* 0x004ea20000100800 */
[C---:B-1----:R-:W-:Y:S08]  /*a900*/  HMMA.16816.F32.BF16 R20, R240.reuse, R184, R20 ;  /* 0x000000b8f014723c */ /* 0x042ff00000041814 */
[C---:B------:R-:W-:Y:S01]  /*a910*/  HMMA.16816.F32.BF16 R24, R240.reuse, R186, R24 ;  /* 0x000000baf018723c */ /* 0x040fe20000041818 */
[----:B------:R-:W1:Y:S07]  /*a920*/  LDSM.16.M88.4 R184, [R250+0x6800] ;  /* 0x00680000fab8783b */ /* 0x000e6e0000000200 */
[C---:B----4-:R-:W-:Y:S08]  /*a930*/  HMMA.16816.F32.BF16 R28, R240.reuse, R176, R28 ;  /* 0x000000b0f01c723c */ /* 0x050ff0000004181c */
[----:B------:R-:W-:Y:S01]  /*a940*/  HMMA.16816.F32.BF16 R32, R240, R178, R32 ;  /* 0x000000b2f020723c */ /* 0x000fe20000041820 */
[----:B------:R-:W4:Y:S07]  /*a950*/  LDSM.16.M88.4 R176, [R250+0x7000] ;  /* 0x00700000fab0783b */ /* 0x000f2e0000000200 */
[C---:B---3--:R-:W-:Y:S08]  /*a960*/  HMMA.16816.F32.BF16 R4, R244.reuse, R180, R4 ;  /* 0x000000b4f404723c */ /* 0x048ff00000041804 */
[C---:B------:R-:W-:Y:S01]  /*a970*/  HMMA.16816.F32.BF16 R8, R244.reuse, R182, R8 ;  /* 0x000000b6f408723c */ /* 0x040fe20000041808 */
[----:B------:R-:W3:Y:S01]  /*a980*/  LDSM.16.M88.4 R180, [R250+0x7800] ;  /* 0x00780000fab4783b */ /* 0x000ee20000000200 */
[----:B------:R-:W-:Y:S05]  /*a990*/  DEPBAR.LE SB0, 0x0 ;  /* 0x000080000000791a */ /* 0x000fea0000000000 */
[----:B------:R-:W-:Y:S01]  /*a9a0*/  BAR.SYNC.DEFER_BLOCKING 0x0 ;  /* 0x0000000000007b1d */ /* 0x000fe20000010000 */
[C---:B-1----:R-:W-:Y:S08]  /*a9b0*/  HMMA.16816.F32.BF16 R12, R244.reuse, R184, R12 ;  /* 0x000000b8f40c723c */ /* 0x042ff0000004180c */
[----:B------:R-:W-:Y:S01]  /*a9c0*/  FMNMX.FTZ R0, R4, R158, !PT ;  /* 0x0000009e04007209 */ /* 0x000fe20007810000 */
[C---:B------:R-:W-:Y:S03]  /*a9d0*/  HMMA.16816.F32.BF16 R16, R244.reuse, R186, R16 ;  /* 0x000000baf410723c */ /* 0x040fe60000041810 */
[----:B------:R-:W-:Y:S02]  /*a9e0*/  FMNMX.FTZ R0, R5, R0, !PT ;  /* 0x0000000005007209 */ /* 0x000fe40007810000 */
[----:B------:R-:W-:Y:S03]  /*a9f0*/  FMNMX.FTZ R2, R6, R159, !PT ;  /* 0x0000009f06027209 */ /* 0x000fe60007810000 */
[C---:B----4-:R-:W-:Y:S04]  /*aa00*/  HMMA.16816.F32.BF16 R20, R244.reuse, R176, R20 ;  /* 0x000000b0f414723c */ /* 0x050fe80000041814 */
[----:B------:R-:W-:Y:S02]  /*aa10*/  FMNMX.FTZ R0, R8, R0, !PT ;  /* 0x0000000008007209 */ /* 0x000fe40007810000 */
[----:B------:R-:W-:Y:S02]  /*aa20*/  FMNMX.FTZ R2, R7, R2, !PT ;  /* 0x0000000207027209 */ /* 0x000fe40007810000 */
[C---:B------:R-:W-:Y:S04]  /*aa30*/  HMMA.16816.F32.BF16 R24, R244.reuse, R178, R24 ;  /* 0x000000b2f418723c */ /* 0x040fe80000041818 */
[----:B------:R-:W-:Y:S02]  /*aa40*/  FMNMX.FTZ R0, R9, R0, !PT ;  /* 0x0000000009007209 */ /* 0x000fe40007810000 */
[----:B------:R-:W-:Y:S02]  /*aa50*/  FMNMX.FTZ R2, R10, R2, !PT ;  /* 0x000000020a027209 */ /* 0x000fe40007810000 */
[C---:B---3--:R-:W-:Y:S04]  /*aa60*/  HMMA.16816.F32.BF16 R28, R244.reuse, R180, R28 ;  /* 0x000000b4f41c723c */ /* 0x048fe8000004181c */
[----:B------:R-:W-:Y:S02]  /*aa70*/  FMNMX.FTZ R0, R12, R0, !PT ;  /* 0x000000000c007209 */ /* 0x000fe40007810000 */
[----:B------:R-:W-:Y:S02]  /*aa80*/  FMNMX.FTZ R2, R11, R2, !PT ;  /* 0x000000020b027209 */ /* 0x000fe40007810000 */
        /* <DEDUP_REMOVED lines=23> */
[----:B------:R-:W-:Y:S04]  /*ac00*/  FMNMX.FTZ R0, R34, R0, !PT ;  /* 0x0000000022007209 */ /* 0x000fe80007810000 */
[----:B------:R-:W-:Y:S05]  /*ac10*/  FMNMX.FTZ R0, R35, R0, !PT ;  /* 0x0000000023007209 */ /* 0x000fea0007810000 */
[----:B------:R-:W3:Y:S01]  /*ac20*/  SHFL.BFLY PT, R2, R0, 0x2, 0x1f ;  /* 0x0c401f0000027f89 */ /* 0x000ee200000e0000 */
[----:B-1----:R-:W-:Y:S05]  /*ac30*/  FMNMX.FTZ R180, R3, R180, !PT ;  /* 0x000000b403b47209 */ /* 0x002fea0007810000 */
[----:B------:R-:W1:Y:S01]  /*ac40*/  SHFL.BFLY PT, R181, R180, 0x1, 0x1f ;  /* 0x0c201f00b4b57f89 */ /* 0x000e6200000e0000 */
[----:B---3--:R-:W-:Y:S05]  /*ac50*/  FMNMX.FTZ R0, R0, R2, !PT ;  /* 0x0000000200007209 */ /* 0x008fea0007810000 */
[----:B------:R-:W3:Y:S01]  /*ac60*/  SHFL.BFLY PT, R3, R0, 0x1, 0x1f ;  /* 0x0c201f0000037f89 */ /* 0x000ee200000e0000 */
[C---:B--2---:R-:W-:Y:S02]  /*ac70*/  ISETP.GT.AND P0, PT, R130.reuse, R156, PT ;  /* 0x0000009c8200720c */ /* 0x044fe40003f04270 */
[----:B------:R-:W-:Y:S05]  /*ac80*/  IADD3 R130, R130, -0x1, RZ ;  /* 0xffffffff82827810 */ /* 0x000fea0007ffe0ff */
[----:B------:R2:W-:Y:S06]  /*ac90*/  STL [R1+0x5c], R130 ;  /* 0x00005c8201007387 */ /* 0x0005ec0000100800 */
[----:B------:R-:W-:Y:S02]  /*aca0*/  @P0 SHF.R.S32.HI R156, RZ, 0x1f, R130 ;  /* 0x0000001fff9c0819 */ /* 0x000fe40000011482 */
[----:B------:R-:W-:Y:S03]  /*acb0*/  @P0 IADD3 R187, P1, R188, 0x40, RZ ;  /* 0x00000040bcbb0810 */ /* 0x000fe60007f3e0ff */
[----:B------:R-:W-:Y:S01]  /*acc0*/  @P0 IMAD R176, R156, c[0x0][0x1e0], RZ ;  /* 0x000078009cb00a24 */ /* 0x000fe200078e02ff */
[----:B------:R-:W-:Y:S01]  /*acd0*/  @P0 IADD3.X R186, RZ, R190, RZ, P1, !PT ;  /* 0x000000beffba0210 */ /* 0x000fe20000ffe4ff */
[C---:B------:R-:W-:Y:S04]  /*ace0*/  @P0 IMAD.WIDE.U32 R156, R130.reuse, c[0x0][0x1e0], RZ ;  /* 0x00007800829c0a25 */ /* 0x040fe800078e00ff */
[----:B------:R-:W-:Y:S01]  /*acf0*/  @P0 IMAD R176, R130, c[0x0][0x1e4], R176 ;  /* 0x0000790082b00a24 */ /* 0x000fe200078e02b0 */
[C---:B------:R-:W-:Y:S04]  /*ad00*/  @P0 SHF.L.U32 R177, R156.reuse, 0x6, RZ ;  /* 0x000000069cb10819 */ /* 0x040fe800000006ff */
[----:B------:R-:W-:Y:S02]  /*ad10*/  @P0 IADD3 R176, R157, R176, RZ ;  /* 0x000000b09db00210 */ /* 0x000fe40007ffe0ff */
[----:B------:R-:W-:Y:S01]  /*ad20*/  @P0 IADD3 R157, P6, R177, R188, RZ ;  /* 0x000000bcb19d0210 */ /* 0x000fe20007fde0ff */
[----:B--2---:R-:W2:Y:S01]  /*ad30*/  LDL.LU R130, [R1+0x11c] ;  /* 0x00011c0001827983 */ /* 0x004ea20000300800 */
[----:B------:R-:W-:Y:S02]  /*ad40*/  @P0 SHF.L.U64.HI R176, R156, 0x6, R176 ;  /* 0x000000069cb00819 */ /* 0x000fe400000102b0 */
[----:B------:R-:W-:Y:S02]  /*ad50*/  @P0 LEA R178, P1, R157, c[0x0][0x1c8], 0x1 ;  /* 0x000072009db20a11 */ /* 0x000fe400078208ff */
[----:B------:R-:W-:Y:S02]  /*ad60*/  @P0 IADD3.X R156, R176, R190, RZ, P6, !PT ;  /* 0x000000beb09c0210 */ /* 0x000fe400037fe4ff */
[----:B------:R-:W-:Y:S02]  /*ad70*/  @P0 IADD3 R2, P6, R177, R187, RZ ;  /* 0x000000bbb1020210 */ /* 0x000fe40007fde0ff */
[----:B------:R-:W-:Y:S02]  /*ad80*/  @P0 LEA.HI.X R179, R157, c[0x0][0x1cc], R156, 0x1, P1 ;  /* 0x000073009db30a11 */ /* 0x000fe400008f0c9c */
[----:B------:R-:W-:Y:S02]  /*ad90*/  @P0 LEA R182, P1, R2, c[0x0][0x1c8], 0x1 ;  /* 0x0000720002b60a11 */ /* 0x000fe400078208ff */
[----:B------:R-:W-:Y:S01]  /*ada0*/  @P0 IADD3.X R156, R176, R186, RZ, P6, !PT ;  /* 0x000000bab09c0210 */ /* 0x000fe200037fe4ff */
[----:B------:R4:W-:Y:S01]  /*adb0*/  @P0 LDGSTS.E.BYPASS.LTC128B.128 [R131+0x10100], [R178.64], !P5 ;  /* 0x10100000b2830fae */ /* 0x0009e2000e901d46 */
[----:B-1----:R-:W-:Y:S02]  /*adc0*/  FMNMX.FTZ R157, R180, R181, !PT ;  /* 0x000000b5b49d7209 */ /* 0x002fe40007810000 */
[----:B------:R-:W-:Y:S02]  /*add0*/  @P0 LEA.HI.X R183, R2, c[0x0][0x1cc], R156, 0x1, P1 ;  /* 0x0000730002b70a11 */ /* 0x000fe400008f0c9c */
[----:B------:R-:W-:Y:S01]  /*ade0*/  @P0 IADD3 R185, P1, R188, 0x80, RZ ;  /* 0x00000080bcb90810 */ /* 0x000fe20007f3e0ff */
[----:B------:R-:W-:Y:S01]  /*adf0*/  FADD.FTZ R2, -R157, R158 ;  /* 0x0000009e9d027221 */ /* 0x000fe20000010100 */
[----:B---3--:R-:W-:Y:S01]  /*ae00*/  FMNMX.FTZ R156, R0, R3, !PT ;  /* 0x00000003009c7209 */ /* 0x008fe20007810000 */
[----:B------:R1:W-:Y:S01]  /*ae10*/  @P0 LDGSTS.E.BYPASS.LTC128B.128 [R131+0x12100], [R182.64], !P4 ;  /* 0x12100000b6830fae */ /* 0x0003e2000e101d46 */
[----:B------:R-:W-:Y:S01]  /*ae20*/  @P0 IADD3.X R184, RZ, R190, RZ, P1, !PT ;  /* 0x000000beffb80210 */ /* 0x000fe20000ffe4ff */
[----:B------:R-:W-:Y:S04]  /*ae30*/  FMUL.FTZ R0, R2, c[0x0][0x2d0] ;  /* 0x0000b40002007a20 */ /* 0x000fe80000410000 */
[----:B------:R3:W3:Y:S01]  /*ae40*/  MUFU.EX2 R2, R0 ;  /* 0x0000000000027308 */ /* 0x0006e20000000800 */
[----:B----4-:R-:W-:Y:S04]  /*ae50*/  @P0 IADD3 R179, P6, R177, R185, RZ ;  /* 0x000000b9b1b30210 */ /* 0x010fe80007fde0ff */
[C---:B------:R-:W-:Y:S02]  /*ae60*/  @P0 LEA R178, P1, R179.reuse, c[0x0][0x1c8], 0x1 ;  /* 0x00007200b3b20a11 */ /* 0x040fe400078208ff */
[----:B------:R-:W-:Y:S02]  /*ae70*/  @P0 IADD3.X R3, R176, R184, RZ, P6, !PT ;  /* 0x000000b8b0030210 */ /* 0x000fe400037fe4ff */
[----:B-1----:R-:W-:Y:S02]  /*ae80*/  MOV R182, R188 ;  /* 0x000000bc00b67202 */ /* 0x002fe40000000f00 */
[----:B------:R-:W-:Y:S01]  /*ae90*/  @P0 LEA.HI.X R179, R179, c[0x0][0x1cc], R3, 0x1, P1 ;  /* 0x00007300b3b30a11 */ /* 0x000fe200008f0c03 */
[----:B---3--:R-:W-:Y:S01]  /*aea0*/  FADD.FTZ R0, -R156, R159 ;  /* 0x0000009f9c007221 */ /* 0x008fe20000010100 */
[----:B------:R-:W-:Y:S01]  /*aeb0*/  @P0 IADD3 R181, P1, R188, 0xc0, RZ ;  /* 0x000000c0bcb50810 */ /* 0x000fe20007f3e0ff */
[----:B------:R-:W-:Y:S01]  /*aec0*/  FMUL.FTZ R188, R157, c[0x0][0x2d0] ;  /* 0x0000b4009dbc7a20 */ /* 0x000fe20000410000 */
[----:B------:R-:W-:Y:S01]  /*aed0*/  MOV R183, R189 ;  /* 0x000000bd00b77202 */ /* 0x000fe20000000f00 */
[----:B------:R1:W-:Y:S01]  /*aee0*/  @P0 LDGSTS.E.BYPASS.LTC128B.128 [R131+0x14100], [R178.64], !P3 ;  /* 0x14100000b2830fae */ /* 0x0003e2000d901d46 */
[----:B------:R-:W-:Y:S01]  /*aef0*/  @P0 IADD3 R3, P6, R177, R181, RZ ;  /* 0x000000b5b1030210 */ /* 0x000fe20007fde0ff */
[--C-:B------:R-:W-:Y:S01]  /*af00*/  FFMA.FTZ R4, R4, c[0x0][0x2d0], -R188.reuse ;  /* 0x0000b40004047a23 */ /* 0x100fe200000108bc */
[----:B------:R-:W-:Y:S01]  /*af10*/  @P0 IADD3.X R180, RZ, R190, RZ, P1, !PT ;  /* 0x000000beffb40210 */ /* 0x000fe20000ffe4ff */
[--C-:B------:R-:W-:Y:S01]  /*af20*/  FFMA.FTZ R5, R5, c[0x0][0x2d0], -R188.reuse ;  /* 0x0000b40005057a23 */ /* 0x100fe200000108bc */
[----:B------:R-:W-:Y:S01]  /*af30*/  @P0 LEA R158, P1, R3, c[0x0][0x1c8], 0x1 ;  /* 0x00007200039e0a11 */ /* 0x000fe200078208ff */
[----:B------:R3:W-:Y:S01]  /*af40*/  MUFU.EX2 R189, R4 ;  /* 0x0000000400bd7308 */ /* 0x0007e20000000800 */
[----:B------:R-:W-:Y:S01]  /*af50*/  @P0 IADD3.X R159, R176, R180, RZ, P6, !PT ;  /* 0x000000b4b09f0210 */ /* 0x000fe200037fe4ff */
[--C-:B------:R-:W-:Y:S02]  /*af60*/  FFMA.FTZ R8, R8, c[0x0][0x2d0], -R188.reuse ;  /* 0x0000b40008087a23 */ /* 0x100fe400000108bc */
[----:B------:R-:W-:Y:S01]  /*af70*/  FFMA.FTZ R9, R9, c[0x0][0x2d0], -R188 ;  /* 0x0000b40009097a23 */ /* 0x000fe200000108bc */
[----:B------:R-:W-:Y:S01]  /*af80*/  @P0 LEA.HI.X R159, R3, c[0x0][0x1cc], R159, 0x1, P1 ;  /* 0x00007300039f0a11 */ /* 0x000fe200008f0c9f */
[----:B------:R-:W-:Y:S01]  /*af90*/  FMUL.FTZ R0, R0, c[0x0][0x2d0] ;  /* 0x0000b40000007a20 */ /* 0x000fe20000410000 */
[----:B------:R-:W-:Y:S01]  /*afa0*/  @P0 MOV R3, c[0x0][0x1e0] ;  /* 0x0000780000030a02 */ /* 0x000fe20000000f00 */
[C---:B------:R-:W-:Y:S02]  /*afb0*/  FMUL.FTZ R132, R2.reuse, R132 ;  /* 0x0000008402847220 */ /* 0x040fe40000410000 */
[----:B------:R4:W-:Y:S01]  /*afc0*/  MUFU.EX2 R191, R5 ;  /* 0x0000000500bf7308 */ /* 0x0009e20000000800 */
[----:B------:R4:W-:Y:S01]  /*afd0*/  @P0 LDGSTS.E.BYPASS.LTC128B.128 [R131+0x16100], [R158.64], !P2 ;  /* 0x161000009e830fae */ /* 0x0009e2000d101d46 */
[C---:B------:R-:W-:Y:S01]  /*afe0*/  @P0 LEA R177, P1, R3.reuse, R177, 0x5 ;  /* 0x000000b103b10211 */ /* 0x040fe200078228ff */
[C---:B------:R-:W-:Y:S02]  /*aff0*/  FMUL.FTZ R133, R2.reuse, R133 ;  /* 0x0000008502857220 */ /* 0x040fe40000410000 */
[C---:B------:R-:W-:Y:S02]  /*b000*/  FMUL.FTZ R136, R2.reuse, R136 ;  /* 0x0000008802887220 */ /* 0x040fe40000410000 */
[C---:B------:R-:W-:Y:S02]  /*b010*/  FMUL.FTZ R137, R2.reuse, R137 ;  /* 0x0000008902897220 */ /* 0x040fe40000410000 */
[C---:B------:R-:W-:Y:S01]  /*b020*/  FMUL.FTZ R140, R2.reuse, R140 ;  /* 0x0000008c028c7220 */ /* 0x040fe20000410000 */
[----:B------:R4:W-:Y:S01]  /*b030*/  MUFU.EX2 R183, R8 ;  /* 0x0000000800b77308 */ /* 0x0009e20000000800 */
[C---:B------:R-:W-:Y:S02]  /*b040*/  FMUL.FTZ R141, R2.reuse, R141 ;  /* 0x0000008d028d7220 */ /* 0x040fe40000410000 */
[C---:B------:R-:W-:Y:S01]  /*b050*/  FMUL.FTZ R144, R2.reuse, R144 ;  /* 0x0000009002907220 */ /* 0x040fe20000410000 */
[----:B---3--:R-:W-:Y:S01]  /*b060*/  @P0 MOV R4, c[0x0][0x1e4] ;  /* 0x0000790000040a02 */ /* 0x008fe20000000f00 */
[C---:B------:R-:W-:Y:S02]  /*b070*/  FMUL.FTZ R145, R2.reuse, R145 ;  /* 0x0000009102917220 */ /* 0x040fe40000410000 */
[C---:B------:R-:W-:Y:S01]  /*b080*/  FMUL.FTZ R148, R2.reuse, R148 ;  /* 0x0000009402947220 */ /* 0x040fe20000410000 */
[----:B------:R-:W-:Y:S01]  /*b090*/  @P0 LEA.HI.X R176, R3, R176, R4, 0x5, P1 ;  /* 0x000000b003b00211 */ /* 0x000fe200008f2c04 */
[C---:B------:R-:W-:Y:S01]  /*b0a0*/  FMUL.FTZ R149, R2.reuse, R149 ;  /* 0x0000009502957220 */ /* 0x040fe20000410000 */
[----:B------:R-:W-:Y:S01]  /*b0b0*/  @P0 IADD3 R3, P6, R177, R182, RZ ;  /* 0x000000b6b1030210 */ /* 0x000fe20007fde0ff */
[----:B------:R-:W3:Y:S01]  /*b0c0*/  MUFU.EX2 R0, R0 ;  /* 0x0000000000007308 */ /* 0x000ee20000000800 */
[C---:B------:R-:W-:Y:S02]  /*b0d0*/  FMUL.FTZ R152, R2.reuse, R152 ;  /* 0x0000009802987220 */ /* 0x040fe40000410000 */
[----:B-1----:R-:W-:Y:S01]  /*b0e0*/  @P0 LEA R178, P1, R3, c[0x0][0x1c8], 0x1 ;  /* 0x0000720003b20a11 */ /* 0x002fe200078208ff */
[----:B------:R-:W-:Y:S01]  /*b0f0*/  FMUL.FTZ R153, R2, R153 ;  /* 0x0000009902997220 */ /* 0x000fe20000410000 */
[----:B------:R-:W-:Y:S01]  /*b100*/  @P0 IADD3.X R4, R176, R190, RZ, P6, !PT ;  /* 0x000000beb0040210 */ /* 0x000fe200037fe4ff */
[C---:B------:R-:W-:Y:S01]  /*b110*/  FMUL.FTZ R36, R2.reuse, R36 ;  /* 0x0000002402247220 */ /* 0x040fe20000410000 */
[----:B----4-:R-:W-:Y:S01]  /*b120*/  @P0 IADD3 R5, P6, R177, R185, RZ ;  /* 0x000000b9b1050210 */ /* 0x010fe20007fde0ff */
[----:B------:R-:W-:Y:S01]  /*b130*/  FMUL.FTZ R37, R2, R37 ;  /* 0x0000002502257220 */ /* 0x000fe20000410000 */
[----:B------:R-:W-:Y:S01]  /*b140*/  @P0 LEA.HI.X R179, R3, c[0x0][0x1cc], R4, 0x1, P1 ;  /* 0x0000730003b30a11 */ /* 0x000fe200008f0c04 */
[----:B------:R1:W4:Y:S01]  /*b150*/  MUFU.EX2 R182, R9 ;  /* 0x0000000900b67308 */ /* 0x0003220000000800 */
[----:B------:R-:W-:Y:S01]  /*b160*/  @P0 IADD3 R4, P1, R177, R187, RZ ;  /* 0x000000bbb1040210 */ /* 0x000fe20007f3e0ff */
[----:B------:R-:W-:Y:S01]  /*b170*/  FMUL.FTZ R3, R156, c[0x0][0x2d0] ;  /* 0x0000b4009c037a20 */ /* 0x000fe20000410000 */
[----:B------:R-:W-:Y:S01]  /*b180*/  @P0 IADD3.X R184, R176, R184, RZ, P6, !PT ;  /* 0x000000b8b0b80210 */ /* 0x000fe200037fe4ff */
[----:B------:R4:W-:Y:S01]  /*b190*/  @P0 LDGSTS.E.BYPASS.LTC128B.128 [R131+0x11100], [R178.64], !P5 ;  /* 0x11100000b2830fae */ /* 0x0009e2000e901d46 */
[----:B------:R-:W-:Y:S01]  /*b1a0*/  @P0 LEA R158, P6, R4, c[0x0][0x1c8], 0x1 ;  /* 0x00007200049e0a11 */ /* 0x000fe200078c08ff */
[--C-:B------:R-:W-:Y:S01]  /*b1b0*/  FFMA.FTZ R6, R6, c[0x0][0x2d0], -R3.reuse ;  /* 0x0000b40006067a23 */ /* 0x100fe20000010803 */
[----:B------:R-:W-:Y:S01]  /*b1c0*/  @P0 IADD3.X R186, R176, R186, RZ, P1, !PT ;  /* 0x000000bab0ba0210 */ /* 0x000fe20000ffe4ff */
[--C-:B------:R-:W-:Y:S01]  /*b1d0*/  FFMA.FTZ R7, R7, c[0x0][0x2d0], -R3.reuse ;  /* 0x0000b40007077a23 */ /* 0x100fe20000010803 */
[----:B------:R-:W-:Y:S01]  /*b1e0*/  @P0 IADD3 R177, P1, R177, R181, RZ ;  /* 0x000000b5b1b10210 */ /* 0x000fe20007f3e0ff */
[--C-:B------:R-:W-:Y:S01]  /*b1f0*/  FFMA.FTZ R10, R10, c[0x0][0x2d0], -R3.reuse ;  /* 0x0000b4000a0a7a23 */ /* 0x100fe20000010803 */
[----:B------:R-:W-:Y:S01]  /*b200*/  @P0 LEA.HI.X R159, R4, c[0x0][0x1cc], R186, 0x1, P6 ;  /* 0x00007300049f0a11 */ /* 0x000fe200030f0cba */
[--C-:B------:R-:W-:Y:S01]  /*b210*/  FFMA.FTZ R11, R11, c[0x0][0x2d0], -R3.reuse ;  /* 0x0000b4000b0b7a23 */ /* 0x100fe20000010803 */
[----:B------:R-:W-:Y:S01]  /*b220*/  @P0 IADD3.X R176, R176, R180, RZ, P1, !PT ;  /* 0x000000b4b0b00210 */ /* 0x000fe20000ffe4ff */
[----:B------:R4:W-:Y:S01]  /*b230*/  MUFU.EX2 R185, R7 ;  /* 0x0000000700b97308 */ /* 0x0009e20000000800 */
[C---:B------:R-:W-:Y:S01]  /*b240*/  @P0 LEA R8, P1, R5.reuse, c[0x0][0x1c8], 0x1 ;  /* 0x0000720005080a11 */ /* 0x040fe200078208ff */
[----:B------:R4:W-:Y:S01]  /*b250*/  @P0 LDGSTS.E.BYPASS.LTC128B.128 [R131+0x13100], [R158.64], !P4 ;  /* 0x131000009e830fae */ /* 0x0009e2000e101d46 */
[C---:B---3--:R-:W-:Y:S02]  /*b260*/  FMUL.FTZ R134, R0.reuse, R134 ;  /* 0x0000008600867220 */ /* 0x048fe40000410000 */
[C---:B------:R-:W-:Y:S02]  /*b270*/  FMUL.FTZ R135, R0.reuse, R135 ;  /* 0x0000008700877220 */ /* 0x040fe40000410000 */
[C---:B------:R-:W-:Y:S02]  /*b280*/  FMUL.FTZ R138, R0.reuse, R138 ;  /* 0x0000008a008a7220 */ /* 0x040fe40000410000 */
[C---:B------:R-:W-:Y:S01]  /*b290*/  FMUL.FTZ R139, R0.reuse, R139 ;  /* 0x0000008b008b7220 */ /* 0x040fe20000410000 */
[----:B-1----:R-:W-:Y:S01]  /*b2a0*/  @P0 LEA.HI.X R9, R5, c[0x0][0x1cc], R184, 0x1, P1 ;  /* 0x0000730005090a11 */ /* 0x002fe200008f0cb8 */
[----:B------:R1:W3:Y:S01]  /*b2b0*/  MUFU.EX2 R180, R6 ;  /* 0x0000000600b47308 */ /* 0x0002e20000000800 */
[C---:B------:R-:W-:Y:S01]  /*b2c0*/  @P0 LEA R4, P1, R177.reuse, c[0x0][0x1c8], 0x1 ;  /* 0x00007200b1040a11 */ /* 0x040fe200078208ff */
[C---:B------:R-:W-:Y:S02]  /*b2d0*/  FMUL.FTZ R142, R0.reuse, R142 ;  /* 0x0000008e008e7220 */ /* 0x040fe40000410000 */
[----:B------:R3:W-:Y:S01]  /*b2e0*/  @P0 LDGSTS.E.BYPASS.LTC128B.128 [R131+0x15100], [R8.64], !P3 ;  /* 0x1510000008830fae */ /* 0x0007e2000d901d46 */
[----:B------:R-:W-:Y:S01]  /*b2f0*/  @P0 LEA.HI.X R5, R177, c[0x0][0x1cc], R176, 0x1, P1 ;  /* 0x00007300b1050a11 */ /* 0x000fe200008f0cb0 */
[C---:B------:R-:W-:Y:S02]  /*b300*/  FMUL.FTZ R143, R0.reuse, R143 ;  /* 0x0000008f008f7220 */ /* 0x040fe40000410000 */
[C---:B------:R-:W-:Y:S02]  /*b310*/  FMUL.FTZ R146, R0.reuse, R146 ;  /* 0x0000009200927220 */ /* 0x040fe40000410000 */
[----:B------:R3:W-:Y:S01]  /*b320*/  @P0 LDGSTS.E.BYPASS.LTC128B.128 [R131+0x17100], [R4.64], !P2 ;  /* 0x1710000004830fae */ /* 0x0007e2000d101d46 */
[----:B------:R3:W-:Y:S01]  /*b330*/  MUFU.EX2 R190, R11 ;  /* 0x0000000b00be7308 */ /* 0x0007e20000000800 */
[C---:B------:R-:W-:Y:S02]  /*b340*/  FMUL.FTZ R147, R0.reuse, R147 ;  /* 0x0000009300937220 */ /* 0x040fe40000410000 */
[C---:B----4-:R-:W-:Y:S02]  /*b350*/  FMUL.FTZ R7, R0.reuse, R163 ;  /* 0x000000a300077220 */ /* 0x050fe40000410000 */
[----:B------:R-:W4:Y:S01]  /*b360*/  LDSM.16.MT88.4 R176, [R248] ;  /* 0x00000000f8b0783b */ /* 0x000f220000004200 */
[C---:B------:R-:W-:Y:S02]  /*b370*/  FMUL.FTZ R150, R0.reuse, R150 ;  /* 0x0000009600967220 */ /* 0x040fe40000410000 */
[C---:B------:R-:W-:Y:S02]  /*b380*/  FMUL.FTZ R151, R0.reuse, R151 ;  /* 0x0000009700977220 */ /* 0x040fe40000410000 */
[----:B------:R-:W3:Y:S01]  /*b390*/  MUFU.EX2 R159, R10 ;  /* 0x0000000a009f7308 */ /* 0x000ee20000000800 */
[C---:B------:R-:W-:Y:S01]  /*b3a0*/  FMUL.FTZ R154, R0.reuse, R154 ;  /* 0x0000009a009a7220 */ /* 0x040fe20000410000 */
[----:B------:R-:W0:Y:S01]  /*b3b0*/  LDGDEPBAR ;  /* 0x00000000000079af */ /* 0x000e220000000000 */
[----:B-1----:R-:W-:Y:S01]  /*b3c0*/  FMUL.FTZ R6, R0, R162 ;  /* 0x000000a200067220 */ /* 0x002fe20000410000 */
[----:B------:R-:W-:Y:S01]  /*b3d0*/  F2FP.BF16.PACK_AB R162, R182, R183 ;  /* 0x000000b7b6a2723e */ /* 0x000fe200000010ff */
[C---:B------:R-:W-:Y:S02]  /*b3e0*/  FMUL.FTZ R155, R0.reuse, R155 ;  /* 0x0000009b009b7220 */ /* 0x040fe40000410000 */
[C---:B------:R-:W-:Y:S02]  /*b3f0*/  FMUL.FTZ R38, R0.reuse, R38 ;  /* 0x0000002600267220 */ /* 0x040fe40000410000 */
[----:B------:R-:W-:Y:S02]  /*b400*/  FMUL.FTZ R39, R0, R39 ;  /* 0x0000002700277220 */ /* 0x000fe40000410000 */
[C---:B---3--:R-:W-:Y:S02]  /*b410*/  FMUL.FTZ R8, R2.reuse, R164 ;  /* 0x000000a402087220 */ /* 0x048fe40000410000 */
[----:B------:R-:W-:Y:S02]  /*b420*/  FMUL.FTZ R9, R2, R165 ;  /* 0x000000a502097220 */ /* 0x000fe40000410000 */
[----:B------:R-:W-:Y:S01]  /*b430*/  FMUL.FTZ R11, R0, R167 ;  /* 0x000000a7000b7220 */ /* 0x000fe20000410000 */
[----:B------:R-:W3:Y:S01]  /*b440*/  LDL.LU R131, [R1+0x118] ;  /* 0x0001180001837983 */ /* 0x000ee20000300800 */
[C---:B------:R-:W-:Y:S01]  /*b450*/  FMUL.FTZ R4, R2.reuse, R160 ;  /* 0x000000a002047220 */ /* 0x040fe20000410000 */
[----:B------:R-:W-:Y:S01]  /*b460*/  F2FP.BF16.PACK_AB R160, R191, R189 ;  /* 0x000000bdbfa0723e */ /* 0x000fe200000010ff */
[C---:B------:R-:W-:Y:S01]  /*b470*/  FMUL.FTZ R5, R2.reuse, R161 ;  /* 0x000000a102057220 */ /* 0x040fe20000410000 */
[----:B------:R-:W-:Y:S01]  /*b480*/  F2FP.BF16.PACK_AB R161, R185, R180 ;  /* 0x000000b4b9a1723e */ /* 0x000fe200000010ff */
[C---:B------:R-:W-:Y:S01]  /*b490*/  FMUL.FTZ R40, R2.reuse, R40 ;  /* 0x0000002802287220 */ /* 0x040fe20000410000 */
[----:B------:R-:W3:Y:S01]  /*b4a0*/  LDL R158, [R1+0x48] ;  /* 0x00004800019e7983 */ /* 0x000ee20000100800 */
[----:B------:R-:W-:Y:S01]  /*b4b0*/  FMUL.FTZ R41, R2, R41 ;  /* 0x0000002902297220 */ /* 0x000fe20000410000 */
[----:B------:R-:W-:Y:S01]  /*b4c0*/  F2FP.BF16.PACK_AB R163, R190, R159 ;  /* 0x0000009fbea3723e */ /* 0x000fe200000010ff */
[----:B------:R-:W-:Y:S02]  /*b4d0*/  FMUL.FTZ R10, R0, R166 ;  /* 0x000000a6000a7220 */ /* 0x000fe40000410000 */
[C---:B------:R-:W-:Y:S01]  /*b4e0*/  FMUL.FTZ R44, R2.reuse, R44 ;  /* 0x0000002c022c7220 */ /* 0x040fe20000410000 */
[----:B------:R-:W1:Y:S01]  /*b4f0*/  LDSM.16.MT88.4 R164, [R252] ;  /* 0x00000000fca4783b */ /* 0x000e620000004200 */
[C---:B------:R-:W-:Y:S02]  /*b500*/  FMUL.FTZ R45, R2.reuse, R45 ;  /* 0x0000002d022d7220 */ /* 0x040fe40000410000 */
[C---:B------:R-:W-:Y:S02]  /*b510*/  FMUL.FTZ R48, R2.reuse, R48 ;  /* 0x0000003002307220 */ /* 0x040fe40000410000 */
[C---:B------:R-:W-:Y:S01]  /*b520*/  FMUL.FTZ R49, R2.reuse, R49 ;  /* 0x0000003102317220 */ /* 0x040fe20000410000 */
[C---:B----4-:R-:W-:Y:S01]  /*b530*/  HMMA.16816.F32.BF16 R4, R160.reuse, R176, R4 ;  /* 0x000000b0a004723c */ /* 0x050fe20000041804 */
[----:B------:R-:W4:Y:S04]  /*b540*/  LDL R177, [R1+0x4] ;  /* 0x0000040001b17983 */ /* 0x000f280000100800 */
[C---:B------:R-:W-:Y:S02]  /*b550*/  FMUL.FTZ R52, R2.reuse, R52 ;  /* 0x0000003402347220 */ /* 0x040fe40000410000 */
[C---:B------:R-:W-:Y:S01]  /*b560*/  FMUL.FTZ R53, R2.reuse, R53 ;  /* 0x0000003502357220 */ /* 0x040fe20000410000 */
[C---:B------:R-:W-:Y:S04]  /*b570*/  HMMA.16816.F32.BF16 R8, R160.reuse, R178, R8 ;  /* 0x000000b2a008723c */ /* 0x040fe80000041808 */
[C---:B------:R-:W-:Y:S02]  /*b580*/  FMUL.FTZ R56, R2.reuse, R56 ;  /* 0x0000003802387220 */ /* 0x040fe40000410000 */
[C---:B------:R-:W-:Y:S01]  /*b590*/  FMUL.FTZ R57, R2.reuse, R57 ;  /* 0x0000003902397220 */ /* 0x040fe20000410000 */
[----:B------:R-:W-:Y:S01]  /*b5a0*/  MOV R179, R191 ;  /* 0x000000bf00b37202 */ /* 0x000fe20000000f00 */
[C---:B------:R-:W-:Y:S01]  /*b5b0*/  FMUL.FTZ R60, R2.reuse, R60 ;  /* 0x0000003c023c7220 */ /* 0x040fe20000410000 */
[----:B------:R-:W-:Y:S03]  /*b5c0*/  MOV R178, R183 ;  /* 0x000000b700b27202 */ /* 0x000fe60000000f00 */
        /* <DEDUP_REMOVED lines=34> */
[----:B------:R-:W-:Y:S01]  /*b7f0*/  FMUL.FTZ R121, R2, R121 ;  /* 0x0000007902797220 */ /* 0x000fe20000410000 */
        /* <DEDUP_REMOVED lines=46> */
[----:B------:R-:W-:Y:S02]  /*bae0*/  FMUL.FTZ R129, R2, R129 ;  /* 0x0000008102817220 */ /* 0x000fe40000410000 */
        /* <DEDUP_REMOVED lines=15> */
[----:B------:R-:W-:Y:S01]  /*bbe0*/  MUFU.EX2 R186, R19 ;  /* 0x0000001300ba7308 */ /* 0x000fe20000000800 */
[C---:B------:R-:W-:Y:S02]  /*bbf0*/  FMUL.FTZ R126, R0.reuse, R126 ;  /* 0x0000007e007e7220 */ /* 0x040fe40000410000 */
[C---:B------:R-:W-:Y:S02]  /*bc00*/  FMUL.FTZ R127, R0.reuse, R127 ;  /* 0x0000007f007f7220 */ /* 0x040fe40000410000 */
[----:B--2---:R-:W-:Y:S02]  /*bc10*/  FMUL.FTZ R130, R0, R130 ;  /* 0x0000008200827220 */ /* 0x004fe40000410000 */
[--C-:B------:R-:W-:Y:S02]  /*bc20*/  FFMA.FTZ R14, R14, c[0x0][0x2d0], -R3.reuse ;  /* 0x0000b4000e0e7a23 */ /* 0x100fe40000010803 */
[--C-:B------:R-:W-:Y:S02]  /*bc30*/  FFMA.FTZ R15, R15, c[0x0][0x2d0], -R3.reuse ;  /* 0x0000b4000f0f7a23 */ /* 0x100fe40000010803 */
[----:B------:R-:W-:Y:S01]  /*bc40*/  FFMA.FTZ R3, R35, c[0x0][0x2d0], -R3 ;  /* 0x0000b40023037a23 */ /* 0x000fe20000010803 */
[----:B------:R1:W-:Y:S01]  /*bc50*/  MUFU.EX2 R183, R14 ;  /* 0x0000000e00b77308 */ /* 0x0003e20000000800 */
[--C-:B------:R-:W-:Y:S02]  /*bc60*/  FFMA.FTZ R21, R21, c[0x0][0x2d0], -R188.reuse ;  /* 0x0000b40015157a23 */ /* 0x100fe400000108bc */
[--C-:B------:R-:W-:Y:S02]  /*bc70*/  FFMA.FTZ R20, R20, c[0x0][0x2d0], -R188.reuse ;  /* 0x0000b40014147a23 */ /* 0x100fe400000108bc */
[--C-:B------:R-:W-:Y:S02]  /*bc80*/  FFMA.FTZ R32, R32, c[0x0][0x2d0], -R188.reuse ;  /* 0x0000b40020207a23 */ /* 0x100fe400000108bc */
[--C-:B------:R-:W-:Y:S02]  /*bc90*/  FFMA.FTZ R12, R12, c[0x0][0x2d0], -R188.reuse ;  /* 0x0000b4000c0c7a23 */ /* 0x100fe400000108bc */
[----:B------:R-:W-:Y:S01]  /*bca0*/  FFMA.FTZ R13, R13, c[0x0][0x2d0], -R188 ;  /* 0x0000b4000d0d7a23 */ /* 0x000fe200000108bc */
[----:B------:R-:W-:Y:S10]  /*bcb0*/  MUFU.EX2 R20, R20 ;  /* 0x0000001400147308 */ /* 0x000ff40000000800 */
[----:B------:R2:W-:Y:S01]  /*bcc0*/  MUFU.EX2 R181, R12 ;  /* 0x0000000c00b57308 */ /* 0x0005e20000000800 */
[----:B-1----:R-:W-:Y:S09]  /*bcd0*/  F2FP.BF16.PACK_AB R14, R176, R191 ;  /* 0x000000bfb00e723e */ /* 0x002ff200000010ff */
[----:B------:R-:W-:Y:S10]  /*bce0*/  MUFU.EX2 R187, R13 ;  /* 0x0000000d00bb7308 */ /* 0x000ff40000000800 */
[----:B------:R-:W1:Y:S01]  /*bcf0*/  MUFU.EX2 R184, R15 ;  /* 0x0000000f00b87308 */ /* 0x000e620000000800 */
[----:B--2---:R-:W-:Y:S09]  /*bd00*/  MOV R12, R182 ;  /* 0x000000b6000c7202 */ /* 0x004ff20000000f00 */
[----:B------:R2:W2:Y:S01]  /*bd10*/  MUFU.EX2 R182, R18 ;  /* 0x0000001200b67308 */ /* 0x0004a20000000800 */
[----:B---3--:R-:W-:Y:S01]  /*bd20*/  FMUL.FTZ R131, R0, R131 ;  /* 0x0000008300837220 */ /* 0x008fe20000410000 */
[----:B------:R3:W4:Y:S01]  /*bd30*/  LDSM.16.MT88.4 R164, [R158] ;  /* 0x000000009ea4783b */ /* 0x0007220000004200 */
[----:B-1----:R-:W-:Y:S05]  /*bd40*/  F2FP.BF16.PACK_AB R13, R184, R183 ;  /* 0x000000b7b80d723e */ /* 0x002fea00000010ff */
[----:B--2---:R-:W-:Y:S01]  /*bd50*/  LDSM.16.MT88.4 R16, [R251+0x800] ;  /* 0x00080000fb10783b */ /* 0x004fe20000004200 */
[----:B------:R-:W-:Y:S05]  /*bd60*/  F2FP.BF16.PACK_AB R15, R186, R182 ;  /* 0x000000b6ba0f723e */ /* 0x000fea00000010ff */
[----:B---3--:R-:W2:Y:S01]  /*bd70*/  LDL.LU R158, [R1+0x84] ;  /* 0x00008400019e7983 */ /* 0x008ea20000300800 */
[C---:B----4-:R-:W-:Y:S08]  /*bd80*/  HMMA.16816.F32.BF16 R148, R160.reuse, R164, R148 ;  /* 0x000000a4a094723c */ /* 0x050ff00000041894 */
        /* <DEDUP_REMOVED lines=17> */
[----:B--2---:R-:W-:Y:S01]  /*bea0*/  FFMA.FTZ R158, R2, R158, R189 ;  /* 0x0000009e029e7223 */ /* 0x004fe200000100bd */
[----:B------:R-:W-:Y:S02]  /*beb0*/  MOV R189, R12 ;  /* 0x0000000c00bd7202 */ /* 0x000fe40000000f00 */
[----:B------:R-:W2:Y:S01]  /*bec0*/  LDL.LU R2, [R1+0x88] ;  /* 0x0000880001027983 */ /* 0x000ea20000300800 */
[-C--:B------:R-:W-:Y:S01]  /*bed0*/  F2FP.BF16.PACK_AB R12, R187, R181.reuse ;  /* 0x000000b5bb0c723e */ /* 0x080fe200000010ff */
        /* <DEDUP_REMOVED lines=18> */
[----:B--2---:R-:W-:Y:S02]  /*c000*/  FFMA.FTZ R2, R0, R2, R180 ;  /* 0x0000000200027223 */ /* 0x004fe400000100b4 */
[----:B------:R-:W-:Y:S02]  /*c010*/  MUFU.EX2 R180, R23 ;  /* 0x0000001700b47308 */ /* 0x000fe40000000800 */
[C---:B-1----:R-:W-:Y:S04]  /*c020*/  HMMA.16816.F32.BF16 R124, R160.reuse, R164, R124 ;  /* 0x000000a4a07c723c */ /* 0x042fe8000004187c */
[----:B------:R-:W-:Y:S02]  /*c030*/  FADD.FTZ R0, R179, R158 ;  /* 0x0000009eb3007221 */ /* 0x000fe40000010000 */
[----:B------:R-:W-:Y:S02]  /*c040*/  FADD.FTZ R2, R185, R2 ;  /* 0x00000002b9027221 */ /* 0x000fe40000010000 */
[----:B------:R-:W-:Y:S01]  /*c050*/  FADD.FTZ R0, R178, R0 ;  /* 0x00000000b2007221 */ /* 0x000fe20000010000 */
[----:B------:R-:W-:Y:S01]  /*c060*/  HMMA.16816.F32.BF16 R128, R160, R166, R128 ;  /* 0x000000a6a080723c */ /* 0x000fe20000041880 */
[----:B------:R-:W1:Y:S01]  /*c070*/  LDSM.16.MT88.4 R160, [R248+0x800] ;  /* 0x00080000f8a0783b */ /* 0x000e620000004200 */
[----:B------:R-:W-:Y:S01]  /*c080*/  MUFU.EX2 R179, R26 ;  /* 0x0000001a00b37308 */ /* 0x000fe20000000800 */
[----:B------:R-:W-:Y:S04]  /*c090*/  FADD.FTZ R2, R159, R2 ;  /* 0x000000029f027221 */ /* 0x000fe80000010000 */
[----:B------:R-:W2:Y:S01]  /*c0a0*/  LDSM.16.MT88.4 R164, [R252+0x800] ;  /* 0x00080000fca4783b */ /* 0x000ea20000004200 */
[----:B------:R-:W-:Y:S04]  /*c0b0*/  FADD.FTZ R2, R190, R2 ;  /* 0x00000002be027221 */ /* 0x000fe80000010000 */
[----:B------:R-:W-:Y:S01]  /*c0c0*/  MUFU.EX2 R178, R27 ;  /* 0x0000001b00b27308 */ /* 0x000fe20000000800 */
[----:B------:R-:W-:Y:S04]  /*c0d0*/  FADD.FTZ R2, R183, R2 ;  /* 0x00000002b7027221 */ /* 0x000fe80000010000 */
[----:B------:R-:W-:Y:S05]  /*c0e0*/  FADD.FTZ R2, R184, R2 ;  /* 0x00000002b8027221 */ /* 0x000fea0000010000 */
[----:B------:R-:W-:Y:S10]  /*c0f0*/  MUFU.EX2 R159, R34 ;  /* 0x00000022009f7308 */ /* 0x000ff40000000800 */
[----:B------:R3:W-:Y:S01]  /*c100*/  MUFU.EX2 R185, R32 ;  /* 0x0000002000b97308 */ /* 0x0007e20000000800 */
[C---:B-1----:R-:W-:Y:S09]  /*c110*/  HMMA.16816.F32.BF16 R4, R12.reuse, R160, R4 ;  /* 0x000000a00c04723c */ /* 0x042ff20000041804 */
[----:B------:R-:W-:Y:S01]  /*c120*/  MUFU.EX2 R158, R3 ;  /* 0x00000003009e7308 */ /* 0x000fe20000000800 */
[C---:B------:R-:W-:Y:S01]  /*c130*/  HMMA.16816.F32.BF16 R8, R12.reuse, R162, R8 ;  /* 0x000000a20c08723c */ /* 0x040fe20000041808 */
[----:B------:R-:W1:Y:S07]  /*c140*/  LDSM.16.MT88.4 R160, [R177+0x800] ;  /* 0x00080000b1a0783b */ /* 0x000e6e0000004200 */
[C---:B--2---:R-:W-:Y:S07]  /*c150*/  HMMA.16816.F32.BF16 R132, R12.reuse, R164, R132 ;  /* 0x000000a40c84723c */ /* 0x044fee0000041884 */
[----:B------:R-:W-:Y:S01]  /*c160*/  MOV R165, R181 ;  /* 0x000000b500a57202 */ /* 0x000fe20000000f00 */
[C---:B------:R-:W-:Y:S01]  /*c170*/  HMMA.16816.F32.BF16 R136, R12.reuse, R166, R136 ;  /* 0x000000a60c88723c */ /* 0x040fe20000041888 */
[----:B------:R2:W-:Y:S03]  /*c180*/  MUFU.EX2 R167, R21 ;  /* 0x0000001500a77308 */ /* 0x0005e60000000800 */
[----:B------:R-:W-:Y:S04]  /*c190*/  MOV R164, R191 ;  /* 0x000000bf00a47202 */ /* 0x000fe80000000f00 */
[C---:B------:R-:W-:Y:S03]  /*c1a0*/  HMMA.16816.F32.BF16 R140, R12.reuse, R16, R140 ;  /* 0x000000100c8c723c */ /* 0x040fe6000004188c */
[----:B------:R4:W4:Y:S01]  /*c1b0*/  MUFU.EX2 R181, R22 ;  /* 0x0000001600b57308 */ /* 0x0009220000000800 */
[----:B---3--:R-:W-:Y:S04]  /*c1c0*/  MOV R32, R164 ;  /* 0x000000a400207202 */ /* 0x008fe80000000f00 */
[C---:B------:R-:W-:Y:S01]  /*c1d0*/  HMMA.16816.F32.BF16 R144, R12.reuse, R18, R144 ;  /* 0x000000120c90723c */ /* 0x040fe20000041890 */
[----:B------:R-:W3:Y:S04]  /*c1e0*/  LDSM.16.MT88.4 R16, [R248+0x2800] ;  /* 0x00280000f810783b */ /* 0x000ee80000004200 */
[----:B------:R-:W-:Y:S03]  /*c1f0*/  MUFU.EX2 R166, R24 ;  /* 0x0000001800a67308 */ /* 0x000fe60000000800 */
[C---:B-1----:R-:W-:Y:S04]  /*c200*/  HMMA.16816.F32.BF16 R148, R12.reuse, R160, R148 ;  /* 0x000000a00c94723c */ /* 0x042fe80000041894 */
[----:B--2---:R-:W-:Y:S01]  /*c210*/  MOV R21, R189 ;  /* 0x000000bd00157202 */ /* 0x004fe20000000f00 */
[--C-:B------:R-:W-:Y:S01]  /*c220*/  FFMA.FTZ R189, R28, c[0x0][0x2d0], -R188.reuse ;  /* 0x0000b4001cbd7a23 */ /* 0x100fe200000108bc */
[----:B------:R-:W-:Y:S01]  /*c230*/  MOV R28, R187 ;  /* 0x000000bb001c7202 */ /* 0x000fe20000000f00 */
[----:B------:R1:W2:Y:S01]  /*c240*/  MUFU.EX2 R191, R25 ;  /* 0x0000001900bf7308 */ /* 0x0002a20000000800 */
[--C-:B------:R-:W-:Y:S01]  /*c250*/  FFMA.FTZ R187, R29, c[0x0][0x2d0], -R188.reuse ;  /* 0x0000b4001dbb7a23 */ /* 0x100fe200000108bc */
[C---:B------:R-:W-:Y:S01]  /*c260*/  HMMA.16816.F32.BF16 R152, R12.reuse, R162, R152 ;  /* 0x000000a20c98723c */ /* 0x040fe20000041898 */
[----:B------:R-:W2:Y:S02]  /*c270*/  LDSM.16.MT88.4 R160, [R252+0x2800] ;  /* 0x00280000fca0783b */ /* 0x000ea40000004200 */
[----:B------:R-:W-:Y:S01]  /*c280*/  MOV R29, R21 ;  /* 0x00000015001d7202 */ /* 0x000fe20000000f00 */
[----:B------:R-:W-:Y:S01]  /*c290*/  FFMA.FTZ R188, R33, c[0x0][0x2d0], -R188 ;  /* 0x0000b40021bc7a23 */ /* 0x000fe200000108bc */
[----:B------:R-:W-:Y:S02]  /*c2a0*/  MOV R33, R20 ;  /* 0x0000001400217202 */ /* 0x000fe40000000f00 */
[----:B----4-:R-:W-:Y:S01]  /*c2b0*/  LDSM.16.MT88.4 R20, [R248+0x1000] ;  /* 0x00100000f814783b */ /* 0x010fe20000004200 */
[----:B------:R-:W-:Y:S01]  /*c2c0*/  FADD.FTZ R0, R29, R0 ;  /* 0x000000001d007221 */ /* 0x000fe20000010000 */
[----:B------:R-:W-:Y:S03]  /*c2d0*/  MUFU.EX2 R189, R189 ;  /* 0x000000bd00bd7308 */ /* 0x000fe60000000800 */
[-C--:B------:R-:W-:Y:S01]  /*c2e0*/  MOV R184, R33.reuse ;  /* 0x0000002100b87202 */ /* 0x080fe20000000f00 */
[----:B------:R-:W-:Y:S04]  /*c2f0*/  FADD.FTZ R0, R165, R0 ;  /* 0x00000000a5007221 */ /* 0x000fe80000010000 */
[----:B------:R-:W-:Y:S02]  /*c300*/  FADD.FTZ R0, R28, R0 ;  /* 0x000000001c007221 */ /* 0x000fe40000010000 */
[----:B------:R-:W-:Y:S02]  /*c310*/  MUFU.EX2 R188, R188 ;  /* 0x000000bc00bc7308 */ /* 0x000fe40000000800 */
[----:B------:R-:W-:Y:S01]  /*c320*/  FADD.FTZ R3, R32, R0 ;  /* 0x0000000020037221 */ /* 0x000fe20000010000 */
[----:B-1----:R-:W-:Y:S01]  /*c330*/  LDSM.16.MT88.4 R24, [R251+0x1000] ;  /* 0x00100000fb18783b */ /* 0x002fe20000004200 */
[----:B------:R-:W-:Y:S01]  /*c340*/  FADD.FTZ R0, R182, R2 ;  /* 0x00000002b6007221 */ /* 0x000fe20000010000 */
[C---:B---3--:R-:W-:Y:S03]  /*c350*/  HMMA.16816.F32.BF16 R36, R12.reuse, R16, R36 ;  /* 0x000000100c24723c */ /* 0x048fe60000041824 */
[----:B------:R-:W-:Y:S02]  /*c360*/  FADD.FTZ R0, R186, R0 ;  /* 0x00000000ba007221 */ /* 0x000fe40000010000 */
[----:B------:R-:W-:Y:S02]  /*c370*/  MUFU.EX2 R187, R187 ;  /* 0x000000bb00bb7308 */ /* 0x000fe40000000800 */
[----:B------:R-:W-:Y:S01]  /*c380*/  FADD.FTZ R0, R181, R0 ;  /* 0x00000000b5007221 */ /* 0x000fe20000010000 */
[C---:B------:R-:W-:Y:S01]  /*c390*/  HMMA.16816.F32.BF16 R40, R12.reuse, R18, R40 ;  /* 0x000000120c28723c */ /* 0x040fe20000041828 */
[----:B------:R-:W1:Y:S03]  /*c3a0*/  LDSM.16.MT88.4 R16, [R251+0x2800] ;  /* 0x00280000fb10783b */ /* 0x000e660000004200 */
[C---:B------:R-:W-:Y:S04]  /*c3b0*/  FADD.FTZ R0, R180.reuse, R0 ;  /* 0x00000000b4007221 */ /* 0x040fe80000010000 */
        /* <DEDUP_REMOVED lines=35> */
[----:B------:R-:W-:Y:S01]  /*c5f0*/  F2FP.BF16.PACK_AB R14, R191, R166 ;  /* 0x000000a6bf0e723e */ /* 0x000fe200000010ff */
[----:B------:R-:W-:Y:S02]  /*c600*/  LDSM.16.MT88.4 R32, [R248+0x3800] ;  /* 0x00380000f820783b */ /* 0x000fe40000004200 */
[----:B------:R-:W-:Y:S02]  /*c610*/  F2FP.BF16.PACK_AB R13, R180, R181 ;  /* 0x000000b5b40d723e */ /* 0x000fe400000010ff */
[----:B------:R-:W-:Y:S07]  /*c620*/  F2FP.BF16.PACK_AB R15, R178, R179 ;  /* 0x000000b3b20f723e */ /* 0x000fee00000010ff */
        /* <DEDUP_REMOVED lines=34> */
[C---:B------:R-:W-:Y:S08]  /*c850*/  HMMA.16816.F32.BF16 R96, R12.reuse, R26, R96 ;  /* 0x0000001a0c60723c */ /* 0x040ff00000041860 */
[C---:B---3--:R-:W-:Y:S07]  /*c860*/  HMMA.16816.F32.BF16 R100, R12.reuse, R160, R100 ;  /* 0x000000a00c64723c */ /* 0x048fee0000041864 */
[----:B------:R-:W-:Y:S01]  /*c870*/  MOV R160, R177 ;  /* 0x000000b100a07202 */ /* 0x000fe20000000f00 */
[C---:B------:R-:W-:Y:S01]  /*c880*/  HMMA.16816.F32.BF16 R104, R12.reuse, R162, R104 ;  /* 0x000000a20c68723c */ /* 0x040fe20000041868 */
[----:B------:R-:W2:Y:S03]  /*c890*/  MUFU.EX2 R177, R30 ;  /* 0x0000001e00b17308 */ /* 0x000ea60000000800 */
[----:B------:R-:W3:Y:S01]  /*c8a0*/  LDSM.16.MT88.4 R24, [R160+0x7000] ;  /* 0x00700000a018783b */ /* 0x000ee20000004200 */
[----:B------:R-:W-:Y:S02]  /*c8b0*/  MOV R182, R160 ;  /* 0x000000a000b67202 */ /* 0x000fe40000000f00 */
[----:B------:R-:W-:Y:S01]  /*c8c0*/  MOV R162, R166 ;  /* 0x000000a600a27202 */ /* 0x000fe20000000f00 */
[C---:B-1----:R-:W-:Y:S04]  /*c8d0*/  HMMA.16816.F32.BF16 R108, R12.reuse, R16, R108 ;  /* 0x000000100c6c723c */ /* 0x042fe8000004186c */
[----:B------:R-:W-:Y:S02]  /*c8e0*/  MOV R163, R167 ;  /* 0x000000a700a37202 */ /* 0x000fe40000000f00 */
[----:B------:R-:W1:Y:S01]  /*c8f0*/  LDSM.16.MT88.4 R164, [R248+0x1800] ;  /* 0x00180000f8a4783b */ /* 0x000e620000004200 */
[----:B------:R-:W-:Y:S01]  /*c900*/  MOV R161, R176 ;  /* 0x000000b000a17202 */ /* 0x000fe20000000f00 */
[C---:B------:R-:W-:Y:S01]  /*c910*/  HMMA.16816.F32.BF16 R112, R12.reuse, R18, R112 ;  /* 0x000000120c70723c */ /* 0x040fe20000041870 */
[----:B------:R4:W2:Y:S03]  /*c920*/  MUFU.EX2 R176, R31 ;  /* 0x0000001f00b07308 */ /* 0x0008a60000000800 */
[----:B------:R-:W1:Y:S01]  /*c930*/  LDSM.16.MT88.4 R16, [R252+0x1800] ;  /* 0x00180000fc10783b */ /* 0x000e620000004200 */
[----:B------:R-:W-:Y:S02]  /*c940*/  MOV R190, R162 ;  /* 0x000000a200be7202 */ /* 0x000fe40000000f00 */
[----:B------:R-:W-:Y:S01]  /*c950*/  MOV R183, R163 ;  /* 0x000000a300b77202 */ /* 0x000fe20000000f00 */
[C---:B------:R-:W-:Y:S04]  /*c960*/  HMMA.16816.F32.BF16 R116, R12.reuse, R20, R116 ;  /* 0x000000140c74723c */ /* 0x040fe80000041874 */
[----:B------:R-:W-:Y:S04]  /*c970*/  MOV R2, R161 ;  /* 0x000000a100027202 */ /* 0x000fe80000000f00 */
[C---:B------:R-:W-:Y:S01]  /*c980*/  HMMA.16816.F32.BF16 R120, R12.reuse, R22, R120 ;  /* 0x000000160c78723c */ /* 0x040fe20000041878 */
[----:B------:R1:W-:Y:S03]  /*c990*/  LDSM.16.MT88.4 R20, [R160+0x1800] ;  /* 0x00180000a014783b */ /* 0x0003e60000004200 */
[----:B------:R-:W-:Y:S02]  /*c9a0*/  FADD.FTZ R2, R2, R3 ;  /* 0x0000000302027221 */ /* 0x000fe40000010000 */
[----:B------:R-:W-:Y:S02]  /*c9b0*/  FADD.FTZ R3, R178, R0 ;  /* 0x00000000b2037221 */ /* 0x000fe40000010000 */
[----:B------:R-:W-:Y:S01]  /*c9c0*/  FADD.FTZ R2, R184, R2 ;  /* 0x00000002b8027221 */ /* 0x000fe20000010000 */
[----:B----4-:R-:W4:Y:S01]  /*c9d0*/  LDSM.16.MT88.4 R28, [R251+0x1800] ;  /* 0x00180000fb1c783b */ /* 0x010f220000004200 */
[C---:B---3--:R-:W-:Y:S03]  /*c9e0*/  HMMA.16816.F32.BF16 R124, R12.reuse, R24, R124 ;  /* 0x000000180c7c723c */ /* 0x048fe6000004187c */
[----:B--2---:R-:W-:Y:S02]  /*c9f0*/  FADD.FTZ R3, R177, R3 ;  /* 0x00000003b1037221 */ /* 0x004fe40000010000 */
[----:B------:R-:W-:Y:S02]  /*ca00*/  FADD.FTZ R2, R183, R2 ;  /* 0x00000002b7027221 */ /* 0x000fe40000010000 */
[----:B------:R-:W-:Y:S01]  /*ca10*/  FADD.FTZ R3, R176, R3 ;  /* 0x00000003b0037221 */ /* 0x000fe20000010000 */
[----:B------:R-:W-:Y:S01]  /*ca20*/  HMMA.16816.F32.BF16 R128, R12, R26, R128 ;  /* 0x0000001a0c80723c */ /* 0x000fe20000041880 */
[----:B------:R-:W2:Y:S03]  /*ca30*/  LDSM.16.MT88.4 R24, [R252+0x3800] ;  /* 0x00380000fc18783b */ /* 0x000ea60000004200 */
[----:B------:R-:W-:Y:S03]  /*ca40*/  FADD.FTZ R2, R190, R2 ;  /* 0x00000002be027221 */ /* 0x000fe60000010000 */
[----:B------:R-:W-:Y:S01]  /*ca50*/  F2FP.BF16.PACK_AB R12, R187, R189 ;  /* 0x000000bdbb0c723e */ /* 0x000fe200000010ff */
[----:B------:R-:W-:Y:S01]  /*ca60*/  FADD.FTZ R2, R191, R2 ;  /* 0x00000002bf027221 */ /* 0x000fe20000010000 */
[----:B------:R-:W-:Y:S03]  /*ca70*/  F2FP.BF16.PACK_AB R13, R176, R177 ;  /* 0x000000b1b00d723e */ /* 0x000fe600000010ff */
[----:B------:R-:W-:Y:S01]  /*ca80*/  F2FP.BF16.PACK_AB R14, R188, R185 ;  /* 0x000000b9bc0e723e */ /* 0x000fe200000010ff */
[----:B------:R-:W-:Y:S01]  /*ca90*/  FADD.FTZ R0, R189, R2 ;  /* 0x00000002bd007221 */ /* 0x000fe20000010000 */
[----:B------:R-:W-:Y:S03]  /*caa0*/  F2FP.BF16.PACK_AB R15, R158, R159 ;  /* 0x0000009f9e0f723e */ /* 0x000fe600000010ff */
[----:B------:R-:W-:Y:S04]  /*cab0*/  FADD.FTZ R0, R187, R0 ;  /* 0x00000000bb007221 */ /* 0x000fe80000010000 */
[C---:B-1----:R-:W-:Y:S01]  /*cac0*/  HMMA.16816.F32.BF16 R160, R12.reuse, R164, R4 ;  /* 0x000000a40ca0723c */ /* 0x042fe20000041804 */
[----:B------:R-:W1:Y:S02]  /*cad0*/  LDSM.16.MT88.4 R4, [R251+0x3800] ;  /* 0x00380000fb04783b */ /* 0x000e640000004200 */
[----:B------:R-:W-:Y:S02]  /*cae0*/  FADD.FTZ R2, R185, R0 ;  /* 0x00000000b9027221 */ /* 0x000fe40000010000 */
[----:B------:R-:W-:Y:S01]  /*caf0*/  FADD.FTZ R0, R159, R3 ;  /* 0x000000039f007221 */ /* 0x000fe20000010000 */
[----:B------:R-:W-:Y:S01]  /*cb00*/  MOV R159, R156 ;  /* 0x0000009c009f7202 */ /* 0x000fe20000000f00 */
[----:B------:R-:W-:Y:S01]  /*cb10*/  FADD.FTZ R2, R188, R2 ;  /* 0x00000002bc027221 */ /* 0x000fe20000010000 */
[C---:B------:R-:W-:Y:S01]  /*cb20*/  HMMA.16816.F32.BF16 R164, R12.reuse, R166, R8 ;  /* 0x000000a60ca4723c */ /* 0x040fe20000041808 */
[----:B------:R-:W3:Y:S03]  /*cb30*/  LDSM.16.MT88.4 R8, [R182+0x3800] ;  /* 0x00380000b608783b */ /* 0x000ee60000004200 */
[----:B------:R-:W-:Y:S01]  /*cb40*/  FADD.FTZ R0, R158, R0 ;  /* 0x000000009e007221 */ /* 0x000fe20000010000 */
[----:B------:R-:W-:Y:S02]  /*cb50*/  MOV R158, R157 ;  /* 0x0000009d009e7202 */ /* 0x000fe40000000f00 */
[----:B------:R-:W-:Y:S01]  /*cb60*/  STL [R1+0x84], R2 ;  /* 0x0000840201007387 */ /* 0x000fe20000100800 */
[C---:B------:R-:W-:Y:S05]  /*cb70*/  HMMA.16816.F32.BF16 R132, R12.reuse, R16, R132 ;  /* 0x000000100c84723c */ /* 0x040fea0000041884 */
[----:B------:R-:W-:Y:S03]  /*cb80*/  STL [R1+0x88], R0 ;  /* 0x0000880001007387 */ /* 0x000fe60000100800 */
[C---:B------:R-:W-:Y:S03]  /*cb90*/  HMMA.16816.F32.BF16 R136, R12.reuse, R18, R136 ;  /* 0x000000120c88723c */ /* 0x040fe60000041888 */
[----:B------:R-:W1:Y:S05]  /*cba0*/  LDSM.16.MT88.4 R16, [R248+0x5800] ;  /* 0x00580000f810783b */ /* 0x000e6a0000004200 */
[C---:B----4-:R-:W-:Y:S08]  /*cbb0*/  HMMA.16816.F32.BF16 R140, R12.reuse, R28, R140 ;  /* 0x0000001c0c8c723c */ /* 0x050ff0000004188c */
[C---:B------:R-:W-:Y:S01]  /*cbc0*/  HMMA.16816.F32.BF16 R144, R12.reuse, R30, R144 ;  /* 0x0000001e0c90723c */ /* 0x040fe20000041890 */
[----:B------:R-:W-:Y:S07]  /*cbd0*/  LDSM.16.MT88.4 R28, [R251+0x5800] ;  /* 0x00580000fb1c783b */ /* 0x000fee0000004200 */
[C---:B------:R-:W-:Y:S08]  /*cbe0*/  HMMA.16816.F32.BF16 R148, R12.reuse, R20, R148 ;  /* 0x000000140c94723c */ /* 0x040ff00000041894 */
[C---:B------:R-:W-:Y:S01]  /*cbf0*/  HMMA.16816.F32.BF16 R152, R12.reuse, R22, R152 ;  /* 0x000000160c98723c */ /* 0x040fe20000041898 */
[----:B------:R-:W4:Y:S07]  /*cc00*/  LDSM.16.MT88.4 R20, [R252+0x5800] ;  /* 0x00580000fc14783b */ /* 0x000f2e0000004200 */
[C---:B------:R-:W-:Y:S08]  /*cc10*/  HMMA.16816.F32.BF16 R36, R12.reuse, R32, R36 ;  /* 0x000000200c24723c */ /* 0x040ff00000041824 */
[C---:B------:R-:W-:Y:S08]  /*cc20*/  HMMA.16816.F32.BF16 R40, R12.reuse, R34, R40 ;  /* 0x000000220c28723c */ /* 0x040ff00000041828 */
[C---:B--2---:R-:W-:Y:S08]  /*cc30*/  HMMA.16816.F32.BF16 R44, R12.reuse, R24, R44 ;  /* 0x000000180c2c723c */ /* 0x044ff0000004182c */
[C---:B------:R-:W-:Y:S01]  /*cc40*/  HMMA.16816.F32.BF16 R48, R12.reuse, R26, R48 ;  /* 0x0000001a0c30723c */ /* 0x040fe20000041830 */
[----:B------:R-:W-:Y:S07]  /*cc50*/  LDSM.16.MT88.4 R24, [R251+0x7800] ;  /* 0x00780000fb18783b */ /* 0x000fee0000004200 */
[C---:B-1----:R-:W-:Y:S08]  /*cc60*/  HMMA.16816.F32.BF16 R52, R12.reuse, R4, R52 ;  /* 0x000000040c34723c */ /* 0x042ff00000041834 */
[C---:B------:R-:W-:Y:S01]  /*cc70*/  HMMA.16816.F32.BF16 R56, R12.reuse, R6, R56 ;  /* 0x000000060c38723c */ /* 0x040fe20000041838 */
[----:B------:R-:W1:Y:S07]  /*cc80*/  LDSM.16.MT88.4 R4, [R182+0x5800] ;  /* 0x00580000b604783b */ /* 0x000e6e0000004200 */
[C---:B---3--:R-:W-:Y:S08]  /*cc90*/  HMMA.16816.F32.BF16 R60, R12.reuse, R8, R60 ;  /* 0x000000080c3c723c */ /* 0x048ff0000004183c */
[C---:B------:R-:W-:Y:S01]  /*cca0*/  HMMA.16816.F32.BF16 R64, R12.reuse, R10, R64 ;  /* 0x0000000a0c40723c */ /* 0x040fe20000041840 */
[----:B------:R-:W2:Y:S07]  /*ccb0*/  LDSM.16.MT88.4 R8, [R248+0x7800] ;  /* 0x00780000f808783b */ /* 0x000eae0000004200 */
[C---:B------:R-:W-:Y:S08]  /*ccc0*/  HMMA.16816.F32.BF16 R68, R12.reuse, R16, R68 ;  /* 0x000000100c44723c */ /* 0x040ff00000041844 */
[C---:B------:R-:W-:Y:S01]  /*ccd0*/  HMMA.16816.F32.BF16 R72, R12.reuse, R18, R72 ;  /* 0x000000120c48723c */ /* 0x040fe20000041848 */
[----:B------:R-:W3:Y:S07]  /*cce0*/  LDSM.16.MT88.4 R16, [R252+0x7800] ;  /* 0x00780000fc10783b */ /* 0x000eee0000004200 */
[C---:B----4-:R-:W-:Y:S08]  /*ccf0*/  HMMA.16816.F32.BF16 R76, R12.reuse, R20, R76 ;  /* 0x000000140c4c723c */ /* 0x050ff0000004184c */
[C---:B------:R-:W-:Y:S01]  /*cd00*/  HMMA.16816.F32.BF16 R80, R12.reuse, R22, R80 ;  /* 0x000000160c50723c */ /* 0x040fe20000041850 */
[----:B------:R-:W4:Y:S07]  /*cd10*/  LDSM.16.MT88.4 R20, [R182+0x7800] ;  /* 0x00780000b614783b */ /* 0x000f2e0000004200 */
[C---:B------:R-:W-:Y:S08]  /*cd20*/  HMMA.16816.F32.BF16 R84, R12.reuse, R28, R84 ;  /* 0x0000001c0c54723c */ /* 0x040ff00000041854 */
[C---:B------:R-:W-:Y:S08]  /*cd30*/  HMMA.16816.F32.BF16 R88, R12.reuse, R30, R88 ;  /* 0x0000001e0c58723c */ /* 0x040ff00000041858 */
[C---:B-1----:R-:W-:Y:S08]  /*cd40*/  HMMA.16816.F32.BF16 R92, R12.reuse, R4, R92 ;  /* 0x000000040c5c723c */ /* 0x042ff0000004185c */
[C---:B------:R-:W-:Y:S08]  /*cd50*/  HMMA.16816.F32.BF16 R96, R12.reuse, R6, R96 ;  /* 0x000000060c60723c */ /* 0x040ff00000041860 */
[C---:B--2---:R-:W-:Y:S08]  /*cd60*/  HMMA.16816.F32.BF16 R100, R12.reuse, R8, R100 ;  /* 0x000000080c64723c */ /* 0x044ff00000041864 */
[C---:B------:R-:W-:Y:S08]  /*cd70*/  HMMA.16816.F32.BF16 R104, R12.reuse, R10, R104 ;  /* 0x0000000a0c68723c */ /* 0x040ff00000041868 */
[C---:B---3--:R-:W-:Y:S08]  /*cd80*/  HMMA.16816.F32.BF16 R108, R12.reuse, R16, R108 ;  /* 0x000000100c6c723c */ /* 0x048ff0000004186c */
[C---:B------:R-:W-:Y:S08]  /*cd90*/  HMMA.16816.F32.BF16 R112, R12.reuse, R18, R112 ;  /* 0x000000120c70723c */ /* 0x040ff00000041870 */
[C---:B------:R-:W-:Y:S08]  /*cda0*/  HMMA.16816.F32.BF16 R116, R12.reuse, R24, R116 ;  /* 0x000000180c74723c */ /* 0x040ff00000041874 */
[C---:B------:R-:W-:Y:S08]  /*cdb0*/  HMMA.16816.F32.BF16 R120, R12.reuse, R26, R120 ;  /* 0x0000001a0c78723c */ /* 0x040ff00000041878 */
[C---:B----4-:R-:W-:Y:S08]  /*cdc0*/  HMMA.16816.F32.BF16 R124, R12.reuse, R20, R124 ;  /* 0x000000140c7c723c */ /* 0x050ff0000004187c */
[----:B------:R-:W-:Y:S01]  /*cdd0*/  HMMA.16816.F32.BF16 R128, R12, R22, R128 ;  /* 0x000000160c80723c */ /* 0x000fe20000041880 */
[----:B------:R-:W-:-:S07]  /*cde0*/  @P0 BRA `(.L_x_3421) ;  /* 0xffffca6000000947 */ /* 0x000fce000383ffff */
.L_x_3420:
[----:B------:R-:W-:Y:S07]  /*cdf0*/  @!UPT UIADD3 URZ, URZ, URZ, URZ ;  /* 0x0000003f3f3ff290 */ /* 0x000fee000fffe03f */
[----:B------:R-:W-:Y:S02]  /*ce00*/  MOV R7, 0x1f ;  /* 0x0000001f00077802 */ /* 0x000fe40000000f00 */
[----:B------:R-:W-:Y:S01]  /*ce10*/  MOV R6, 0xffffffff ;  /* 0xffffffff00067802 */ /* 0x000fe20000000f00 */
[----:B------:R-:W-:Y:S06]  /*ce20*/  BRA.DIV ~URZ, `(.L_x_3422) ;  /* 0x00002a427f007947 */ /* 0x000fec000b800000 */
[----:B------:R-:W2:Y:S04]  /*ce30*/  LDL R2, [R1+0x84] ;  /* 0x0000840001027983 */ /* 0x000ea80000100800 */
[----:B--2---:R1:W2:Y:S02]  /*ce40*/  SHFL.BFLY PT, R0, R2, 0x2, 0x1f ;  /* 0x0c401f0002007f89 */ /* 0x0042a400000e0000 */
.L_x_3436:
        /* <DEDUP_REMOVED lines=9> */
.L_x_3437:
        /* <DEDUP_REMOVED lines=149> */
.L_x_3415:
        /* <DEDUP_REMOVED lines=19> */
.L_x_3425:
[----:B--2---:R-:W-:Y:S05]  /*d960*/  BSYNC B0 ;  /* 0x0000000000007941 */ /* 0x004fea0003800000 */
.L_x_3424:
        /* <DEDUP_REMOVED lines=15> */
[----:B-1----:R-:W-:Y:S05]  /*da60*/  CALL.REL.NOINC `($__internal_69_$__cuda_sm70_shflsync_idx_p) ;  /* 0x0000200000007944 */ /* 0x002fea0003c00000 */
.L_x_3428:
        /* <DEDUP_REMOVED lines=129> */
[----:B------:R-:W-:Y:S02]  /*e280*/  IADD3 R29, R205, 0xb0, RZ ;  /* 0x000000b0cd1d7810 */ /* 0x000fe40007ffe0ff */
[----:B------:R-:W-:Y:S02]  /*e290*/  ISETP.GE.AND P0, PT, R6, UR4, PT ;  /* 0x0000000406007c0c */ /* 0x000fe4000bf06270 */
        /* <DEDUP_REMOVED lines=22> */
[----:B------:R-:W-:Y:S01]  /*e400*/  SHF.R.S32.HI R53, RZ, 0x1f, R29 ;  /* 0x0000001fff357819 */ /* 0x000fe2000001141d */
[----:B------:R-:W-:Y:S05]  /*e410*/  @P1 BRA `(.L_x_3430) ;  /* 0x000007f000001947 */ /* 0x000fea0003800000 */
[----:B--2-4-:R-:W-:Y:S02]  /*e420*/  ISETP.GE.AND P1, PT, R205, c[0x0][0x3c8], PT ;  /* 0x0000f200cd007a0c */ /* 0x014fe40003f26270 */
[----:B------:R-:W-:Y:S02]  /*e430*/  ISETP.GE.AND P3, PT, R10, c[0x0][0x3c8], PT ;  /* 0x0000f2000a007a0c */ /* 0x000fe40003f66270 */
        /* <DEDUP_REMOVED lines=86> */
[----:B-----5:R-:W-:-:S03]  /*e9a0*/  ISETP.GE.AND P5, PT, R202, c[0x0][0x3c8], PT ;  /* 0x0000f200ca007a0c */ /* 0x020fc60003fa6270 */
        /* <DEDUP_REMOVED lines=38> */
.L_x_3430:
[----:B--2-4-:R-:W-:Y:S05]  /*ec10*/  BSYNC B0 ;  /* 0x0000000000007941 */ /* 0x014fea0003800000 */
.L_x_3429:
[----:B------:R1:W2:Y:S04]  /*ec20*/  SHFL.IDX PT, R3, R31, 0x1, 0x1c1f ;  /* 0x003c1f001f037f89 */ /* 0x0002a800000e0000 */
[----:B------:R1:W3:Y:S01]  /*ec30*/  SHFL.IDX PT, R2, R36, 0x1, 0x1c1f ;  /* 0x003c1f0024027f89 */ /* 0x0002e200000e0000 */
[----:B------:R-:W-:Y:S05]  /*ec40*/  @P0 BRA `(.L_x_3431) ;  /* 0x00000ad000000947 */ /* 0x000fea0003800000 */
[----:B------:R-:W-:Y:S02]  /*ec50*/  ISETP.GE.AND P4, PT, R10, c[0x0][0x3c8], PT ;  /* 0x0000f2000a007a0c */ /* 0x000fe40003f86270 */
[----:B------:R-:W-:Y:S02]  /*ec60*/  ISETP.GE.AND P0, PT, R205, c[0x0][0x3c8], PT ;  /* 0x0000f200cd007a0c */ /* 0x000fe40003f06270 */
[----:B------:R-:W-:Y:S02]  /*ec70*/  ISETP.GE.AND P2, PT, R0, c[0x0][0x3c8], PT ;  /* 0x0000f20000007a0c */ /* 0x000fe40003f46270 */
[----:B------:R-:W-:-:S07]  /*ec80*/  ISETP.GE.AND P3, PT, R11, c[0x0][0x3c8], PT ;  /* 0x0000f2000b007a0c */ /* 0x000fce0003f66270 */
[CC--:B---3--:R-:W-:Y:S02]  /*ec90*/  @!P4 LEA R4, P1, R10.reuse, R2.reuse, 0x2 ;  /* 0x000000020a04c211 */ /* 0x0c8fe400078210ff */
[----:B--2---:R-:W-:Y:S02]  /*eca0*/  @!P0 IMAD.WIDE R6, R205, 0x4, R2 ;  /* 0x00000004cd068825 */ /* 0x004fe400078e0202 */
[-C--:B------:R-:W-:Y:S02]  /*ecb0*/  @!P4 LEA.HI.X R5, R10, R3.reuse, R33, 0x2, P1 ;  /* 0x000000030a05c211 */ /* 0x080fe400008f1421 */
[----:B------:R-:W-:Y:S01]  /*ecc0*/  ISETP.GE.AND P1, PT, R12, c[0x0][0x3c8], PT ;  /* 0x0000f2000c007a0c */ /* 0x000fe20003f26270 */
        /* <DEDUP_REMOVED lines=10> */
[----:B------:R-:W-:Y:S01]  /*ed70*/  @!P3 ST.E.64 [R10.64], R180 ;  /* 0x000000b40a00b985 */ /* 0x000fe2000c101b06 */
[----:B------:R-:W-:Y:S02]  /*ed80*/  ISETP.GE.AND P3, PT, R16, c[0x0][0x3c8], PT ;  /* 0x0000f20010007a0c */ /* 0x000fe40003f66270 */
[----:B--2---:R-:W-:-:S04]  /*ed90*/  @!P1 LEA R6, P5, R12, R2, 0x2 ;  /* 0x000000020c069211 */ /* 0x004fc800078a10ff */
[----:B------:R-:W-:Y:S02]  /*eda0*/  @!P1 LEA.HI.X R7, R12, R3, R35, 0x2, P5 ;  /* 0x000000030c079211 */ /* 0x000fe400028f1423 */
[----:B---3--:R-:W-:-:S03]  /*edb0*/  @!P0 LEA R4, P5, R13, R2, 0x2 ;  /* 0x000000020d048211 */ /* 0x008fc600078a10ff */
[----:B------:R-:W-:Y:S01]  /*edc0*/  @!P1 ST.E.64 [R6.64], R142 ;  /* 0x0000008e06009985 */ /* 0x000fe2000c101b06 */
[-C--:B------:R-:W-:Y:S02]  /*edd0*/  @!P0 LEA.HI.X R5, R13, R3.reuse, R37, 0x2, P5 ;  /* 0x000000030d058211 */ /* 0x080fe400028f1425 */
[----:B----4-:R-:W-:Y:S02]  /*ede0*/  @!P4 LEA R8, P5, R14, R2, 0x2 ;  /* 0x000000020e08c211 */ /* 0x010fe400078a10ff */
[----:B------:R-:W-:Y:S01]  /*edf0*/  ISETP.GE.AND P1, PT, R17, c[0x0][0x3c8], PT ;  /* 0x0000f20011007a0c */ /* 0x000fe20003f26270 */
[----:B------:R2:W-:Y:S01]  /*ee00*/  @!P0 ST.E.64 [R4.64], R146 ;  /* 0x0000009204008985 */ /* 0x0005e2000c101b06 */
[----:B------:R-:W-:Y:S02]  /*ee10*/  ISETP.GE.AND P0, PT, R18, c[0x0][0x3c8], PT ;  /* 0x0000f20012007a0c */ /* 0x000fe40003f06270 */
        /* <DEDUP_REMOVED lines=8> */
[----:B---3--:R-:W-:-:S03]  /*eea0*/  @!P1 LEA R8, P5, R17, R2, 0x2 ;  /* 0x0000000211089211 */ /* 0x008fc600078a10ff */
[----:B------:R3:W-:Y:S01]  /*eeb0*/  @!P3 ST.E.64 [R6.64], R116 ;  /* 0x000000740600b985 */ /* 0x0007e2000c101b06 */
[----:B------:R-:W-:Y:S02]  /*eec0*/  ISETP.GE.AND P3, PT, R21, c[0x0][0x3c8], PT ;  /* 0x0000f20015007a0c */ /* 0x000fe40003f66270 */
[----:B------:R-:W-:Y:S02]  /*eed0*/  @!P1 LEA.HI.X R9, R17, R3, R41, 0x2, P5 ;  /* 0x0000000311099211 */ /* 0x000fe400028f1429 */
[----:B------:R-:W-:-:S04]  /*eee0*/  @!P4 LEA R10, P5, R19, R2, 0x2 ;  /* 0x00000002130ac211 */ /* 0x000fc800078a10ff */
[----:B------:R-:W-:Y:S02]  /*eef0*/  @!P4 LEA.HI.X R11, R19, R3, R43, 0x2, P5 ;  /* 0x00000003130bc211 */ /* 0x000fe400028f142b */
[----:B--2---:R-:W-:-:S04]  /*ef00*/  @!P0 LEA R4, P2, R18, R2, 0x2 ;  /* 0x0000000212048211 */ /* 0x004fc800078410ff */
        /* <DEDUP_REMOVED lines=26> */
[----:B------:R-:W-:Y:S01]  /*f0b0*/  @!P2 ST.E.64 [R10.64], R70 ;  /* 0x000000460a00a985 */ /* 0x000fe2000c101b06 */
[----:B------:R-:W-:Y:S02]  /*f0c0*/  @!P3 LEA.HI.X R9, R25, R3, R49, 0x2, P5 ;  /* 0x000000031909b211 */ /* 0x000fe400028f1431 */
[----:B------:R-:W-:Y:S02]  /*f0d0*/  ISETP.GE.AND P2, PT, R30, c[0x0][0x3c8], PT ;  /* 0x0000f2001e007a0c */ /* 0x000fe40003f46270 */
[----:B------:R-:W-:-:S04]  /*f0e0*/  @!P0 LEA R6, P5, R27, R2, 0x2 ;  /* 0x000000021b068211 */ /* 0x000fc800078a10ff */
[----:B------:R-:W-:Y:S02]  /*f0f0*/  @!P0 LEA.HI.X R7, R27, R3, R51, 0x2, P5 ;  /* 0x000000031b078211 */ /* 0x000fe400028f1433 */
[----:B--2---:R-:W-:-:S04]  /*f100*/  @!P4 LEA R4, P1, R26, R2, 0x2 ;  /* 0x000000021a04c211 */ /* 0x004fc800078210ff */
[----:B------:R-:W-:Y:S02]  /*f110*/  @!P4 LEA.HI.X R5, R26, R3, R50, 0x2, P1 ;  /* 0x000000031a05c211 */ /* 0x000fe400008f1432 */
[----:B------:R-:W-:-:S03]  /*f120*/  ISETP.GE.AND P1, PT, R28, c[0x0][0x3c8], PT ;  /* 0x0000f2001c007a0c */ /* 0x000fc60003f26270 */
[----:B------:R2:W-:Y:S01]  /*f130*/  @!P4 ST.E.64 [R4.64], R74 ;  /* 0x0000004a0400c985 */ /* 0x0005e2000c101b06 */
[----:B------:R-:W-:-:S03]  /*f140*/  ISETP.GE.AND P4, PT, R29, c[0x0][0x3c8], PT ;  /* 0x0000f2001d007a0c */ /* 0x000fc60003f86270 */
[----:B------:R-:W-:Y:S01]  /*f150*/  @!P3 ST.E.64 [R8.64], R78 ;  /* 0x0000004e0800b985 */ /* 0x000fe2000c101b06 */
[----:B------:R-:W-:-:S03]  /*f160*/  ISETP.GE.AND P3, PT, R204, c[0x0][0x3c8], PT ;  /* 0x0000f200cc007a0c */ /* 0x000fc60003f66270 */
[----:B------:R3:W-:Y:S02]  /*f170*/  @!P0 ST.E.64 [R6.64], R82 ;  /* 0x0000005206008985 */ /* 0x0007e4000c101b06 */
[----:B--2---:R-:W-:-:S04]  /*f180*/  @!P1 LEA R4, P5, R28, R2, 0x2 ;  /* 0x000000021c049211 */ /* 0x004fc800078a10ff */
[----:B------:R-:W-:Y:S02]  /*f190*/  @!P1 LEA.HI.X R5, R28, R3, R52, 0x2, P5 ;  /* 0x000000031c059211 */ /* 0x000fe400028f1434 */
[----:B---3--:R-:W-:-:S03]  /*f1a0*/  @!P2 LEA R6, P0, R30, R2, 0x2 ;  /* 0x000000021e06a211 */ /* 0x008fc600078010ff */
[----:B------:R2:W-:Y:S01]  /*f1b0*/  @!P1 ST.E.64 [R4.64], R86 ;  /* 0x0000005604009985 */ /* 0x0005e2000c101b06 */
[----:B-----5:R-:W-:Y:S02]  /*f1c0*/  ISETP.GE.AND P1, PT, R202, c[0x0][0x3c8], PT ;  /* 0x0000f200ca007a0c */ /* 0x020fe40003f26270 */
[----:B------:R-:W-:Y:S02]  /*f1d0*/  @!P2 LEA.HI.X R7, R30, R3, R54, 0x2, P0 ;  /* 0x000000031e07a211 */ /* 0x000fe400000f1436 */
[----:B------:R-:W-:-:S03]  /*f1e0*/  ISETP.GE.AND P0, PT, R200, c[0x0][0x3c8], PT ;  /* 0x0000f200c8007a0c */ /* 0x000fc60003f06270 */
[----:B------:R3:W-:Y:S01]  /*f1f0*/  @!P2 ST.E.64 [R6.64], R90 ;  /* 0x0000005a0600a985 */ /* 0x0007e2000c101b06 */
[----:B------:R-:W-:-:S04]  /*f200*/  @!P3 LEA R8, P2, R204, R2, 0x2 ;  /* 0x00000002cc08b211 */ /* 0x000fc800078410ff */
[----:B------:R-:W-:Y:S02]  /*f210*/  @!P3 LEA.HI.X R9, R204, R3, R55, 0x2, P2 ;  /* 0x00000003cc09b211 */ /* 0x000fe400010f1437 */
[----:B--2---:R-:W-:-:S04]  /*f220*/  @!P4 LEA R4, P5, R29, R2, 0x2 ;  /* 0x000000021d04c211 */ /* 0x004fc800078a10ff */
[----:B------:R-:W-:Y:S02]  /*f230*/  @!P4 LEA.HI.X R5, R29, R3, R53, 0x2, P5 ;  /* 0x000000031d05c211 */ /* 0x000fe400028f1435 */
[----:B---3--:R-:W-:-:S03]  /*f240*/  @!P0 LEA R6, P2, R200, R2, 0x2 ;  /* 0x00000002c8068211 */ /* 0x008fc600078410ff */
[----:B------:R2:W-:Y:S01]  /*f250*/  @!P4 ST.E.64 [R4.64], R94 ;  /* 0x0000005e0400c985 */ /* 0x0005e2000c101b06 */
[----:B------:R-:W-:Y:S02]  /*f260*/  ISETP.GE.AND P4, PT, R198, c[0x0][0x3c8], PT ;  /* 0x0000f200c6007a0c */ /* 0x000fe40003f86270 */
[----:B------:R-:W-:Y:S01]  /*f270*/  @!P0 LEA.HI.X R7, R200, R3, R201, 0x2, P2 ;  /* 0x00000003c8078211 */ /* 0x000fe200010f14c9 */
[----:B------:R-:W-:Y:S01]  /*f280*/  @!P3 ST.E.64 [R8.64], R98 ;  /* 0x000000620800b985 */ /* 0x000fe2000c101b06 */
[----:B------:R-:W-:Y:S02]  /*f290*/  ISETP.GE.AND P3, PT, R196, c[0x0][0x3c8], PT ;  /* 0x0000f200c4007a0c */ /* 0x000fe40003f66270 */
[----:B------:R-:W-:Y:S02]  /*f2a0*/  ISETP.GE.AND P2, PT, R194, c[0x0][0x3c8], PT ;  /* 0x0000f200c2007a0c */ /* 0x000fe40003f46270 */
        /* <DEDUP_REMOVED lines=8> */
[----:B------:R-:W-:-:S03]  /*f330*/  @!P3 LEA R10, P5, R196, R2, 0x2 ;  /* 0x00000002c40ab211 */ /* 0x000fc600078a10ff */
[----:B------:R2:W-:Y:S01]  /*f340*/  @!P4 ST.E.64 [R4.64], R110 ;  /* 0x0000006e0400c985 */ /* 0x0005e2000c101b06 */
[-C--:B------:R-:W-:Y:S02]  /*f350*/  @!P2 LEA R8, P4, R194, R2.reuse, 0x2 ;  /* 0x00000002c208a211 */ /* 0x080fe400078810ff */
[-C--:B------:R-:W-:Y:S02]  /*f360*/  @!P3 LEA.HI.X R11, R196, R3.reuse, R197, 0x2, P5 ;  /* 0x00000003c40bb211 */ /* 0x080fe400028f14c5 */
[----:B---3--:R-:W-:Y:S02]  /*f370*/  @!P1 LEA R6, P5, R192, R2, 0x2 ;  /* 0x00000002c0069211 */ /* 0x008fe400078a10ff */
[-C--:B------:R-:W-:Y:S01]  /*f380*/  @!P2 LEA.HI.X R9, R194, R3.reuse, R195, 0x2, P4 ;  /* 0x00000003c209a211 */ /* 0x080fe200020f14c3 */
[----:B------:R3:W-:Y:S01]  /*f390*/  @!P3 ST.E.64 [R10.64], R114 ;  /* 0x000000720a00b985 */ /* 0x0007e2000c101b06 */
[----:B------:R-:W-:-:S03]  /*f3a0*/  @!P1 LEA.HI.X R7, R192, R3, R193, 0x2, P5 ;  /* 0x00000003c0079211 */ /* 0x000fc600028f14c1 */
[----:B------:R3:W-:Y:S04]  /*f3b0*/  @!P2 ST.E.64 [R8.64], R118 ;  /* 0x000000760800a985 */ /* 0x0007e8000c101b06 */
[----:B------:R3:W-:Y:S01]  /*f3c0*/  @!P1 ST.E.64 [R6.64], R122 ;  /* 0x0000007a06009985 */ /* 0x0007e2000c101b06 */
[----:B--2---:R-:W-:-:S04]  /*f3d0*/  @!P0 LEA R4, P4, R190, R2, 0x2 ;  /* 0x00000002be048211 */ /* 0x004fc800078810ff */
        /* <DEDUP_REMOVED lines=8> */
.L_x_3427:
        /* <DEDUP_REMOVED lines=44> */
.L_x_3431:
[----:B------:R-:W-:Y:S05]  /*f720*/  BSYNC B1 ;  /* 0x0000000000017941 */ /* 0x000fea0003800000 */
.L_x_3426:
        /* <DEDUP_REMOVED lines=10> */
.L_x_3438:
[----:B------:R-:W-:Y:S01]  /*f7d0*/  WARPSYNC 0xffffffff ;  /* 0xffffffff00007948 */ /* 0x000fe20003800000 */
[----:B------:R-:W-:Y:S06]  /*f7e0*/  BAR.SYNC.DEFER_BLOCKING 0x4, 0x100 ;  /* 0x0104000000007b1d */ /* 0x000fec0000010000 */
[----:B----4-:R4:W-:Y:S04]  /*f7f0*/  STL [R1+0xb4], R0 ;  /* 0x0000b40001007387 */ /* 0x0109e80000100800 */
[----:B------:R4:W-:Y:S04]  /*f800*/  @!P6 STS [0x18100], R156 ;  /* 0x0181009cff00e388 */ /* 0x0009e80000000800 */
[----:B------:R-:W-:Y:S06]  /*f810*/  BAR.ARV 0x5, 0x100 ;  /* 0x0144000000007b1d */ /* 0x000fec0000002000 */
.L_x_3432:
[----:B--2-4-:R-:W2:Y:S02]  /*f820*/  LDL R0, [R1+0xb4] ;  /* 0x0000b40001007983 */ /* 0x014ea40000100800 */
[----:B--2---:R-:W-:-:S13]  /*f830*/  ISETP.GE.AND P0, PT, R0, c[0x0][0x538], PT ;  /* 0x00014e0000007a0c */ /* 0x004fda0003f06270 */
[----:B-1-3-5:R-:W-:Y:S01]  /*f840*/  @P0 CALL.REL.NOINC `(.L_x_3434) ;  /* 0x0000001000000944 */ /* 0x02afe20003c00000 */
[----:B------:R-:W-:Y:S05]  /*f850*/  BRA `(.L_x_3435) ;  /* 0xffff136000007947 */ /* 0x000fea000383ffff */
.L_x_3434:
[----:B------:R-:W-:Y:S05]  /*f860*/  EXIT ;  /* 0x000000000000794d */ /* 0x000fea0003800000 */
.L_x_3422:
[----:B------:R1:W5:Y:S01]  /*f870*/  LDL R2, [R1+0x84] ;  /* 0x0000840001027983 */ /* 0x0003620000100800 */
[----:B------:R-:W-:Y:S02]  /*f880*/  MOV R5, 0x2 ;  /* 0x0000000200057802 */ /* 0x000fe40000000f00 */
[----:B------:R-:W-:Y:S02]  /*f890*/  MOV R3, 0xf8b0 ;  /* 0x0000f8b000037802 */ /* 0x000fe40000000f00 */
[----:B-1---5:R-:W-:Y:S05]  /*f8a0*/  CALL.REL.NOINC `($__internal_68_$__cuda_sm70_shflsync_bfly_p) ;  /* 0x0000017000007944 */ /* 0x022fea0003c00000 */
[----:B------:R-:W-:Y:S01]  /*f8b0*/  MOV R0, R5 ;  /* 0x0000000500007202 */ /* 0x000fe20000000f00 */
[----:B------:R-:W-:Y:S05]  /*f8c0*/  BRA `(.L_x_3436) ;  /* 0xffffd58000007947 */ /* 0x000fea000383ffff */
.L_x_3423:
[----:B------:R-:W-:Y:S01]  /*f8d0*/  IMAD.MOV.U32 R2, RZ, RZ, R0 ;  /* 0x000000ffff027224 */ /* 0x000fe200078e0000 */
[----:B------:R-:W-:Y:S02]  /*f8e0*/  MOV R5, 0x1 ;  /* 0x0000000100057802 */ /* 0x000fe40000000f00 */
[----:B------:R-:W-:Y:S02]  /*f8f0*/  MOV R3, 0xf910 ;  /* 0x0000f91000037802 */ /* 0x000fe40000000f00 */
[----:B-----5:R-:W-:Y:S05]  /*f900*/  CALL.REL.NOINC `($__internal_68_$__cuda_sm70_shflsync_bfly_p) ;  /* 0x0000011000007944 */ /* 0x020fea0003c00000 */
[----:B------:R1:W5:Y:S01]  /*f910*/  LDL R2, [R1+0x88] ;  /* 0x0000880001027983 */ /* 0x0003620000100800 */
[----:B------:R-:W-:Y:S01]  /*f920*/  FADD.FTZ R0, R0, R5 ;  /* 0x0000000500007221 */ /* 0x000fe20000010000 */
[----:B------:R-:W-:Y:S02]  /*f930*/  MOV R5, 0x2 ;  /* 0x0000000200057802 */ /* 0x000fe40000000f00 */
[----:B------:R-:W-:-:S02]  /*f940*/  MOV R3, 0xf960 ;  /* 0x0000f96000037802 */ /* 0x000fc40000000f00 */
[----:B-1---5:R-:W-:Y:S05]  /*f950*/  CALL.REL.NOINC `($__internal_68_$__cuda_sm70_shflsync_bfly_p) ;  /* 0x000000c000007944 */ /* 0x022fea0003c00000 */
[----:B------:R-:W2:Y:S01]  /*f960*/  LDL.LU R2, [R1+0x88] ;  /* 0x0000880001027983 */ /* 0x000ea20000300800 */
[----:B------:R-:W-:Y:S01]  /*f970*/  MOV R3, 0xf9c0 ;  /* 0x0000f9c000037802 */ /* 0x000fe20000000f00 */
[----:B--2---:R-:W-:Y:S01]  /*f980*/  FADD.FTZ R4, R2, R5 ;  /* 0x0000000502047221 */ /* 0x004fe20000010000 */
[----:B------:R-:W-:-:S04]  /*f990*/  MOV R5, 0x1 ;  /* 0x0000000100057802 */ /* 0x000fc80000000f00 */
[----:B------:R-:W-:Y:S02]  /*f9a0*/  MOV R2, R4 ;  /* 0x0000000400027202 */ /* 0x000fe40000000f00 */
[----:B------:R-:W-:Y:S05]  /*f9b0*/  CALL.REL.NOINC `($__internal_68_$__cuda_sm70_shflsync_bfly_p) ;  /* 0x0000006000007944 */ /* 0x000fea0003c00000 */
[----:B------:R-:W-:Y:S01]  /*f9c0*/  MOV R3, R5 ;  /* 0x0000000500037202 */ /* 0x000fe20000000f00 */
[----:B------:R-:W-:Y:S05]  /*f9d0*/  BRA `(.L_x_3437) ;  /* 0xffffd50000007947 */ /* 0x000fea000383ffff */
.L_x_3433:
[----:B--2---:R-:W-:Y:S02]  /*f9e0*/  MOV R0, R156 ;  /* 0x0000009c00007202 */ /* 0x004fe40000000f00 */
[----:B---3--:R-:W-:Y:S02]  /*f9f0*/  MOV R2, 0xfa10 ;  /* 0x0000fa1000027802 */ /* 0x008fe40000000f00 */
[----:B-1---5:R-:W-:Y:S05]  /*fa00*/  CALL.REL.NOINC `($__internal_69_$__cuda_sm70_shflsync_idx_p) ;  /* 0x0000006000007944 */ /* 0x022fea0003c00000 */
[----:B-12---:R-:W-:Y:S05]  /*fa10*/  BRA `(.L_x_3438) ;  /* 0xfffffdb000007947 */ /* 0x006fea000383ffff */
        .weak           $__internal_68_$__cuda_sm70_shflsync_bfly_p
        .type           $__internal_68_$__cuda_sm70_shflsync_bfly_p,@function
        .size           $__internal_68_$__cuda_sm70_shflsync_bfly_p,($__internal_69_$__cuda_sm70_shflsync_idx_p - $__internal_68_$__cuda_sm70_shflsync_bfly_p)
$__internal_68_$__cuda_sm70_shflsync_bfly_p:
[----:B------:R-:W-:Y:S04]  /*fa20*/  WARPSYNC R6 ;  /* 0x0000000600007348 */ /* 0x000fe80003800000 */
[----:B------:R1:W2:Y:S02]  /*fa30*/  SHFL.BFLY PT, R5, R2, R5, R7 ;  /* 0x0c00000502057389 */ /* 0x0002a400000e0007 */
[----:B-1----:R-:W-:Y:S02]  /*fa40*/  MOV R2, R3 ;  /* 0x0000000300027202 */ /* 0x002fe40000000f00 */
[----:B------:R-:W-:-:S04]  /*fa50*/  MOV R3, 0x0 ;  /* 0x0000000000037802 */ /* 0x000fc80000000f00 */
[----:B--2---:R-:W-:Y:S05]  /*fa60*/  RET.REL.NODEC R2 `(_ZN7cutlass13device_kernelIN5flash19enable_sm80_to_sm89INS1_16FlashAttnFwdSm80INS1_25CollectiveMainloopFwdSm80ILi8ELi1ELb1EN4cute5tupleIJNS5_1CILi128EEENS7_ILi64EEENS7_ILi256EEEEEELi256ENS_10bfloat16_tEfNS_4arch4Sm80ELb1ELb0ELb0ELb0ELb0ELb0ELb1ELb1EEENS1_21CollectiveEpilogueFwdINS6_IJS8_SA_S9_EEENS6_IJNS7_ILi1EEESI_SI_EEESC_SE_Li256ELb0ELb1ELb1ELb0EEENS1_30DynamicPersistentTileSchedulerILi256ELi256ELb1ELb1ELb0EEEEEEEEEvNT_6ParamsE) ;  /* 0xffff059002007950 */ /* 0x004fea0003c3ffff */
        .weak           $__internal_69_$__cuda_sm70_shflsync_idx_p
        .type           $__internal_69_$__cuda_sm70_shflsync_idx_p,@function
        .size           $__internal_69_$__cuda_sm70_shflsync_idx_p,(.L_x_5261 - $__internal_69_$__cuda_sm70_shflsync_idx_p)
$__internal_69_$__cuda_sm70_shflsync_idx_p:
[----:B------:R-:W-:Y:S01]  /*fa70*/  MOV R3, 0x0 ;  /* 0x0000000000037802 */ /* 0x000fe20000000f00 */
[----:B------:R-:W-:Y:S04]  /*fa80*/  WARPSYNC R157 ;  /* 0x0000009d00007348 */ /* 0x000fe80003800000 */
[----:B------:R1:W2:Y:S01]  /*fa90*/  SHFL.IDX PT, R0, R0, R187, R186 ;  /* 0x000000bb00007389 */ /* 0x0002a200000e00ba */
[----:B------:R-:W-:Y:S05]  /*faa0*/  RET.REL.NODEC R2 `(_ZN7cutlass13device_kernelIN5flash19enable_sm80_to_sm89INS1_16FlashAttnFwdSm80INS1_25CollectiveMainloopFwdSm80ILi8ELi1ELb1EN4cute5tupleIJNS5_1CILi128EEENS7_ILi64EEENS7_ILi256EEEEEELi256ENS_10bfloat16_tEfNS_4arch4Sm80ELb1ELb0ELb0ELb0ELb0ELb0ELb1ELb1EEENS1_21CollectiveEpilogueFwdINS6_IJS8_SA_S9_EEENS6_IJNS7_ILi1EEESI_SI_EEESC_SE_Li256ELb0ELb1ELb1ELb0EEENS1_30DynamicPersistentTileSchedulerILi256ELi256ELb1ELb1ELb0EEEEEEEEEvNT_6ParamsE) ;  /* 0xffff055002007950 */ /* 0x000fea0003c3ffff */
.L_x_3439:
        /* <DEDUP_REMOVED lines=13> */
.L_x_5261:


//--------------------- .text._ZN7cutlass13device_kernelIN5flash19enable_sm80_to_sm89INS1_16FlashAttnFwdSm80INS1_25CollectiveMainloopFwdSm80ILi8ELi1ELb1EN4cute5tupleIJNS5_1CILi128EEENS7_ILi48EEENS7_ILi256EEEEEELi256ENS_10bfloat16_tEfNS_4arch4Sm80ELb1ELb0ELb0ELb1ELb0ELb0ELb1ELb1EEENS1_21CollectiveEpilogueFwdINS6_IJS8_SA_S9_EEENS6_IJNS7_ILi1EEESI_SI_EEESC_SE_Li256ELb1ELb1ELb1ELb0EEENS1_36VarlenDynamicPersistentTileSchedulerILi128ELi48ELi256ELi256ELb1ELb1ELb0ELb1ELb1ELb1EEEEEEEEEvNT_6ParamsE --------------------------
	.section	.text._ZN7cutlass13device_kernelIN5flash19enable_sm80_to_sm89INS1_16FlashAttnFwdSm80INS1_25CollectiveMainloopFwdSm80ILi8ELi1ELb1EN4cute5tupleIJNS5_1CILi128EEENS7_ILi48EEENS7_ILi256EEEEEELi256ENS_10bfloat16_tEfNS_4arch4Sm80ELb1ELb0ELb0ELb1ELb0ELb0ELb1ELb1EEENS1_21CollectiveEpilogueFwdINS6_IJS8_SA_S9_EEENS6_IJNS7_ILi1EEESI_SI_EEESC_SE_Li256ELb1ELb1ELb1ELb0EEENS1_36VarlenDynamicPersistentTileSchedulerILi128ELi48ELi256ELi256ELb1ELb1ELb0ELb1ELb1ELb1EEEEEEEEEvNT_6ParamsE,"ax",@progbits
	.sectioninfo	@"SHI_REGISTERS=255"
	.align	128
.text._ZN7cutlass13device_kernelIN5flash19enable_sm80_to_sm89INS1_16FlashAttnFwdSm80INS1_25CollectiveMainloopFwdSm80ILi8ELi1ELb1EN4cute5tupleIJNS5_1CILi128EEENS7_ILi48EEENS7_ILi256EEEEEELi256ENS_10bfloat16_tEfNS_4arch4Sm80ELb1ELb0ELb0ELb1ELb0ELb0ELb1ELb1EEENS1_21CollectiveEpilogueFwdINS6_IJS8_SA_S9_EEENS6_IJNS7_ILi1EEESI_SI_EEESC_SE_Li256ELb1ELb1ELb1ELb0EEENS1_36VarlenDynamicPersistentTileSchedulerILi128ELi48ELi256ELi256ELb1ELb1ELb0ELb1ELb1ELb1EEEEEEEEEvNT_6ParamsE:
        .type           _ZN7cutlass13device_kernelIN5flash19enable_sm80_to_sm89INS1_16FlashAttnFwdSm80INS1_25CollectiveMainloopFwdSm80ILi8ELi1ELb1EN4cute5tupleIJNS5_1CILi128EEENS7_ILi48EEENS7_ILi256EEEEEELi256ENS_10bfloat16_tEfNS_4arch4Sm80ELb1ELb0ELb0ELb1ELb0ELb0ELb1ELb1EEENS1_21CollectiveEpilogueFwdINS6_IJS8_SA_S9_EEENS6_IJNS7_ILi1EEESI_SI_EEESC_SE_Li256ELb1ELb1ELb1ELb0EEENS1_36VarlenDynamicPersistentTileSchedulerILi128ELi48ELi256ELi256ELb1ELb1ELb0ELb1ELb1ELb1EEEEEEEEEvNT_6ParamsE,@function
        .size           _ZN7cutlass13device_kernelIN5flash19enable_sm80_to_sm89INS1_16FlashAttnFwdSm80INS1_25CollectiveMainloopFwdSm80ILi8ELi1ELb1EN4cute5tupleIJNS5_1CILi128EEENS7_ILi48EEENS7_ILi256EEEEEELi256ENS_10bfloat16_tEfNS_4arch4Sm80ELb1ELb0ELb0ELb1ELb0ELb0ELb1ELb1EEENS1_21CollectiveEpilogueFwdINS6_IJS8_SA_S9_EEENS6_IJNS7_ILi1EEESI_SI_EEESC_SE_Li256ELb1ELb1ELb1ELb0EEENS1_36VarlenDynamicPersistentTileSchedulerILi128ELi48ELi256ELi256ELb1ELb1ELb0ELb1ELb1ELb1EEEEEEEEEvNT_6ParamsE,(.L_x_5264 - _ZN7cutlass13device_kernelIN5flash19enable_sm80_to_sm89INS1_16FlashAttnFwdSm80INS1_25CollectiveMainloopFwdSm80ILi8ELi1ELb1EN4cute5tupleIJNS5_1CILi128EEENS7_ILi48EEENS7_ILi256EEEEEELi256ENS_10bfloat16_tEfNS_4arch4Sm80ELb1ELb0ELb0ELb1ELb0ELb0ELb1ELb1EEENS1_21CollectiveEpilogueFwdINS6_IJS8_SA_S9_EEENS6_IJNS7_ILi1EEESI_SI_EEESC_SE_Li256ELb1ELb1ELb1ELb0EEENS1_36VarlenDynamicPersistentTileSchedulerILi128ELi48ELi256ELi256ELb1ELb1ELb0ELb1ELb1ELb1EEEEEEEEEvNT_6ParamsE)
        .other          _ZN7cutlass13device_kernelIN5flash19enable_sm80_to_sm89INS1_16FlashAttnFwdSm80INS1_25CollectiveMainloopFwdSm80ILi8ELi1ELb1EN4cute5tupleIJNS5_1CILi128EEENS7_ILi48EEENS7_ILi256EEEEEELi256ENS_10bfloat16_tEfNS_4arch4Sm80ELb1ELb0ELb0ELb1ELb0ELb0ELb1ELb1EEENS1_21CollectiveEpilogueFwdINS6_IJS8_SA_S9_EEENS6_IJNS7_ILi1EEESI_SI_EEESC_SE_Li256ELb1ELb1ELb1ELb0EEENS1_36VarlenDynamicPersistentTileSchedulerILi128ELi48ELi256ELi256ELb1ELb1ELb0ELb1ELb1ELb1EEEEEEEEEvNT_6ParamsE,@"STO_CUDA_ENTRY STV_DEFAULT"
_ZN7cutlass13device_kernelIN5flash19enable_sm80_to_sm89INS1_16FlashAttnFwdSm80INS1_25CollectiveMainloopFwdSm80ILi8ELi1ELb1EN4cute5tupleIJNS5_1CILi128EEENS7_ILi48EEENS7_ILi256EEEEEELi256ENS_10bfloat16_tEfNS_4arch4Sm80ELb1ELb0ELb0ELb1ELb0ELb0ELb1ELb1EEENS1_21CollectiveEpilogueFwdINS6_IJS8_SA_S9_EEENS6_IJNS7_ILi1EEESI_SI_EEESC_SE_Li256ELb1ELb1ELb1ELb0EEENS1_36VarlenDynamicPersistentTileSchedulerILi128ELi48ELi256ELi256ELb1ELb1ELb0ELb1ELb1ELb1EEEEEEEEEvNT_6ParamsE:
        /* <DEDUP_REMOVED lines=54> */
.L_x_3445:
        /* <DEDUP_REMOVED lines=16> */
.L_x_3536:
        /* <DEDUP_REMOVED lines=16> */
.L_x_3537:
[----:B--2---:R-:W-:-:S05]  /*0560*/  IMAD R0, R0, c[0x0][0x538], RZ ;  /* 0x00014e0000007a24 */ /* 0x004fca00078e02ff */
[----:B------:R-:W-:-:S04]  /*0570*/  IADD3 R6, R0, R6, RZ ;  /* 0x0000000600067210 */ /* 0x000fc80007ffe0ff */
[----:B------:R-:W-:-:S13]  /*0580*/  ISETP.GT.AND P0, PT, R6, UR4, PT ;  /* 0x0000000406007c0c */ /* 0x000fda000bf04270 */
[----:B-1----:R-:W-:Y:S05]  /*0590*/  @!P0 BRA `(.L_x_3445) ;  /* 0xfffffdc000008947 */ /* 0x002fea000383ffff */
.L_x_3441:
[----:B------:R-:W-:-:S05]  /*05a0*/  IADD3 R11, -R0, R6, RZ ;  /* 0x00000006000b7210 */ /* 0x000fca0007ffe1ff */
[----:B------:R-:W-:-:S05]  /*05b0*/  IMAD R0, R4, c[0x0][0x538], R11 ;  /* 0x00014e0004007a24 */ /* 0x000fca00078e020b */
[----:B------:R-:W-:Y:S01]  /*05c0*/  ISETP.GT.AND P0, PT, R0, UR4, PT ;  /* 0x0000000400007c0c */ /* 0x000fe2000bf04270 */
[----:B------:R-:W-:-:S12]  /*05d0*/  BRA.DIV ~URZ, `(.L_x_3446) ;  /* 0x000114427f007947 */ /* 0x000fd8000b800000 */
[----:B------:R-:W-:-:S04]  /*05e0*/  VOTE.ANY R10, PT, !P0 ;  /* 0x00000000000a7806 */ /* 0x000fc800040e0100 */
.L_x_3538:
[----:B------:R-:W1:Y:S02]  /*05f0*/  POPC R6, R10 ;  /* 0x0000000a00067309 */ /* 0x000e640000000000 */
[----:B-1----:R-:W-:-:S05]  /*0600*/  IADD3 R0, R6, R7, RZ ;  /* 0x0000000706007210 */ /* 0x002fca0007ffe0ff */
[----:B------:R1:W-:Y:S01]  /*0610*/  STL [R1+0x8c], R0 ;  /* 0x00008c0001007387 */ /* 0x0003e20000100800 */
[----:B------:R-:W-:Y:S05]  /*0620*/  BRA.DIV ~URZ, `(.L_x_3447) ;  /* 0x000114427f007947 */ /* 0x000fea000b800000 */
[----:B------:R2:W3:Y:S01]  /*0630*/  SHFL.IDX PT, R12, R9, R6, 0x1f ;  /* 0x00001f06090c7589 */ /* 0x0004e200000e0000 */
[----:B------:R-:W-:-:S03]  /*0640*/  MOV R7, RZ ;  /* 0x000000ff00077202 */ /* 0x000fc60000000f00 */
[----:B------:R2:W4:Y:S04]  /*0650*/  SHFL.IDX PT, R9, R8, R6, 0x1f ;  /* 0x00001f0608097589 */ /* 0x00052800000e0000 */
.L_x_3539:
[----:B------:R-:W-:Y:S01]  /*0660*/  ISETP.NE.AND P0, PT, R10, RZ, PT ;  /* 0x000000ff0a00720c */ /* 0x000fe20003f05270 */
[----:B------:R-:W-:-:S12]  /*0670*/  BSSY B0, `(.L_x_3448) ;  /* 0x0000005000007945 */ /* 0x000fd80003800000 */
[----:B------:R-:W-:Y:S05]  /*0680*/  @!P0 BRA `(.L_x_3449) ;  /* 0x0000003000008947 */ /* 0x000fea0003800000 */
[----:B------:R-:W-:Y:S01]  /*0690*/  IADD3 R3, R6, -0x1, RZ ;  /* 0xffffffff06037810 */ /* 0x000fe20007ffe0ff */
[----:B------:R-:W-:Y:S05]  /*06a0*/  BRA.DIV ~URZ, `(.L_x_3450) ;  /* 0x000114a27f007947 */ /* 0x000fea000b800000 */
[----:B------:R1:W2:Y:S02]  /*06b0*/  SHFL.IDX PT, R7, R4, R3, 0x1f ;  /* 0x00001f0304077589 */ /* 0x0002a400000e0000 */
.L_x_3449:
[----:B------:R-:W-:Y:S05]  /*06c0*/  BSYNC B0 ;  /* 0x0000000000007941 */ /* 0x000fea0003800000 */
.L_x_3448:
        /* <DEDUP_REMOVED lines=69> */
.L_x_3452:
        /* <DEDUP_REMOVED lines=46> */
[----:B------:R-:W-:Y:S02]  /*0e00*/  IMAD.MOV.U32 R7, RZ, RZ, R0 ;  /* 0x000000ffff077224 */ /* 0x000fe400078e0000 */
[----:B------:R-:W-:Y:S01]  /*0e10*/  IMAD.MOV.U32 R2, RZ, RZ, RZ ;  /* 0x000000ffff027224 */ /* 0x000fe200078e00ff */
[----:B------:R-:W-:Y:S01]  /*0e20*/  IABS R0, R8 ;  /* 0x0000000800007213 */ /* 0x000fe20000000000 */
[----:B------:R-:W-:-:S04]  /*0e30*/  IMAD R7, R7, R5, RZ ;  /* 0x0000000507077224 */ /* 0x000fc800078e02ff */
        /* <DEDUP_REMOVED lines=20> */
.L_x_3453:
[----:B------:R-:W-:Y:S05]  /*0f80*/  BSYNC B0 ;  /* 0x0000000000007941 */ /* 0x000fea0003800000 */
.L_x_3451:
[----:B------:R-:W-:-:S04]  /*0f90*/  LOP3.LUT R0, RZ, R0, RZ, 0x33, !PT ;  /* 0x00000000ff007212 */ /* 0x000fc800078e33ff */
[----:B------:R-:W-:-:S05]  /*0fa0*/  IADD3 R0, R0, R12, RZ ;  /* 0x0000000c00007210 */ /* 0x000fca0007ffe0ff */
[----:B------:R2:W-:Y:S01]  /*0fb0*/  STL [R1+0x84], R0 ;  /* 0x0000840001007387 */ /* 0x0005e20000100800 */
[----:B------:R-:W-:Y:S05]  /*0fc0*/  BRA `(.L_x_3454) ;  /* 0x0000006000007947 */ /* 0x000fea0003800000 */
.L_x_3442:
[----:B------:R-:W-:Y:S01]  /*0fd0*/  MOV R0, UR4 ;  /* 0x0000000400007c02 */ /* 0x000fe20008000f00 */
[----:B------:R-:W-:Y:S04]  /*0fe0*/  STL [R1+0x84], RZ ;  /* 0x000084ff01007387 */ /* 0x000fe80000100800 */
[----:B------:R-:W-:Y:S04]  /*0ff0*/  STL [R1+0x88], RZ ;  /* 0x000088ff01007387 */ /* 0x000fe80000100800 */
[----:B------:R1:W-:Y:S02]  /*1000*/  STL [R1+0x80], R0 ;  /* 0x0000800001007387 */ /* 0x0003e40000100800 */
[----:B-1----:R-:W-:-:S05]  /*1010*/  MOV R0, c[0x0][0x53c] ;  /* 0x00014f0000007a02 */ /* 0x002fca0000000f00 */
[----:B------:R1:W-:Y:S02]  /*1020*/  STL [R1+0x8c], R0 ;  /* 0x00008c0001007387 */ /* 0x0003e40000100800 */
.L_x_3454:
        /* <DEDUP_REMOVED lines=8> */
.L_x_3440:
        /* <DEDUP_REMOVED lines=135> */
.L_x_3535:
        /* <DEDUP_REMOVED lines=42> */
.L_x_3455:
[----:B------:R-:W-:-:S04]  /*1bc0*/  ISETP.NE.U32.AND P0, PT, RZ, c[0x0][0x368], PT ;  /* 0x0000da00ff007a0c */ /* 0x000fc80003f05070 */
[----:B------:R-:W-:-:S13]  /*1bd0*/  ISETP.NE.AND.EX P0, PT, RZ, c[0x0][0x36c], PT, P0 ;  /* 0x0000db00ff007a0c */ /* 0x000fda0003f05300 */
[----:B------:R-:W-:Y:S05]  /*1be0*/  @!P0 BRA `(.L_x_3456) ;  /* 0x0000004000008947 */ /* 0x000fea0003800000 */
[----:B-1----:R-:W-:-:S04]  /*1bf0*/  LEA R2, P0, R32, c[0x0][0x368], 0x2 ;  /* 0x0000da0020027a11 */ /* 0x002fc800078010ff */
[----:B------:R-:W-:-:S05]  /*1c00*/  LEA.HI.X R3, R32, c[0x0][0x36c], R11, 0x2, P0 ;  /* 0x0000db0020037a11 */ /* 0x000fca00000f140b */
[----:B------:R1:W5:Y:S01]  /*1c10*/  LDG.E R0, [R2.64] ;  /* 0x0000000602007981 */ /* 0x000362000c1e1900 */
[----:B------:R-:W-:Y:S05]  /*1c20*/  BRA `(.L_x_3457) ;  /* 0x0000005000007947 */ /* 0x000fea0003800000 */
.L_x_3456:
[----:B-1----:R-:W-:Y:S01]  /*1c30*/  MOV R0, c[0x0][0x1d0] ;  /* 0x0000740000007a02 */ /* 0x002fe20000000f00 */
[----:B------:R-:W-:Y:S05]  /*1c40*/  @!P5 BRA `(.L_x_3457) ;  /* 0x000000300000d947 */ /* 0x000fea0003800000 */
[----:B------:R-:W2:Y:S04]  /*1c50*/  LDG.E R4, [R2.64] ;  /* 0x0000000602047981 */ /* 0x000ea8000c1e1900 */
[----:B------:R-:W2:Y:S02]  /*1c60*/  LDG.E R0, [R2.64+0x4] ;  /* 0x0000040602007981 */ /* 0x000ea4000c1e1900 */
[----:B--2---:R-:W-:Y:S02]  /*1c70*/  IADD3 R0, -R4, R0, RZ ;  /* 0x0000000004007210 */ /* 0x004fe40007ffe1ff */
.L_x_3457:
        /* <DEDUP_REMOVED lines=70> */
.L_x_3459:
[----:B------:R-:W-:Y:S05]  /*20e0*/  BSYNC B0 ;  /* 0x0000000000007941 */ /* 0x000fea0003800000 */
.L_x_3458:
        /* <DEDUP_REMOVED lines=123> */
[C---:B------:R-:W-:Y:S01]  /*28a0*/  LEA R13, P0, R2.reuse, c[0x0][0x160], 0x1 ;  /* 0x00005800020d7a11 */ /* 0x040fe200078008ff */
[----:B------:R-:W-:Y:S03]  /*28b0*/  WARPSYNC 0xffffffff ;  /* 0xffffffff00007948 */ /* 0x000fe60003800000 */
[----:B------:R-:W-:Y:S02]  /*28c0*/  LEA.HI.X R12, R2, c[0x0][0x164], R0, 0x1, P0 ;  /* 0x00005900020c7a11 */ /* 0x000fe400000f0c00 */
[----:B------:R-:W1:Y:S01]  /*28d0*/  SHFL.IDX PT, R2, R13, RZ, 0x181f ;  /* 0x00181fff0d027589 */ /* 0x000e6200000e0000 */
[----:B------:R-:W-:-:S03]  /*28e0*/  IMAD R15, R14, c[0x0][0x2c4], RZ ;  /* 0x0000b1000e0f7a24 */ /* 0x000fc600078e02ff */
[----:B------:R-:W1:Y:S01]  /*28f0*/  SHFL.IDX PT, R3, R12, RZ, 0x181f ;  /* 0x00181fff0c037589 */ /* 0x000e6200000e0000 */
[----:B------:R-:W-:-:S05]  /*2900*/  IMAD.IADD R14, R73, 0x1, R135 ;  /* 0x00000001490e7824 */ /* 0x000fca00078e0287 */
        /* <DEDUP_REMOVED lines=15> */
[----:B----4-:R-:W-:Y:S01]  /*2a00*/  ISETP.GE.AND P5, PT, R21, c[0x0][0x198], PT ;  /* 0x0000660015007a0c */ /* 0x010fe20003fa6270 */
[----:B------:R-:W-:Y:S01]  /*2a10*/  BAR.SYNC.DEFER_BLOCKING 0x0 ;  /* 0x0000000000007b1d */ /* 0x000fe20000010000 */
[----:B-----5:R-:W-:Y:S02]  /*2a20*/  ISETP.GE.AND P4, PT, R20, c[0x0][0x198], PT ;  /* 0x0000660014007a0c */ /* 0x020fe40003f86270 */
[-C--:B------:R-:W-:Y:S02]  /*2a30*/  @!P0 LEA.HI.X R7, R28, R3.reuse, R29, 0x1, P2 ;  /* 0x000000031c078211 */ /* 0x080fe400010f0c1d */
[----:B------:R-:W-:-:S02]  /*2a40*/  @!P0 LEA.HI.X R11, R0, R3, R17, 0x1, P1 ;  /* 0x00000003000b8211 */ /* 0x000fc400008f0c11 */
[CC--:B------:R-:W-:Y:S02]  /*2a50*/  @!P0 LEA R8, P2, R21.reuse, R2.reuse, 0x1 ;  /* 0x0000000215088211 */ /* 0x0c0fe400078408ff */
[C---:B------:R-:W-:Y:S02]  /*2a60*/  @!P0 LEA R4, P1, R20.reuse, R2, 0x1 ;  /* 0x0000000214048211 */ /* 0x040fe400078208ff */
[----:B------:R-:W1:Y:S01]  /*2a70*/  SHFL.IDX PT, R2, R13, 0x1, 0x181f ;  /* 0x00381f000d027f89 */ /* 0x000e6200000e0000 */
[-C--:B------:R-:W-:Y:S02]  /*2a80*/  @!P0 LEA.HI.X R9, R21, R3.reuse, R30, 0x1, P2 ;  /* 0x0000000315098211 */ /* 0x080fe400010f0c1e */
[----:B------:R-:W-:Y:S02]  /*2a90*/  @!P0 LEA.HI.X R5, R20, R3, R27, 0x1, P1 ;  /* 0x0000000314058211 */ /* 0x000fe400008f0c1b */
[----:B------:R-:W2:Y:S04]  /*2aa0*/  SHFL.IDX PT, R3, R12, 0x1, 0x181f ;  /* 0x00381f000c037f89 */ /* 0x000ea800000e0000 */
[----:B------:R-:W-:Y:S01]  /*2ab0*/  @!PT LDS RZ, [RZ] ;  /* 0x00000000fffff984 */ /* 0x000fe20000000800 */
[----:B------:R3:W-:Y:S04]  /*2ac0*/  @!P0 LDGSTS.E.BYPASS.LTC128B.128 [R67+0x4080], [R6.64], !P3 ;  /* 0x0408000006438fae */ /* 0x0007e8000d901d46 */
[----:B------:R4:W-:Y:S04]  /*2ad0*/  @!P0 LDGSTS.E.BYPASS.LTC128B.128 [R67+0x8080], [R10.64], !P6 ;  /* 0x080800000a438fae */ /* 0x0009e8000f101d46 */
[----:B------:R5:W-:Y:S04]  /*2ae0*/  @!P0 LDGSTS.E.BYPASS.LTC128B.128 [R67+0xc080], [R8.64], !P5 ;  /* 0x0c08000008438fae */ /* 0x000be8000e901d46 */
[----:B------:R1:W-:Y:S01]  /*2af0*/  @!P0 LDGSTS.E.BYPASS.LTC128B.128 [R67+0x10080], [R4.64], !P4 ;  /* 0x1008000004438fae */ /* 0x0003e2000e101d46 */
[----:B---3--:R-:W-:-:S04]  /*2b00*/  IADD3 R6, R14, 0x20, RZ ;  /* 0x000000200e067810 */ /* 0x008fc80007ffe0ff */
[----:B------:R-:W-:-:S13]  /*2b10*/  ISETP.GE.AND P0, PT, R6, R15, PT ;  /* 0x0000000f0600720c */ /* 0x000fda0003f06270 */
[----:B-1----:R-:W-:-:S04]  /*2b20*/  @!P0 LEA R6, P1, R28, R2, 0x1 ;  /* 0x000000021c068211 */ /* 0x002fc800078208ff */
[----:B--2---:R-:W-:Y:S02]  /*2b30*/  @!P0 LEA.HI.X R7, R28, R3, R29, 0x1, P1 ;  /* 0x000000031c078211 */ /* 0x004fe400008f0c1d */
[----:B----4-:R-:W-:-:S03]  /*2b40*/  @!P0 LEA R10, P1, R0, R2, 0x1 ;  /* 0x00000002000a8211 */ /* 0x010fc600078208ff */
        /* <DEDUP_REMOVED lines=38> */
[----:B------:R-:W-:Y:S02]  /*2db0*/  IMAD R8, R2, c[0x0][0x1e4], R8 ;  /* 0x0000790002087a24 */ /* 0x000fe400078e0208 */
        /* <DEDUP_REMOVED lines=127> */
[----:B------:R-:W-:Y:S02]  /*35b0*/  IMAD.MOV.U32 R155, RZ, RZ, R23 ;  /* 0x000000ffff9b7224 */ /* 0x000fe400078e0017 */
        /* <DEDUP_REMOVED lines=18> */
[----:B------:R-:W3:Y:S04]  /*36e0*/  LDSM.16.M88.4 R24, [R236+0x1000] ;  /* 0x00100000ec18783b */ /* 0x000ee80000000200 */
[----:B------:R-:W4:Y:S04]  /*36f0*/  LDSM.16.M88.4 R32, [R243] ;  /* 0x00000000f320783b */ /* 0x000f280000000200 */
[----:B------:R-:W5:Y:S04]  /*3700*/  LDSM.16.M88.4 R44, [R243+0x800] ;  /* 0x00080000f32c783b */ /* 0x000f680000000200 */
[----:B------:R-:W1:Y:S04]  /*3710*/  LDSM.16.M88.4 R52, [R243+0x1000] ;  /* 0x00100000f334783b */ /* 0x000e680000000200 */
        /* <DEDUP_REMOVED lines=20> */
[C---:B--2---:R-:W-:Y:S02]  /*3860*/  HMMA.16816.F32.BF16 R20, R160.reuse, R16, RZ ;  /* 0x00000010a014723c */ /* 0x044fe400000418ff */
[----:B------:R1:W-:Y:S04]  /*3870*/  @!P4 LDGSTS.E.BYPASS.LTC128B.128 [R67+0x6880], [R4.64+0x80], !P2 ;  /* 0x068800800443cfae */ /* 0x0003e8000d101d46 */
[----:B------:R1:W-:Y:S02]  /*3880*/  @!P4 LDGSTS.E.BYPASS.LTC128B.128 [R67+0x8080], [R4.64+0x100], !P1 ;  /* 0x080801000443cfae */ /* 0x0003e4000c901d46 */
[C---:B------:R-:W-:Y:S02]  /*3890*/  HMMA.16816.F32.BF16 R28, R160.reuse, R18, RZ ;  /* 0x00000012a01c723c */ /* 0x040fe400000418ff */
[----:B------:R1:W-:Y:S04]  /*38a0*/  @!P4 LDGSTS.E.BYPASS.LTC128B.128 [R67+0x9880], [R4.64+0x180], !P0 ;  /* 0x098801800443cfae */ /* 0x0003e8000c101d46 */
[----:B------:R-:W2:Y:S02]  /*38b0*/  LDSM.16.M88.4 R48, [R238] ;  /* 0x00000000ee30783b */ /* 0x000ea40000000200 */
[C---:B---3--:R-:W-:Y:S02]  /*38c0*/  HMMA.16816.F32.BF16 R36, R160.reuse, R24, RZ ;  /* 0x00000018a024723c */ /* 0x048fe400000418ff */
[----:B------:R-:W3:Y:S04]  /*38d0*/  LDSM.16.M88.4 R56, [R238+0x800] ;  /* 0x00080000ee38783b */ /* 0x000ee80000000200 */
[----:B------:R-:W2:Y:S02]  /*38e0*/  LDSM.16.M88.4 R60, [R238+0x1000] ;  /* 0x00100000ee3c783b */ /* 0x000ea40000000200 */
[----:B------:R-:W-:Y:S01]  /*38f0*/  HMMA.16816.F32.BF16 R40, R160, R26, RZ ;  /* 0x0000001aa028723c */ /* 0x000fe200000418ff */
[C---:B------:R-:W-:Y:S01]  /*3900*/  IMAD.IADD R237, R243.reuse, 0x1, R0 ;  /* 0x00000001f3ed7824 */ /* 0x040fe200078e0200 */
[----:B------:R-:W0:Y:S06]  /*3910*/  LDGDEPBAR ;  /* 0x00000000000079af */ /* 0x000e2c0000000000 */
[C---:B----4-:R-:W-:Y:S08]  /*3920*/  HMMA.16816.F32.BF16 R12, R164.reuse, R34, R12 ;  /* 0x00000022a40c723c */ /* 0x050ff0000004180c */
[C---:B-1----:R-:W-:Y:S01]  /*3930*/  HMMA.16816.F32.BF16 R4, R164.reuse, R32, R8 ;  /* 0x00000020a404723c */ /* 0x042fe20000041808 */
[----:B------:R-:W1:Y:S04]  /*3940*/  LDSM.16.M88.4 R8, [R237] ;  /* 0x00000000ed08783b */ /* 0x000e680000000200 */
[----:B------:R-:W-:Y:S03]  /*3950*/  LDSM.16.M88.4 R32, [R236+0x1800] ;  /* 0x00180000ec20783b */ /* 0x000fe60000000200 */
[C---:B-----5:R-:W-:Y:S08]  /*3960*/  HMMA.16816.F32.BF16 R16, R164.reuse, R44, R20 ;  /* 0x0000002ca410723c */ /* 0x060ff00000041814 */
[C---:B------:R-:W-:Y:S01]  /*3970*/  HMMA.16816.F32.BF16 R20, R164.reuse, R46, R28 ;  /* 0x0000002ea414723c */ /* 0x040fe2000004181c */
[----:B------:R-:W-:Y:S07]  /*3980*/  LDSM.16.M88.4 R44, [R237+0x1000] ;  /* 0x00100000ed2c783b */ /* 0x000fee0000000200 */
[C---:B------:R-:W-:Y:S01]  /*3990*/  HMMA.16816.F32.BF16 R24, R164.reuse, R52, R36 ;  /* 0x00000034a418723c */ /* 0x040fe20000041824 */
[----:B------:R-:W4:Y:S07]  /*39a0*/  LDSM.16.M88.4 R36, [R237+0x800] ;  /* 0x00080000ed24783b */ /* 0x000f2e0000000200 */
[----:B------:R-:W-:Y:S01]  /*39b0*/  HMMA.16816.F32.BF16 R28, R164, R54, R40 ;  /* 0x00000036a41c723c */ /* 0x000fe20000041828 */
[----:B------:R-:W5:Y:S04]  /*39c0*/  LDSM.16.M88.4 R40, [R236+0x2000] ;  /* 0x00200000ec28783b */ /* 0x000f680000000200 */
[----:B------:R-:W-:Y:S03]  /*39d0*/  LDSM.16.M88.4 R52, [R238+0x2800] ;  /* 0x00280000ee34783b */ /* 0x000fe60000000200 */
[C---:B--2---:R-:W-:Y:S08]  /*39e0*/  HMMA.16816.F32.BF16 R4, R180.reuse, R48, R4 ;  /* 0x00000030b404723c */ /* 0x044ff00000041804 */
[C---:B------:R-:W-:Y:S01]  /*39f0*/  HMMA.16816.F32.BF16 R12, R180.reuse, R50, R12 ;  /* 0x00000032b40c723c */ /* 0x040fe2000004180c */
[----:B------:R-:W2:Y:S07]  /*3a00*/  LDSM.16.M88.4 R48, [R236+0x2800] ;  /* 0x00280000ec30783b */ /* 0x000eae0000000200 */
[C---:B---3--:R-:W-:Y:S08]  /*3a10*/  HMMA.16816.F32.BF16 R16, R180.reuse, R56, R16 ;  /* 0x00000038b410723c */ /* 0x048ff00000041810 */
[C---:B------:R-:W-:Y:S01]  /*3a20*/  HMMA.16816.F32.BF16 R20, R180.reuse, R58, R20 ;  /* 0x0000003ab414723c */ /* 0x040fe20000041814 */
[----:B------:R-:W-:Y:S07]  /*3a30*/  LDSM.16.M88.4 R56, [R236+0x5800] ;  /* 0x00580000ec38783b */ /* 0x000fee0000000200 */
[C---:B------:R-:W-:Y:S08]  /*3a40*/  HMMA.16816.F32.BF16 R24, R180.reuse, R60, R24 ;  /* 0x0000003cb418723c */ /* 0x040ff00000041818 */
[----:B------:R-:W-:Y:S08]  /*3a50*/  HMMA.16816.F32.BF16 R28, R180, R62, R28 ;  /* 0x0000003eb41c723c */ /* 0x000ff0000004181c */
[C---:B-1----:R-:W-:Y:S08]  /*3a60*/  HMMA.16816.F32.BF16 R4, R184.reuse, R8, R4 ;  /* 0x00000008b804723c */ /* 0x042ff00000041804 */
[C---:B------:R-:W-:Y:S01]  /*3a70*/  HMMA.16816.F32.BF16 R12, R184.reuse, R10, R12 ;  /* 0x0000000ab80c723c */ /* 0x040fe2000004180c */
[----:B------:R-:W1:Y:S07]  /*3a80*/  LDSM.16.M88.4 R8, [R243+0x1800] ;  /* 0x00180000f308783b */ /* 0x000e6e0000000200 */
[C---:B----4-:R-:W-:Y:S08]  /*3a90*/  HMMA.16816.F32.BF16 R16, R184.reuse, R36, R16 ;  /* 0x00000024b810723c */ /* 0x050ff00000041810 */
[C---:B------:R-:W-:Y:S01]  /*3aa0*/  HMMA.16816.F32.BF16 R20, R184.reuse, R38, R20 ;  /* 0x00000026b814723c */ /* 0x040fe20000041814 */
[----:B------:R-:W3:Y:S07]  /*3ab0*/  LDSM.16.M88.4 R36, [R243+0x2000] ;  /* 0x00200000f324783b */ /* 0x000eee0000000200 */
[C---:B------:R-:W-:Y:S08]  /*3ac0*/  HMMA.16816.F32.BF16 R24, R184.reuse, R44, R24 ;  /* 0x0000002cb818723c */ /* 0x040ff00000041818 */
[----:B------:R-:W-:Y:S01]  /*3ad0*/  HMMA.16816.F32.BF16 R28, R184, R46, R28 ;  /* 0x0000002eb81c723c */ /* 0x000fe2000004181c */
[----:B------:R-:W4:Y:S07]  /*3ae0*/  LDSM.16.M88.4 R44, [R243+0x2800] ;  /* 0x00280000f32c783b */ /* 0x000f2e0000000200 */
[C---:B------:R-:W-:Y:S08]  /*3af0*/  HMMA.16816.F32.BF16 R4, R188.reuse, R32, R4 ;  /* 0x00000020bc04723c */ /* 0x040ff00000041804 */
[C---:B------:R-:W-:Y:S01]  /*3b00*/  HMMA.16816.F32.BF16 R12, R188.reuse, R34, R12 ;  /* 0x00000022bc0c723c */ /* 0x040fe2000004180c */
[----:B------:R-:W3:Y:S07]  /*3b10*/  LDSM.16.M88.4 R32, [R238+0x1800] ;  /* 0x00180000ee20783b */ /* 0x000eee0000000200 */
[C---:B-----5:R-:W-:Y:S08]  /*3b20*/  HMMA.16816.F32.BF16 R16, R188.reuse, R40, R16 ;  /* 0x00000028bc10723c */ /* 0x060ff00000041810 */
[C---:B------:R-:W-:Y:S01]  /*3b30*/  HMMA.16816.F32.BF16 R20, R188.reuse, R42, R20 ;  /* 0x0000002abc14723c */ /* 0x040fe20000041814 */
[----:B------:R-:W5:Y:S07]  /*3b40*/  LDSM.16.M88.4 R40, [R238+0x2000] ;  /* 0x00200000ee28783b */ /* 0x000f6e0000000200 */
[C---:B--2---:R-:W-:Y:S08]  /*3b50*/  HMMA.16816.F32.BF16 R24, R188.reuse, R48, R24 ;  /* 0x00000030bc18723c */ /* 0x044ff00000041818 */
[----:B------:R-:W-:Y:S01]  /*3b60*/  HMMA.16816.F32.BF16 R28, R188, R50, R28 ;  /* 0x00000032bc1c723c */ /* 0x000fe2000004181c */
[----:B------:R-:W-:Y:S07]  /*3b70*/  LDSM.16.M88.4 R48, [R237+0x2800] ;  /* 0x00280000ed30783b */ /* 0x000fee0000000200 */
[C---:B-1----:R-:W-:Y:S08]  /*3b80*/  HMMA.16816.F32.BF16 R4, R192.reuse, R8, R4 ;  /* 0x00000008c004723c */ /* 0x042ff00000041804 */
[C---:B------:R-:W-:Y:S01]  /*3b90*/  HMMA.16816.F32.BF16 R12, R192.reuse, R10, R12 ;  /* 0x0000000ac00c723c */ /* 0x040fe2000004180c */
[----:B------:R-:W1:Y:S07]  /*3ba0*/  LDSM.16.M88.4 R8, [R237+0x1800] ;  /* 0x00180000ed08783b */ /* 0x000e6e0000000200 */
[C---:B---3--:R-:W-:Y:S08]  /*3bb0*/  HMMA.16816.F32.BF16 R16, R192.reuse, R36, R16 ;  /* 0x00000024c010723c */ /* 0x048ff00000041810 */
[C---:B------:R-:W-:Y:S01]  /*3bc0*/  HMMA.16816.F32.BF16 R20, R192.reuse, R38, R20 ;  /* 0x00000026c014723c */ /* 0x040fe20000041814 */
[----:B------:R-:W2:Y:S07]  /*3bd0*/  LDSM.16.M88.4 R36, [R237+0x2000] ;  /* 0x00200000ed24783b */ /* 0x000eae0000000200 */
[C---:B----4-:R-:W-:Y:S08]  /*3be0*/  HMMA.16816.F32.BF16 R24, R192.reuse, R44, R24 ;  /* 0x0000002cc018723c */ /* 0x050ff00000041818 */
[----:B------:R-:W-:Y:S01]  /*3bf0*/  HMMA.16816.F32.BF16 R28, R192, R46, R28 ;  /* 0x0000002ec01c723c */ /* 0x000fe2000004181c */
[----:B------:R-:W-:Y:S07]  /*3c00*/  LDSM.16.M88.4 R44, [R236+0x3800] ;  /* 0x00380000ec2c783b */ /* 0x000fee0000000200 */
[C---:B------:R-:W-:Y:S08]  /*3c10*/  HMMA.16816.F32.BF16 R4, R196.reuse, R32, R4 ;  /* 0x00000020c404723c */ /* 0x040ff00000041804 */
[C---:B------:R-:W-:Y:S01]  /*3c20*/  HMMA.16816.F32.BF16 R12, R196.reuse, R34, R12 ;  /* 0x00000022c40c723c */ /* 0x040fe2000004180c */
[----:B------:R-:W3:Y:S07]  /*3c30*/  LDSM.16.M88.4 R32, [R236+0x3000] ;  /* 0x00300000ec20783b */ /* 0x000eee0000000200 */
[C---:B-----5:R-:W-:Y:S08]  /*3c40*/  HMMA.16816.F32.BF16 R16, R196.reuse, R40, R16 ;  /* 0x00000028c410723c */ /* 0x060ff00000041810 */
[C---:B------:R-:W-:Y:S01]  /*3c50*/  HMMA.16816.F32.BF16 R20, R196.reuse, R42, R20 ;  /* 0x0000002ac414723c */ /* 0x040fe20000041814 */
[----:B------:R-:W-:Y:S07]  /*3c60*/  LDSM.16.M88.4 R40, [R243+0x3800] ;  /* 0x00380000f328783b */ /* 0x000fee0000000200 */
[C---:B------:R-:W-:Y:S08]  /*3c70*/  HMMA.16816.F32.BF16 R24, R196.reuse, R52, R24 ;  /* 0x00000034c418723c */ /* 0x040ff00000041818 */
[----:B------:R-:W-:Y:S01]  /*3c80*/  HMMA.16816.F32.BF16 R28, R196, R54, R28 ;  /* 0x00000036c41c723c */ /* 0x000fe2000004181c */
[----:B------:R-:W4:Y:S07]  /*3c90*/  LDSM.16.M88.4 R52, [R236+0x4000] ;  /* 0x00400000ec34783b */ /* 0x000f2e0000000200 */
[C---:B-1----:R-:W-:Y:S08]  /*3ca0*/  HMMA.16816.F32.BF16 R4, R200.reuse, R8, R4 ;  /* 0x00000008c804723c */ /* 0x042ff00000041804 */
[C---:B------:R-:W-:Y:S01]  /*3cb0*/  HMMA.16816.F32.BF16 R12, R200.reuse, R10, R12 ;  /* 0x0000000ac80c723c */ /* 0x040fe2000004180c */
[----:B------:R-:W1:Y:S07]  /*3cc0*/  LDSM.16.M88.4 R8, [R243+0x3000] ;  /* 0x00300000f308783b */ /* 0x000e6e0000000200 */
[C---:B--2---:R-:W-:Y:S08]  /*3cd0*/  HMMA.16816.F32.BF16 R16, R200.reuse, R36, R16 ;  /* 0x00000024c810723c */ /* 0x044ff00000041810 */
[C---:B------:R-:W-:Y:S01]  /*3ce0*/  HMMA.16816.F32.BF16 R20, R200.reuse, R38, R20 ;  /* 0x00000026c814723c */ /* 0x040fe20000041814 */
[----:B------:R-:W-:Y:S07]  /*3cf0*/  LDSM.16.M88.4 R36, [R238+0x3000] ;  /* 0x00300000ee24783b */ /* 0x000fee0000000200 */
[C---:B------:R-:W-:Y:S08]  /*3d00*/  HMMA.16816.F32.BF16 R24, R200.reuse, R48, R24 ;  /* 0x00000030c818723c */ /* 0x040ff00000041818 */
[----:B------:R-:W-:Y:S01]  /*3d10*/  HMMA.16816.F32.BF16 R28, R200, R50, R28 ;  /* 0x00000032c81c723c */ /* 0x000fe2000004181c */
[----:B------:R-:W2:Y:S07]  /*3d20*/  LDSM.16.M88.4 R48, [R243+0x4000] ;  /* 0x00400000f330783b */ /* 0x000eae0000000200 */
[C---:B---3--:R-:W-:Y:S08]  /*3d30*/  HMMA.16816.F32.BF16 R4, R204.reuse, R32, R4 ;  /* 0x00000020cc04723c */ /* 0x048ff00000041804 */
[C---:B------:R-:W-:Y:S01]  /*3d40*/  HMMA.16816.F32.BF16 R12, R204.reuse, R34, R12 ;  /* 0x00000022cc0c723c */ /* 0x040fe2000004180c */
[----:B------:R-:W-:Y:S07]  /*3d50*/  LDSM.16.M88.4 R32, [R237+0x3000] ;  /* 0x00300000ed20783b */ /* 0x000fee0000000200 */
[C---:B------:R-:W-:Y:S08]  /*3d60*/  HMMA.16816.F32.BF16 R16, R204.reuse, R44, R16 ;  /* 0x0000002ccc10723c */ /* 0x040ff00000041810 */
[C---:B------:R-:W-:Y:S01]  /*3d70*/  HMMA.16816.F32.BF16 R20, R204.reuse, R46, R20 ;  /* 0x0000002ecc14723c */ /* 0x040fe20000041814 */
[----:B------:R-:W3:Y:S07]  /*3d80*/  LDSM.16.M88.4 R44, [R238+0x3800] ;  /* 0x00380000ee2c783b */ /* 0x000eee0000000200 */
[C---:B----4-:R-:W-:Y:S08]  /*3d90*/  HMMA.16816.F32.BF16 R24, R204.reuse, R52, R24 ;  /* 0x00000034cc18723c */ /* 0x050ff00000041818 */
[----:B------:R-:W-:Y:S01]  /*3da0*/  HMMA.16816.F32.BF16 R28, R204, R54, R28 ;  /* 0x00000036cc1c723c */ /* 0x000fe2000004181c */
[----:B------:R-:W4:Y:S07]  /*3db0*/  LDSM.16.M88.4 R52, [R238+0x4000] ;  /* 0x00400000ee34783b */ /* 0x000f2e0000000200 */
[C---:B-1----:R-:W-:Y:S08]  /*3dc0*/  HMMA.16816.F32.BF16 R4, R208.reuse, R8, R4 ;  /* 0x00000008d004723c */ /* 0x042ff00000041804 */
[C---:B------:R-:W-:Y:S08]  /*3dd0*/  HMMA.16816.F32.BF16 R12, R208.reuse, R10, R12 ;  /* 0x0000000ad00c723c */ /* 0x040ff0000004180c */
[C---:B------:R-:W-:Y:S08]  /*3de0*/  HMMA.16816.F32.BF16 R16, R208.reuse, R40, R16 ;  /* 0x00000028d010723c */ /* 0x040ff00000041810 */
[C---:B------:R-:W-:Y:S01]  /*3df0*/  HMMA.16816.F32.BF16 R20, R208.reuse, R42, R20 ;  /* 0x0000002ad014723c */ /* 0x040fe20000041814 */
[----:B------:R-:W1:Y:S07]  /*3e00*/  LDSM.16.M88.4 R40, [R237+0x3800] ;  /* 0x00380000ed28783b */ /* 0x000e6e0000000200 */
[C---:B--2---:R-:W-:Y:S08]  /*3e10*/  HMMA.16816.F32.BF16 R24, R208.reuse, R48, R24 ;  /* 0x00000030d018723c */ /* 0x044ff00000041818 */
[----:B------:R-:W-:Y:S01]  /*3e20*/  HMMA.16816.F32.BF16 R28, R208, R50, R28 ;  /* 0x00000032d01c723c */ /* 0x000fe2000004181c */
[----:B------:R-:W2:Y:S07]  /*3e30*/  LDSM.16.M88.4 R48, [R237+0x4000] ;  /* 0x00400000ed30783b */ /* 0x000eae0000000200 */
[C---:B------:R-:W-:Y:S08]  /*3e40*/  HMMA.16816.F32.BF16 R8, R212.reuse, R36, R4 ;  /* 0x00000024d408723c */ /* 0x040ff00000041804 */
[C---:B------:R-:W-:Y:S01]  /*3e50*/  HMMA.16816.F32.BF16 R4, R212.reuse, R38, R12 ;  /* 0x00000026d404723c */ /* 0x040fe2000004180c */
[----:B------:R-:W5:Y:S07]  /*3e60*/  LDSM.16.M88.4 R36, [R236+0x4800] ;  /* 0x00480000ec24783b */ /* 0x000f6e0000000200 */
[C---:B---3--:R-:W-:Y:S08]  /*3e70*/  HMMA.16816.F32.BF16 R16, R212.reuse, R44, R16 ;  /* 0x0000002cd410723c */ /* 0x048ff00000041810 */
[C---:B------:R-:W-:Y:S01]  /*3e80*/  HMMA.16816.F32.BF16 R20, R212.reuse, R46, R20 ;  /* 0x0000002ed414723c */ /* 0x040fe20000041814 */
[----:B------:R-:W3:Y:S07]  /*3e90*/  LDSM.16.M88.4 R44, [R236+0x5000] ;  /* 0x00500000ec2c783b */ /* 0x000eee0000000200 */
[C---:B----4-:R-:W-:Y:S08]  /*3ea0*/  HMMA.16816.F32.BF16 R24, R212.reuse, R52, R24 ;  /* 0x00000034d418723c */ /* 0x050ff00000041818 */
[----:B------:R-:W-:Y:S01]  /*3eb0*/  HMMA.16816.F32.BF16 R28, R212, R54, R28 ;  /* 0x00000036d41c723c */ /* 0x000fe2000004181c */
[----:B------:R-:W-:Y:S07]  /*3ec0*/  LDSM.16.M88.4 R52, [R243+0x5800] ;  /* 0x00580000f334783b */ /* 0x000fee0000000200 */
[C---:B------:R-:W-:Y:S08]  /*3ed0*/  HMMA.16816.F32.BF16 R12, R216.reuse, R32, R8 ;  /* 0x00000020d80c723c */ /* 0x040ff00000041808 */
[C---:B------:R-:W-:Y:S01]  /*3ee0*/  HMMA.16816.F32.BF16 R8, R216.reuse, R34, R4 ;  /* 0x00000022d808723c */ /* 0x040fe20000041804 */
[----:B------:R-:W4:Y:S07]  /*3ef0*/  LDSM.16.M88.4 R32, [R243+0x4800] ;  /* 0x00480000f320783b */ /* 0x000f2e0000000200 */
[C---:B-1----:R-:W-:Y:S08]  /*3f00*/  HMMA.16816.F32.BF16 R4, R216.reuse, R40, R16 ;  /* 0x00000028d804723c */ /* 0x042ff00000041810 */
[C---:B------:R-:W-:Y:S01]  /*3f10*/  HMMA.16816.F32.BF16 R20, R216.reuse, R42, R20 ;  /* 0x0000002ad814723c */ /* 0x040fe20000041814 */
[----:B------:R-:W1:Y:S07]  /*3f20*/  LDSM.16.M88.4 R40, [R243+0x5000] ;  /* 0x00500000f328783b */ /* 0x000e6e0000000200 */
[C---:B--2---:R-:W-:Y:S08]  /*3f30*/  HMMA.16816.F32.BF16 R24, R216.reuse, R48, R24 ;  /* 0x00000030d818723c */ /* 0x044ff00000041818 */
[----:B------:R-:W-:Y:S01]  /*3f40*/  HMMA.16816.F32.BF16 R28, R216, R50, R28 ;  /* 0x00000032d81c723c */ /* 0x000fe2000004181c */
[----:B------:R-:W-:Y:S07]  /*3f50*/  LDSM.16.M88.4 R48, [R238+0x5000] ;  /* 0x00500000ee30783b */ /* 0x000fee0000000200 */
[C---:B-----5:R-:W-:Y:S08]  /*3f60*/  HMMA.16816.F32.BF16 R16, R220.reuse, R36, R12 ;  /* 0x00000024dc10723c */ /* 0x060ff0000004180c */
[C---:B------:R-:W-:Y:S01]  /*3f70*/  HMMA.16816.F32.BF16 R12, R220.reuse, R38, R8 ;  /* 0x00000026dc0c723c */ /* 0x040fe20000041808 */
[----:B------:R-:W-:Y:S07]  /*3f80*/  LDSM.16.M88.4 R36, [R237+0x5000] ;  /* 0x00500000ed24783b */ /* 0x000fee0000000200 */
[C---:B---3--:R-:W-:Y:S08]  /*3f90*/  HMMA.16816.F32.BF16 R8, R220.reuse, R44, R4 ;  /* 0x0000002cdc08723c */ /* 0x048ff00000041804 */
[C---:B------:R-:W-:Y:S01]  /*3fa0*/  HMMA.16816.F32.BF16 R4, R220.reuse, R46, R20 ;  /* 0x0000002edc04723c */ /* 0x040fe20000041814 */
[----:B------:R-:W2:Y:S07]  /*3fb0*/  LDSM.16.M88.4 R44, [R238+0x4800] ;  /* 0x00480000ee2c783b */ /* 0x000eae0000000200 */
[C---:B------:R-:W-:Y:S08]  /*3fc0*/  HMMA.16816.F32.BF16 R24, R220.reuse, R56, R24 ;  /* 0x00000038dc18723c */ /* 0x040ff00000041818 */
[----:B------:R-:W-:Y:S01]  /*3fd0*/  HMMA.16816.F32.BF16 R28, R220, R58, R28 ;  /* 0x0000003adc1c723c */ /* 0x000fe2000004181c */
[----:B------:R-:W3:Y:S07]  /*3fe0*/  LDSM.16.M88.4 R56, [R238+0x5800] ;  /* 0x00580000ee38783b */ /* 0x000eee0000000200 */
[C---:B----4-:R-:W-:Y:S08]  /*3ff0*/  HMMA.16816.F32.BF16 R20, R224.reuse, R32, R16 ;  /* 0x00000020e014723c */ /* 0x050ff00000041810 */
[C---:B------:R-:W-:Y:S01]  /*4000*/  HMMA.16816.F32.BF16 R16, R224.reuse, R34, R12 ;  /* 0x00000022e010723c */ /* 0x040fe2000004180c */
[----:B------:R-:W-:Y:S07]  /*4010*/  LDSM.16.M88.4 R32, [R237+0x5800] ;  /* 0x00580000ed20783b */ /* 0x000fee0000000200 */
[C---:B-1----:R-:W-:Y:S08]  /*4020*/  HMMA.16816.F32.BF16 R12, R224.reuse, R40, R8 ;  /* 0x00000028e00c723c */ /* 0x042ff00000041808 */
[----:B------:R-:W-:Y:S01]  /*4030*/  HMMA.16816.F32.BF16 R8, R224, R42, R4 ;  /* 0x0000002ae008723c */ /* 0x000fe20000041804 */
[----:B------:R-:W1:Y:S01]  /*4040*/  LDSM.16.M88.4 R40, [R237+0x4800] ;  /* 0x00480000ed28783b */ /* 0x000e620000000200 */
[----:B------:R-:W-:Y:S01]  /*4050*/  IADD3 R2, R243, 0x1000, RZ ;  /* 0x00001000f3027810 */ /* 0x000fe20007ffe0ff */
[----:B------:R-:W-:-:S05]  /*4060*/  DEPBAR.LE SB0, 0x0 ;  /* 0x000080000000791a */ /* 0x000fca0000000000 */
[C---:B------:R-:W-:Y:S08]  /*4070*/  HMMA.16816.F32.BF16 R4, R224.reuse, R52, R24 ;  /* 0x00000034e004723c */ /* 0x040ff00000041818 */
[----:B------:R-:W-:Y:S01]  /*4080*/  HMMA.16816.F32.BF16 R28, R224, R54, R28 ;  /* 0x00000036e01c723c */ /* 0x000fe2000004181c */
[----:B------:R-:W-:-:S07]  /*4090*/  IADD3 R0, R243, 0x800, RZ ;  /* 0x00000800f3007810 */ /* 0x000fce0007ffe0ff */
[C---:B--2---:R-:W-:Y:S08]  /*40a0*/  HMMA.16816.F32.BF16 R24, R228.reuse, R44, R20 ;  /* 0x0000002ce418723c */ /* 0x044ff00000041814 */
[C---:B------:R-:W-:Y:S08]  /*40b0*/  HMMA.16816.F32.BF16 R20, R228.reuse, R46, R16 ;  /* 0x0000002ee414723c */ /* 0x040ff00000041810 */
[C---:B------:R-:W-:Y:S08]  /*40c0*/  HMMA.16816.F32.BF16 R16, R228.reuse, R48, R12 ;  /* 0x00000030e410723c */ /* 0x040ff0000004180c */
[C---:B------:R-:W-:Y:S01]  /*40d0*/  HMMA.16816.F32.BF16 R12, R228.reuse, R50, R8 ;  /* 0x00000032e40c723c */ /* 0x040fe20000041808 */
[----:B------:R2:W-:Y:S07]  /*40e0*/  STL [R1+0x4], R2 ;  /* 0x0000040201007387 */ /* 0x0005ee0000100800 */
[C---:B---3--:R-:W-:Y:S01]  /*40f0*/  HMMA.16816.F32.BF16 R8, R228.reuse, R56, R4 ;  /* 0x00000038e408723c */ /* 0x048fe20000041804 */
[----:B------:R2:W-:Y:S07]  /*4100*/  STL [R1], R0 ;  /* 0x0000000001007387 */ /* 0x0005ee0000100800 */
[----:B------:R-:W-:Y:S01]  /*4110*/  HMMA.16816.F32.BF16 R4, R228, R58, R28 ;  /* 0x0000003ae404723c */ /* 0x000fe2000004181c */
[----:B------:R-:W-:Y:S01]  /*4120*/  ISETP.GT.AND P0, PT, R65, R155, PT ;  /* 0x0000009b4100720c */ /* 0x000fe20003f04270 */
[----:B------:R-:W-:Y:S06]  /*4130*/  BSSY B0, `(.L_x_3461) ;  /* 0x0000038000007945 */ /* 0x000fec0003800000 */
[----:B-1----:R-:W-:Y:S01]  /*4140*/  HMMA.16816.F32.BF16 R28, R232, R40, R24 ;  /* 0x00000028e81c723c */ /* 0x002fe20000041818 */
[----:B------:R-:W-:-:S02]  /*4150*/  IADD3 R252, R243, 0x4800, RZ ;  /* 0x00004800f3fc7810 */ /* 0x000fc40007ffe0ff */
[----:B------:R-:W-:-:S05]  /*4160*/  IADD3 R251, R243, 0x5800, RZ ;  /* 0x00005800f3fb7810 */ /* 0x000fca0007ffe0ff */
[----:B------:R-:W-:Y:S01]  /*4170*/  HMMA.16816.F32.BF16 R40, R232, R42, R20 ;  /* 0x0000002ae828723c */ /* 0x000fe20000041814 */
[C---:B------:R-:W-:Y:S02]  /*4180*/  IADD3 R250, R243.reuse, 0x5000, RZ ;  /* 0x00005000f3fa7810 */ /* 0x040fe40007ffe0ff */
[----:B------:R-:W-:-:S05]  /*4190*/  IADD3 R249, R243, 0x3000, RZ ;  /* 0x00003000f3f97810 */ /* 0x000fca0007ffe0ff */
[----:B------:R-:W-:Y:S01]  /*41a0*/  HMMA.16816.F32.BF16 R24, R232, R36, R16 ;  /* 0x00000024e818723c */ /* 0x000fe20000041810 */
[C---:B------:R-:W-:Y:S02]  /*41b0*/  IADD3 R248, R243.reuse, 0x4000, RZ ;  /* 0x00004000f3f87810 */ /* 0x040fe40007ffe0ff */
[----:B------:R-:W-:-:S05]  /*41c0*/  IADD3 R247, R243, 0x3800, RZ ;  /* 0x00003800f3f77810 */ /* 0x000fca0007ffe0ff */
[----:B------:R-:W-:Y:S01]  /*41d0*/  HMMA.16816.F32.BF16 R20, R232, R32, R8 ;  /* 0x00000020e814723c */ /* 0x000fe20000041808 */
[C---:B------:R-:W-:Y:S02]  /*41e0*/  IADD3 R246, R243.reuse, 0x1800, RZ ;  /* 0x00001800f3f67810 */ /* 0x040fe40007ffe0ff */
[C---:B------:R-:W-:Y:S02]  /*41f0*/  IADD3 R245, R243.reuse, 0x2800, RZ ;  /* 0x00002800f3f57810 */ /* 0x040fe40007ffe0ff */
[----:B------:R-:W-:-:S03]  /*4200*/  IADD3 R244, R243, 0x2000, RZ ;  /* 0x00002000f3f47810 */ /* 0x000fc60007ffe0ff */
[C---:B------:R-:W-:Y:S08]  /*4210*/  HMMA.16816.F32.BF16 R36, R232.reuse, R38, R12 ;  /* 0x00000026e824723c */ /* 0x040ff0000004180c */
[----:B------:R-:W-:Y:S01]  /*4220*/  HMMA.16816.F32.BF16 R32, R232, R34, R4 ;  /* 0x00000022e820723c */ /* 0x000fe20000041804 */
[----:B------:R-:W-:Y:S06]  /*4230*/  BAR.SYNC.DEFER_BLOCKING 0x0 ;  /* 0x0000000000007b1d */ /* 0x000fec0000010000 */
[----:B------:R-:W-:Y:S01]  /*4240*/  @!UPT UIADD3 URZ, URZ, URZ, URZ ;  /* 0x0000003f3f3ff290 */ /* 0x000fe2000fffe03f */
[----:B------:R-:W-:Y:S11]  /*4250*/  @!P0 BRA `(.L_x_3462) ;  /* 0x0000025000008947 */ /* 0x000ff60003800000 */
[----:B--2---:R-:W-:Y:S02]  /*4260*/  IADD3 R4, -R73, 0x30, RZ ;  /* 0x0000003049047810 */ /* 0x004fe40007ffe1ff */
        /* <DEDUP_REMOVED lines=36> */
.L_x_3462:
[----:B--2---:R-:W-:Y:S05]  /*44b0*/  BSYNC B0 ;  /* 0x0000000000007941 */ /* 0x004fea0003800000 */
.L_x_3461:
[----:B-1----:R-:W2:Y:S04]  /*44c0*/  LDL R4, [R1+0x64] ;  /* 0x0000640001047983 */ /* 0x002ea80000100800 */
        /* <DEDUP_REMOVED lines=18> */
[----:B------:R-:W-:Y:S02]  /*45f0*/  IMAD.IADD R4, R64, 0x1, -R4 ;  /* 0x0000000140047824 */ /* 0x000fe400078e0a04 */
[----:B------:R2:W3:Y:S04]  /*4600*/  SHFL.IDX PT, R6, R0, 0x1, 0x1c1f ;  /* 0x003c1f0000067f89 */ /* 0x0004e800000e0000 */
[----:B------:R-:W-:Y:S01]  /*4610*/  LDSM.16.MT88.4 R64, [R240+0x800] ;  /* 0x00080000f040783b */ /* 0x000fe20000004200 */
[----:B----4-:R-:W-:-:S05]  /*4620*/  IMAD.IADD R3, R3, 0x1, -R160 ;  /* 0x0000000103037824 */ /* 0x010fca00078e0aa0 */
[----:B-1----:R-:W-:-:S04]  /*4630*/  IADD3 R2, R3, R2, RZ ;  /* 0x0000000203027210 */ /* 0x002fc80007ffe0ff */
[----:B------:R-:W-:-:S04]  /*4640*/  IMNMX R2, R4, R2, PT ;  /* 0x0000000204027217 */ /* 0x000fc80003800200 */
[C---:B------:R-:W-:Y:S02]  /*4650*/  ISETP.GT.AND P0, PT, R2.reuse, RZ, PT ;  /* 0x000000ff0200720c */ /* 0x040fe40003f04270 */
[----:B------:R-:W-:Y:S02]  /*4660*/  ISETP.GT.AND P1, PT, R2, 0x1, PT ;  /* 0x000000010200780c */ /* 0x000fe40003f24270 */
[----:B------:R-:W-:Y:S02]  /*4670*/  FSEL R16, R28, -INF , P0 ;  /* 0xff8000001c107808 */ /* 0x000fe40000000000 */
[C---:B------:R-:W-:Y:S02]  /*4680*/  ISETP.GT.AND P0, PT, R2.reuse, 0x8, PT ;  /* 0x000000080200780c */ /* 0x040fe40003f04270 */
[----:B------:R-:W-:Y:S02]  /*4690*/  FSEL R15, R29, -INF , P1 ;  /* 0xff8000001d0f7808 */ /* 0x000fe40000800000 */
[----:B------:R-:W-:-:S02]  /*46a0*/  ISETP.GT.AND P1, PT, R2, 0x9, PT ;  /* 0x000000090200780c */ /* 0x000fc40003f24270 */
[----:B------:R-:W-:Y:S02]  /*46b0*/  FSEL R14, R40, -INF , P0 ;  /* 0xff800000280e7808 */ /* 0x000fe40000000000 */
[----:B--2---:R-:W-:Y:S02]  /*46c0*/  FMNMX.FTZ R0, R16, R15, !PT ;  /* 0x0000000f10007209 */ /* 0x004fe40007810000 */
[----:B------:R-:W-:Y:S02]  /*46d0*/  ISETP.GT.AND P0, PT, R2, 0x10, PT ;  /* 0x000000100200780c */ /* 0x000fe40003f04270 */
[----:B------:R-:W-:Y:S02]  /*46e0*/  FSEL R13, R41, -INF , P1 ;  /* 0xff800000290d7808 */ /* 0x000fe40000800000 */
[----:B------:R-:W-:Y:S02]  /*46f0*/  FMNMX.FTZ R0, R14, R0, !PT ;  /* 0x000000000e007209 */ /* 0x000fe40007810000 */
[----:B------:R-:W-:-:S02]  /*4700*/  ISETP.GT.AND P1, PT, R2, 0x11, PT ;  /* 0x000000110200780c */ /* 0x000fc40003f24270 */
[----:B------:R-:W-:Y:S02]  /*4710*/  FSEL R12, R24, -INF , P0 ;  /* 0xff800000180c7808 */ /* 0x000fe40000000000 */
[C---:B------:R-:W-:Y:S02]  /*4720*/  ISETP.GT.AND P0, PT, R2.reuse, 0x18, PT ;  /* 0x000000180200780c */ /* 0x040fe40003f04270 */
[----:B------:R-:W-:Y:S02]  /*4730*/  FMNMX.FTZ R0, R13, R0, !PT ;  /* 0x000000000d007209 */ /* 0x000fe40007810000 */
[----:B------:R-:W-:Y:S02]  /*4740*/  FSEL R17, R25, -INF , P1 ;  /* 0xff80000019117808 */ /* 0x000fe40000800000 */
[----:B------:R-:W-:Y:S02]  /*4750*/  ISETP.GT.AND P1, PT, R2, 0x19, PT ;  /* 0x000000190200780c */ /* 0x000fe40003f24270 */
[----:B------:R-:W-:-:S02]  /*4760*/  FSEL R11, R36, -INF , P0 ;  /* 0xff800000240b7808 */ /* 0x000fc40000000000 */
[----:B------:R-:W-:Y:S01]  /*4770*/  FMNMX.FTZ R5, R12, R0, !PT ;  /* 0x000000000c057209 */ /* 0x000fe20007810000 */
[----:B---3--:R-:W-:Y:S01]  /*4780*/  IMAD.IADD R0, R3, 0x1, R6 ;  /* 0x0000000103007824 */ /* 0x008fe200078e0206 */
[C---:B------:R-:W-:Y:S02]  /*4790*/  ISETP.GT.AND P0, PT, R2.reuse, 0x20, PT ;  /* 0x000000200200780c */ /* 0x040fe40003f04270 */
[----:B------:R-:W-:Y:S02]  /*47a0*/  FSEL R10, R37, -INF , P1 ;  /* 0xff800000250a7808 */ /* 0x000fe40000800000 */
[----:B------:R-:W-:Y:S02]  /*47b0*/  ISETP.GT.AND P1, PT, R2, 0x21, PT ;  /* 0x000000210200780c */ /* 0x000fe40003f24270 */
[----:B------:R-:W-:Y:S02]  /*47c0*/  FSEL R99, R20, -INF , P0 ;  /* 0xff80000014637808 */ /* 0x000fe40000000000 */
[----:B------:R-:W-:-:S02]  /*47d0*/  FMNMX.FTZ R3, R17, R5, !PT ;  /* 0x0000000511037209 */ /* 0x000fc40007810000 */
[----:B------:R-:W-:Y:S02]  /*47e0*/  ISETP.GT.AND P0, PT, R2, 0x28, PT ;  /* 0x000000280200780c */ /* 0x000fe40003f04270 */
[----:B------:R-:W-:Y:S02]  /*47f0*/  IMNMX R0, R4, R0, PT ;  /* 0x0000000004007217 */ /* 0x000fe40003800200 */
[----:B------:R-:W-:Y:S02]  /*4800*/  FSEL R98, R21, -INF , P1 ;  /* 0xff80000015627808 */ /* 0x000fe40000800000 */
[----:B------:R-:W-:Y:S02]  /*4810*/  FMNMX.FTZ R3, R11, R3, !PT ;  /* 0x000000030b037209 */ /* 0x000fe40007810000 */
[----:B------:R-:W-:Y:S02]  /*4820*/  ISETP.GT.AND P1, PT, R2, 0x29, PT ;  /* 0x000000290200780c */ /* 0x000fe40003f24270 */
[----:B------:R-:W-:-:S02]  /*4830*/  FSEL R97, R32, -INF , P0 ;  /* 0xff80000020617808 */ /* 0x000fc40000000000 */
[C---:B------:R-:W-:Y:S02]  /*4840*/  ISETP.GT.AND P0, PT, R0.reuse, RZ, PT ;  /* 0x000000ff0000720c */ /* 0x040fe40003f04270 */
[----:B------:R-:W-:Y:S02]  /*4850*/  ISETP.GT.AND P2, PT, R0, 0x1, PT ;  /* 0x000000010000780c */ /* 0x000fe40003f44270 */
[----:B------:R-:W-:Y:S02]  /*4860*/  FMNMX.FTZ R3, R10, R3, !PT ;  /* 0x000000030a037209 */ /* 0x000fe40007810000 */
[----:B------:R-:W-:Y:S02]  /*4870*/  FSEL R94, R33, -INF , P1 ;  /* 0xff800000215e7808 */ /* 0x000fe40000800000 */
[----:B------:R-:W-:Y:S02]  /*4880*/  FSEL R9, R30, -INF , P0 ;  /* 0xff8000001e097808 */ /* 0x000fe40000000000 */
[----:B------:R-:W-:-:S02]  /*4890*/  ISETP.GT.AND P1, PT, R0, 0x8, PT ;  /* 0x000000080000780c */ /* 0x000fc40003f24270 */
[----:B------:R-:W-:Y:S02]  /*48a0*/  FSEL R8, R31, -INF , P2 ;  /* 0xff8000001f087808 */ /* 0x000fe40001000000 */
[----:B------:R-:W-:Y:S01]  /*48b0*/  FMNMX.FTZ R2, R99, R3, !PT ;  /* 0x0000000363027209 */ /* 0x000fe20007810000 */
[----:B------:R-:W-:Y:S01]  /*48c0*/  LDSM.16.MT88.4 R28, [R241] ;  /* 0x00000000f11c783b */ /* 0x000fe20000004200 */
[----:B------:R-:W-:Y:S02]  /*48d0*/  ISETP.GT.AND P0, PT, R0, 0x9, PT ;  /* 0x000000090000780c */ /* 0x000fe40003f04270 */
[----:B------:R-:W-:Y:S02]  /*48e0*/  FSEL R7, R42, -INF , P1 ;  /* 0xff8000002a077808 */ /* 0x000fe40000800000 */
[----:B------:R-:W-:Y:S02]  /*48f0*/  FMNMX.FTZ R3, R9, R8, !PT ;  /* 0x0000000809037209 */ /* 0x000fe40007810000 */
[----:B------:R-:W-:-:S02]  /*4900*/  FSEL R6, R43, -INF , P0 ;  /* 0xff8000002b067808 */ /* 0x000fc40000000000 */
[----:B------:R-:W-:Y:S01]  /*4910*/  ISETP.GT.AND P1, PT, R0, 0x10, PT ;  /* 0x000000100000780c */ /* 0x000fe20003f24270 */
[----:B------:R-:W-:Y:S01]  /*4920*/  LDSM.16.MT88.4 R40, [R44] ;  /* 0x000000002c28783b */ /* 0x000fe20000004200 */
[----:B------:R-:W-:Y:S02]  /*4930*/  FMNMX.FTZ R3, R7, R3, !PT ;  /* 0x0000000307037209 */ /* 0x000fe40007810000 */
[----:B------:R-:W-:Y:S01]  /*4940*/  FMNMX.FTZ R2, R98, R2, !PT ;  /* 0x0000000262027209 */ /* 0x000fe20007810000 */
[----:B------:R-:W-:Y:S01]  /*4950*/  LDSM.16.MT88.4 R44, [R239+0x1800] ;  /* 0x00180000ef2c783b */ /* 0x000fe20000004200 */
[----:B------:R-:W-:Y:S02]  /*4960*/  ISETP.GT.AND P0, PT, R0, 0x11, PT ;  /* 0x000000110000780c */ /* 0x000fe40003f04270 */
[----:B------:R-:W-:Y:S02]  /*4970*/  FSEL R5, R26, -INF , P1 ;  /* 0xff8000001a057808 */ /* 0x000fe40000800000 */
[----:B------:R-:W-:-:S02]  /*4980*/  FMNMX.FTZ R3, R6, R3, !PT ;  /* 0x0000000306037209 */ /* 0x000fc40007810000 */
[----:B------:R-:W-:Y:S02]  /*4990*/  FMNMX.FTZ R2, R97, R2, !PT ;  /* 0x0000000261027209 */ /* 0x000fe40007810000 */
[----:B------:R-:W-:Y:S02]  /*49a0*/  FSEL R4, R27, -INF , P0 ;  /* 0xff8000001b047808 */ /* 0x000fe40000000000 */
[----:B------:R-:W-:Y:S01]  /*49b0*/  ISETP.GT.AND P1, PT, R0, 0x18, PT ;  /* 0x000000180000780c */ /* 0x000fe20003f24270 */
[----:B------:R-:W-:Y:S01]  /*49c0*/  LDSM.16.MT88.4 R24, [R240] ;  /* 0x00000000f018783b */ /* 0x000fe20000004200 */
[----:B------:R-:W-:Y:S02]  /*49d0*/  FMNMX.FTZ R18, R5, R3, !PT ;  /* 0x0000000305127209 */ /* 0x000fe40007810000 */
[----:B------:R-:W-:Y:S02]  /*49e0*/  FMNMX.FTZ R2, R94, R2, !PT ;  /* 0x000000025e027209 */ /* 0x000fe40007810000 */
[----:B------:R-:W-:-:S02]  /*49f0*/  ISETP.GT.AND P0, PT, R0, 0x19, PT ;  /* 0x000000190000780c */ /* 0x000fc40003f04270 */
[----:B------:R-:W-:Y:S02]  /*4a00*/  FSEL R3, R38, -INF , P1 ;  /* 0xff80000026037808 */ /* 0x000fe40000800000 */
[----:B------:R-:W-:Y:S01]  /*4a10*/  FMNMX.FTZ R19, R4, R18, !PT ;  /* 0x0000001204137209 */ /* 0x000fe20007810000 */
[----:B------:R-:W1:Y:S01]  /*4a20*/  SHFL.BFLY PT, R20, R2, 0x2, 0x1f ;  /* 0x0c401f0002147f89 */ /* 0x000e6200000e0000 */
[----:B------:R-:W-:Y:S02]  /*4a30*/  FSEL R18, R39, -INF , P0 ;  /* 0xff80000027127808 */ /* 0x000fe40000000000 */
[C---:B------:R-:W-:Y:S02]  /*4a40*/  ISETP.GT.AND P1, PT, R0.reuse, 0x20, PT ;  /* 0x000000200000780c */ /* 0x040fe40003f24270 */
[----:B------:R-:W-:Y:S02]  /*4a50*/  FMNMX.FTZ R19, R3, R19, !PT ;  /* 0x0000001303137209 */ /* 0x000fe40007810000 */
[----:B------:R-:W-:-:S02]  /*4a60*/  ISETP.GT.AND P0, PT, R0, 0x21, PT ;  /* 0x000000210000780c */ /* 0x000fc40003f04270 */
[----:B------:R-:W-:Y:S02]  /*4a70*/  FSEL R96, R22, -INF , P1 ;  /* 0xff80000016607808 */ /* 0x000fe40000800000 */
[----:B------:R-:W-:Y:S02]  /*4a80*/  FMNMX.FTZ R19, R18, R19, !PT ;  /* 0x0000001312137209 */ /* 0x000fe40007810000 */
[----:B------:R-:W-:Y:S02]  /*4a90*/  FSEL R95, R23, -INF , P0 ;  /* 0xff800000175f7808 */ /* 0x000fe40000000000 */
[----:B------:R-:W-:Y:S02]  /*4aa0*/  ISETP.GT.AND P1, PT, R0, 0x28, PT ;  /* 0x000000280000780c */ /* 0x000fe40003f24270 */
[----:B------:R-:W-:Y:S02]  /*4ab0*/  FMNMX.FTZ R19, R96, R19, !PT ;  /* 0x0000001360137209 */ /* 0x000fe40007810000 */
[----:B------:R-:W-:-:S02]  /*4ac0*/  ISETP.GT.AND P0, PT, R0, 0x29, PT ;  /* 0x000000290000780c */ /* 0x000fc40003f04270 */
[----:B------:R-:W-:Y:S02]  /*4ad0*/  FSEL R93, R34, -INF , P1 ;  /* 0xff800000225d7808 */ /* 0x000fe40000800000 */
[----:B------:R-:W-:Y:S02]  /*4ae0*/  FMNMX.FTZ R0, R95, R19, !PT ;  /* 0x000000135f007209 */ /* 0x000fe40007810000 */
[----:B------:R-:W-:Y:S02]  /*4af0*/  FSEL R92, R35, -INF , P0 ;  /* 0xff800000235c7808 */ /* 0x000fe40000000000 */
[----:B------:R-:W-:Y:S01]  /*4b00*/  FMNMX.FTZ R0, R93, R0, !PT ;  /* 0x000000005d007209 */ /* 0x000fe20007810000 */
[----:B------:R-:W-:Y:S03]  /*4b10*/  LDSM.16.MT88.4 R32, [R239+0x800] ;  /* 0x00080000ef20783b */ /* 0x000fe60000004200 */
[----:B------:R-:W-:-:S02]  /*4b20*/  FMNMX.FTZ R0, R92, R0, !PT ;  /* 0x000000005c007209 */ /* 0x000fc40007810000 */
        /* <DEDUP_REMOVED lines=363> */
.L_x_3468:
        /* <DEDUP_REMOVED lines=25> */
[C---:B------:R-:W-:Y:S01]  /*6370*/  IMAD R0, R133.reuse, c[0x0][0x20c], R0 ;  /* 0x0000830085007a24 */ /* 0x040fe200078e0200 */
        /* <DEDUP_REMOVED lines=29> */
.L_x_3465:
[----:B------:R-:W-:Y:S05]  /*6550*/  BSYNC B0 ;  /* 0x0000000000007941 */ /* 0x000fea0003800000 */
.L_x_3464:
[C---:B-1---5:R-:W-:Y:S01]  /*6560*/  HMMA.16816.F32.BF16 R4, R160.reuse, R8, RZ ;  /* 0x00000008a004723c */ /* 0x062fe200000418ff */
        /* <DEDUP_REMOVED lines=12> */
[----:B------:R-:W3:Y:S07]  /*6630*/  LDSM.16.M88.4 R172, [R238+0x800] ;  /* 0x00080000eeac783b */ /* 0x000eee0000000200 */
[C---:B----4-:R-:W-:Y:S07]  /*6640*/  HMMA.16816.F32.BF16 R20, R164.reuse, R176, R20 ;  /* 0x000000b0a414723c */ /* 0x050fee0000041814 */
[----:B------:R-:W-:Y:S01]  /*6650*/  MOV R177, R133 ;  /* 0x0000008500b17202 */ /* 0x000fe20000000f00 */
[----:B------:R-:W-:Y:S03]  /*6660*/  HMMA.16816.F32.BF16 R24, R164, R178, R24 ;  /* 0x000000b2a418723c */ /* 0x000fe60000041818 */
[----:B------:R-:W-:Y:S05]  /*6670*/  ISETP.GT.AND P0, PT, R177, R132, PT ;  /* 0x00000084b100720c */ /* 0x000fea0003f04270 */
        /* <DEDUP_REMOVED lines=119> */
[----:B------:R-:W3:Y:S01]  /*6df0*/  LDSM.16.M88.4 R172, [R237+0x5800] ;  /* 0x00580000edac783b */ /* 0x000ee20000000200 */
[----:B------:R-:W-:Y:S06]  /*6e00*/  DEPBAR.LE SB0, 0x0 ;  /* 0x000080000000791a */ /* 0x000fec0000000000 */
[----:B------:R-:W-:Y:S01]  /*6e10*/  BAR.SYNC.DEFER_BLOCKING 0x0 ;  /* 0x0000000000007b1d */ /* 0x000fe20000010000 */
[C---:B-1----:R-:W-:Y:S08]  /*6e20*/  HMMA.16816.F32.BF16 R12, R232.reuse, R168, R12 ;  /* 0x000000a8e80c723c */ /* 0x042ff0000004180c */
[C---:B------:R-:W-:Y:S08]  /*6e30*/  HMMA.16816.F32.BF16 R16, R232.reuse, R170, R16 ;  /* 0x000000aae810723c */ /* 0x040ff00000041810 */
[C---:B---3--:R-:W-:Y:S08]  /*6e40*/  HMMA.16816.F32.BF16 R20, R232.reuse, R172, R20 ;  /* 0x000000ace814723c */ /* 0x048ff00000041814 */
[----:B------:R-:W-:Y:S01]  /*6e50*/  HMMA.16816.F32.BF16 R24, R232, R174, R24 ;  /* 0x000000aee818723c */ /* 0x000fe20000041818 */
[----:B------:R-:W-:Y:S07]  /*6e60*/  @!UPT UIADD3 URZ, URZ, URZ, URZ ;  /* 0x0000003f3f3ff290 */ /* 0x000fee000fffe03f */
[----:B------:R-:W-:-:S11]  /*6e70*/  @!P0 BRA `(.L_x_3467) ;  /* 0x000002c000008947 */ /* 0x000fd60003800000 */
[----:B------:R-:W3:Y:S04]  /*6e80*/  LDL.64 R170, [R1+0x48] ;  /* 0x0000480001aa7983 */ /* 0x000ee80000100a00 */
[----:B------:R-:W4:Y:S04]  /*6e90*/  LDL.64 R178, [R1+0x38] ;  /* 0x0000380001b27983 */ /* 0x000f280000100a00 */
[----:B------:R-:W5:Y:S04]  /*6ea0*/  LDL R169, [R1+0x30] ;  /* 0x0000300001a97983 */ /* 0x000f680000100800 */
        /* <DEDUP_REMOVED lines=41> */
.L_x_3467:
[----:B------:R-:W-:Y:S05]  /*7140*/  BSYNC B0 ;  /* 0x0000000000007941 */ /* 0x000fea0003800000 */
.L_x_3466:
[----:B------:R-:W-:Y:S01]  /*7150*/  MOV R0, c[0x0][0x2c4] ;  /* 0x0000b10000007a02 */ /* 0x000fe20000000f00 */
[----:B-12---:R-:W2:Y:S03]  /*7160*/  LDL R2, [R1+0x60] ;  /* 0x0000600001027983 */ /* 0x006ea60000100800 */
[----:B------:R-:W-:Y:S01]  /*7170*/  ISETP.NE.AND P0, PT, R0, 0x1, PT ;  /* 0x000000010000780c */ /* 0x000fe20003f05270 */
[----:B------:R-:W3:Y:S04]  /*7180*/  LDL R168, [R1+0x64] ;  /* 0x0000640001a87983 */ /* 0x000ee80000100800 */
[----:B------:R1:W2:Y:S04]  /*7190*/  LDL R0, [R1+0x58] ;  /* 0x0000580001007983 */ /* 0x0002a80000100800 */
[----:B------:R-:W4:Y:S04]  /*71a0*/  LDL R133, [R1+0x78] ;  /* 0x0000780001857983 */ /* 0x000f280000100800 */
[----:B------:R-:W4:Y:S04]  /*71b0*/  LDL R132, [R1+0x68] ;  /* 0x0000680001847983 */ /* 0x000f280000100800 */
[----:B------:R-:W0:Y:S01]  /*71c0*/  LDGDEPBAR ;  /* 0x00000000000079af */ /* 0x000e220000000000 */
[----:B--2---:R-:W-:Y:S07]  /*71d0*/  @P0 MOV R0, R2 ;  /* 0x0000000200000202 */ /* 0x004fee0000000f00 */
[----:B------:R-:W2:Y:S08]  /*71e0*/  SHFL.IDX PT, R3, R0, RZ, 0x1c1f ;  /* 0x001c1fff00037589 */ /* 0x000eb000000e0000 */
[----:B------:R5:W1:Y:S02]  /*71f0*/  SHFL.IDX PT, R2, R0, 0x1, 0x1c1f ;  /* 0x003c1f0000027f89 */ /* 0x000a6400000e0000 */
[----:B-----5:R-:W-:Y:S05]  /*7200*/  IMAD R0, R177, -0x30, RZ ;  /* 0xffffffd0b1007824 */ /* 0x020fea00078e02ff */
[----:B---3--:R-:W-:Y:S04]  /*7210*/  IADD3 R0, -R168, 0x1, R0 ;  /* 0x00000001a8007810 */ /* 0x008fe80007ffe100 */
[----:B----4-:R-:W-:Y:S04]  /*7220*/  IADD3 R0, -R132, R0, R133 ;  /* 0x0000000084007210 */ /* 0x010fe80007ffe185 */
[C---:B--2---:R-:W-:Y:S02]  /*7230*/  IADD3 R133, R0.reuse, R3, RZ ;  /* 0x0000000300857210 */ /* 0x044fe40007ffe0ff */
[----:B-1----:R-:W-:Y:S02]  /*7240*/  IADD3 R0, R0, R2, RZ ;  /* 0x0000000200007210 */ /* 0x002fe40007ffe0ff */
[----:B------:R-:W-:Y:S02]  /*7250*/  ISETP.GT.AND P3, PT, R133, 0x9, PT ;  /* 0x000000098500780c */ /* 0x000fe40003f64270 */
[----:B------:R-:W-:Y:S02]  /*7260*/  ISETP.GT.AND P0, PT, R0, RZ, PT ;  /* 0x000000ff0000720c */ /* 0x000fe40003f04270 */
[----:B------:R-:W-:Y:S02]  /*7270*/  FSEL R174, R9, -INF , P3 ;  /* 0xff80000009ae7808 */ /* 0x000fe40001800000 */
[----:B------:R-:W-:Y:S02]  /*7280*/  FSEL R168, R6, -INF , P0 ;  /* 0xff80000006a87808 */ /* 0x000fe40000000000 */
[C---:B------:R-:W-:Y:S02]  /*7290*/  ISETP.GT.AND P0, PT, R0.reuse, 0x1, PT ;  /* 0x000000010000780c */ /* 0x040fe40003f04270 */
[----:B------:R-:W-:Y:S02]  /*72a0*/  ISETP.GT.AND P1, PT, R133, 0x1, PT ;  /* 0x000000018500780c */ /* 0x000fe40003f24270 */
[----:B------:R-:W-:Y:S02]  /*72b0*/  FSEL R171, R7, -INF , P0 ;  /* 0xff80000007ab7808 */ /* 0x000fe40000000000 */
[----:B------:R-:W-:Y:S02]  /*72c0*/  ISETP.GT.AND P0, PT, R0, 0x8, PT ;  /* 0x000000080000780c */ /* 0x000fe40003f04270 */
[----:B------:R-:W-:Y:S02]  /*72d0*/  FSEL R176, R5, -INF , P1 ;  /* 0xff80000005b07808 */ /* 0x000fe40000800000 */
[----:B------:R-:W-:Y:S02]  /*72e0*/  FSEL R170, R10, -INF , P0 ;  /* 0xff8000000aaa7808 */ /* 0x000fe40000000000 */
[C---:B------:R-:W-:Y:S02]  /*72f0*/  ISETP.GT.AND P0, PT, R0.reuse, 0x9, PT ;  /* 0x000000090000780c */ /* 0x040fe40003f04270 */
[----:B------:R-:W-:Y:S02]  /*7300*/  ISETP.GT.AND P2, PT, R133, RZ, PT ;  /* 0x000000ff8500720c */ /* 0x000fe40003f44270 */
[----:B------:R-:W-:Y:S02]  /*7310*/  FSEL R169, R11, -INF , P0 ;  /* 0xff8000000ba97808 */ /* 0x000fe40000000000 */
[----:B------:R-:W-:Y:S02]  /*7320*/  ISETP.GT.AND P0, PT, R0, 0x10, PT ;  /* 0x000000100000780c */ /* 0x000fe40003f04270 */
[----:B------:R-:W-:Y:S02]  /*7330*/  FSEL R173, R4, -INF , P2 ;  /* 0xff80000004ad7808 */ /* 0x000fe40001000000 */
[----:B------:R-:W-:Y:S02]  /*7340*/  FSEL R14, R14, -INF , P0 ;  /* 0xff8000000e0e7808 */ /* 0x000fe40000000000 */
[C---:B------:R-:W-:Y:S02]  /*7350*/  ISETP.GT.AND P0, PT, R0.reuse, 0x11, PT ;  /* 0x000000110000780c */ /* 0x040fe40003f04270 */
[----:B------:R-:W-:Y:S02]  /*7360*/  ISETP.GT.AND P4, PT, R133, 0x8, PT ;  /* 0x000000088500780c */ /* 0x000fe40003f84270 */
[----:B------:R-:W-:Y:S02]  /*7370*/  FSEL R15, R15, -INF , P0 ;  /* 0xff8000000f0f7808 */ /* 0x000fe40000000000 */
[----:B------:R-:W-:Y:S02]  /*7380*/  ISETP.GT.AND P0, PT, R0, 0x18, PT ;  /* 0x000000180000780c */ /* 0x000fe40003f04270 */
[C---:B------:R-:W-:Y:S02]  /*7390*/  ISETP.GT.AND P1, PT, R133.reuse, 0x10, PT ;  /* 0x000000108500780c */ /* 0x040fe40003f24270 */
[----:B------:R-:W-:Y:S02]  /*73a0*/  FSEL R9, R18, -INF , P0 ;  /* 0xff80000012097808 */ /* 0x000fe40000000000 */
[C---:B------:R-:W-:Y:S02]  /*73b0*/  ISETP.GT.AND P0, PT, R0.reuse, 0x19, PT ;  /* 0x000000190000780c */ /* 0x040fe40003f04270 */
        /* <DEDUP_REMOVED lines=9> */
[----:B------:R-:W-:Y:S02]  /*7450*/  FSEL R172, R12, -INF , P1 ;  /* 0xff8000000cac7808 */ /* 0x000fe40000800000 */
[----:B------:R-:W-:Y:S02]  /*7460*/  FSEL R4, R26, -INF , P0 ;  /* 0xff8000001a047808 */ /* 0x000fe40000000000 */
[----:B------:R-:W-:Y:S02]  /*7470*/  ISETP.GT.AND P0, PT, R0, 0x29, PT ;  /* 0x000000290000780c */ /* 0x000fe40003f04270 */
[----:B------:R-:W-:Y:S02]  /*7480*/  FMNMX.FTZ R0, R168, R134, !PT ;  /* 0x00000086a8007209 */ /* 0x000fe40007810000 */
[----:B------:R-:W-:Y:S02]  /*7490*/  FSEL R3, R27, -INF , P0 ;  /* 0xff8000001b037808 */ /* 0x000fe40000000000 */
[----:B------:R-:W-:Y:S02]  /*74a0*/  FMNMX.FTZ R0, R171, R0, !PT ;  /* 0x00000000ab007209 */ /* 0x000fe40007810000 */
[----:B------:R-:W-:Y:S02]  /*74b0*/  FSEL R13, R13, -INF , P2 ;  /* 0xff8000000d0d7808 */ /* 0x000fe40001000000 */
[----:B------:R-:W-:Y:S02]  /*74c0*/  FMNMX.FTZ R0, R170, R0, !PT ;  /* 0x00000000aa007209 */ /* 0x000fe40007810000 */
[----:B------:R-:W-:Y:S02]  /*74d0*/  ISETP.GT.AND P4, PT, R133, 0x19, PT ;  /* 0x000000198500780c */ /* 0x000fe40003f84270 */
[----:B------:R-:W-:Y:S02]  /*74e0*/  FMNMX.FTZ R0, R169, R0, !PT ;  /* 0x00000000a9007209 */ /* 0x000fe40007810000 */
[C---:B------:R-:W-:Y:S02]  /*74f0*/  ISETP.GT.AND P1, PT, R133.reuse, 0x20, PT ;  /* 0x000000208500780c */ /* 0x040fe40003f24270 */
[----:B------:R-:W-:Y:S02]  /*7500*/  FMNMX.FTZ R0, R14, R0, !PT ;  /* 0x000000000e007209 */ /* 0x000fe40007810000 */
        /* <DEDUP_REMOVED lines=8> */
[----:B------:R-:W-:Y:S02]  /*7590*/  FSEL R8, R21, -INF , P2 ;  /* 0xff80000015087808 */ /* 0x000fe40001000000 */
[----:B------:R-:W-:Y:S02]  /*75a0*/  FMNMX.FTZ R0, R5, R0, !PT ;  /* 0x0000000005007209 */ /* 0x000fe40007810000 */
[C---:B------:R-:W-:Y:S02]  /*75b0*/  ISETP.GT.AND P1, PT, R133.reuse, 0x28, PT ;  /* 0x000000288500780c */ /* 0x040fe40003f24270 */
[----:B------:R-:W-:Y:S02]  /*75c0*/  FMNMX.FTZ R0, R4, R0, !PT ;  /* 0x0000000004007209 */ /* 0x000fe40007810000 */
[----:B------:R-:W-:Y:S02]  /*75d0*/  ISETP.GT.AND P2, PT, R133, 0x29, PT ;  /* 0x000000298500780c */ /* 0x000fe40003f44270 */
        /* <DEDUP_REMOVED lines=10> */
[----:B------:R-:W2:Y:S01]  /*7680*/  LDL.LU R134, [R1+0x28] ;  /* 0x0000280001867983 */ /* 0x000ea20000300800 */
[--C-:B------:R-:W-:Y:S02]  /*7690*/  FFMA.FTZ R16, R168, c[0x0][0x2d0], -R2.reuse ;  /* 0x0000b400a8107a23 */ /* 0x100fe40000010802 */
[----:B------:R-:W-:Y:S02]  /*76a0*/  FMUL.FTZ R0, R0, c[0x0][0x2d0] ;  /* 0x0000b40000007a20 */ /* 0x000fe40000410000 */
[--C-:B------:R-:W-:Y:S02]  /*76b0*/  FFMA.FTZ R22, R6, c[0x0][0x2d0], -R2.reuse ;  /* 0x0000b40006167a23 */ /* 0x100fe40000010802 */
[--C-:B------:R-:W-:Y:S01]  /*76c0*/  FFMA.FTZ R23, R5, c[0x0][0x2d0], -R2.reuse ;  /* 0x0000b40005177a23 */ /* 0x100fe20000010802 */
[----:B------:R-:W-:Y:S01]  /*76d0*/  FSEL R5, R24, -INF , P1 ;  /* 0xff80000018057808 */ /* 0x000fe20000800000 */
        /* <DEDUP_REMOVED lines=8> */
[--C-:B------:R-:W-:Y:S01]  /*7760*/  FFMA.FTZ R179, R9, c[0x0][0x2d0], -R2.reuse ;  /* 0x0000b40009b37a23 */ /* 0x100fe20000010802 */
[----:B------:R-:W-:Y:S01]  /*7770*/  MOV R9, R177 ;  /* 0x000000b100097202 */ /* 0x000fe20000000f00 */
[----:B------:R-:W-:Y:S02]  /*7780*/  FFMA.FTZ R178, R7, c[0x0][0x2d0], -R2 ;  /* 0x0000b40007b27a23 */ /* 0x000fe40000010802 */
[----:B------:R-:W3:Y:S10]  /*7790*/  MUFU.EX2 R2, R0 ;  /* 0x0000000000027308 */ /* 0x000ef40000000800 */
[----:B------:R-:W4:Y:S01]  /*77a0*/  MUFU.EX2 R0, R17 ;  /* 0x0000001100007308 */ /* 0x000f220000000800 */
[----:B-1----:R-:W5:Y:S01]  /*77b0*/  LDL.LU R16, [R1+0x2c] ;  /* 0x00002c0001107983 */ /* 0x002f620000300800 */
[C---:B---3--:R-:W-:Y:S02]  /*77c0*/  FMUL.FTZ R30, R2.reuse, R30 ;  /* 0x0000001e021e7220 */ /* 0x048fe40000410000 */
[C---:B------:R-:W-:Y:S02]  /*77d0*/  FMUL.FTZ R31, R2.reuse, R31 ;  /* 0x0000001f021f7220 */ /* 0x040fe40000410000 */
[C---:B------:R-:W-:Y:S02]  /*77e0*/  FMUL.FTZ R34, R2.reuse, R34 ;  /* 0x0000002202227220 */ /* 0x040fe40000410000 */
[C---:B------:R-:W-:Y:S02]  /*77f0*/  FMUL.FTZ R35, R2.reuse, R35 ;  /* 0x0000002302237220 */ /* 0x040fe40000410000 */
[----:B------:R-:W-:Y:S01]  /*7800*/  FMUL.FTZ R38, R2, R38 ;  /* 0x0000002602267220 */ /* 0x000fe20000410000 */
[----:B----4-:R-:W-:Y:S01]  /*7810*/  F2FP.BF16.PACK_AB R169, R0, R3 ;  /* 0x0000000300a9723e */ /* 0x010fe200000010ff */
        /* <DEDUP_REMOVED lines=48> */
[----:B------:R1:W-:Y:S02]  /*7b20*/  MUFU.EX2 R3, R18 ;  /* 0x0000001200037308 */ /* 0x0003e40000000800 */
[----:B------:R-:W-:Y:S08]  /*7b30*/  FADD.FTZ R4, R0, R4 ;  /* 0x0000000400047221 */ /* 0x000ff00000010000 */
[----:B------:R-:W2:Y:S01]  /*7b40*/  MUFU.EX2 R0, R19 ;  /* 0x0000001300007308 */ /* 0x000ea20000000800 */
[----:B-1----:R-:W-:Y:S02]  /*7b50*/  MOV R18, R21 ;  /* 0x0000001500127202 */ /* 0x002fe40000000f00 */
[----:B--2---:R-:W-:Y:S01]  /*7b60*/  F2FP.BF16.PACK_AB R171, R3, R0 ;  /* 0x0000000003ab723e */ /* 0x004fe200000010ff */
[----:B------:R-:W-:Y:S01]  /*7b70*/  FADD.FTZ R4, R0, R4 ;  /* 0x0000000400047221 */ /* 0x000fe20000010000 */
[----:B------:R-:W-:Y:S02]  /*7b80*/  FMNMX.FTZ R0, R173, R135, !PT ;  /* 0x00000087ad007209 */ /* 0x000fe40007810000 */
[----:B------:R-:W-:Y:S01]  /*7b90*/  MOV R19, R9 ;  /* 0x0000000900137202 */ /* 0x000fe20000000f00 */
[----:B------:R-:W-:Y:S01]  /*7ba0*/  FADD.FTZ R177, R3, R4 ;  /* 0x0000000403b17221 */ /* 0x000fe20000010000 */
[----:B------:R-:W-:Y:S02]  /*7bb0*/  FMNMX.FTZ R0, R176, R0, !PT ;  /* 0x00000000b0007209 */ /* 0x000fe40007810000 */
[----:B------:R-:W-:Y:S02]  /*7bc0*/  FSEL R4, R25, -INF , P2 ;  /* 0xff80000019047808 */ /* 0x000fe40001000000 */
        /* <DEDUP_REMOVED lines=20> */
[--C-:B------:R-:W-:Y:S01]  /*7d10*/  FFMA.FTZ R176, R11, c[0x0][0x2d0], -R3.reuse ;  /* 0x0000b4000bb07a23 */ /* 0x100fe20000010803 */
[----:B------:R-:W-:Y:S01]  /*7d20*/  MOV R11, R20 ;  /* 0x00000014000b7202 */ /* 0x000fe20000000f00 */
[--C-:B------:R-:W-:Y:S02]  /*7d30*/  FFMA.FTZ R14, R10, c[0x0][0x2d0], -R3.reuse ;  /* 0x0000b4000a0e7a23 */ /* 0x100fe40000010803 */
[C---:B------:R-:W-:Y:S01]  /*7d40*/  FMUL.FTZ R10, R2.reuse, R154 ;  /* 0x0000009a020a7220 */ /* 0x040fe20000410000 */
[----:B------:R-:W-:Y:S01]  /*7d50*/  MOV R154, R11 ;  /* 0x0000000b009a7202 */ /* 0x000fe20000000f00 */
[----:B------:R-:W-:Y:S02]  /*7d60*/  FMUL.FTZ R11, R2, R155 ;  /* 0x0000009b020b7220 */ /* 0x000fe40000410000 */
[----:B------:R-:W2:Y:S01]  /*7d70*/  LDL R155, [R1+0x8] ;  /* 0x00000800019b7983 */ /* 0x000ea20000100800 */
        /* <DEDUP_REMOVED lines=9> */
[----:B------:R3:W5:Y:S01]  /*7e10*/  MUFU.EX2 R134, R6 ;  /* 0x0000000600867308 */ /* 0x0007620000000800 */
[--C-:B------:R-:W-:Y:S02]  /*7e20*/  FFMA.FTZ R168, R5, c[0x0][0x2d0], -R3.reuse ;  /* 0x0000b40005a87a23 */ /* 0x100fe40000010803 */
[----:B------:R-:W-:Y:S02]  /*7e30*/  FFMA.FTZ R3, R4, c[0x0][0x2d0], -R3 ;  /* 0x0000b40004037a23 */ /* 0x000fe40000010803 */
[C---:B-1----:R-:W-:Y:S02]  /*7e40*/  FMUL.FTZ R24, R0.reuse, R136 ;  /* 0x0000008800187220 */ /* 0x042fe40000410000 */
[C---:B------:R-:W-:Y:S02]  /*7e50*/  FMUL.FTZ R25, R0.reuse, R137 ;  /* 0x0000008900197220 */ /* 0x040fe40000410000 */
[----:B------:R-:W-:Y:S01]  /*7e60*/  FMUL.FTZ R21, R0, R141 ;  /* 0x0000008d00157220 */ /* 0x000fe20000410000 */
[----:B------:R-:W-:Y:S01]  /*7e70*/  MOV R141, R26 ;  /* 0x0000001a008d7202 */ /* 0x000fe20000000f00 */
[----:B------:R-:W-:Y:S02]  /*7e80*/  FMUL.FTZ R26, R2, R138 ;  /* 0x0000008a021a7220 */ /* 0x000fe40000410000 */
[----:B------:R-:W-:Y:S01]  /*7e90*/  FMUL.FTZ R4, R0, R156 ;  /* 0x0000009c00047220 */ /* 0x000fe20000410000 */
[----:B------:R-:W-:Y:S01]  /*7ea0*/  MOV R156, R19 ;  /* 0x00000013009c7202 */ /* 0x000fe20000000f00 */
[C---:B---3--:R-:W-:Y:S01]  /*7eb0*/  FMUL.FTZ R6, R2.reuse, R158 ;  /* 0x0000009e02067220 */ /* 0x048fe20000410000 */
[----:B------:R-:W-:Y:S01]  /*7ec0*/  MOV R158, R27 ;  /* 0x0000001b009e7202 */ /* 0x000fe20000000f00 */
[----:B------:R-:W-:Y:S02]  /*7ed0*/  FMUL.FTZ R27, R2, R139 ;  /* 0x0000008b021b7220 */ /* 0x000fe40000410000 */
[----:B------:R-:W1:Y:S01]  /*7ee0*/  LDSM.16.MT88.4 R136, [R239] ;  /* 0x00000000ef88783b */ /* 0x000e620000004200 */
[C---:B-----5:R-:W-:Y:S02]  /*7ef0*/  FFMA.FTZ R135, R0.reuse, R16, R134 ;  /* 0x0000001000877223 */ /* 0x060fe40000010086 */
        /* <DEDUP_REMOVED lines=9> */
[C---:B------:R-:W-:Y:S01]  /*7f90*/  FMUL.FTZ R16, R0.reuse, R144 ;  /* 0x0000009000107220 */ /* 0x040fe20000410000 */
[----:B------:R-:W-:Y:S01]  /*7fa0*/  MOV R149, R22 ;  /* 0x0000001600957202 */ /* 0x000fe20000000f00 */
[C---:B------:R-:W-:Y:S02]  /*7fb0*/  FMUL.FTZ R17, R0.reuse, R145 ;  /* 0x0000009100117220 */ /* 0x040fe40000410000 */
[C---:B------:R-:W-:Y:S01]  /*7fc0*/  FMUL.FTZ R20, R0.reuse, R140 ;  /* 0x0000008c00147220 */ /* 0x040fe20000410000 */
[----:B------:R-:W-:Y:S01]  /*7fd0*/  MOV R140, R23 ;  /* 0x00000017008c7202 */ /* 0x000fe20000000f00 */
        /* <DEDUP_REMOVED lines=58> */
[C---:B------:R-:W-:Y:S02]  /*8380*/  FMUL.FTZ R14, R2.reuse, R150 ;  /* 0x00000096020e7220 */ /* 0x040fe40000410000 */
[C---:B------:R-:W-:Y:S02]  /*8390*/  FMUL.FTZ R15, R2.reuse, R151 ;  /* 0x00000097020f7220 */ /* 0x040fe40000410000 */
[C---:B------:R-:W-:Y:S02]  /*83a0*/  FMUL.FTZ R19, R2.reuse, R147 ;  /* 0x0000009302137220 */ /* 0x040fe40000410000 */
[C---:B------:R-:W-:Y:S02]  /*83b0*/  FMUL.FTZ R22, R2.reuse, R142 ;  /* 0x0000008e02167220 */ /* 0x040fe40000410000 */
[C---:B------:R-:W-:Y:S02]  /*83c0*/  FMUL.FTZ R23, R2.reuse, R143 ;  /* 0x0000008f02177220 */ /* 0x040fe40000410000 */
[----:B---3--:R-:W-:Y:S01]  /*83d0*/  FMUL.FTZ R7, R2, R159 ;  /* 0x0000009f02077220 */ /* 0x008fe20000410000 */
        /* <DEDUP_REMOVED lines=8> */
[----:B------:R1:W3:Y:S01]  /*8460*/  MUFU.EX2 R2, R154 ;  /* 0x0000009a00027308 */ /* 0x0002e20000000800 */
[C---:B------:R-:W-:Y:S01]  /*8470*/  HMMA.16816.F32.BF16 R8, R168.reuse, R138, R8 ;  /* 0x0000008aa808723c */ /* 0x040fe20000041808 */
[----:B------:R-:W4:Y:S08]  /*8480*/  LDSM.16.MT88.4 R136, [R241] ;  /* 0x00000000f188783b */ /* 0x000f300000004200 */
[----:B------:R5:W2:Y:S10]  /*8490*/  MUFU.EX2 R0, R159 ;  /* 0x0000009f00007308 */ /* 0x000ab40000000800 */
[----:B------:R-:W2:Y:S01]  /*84a0*/  MUFU.EX2 R134, R178 ;  /* 0x000000b200867308 */ /* 0x000ea20000000800 */
[----:B-1----:R-:W-:Y:S09]  /*84b0*/  MOV R154, R140 ;  /* 0x0000008c009a7202 */ /* 0x002ff20000000f00 */
[----:B------:R-:W-:Y:S01]  /*84c0*/  MUFU.EX2 R179, R173 ;  /* 0x000000ad00b37308 */ /* 0x000fe20000000800 */
[----:B-----5:R-:W-:Y:S02]  /*84d0*/  MOV R159, R141 ;  /* 0x0000008d009f7202 */ /* 0x020fe40000000f00 */
[----:B------:R-:W-:Y:S07]  /*84e0*/  LDSM.16.MT88.4 R140, [R239+0x800] ;  /* 0x00080000ef8c783b */ /* 0x000fee0000004200 */
[----:B------:R-:W1:Y:S01]  /*84f0*/  MUFU.EX2 R178, R172 ;  /* 0x000000ac00b27308 */ /* 0x000e620000000800 */
[C---:B----4-:R-:W-:Y:S08]  /*8500*/  HMMA.16816.F32.BF16 R12, R168.reuse, R136, R12 ;  /* 0x00000088a80c723c */ /* 0x050ff0000004180c */
[C---:B------:R-:W-:Y:S01]  /*8510*/  HMMA.16816.F32.BF16 R16, R168.reuse, R138, R16 ;  /* 0x0000008aa810723c */ /* 0x040fe20000041810 */
[----:B------:R-:W4:Y:S01]  /*8520*/  LDSM.16.MT88.4 R136, [R240] ;  /* 0x00000000f088783b */ /* 0x000f220000004200 */
[----:B------:R-:W-:Y:S10]  /*8530*/  MUFU.EX2 R173, R3 ;  /* 0x0000000300ad7308 */ /* 0x000ff40000000800 */
[----:B------:R-:W5:Y:S01]  /*8540*/  MUFU.EX2 R172, R157 ;  /* 0x0000009d00ac7308 */ /* 0x000f620000000800 */
[C---:B----4-:R-:W-:Y:S08]  /*8550*/  HMMA.16816.F32.BF16 R20, R168.reuse, R136, R20 ;  /* 0x00000088a814723c */ /* 0x050ff00000041814 */
[C---:B------:R-:W-:Y:S01]  /*8560*/  HMMA.16816.F32.BF16 R24, R168.reuse, R138, R24 ;  /* 0x0000008aa818723c */ /* 0x040fe20000041818 */
[----:B--2---:R2:W4:Y:S03]  /*8570*/  LDSM.16.MT88.4 R136, [R155] ;  /* 0x000000009b88783b */ /* 0x0045260000004200 */
[----:B--2---:R-:W-:Y:S04]  /*8580*/  MOV R155, R149 ;  /* 0x00000095009b7202 */ /* 0x004fe80000000f00 */
[C---:B----4-:R-:W-:Y:S08]  /*8590*/  HMMA.16816.F32.BF16 R28, R168.reuse, R136, R28 ;  /* 0x00000088a81c723c */ /* 0x050ff0000004181c */
        /* <DEDUP_REMOVED lines=36> */
[----:B---3--:R-:W-:Y:S01]  /*87e0*/  FADD.FTZ R136, R2, R177 ;  /* 0x000000b102887221 */ /* 0x008fe20000010000 */
[----:B------:R-:W-:Y:S01]  /*87f0*/  HMMA.16816.F32.BF16 R128, R168, R138, R128 ;  /* 0x0000008aa880723c */ /* 0x000fe20000041880 */
[----:B------:R-:W2:Y:S03]  /*8800*/  MUFU.EX2 R177, R152 ;  /* 0x0000009800b17308 */ /* 0x000ea60000000800 */
[C---:B------:R-:W-:Y:S01]  /*8810*/  FADD.FTZ R136, R0.reuse, R136 ;  /* 0x0000008800887221 */ /* 0x040fe20000010000 */
[----:B------:R-:W-:Y:S02]  /*8820*/  F2FP.BF16.PACK_AB R137, R0, R2 ;  /* 0x000000020089723e */ /* 0x000fe400000010ff */
[C---:B------:R-:W-:Y:S01]  /*8830*/  F2FP.BF16.PACK_AB R139, R134.reuse, R135 ;  /* 0x00000087868b723e */ /* 0x040fe200000010ff */
[----:B------:R-:W-:Y:S01]  /*8840*/  FADD.FTZ R136, R135, R136 ;  /* 0x0000008887887221 */ /* 0x000fe20000010000 */
[----:B------:R-:W-:Y:S02]  /*8850*/  F2FP.BF16.PACK_AB R138, R175, R174 ;  /* 0x000000aeaf8a723e */ /* 0x000fe400000010ff */
[----:B------:R-:W3:Y:S01]  /*8860*/  MUFU.EX2 R2, R155 ;  /* 0x0000009b00027308 */ /* 0x000ee20000000800 */
[----:B------:R-:W-:Y:S01]  /*8870*/  FADD.FTZ R149, R134, R136 ;  /* 0x0000008886957221 */ /* 0x000fe20000010000 */
[----:B-1----:R-:W-:Y:S02]  /*8880*/  F2FP.BF16.PACK_AB R136, R178, R179 ;  /* 0x000000b3b288723e */ /* 0x002fe400000010ff */
[----:B-----5:R-:W-:Y:S05]  /*8890*/  F2FP.BF16.PACK_AB R170, R173, R172 ;  /* 0x000000acadaa723e */ /* 0x020fea00000010ff */
[C---:B------:R-:W-:Y:S01]  /*88a0*/  HMMA.16816.F32.BF16 R4, R136.reuse, R140, R4 ;  /* 0x0000008c8804723c */ /* 0x040fe20000041804 */
[----:B------:R-:W1:Y:S04]  /*88b0*/  MUFU.EX2 R0, R154 ;  /* 0x0000009a00007308 */ /* 0x000e680000000800 */
[----:B--2---:R-:W-:Y:S03]  /*88c0*/  F2FP.BF16.PACK_AB R168, R177, R176 ;  /* 0x000000b0b1a8723e */ /* 0x004fe600000010ff */
[C---:B------:R-:W-:Y:S01]  /*88d0*/  HMMA.16816.F32.BF16 R8, R136.reuse, R142, R8 ;  /* 0x0000008e8808723c */ /* 0x040fe20000041808 */
[----:B------:R-:W2:Y:S02]  /*88e0*/  LDSM.16.MT88.4 R140, [R240+0x800] ;  /* 0x00080000f08c783b */ /* 0x000ea40000004200 */
[----:B------:R-:W-:Y:S01]  /*88f0*/  MUFU.EX2 R134, R158 ;  /* 0x0000009e00867308 */ /* 0x000fe20000000800 */
[----:B---3--:R-:W-:Y:S04]  /*8900*/  FADD.FTZ R3, R2, R149 ;  /* 0x0000009502037221 */ /* 0x008fe80000010000 */
[C---:B------:R-:W-:Y:S05]  /*8910*/  HMMA.16816.F32.BF16 R12, R136.reuse, R144, R12 ;  /* 0x00000090880c723c */ /* 0x040fea000004180c */
[----:B------:R-:W3:Y:S03]  /*8920*/  MUFU.EX2 R135, R159 ;  /* 0x0000009f00877308 */ /* 0x000ee60000000800 */
[C---:B------:R-:W-:Y:S01]  /*8930*/  HMMA.16816.F32.BF16 R16, R136.reuse, R146, R16 ;  /* 0x000000928810723c */ /* 0x040fe20000041810 */
[----:B------:R-:W4:Y:S03]  /*8940*/  LDSM.16.MT88.4 R144, [R242+0x800] ;  /* 0x00080000f290783b */ /* 0x000f260000004200 */
[C---:B-1----:R-:W-:Y:S01]  /*8950*/  FADD.FTZ R3, R0.reuse, R3 ;  /* 0x0000000300037221 */ /* 0x042fe20000010000 */
[----:B------:R-:W-:Y:S04]  /*8960*/  F2FP.BF16.PACK_AB R169, R0, R2 ;  /* 0x0000000200a9723e */ /* 0x000fe800000010ff */
[----:B------:R-:W-:Y:S03]  /*8970*/  LDSM.16.MT88.4 R152, [R239+0x1000] ;  /* 0x00100000ef98783b */ /* 0x000fe60000004200 */
[C---:B---3--:R-:W-:Y:S01]  /*8980*/  F2FP.BF16.PACK_AB R171, R134.reuse, R135 ;  /* 0x0000008786ab723e */ /* 0x048fe200000010ff */
[----:B------:R-:W-:Y:S01]  /*8990*/  FADD.FTZ R3, R135, R3 ;  /* 0x0000000387037221 */ /* 0x000fe20000010000 */
[----:B------:R-:W-:Y:S01]  /*89a0*/  MOV R135, R133 ;  /* 0x0000008500877202 */ /* 0x000fe20000000f00 */
[C---:B--2---:R-:W-:Y:S03]  /*89b0*/  HMMA.16816.F32.BF16 R20, R136.reuse, R140, R20 ;  /* 0x0000008c8814723c */ /* 0x044fe60000041814 */
        /* <DEDUP_REMOVED lines=107> */
.L_x_3463:
[----:B------:R-:W2:Y:S04]  /*9070*/  LDL R2, [R1+0x34] ;  /* 0x0000340001027983 */ /* 0x000ea80000100800 */
[----:B------:R-:W2:Y:S02]  /*9080*/  LDL R0, [R1+0x20] ;  /* 0x0000200001007983 */ /* 0x000ea40000100800 */
[----:B--2---:R-:W-:-:S13]  /*9090*/  ISETP.GE.AND P0, PT, R0, R2, PT ;  /* 0x000000020000720c */ /* 0x004fda0003f06270 */
[----:B------:R-:W-:Y:S05]  /*90a0*/  @!P0 BRA `(.L_x_3469) ;  /* 0x00002a5000008947 */ /* 0x000fea0003800000 */
.L_x_3472:
[----:B------:R-:W2:Y:S01]  /*90b0*/  LDL R20, [R1+0x20] ;  /* 0x0000200001147983 */ /* 0x000ea20000100800 */
[----:B------:R-:W-:Y:S04]  /*90c0*/  DEPBAR.LE SB0, 0x0 ;  /* 0x000080000000791a */ /* 0x000fe80000000000 */
[----:B------:R-:W3:Y:S01]  /*90d0*/  LDL.64 R6, [R1+0x50] ;  /* 0x0000500001067983 */ /* 0x000ee20000100a00 */
[----:B------:R-:W-:Y:S01]  /*90e0*/  WARPSYNC 0xffffffff ;  /* 0xffffffff00007948 */ /* 0x000fe20003800000 */
[----:B------:R-:W-:Y:S03]  /*90f0*/  BSSY B0, `(.L_x_3470) ;  /* 0x00000f3000007945 */ /* 0x000fe60003800000 */
[----:B------:R-:W4:Y:S05]  /*9100*/  LDL.64 R22, [R1+0x40] ;  /* 0x0000400001167983 */ /* 0x000f2a0000100a00 */
[----:B------:R-:W3:Y:S05]  /*9110*/  LDL R135, [R1+0x30] ;  /* 0x0000300001877983 */ /* 0x000eea0000100800 */
[----:B------:R-:W4:Y:S05]  /*9120*/  LDL R134, [R1] ;  /* 0x0000000001867983 */ /* 0x000f2a0000100800 */
[----:B------:R-:W4:Y:S05]  /*9130*/  LDL R15, [R1+0x4] ;  /* 0x00000400010f7983 */ /* 0x000f2a0000100800 */
[----:B------:R-:W4:Y:S05]  /*9140*/  LDL R21, [R1+0x18] ;  /* 0x0000180001157983 */ /* 0x000f2a0000100800 */
[----:B------:R-:W1:Y:S05]  /*9150*/  S2R R2, SR_TID.X ;  /* 0x0000000000027919 */ /* 0x000e6a0000002100 */
[----:B------:R-:W-:Y:S06]  /*9160*/  BAR.SYNC.DEFER_BLOCKING 0x0 ;  /* 0x0000000000007b1d */ /* 0x000fec0000010000 */
[----:B------:R-:W2:Y:S05]  /*9170*/  LDSM.16.M88.4 R8, [R236] ;  /* 0x00000000ec08783b */ /* 0x000eaa0000000200 */
[----:B------:R-:W2:Y:S05]  /*9180*/  LDSM.16.M88.4 R16, [R236+0x800] ;  /* 0x00080000ec10783b */ /* 0x000eaa0000000200 */
[----:B------:R-:W2:Y:S05]  /*9190*/  LDSM.16.M88.4 R24, [R236+0x1000] ;  /* 0x00100000ec18783b */ /* 0x000eaa0000000200 */
[----:B------:R-:W2:Y:S01]  /*91a0*/  LDSM.16.M88.4 R168, [R243] ;  /* 0x00000000f3a8783b */ /* 0x000ea20000000200 */
[----:B-1----:R-:W-:Y:S11]  /*91b0*/  ISETP.GT.AND P3, PT, R2, 0x7f, PT ;  /* 0x0000007f0200780c */ /* 0x002ff60003f64270 */
[----:B------:R-:W-:Y:S02]  /*91c0*/  @!UPT UIADD3 URZ, URZ, URZ, URZ ;  /* 0x0000003f3f3ff290 */ /* 0x000fe4000fffe03f */
[----:B------:R-:W-:Y:S02]  /*91d0*/  @!P3 IMAD.MOV.U32 R4, RZ, RZ, c[0x0][0x208] ;  /* 0x00008200ff04b624 */ /* 0x000fe400078e00ff */
[----:B------:R-:W-:Y:S01]  /*91e0*/  @!P3 IMAD.MOV.U32 R5, RZ, RZ, c[0x0][0x20c] ;  /* 0x00008300ff05b624 */ /* 0x000fe200078e00ff */
[----:B--2---:R-:W-:Y:S01]  /*91f0*/  SHF.R.S32.HI R0, RZ, 0x1f, R20 ;  /* 0x0000001fff007819 */ /* 0x004fe20000011414 */
[----:B------:R-:W-:Y:S04]  /*9200*/  IMAD.WIDE.U32 R2, R20, c[0x0][0x208], RZ ;  /* 0x0000820014027a25 */ /* 0x000fe800078e00ff */
[----:B------:R-:W-:Y:S04]  /*9210*/  IMAD R0, R0, c[0x0][0x208], RZ ;  /* 0x0000820000007a24 */ /* 0x000fe800078e02ff */
[----:B------:R-:W-:Y:S04]  /*9220*/  IMAD R0, R20, c[0x0][0x20c], R0 ;  /* 0x0000830014007a24 */ /* 0x000fe800078e0200 */
[----:B------:R-:W-:Y:S02]  /*9230*/  IMAD.IADD R0, R3, 0x1, R0 ;  /* 0x0000000103007824 */ /* 0x000fe400078e0200 */
[----:B------:R-:W-:Y:S01]  /*9240*/  IMAD.WIDE.U32 R2, R2, 0x30, RZ ;  /* 0x0000003002027825 */ /* 0x000fe200078e00ff */
[----:B---3--:R-:W-:Y:S03]  /*9250*/  LOP3.LUT P4, RZ, R135, 0x2, RZ, 0xc0, !PT ;  /* 0x0000000287ff7812 */ /* 0x008fe6000788c0ff */
[----:B------:R-:W-:Y:S01]  /*9260*/  IMAD R0, R0, 0x30, RZ ;  /* 0x0000003000007824 */ /* 0x000fe200078e02ff */
[-C--:B------:R-:W-:Y:S01]  /*9270*/  IADD3 R12, P1, R6, R2.reuse, RZ ;  /* 0x00000002060c7210 */ /* 0x080fe20007f3e0ff */
[----:B----4-:R1:W2:Y:S02]  /*9280*/  LDSM.16.M88.4 R172, [R134] ;  /* 0x0000000086ac783b */ /* 0x0102a40000000200 */
[----:B------:R-:W-:Y:S01]  /*9290*/  IMAD.IADD R0, R3, 0x1, R0 ;  /* 0x0000000103007824 */ /* 0x000fe200078e0200 */
[----:B------:R-:W-:Y:S02]  /*92a0*/  @!P3 LEA R3, P0, R4, R2, 0x5 ;  /* 0x000000020403b211 */ /* 0x000fe400078028ff */
[----:B------:R-:W-:Y:S01]  /*92b0*/  LEA R2, P2, R12, c[0x0][0x1f8], 0x1 ;  /* 0x00007e000c027a11 */ /* 0x000fe200078408ff */
[----:B------:R3:W2:Y:S01]  /*92c0*/  LDSM.16.M88.4 R176, [R15] ;  /* 0x000000000fb0783b */ /* 0x0006a20000000200 */
[----:B------:R-:W-:Y:S02]  /*92d0*/  IADD3.X R13, R0, R23, RZ, P1, !PT ;  /* 0x00000017000d7210 */ /* 0x000fe40000ffe4ff */
[----:B------:R-:W-:Y:S02]  /*92e0*/  @!P3 LEA.HI.X R14, R4, R0, R5, 0x5, P0 ;  /* 0x00000000040eb211 */ /* 0x000fe400000f2c05 */
[----:B------:R-:W-:Y:S02]  /*92f0*/  @!P3 IADD3 R0, P1, R3, R6, RZ ;  /* 0x000000060300b210 */ /* 0x000fe40007f3e0ff */
[C---:B-----5:R-:W-:Y:S03]  /*9300*/  HMMA.16816.F32.BF16 R4, R160.reuse, R8, RZ ;  /* 0x00000008a004723c */ /* 0x060fe600000418ff */
[----:B------:R-:W-:Y:S01]  /*9310*/  LEA.HI.X R3, R12, c[0x0][0x1fc], R13, 0x1, P2 ;  /* 0x00007f000c037a11 */ /* 0x000fe200010f0c0d */
[----:B------:R-:W-:Y:S01]  /*9320*/  @!P3 IMAD.X R14, R14, 0x1, R23, P1 ;  /* 0x000000010e0eb824 */ /* 0x000fe200008e0617 */
[----:B------:R-:W-:Y:S03]  /*9330*/  LOP3.LUT P2, RZ, R135, 0x1, RZ, 0xc0, !PT ;  /* 0x0000000187ff7812 */ /* 0x000fe6000784c0ff */
[C---:B------:R-:W-:Y:S01]  /*9340*/  HMMA.16816.F32.BF16 R8, R160.reuse, R10, RZ ;  /* 0x0000000aa008723c */ /* 0x040fe200000418ff */
[C---:B-1----:R-:W-:Y:S04]  /*9350*/  @!P3 LEA R134, P0, R0.reuse, c[0x0][0x1f8], 0x1 ;  /* 0x00007e000086ba11 */ /* 0x042fe800078008ff */
[----:B------:R-:W-:Y:S03]  /*9360*/  @!P3 LEA.HI.X R135, R0, c[0x0][0x1fc], R14, 0x1, P0 ;  /* 0x00007f000087ba11 */ /* 0x000fe600000f0c0e */
[C---:B---3--:R-:W-:Y:S02]  /*9370*/  HMMA.16816.F32.BF16 R12, R160.reuse, R16, RZ ;  /* 0x00000010a00c723c */ /* 0x048fe400000418ff */
[----:B------:R-:W-:Y:S01]  /*9380*/  @!PT LDS RZ, [RZ] ;  /* 0x00000000fffff984 */ /* 0x000fe20000000800 */
[----:B------:R-:W-:Y:S01]  /*9390*/  @!PT LDS RZ, [RZ] ;  /* 0x00000000fffff984 */ /* 0x000fe20000000800 */
[----:B------:R-:W-:Y:S01]  /*93a0*/  @!PT LDS RZ, [RZ] ;  /* 0x00000000fffff984 */ /* 0x000fe20000000800 */
[----:B------:R1:W-:Y:S05]  /*93b0*/  LDGSTS.E.BYPASS.LTC128B.128 [R21+0x4080], [R2.64], !P2 ;  /* 0x0408000002157fae */ /* 0x0003ea000d101d46 */
[----:B------:R1:W-:Y:S01]  /*93c0*/  LDGSTS.E.BYPASS.LTC128B.128 [R21+0x5880], [R2.64+0x80], !P4 ;  /* 0x0588008002157fae */ /* 0x0003e2000e101d46 */
[C---:B------:R-:W-:Y:S04]  /*93d0*/  HMMA.16816.F32.BF16 R16, R160.reuse, R18, RZ ;  /* 0x00000012a010723c */ /* 0x040fe800000418ff */
[----:B------:R1:W-:Y:S05]  /*93e0*/  LDGSTS.E.BYPASS.LTC128B.128 [R21+0x7080], [R2.64+0x100], !P6 ;  /* 0x0708010002157fae */ /* 0x0003ea000f101d46 */
[----:B------:R1:W-:Y:S05]  /*93f0*/  LDGSTS.E.BYPASS.LTC128B.128 [R21+0x8880], [R2.64+0x180], !P5 ;  /* 0x0888018002157fae */ /* 0x0003ea000e901d46 */
[----:B------:R3:W-:Y:S05]  /*9400*/  @!P3 LDGSTS.E.BYPASS.LTC128B.128 [R21+0x5080], [R134.64], !P2 ;  /* 0x050800008615bfae */ /* 0x0007ea000d101d46 */
[----:B------:R3:W-:Y:S05]  /*9410*/  @!P3 LDGSTS.E.BYPASS.LTC128B.128 [R21+0x6880], [R134.64+0x80], !P4 ;  /* 0x068800808615bfae */ /* 0x0007ea000e101d46 */
[----:B------:R3:W-:Y:S05]  /*9420*/  @!P3 LDGSTS.E.BYPASS.LTC128B.128 [R21+0x8080], [R134.64+0x100], !P6 ;  /* 0x080801008615bfae */ /* 0x0007ea000f101d46 */
[----:B------:R3:W-:Y:S05]  /*9430*/  @!P3 LDGSTS.E.BYPASS.LTC128B.128 [R21+0x9880], [R134.64+0x180], !P5 ;  /* 0x098801808615bfae */ /* 0x0007ea000e901d46 */
[----:B------:R-:W4:Y:S01]  /*9440*/  LDL R0, [R1+0x34] ;  /* 0x0000340001007983 */ /* 0x000f220000100800 */
[----:B-1----:R-:W-:Y:S04]  /*9450*/  IMAD.MOV.U32 R3, RZ, RZ, R20 ;  /* 0x000000ffff037224 */ /* 0x002fe800078e0014 */
        /* <DEDUP_REMOVED lines=133> */
[C---:B-1----:R-:W-:Y:S07]  /*9cb0*/  HMMA.16816.F32.BF16 R12, R232.reuse, R168, R12 ;  /* 0x000000a8e80c723c */ /* 0x042fee000004180c */
[----:B------:R-:W-:Y:S01]  /*9cc0*/  MOV R169, R3 ;  /* 0x0000000300a97202 */ /* 0x000fe20000000f00 */
[C---:B------:R-:W-:Y:S03]  /*9cd0*/  HMMA.16816.F32.BF16 R16, R232.reuse, R170, R16 ;  /* 0x000000aae810723c */ /* 0x040fe60000041810 */
[----:B----4-:R-:W-:Y:S01]  /*9ce0*/  ISETP.GT.AND P4, PT, R169, R0, PT ;  /* 0x00000000a900720c */ /* 0x010fe20003f84270 */
[----:B------:R-:W-:Y:S04]  /*9cf0*/  IMAD.MOV.U32 R0, RZ, RZ, R133 ;  /* 0x000000ffff007224 */ /* 0x000fe800078e0085 */
[C---:B--2---:R-:W-:Y:S08]  /*9d00*/  HMMA.16816.F32.BF16 R20, R232.reuse, R172, R20 ;  /* 0x000000ace814723c */ /* 0x044ff00000041814 */
[----:B------:R-:W-:Y:S01]  /*9d10*/  HMMA.16816.F32.BF16 R24, R232, R174, R24 ;  /* 0x000000aee818723c */ /* 0x000fe20000041818 */
[----:B------:R-:W-:Y:S07]  /*9d20*/  @!UPT UIADD3 URZ, URZ, URZ, URZ ;  /* 0x0000003f3f3ff290 */ /* 0x000fee000fffe03f */
[----:B------:R-:W-:-:S11]  /*9d30*/  @!P4 BRA `(.L_x_3471) ;  /* 0x000002e00000c947 */ /* 0x000fd60003800000 */
        /* <DEDUP_REMOVED lines=46> */
.L_x_3471:
[----:B------:R-:W-:Y:S05]  /*a020*/  BSYNC B0 ;  /* 0x0000000000007941 */ /* 0x000fea0003800000 */
.L_x_3470:
        /* <DEDUP_REMOVED lines=95> */
[----:B---3--:R-:W-:Y:S01]  /*a620*/  F2FP.BF16.PACK_AB R170, R2, R4 ;  /* 0x0000000402aa723e */ /* 0x008fe200000010ff */
        /* <DEDUP_REMOVED lines=40> */
[----:B------:R-:W1:Y:S01]  /*a8b0*/  MUFU.EX2 R7, R7 ;  /* 0x0000000700077308 */ /* 0x000e620000000800 */
[----:B------:R-:W-:Y:S01]  /*a8c0*/  MOV R157, R20 ;  /* 0x00000014009d7202 */ /* 0x000fe20000000f00 */
[C---:B------:R-:W-:Y:S01]  /*a8d0*/  FMUL.FTZ R20, R3.reuse, R140 ;  /* 0x0000008c03147220 */ /* 0x040fe20000410000 */
[----:B------:R-:W-:Y:S01]  /*a8e0*/  MOV R140, R21 ;  /* 0x00000015008c7202 */ /* 0x000fe20000000f00 */
[C---:B------:R-:W-:Y:S01]  /*a8f0*/  FMUL.FTZ R21, R3.reuse, R141 ;  /* 0x0000008d03157220 */ /* 0x040fe20000410000 */
[----:B------:R-:W-:Y:S02]  /*a900*/  MOV R141, R10 ;  /* 0x0000000a008d7202 */ /* 0x000fe40000000f00 */
[----:B------:R-:W-:Y:S01]  /*a910*/  MOV R10, R25 ;  /* 0x00000019000a7202 */ /* 0x000fe20000000f00 */
[C---:B------:R-:W-:Y:S01]  /*a920*/  FMUL.FTZ R25, R3.reuse, R137 ;  /* 0x0000008903197220 */ /* 0x040fe20000410000 */
[----:B------:R-:W-:Y:S01]  /*a930*/  MOV R14, R12 ;  /* 0x0000000c000e7202 */ /* 0x000fe20000000f00 */
[C---:B------:R-:W-:Y:S01]  /*a940*/  FMUL.FTZ R12, R3.reuse, R148 ;  /* 0x00000094030c7220 */ /* 0x040fe20000410000 */
[----:B------:R-:W-:Y:S01]  /*a950*/  MOV R152, R17 ;  /* 0x0000001100987202 */ /* 0x000fe20000000f00 */
[----:B------:R-:W-:Y:S01]  /*a960*/  FMUL.FTZ R17, R3, R145 ;  /* 0x0000009103117220 */ /* 0x000fe20000410000 */
[----:B------:R-:W-:Y:S01]  /*a970*/  MOV R145, R10 ;  /* 0x0000000a00917202 */ /* 0x000fe20000000f00 */
[C---:B----4-:R-:W-:Y:S01]  /*a980*/  FFMA.FTZ R4, R0.reuse, R9, R6 ;  /* 0x0000000900047223 */ /* 0x050fe20000010006 */
[----:B------:R-:W-:Y:S01]  /*a990*/  MOV R149, R14 ;  /* 0x0000000e00957202 */ /* 0x000fe20000000f00 */
[C---:B------:R-:W-:Y:S02]  /*a9a0*/  FMUL.FTZ R26, R0.reuse, R138 ;  /* 0x0000008a001a7220 */ /* 0x040fe40000410000 */
[C---:B------:R-:W-:Y:S02]  /*a9b0*/  FMUL.FTZ R27, R0.reuse, R139 ;  /* 0x0000008b001b7220 */ /* 0x040fe40000410000 */
[C---:B------:R-:W-:Y:S02]  /*a9c0*/  FMUL.FTZ R18, R0.reuse, R146 ;  /* 0x0000009200127220 */ /* 0x040fe40000410000 */
[C---:B------:R-:W-:Y:S01]  /*a9d0*/  FMUL.FTZ R19, R0.reuse, R147 ;  /* 0x0000009300137220 */ /* 0x040fe20000410000 */
[C---:B-1----:R-:W-:Y:S01]  /*a9e0*/  F2FP.BF16.PACK_AB R169, R7.reuse, R6 ;  /* 0x0000000607a9723e */ /* 0x042fe200000010ff */
[C---:B------:R-:W-:Y:S02]  /*a9f0*/  FMUL.FTZ R6, R0.reuse, R158 ;  /* 0x0000009e00067220 */ /* 0x040fe40000410000 */
[----:B------:R-:W2:Y:S01]  /*aa00*/  LDL R158, [R1+0x8] ;  /* 0x00000800019e7983 */ /* 0x000ea20000100800 */
[----:B------:R-:W-:Y:S02]  /*aa10*/  FADD.FTZ R132, R7, R4 ;  /* 0x0000000407847221 */ /* 0x000fe40000010000 */
[C---:B------:R-:W-:Y:S01]  /*aa20*/  FMUL.FTZ R4, R3.reuse, R156 ;  /* 0x0000009c03047220 */ /* 0x040fe20000410000 */
[----:B------:R-:W-:Y:S01]  /*aa30*/  MOV R156, R11 ;  /* 0x0000000b009c7202 */ /* 0x000fe20000000f00 */
[C---:B------:R-:W-:Y:S01]  /*aa40*/  FMUL.FTZ R22, R0.reuse, R142 ;  /* 0x0000008e00167220 */ /* 0x040fe20000410000 */
[----:B------:R-:W-:Y:S01]  /*aa50*/  MOV R11, R24 ;  /* 0x00000018000b7202 */ /* 0x000fe20000000f00 */
[C---:B------:R-:W-:Y:S02]  /*aa60*/  FMUL.FTZ R24, R3.reuse, R136 ;  /* 0x0000008803187220 */ /* 0x040fe40000410000 */
[----:B------:R-:W1:Y:S01]  /*aa70*/  LDSM.16.MT88.4 R136, [R239] ;  /* 0x00000000ef88783b */ /* 0x000e620000004200 */
[C---:B------:R-:W-:Y:S02]  /*aa80*/  FMUL.FTZ R23, R0.reuse, R143 ;  /* 0x0000008f00177220 */ /* 0x040fe40000410000 */
        /* <DEDUP_REMOVED lines=79> */
[----:B------:R-:W-:Y:S01]  /*af80*/  MUFU.EX2 R175, R153 ;  /* 0x0000009900af7308 */ /* 0x000fe20000000800 */
[C---:B-1----:R-:W-:Y:S08]  /*af90*/  HMMA.16816.F32.BF16 R4, R168.reuse, R136, R4 ;  /* 0x00000088a804723c */ /* 0x042ff00000041804 */
[C---:B------:R-:W-:Y:S01]  /*afa0*/  HMMA.16816.F32.BF16 R8, R168.reuse, R138, R8 ;  /* 0x0000008aa808723c */ /* 0x040fe20000041808 */
[----:B------:R-:W1:Y:S01]  /*afb0*/  LDSM.16.MT88.4 R136, [R241] ;  /* 0x00000000f188783b */ /* 0x000e620000004200 */
[----:B------:R-:W3:Y:S02]  /*afc0*/  MUFU.EX2 R132, R179 ;  /* 0x000000b300847308 */ /* 0x000ee40000000800 */
[----:B---3--:R-:W-:Y:S01]  /*afd0*/  FADD.FTZ R0, R132, R155 ;  /* 0x0000009b84007221 */ /* 0x008fe20000010000 */
[----:B------:R-:W-:Y:S04]  /*afe0*/  MOV R155, R145 ;  /* 0x00000091009b7202 */ /* 0x000fe80000000f00 */
[----:B------:R-:W-:Y:S03]  /*aff0*/  LDSM.16.MT88.4 R144, [R241+0x800] ;  /* 0x00080000f190783b */ /* 0x000fe60000004200 */
[----:B------:R-:W-:Y:S01]  /*b000*/  MOV R179, R156 ;  /* 0x0000009c00b37202 */ /* 0x000fe20000000f00 */
[----:B------:R-:W-:Y:S03]  /*b010*/  FADD.FTZ R0, R3, R0 ;  /* 0x0000000003007221 */ /* 0x000fe60000010000 */
[----:B------:R-:W-:Y:S01]  /*b020*/  IADD3 R179, R179, -0x1, RZ ;  /* 0xffffffffb3b37810 */ /* 0x000fe20007ffe0ff */
[----:B------:R-:W-:Y:S04]  /*b030*/  FADD.FTZ R0, R135, R0 ;  /* 0x0000000087007221 */ /* 0x000fe80000010000 */
[----:B------:R-:W-:Y:S01]  /*b040*/  FADD.FTZ R0, R134, R0 ;  /* 0x0000000086007221 */ /* 0x000fe20000010000 */
[C---:B-1----:R-:W-:Y:S08]  /*b050*/  HMMA.16816.F32.BF16 R12, R168.reuse, R136, R12 ;  /* 0x00000088a80c723c */ /* 0x042ff0000004180c */
[C---:B------:R-:W-:Y:S01]  /*b060*/  HMMA.16816.F32.BF16 R16, R168.reuse, R138, R16 ;  /* 0x0000008aa810723c */ /* 0x040fe20000041810 */
[----:B------:R-:W1:Y:S07]  /*b070*/  LDSM.16.MT88.4 R136, [R240] ;  /* 0x00000000f088783b */ /* 0x000e6e0000004200 */
[C---:B-1----:R-:W-:Y:S08]  /*b080*/  HMMA.16816.F32.BF16 R20, R168.reuse, R136, R20 ;  /* 0x00000088a814723c */ /* 0x042ff00000041814 */
[C---:B------:R-:W-:Y:S01]  /*b090*/  HMMA.16816.F32.BF16 R24, R168.reuse, R138, R24 ;  /* 0x0000008aa818723c */ /* 0x040fe20000041818 */
[----:B--2---:R1:W2:Y:S03]  /*b0a0*/  LDSM.16.MT88.4 R136, [R158] ;  /* 0x000000009e88783b */ /* 0x0042a60000004200 */
[----:B-1----:R-:W-:Y:S05]  /*b0b0*/  MOV R158, R140 ;  /* 0x0000008c009e7202 */ /* 0x002fea0000000f00 */
        /* <DEDUP_REMOVED lines=164> */
.L_x_3469:
[----:B------:R-:W-:Y:S07]  /*bb00*/  @!UPT UIADD3 URZ, URZ, URZ, URZ ;  /* 0x0000003f3f3ff290 */ /* 0x000fee000fffe03f */
[----:B------:R-:W-:Y:S02]  /*bb10*/  MOV R7, 0x1f ;  /* 0x0000001f00077802 */ /* 0x000fe40000000f00 */
[----:B------:R-:W-:Y:S01]  /*bb20*/  MOV R6, 0xffffffff ;  /* 0xffffffff00067802 */ /* 0x000fe20000000f00 */
[----:B------:R-:W-:Y:S06]  /*bb30*/  BRA.DIV ~URZ, `(.L_x_3473) ;  /* 0x000060727f007947 */ /* 0x000fec000b800000 */
[----:B------:R-:W2:Y:S04]  /*bb40*/  LDL R2, [R1+0x2c] ;  /* 0x00002c0001027983 */ /* 0x000ea80000100800 */
[----:B--2---:R1:W2:Y:S02]  /*bb50*/  SHFL.BFLY PT, R0, R2, 0x2, 0x1f ;  /* 0x0c401f0002007f89 */ /* 0x0042a400000e0000 */
.L_x_3540:
        /* <DEDUP_REMOVED lines=9> */
.L_x_3541:
        /* <DEDUP_REMOVED lines=149> */
.L_x_3460:
        /* <DEDUP_REMOVED lines=19> */
.L_x_3476:
[----:B--2---:R-:W-:Y:S05]  /*c670*/  BSYNC B0 ;  /* 0x0000000000007941 */ /* 0x004fea0003800000 */
.L_x_3475:
        /* <DEDUP_REMOVED lines=168> */
.L_x_3479:
        /* <DEDUP_REMOVED lines=131> */
.L_x_3542:
[----:B------:R-:W-:Y:S05]  /*d930*/  BRA.DIV ~URZ, `(.L_x_3482) ;  /* 0x000044527f007947 */ /* 0x000fea000b800000 */
[----:B------:R4:W2:Y:S02]  /*d940*/  SHFL.IDX PT, R0, R15, RZ, 0x181f ;  /* 0x00181fff0f007589 */ /* 0x0008a400000e0000 */
.L_x_3543:
        /* <DEDUP_REMOVED lines=26> */
.L_x_3484:
[----:B------:R-:W-:Y:S05]  /*daf0*/  BSYNC B0 ;  /* 0x0000000000007941 */ /* 0x000fea0003800000 */
.L_x_3483:
[----:B------:R-:W-:Y:S05]  /*db00*/  BRA.DIV ~URZ, `(.L_x_3485) ;  /* 0x000042e27f007947 */ /* 0x000fea000b800000 */
[----:B---3--:R3:W4:Y:S04]  /*db10*/  SHFL.IDX PT, R10, R12, 0x1, 0x181f ;  /* 0x00381f000c0a7f89 */ /* 0x00872800000e0000 */
[----:B--2---:R3:W2:Y:S02]  /*db20*/  SHFL.IDX PT, R0, R15, 0x1, 0x181f ;  /* 0x00381f000f007f89 */ /* 0x0046a400000e0000 */
.L_x_3544:
        /* <DEDUP_REMOVED lines=25> */
.L_x_3487:
[----:B------:R-:W-:Y:S05]  /*dcc0*/  BSYNC B0 ;  /* 0x0000000000007941 */ /* 0x000fea0003800000 */
.L_x_3486:
[----:B------:R-:W-:Y:S05]  /*dcd0*/  BRA.DIV ~URZ, `(.L_x_3488) ;  /* 0x000041d27f007947 */ /* 0x000fea000b800000 */
[----:B----4-:R4:W1:Y:S02]  /*dce0*/  SHFL.IDX PT, R10, R12, 0x2, 0x181f ;  /* 0x00581f000c0a7f89 */ /* 0x01086400000e0000 */
.L_x_3545:
[----:B------:R-:W-:Y:S05]  /*dcf0*/  BRA.DIV ~URZ, `(.L_x_3489) ;  /* 0x000042227f007947 */ /* 0x000fea000b800000 */
[----:B--2---:R2:W3:Y:S02]  /*dd00*/  SHFL.IDX PT, R0, R15, 0x2, 0x181f ;  /* 0x00581f000f007f89 */ /* 0x0044e400000e0000 */
.L_x_3546:
        /* <DEDUP_REMOVED lines=25> */
.L_x_3491:
[----:B------:R-:W-:Y:S05]  /*dea0*/  BSYNC B0 ;  /* 0x0000000000007941 */ /* 0x000fea0003800000 */
.L_x_3490:
[----:B------:R-:W-:Y:S05]  /*deb0*/  BRA.DIV ~URZ, `(.L_x_3492) ;  /* 0x000040c27f007947 */ /* 0x000fea000b800000 */
[----:B-1----:R1:W2:Y:S04]  /*dec0*/  SHFL.IDX PT, R8, R12, 0x3, 0x181f ;  /* 0x00781f000c087f89 */ /* 0x0022a800000e0000 */
[----:B---3--:R1:W3:Y:S02]  /*ded0*/  SHFL.IDX PT, R0, R15, 0x3, 0x181f ;  /* 0x00781f000f007f89 */ /* 0x0082e400000e0000 */
.L_x_3547:
        /* <DEDUP_REMOVED lines=26> */
.L_x_3480:
        /* <DEDUP_REMOVED lines=34> */
.L_x_3548:
[----:B------:R-:W-:Y:S05]  /*e2a0*/  BRA.DIV ~URZ, `(.L_x_3495) ;  /* 0x00003e027f007947 */ /* 0x000fea000b800000 */
[----:B------:R3:W4:Y:S02]  /*e2b0*/  SHFL.IDX PT, R0, R14, RZ, 0x1c1f ;  /* 0x001c1fff0e007589 */ /* 0x00072400000e0000 */
.L_x_3549:
        /* <DEDUP_REMOVED lines=194> */
.L_x_3497:
[----:B------:R-:W-:Y:S05]  /*eee0*/  BSYNC B0 ;  /* 0x0000000000007941 */ /* 0x000fea0003800000 */
.L_x_3496:
[----:B------:R-:W-:Y:S05]  /*eef0*/  BRA.DIV ~URZ, `(.L_x_3498) ;  /* 0x000032127f007947 */ /* 0x000fea000b800000 */
[----:B--2---:R2:W1:Y:S04]  /*ef00*/  SHFL.IDX PT, R4, R12, 0x1, 0x1c1f ;  /* 0x003c1f000c047f89 */ /* 0x00446800000e0000 */
[----:B----4-:R2:W4:Y:S02]  /*ef10*/  SHFL.IDX PT, R0, R14, 0x1, 0x1c1f ;  /* 0x003c1f000e007f89 */ /* 0x01052400000e0000 */
.L_x_3550:
        /* <DEDUP_REMOVED lines=136> */
.L_x_3478:
        /* <DEDUP_REMOVED lines=22> */
.L_x_3499:
        /* <DEDUP_REMOVED lines=57> */
.L_x_3501:
[----:B------:R-:W-:Y:S05]  /*fc90*/  BSYNC B0 ;  /* 0x0000000000007941 */ /* 0x000fea0003800000 */
.L_x_3500:
        /* <DEDUP_REMOVED lines=47> */
.L_x_3551:
[----:B------:R-:W-:Y:S05]  /*ff90*/  BRA.DIV ~URZ, `(.L_x_3503) ;  /* 0x000022a27f007947 */ /* 0x000fea000b800000 */
[----:B------:R3:W4:Y:S02]  /*ffa0*/  SHFL.IDX PT, R0, R15, RZ, 0x181f ;  /* 0x00181fff0f007589 */ /* 0x00072400000e0000 */
.L_x_3552:
        /* <DEDUP_REMOVED lines=27> */
.L_x_3505:
[----:B------:R-:W-:Y:S05]  /*10160*/  BSYNC B0 ;  /* 0x0000000000007941 */ /* 0x000fea0003800000 */
.L_x_3504:
[----:B------:R-:W-:Y:S05]  /*10170*/  BRA.DIV ~URZ, `(.L_x_3506) ;  /* 0x000021227f007947 */ /* 0x000fea000b800000 */
[----:B--2---:R2:W1:Y:S04]  /*10180*/  SHFL.IDX PT, R10, R11, 0x1, 0x181f ;  /* 0x00381f000b0a7f89 */ /* 0x00446800000e0000 */
[----:B----4-:R2:W4:Y:S02]  /*10190*/  SHFL.IDX PT, R0, R15, 0x1, 0x181f ;  /* 0x00381f000f007f89 */ /* 0x01052400000e0000 */
.L_x_3553:
        /* <DEDUP_REMOVED lines=25> */
.L_x_3508:
[----:B------:R-:W-:Y:S05]  /*10330*/  BSYNC B0 ;  /* 0x0000000000007941 */ /* 0x000fea0003800000 */
.L_x_3507:
[----:B------:R-:W-:Y:S05]  /*10340*/  BRA.DIV ~URZ, `(.L_x_3509) ;  /* 0x000020127f007947 */ /* 0x000fea000b800000 */
[----:B------:R1:W2:Y:S02]  /*10350*/  SHFL.IDX PT, R10, R11, 0x2, 0x181f ;  /* 0x00581f000b0a7f89 */ /* 0x0002a400000e0000 */
.L_x_3554:
[----:B------:R-:W-:Y:S05]  /*10360*/  BRA.DIV ~URZ, `(.L_x_3510) ;  /* 0x000020627f007947 */ /* 0x000fea000b800000 */
[----:B----4-:R4:W1:Y:S02]  /*10370*/  SHFL.IDX PT, R0, R15, 0x2, 0x181f ;  /* 0x00581f000f007f89 */ /* 0x01086400000e0000 */
.L_x_3555:
        /* <DEDUP_REMOVED lines=25> */
.L_x_3512:
[----:B------:R-:W-:Y:S05]  /*10510*/  BSYNC B0 ;  /* 0x0000000000007941 */ /* 0x000fea0003800000 */
.L_x_3511:
[----:B------:R-:W-:Y:S05]  /*10520*/  BRA.DIV ~URZ, `(.L_x_3513) ;  /* 0x00001f027f007947 */ /* 0x000fea000b800000 */
[----:B--2---:R2:W1:Y:S04]  /*10530*/  SHFL.IDX PT, R10, R11, 0x3, 0x181f ;  /* 0x00781f000b0a7f89 */ /* 0x00446800000e0000 */
[----:B------:R2:W3:Y:S02]  /*10540*/  SHFL.IDX PT, R0, R15, 0x3, 0x181f ;  /* 0x00781f000f007f89 */ /* 0x0004e400000e0000 */
.L_x_3556:
        /* <DEDUP_REMOVED lines=24> */
.L_x_3493:
[----:B------:R-:W-:Y:S05]  /*106d0*/  BSYNC B1 ;  /* 0x0000000000017941 */ /* 0x000fea0003800000 */
.L_x_3477:
        /* <DEDUP_REMOVED lines=15> */
.L_x_3557:
[----:B------:R-:W-:Y:S05]  /*107d0*/  BRA.DIV ~URZ, `(.L_x_3516) ;  /* 0x00001d827f007947 */ /* 0x000fea000b800000 */
[----:B------:R3:W4:Y:S02]  /*107e0*/  SHFL.IDX PT, R8, R103, 0x1, 0x1f ;  /* 0x00201f0067087f89 */ /* 0x00072400000e0000 */
.L_x_3558:
        /* <DEDUP_REMOVED lines=19> */
.L_x_3559:
        /* <DEDUP_REMOVED lines=16> */
.L_x_3560:
[----:B---3--:R-:W-:Y:S01]  /*10a20*/  IMAD R0, R0, c[0x0][0x538], RZ ;  /* 0x00014e0000007a24 */ /* 0x008fe200078e02ff */
[----:B------:R-:W-:Y:S04]  /*10a30*/  BSSY B1, `(.L_x_3519) ;  /* 0x00000cf000017945 */ /* 0x000fe80003800000 */
[----:B----4-:R-:W-:-:S04]  /*10a40*/  IADD3 R8, R0, R8, RZ ;  /* 0x0000000800087210 */ /* 0x010fc80007ffe0ff */
[----:B--2---:R-:W-:-:S13]  /*10a50*/  ISETP.GT.AND P0, PT, R8, R9, PT ;  /* 0x000000090800720c */ /* 0x004fda0003f04270 */
[----:B------:R-:W-:Y:S05]  /*10a60*/  @P0 BRA `(.L_x_3520) ;  /* 0x0000025000000947 */ /* 0x000fea0003800000 */
.L_x_3524:
        /* <DEDUP_REMOVED lines=17> */
.L_x_3561:
        /* <DEDUP_REMOVED lines=16> */
.L_x_3562:
[----:B--2---:R-:W-:-:S05]  /*10c80*/  IMAD R0, R0, c[0x0][0x538], RZ ;  /* 0x00014e0000007a24 */ /* 0x004fca00078e02ff */
[----:B------:R-:W-:-:S04]  /*10c90*/  IADD3 R8, R0, R8, RZ ;  /* 0x0000000800087210 */ /* 0x000fc80007ffe0ff */
[----:B------:R-:W-:-:S13]  /*10ca0*/  ISETP.GT.AND P0, PT, R8, R9, PT ;  /* 0x000000090800720c */ /* 0x000fda0003f04270 */
[----:B-1----:R-:W-:Y:S05]  /*10cb0*/  @!P0 BRA `(.L_x_3524) ;  /* 0xfffffdb000008947 */ /* 0x002fea000383ffff */
.L_x_3520:
[----:B------:R-:W-:-:S05]  /*10cc0*/  IADD3 R11, -R0, R8, RZ ;  /* 0x00000008000b7210 */ /* 0x000fca0007ffe1ff */
[----:B------:R-:W-:-:S05]  /*10cd0*/  IMAD R0, R4, c[0x0][0x538], R11 ;  /* 0x00014e0004007a24 */ /* 0x000fca00078e020b */
[----:B------:R-:W-:Y:S01]  /*10ce0*/  ISETP.GT.AND P0, PT, R0, R9, PT ;  /* 0x000000090000720c */ /* 0x000fe20003f04270 */
[----:B------:R-:W-:-:S12]  /*10cf0*/  BRA.DIV ~URZ, `(.L_x_3525) ;  /* 0x00001ca27f007947 */ /* 0x000fd8000b800000 */
[----:B------:R-:W-:-:S03]  /*10d00*/  VOTE.ANY R10, PT, !P0 ;  /* 0x00000000000a7806 */ /* 0x000fc600040e0100 */
.L_x_3563:
[----:B------:R-:W2:Y:S01]  /*10d10*/  LDL.LU R0, [R1+0x8c] ;  /* 0x00008c0001007983 */ /* 0x000ea20000300800 */
[----:B------:R-:W2:Y:S02]  /*10d20*/  POPC R8, R10 ;  /* 0x0000000a00087309 */ /* 0x000ea40000000000 */
[----:B--2---:R-:W-:-:S05]  /*10d30*/  IADD3 R0, R8, R0, RZ ;  /* 0x0000000008007210 */ /* 0x004fca0007ffe0ff */
[----:B------:R2:W-:Y:S01]  /*10d40*/  STL [R1+0x8c], R0 ;  /* 0x00008c0001007387 */ /* 0x0005e20000100800 */
[----:B------:R-:W-:Y:S05]  /*10d50*/  BRA.DIV ~URZ, `(.L_x_3526) ;  /* 0x00001c927f007947 */ /* 0x000fea000b800000 */
[----:B------:R3:W4:Y:S04]  /*10d60*/  SHFL.IDX PT, R12, R6, R8, 0x1f ;  /* 0x00001f08060c7589 */ /* 0x00072800000e0000 */
[----:B------:R3:W1:Y:S02]  /*10d70*/  SHFL.IDX PT, R7, R7, R8, 0x1f ;  /* 0x00001f0807077589 */ /* 0x00066400000e0000 */
.L_x_3564:
[----:B------:R-:W-:Y:S01]  /*10d80*/  ISETP.NE.AND P0, PT, R10, RZ, PT ;  /* 0x000000ff0a00720c */ /* 0x000fe20003f05270 */
[----:B------:R-:W-:-:S12]  /*10d90*/  BSSY B0, `(.L_x_3527) ;  /* 0x0000005000007945 */ /* 0x000fd80003800000 */
[----:B------:R-:W-:Y:S05]  /*10da0*/  @!P0 BRA `(.L_x_3528) ;  /* 0x0000003000008947 */ /* 0x000fea0003800000 */
[----:B------:R-:W-:Y:S01]  /*10db0*/  IADD3 R3, R8, -0x1, RZ ;  /* 0xffffffff08037810 */ /* 0x000fe20007ffe0ff */
[----:B------:R-:W-:Y:S05]  /*10dc0*/  BRA.DIV ~URZ, `(.L_x_3529) ;  /* 0x00001cf27f007947 */ /* 0x000fea000b800000 */
[----:B------:R2:W3:Y:S02]  /*10dd0*/  SHFL.IDX PT, R13, R4, R3, 0x1f ;  /* 0x00001f03040d7589 */ /* 0x0004e400000e0000 */
.L_x_3528:
[----:B------:R-:W-:Y:S05]  /*10de0*/  BSYNC B0 ;  /* 0x0000000000007941 */ /* 0x000fea0003800000 */
.L_x_3527:
        /* <DEDUP_REMOVED lines=68> */
.L_x_3531:
        /* <DEDUP_REMOVED lines=69> */
.L_x_3532:
[----:B------:R-:W-:Y:S05]  /*11680*/  BSYNC B0 ;  /* 0x0000000000007941 */ /* 0x000fea0003800000 */
.L_x_3530:
[----:B------:R-:W-:-:S04]  /*11690*/  LOP3.LUT R2, RZ, R2, RZ, 0x33, !PT ;  /* 0x00000002ff027212 */ /* 0x000fc800078e33ff */
[----:B-1----:R-:W-:-:S05]  /*116a0*/  IADD3 R0, R2, R12, RZ ;  /* 0x0000000c02007210 */ /* 0x002fca0007ffe0ff */
[----:B------:R1:W-:Y:S01]  /*116b0*/  STL [R1+0x84], R0 ;  /* 0x0000840001007387 */ /* 0x0003e20000100800 */
[----:B------:R-:W-:Y:S05]  /*116c0*/  BRA `(.L_x_3533) ;  /* 0x0000005000007947 */ /* 0x000fea0003800000 */
.L_x_3521:
[----:B------:R-:W-:Y:S01]  /*116d0*/  MOV R0, c[0x0][0x53c] ;  /* 0x00014f0000007a02 */ /* 0x000fe20000000f00 */
[----:B------:R2:W-:Y:S04]  /*116e0*/  STL [R1+0x80], R9 ;  /* 0x0000800901007387 */ /* 0x0005e80000100800 */
[----:B------:R2:W-:Y:S04]  /*116f0*/  STL [R1+0x84], RZ ;  /* 0x000084ff01007387 */ /* 0x0005e80000100800 */
[----:B------:R2:W-:Y:S04]  /*11700*/  STL [R1+0x88], RZ ;  /* 0x000088ff01007387 */ /* 0x0005e80000100800 */
[----:B------:R2:W-:Y:S02]  /*11710*/  STL [R1+0x8c], R0 ;  /* 0x00008c0001007387 */ /* 0x0005e40000100800 */
.L_x_3533:
[----:B------:R-:W-:Y:S05]  /*11720*/  BSYNC B1 ;  /* 0x0000000000017941 */ /* 0x000fea0003800000 */
.L_x_3519:
        /* <DEDUP_REMOVED lines=9> */
.L_x_3514:
[----:B--2---:R-:W2:Y:S02]  /*117c0*/  LDL R0, [R1+0x8c] ;  /* 0x00008c0001007983 */ /* 0x004ea40000100800 */
[----:B--2---:R-:W-:-:S13]  /*117d0*/  ISETP.GE.AND P0, PT, R0, c[0x0][0x53c], PT ;  /* 0x00014f0000007a0c */ /* 0x004fda0003f06270 */
[----:B-1----:R-:W-:Y:S01]  /*117e0*/  @P0 CALL.REL.NOINC `(.L_x_3534) ;  /* 0x0000001000000944 */ /* 0x002fe20003c00000 */
[----:B------:R-:W-:Y:S05]  /*117f0*/  BRA `(.L_x_3535) ;  /* 0xffff012000007947 */ /* 0x000fea000383ffff */
.L_x_3534:
[----:B------:R-:W-:Y:S05]  /*11800*/  EXIT ;  /* 0x000000000000794d */ /* 0x000fea0003800000 */
.L_x_3443:
[----:B------:R-:W-:Y:S01]  /*11810*/  IMAD.MOV.U32 R0, RZ, RZ, R5 ;  /* 0x000000ffff007224 */ /* 0x000fe200078e0005 */
[----:B------:R-:W-:Y:S02]  /*11820*/  MOV R2, 0x1 ;  /* 0x0000000100027802 */ /* 0x000fe40000000f00 */
[----:B------:R-:W-:Y:S02]  /*11830*/  MOV R3, 0x11850 ;  /* 0x0001185000037802 */ /* 0x000fe40000000f00 */
[----:B------:R-:W-:Y:S05]  /*11840*/  CALL.REL.NOINC `($__internal_72_$__cuda_sm70_shflsync_up_p) ;  /* 0x0000137000007944 */ /* 0x000fea0003c00000 */
[----:B------:R-:W-:Y:S01]  /*11850*/  MOV R0, R4 ;  /* 0x0000000400007202 */ /* 0x000fe20000000f00 */
[----:B------:R-:W-:Y:S05]  /*11860*/  BRA `(.L_x_3536) ;  /* 0xfffeebf000007947 */ /* 0x000fea000383ffff */
.L_x_3444:
[----:B------:R-:W-:Y:S01]  /*11870*/  IMAD.MOV.U32 R0, RZ, RZ, R5 ;  /* 0x000000ffff007224 */ /* 0x000fe200078e0005 */
[----:B------:R-:W-:Y:S02]  /*11880*/  MOV R2, 0x2 ;  /* 0x0000000200027802 */ /* 0x000fe40000000f00 */
[----:B------:R-:W-:Y:S02]  /*11890*/  MOV R3, 0x118b0 ;  /* 0x000118b000037802 */ /* 0x000fe40000000f00 */
[----:B------:R-:W-:Y:S05]  /*118a0*/  CALL.REL.NOINC `($__internal_72_$__cuda_sm70_shflsync_up_p) ;  /* 0x0000131000007944 */ /* 0x000fea0003c00000 */
[----:B------:R-:W-:Y:S01]  /*118b0*/  SEL R0, R4, RZ, P4 ;  /* 0x000000ff04007207 */ /* 0x000fe20002000000 */
[----:B------:R-:W-:Y:S01]  /*118c0*/  IMAD.MOV.U32 R2, RZ, RZ, 0x4 ;  /* 0x00000004ff027424 */ /* 0x000fe200078e00ff */
[----:B------:R-:W-:-:S03]  /*118d0*/  MOV R3, 0x11900 ;  /* 0x0001190000037802 */ /* 0x000fc60000000f00 */
[----:B------:R-:W-:Y:S02]  /*118e0*/  IMAD.IADD R0, R5, 0x1, R0 ;  /* 0x0000000105007824 */ /* 0x000fe400078e0200 */
        /* <DEDUP_REMOVED lines=14> */
[----:B------:R-:W-:Y:S01]  /*119d0*/  IMAD.IADD R4, R0, 0x1, R4 ;  /* 0x0000000100047824 */ /* 0x000fe200078e0204 */
[----:B------:R-:W-:-:S03]  /*119e0*/  MOV R0, 0x1f ;  /* 0x0000001f00007802 */ /* 0x000fc60000000f00 */
[----:B------:R-:W-:Y:S02]  /*119f0*/  IMAD.MOV.U32 R5, RZ, RZ, R4 ;  /* 0x000000ffff057224 */ /* 0x000fe400078e0004 */
[----:B------:R-:W-:Y:S05]  /*11a00*/  CALL.REL.NOINC `($__internal_71_$__cuda_sm70_shflsync_idx_p) ;  /* 0x0000116000007944 */ /* 0x000fea0003c00000 */
[----:B------:R-:W-:Y:S05]  /*11a10*/  BRA `(.L_x_3537) ;  /* 0xfffeeb4000007947 */ /* 0x000fea000383ffff */
.L_x_3446:
[----:B------:R-:W-:Y:S02]  /*11a20*/  SEL R0, RZ, 0x1, P0 ;  /* 0x00000001ff007807 */ /* 0x000fe40000000000 */
[----:B------:R-:W-:Y:S02]  /*11a30*/  MOV R2, 0x11a50 ;  /* 0x00011a5000027802 */ /* 0x000fe40000000f00 */
[----:B------:R-:W-:Y:S05]  /*11a40*/  CALL.REL.NOINC `($__internal_73_$__cuda_sm70_votesync_ballot) ;  /* 0x000011e000007944 */ /* 0x000fea0003c00000 */
[----:B------:R-:W-:Y:S01]  /*11a50*/  MOV R10, R0 ;  /* 0x00000000000a7202 */ /* 0x000fe20000000f00 */
[----:B------:R-:W-:Y:S05]  /*11a60*/  BRA `(.L_x_3538) ;  /* 0xfffeeb8000007947 */ /* 0x000fea000383ffff */
.L_x_3447:
[----:B------:R-:W-:Y:S01]  /*11a70*/  IMAD.MOV.U32 R5, RZ, RZ, R9 ;  /* 0x000000ffff057224 */ /* 0x000fe200078e0009 */
[----:B------:R-:W-:Y:S01]  /*11a80*/  MOV R3, R6 ;  /* 0x0000000600037202 */ /* 0x000fe20000000f00 */
[----:B-1----:R-:W-:Y:S01]  /*11a90*/  IMAD.MOV.U32 R0, RZ, RZ, 0x1f ;  /* 0x0000001fff007424 */ /* 0x002fe200078e00ff */
[----:B------:R-:W-:Y:S02]  /*11aa0*/  MOV R2, 0x11ac0 ;  /* 0x00011ac000027802 */ /* 0x000fe40000000f00 */
[----:B------:R-:W-:Y:S05]  /*11ab0*/  CALL.REL.NOINC `($__internal_71_$__cuda_sm70_shflsync_idx_p) ;  /* 0x000010b000007944 */ /* 0x000fea0003c00000 */
[----:B------:R-:W-:Y:S01]  /*11ac0*/  IMAD.MOV.U32 R12, RZ, RZ, R0 ;  /* 0x000000ffff0c7224 */ /* 0x000fe200078e0000 */
[----:B------:R-:W-:Y:S01]  /*11ad0*/  MOV R5, R8 ;  /* 0x0000000800057202 */ /* 0x000fe20000000f00 */
[----:B------:R-:W-:Y:S01]  /*11ae0*/  IMAD.MOV.U32 R7, RZ, RZ, RZ ;  /* 0x000000ffff077224 */ /* 0x000fe200078e00ff */
[----:B------:R-:W-:Y:S01]  /*11af0*/  MOV R3, R6 ;  /* 0x0000000600037202 */ /* 0x000fe20000000f00 */
[----:B------:R-:W-:Y:S01]  /*11b00*/  IMAD.MOV.U32 R0, RZ, RZ, 0x1f ;  /* 0x0000001fff007424 */ /* 0x000fe200078e00ff */
[----:B------:R-:W-:-:S02]  /*11b10*/  MOV R2, 0x11b30 ;  /* 0x00011b3000027802 */ /* 0x000fc40000000f00 */
[----:B------:R-:W-:Y:S05]  /*11b20*/  CALL.REL.NOINC `($__internal_71_$__cuda_sm70_shflsync_idx_p) ;  /* 0x0000104000007944 */ /* 0x000fea0003c00000 */
[----:B------:R-:W-:Y:S01]  /*11b30*/  MOV R9, R0 ;  /* 0x0000000000097202 */ /* 0x000fe20000000f00 */
[----:B------:R-:W-:Y:S05]  /*11b40*/  BRA `(.L_x_3539) ;  /* 0xfffeeb1000007947 */ /* 0x000fea000383ffff */
.L_x_3450:
[----:B------:R-:W-:Y:S01]  /*11b50*/  IMAD.MOV.U32 R5, RZ, RZ, R4 ;  /* 0x000000ffff057224 */ /* 0x000fe200078e0004 */
[----:B-1----:R-:W-:-:S02]  /*11b60*/  MOV R0, 0x1f ;  /* 0x0000001f00007802 */ /* 0x002fc40000000f00 */
[----:B------:R-:W-:Y:S02]  /*11b70*/  MOV R2, 0x11b90 ;  /* 0x00011b9000027802 */ /* 0x000fe40000000f00 */
[----:B--234-:R-:W-:Y:S05]  /*11b80*/  CALL.REL.NOINC `($__internal_71_$__cuda_sm70_shflsync_idx_p) ;  /* 0x00000fe000007944 */ /* 0x01cfea0003c00000 */
[----:B------:R-:W-:Y:S01]  /*11b90*/  MOV R7, R0 ;  /* 0x0000000000077202 */ /* 0x000fe20000000f00 */
[----:B------:R-:W-:Y:S05]  /*11ba0*/  BRA `(.L_x_3449) ;  /* 0xfffeeb1000007947 */ /* 0x000fea000383ffff */
.L_x_3473:
[----:B------:R1:W5:Y:S01]  /*11bb0*/  LDL R2, [R1+0x2c] ;  /* 0x00002c0001027983 */ /* 0x0003620000100800 */
[----:B------:R-:W-:Y:S02]  /*11bc0*/  MOV R5, 0x2 ;  /* 0x0000000200057802 */ /* 0x000fe40000000f00 */
[----:B------:R-:W-:Y:S02]  /*11bd0*/  MOV R3, 0x11bf0 ;  /* 0x00011bf000037802 */ /* 0x000fe40000000f00 */
[----:B-1---5:R-:W-:Y:S05]  /*11be0*/  CALL.REL.NOINC `($__internal_70_$__cuda_sm70_shflsync_bfly_p) ;  /* 0x00000f3000007944 */ /* 0x022fea0003c00000 */
[----:B------:R-:W-:Y:S01]  /*11bf0*/  MOV R0, R5 ;  /* 0x0000000500007202 */ /* 0x000fe20000000f00 */
[----:B------:R-:W-:Y:S05]  /*11c00*/  BRA `(.L_x_3540) ;  /* 0xffff9f5000007947 */ /* 0x000fea000383ffff */
.L_x_3474:
[----:B------:R-:W-:Y:S01]  /*11c10*/  IMAD.MOV.U32 R2, RZ, RZ, R0 ;  /* 0x000000ffff027224 */ /* 0x000fe200078e0000 */
[----:B------:R-:W-:Y:S02]  /*11c20*/  MOV R5, 0x1 ;  /* 0x0000000100057802 */ /* 0x000fe40000000f00 */
[----:B------:R-:W-:Y:S02]  /*11c30*/  MOV R3, 0x11c50 ;  /* 0x00011c5000037802 */ /* 0x000fe40000000f00 */
[----:B-----5:R-:W-:Y:S05]  /*11c40*/  CALL.REL.NOINC `($__internal_70_$__cuda_sm70_shflsync_bfly_p) ;  /* 0x00000ed000007944 */ /* 0x020fea0003c00000 */
[----:B------:R1:W5:Y:S01]  /*11c50*/  LDL R2, [R1+0x28] ;  /* 0x0000280001027983 */ /* 0x0003620000100800 */
[----:B------:R-:W-:Y:S01]  /*11c60*/  FADD.FTZ R0, R0, R5 ;  /* 0x0000000500007221 */ /* 0x000fe20000010000 */
[----:B------:R-:W-:-:S02]  /*11c70*/  MOV R5, 0x2 ;  /* 0x0000000200057802 */ /* 0x000fc40000000f00 */
[----:B------:R-:W-:Y:S02]  /*11c80*/  MOV R3, 0x11ca0 ;  /* 0x00011ca000037802 */ /* 0x000fe40000000f00 */
[----:B-1---5:R-:W-:Y:S05]  /*11c90*/  CALL.REL.NOINC `($__internal_70_$__cuda_sm70_shflsync_bfly_p) ;  /* 0x00000e8000007944 */ /* 0x022fea0003c00000 */
[----:B------:R-:W2:Y:S01]  /*11ca0*/  LDL.LU R2, [R1+0x28] ;  /* 0x0000280001027983 */ /* 0x000ea20000300800 */
[----:B------:R-:W-:Y:S01]  /*11cb0*/  MOV R3, 0x11d00 ;  /* 0x00011d0000037802 */ /* 0x000fe20000000f00 */
[----:B--2---:R-:W-:Y:S01]  /*11cc0*/  FADD.FTZ R4, R2, R5 ;  /* 0x0000000502047221 */ /* 0x004fe20000010000 */
[----:B------:R-:W-:-:S04]  /*11cd0*/  MOV R5, 0x1 ;  /* 0x0000000100057802 */ /* 0x000fc80000000f00 */
[----:B------:R-:W-:Y:S02]  /*11ce0*/  MOV R2, R4 ;  /* 0x0000000400027202 */ /* 0x000fe40000000f00 */
[----:B------:R-:W-:Y:S05]  /*11cf0*/  CALL.REL.NOINC `($__internal_70_$__cuda_sm70_shflsync_bfly_p) ;  /* 0x00000e2000007944 */ /* 0x000fea0003c00000 */
[----:B------:R-:W-:Y:S01]  /*11d00*/  MOV R3, R5 ;  /* 0x0000000500037202 */ /* 0x000fe20000000f00 */
[----:B------:R-:W-:Y:S05]  /*11d10*/  BRA `(.L_x_3541) ;  /* 0xffff9ed000007947 */ /* 0x000fea000383ffff */
.L_x_3481:
[----:B--234-:R-:W-:Y:S01]  /*11d20*/  IMAD.MOV.U32 R5, RZ, RZ, R12 ;  /* 0x000000ffff057224 */ /* 0x01cfe200078e000c */
[----:B------:R-:W-:Y:S01]  /*11d30*/  MOV R3, RZ ;  /* 0x000000ff00037202 */ /* 0x000fe20000000f00 */
[----:B------:R-:W-:Y:S01]  /*11d40*/  IMAD.MOV.U32 R0, RZ, RZ, 0x181f ;  /* 0x0000181fff007424 */ /* 0x000fe200078e00ff */
[----:B------:R-:W-:Y:S02]  /*11d50*/  MOV R2, 0x11d70 ;  /* 0x00011d7000027802 */ /* 0x000fe40000000f00 */
[----:B-1----:R-:W-:Y:S05]  /*11d60*/  CALL.REL.NOINC `($__internal_71_$__cuda_sm70_shflsync_idx_p) ;  /* 0x00000e0000007944 */ /* 0x002fea0003c00000 */
[----:B------:R-:W-:Y:S01]  /*11d70*/  MOV R10, R0 ;  /* 0x00000000000a7202 */ /* 0x000fe20000000f00 */
[----:B------:R-:W-:Y:S05]  /*11d80*/  BRA `(.L_x_3542) ;  /* 0xffffbba000007947 */ /* 0x000fea000383ffff */
.L_x_3482:
[----:B------:R-:W-:Y:S01]  /*11d90*/  IMAD.MOV.U32 R5, RZ, RZ, R15 ;  /* 0x000000ffff057224 */ /* 0x000fe200078e000f */
[----:B------:R-:W-:Y:S01]  /*11da0*/  MOV R3, RZ ;  /* 0x000000ff00037202 */ /* 0x000fe20000000f00 */
[----:B------:R-:W-:Y:S01]  /*11db0*/  IMAD.MOV.U32 R0, RZ, RZ, 0x181f ;  /* 0x0000181fff007424 */ /* 0x000fe200078e00ff */
[----:B------:R-:W-:Y:S02]  /*11dc0*/  MOV R2, 0x11de0 ;  /* 0x00011de000027802 */ /* 0x000fe40000000f00 */
[----:B-123--:R-:W-:Y:S05]  /*11dd0*/  CALL.REL.NOINC `($__internal_71_$__cuda_sm70_shflsync_idx_p) ;  /* 0x00000d9000007944 */ /* 0x00efea0003c00000 */
[----:B------:R-:W-:Y:S05]  /*11de0*/  BRA `(.L_x_3543) ;  /* 0xffffbb6000007947 */ /* 0x000fea000383ffff */
.L_x_3485:
[----:B-1----:R-:W-:Y:S01]  /*11df0*/  IMAD.MOV.U32 R5, RZ, RZ, R12 ;  /* 0x000000ffff057224 */ /* 0x002fe200078e000c */
[----:B------:R-:W-:Y:S01]  /*11e00*/  MOV R3, 0x1 ;  /* 0x0000000100037802 */ /* 0x000fe20000000f00 */
[----:B--2---:R-:W-:Y:S01]  /*11e10*/  IMAD.MOV.U32 R0, RZ, RZ, 0x181f ;  /* 0x0000181fff007424 */ /* 0x004fe200078e00ff */
[----:B------:R-:W-:-:S02]  /*11e20*/  MOV R2, 0x11e40 ;  /* 0x00011e4000027802 */ /* 0x000fc40000000f00 */
[----:B---34-:R-:W-:Y:S05]  /*11e30*/  CALL.REL.NOINC `($__internal_71_$__cuda_sm70_shflsync_idx_p) ;  /* 0x00000d3000007944 */ /* 0x018fea0003c00000 */
[----:B------:R-:W-:Y:S01]  /*11e40*/  IMAD.MOV.U32 R10, RZ, RZ, R0 ;  /* 0x000000ffff0a7224 */ /* 0x000fe200078e0000 */
[----:B------:R-:W-:Y:S01]  /*11e50*/  MOV R3, 0x1 ;  /* 0x0000000100037802 */ /* 0x000fe20000000f00 */
[----:B------:R-:W-:Y:S01]  /*11e60*/  IMAD.MOV.U32 R5, RZ, RZ, R15 ;  /* 0x000000ffff057224 */ /* 0x000fe200078e000f */
[----:B------:R-:W-:-:S02]  /*11e70*/  MOV R0, 0x181f ;  /* 0x0000181f00007802 */ /* 0x000fc40000000f00 */
[----:B------:R-:W-:Y:S02]  /*11e80*/  MOV R2, 0x11ea0 ;  /* 0x00011ea000027802 */ /* 0x000fe40000000f00 */
[----:B------:R-:W-:Y:S05]  /*11e90*/  CALL.REL.NOINC `($__internal_71_$__cuda_sm70_shflsync_idx_p) ;  /* 0x00000cd000007944 */ /* 0x000fea0003c00000 */
[----:B------:R-:W-:Y:S05]  /*11ea0*/  BRA `(.L_x_3544) ;  /* 0xffffbc8000007947 */ /* 0x000fea000383ffff */
.L_x_3488:
[----:B-1----:R-:W-:Y:S01]  /*11eb0*/  IMAD.MOV.U32 R5, RZ, RZ, R12 ;  /* 0x000000ffff057224 */ /* 0x002fe200078e000c */
[----:B------:R-:W-:Y:S01]  /*11ec0*/  MOV R3, 0x2 ;  /* 0x0000000200037802 */ /* 0x000fe20000000f00 */
[----:B--2---:R-:W-:Y:S01]  /*11ed0*/  IMAD.MOV.U32 R0, RZ, RZ, 0x181f ;  /* 0x0000181fff007424 */ /* 0x004fe200078e00ff */
[----:B------:R-:W-:Y:S02]  /*11ee0*/  MOV R2, 0x11f00 ;  /* 0x00011f0000027802 */ /* 0x000fe40000000f00 */
[----:B---34-:R-:W-:Y:S05]  /*11ef0*/  CALL.REL.NOINC `($__internal_71_$__cuda_sm70_shflsync_idx_p) ;  /* 0x00000c7000007944 */ /* 0x018fea0003c00000 */
[----:B------:R-:W-:Y:S01]  /*11f00*/  MOV R10, R0 ;  /* 0x00000000000a7202 */ /* 0x000fe20000000f00 */
[----:B------:R-:W-:Y:S05]  /*11f10*/  BRA `(.L_x_3545) ;  /* 0xffffbdd000007947 */ /* 0x000fea000383ffff */
.L_x_3489:
[----:B-1----:R-:W-:Y:S01]  /*11f20*/  IMAD.MOV.U32 R5, RZ, RZ, R15 ;  /* 0x000000ffff057224 */ /* 0x002fe200078e000f */
[----:B------:R-:W-:Y:S01]  /*11f30*/  MOV R3, 0x2 ;  /* 0x0000000200037802 */ /* 0x000fe20000000f00 */
[----:B--2---:R-:W-:Y:S01]  /*11f40*/  IMAD.MOV.U32 R0, RZ, RZ, 0x181f ;  /* 0x0000181fff007424 */ /* 0x004fe200078e00ff */
[----:B------:R-:W-:Y:S02]  /*11f50*/  MOV R2, 0x11f70 ;  /* 0x00011f7000027802 */ /* 0x000fe40000000f00 */
[----:B---34-:R-:W-:Y:S05]  /*11f60*/  CALL.REL.NOINC `($__internal_71_$__cuda_sm70_shflsync_idx_p) ;  /* 0x00000c0000007944 */ /* 0x018fea0003c00000 */
[----:B------:R-:W-:Y:S05]  /*11f70*/  BRA `(.L_x_3546) ;  /* 0xffffbd9000007947 */ /* 0x000fea000383ffff */
.L_x_3492:
[----:B-1----:R-:W-:Y:S01]  /*11f80*/  IMAD.MOV.U32 R5, RZ, RZ, R12 ;  /* 0x000000ffff057224 */ /* 0x002fe200078e000c */
[----:B------:R-:W-:Y:S01]  /*11f90*/  MOV R3, 0x3 ;  /* 0x0000000300037802 */ /* 0x000fe20000000f00 */
[----:B---3--:R-:W-:Y:S01]  /*11fa0*/  IMAD.MOV.U32 R0, RZ, RZ, 0x181f ;  /* 0x0000181fff007424 */ /* 0x008fe200078e00ff */
[----:B------:R-:W-:-:S02]  /*11fb0*/  MOV R2, 0x11fd0 ;  /* 0x00011fd000027802 */ /* 0x000fc40000000f00 */
[----:B--2-4-:R-:W-:Y:S05]  /*11fc0*/  CALL.REL.NOINC `($__internal_71_$__cuda_sm70_shflsync_idx_p) ;  /* 0x00000ba000007944 */ /* 0x014fea0003c00000 */
[----:B------:R-:W-:Y:S01]  /*11fd0*/  IMAD.MOV.U32 R8, RZ, RZ, R0 ;  /* 0x000000ffff087224 */ /* 0x000fe200078e0000 */
[----:B------:R-:W-:Y:S01]  /*11fe0*/  MOV R3, 0x3 ;  /* 0x0000000300037802 */ /* 0x000fe20000000f00 */
[----:B------:R-:W-:Y:S01]  /*11ff0*/  IMAD.MOV.U32 R5, RZ, RZ, R15 ;  /* 0x000000ffff057224 */ /* 0x000fe200078e000f */
[----:B------:R-:W-:-:S02]  /*12000*/  MOV R0, 0x181f ;  /* 0x0000181f00007802 */ /* 0x000fc40000000f00 */
[----:B------:R-:W-:Y:S02]  /*12010*/  MOV R2, 0x12030 ;  /* 0x0001203000027802 */ /* 0x000fe40000000f00 */
[----:B------:R-:W-:Y:S05]  /*12020*/  CALL.REL.NOINC `($__internal_71_$__cuda_sm70_shflsync_idx_p) ;  /* 0x00000b4000007944 */ /* 0x000fea0003c00000 */
[----:B------:R-:W-:Y:S05]  /*12030*/  BRA `(.L_x_3547) ;  /* 0xffffbea000007947 */ /* 0x000fea000383ffff */
.L_x_3494:
[----:B------:R-:W-:Y:S01]  /*12040*/  IMAD.MOV.U32 R5, RZ, RZ, R12 ;  /* 0x000000ffff057224 */ /* 0x000fe200078e000c */
[----:B------:R-:W-:Y:S01]  /*12050*/  MOV R3, RZ ;  /* 0x000000ff00037202 */ /* 0x000fe20000000f00 */
[----:B------:R-:W-:Y:S01]  /*12060*/  IMAD.MOV.U32 R0, RZ, RZ, 0x1c1f ;  /* 0x00001c1fff007424 */ /* 0x000fe200078e00ff */
[----:B------:R-:W-:Y:S02]  /*12070*/  MOV R2, 0x12090 ;  /* 0x0001209000027802 */ /* 0x000fe40000000f00 */
[----:B------:R-:W-:Y:S05]  /*12080*/  CALL.REL.NOINC `($__internal_71_$__cuda_sm70_shflsync_idx_p) ;  /* 0x00000ae000007944 */ /* 0x000fea0003c00000 */
[----:B------:R-:W-:Y:S01]  /*12090*/  MOV R4, R0 ;  /* 0x0000000000047202 */ /* 0x000fe20000000f00 */
[----:B------:R-:W-:Y:S05]  /*120a0*/  BRA `(.L_x_3548) ;  /* 0xffffc1f000007947 */ /* 0x000fea000383ffff */
.L_x_3495:
[----:B------:R-:W-:Y:S01]  /*120b0*/  IMAD.MOV.U32 R5, RZ, RZ, R14 ;  /* 0x000000ffff057224 */ /* 0x000fe200078e000e */
[----:B------:R-:W-:Y:S01]  /*120c0*/  MOV R3, RZ ;  /* 0x000000ff00037202 */ /* 0x000fe20000000f00 */
[----:B------:R-:W-:Y:S01]  /*120d0*/  IMAD.MOV.U32 R0, RZ, RZ, 0x1c1f ;  /* 0x00001c1fff007424 */ /* 0x000fe200078e00ff */
[----:B------:R-:W-:Y:S02]  /*120e0*/  MOV R2, 0x12100 ;  /* 0x0001210000027802 */ /* 0x000fe40000000f00 */
[----:B-12---:R-:W-:Y:S05]  /*120f0*/  CALL.REL.NOINC `($__internal_71_$__cuda_sm70_shflsync_idx_p) ;  /* 0x00000a7000007944 */ /* 0x006fea0003c00000 */
[----:B------:R-:W-:Y:S05]  /*12100*/  BRA `(.L_x_3549) ;  /* 0xffffc1b000007947 */ /* 0x000fea000383ffff */
.L_x_3498:
[----:B------:R-:W-:Y:S01]  /*12110*/  IMAD.MOV.U32 R5, RZ, RZ, R12 ;  /* 0x000000ffff057224 */ /* 0x000fe200078e000c */
[----:B----4-:R-:W-:Y:S01]  /*12120*/  MOV R3, 0x1 ;  /* 0x0000000100037802 */ /* 0x010fe20000000f00 */
[----:B------:R-:W-:Y:S01]  /*12130*/  IMAD.MOV.U32 R0, RZ, RZ, 0x1c1f ;  /* 0x00001c1fff007424 */ /* 0x000fe200078e00ff */
[----:B------:R-:W-:-:S02]  /*12140*/  MOV R2, 0x12160 ;  /* 0x0001216000027802 */ /* 0x000fc40000000f00 */
[----:B-123--:R-:W-:Y:S05]  /*12150*/  CALL.REL.NOINC `($__internal_71_$__cuda_sm70_shflsync_idx_p) ;  /* 0x00000a1000007944 */ /* 0x00efea0003c00000 */
[----:B------:R-:W-:Y:S01]  /*12160*/  IMAD.MOV.U32 R4, RZ, RZ, R0 ;  /* 0x000000ffff047224 */ /* 0x000fe200078e0000 */
[----:B------:R-:W-:Y:S01]  /*12170*/  MOV R3, 0x1 ;  /* 0x0000000100037802 */ /* 0x000fe20000000f00 */
[----:B------:R-:W-:Y:S01]  /*12180*/  IMAD.MOV.U32 R5, RZ, RZ, R14 ;  /* 0x000000ffff057224 */ /* 0x000fe200078e000e */
[----:B------:R-:W-:-:S02]  /*12190*/  MOV R0, 0x1c1f ;  /* 0x00001c1f00007802 */ /* 0x000fc40000000f00 */
[----:B------:R-:W-:Y:S02]  /*121a0*/  MOV R2, 0x121c0 ;  /* 0x000121c000027802 */ /* 0x000fe40000000f00 */
[----:B------:R-:W-:Y:S05]  /*121b0*/  CALL.REL.NOINC `($__internal_71_$__cuda_sm70_shflsync_idx_p) ;  /* 0x000009b000007944 */ /* 0x000fea0003c00000 */
[----:B------:R-:W-:Y:S05]  /*121c0*/  BRA `(.L_x_3550) ;  /* 0xffffcd5000007947 */ /* 0x000fea000383ffff */
.L_x_3502:
[----:B------:R-:W-:Y:S01]  /*121d0*/  IMAD.MOV.U32 R5, RZ, RZ, R11 ;  /* 0x000000ffff057224 */ /* 0x000fe200078e000b */
[----:B------:R-:W-:Y:S01]  /*121e0*/  MOV R3, RZ ;  /* 0x000000ff00037202 */ /* 0x000fe20000000f00 */
[----:B------:R-:W-:Y:S01]  /*121f0*/  IMAD.MOV.U32 R0, RZ, RZ, 0x181f ;  /* 0x0000181fff007424 */ /* 0x000fe200078e00ff */
[----:B------:R-:W-:Y:S02]  /*12200*/  MOV R2, 0x12220 ;  /* 0x0001222000027802 */ /* 0x000fe40000000f00 */
[----:B------:R-:W-:Y:S05]  /*12210*/  CALL.REL.NOINC `($__internal_71_$__cuda_sm70_shflsync_idx_p) ;  /* 0x0000095000007944 */ /* 0x000fea0003c00000 */
[----:B------:R-:W-:Y:S01]  /*12220*/  MOV R10, R0 ;  /* 0x00000000000a7202 */ /* 0x000fe20000000f00 */
[----:B------:R-:W-:Y:S05]  /*12230*/  BRA `(.L_x_3551) ;  /* 0xffffdd5000007947 */ /* 0x000fea000383ffff */
.L_x_3503:
[----:B------:R-:W-:Y:S01]  /*12240*/  IMAD.MOV.U32 R5, RZ, RZ, R15 ;  /* 0x000000ffff057224 */ /* 0x000fe200078e000f */
[----:B------:R-:W-:Y:S01]  /*12250*/  MOV R3, RZ ;  /* 0x000000ff00037202 */ /* 0x000fe20000000f00 */
[----:B------:R-:W-:Y:S01]  /*12260*/  IMAD.MOV.U32 R0, RZ, RZ, 0x181f ;  /* 0x0000181fff007424 */ /* 0x000fe200078e00ff */
[----:B------:R-:W-:Y:S02]  /*12270*/  MOV R2, 0x12290 ;  /* 0x0001229000027802 */ /* 0x000fe40000000f00 */
[----:B-12---:R-:W-:Y:S05]  /*12280*/  CALL.REL.NOINC `($__internal_71_$__cuda_sm70_shflsync_idx_p) ;  /* 0x000008e000007944 */ /* 0x006fea0003c00000 */
[----:B------:R-:W-:Y:S05]  /*12290*/  BRA `(.L_x_3552) ;  /* 0xffffdd1000007947 */ /* 0x000fea000383ffff */
.L_x_3506:
[----:B-1----:R-:W-:Y:S01]  /*122a0*/  IMAD.MOV.U32 R5, RZ, RZ, R11 ;  /* 0x000000ffff057224 */ /* 0x002fe200078e000b */
[----:B------:R-:W-:Y:S01]  /*122b0*/  MOV R3, 0x1 ;  /* 0x0000000100037802 */ /* 0x000fe20000000f00 */
[----:B----4-:R-:W-:Y:S01]  /*122c0*/  IMAD.MOV.U32 R0, RZ, RZ, 0x181f ;  /* 0x0000181fff007424 */ /* 0x010fe200078e00ff */
[----:B------:R-:W-:-:S02]  /*122d0*/  MOV R2, 0x122f0 ;  /* 0x000122f000027802 */ /* 0x000fc40000000f00 */
[----:B--23--:R-:W-:Y:S05]  /*122e0*/  CALL.REL.NOINC `($__internal_71_$__cuda_sm70_shflsync_idx_p) ;  /* 0x0000088000007944 */ /* 0x00cfea0003c00000 */
[----:B------:R-:W-:Y:S01]  /*122f0*/  IMAD.MOV.U32 R10, RZ, RZ, R0 ;  /* 0x000000ffff0a7224 */ /* 0x000fe200078e0000 */
[----:B------:R-:W-:Y:S01]  /*12300*/  MOV R3, 0x1 ;  /* 0x0000000100037802 */ /* 0x000fe20000000f00 */
[----:B------:R-:W-:Y:S01]  /*12310*/  IMAD.MOV.U32 R5, RZ, RZ, R15 ;  /* 0x000000ffff057224 */ /* 0x000fe200078e000f */
[----:B------:R-:W-:-:S02]  /*12320*/  MOV R0, 0x181f ;  /* 0x0000181f00007802 */ /* 0x000fc40000000f00 */
[----:B------:R-:W-:Y:S02]  /*12330*/  MOV R2, 0x12350 ;  /* 0x0001235000027802 */ /* 0x000fe40000000f00 */
[----:B------:R-:W-:Y:S05]  /*12340*/  CALL.REL.NOINC `($__internal_71_$__cuda_sm70_shflsync_idx_p) ;  /* 0x0000082000007944 */ /* 0x000fea0003c00000 */
[----:B------:R-:W-:Y:S05]  /*12350*/  BRA `(.L_x_3553) ;  /* 0xffffde4000007947 */ /* 0x000fea000383ffff */
.L_x_3509:
[----:B-1----:R-:W-:Y:S01]  /*12360*/  IMAD.MOV.U32 R5, RZ, RZ, R11 ;  /* 0x000000ffff057224 */ /* 0x002fe200078e000b */
[----:B------:R-:W-:Y:S01]  /*12370*/  MOV R3, 0x2 ;  /* 0x0000000200037802 */ /* 0x000fe20000000f00 */
[----:B----4-:R-:W-:Y:S01]  /*12380*/  IMAD.MOV.U32 R0, RZ, RZ, 0x181f ;  /* 0x0000181fff007424 */ /* 0x010fe200078e00ff */
[----:B------:R-:W-:Y:S02]  /*12390*/  MOV R2, 0x123b0 ;  /* 0x000123b000027802 */ /* 0x000fe40000000f00 */
[----:B--23--:R-:W-:Y:S05]  /*123a0*/  CALL.REL.NOINC `($__internal_71_$__cuda_sm70_shflsync_idx_p) ;  /* 0x000007c000007944 */ /* 0x00cfea0003c00000 */
[----:B------:R-:W-:Y:S01]  /*123b0*/  MOV R10, R0 ;  /* 0x00000000000a7202 */ /* 0x000fe20000000f00 */
[----:B------:R-:W-:Y:S05]  /*123c0*/  BRA `(.L_x_3554) ;  /* 0xffffdf9000007947 */ /* 0x000fea000383ffff */
.L_x_3510:
[----:B-1----:R-:W-:Y:S01]  /*123d0*/  IMAD.MOV.U32 R5, RZ, RZ, R15 ;  /* 0x000000ffff057224 */ /* 0x002fe200078e000f */
[----:B------:R-:W-:Y:S01]  /*123e0*/  MOV R3, 0x2 ;  /* 0x0000000200037802 */ /* 0x000fe20000000f00 */
[----:B----4-:R-:W-:Y:S01]  /*123f0*/  IMAD.MOV.U32 R0, RZ, RZ, 0x181f ;  /* 0x0000181fff007424 */ /* 0x010fe200078e00ff */
[----:B------:R-:W-:Y:S02]  /*12400*/  MOV R2, 0x12420 ;  /* 0x0001242000027802 */ /* 0x000fe40000000f00 */
[----:B--23--:R-:W-:Y:S05]  /*12410*/  CALL.REL.NOINC `($__internal_71_$__cuda_sm70_shflsync_idx_p) ;  /* 0x0000075000007944 */ /* 0x00cfea0003c00000 */
[----:B------:R-:W-:Y:S05]  /*12420*/  BRA `(.L_x_3555) ;  /* 0xffffdf5000007947 */ /* 0x000fea000383ffff */
.L_x_3513:
[----:B-1----:R-:W-:Y:S01]  /*12430*/  IMAD.MOV.U32 R5, RZ, RZ, R11 ;  /* 0x000000ffff057224 */ /* 0x002fe200078e000b */
[----:B------:R-:W-:Y:S01]  /*12440*/  MOV R3, 0x3 ;  /* 0x0000000300037802 */ /* 0x000fe20000000f00 */
[----:B------:R-:W-:Y:S01]  /*12450*/  IMAD.MOV.U32 R0, RZ, RZ, 0x181f ;  /* 0x0000181fff007424 */ /* 0x000fe200078e00ff */
[----:B------:R-:W-:-:S02]  /*12460*/  MOV R2, 0x12480 ;  /* 0x0001248000027802 */ /* 0x000fc40000000f00 */
[----:B--234-:R-:W-:Y:S05]  /*12470*/  CALL.REL.NOINC `($__internal_71_$__cuda_sm70_shflsync_idx_p) ;  /* 0x000006f000007944 */ /* 0x01cfea0003c00000 */
[----:B------:R-:W-:Y:S01]  /*12480*/  IMAD.MOV.U32 R10, RZ, RZ, R0 ;  /* 0x000000ffff0a7224 */ /* 0x000fe200078e0000 */
[----:B------:R-:W-:Y:S01]  /*12490*/  MOV R3, 0x3 ;  /* 0x0000000300037802 */ /* 0x000fe20000000f00 */
[----:B------:R-:W-:Y:S01]  /*124a0*/  IMAD.MOV.U32 R5, RZ, RZ, R15 ;  /* 0x000000ffff057224 */ /* 0x000fe200078e000f */
[----:B------:R-:W-:-:S02]  /*124b0*/  MOV R0, 0x181f ;  /* 0x0000181f00007802 */ /* 0x000fc40000000f00 */
[----:B------:R-:W-:Y:S02]  /*124c0*/  MOV R2, 0x124e0 ;  /* 0x000124e000027802 */ /* 0x000fe40000000f00 */
[----:B------:R-:W-:Y:S05]  /*124d0*/  CALL.REL.NOINC `($__internal_71_$__cuda_sm70_shflsync_idx_p) ;  /* 0x0000069000007944 */ /* 0x000fea0003c00000 */
[----:B------:R-:W-:Y:S05]  /*124e0*/  BRA `(.L_x_3556) ;  /* 0xffffe06000007947 */ /* 0x000fea000383ffff */
.L_x_3515:
[----:B------:R-:W-:Y:S01]  /*124f0*/  IMAD.MOV.U32 R5, RZ, RZ, R103 ;  /* 0x000000ffff057224 */ /* 0x000fe200078e0067 */
[----:B------:R-:W-:Y:S01]  /*12500*/  MOV R3, RZ ;  /* 0x000000ff00037202 */ /* 0x000fe20000000f00 */
[----:B------:R-:W-:Y:S01]  /*12510*/  IMAD.MOV.U32 R0, RZ, RZ, 0x1f ;  /* 0x0000001fff007424 */ /* 0x000fe200078e00ff */
[----:B------:R-:W-:Y:S02]  /*12520*/  MOV R2, 0x12540 ;  /* 0x0001254000027802 */ /* 0x000fe40000000f00 */
[----:B------:R-:W-:Y:S05]  /*12530*/  CALL.REL.NOINC `($__internal_71_$__cuda_sm70_shflsync_idx_p) ;  /* 0x0000063000007944 */ /* 0x000fea0003c00000 */
[----:B------:R-:W-:Y:S01]  /*12540*/  MOV R9, R0 ;  /* 0x0000000000097202 */ /* 0x000fe20000000f00 */
[----:B------:R-:W-:Y:S05]  /*12550*/  BRA `(.L_x_3557) ;  /* 0xffffe27000007947 */ /* 0x000fea000383ffff */
.L_x_3516:
[----:B------:R-:W-:Y:S01]  /*12560*/  IMAD.MOV.U32 R5, RZ, RZ, R103 ;  /* 0x000000ffff057224 */ /* 0x000fe200078e0067 */
[----:B------:R-:W-:Y:S01]  /*12570*/  MOV R3, 0x1 ;  /* 0x0000000100037802 */ /* 0x000fe20000000f00 */
[----:B------:R-:W-:Y:S01]  /*12580*/  IMAD.MOV.U32 R0, RZ, RZ, 0x1f ;  /* 0x0000001fff007424 */ /* 0x000fe200078e00ff */
[----:B------:R-:W-:Y:S02]  /*12590*/  MOV R2, 0x125b0 ;  /* 0x000125b000027802 */ /* 0x000fe40000000f00 */
[----:B-12---:R-:W-:Y:S05]  /*125a0*/  CALL.REL.NOINC `($__internal_71_$__cuda_sm70_shflsync_idx_p) ;  /* 0x000005c000007944 */ /* 0x006fea0003c00000 */
[----:B------:R-:W-:Y:S01]  /*125b0*/  MOV R8, R0 ;  /* 0x0000000000087202 */ /* 0x000fe20000000f00 */
[----:B------:R-:W-:Y:S05]  /*125c0*/  BRA `(.L_x_3558) ;  /* 0xffffe22000007947 */ /* 0x000fea000383ffff */
.L_x_3517:
[----:B------:R-:W-:Y:S02]  /*125d0*/  MOV R2, 0x1 ;  /* 0x0000000100027802 */ /* 0x000fe40000000f00 */
[----:B------:R-:W-:-:S02]  /*125e0*/  MOV R3, 0x12600 ;  /* 0x0001260000037802 */ /* 0x000fc40000000f00 */
[----:B-1234-:R-:W-:Y:S05]  /*125f0*/  CALL.REL.NOINC `($__internal_72_$__cuda_sm70_shflsync_up_p) ;  /* 0x000005c000007944 */ /* 0x01efea0003c00000 */
[----:B------:R-:W-:Y:S05]  /*12600*/  BRA `(.L_x_3559) ;  /* 0xffffe31000007947 */ /* 0x000fea000383ffff */
.L_x_3518:
[----:B------:R-:W-:Y:S02]  /*12610*/  MOV R2, 0x2 ;  /* 0x0000000200027802 */ /* 0x000fe40000000f00 */
[----:B------:R-:W-:-:S02]  /*12620*/  MOV R3, 0x12640 ;  /* 0x0001264000037802 */ /* 0x000fc40000000f00 */
[----:B--2-4-:R-:W-:Y:S05]  /*12630*/  CALL.REL.NOINC `($__internal_72_$__cuda_sm70_shflsync_up_p) ;  /* 0x0000058000007944 */ /* 0x014fea0003c00000 */
[----:B------:R-:W-:Y:S01]  /*12640*/  SEL R3, R4, RZ, P1 ;  /* 0x000000ff04037207 */ /* 0x000fe20000800000 */
[----:B------:R-:W-:-:S04]  /*12650*/  IMAD.MOV.U32 R2, RZ, RZ, 0x4 ;  /* 0x00000004ff027424 */ /* 0x000fc800078e00ff */
[----:B------:R-:W-:Y:S01]  /*12660*/  IMAD.IADD R0, R0, 0x1, R3 ;  /* 0x0000000100007824 */ /* 0x000fe200078e0203 */
        /* <DEDUP_REMOVED lines=20> */
.L_x_3522:
[----:B------:R-:W-:Y:S02]  /*127b0*/  MOV R2, 0x1 ;  /* 0x0000000100027802 */ /* 0x000fe40000000f00 */
[----:B------:R-:W-:Y:S02]  /*127c0*/  MOV R3, 0x127e0 ;  /* 0x000127e000037802 */ /* 0x000fe40000000f00 */
[----:B------:R-:W-:Y:S05]  /*127d0*/  CALL.REL.NOINC `($__internal_72_$__cuda_sm70_shflsync_up_p) ;  /* 0x000003e000007944 */ /* 0x000fea0003c00000 */
[----:B------:R-:W-:Y:S01]  /*127e0*/  MOV R2, R4 ;  /* 0x0000000400027202 */ /* 0x000fe20000000f00 */
[----:B------:R-:W-:Y:S05]  /*127f0*/  BRA `(.L_x_3561) ;  /* 0xffffe38000007947 */ /* 0x000fea000383ffff */
.L_x_3523:
        /* <DEDUP_REMOVED lines=26> */
.L_x_3525:
[----:B------:R-:W-:Y:S02]  /*129a0*/  SEL R0, RZ, 0x1, P0 ;  /* 0x00000001ff007807 */ /* 0x000fe40000000000 */
[----:B------:R-:W-:Y:S02]  /*129b0*/  MOV R2, 0x129d0 ;  /* 0x000129d000027802 */ /* 0x000fe40000000f00 */
[----:B-1----:R-:W-:Y:S05]  /*129c0*/  CALL.REL.NOINC `($__internal_73_$__cuda_sm70_votesync_ballot) ;  /* 0x0000026000007944 */ /* 0x002fea0003c00000 */
[----:B------:R-:W-:Y:S01]  /*129d0*/  MOV R10, R0 ;  /* 0x00000000000a7202 */ /* 0x000fe20000000f00 */
[----:B------:R-:W-:Y:S05]  /*129e0*/  BRA `(.L_x_3563) ;  /* 0xffffe32000007947 */ /* 0x000fea000383ffff */
.L_x_3526:
[----:B------:R-:W-:Y:S01]  /*129f0*/  IMAD.MOV.U32 R5, RZ, RZ, R6 ;  /* 0x000000ffff057224 */ /* 0x000fe200078e0006 */
[----:B------:R-:W-:Y:S01]  /*12a00*/  MOV R3, R8 ;  /* 0x0000000800037202 */ /* 0x000fe20000000f00 */
[----:B--2---:R-:W-:Y:S01]  /*12a10*/  IMAD.MOV.U32 R0, RZ, RZ, 0x1f ;  /* 0x0000001fff007424 */ /* 0x004fe200078e00ff */
[----:B------:R-:W-:Y:S02]  /*12a20*/  MOV R2, 0x12a40 ;  /* 0x00012a4000027802 */ /* 0x000fe40000000f00 */
[----:B-1----:R-:W-:Y:S05]  /*12a30*/  CALL.REL.NOINC `($__internal_71_$__cuda_sm70_shflsync_idx_p) ;  /* 0x0000013000007944 */ /* 0x002fea0003c00000 */
[----:B------:R-:W-:Y:S01]  /*12a40*/  IMAD.MOV.U32 R12, RZ, RZ, R0 ;  /* 0x000000ffff0c7224 */ /* 0x000fe200078e0000 */
[----:B------:R-:W-:Y:S01]  /*12a50*/  MOV R3, R8 ;  /* 0x0000000800037202 */ /* 0x000fe20000000f00 */
[----:B------:R-:W-:Y:S01]  /*12a60*/  IMAD.MOV.U32 R5, RZ, RZ, R7 ;  /* 0x000000ffff057224 */ /* 0x000fe200078e0007 */
[----:B------:R-:W-:Y:S02]  /*12a70*/  MOV R0, 0x1f ;  /* 0x0000001f00007802 */ /* 0x000fe40000000f00 */
[----:B------:R-:W-:-:S02]  /*12a80*/  MOV R2, 0x12aa0 ;  /* 0x00012aa000027802 */ /* 0x000fc40000000f00 */
[----:B------:R-:W-:Y:S05]  /*12a90*/  CALL.REL.NOINC `($__internal_71_$__cuda_sm70_shflsync_idx_p) ;  /* 0x000000d000007944 */ /* 0x000fea0003c00000 */
[----:B------:R-:W-:Y:S01]  /*12aa0*/  MOV R7, R0 ;  /* 0x0000000000077202 */ /* 0x000fe20000000f00 */
[----:B------:R-:W-:Y:S05]  /*12ab0*/  BRA `(.L_x_3564) ;  /* 0xffffe2c000007947 */ /* 0x000fea000383ffff */
.L_x_3529:
[----:B------:R-:W-:Y:S01]  /*12ac0*/  IMAD.MOV.U32 R5, RZ, RZ, R4 ;  /* 0x000000ffff057224 */ /* 0x000fe200078e0004 */
[----:B--2---:R-:W-:-:S02]  /*12ad0*/  MOV R0, 0x1f ;  /* 0x0000001f00007802 */ /* 0x004fc40000000f00 */
[----:B------:R-:W-:Y:S02]  /*12ae0*/  MOV R2, 0x12b00 ;  /* 0x00012b0000027802 */ /* 0x000fe40000000f00 */
[----:B-1-34-:R-:W-:Y:S05]  /*12af0*/  CALL.REL.NOINC `($__internal_71_$__cuda_sm70_shflsync_idx_p) ;  /* 0x0000007000007944 */ /* 0x01afea0003c00000 */
[----:B------:R-:W-:Y:S01]  /*12b00*/  MOV R13, R0 ;  /* 0x00000000000d7202 */ /* 0x000fe20000000f00 */
[----:B------:R-:W-:Y:S05]  /*12b10*/  BRA `(.L_x_3528) ;  /* 0xffffe2c000007947 */ /* 0x000fea000383ffff */
        .weak           $__internal_70_$__cuda_sm70_shflsync_bfly_p
        .type           $__internal_70_$__cuda_sm70_shflsync_bfly_p,@function
        .size           $__internal_70_$__cuda_sm70_shflsync_bfly_p,($__internal_71_$__cuda_sm70_shflsync_idx_p - $__internal_70_$__cuda_sm70_shflsync_bfly_p)
$__internal_70_$__cuda_sm70_shflsync_bfly_p:
[----:B------:R-:W-:Y:S04]  /*12b20*/  WARPSYNC R6 ;  /* 0x0000000600007348 */ /* 0x000fe80003800000 */
[----:B------:R1:W2:Y:S02]  /*12b30*/  SHFL.BFLY PT, R5, R2, R5, R7 ;  /* 0x0c00000502057389 */ /* 0x0002a400000e0007 */
[----:B-1----:R-:W-:Y:S02]  /*12b40*/  MOV R2, R3 ;  /* 0x0000000300027202 */ /* 0x002fe40000000f00 */
[----:B------:R-:W-:-:S04]  /*12b50*/  MOV R3, 0x0 ;  /* 0x0000000000037802 */ /* 0x000fc80000000f00 */
[----:B--2---:R-:W-:Y:S05]  /*12b60*/  RET.REL.NODEC R2 `(_ZN7cutlass13device_kernelIN5flash19enable_sm80_to_sm89INS1_16FlashAttnFwdSm80INS1_25CollectiveMainloopFwdSm80ILi8ELi1ELb1EN4cute5tupleIJNS5_1CILi128EEENS7_ILi48EEENS7_ILi256EEEEEELi256ENS_10bfloat16_tEfNS_4arch4Sm80ELb1ELb0ELb0ELb1ELb0ELb0ELb1ELb1EEENS1_21CollectiveEpilogueFwdINS6_IJS8_SA_S9_EEENS6_IJNS7_ILi1EEESI_SI_EEESC_SE_Li256ELb1ELb1ELb1ELb0EEENS1_36VarlenDynamicPersistentTileSchedulerILi128ELi48ELi256ELi256ELb1ELb1ELb0ELb1ELb1ELb1EEEEEEEEEvNT_6ParamsE) ;  /* 0xfffed49002007950 */ /* 0x004fea0003c3ffff */
        .weak           $__internal_71_$__cuda_sm70_shflsync_idx_p
        .type           $__internal_71_$__cuda_sm70_shflsync_idx_p,@function
        .size           $__internal_71_$__cuda_sm70_shflsync_idx_p,($__internal_72_$__cuda_sm70_shflsync_up_p - $__internal_71_$__cuda_sm70_shflsync_idx_p)
$__internal_71_$__cuda_sm70_shflsync_idx_p:
[----:B------:R-:W-:-:S04]  /*12b70*/  MOV R122, 0xffffffff ;  /* 0xffffffff007a7802 */ /* 0x000fc80000000f00 */
[----:B------:R-:W-:Y:S04]  /*12b80*/  WARPSYNC R122 ;  /* 0x0000007a00007348 */ /* 0x000fe80003800000 */
[----:B------:R1:W2:Y:S02]  /*12b90*/  SHFL.IDX PT, R0, R5, R3, R0 ;  /* 0x0000000305007389 */ /* 0x0002a400000e0000 */
[----:B-1----:R-:W-:-:S04]  /*12ba0*/  MOV R3, 0x0 ;  /* 0x0000000000037802 */ /* 0x002fc80000000f00 */
[----:B--2---:R-:W-:Y:S05]  /*12bb0*/  RET.REL.NODEC R2 `(_ZN7cutlass13device_kernelIN5flash19enable_sm80_to_sm89INS1_16FlashAttnFwdSm80INS1_25CollectiveMainloopFwdSm80ILi8ELi1ELb1EN4cute5tupleIJNS5_1CILi128EEENS7_ILi48EEENS7_ILi256EEEEEELi256ENS_10bfloat16_tEfNS_4arch4Sm80ELb1ELb0ELb0ELb1ELb0ELb0ELb1ELb1EEENS1_21CollectiveEpilogueFwdINS6_IJS8_SA_S9_EEENS6_IJNS7_ILi1EEESI_SI_EEESC_SE_Li256ELb1ELb1ELb1ELb0EEENS1_36VarlenDynamicPersistentTileSchedulerILi128ELi48ELi256ELi256ELb1ELb1ELb0ELb1ELb1ELb1EEEEEEEEEvNT_6ParamsE) ;  /* 0xfffed44002007950 */ /* 0x004fea0003c3ffff */
        .weak           $__internal_72_$__cuda_sm70_shflsync_up_p
        .type           $__internal_72_$__cuda_sm70_shflsync_up_p,@function
        .size           $__internal_72_$__cuda_sm70_shflsync_up_p,($__internal_73_$__cuda_sm70_votesync_ballot - $__internal_72_$__cuda_sm70_shflsync_up_p)
$__internal_72_$__cuda_sm70_shflsync_up_p:
[----:B------:R-:W-:Y:S02]  /*12bc0*/  IMAD.MOV.U32 R4, RZ, RZ, RZ ;  /* 0x000000ffff047224 */ /* 0x000fe400078e00ff */
[----:B------:R-:W-:-:S04]  /*12bd0*/  IMAD.MOV.U32 R10, RZ, RZ, -0x1 ;  /* 0xffffffffff0a7424 */ /* 0x000fc800078e00ff */
[----:B------:R-:W-:Y:S04]  /*12be0*/  WARPSYNC R10 ;  /* 0x0000000a00007348 */ /* 0x000fe80003800000 */
[----:B------:R1:W2:Y:S02]  /*12bf0*/  SHFL.UP PT, R4, R0, R2, R4 ;  /* 0x0400000200047389 */ /* 0x0002a400000e0004 */
[----:B-1----:R-:W-:Y:S02]  /*12c00*/  MOV R2, R3 ;  /* 0x0000000300027202 */ /* 0x002fe40000000f00 */
[----:B------:R-:W-:-:S04]  /*12c10*/  MOV R3, 0x0 ;  /* 0x0000000000037802 */ /* 0x000fc80000000f00 */
[----:B--2---:R-:W-:Y:S05]  /*12c20*/  RET.REL.NODEC R2 `(_ZN7cutlass13device_kernelIN5flash19enable_sm80_to_sm89INS1_16FlashAttnFwdSm80INS1_25CollectiveMainloopFwdSm80ILi8ELi1ELb1EN4cute5tupleIJNS5_1CILi128EEENS7_ILi48EEENS7_ILi256EEEEEELi256ENS_10bfloat16_tEfNS_4arch4Sm80ELb1ELb0ELb0ELb1ELb0ELb0ELb1ELb1EEENS1_21CollectiveEpilogueFwdINS6_IJS8_SA_S9_EEENS6_IJNS7_ILi1EEESI_SI_EEESC_SE_Li256ELb1ELb1ELb1ELb0EEENS1_36VarlenDynamicPersistentTileSchedulerILi128ELi48ELi256ELi256ELb1ELb1ELb0ELb1ELb1ELb1EEEEEEEEEvNT_6ParamsE) ;  /* 0xfffed3d002007950 */ /* 0x004fea0003c3ffff */
        .weak           $__internal_73_$__cuda_sm70_votesync_ballot
        .type           $__internal_73_$__cuda_sm70_votesync_ballot,@function
        .size           $__internal_73_$__cuda_sm70_votesync_ballot,(.L_x_5264 - $__internal_73_$__cuda_sm70_votesync_ballot)
$__internal_73_$__cuda_sm70_votesync_ballot:
[----:B------:R-:W-:Y:S01]  /*12c30*/  ISETP.NE.U32.AND P0, PT, R0, 0x1, PT ;  /* 0x000000010000780c */ /* 0x000fe20003f05070 */
[----:B------:R-:W-:-:S04]  /*12c40*/  IMAD.MOV.U32 R3, RZ, RZ, -0x1 ;  /* 0xffffffffff037424 */ /* 0x000fc800078e00ff */
[----:B------:R-:W-:Y:S08]  /*12c50*/  WARPSYNC R3 ;  /* 0x0000000300007348 */ /* 0x000ff00003800000 */
[----:B------:R-:W-:-:S04]  /*12c60*/  VOTE.ANY R0, PT, !P0 ;  /* 0x0000000000007806 */ /* 0x000fc800040e0100 */
[----:B------:R-:W-:Y:S01]  /*12c70*/  LOP3.LUT R0, R0, R3, RZ, 0xc0, !PT ;  /* 0x0000000300007212 */ /* 0x000fe200078ec0ff */
[----:B------:R-:W-:-:S04]  /*12c80*/  IMAD.MOV.U32 R3, RZ, RZ, 0x0 ;  /* 0x00000000ff037424 */ /* 0x000fc800078e00ff */
[----:B------:R-:W-:Y:S05]  /*12c90*/  RET.REL.NODEC R2 `(_ZN7cutlass13device_kernelIN5flash19enable_sm80_to_sm89INS1_16FlashAttnFwdSm80INS1_25CollectiveMainloopFwdSm80ILi8ELi1ELb1EN4cute5tupleIJNS5_1CILi128EEENS7_ILi48EEENS7_ILi256EEEEEELi256ENS_10bfloat16_tEfNS_4arch4Sm80ELb1ELb0ELb0ELb1ELb0ELb0ELb1ELb1EEENS1_21CollectiveEpilogueFwdINS6_IJS8_SA_S9_EEENS6_IJNS7_ILi1EEESI_SI_EEESC_SE_Li256ELb1ELb1ELb1ELb0EEENS1_36VarlenDynamicPersistentTileSchedulerILi128ELi48ELi256ELi256ELb1ELb1ELb0ELb1ELb1ELb1EEEEEEEEEvNT_6ParamsE) ;  /* 0xfffed36002007950 */ /* 0x000fea0003c3ffff */
.L_x_3565:
        /* <DEDUP_REMOVED lines=14> */
.L_x_5264:


//--------------------- .text._ZN7cutlass13device_kernelIN5flash19enable_sm80_to_sm89INS1_16FlashAttnFwdSm80INS1_25CollectiveMainloopFwdSm80ILi8ELi1ELb0EN4cute5tupleIJNS5_1CILi128EEENS7_ILi32EEENS7_ILi256EEEEEELi256ENS_10bfloat16_tEfNS_4arch4Sm80ELb1ELb0ELb0ELb1ELb0ELb1ELb1ELb1EEENS1_21CollectiveEpilogueFwdINS6_IJS8_SA_S9_EEENS6_IJNS7_ILi1EEESI_SI_EEESC_SE_Li256ELb1ELb1ELb1ELb0EEENS1_36VarlenDynamicPersistentTileSchedulerILi128ELi32ELi256ELi256ELb1ELb1ELb0ELb1ELb1ELb1EEEEEEEEEvNT_6ParamsE --------------------------
	.section	.text._ZN7cutlass13device_kernelIN5flash19enable_sm80_to_sm89INS1_16FlashAttnFwdSm80INS1_25CollectiveMainloopFwdSm80ILi8ELi1ELb0EN4cute5tupleIJNS5_1CILi128EEENS7_ILi32EEENS7_ILi256EEEEEELi256ENS_10bfloat16_tEfNS_4arch4Sm80ELb1ELb0ELb0ELb1ELb0ELb1ELb1ELb1EEENS1_21CollectiveEpilogueFwdINS6_IJS8_SA_S9_EEENS6_IJNS7_ILi1EEESI_SI_EEESC_SE_Li256ELb1ELb1ELb1ELb0EEENS1_36VarlenDynamicPersistentTileSchedulerILi128ELi32ELi256ELi256ELb1ELb1ELb0ELb1ELb1ELb1EEEEEEEEEvNT_6ParamsE,"ax",@progbits
	.sectioninfo	@"SHI_REGISTERS=255"
	.align	128
.text._ZN7cutlass13device_kernelIN5flash19enable_sm80_to_sm89INS1_16FlashAttnFwdSm80INS1_25CollectiveMainloopFwdSm80ILi8ELi1ELb0EN4cute5tupleIJNS5_1CILi128EEENS7_ILi32EEENS7_ILi256EEEEEELi256ENS_10bfloat16_tEfNS_4arch4Sm80ELb1ELb0ELb0ELb1ELb0ELb1ELb1ELb1EEENS1_21CollectiveEpilogueFwdINS6_IJS8_SA_S9_EEENS6_IJNS7_ILi1EEESI_SI_EEESC_SE_Li256ELb1ELb1ELb1ELb0EEENS1_36VarlenDynamicPersistentTileSchedulerILi128ELi32ELi256ELi256ELb1ELb1ELb0ELb1ELb1ELb1EEEEEEEEEvNT_6ParamsE:
        .type           _ZN7cutlass13device_kernelIN5flash19enable_sm80_to_sm89INS1_16FlashAttnFwdSm80INS1_25CollectiveMainloopFwdSm80ILi8ELi1ELb0EN4cute5tupleIJNS5_1CILi128EEENS7_ILi32EEENS7_ILi256EEEEEELi256ENS_10bfloat16_tEfNS_4arch4Sm80ELb1ELb0ELb0ELb1ELb0ELb1ELb1ELb1EEENS1_21CollectiveEpilogueFwdINS6_IJS8_SA_S9_EEENS6_IJNS7_ILi1EEESI_SI_EEESC_SE_Li256ELb1ELb1ELb1ELb0EEENS1_36VarlenDynamicPersistentTileSchedulerILi128ELi32ELi256ELi256ELb1ELb1ELb0ELb1ELb1ELb1EEEEEEEEEvNT_6ParamsE,@function
        .size           _ZN7cutlass13device_kernelIN5flash19enable_sm80_to_sm89INS1_16FlashAttnFwdSm80INS1_25CollectiveMainloopFwdSm80ILi8ELi1ELb0EN4cute5tupleIJNS5_1CILi128EEENS7_ILi32EEENS7_ILi256EEEEEELi256ENS_10bfloat16_tEfNS_4arch4Sm80ELb1ELb0ELb0ELb1ELb0ELb1ELb1ELb1EEENS1_21CollectiveEpilogueFwdINS6_IJS8_SA_S9_EEENS6_IJNS7_ILi1EEESI_SI_EEESC_SE_Li256ELb1ELb1ELb1ELb0EEENS1_36VarlenDynamicPersistentTileSchedulerILi128ELi32ELi256ELi256ELb1ELb1ELb0ELb1ELb1ELb1EEEEEEEEEvNT_6ParamsE,(.L_x_5269 - _ZN7cutlass13device_kernelIN5flash19enable_sm80_to_sm89INS1_16FlashAttnFwdSm80INS1_25CollectiveMainloopFwdSm80ILi8ELi1ELb0EN4cute5tupleIJNS5_1CILi128EEENS7_ILi32EEENS7_ILi256EEEEEELi256ENS_10bfloat16_tEfNS_4arch4Sm80ELb1ELb0ELb0ELb1ELb0ELb1ELb1ELb1EEENS1_21CollectiveEpilogueFwdINS6_IJS8_SA_S9_EEENS6_IJNS7_ILi1EEESI_SI_EEESC_SE_Li256ELb1ELb1ELb1ELb0EEENS1_36VarlenDynamicPersistentTileSchedulerILi128ELi32ELi256ELi256ELb1ELb1ELb0ELb1ELb1ELb1EEEEEEEEEvNT_6ParamsE)
        .other          _ZN7cutlass13device_kernelIN5flash19enable_sm80_to_sm89INS1_16FlashAttnFwdSm80INS1_25CollectiveMainloopFwdSm80ILi8ELi1ELb0EN4cute5tupleIJNS5_1CILi128EEENS7_ILi32EEENS7_ILi256EEEEEELi256ENS_10bfloat16_tEfNS_4arch4Sm80ELb1ELb0ELb0ELb1ELb0ELb1ELb1ELb1EEENS1_21CollectiveEpilogueFwdINS6_IJS8_SA_S9_EEENS6_IJNS7_ILi1EEESI_SI_EEESC_SE_Li256ELb1ELb1ELb1ELb0EEENS1_36VarlenDynamicPersistentTileSchedulerILi128ELi32ELi256ELi256ELb1ELb1ELb0ELb1ELb1ELb1EEEEEEEEEvNT_6ParamsE,@"STO_CUDA_ENTRY STV_DEFAULT"
_ZN7cutlass13device_kernelIN5flash19enable_sm80_to_sm89INS1_16FlashAttnFwdSm80INS1_25CollectiveMainloopFwdSm80ILi8ELi1ELb0EN4cute5tupleIJNS5_1CILi128EEENS7_ILi32EEENS7_ILi256EEEEEELi256ENS_10bfloat16_tEfNS_4arch4Sm80ELb1ELb0ELb0ELb1ELb0ELb1ELb1ELb1EEENS1_21CollectiveEpilogueFwdINS6_IJS8_SA_S9_EEENS6_IJNS7_ILi1EEESI_SI_EEESC_SE_Li256ELb1ELb1ELb1ELb0EEENS1_36VarlenDynamicPersistentTileSchedulerILi128ELi32ELi256ELi256ELb1ELb1ELb0ELb1ELb1ELb1EEEEEEEEEvNT_6ParamsE:
        /* <DEDUP_REMOVED lines=52> */
.L_x_3571:
        /* <DEDUP_REMOVED lines=16> */
.L_x_3754:
        /* <DEDUP_REMOVED lines=16> */
.L_x_3755:
[----:B---3--:R-:W-:-:S05]  /*0540*/  IMAD R0, R0, c[0x0][0x538], RZ ;  /* 0x00014e0000007a24 */ /* 0x008fca00078e02ff */
[----:B------:R-:W-:-:S04]  /*0550*/  IADD3 R6, R0, R6, RZ ;  /* 0x0000000600067210 */ /* 0x000fc80007ffe0ff */
[----:B------:R-:W-:-:S13]  /*0560*/  ISETP.GT.AND P0, PT, R6, UR4, PT ;  /* 0x0000000406007c0c */ /* 0x000fda000bf04270 */
[----:B-12---:R-:W-:Y:S05]  /*0570*/  @!P0 BRA `(.L_x_3571) ;  /* 0xfffffdc000008947 */ /* 0x006fea000383ffff */
.L_x_3567:
[----:B------:R-:W-:-:S05]  /*0580*/  IADD3 R11, -R0, R6, RZ ;  /* 0x00000006000b7210 */ /* 0x000fca0007ffe1ff */
[----:B------:R-:W-:-:S05]  /*0590*/  IMAD R0, R4, c[0x0][0x538], R11 ;  /* 0x00014e0004007a24 */ /* 0x000fca00078e020b */
[----:B------:R-:W-:Y:S01]  /*05a0*/  ISETP.GT.AND P0, PT, R0, UR4, PT ;  /* 0x0000000400007c0c */ /* 0x000fe2000bf04270 */
[----:B------:R-:W-:-:S12]  /*05b0*/  BRA.DIV ~URZ, `(.L_x_3572) ;  /* 0x0001b6c27f007947 */ /* 0x000fd8000b800000 */
[----:B------:R-:W-:-:S04]  /*05c0*/  VOTE.ANY R10, PT, !P0 ;  /* 0x00000000000a7806 */ /* 0x000fc800040e0100 */
.L_x_3756:
[----:B------:R-:W1:Y:S02]  /*05d0*/  POPC R6, R10 ;  /* 0x0000000a00067309 */ /* 0x000e640000000000 */
[----:B-12---:R-:W-:Y:S01]  /*05e0*/  IADD3 R235, R6, R7, RZ ;  /* 0x0000000706eb7210 */ /* 0x006fe20007ffe0ff */
[----:B------:R-:W-:Y:S05]  /*05f0*/  BRA.DIV ~URZ, `(.L_x_3573) ;  /* 0x0001b6d27f007947 */ /* 0x000fea000b800000 */
[----:B------:R1:W2:Y:S01]  /*0600*/  SHFL.IDX PT, R233, R9, R6, 0x1f ;  /* 0x00001f0609e97589 */ /* 0x0002a200000e0000 */
[----:B------:R-:W-:-:S03]  /*0610*/  MOV R7, RZ ;  /* 0x000000ff00077202 */ /* 0x000fc60000000f00 */
[----:B------:R1:W3:Y:S04]  /*0620*/  SHFL.IDX PT, R9, R8, R6, 0x1f ;  /* 0x00001f0608097589 */ /* 0x0002e800000e0000 */
.L_x_3757:
[----:B------:R-:W-:Y:S01]  /*0630*/  ISETP.NE.AND P0, PT, R10, RZ, PT ;  /* 0x000000ff0a00720c */ /* 0x000fe20003f05270 */
[----:B------:R-:W-:-:S12]  /*0640*/  BSSY B0, `(.L_x_3574) ;  /* 0x0000005000007945 */ /* 0x000fd80003800000 */
[----:B------:R-:W-:Y:S05]  /*0650*/  @!P0 BRA `(.L_x_3575) ;  /* 0x0000003000008947 */ /* 0x000fea0003800000 */
[----:B------:R-:W-:Y:S01]  /*0660*/  IADD3 R3, R6, -0x1, RZ ;  /* 0xffffffff06037810 */ /* 0x000fe20007ffe0ff */
[----:B------:R-:W-:Y:S05]  /*0670*/  BRA.DIV ~URZ, `(.L_x_3576) ;  /* 0x0001b7327f007947 */ /* 0x000fea000b800000 */
[----:B------:R4:W1:Y:S02]  /*0680*/  SHFL.IDX PT, R7, R4, R3, 0x1f ;  /* 0x00001f0304077589 */ /* 0x00086400000e0000 */
.L_x_3575:
[----:B------:R-:W-:Y:S05]  /*0690*/  BSYNC B0 ;  /* 0x0000000000007941 */ /* 0x000fea0003800000 */
.L_x_3574:
        /* <DEDUP_REMOVED lines=67> */
.L_x_3578:
        /* <DEDUP_REMOVED lines=68> */
.L_x_3579:
[----:B------:R-:W-:Y:S05]  /*0f10*/  BSYNC B0 ;  /* 0x0000000000007941 */ /* 0x000fea0003800000 */
.L_x_3577:
[----:B------:R-:W-:-:S04]  /*0f20*/  LOP3.LUT R0, RZ, R0, RZ, 0x33, !PT ;  /* 0x00000000ff007212 */ /* 0x000fc800078e33ff */
[----:B------:R-:W-:Y:S01]  /*0f30*/  IADD3 R233, R0, R233, RZ ;  /* 0x000000e900e97210 */ /* 0x000fe20007ffe0ff */
[----:B------:R-:W-:Y:S05]  /*0f40*/  BRA `(.L_x_3580) ;  /* 0x0000004000007947 */ /* 0x000fea0003800000 */
.L_x_3568:
[----:B--2---:R-:W-:Y:S01]  /*0f50*/  IMAD.MOV.U32 R233, RZ, RZ, RZ ;  /* 0x000000ffffe97224 */ /* 0x004fe200078e00ff */
[----:B------:R-:W-:Y:S01]  /*0f60*/  MOV R234, RZ ;  /* 0x000000ff00ea7202 */ /* 0x000fe20000000f00 */
[----:B------:R-:W-:Y:S01]  /*0f70*/  IMAD.U32 R232, RZ, RZ, UR4 ;  /* 0x00000004ffe87e24 */ /* 0x000fe2000f8e00ff */
[----:B------:R-:W-:Y:S02]  /*0f80*/  MOV R235, c[0x0][0x53c] ;  /* 0x00014f0000eb7a02 */ /* 0x000fe40000000f00 */
.L_x_3580:
[----:B------:R-:W-:Y:S01]  /*0f90*/  ISETP.NE.AND P0, PT, R12, RZ, PT ;  /* 0x000000ff0c00720c */ /* 0x000fe20003f05270 */
[----:B------:R-:W-:-:S12]  /*0fa0*/  WARPSYNC 0xffffffff ;  /* 0xffffffff00007948 */ /* 0x000fd80003800000 */
[----:B------:R1:W-:Y:S04]  /*0fb0*/  @!P0 STS.128 [0x20080], R232 ;  /* 0x020080e8ff008388 */ /* 0x0003e80000000c00 */
[----:B------:R-:W-:Y:S06]  /*0fc0*/  BAR.ARV 0x5, 0x100 ;  /* 0x0144000000007b1d */ /* 0x000fec0000002000 */
.L_x_3566:
        /* <DEDUP_REMOVED lines=103> */
[----:B-1----:R-:W-:Y:S01]  /*1640*/  IADD3 R14, R217, 0x10, RZ ;  /* 0x00000010d90e7810 */ /* 0x002fe20007ffe0ff */
[----:B------:R-:W-:Y:S01]  /*1650*/  IMAD.IADD R190, R189, 0x1, R2 ;  /* 0x00000001bdbe7824 */ /* 0x000fe200078e0202 */
[----:B------:R-:W-:Y:S01]  /*1660*/  SEL R0, R9, 0xffffffc0, !P3 ;  /* 0xffffffc009007807 */ /* 0x000fe20005800000 */
[--C-:B------:R-:W-:Y:S01]  /*1670*/  IMAD.IADD R186, R2, 0x1, R185.reuse ;  /* 0x0000000102ba7824 */ /* 0x100fe200078e02b9 */
        /* <DEDUP_REMOVED lines=19> */
[----:B------:R-:W-:Y:S02]  /*17b0*/  IADD3 R147, R148, 0x60, RZ ;  /* 0x0000006094937810 */ /* 0x000fe40007ffe0ff */
[----:B------:R-:W-:Y:S02]  /*17c0*/  IADD3 R214, R144, 0xc0, RZ ;  /* 0x000000c090d67810 */ /* 0x000fe40007ffe0ff */
[----:B------:R-:W-:Y:S02]  /*17d0*/  IADD3 R249, R217, 0x48, RZ ;  /* 0x00000048d9f97810 */ /* 0x000fe40007ffe0ff */
[----:B------:R-:W-:-:S02]  /*17e0*/  SHF.R.S32.HI R12, RZ, 0x1f, R12 ;  /* 0x0000001fff0c7819 */ /* 0x000fc4000001140c */
[----:B------:R-:W-:Y:S02]  /*17f0*/  SHF.R.S32.HI R9, RZ, 0x1f, R11 ;  /* 0x0000001fff097819 */ /* 0x000fe4000001140b */
[----:B------:R-:W-:Y:S02]  /*1800*/  SHF.R.S32.HI R8, RZ, 0x1f, R252 ;  /* 0x0000001fff087819 */ /* 0x000fe400000114fc */
[----:B------:R-:W-:Y:S02]  /*1810*/  SHF.R.S32.HI R7, RZ, 0x1f, R251 ;  /* 0x0000001fff077819 */ /* 0x000fe400000114fb */
.L_x_3753:
        /* <DEDUP_REMOVED lines=41> */
.L_x_3581:
[----:B------:R-:W-:-:S04]  /*1ab0*/  ISETP.NE.U32.AND P0, PT, RZ, c[0x0][0x368], PT ;  /* 0x0000da00ff007a0c */ /* 0x000fc80003f05070 */
[----:B------:R-:W-:-:S13]  /*1ac0*/  ISETP.NE.AND.EX P0, PT, RZ, c[0x0][0x36c], PT, P0 ;  /* 0x0000db00ff007a0c */ /* 0x000fda0003f05300 */
[----:B------:R-:W-:Y:S05]  /*1ad0*/  @!P0 BRA `(.L_x_3582) ;  /* 0x0000004000008947 */ /* 0x000fea0003800000 */
[----:B---3--:R-:W-:-:S04]  /*1ae0*/  LEA R4, P0, R227, c[0x0][0x368], 0x2 ;  /* 0x0000da00e3047a11 */ /* 0x008fc800078010ff */
[----:B------:R-:W-:-:S05]  /*1af0*/  LEA.HI.X R5, R227, c[0x0][0x36c], R240, 0x2, P0 ;  /* 0x0000db00e3057a11 */ /* 0x000fca00000f14f0 */
[----:B------:R1:W5:Y:S01]  /*1b00*/  LDG.E R11, [R4.64] ;  /* 0x00000006040b7981 */ /* 0x000362000c1e1900 */
[----:B------:R-:W-:Y:S05]  /*1b10*/  BRA `(.L_x_3583) ;  /* 0x0000005000007947 */ /* 0x000fea0003800000 */
.L_x_3582:
[----:B------:R-:W-:Y:S01]  /*1b20*/  MOV R11, c[0x0][0x1d0] ;  /* 0x00007400000b7a02 */ /* 0x000fe20000000f00 */
[----:B------:R-:W-:Y:S05]  /*1b30*/  @!P6 BRA `(.L_x_3583) ;  /* 0x000000300000e947 */ /* 0x000fea0003800000 */
[----:B---3--:R-:W2:Y:S04]  /*1b40*/  LDG.E R6, [R4.64] ;  /* 0x0000000604067981 */ /* 0x008ea8000c1e1900 */
[----:B------:R-:W2:Y:S02]  /*1b50*/  LDG.E R0, [R4.64+0x4] ;  /* 0x0000040604007981 */ /* 0x000ea4000c1e1900 */
[----:B--2---:R-:W-:Y:S02]  /*1b60*/  IADD3 R11, -R6, R0, RZ ;  /* 0x00000000060b7210 */ /* 0x004fe40007ffe1ff */
.L_x_3583:
        /* <DEDUP_REMOVED lines=69> */
.L_x_3585:
[----:B------:R-:W-:Y:S05]  /*1fc0*/  BSYNC B0 ;  /* 0x0000000000007941 */ /* 0x000fea0003800000 */
.L_x_3584:
        /* <DEDUP_REMOVED lines=112> */
[C---:B------:R-:W-:Y:S01]  /*26d0*/  IMAD.X R107, R13.reuse, 0x1, R11, P0 ;  /* 0x000000010d6b7824 */ /* 0x040fe200000e060b */
        /* <DEDUP_REMOVED lines=109> */
.L_x_3605:
        /* <DEDUP_REMOVED lines=72> */
.L_x_3591:
[----:B------:R-:W-:Y:S05]  /*3230*/  BSYNC B0 ;  /* 0x0000000000007941 */ /* 0x000fea0003800000 */
.L_x_3590:
        /* <DEDUP_REMOVED lines=77> */
.L_x_3594:
[----:B------:R-:W-:Y:S05]  /*3710*/  BSYNC B0 ;  /* 0x0000000000007941 */ /* 0x000fea0003800000 */
.L_x_3593:
        /* <DEDUP_REMOVED lines=56> */
.L_x_3596:
[----:B------:R-:W-:Y:S05]  /*3aa0*/  BSYNC B0 ;  /* 0x0000000000007941 */ /* 0x000fea0003800000 */
.L_x_3595:
        /* <DEDUP_REMOVED lines=56> */
.L_x_3598:
[----:B------:R-:W-:Y:S05]  /*3e30*/  BSYNC B0 ;  /* 0x0000000000007941 */ /* 0x000fea0003800000 */
.L_x_3597:
        /* <DEDUP_REMOVED lines=56> */
.L_x_3589:
        /* <DEDUP_REMOVED lines=31> */
.L_x_3600:
[----:B------:R-:W-:Y:S05]  /*43b0*/  BSYNC B0 ;  /* 0x0000000000007941 */ /* 0x000fea0003800000 */
.L_x_3599:
        /* <DEDUP_REMOVED lines=137> */
.L_x_3602:
[----:B------:R-:W-:Y:S05]  /*4c50*/  BSYNC B0 ;  /* 0x0000000000007941 */ /* 0x000fea0003800000 */
.L_x_3601:
        /* <DEDUP_REMOVED lines=117> */
.L_x_3588:
        /* <DEDUP_REMOVED lines=21> */
.L_x_3592:
[----:B------:R-:W-:Y:S05]  /*5500*/  BSYNC B1 ;  /* 0x0000000000017941 */ /* 0x000fea0003800000 */
.L_x_3587:
        /* <DEDUP_REMOVED lines=55> */
.L_x_3604:
[----:B-1----:R-:W-:Y:S05]  /*5880*/  BSYNC B0 ;  /* 0x0000000000007941 */ /* 0x002fea0003800000 */
.L_x_3603:
        /* <DEDUP_REMOVED lines=22> */
.L_x_3586:
        /* <DEDUP_REMOVED lines=46> */
.L_x_3607:
[----:B------:R-:W-:Y:S05]  /*5cd0*/  BSYNC B0 ;  /* 0x0000000000007941 */ /* 0x000fea0003800000 */
.L_x_3606:
        /* <DEDUP_REMOVED lines=148> */
[C---:B------:R-:W-:Y:S02]  /*6620*/  IMAD R5, R238.reuse, c[0x0][0x1ec], R7 ;  /* 0x00007b00ee057a24 */ /* 0x040fe400078e0207 */
        /* <DEDUP_REMOVED lines=23> */
.L_x_3758:
[----:B------:R-:W-:Y:S05]  /*67a0*/  BRA.DIV ~URZ, `(.L_x_3610) ;  /* 0x000156d27f007947 */ /* 0x000fea000b800000 */
[----:B------:R3:W4:Y:S02]  /*67b0*/  SHFL.IDX PT, R0, R17, RZ, 0x181f ;  /* 0x00181fff11007589 */ /* 0x00072400000e0000 */
.L_x_3759:
        /* <DEDUP_REMOVED lines=28> */
.L_x_3612:
[----:B------:R-:W-:Y:S05]  /*6980*/  BSYNC B0 ;  /* 0x0000000000007941 */ /* 0x000fea0003800000 */
.L_x_3611:
[----:B------:R-:W-:Y:S05]  /*6990*/  BRA.DIV ~URZ, `(.L_x_3613) ;  /* 0x000155427f007947 */ /* 0x000fea000b800000 */
[----:B--2---:R2:W1:Y:S04]  /*69a0*/  SHFL.IDX PT, R12, R14, 0x1, 0x181f ;  /* 0x00381f000e0c7f89 */ /* 0x00446800000e0000 */
[----:B----4-:R2:W4:Y:S02]  /*69b0*/  SHFL.IDX PT, R0, R17, 0x1, 0x181f ;  /* 0x00381f0011007f89 */ /* 0x01052400000e0000 */
.L_x_3760:
        /* <DEDUP_REMOVED lines=22> */
.L_x_3615:
[----:B------:R-:W-:Y:S05]  /*6b20*/  BSYNC B0 ;  /* 0x0000000000007941 */ /* 0x000fea0003800000 */
.L_x_3614:
[----:B------:R-:W-:Y:S05]  /*6b30*/  BRA.DIV ~URZ, `(.L_x_3616) ;  /* 0x000154627f007947 */ /* 0x000fea000b800000 */
[----:B-1----:R1:W2:Y:S02]  /*6b40*/  SHFL.IDX PT, R12, R14, 0x2, 0x181f ;  /* 0x00581f000e0c7f89 */ /* 0x0022a400000e0000 */
.L_x_3761:
[----:B------:R-:W-:Y:S05]  /*6b50*/  BRA.DIV ~URZ, `(.L_x_3617) ;  /* 0x000154b27f007947 */ /* 0x000fea000b800000 */
[----:B----4-:R4:W1:Y:S02]  /*6b60*/  SHFL.IDX PT, R0, R17, 0x2, 0x181f ;  /* 0x00581f0011007f89 */ /* 0x01086400000e0000 */
.L_x_3762:
        /* <DEDUP_REMOVED lines=22> */
.L_x_3619:
[----:B------:R-:W-:Y:S05]  /*6cd0*/  BSYNC B0 ;  /* 0x0000000000007941 */ /* 0x000fea0003800000 */
.L_x_3618:
[----:B------:R-:W-:Y:S05]  /*6ce0*/  BRA.DIV ~URZ, `(.L_x_3620) ;  /* 0x000153827f007947 */ /* 0x000fea000b800000 */
[----:B--2---:R2:W3:Y:S04]  /*6cf0*/  SHFL.IDX PT, R12, R14, 0x3, 0x181f ;  /* 0x00781f000e0c7f89 */ /* 0x0044e800000e0000 */
[----:B-1----:R2:W1:Y:S02]  /*6d00*/  SHFL.IDX PT, R0, R17, 0x3, 0x181f ;  /* 0x00781f0011007f89 */ /* 0x00246400000e0000 */
.L_x_3763:
        /* <DEDUP_REMOVED lines=46> */
.L_x_3622:
[----:B------:R-:W-:Y:S05]  /*6ff0*/  BSYNC B0 ;  /* 0x0000000000007941 */ /* 0x000fea0003800000 */
.L_x_3621:
[----:B------:R-:W-:Y:S01]  /*7000*/  ISETP.LT.AND P0, PT, RZ, c[0x0][0x27c], PT ;  /* 0x00009f00ff007a0c */ /* 0x000fe20003f01270 */
[----:B------:R-:W0:Y:S01]  /*7010*/  LDGDEPBAR ;  /* 0x00000000000079af */ /* 0x000e220000000000 */
[----:B------:R-:W-:-:S11]  /*7020*/  MOV R133, c[0x0][0x2c4] ;  /* 0x0000b10000857a02 */ /* 0x000fd60000000f00 */
[----:B------:R-:W-:Y:S05]  /*7030*/  @P0 BRA `(.L_x_3623) ;  /* 0x0000002000000947 */ /* 0x000fea0003800000 */
[----:B------:R-:W-:-:S04]  /*7040*/  DEPBAR.LE SB0, 0x1 ;  /* 0x000080400000791a */ /* 0x000fc80000000000 */
[----:B------:R-:W-:Y:S05]  /*7050*/  BRA `(.L_x_3624) ;  /* 0x0000966000007947 */ /* 0x000fea0003800000 */
.L_x_3623:
        /* <DEDUP_REMOVED lines=103> */
.L_x_3627:
[----:B------:R-:W-:Y:S05]  /*76d0*/  BSYNC B0 ;  /* 0x0000000000007941 */ /* 0x000fea0003800000 */
.L_x_3626:
        /* <DEDUP_REMOVED lines=84> */
.L_x_3629:
[----:B------:R-:W-:Y:S05]  /*7c20*/  BSYNC B0 ;  /* 0x0000000000007941 */ /* 0x000fea0003800000 */
.L_x_3628:
        /* <DEDUP_REMOVED lines=86> */
.L_x_3631:
[----:B------:R-:W-:Y:S05]  /*8190*/  BSYNC B0 ;  /* 0x0000000000007941 */ /* 0x000fea0003800000 */
.L_x_3630:
        /* <DEDUP_REMOVED lines=82> */
.L_x_3633:
[----:B------:R-:W-:Y:S05]  /*86c0*/  BSYNC B0 ;  /* 0x0000000000007941 */ /* 0x000fea0003800000 */
.L_x_3632:
        /* <DEDUP_REMOVED lines=82> */
.L_x_3637:
[----:B------:R-:W-:Y:S05]  /*8bf0*/  BSYNC B0 ;  /* 0x0000000000007941 */ /* 0x000fea0003800000 */
.L_x_3636:
        /* <DEDUP_REMOVED lines=49> */
.L_x_3639:
[----:B------:R-:W-:Y:S05]  /*8f10*/  BSYNC B0 ;  /* 0x0000000000007941 */ /* 0x000fea0003800000 */
.L_x_3638:
        /* <DEDUP_REMOVED lines=49> */
.L_x_3641:
[----:B------:R-:W-:Y:S05]  /*9230*/  BSYNC B0 ;  /* 0x0000000000007941 */ /* 0x000fea0003800000 */
.L_x_3640:
        /* <DEDUP_REMOVED lines=48> */
.L_x_3635:
[----:B------:R-:W-:Y:S05]  /*9540*/  BSYNC B1 ;  /* 0x0000000000017941 */ /* 0x000fea0003800000 */
.L_x_3634:
        /* <DEDUP_REMOVED lines=52> */
.L_x_3645:
[----:B------:R-:W-:Y:S05]  /*9890*/  BSYNC B0 ;  /* 0x0000000000007941 */ /* 0x000fea0003800000 */
.L_x_3644:
        /* <DEDUP_REMOVED lines=49> */
.L_x_3647:
[----:B------:R-:W-:Y:S05]  /*9bb0*/  BSYNC B0 ;  /* 0x0000000000007941 */ /* 0x000fea0003800000 */
.L_x_3646:
        /* <DEDUP_REMOVED lines=49> */
.L_x_3649:
[----:B------:R-:W-:Y:S05]  /*9ed0*/  BSYNC B0 ;  /* 0x0000000000007941 */ /* 0x000fea0003800000 */
.L_x_3648:
        /* <DEDUP_REMOVED lines=48> */
.L_x_3643:
[----:B------:R-:W-:Y:S05]  /*a1e0*/  BSYNC B1 ;  /* 0x0000000000017941 */ /* 0x000fea0003800000 */
.L_x_3642:
        /* <DEDUP_REMOVED lines=52> */
.L_x_3653:
[----:B------:R-:W-:Y:S05]  /*a530*/  BSYNC B0 ;  /* 0x0000000000007941 */ /* 0x000fea0003800000 */
.L_x_3652:
        /* <DEDUP_REMOVED lines=49> */
.L_x_3655:
[----:B------:R-:W-:Y:S05]  /*a850*/  BSYNC B0 ;  /* 0x0000000000007941 */ /* 0x000fea0003800000 */
.L_x_3654:
        /* <DEDUP_REMOVED lines=49> */
.L_x_3657:
[----:B------:R-:W-:Y:S05]  /*ab70*/  BSYNC B0 ;  /* 0x0000000000007941 */ /* 0x000fea0003800000 */
.L_x_3656:
        /* <DEDUP_REMOVED lines=48> */
.L_x_3651:
[----:B------:R-:W-:Y:S05]  /*ae80*/  BSYNC B1 ;  /* 0x0000000000017941 */ /* 0x000fea0003800000 */
.L_x_3650:
        /* <DEDUP_REMOVED lines=51> */
.L_x_3660:
[----:B------:R-:W-:Y:S05]  /*b1c0*/  BSYNC B0 ;  /* 0x0000000000007941 */ /* 0x000fea0003800000 */
.L_x_3659:
        /* <DEDUP_REMOVED lines=49> */
.L_x_3662:
[----:B------:R-:W-:Y:S05]  /*b4e0*/  BSYNC B0 ;  /* 0x0000000000007941 */ /* 0x000fea0003800000 */
.L_x_3661:
        /* <DEDUP_REMOVED lines=49> */
.L_x_3664:
[----:B------:R-:W-:Y:S05]  /*b800*/  BSYNC B0 ;  /* 0x0000000000007941 */ /* 0x000fea0003800000 */
.L_x_3663:
        /* <DEDUP_REMOVED lines=49> */
.L_x_3625:
        /* <DEDUP_REMOVED lines=60> */
.L_x_3666:
[----:B------:R-:W-:Y:S05]  /*bee0*/  BSYNC B0 ;  /* 0x0000000000007941 */ /* 0x000fea0003800000 */
.L_x_3665:
        /* <DEDUP_REMOVED lines=64> */
.L_x_3668:
[----:B--23--:R-:W-:Y:S05]  /*c2f0*/  BSYNC B0 ;  /* 0x0000000000007941 */ /* 0x00cfea0003800000 */
.L_x_3667:
        /* <DEDUP_REMOVED lines=66> */
.L_x_3670:
[----:B--2---:R-:W-:Y:S05]  /*c720*/  BSYNC B0 ;  /* 0x0000000000007941 */ /* 0x004fea0003800000 */
.L_x_3669:
        /* <DEDUP_REMOVED lines=64> */
.L_x_3672:
[----:B--23--:R-:W-:Y:S05]  /*cb30*/  BSYNC B0 ;  /* 0x0000000000007941 */ /* 0x00cfea0003800000 */
.L_x_3671:
        /* <DEDUP_REMOVED lines=140> */
.L_x_3676:
[----:B------:R-:W-:Y:S05]  /*d400*/  BSYNC B0 ;  /* 0x0000000000007941 */ /* 0x000fea0003800000 */
.L_x_3675:
        /* <DEDUP_REMOVED lines=112> */
.L_x_3674:
[----:B------:R-:W-:Y:S05]  /*db10*/  BSYNC B1 ;  /* 0x0000000000017941 */ /* 0x000fea0003800000 */
.L_x_3673:
        /* <DEDUP_REMOVED lines=119> */
.L_x_3680:
[----:B------:R-:W-:Y:S05]  /*e290*/  BSYNC B0 ;  /* 0x0000000000007941 */ /* 0x000fea0003800000 */
.L_x_3679:
        /* <DEDUP_REMOVED lines=112> */
.L_x_3678:
[----:B------:R-:W-:Y:S05]  /*e9a0*/  BSYNC B1 ;  /* 0x0000000000017941 */ /* 0x000fea0003800000 */
.L_x_3677:
        /* <DEDUP_REMOVED lines=119> */
.L_x_3684:
[----:B------:R-:W-:Y:S05]  /*f120*/  BSYNC B0 ;  /* 0x0000000000007941 */ /* 0x000fea0003800000 */
.L_x_3683:
        /* <DEDUP_REMOVED lines=112> */
.L_x_3682:
[----:B------:R-:W-:Y:S05]  /*f830*/  BSYNC B1 ;  /* 0x0000000000017941 */ /* 0x000fea0003800000 */
.L_x_3681:
        /* <DEDUP_REMOVED lines=118> */
.L_x_3686:
[----:B------:R-:W-:Y:S05]  /*ffa0*/  BSYNC B0 ;  /* 0x0000000000007941 */ /* 0x000fea0003800000 */
.L_x_3685:
        /* <DEDUP_REMOVED lines=112> */
.L_x_3658:
[----:B------:R-:W-:Y:S05]  /*106b0*/  BSYNC B2 ;  /* 0x0000000000027941 */ /* 0x000fea0003800000 */
.L_x_3624:
        /* <DEDUP_REMOVED lines=16> */
[----:B------:R-:W-:Y:S01]  /*107c0*/  LDSM.16.M88.4 R4, [R189] ;  /* 0x00000000bd04783b */ /* 0x000fe20000000200 */
[----:B------:R-:W-:-:S02]  /*107d0*/  ISETP.NE.AND P3, PT, R133, 0x1, PT ;  /* 0x000000018500780c */ /* 0x000fc40003f65270 */
[----:B------:R-:W-:Y:S01]  /*107e0*/  ISETP.NE.U32.OR P0, PT, R0, 0x1, !P0 ;  /* 0x000000010000780c */ /* 0x000fe20004705470 */
[----:B--2---:R-:W1:Y:S02]  /*107f0*/  LDSM.16.M88.4 R12, [R184] ;  /* 0x00000000b80c783b */ /* 0x004e640000000200 */
[----:B------:R-:W-:Y:S01]  /*10800*/  @P1 IADD3 R193, R184, -0x20, RZ ;  /* 0xffffffe0b8c11810 */ /* 0x000fe20007ffe0ff */
[----:B------:R-:W-:Y:S01]  /*10810*/  IMAD.MOV.U32 R0, RZ, RZ, 0x40 ;  /* 0x00000040ff007424 */ /* 0x000fe200078e00ff */
[----:B------:R-:W-:Y:S01]  /*10820*/  LOP3.LUT P1, RZ, R123, 0x4, RZ, 0xc0, !PT ;  /* 0x000000047bff7812 */ /* 0x000fe2000782c0ff */
[----:B----4-:R-:W2:Y:S03]  /*10830*/  LDSM.16.M88.4 R16, [R184+0x800] ;  /* 0x00080000b810783b */ /* 0x010ea60000000200 */
[----:B------:R-:W-:Y:S01]  /*10840*/  ISETP.LE.OR P1, PT, R52, R211, !P1 ;  /* 0x000000d33400720c */ /* 0x000fe20004f23670 */
[----:B------:R-:W-:Y:S01]  /*10850*/  LDSM.16.M88.4 R8, [R190] ;  /* 0x00000000be08783b */ /* 0x000fe20000000200 */
[----:B------:R-:W-:-:S03]  /*10860*/  SEL R0, R0, 0xffffffc0, !P2 ;  /* 0xffffffc000007807 */ /* 0x000fc60005000000 */
[----:B------:R-:W3:Y:S02]  /*10870*/  LDSM.16.M88.4 R20, [R193] ;  /* 0x00000000c114783b */ /* 0x000ee40000000200 */
[----:B------:R-:W-:Y:S02]  /*10880*/  IMAD.IADD R151, R184, 0x1, R0 ;  /* 0x00000001b8977824 */ /* 0x000fe400078e0200 */
[----:B------:R-:W4:Y:S01]  /*10890*/  LDSM.16.M88.4 R36, [R193+0x800] ;  /* 0x00080000c124783b */ /* 0x000f220000000200 */
        /* <DEDUP_REMOVED lines=14> */
[C---:B--2---:R-:W-:Y:S03]  /*10980*/  HMMA.16816.F32.BF16 R32, R4.reuse, R16, RZ ;  /* 0x000000100420723c */ /* 0x044fe600000418ff */
[----:B------:R-:W-:Y:S04]  /*10990*/  LDSM.16.M88.4 R12, [R192] ;  /* 0x00000000c00c783b */ /* 0x000fe80000000200 */
[----:B------:R-:W2:Y:S01]  /*109a0*/  LDSM.16.M88.4 R40, [R151] ;  /* 0x000000009728783b */ /* 0x000ea20000000200 */
[----:B------:R-:W-:Y:S03]  /*109b0*/  HMMA.16816.F32.BF16 R16, R4, R18, RZ ;  /* 0x000000120410723c */ /* 0x000fe600000418ff */
[----:B------:R-:W2:Y:S04]  /*109c0*/  LDSM.16.M88.4 R44, [R151+0x800] ;  /* 0x00080000972c783b */ /* 0x000ea80000000200 */
[----:B------:R-:W-:Y:S01]  /*109d0*/  LDSM.16.M88.4 R4, [R191] ;  /* 0x00000000bf04783b */ /* 0x000fe20000000200 */
[C---:B---3--:R-:W-:Y:S03]  /*109e0*/  HMMA.16816.F32.BF16 R24, R8.reuse, R20, R24 ;  /* 0x000000140818723c */ /* 0x048fe60000041818 */
[----:B------:R-:W-:Y:S04]  /*109f0*/  LDSM.16.M88.4 R48, [R150] ;  /* 0x000000009630783b */ /* 0x000fe80000000200 */
[----:B------:R-:W0:Y:S01]  /*10a00*/  LDGDEPBAR ;  /* 0x00000000000079af */ /* 0x000e220000000000 */
[----:B------:R-:W-:Y:S01]  /*10a10*/  HMMA.16816.F32.BF16 R28, R8, R22, R28 ;  /* 0x00000016081c723c */ /* 0x000fe2000004181c */
[----:B-1----:R-:W-:-:S02]  /*10a20*/  IMAD.IADD R2, R239, 0x1, R233 ;  /* 0x00000001ef027824 */ /* 0x002fc400078e02e9 */
[----:B------:R-:W-:Y:S01]  /*10a30*/  LDSM.16.M88.4 R20, [R150+0x800] ;  /* 0x000800009614783b */ /* 0x000fe20000000200 */
[----:B------:R-:W-:Y:S02]  /*10a40*/  IMAD.MOV.U32 R3, RZ, RZ, -0x20 ;  /* 0xffffffe0ff037424 */ /* 0x000fe400078e00ff */
[----:B------:R-:W-:Y:S02]  /*10a50*/  @P3 IMAD.HI.U32 R0, R2, c[0x0][0x2c8], RZ ;  /* 0x0000b20002003a27 */ /* 0x000fe400078e00ff */
[----:B----4-:R-:W-:Y:S02]  /*10a60*/  HMMA.16816.F32.BF16 R32, R8, R36, R32 ;  /* 0x000000240820723c */ /* 0x010fe40000041820 */
[----:B------:R-:W-:Y:S01]  /*10a70*/  IMAD R3, R108, R3, 0x1 ;  /* 0x000000016c037424 */ /* 0x000fe200078e0203 */
[----:B------:R-:W-:-:S04]  /*10a80*/  @P3 SHF.R.U32.HI R2, RZ, c[0x0][0x2cc], R0 ;  /* 0x0000b300ff023a19 */ /* 0x000fc80000011600 */
[----:B------:R-:W-:Y:S01]  /*10a90*/  IADD3 R3, -R217, R3, R236 ;  /* 0x00000003d9037210 */ /* 0x000fe20007ffe1ec */
[----:B------:R-:W-:Y:S01]  /*10aa0*/  HMMA.16816.F32.BF16 R16, R8, R38, R16 ;  /* 0x000000260810723c */ /* 0x000fe20000041810 */
[----:B------:R-:W-:Y:S03]  /*10ab0*/  LDSM.16.M88.4 R8, [R189+0x4000] ;  /* 0x00400000bd08783b */ /* 0x000fe60000000200 */
[----:B------:R-:W-:Y:S01]  /*10ac0*/  IMAD.IADD R3, R3, 0x1, -R237 ;  /* 0x0000000103037824 */ /* 0x000fe200078e0aed */
[----:B------:R-:W-:Y:S03]  /*10ad0*/  LDSM.16.M88.4 R36, [R184+0x1800] ;  /* 0x00180000b824783b */ /* 0x000fe60000000200 */
[C---:B--2---:R-:W-:Y:S01]  /*10ae0*/  HMMA.16816.F32.BF16 R24, R12.reuse, R40, R24 ;  /* 0x000000280c18723c */ /* 0x044fe20000041818 */
[----:B------:R-:W1:Y:S07]  /*10af0*/  SHFL.IDX PT, R0, R2, RZ, 0x1c1f ;  /* 0x001c1fff02007589 */ /* 0x000e6e00000e0000 */
[C---:B------:R-:W-:Y:S01]  /*10b00*/  HMMA.16816.F32.BF16 R28, R12.reuse, R42, R28 ;  /* 0x0000002a0c1c723c */ /* 0x040fe2000004181c */
[----:B------:R-:W2:Y:S07]  /*10b10*/  LDSM.16.M88.4 R40, [R184+0x1000] ;  /* 0x00100000b828783b */ /* 0x000eae0000000200 */
[C---:B------:R-:W-:Y:S08]  /*10b20*/  HMMA.16816.F32.BF16 R32, R12.reuse, R44, R32 ;  /* 0x0000002c0c20723c */ /* 0x040ff00000041820 */
[----:B------:R-:W-:Y:S01]  /*10b30*/  HMMA.16816.F32.BF16 R12, R12, R46, R16 ;  /* 0x0000002e0c0c723c */ /* 0x000fe20000041810 */
[----:B------:R-:W-:Y:S01]  /*10b40*/  LDSM.16.M88.4 R16, [R190+0x4000] ;  /* 0x00400000be10783b */ /* 0x000fe20000000200 */
[----:B-1----:R-:W-:-:S03]  /*10b50*/  IMAD.IADD R0, R3, 0x1, R0 ;  /* 0x0000000103007824 */ /* 0x002fc600078e0200 */
[----:B------:R-:W1:Y:S03]  /*10b60*/  LDSM.16.M88.4 R44, [R193+0x1000] ;  /* 0x00100000c12c783b */ /* 0x000e660000000200 */
[C---:B------:R-:W-:Y:S08]  /*10b70*/  HMMA.16816.F32.BF16 R24, R4.reuse, R48, R24 ;  /* 0x000000300418723c */ /* 0x040ff00000041818 */
[C---:B------:R-:W-:Y:S01]  /*10b80*/  HMMA.16816.F32.BF16 R28, R4.reuse, R50, R28 ;  /* 0x00000032041c723c */ /* 0x040fe2000004181c */
[----:B------:R-:W-:Y:S07]  /*10b90*/  LDSM.16.M88.4 R48, [R184+0x3000] ;  /* 0x00300000b830783b */ /* 0x000fee0000000200 */
[C---:B------:R-:W-:Y:S08]  /*10ba0*/  HMMA.16816.F32.BF16 R32, R4.reuse, R20, R32 ;  /* 0x000000140420723c */ /* 0x040ff00000041820 */
[----:B------:R-:W-:Y:S01]  /*10bb0*/  HMMA.16816.F32.BF16 R12, R4, R22, R12 ;  /* 0x00000016040c723c */ /* 0x000fe2000004180c */
[----:B------:R-:W3:Y:S04]  /*10bc0*/  LDSM.16.M88.4 R20, [R193+0x1800] ;  /* 0x00180000c114783b */ /* 0x000ee80000000200 */
[----:B------:R-:W-:Y:S03]  /*10bd0*/  LDSM.16.M88.4 R4, [R192+0x4000] ;  /* 0x00400000c004783b */ /* 0x000fe60000000200 */
[C---:B--2---:R-:W-:Y:S08]  /*10be0*/  HMMA.16816.F32.BF16 R24, R8.reuse, R40, R24 ;  /* 0x000000280818723c */ /* 0x044ff00000041818 */
[C---:B------:R-:W-:Y:S01]  /*10bf0*/  HMMA.16816.F32.BF16 R28, R8.reuse, R42, R28 ;  /* 0x0000002a081c723c */ /* 0x040fe2000004181c */
[----:B------:R-:W2:Y:S07]  /*10c00*/  LDSM.16.M88.4 R40, [R151+0x1000] ;  /* 0x001000009728783b */ /* 0x000eae0000000200 */
[C---:B------:R-:W-:Y:S08]  /*10c10*/  HMMA.16816.F32.BF16 R32, R8.reuse, R36, R32 ;  /* 0x000000240820723c */ /* 0x040ff00000041820 */
[----:B------:R-:W-:Y:S01]  /*10c20*/  HMMA.16816.F32.BF16 R8, R8, R38, R12 ;  /* 0x000000260808723c */ /* 0x000fe2000004180c */
[----:B------:R-:W4:Y:S04]  /*10c30*/  LDSM.16.M88.4 R36, [R151+0x1800] ;  /* 0x001800009724783b */ /* 0x000f280000000200 */
[----:B------:R-:W-:Y:S03]  /*10c40*/  LDSM.16.M88.4 R12, [R191+0x4000] ;  /* 0x00400000bf0c783b */ /* 0x000fe60000000200 */
[C---:B-1----:R-:W-:Y:S08]  /*10c50*/  HMMA.16816.F32.BF16 R24, R16.reuse, R44, R24 ;  /* 0x0000002c1018723c */ /* 0x042ff00000041818 */
[C---:B------:R-:W-:Y:S01]  /*10c60*/  HMMA.16816.F32.BF16 R28, R16.reuse, R46, R28 ;  /* 0x0000002e101c723c */ /* 0x040fe2000004181c */
[----:B------:R-:W1:Y:S07]  /*10c70*/  LDSM.16.M88.4 R44, [R150+0x1000] ;  /* 0x00100000962c783b */ /* 0x000e6e0000000200 */
[C---:B---3--:R-:W-:Y:S08]  /*10c80*/  HMMA.16816.F32.BF16 R32, R16.reuse, R20, R32 ;  /* 0x000000141020723c */ /* 0x048ff00000041820 */
[----:B------:R-:W-:Y:S01]  /*10c90*/  HMMA.16816.F32.BF16 R8, R16, R22, R8 ;  /* 0x000000161008723c */ /* 0x000fe20000041808 */
[----:B------:R-:W3:Y:S04]  /*10ca0*/  LDSM.16.M88.4 R20, [R150+0x1800] ;  /* 0x001800009614783b */ /* 0x000ee80000000200 */
[----:B------:R-:W-:Y:S03]  /*10cb0*/  LDSM.16.M88.4 R16, [R189+0x8000] ;  /* 0x00800000bd10783b */ /* 0x000fe60000000200 */
[C---:B--2---:R-:W-:Y:S08]  /*10cc0*/  HMMA.16816.F32.BF16 R24, R4.reuse, R40, R24 ;  /* 0x000000280418723c */ /* 0x044ff00000041818 */
[C---:B------:R-:W-:Y:S01]  /*10cd0*/  HMMA.16816.F32.BF16 R28, R4.reuse, R42, R28 ;  /* 0x0000002a041c723c */ /* 0x040fe2000004181c */
[----:B------:R-:W2:Y:S07]  /*10ce0*/  LDSM.16.M88.4 R40, [R184+0x2000] ;  /* 0x00200000b828783b */ /* 0x000eae0000000200 */
[C---:B----4-:R-:W-:Y:S08]  /*10cf0*/  HMMA.16816.F32.BF16 R32, R4.reuse, R36, R32 ;  /* 0x000000240420723c */ /* 0x050ff00000041820 */
        /* <DEDUP_REMOVED lines=23> */
[----:B------:R-:W3:Y:S03]  /*10e70*/  LDSM.16.M88.4 R12, [R189+0xc000] ;  /* 0x00c00000bd0c783b */ /* 0x000ee60000000200 */
[C---:B--2---:R-:W-:Y:S08]  /*10e80*/  HMMA.16816.F32.BF16 R24, R4.reuse, R40, R24 ;  /* 0x000000280418723c */ /* 0x044ff00000041818 */
[C---:B------:R-:W-:Y:S01]  /*10e90*/  HMMA.16816.F32.BF16 R28, R4.reuse, R42, R28 ;  /* 0x0000002a041c723c */ /* 0x040fe2000004181c */
[----:B------:R-:W2:Y:S07]  /*10ea0*/  LDSM.16.M88.4 R40, [R184+0x3800] ;  /* 0x00380000b828783b */ /* 0x000eae0000000200 */
[C---:B----4-:R-:W-:Y:S08]  /*10eb0*/  HMMA.16816.F32.BF16 R32, R4.reuse, R36, R32 ;  /* 0x000000240420723c */ /* 0x050ff00000041820 */
[----:B------:R-:W-:Y:S01]  /*10ec0*/  HMMA.16816.F32.BF16 R4, R4, R38, R8 ;  /* 0x000000260404723c */ /* 0x000fe20000041808 */
[----:B------:R-:W-:Y:S04]  /*10ed0*/  LDSM.16.M88.4 R8, [R190+0xc000] ;  /* 0x00c00000be08783b */ /* 0x000fe80000000200 */
[----:B------:R-:W-:Y:S03]  /*10ee0*/  LDSM.16.M88.4 R36, [R193+0x3800] ;  /* 0x00380000c124783b */ /* 0x000fe60000000200 */
[C---:B-1----:R-:W-:Y:S08]  /*10ef0*/  HMMA.16816.F32.BF16 R24, R16.reuse, R44, R24 ;  /* 0x0000002c1018723c */ /* 0x042ff00000041818 */
[C---:B------:R-:W-:Y:S01]  /*10f00*/  HMMA.16816.F32.BF16 R28, R16.reuse, R46, R28 ;  /* 0x0000002e101c723c */ /* 0x040fe2000004181c */
[----:B------:R-:W1:Y:S07]  /*10f10*/  LDSM.16.M88.4 R44, [R193+0x3000] ;  /* 0x00300000c12c783b */ /* 0x000e6e0000000200 */
[C---:B---3--:R-:W-:Y:S08]  /*10f20*/  HMMA.16816.F32.BF16 R32, R16.reuse, R20, R32 ;  /* 0x000000141020723c */ /* 0x048ff00000041820 */
[----:B------:R-:W-:Y:S01]  /*10f30*/  HMMA.16816.F32.BF16 R20, R16, R22, R4 ;  /* 0x000000161014723c */ /* 0x000fe20000041804 */
[----:B------:R-:W-:Y:S07]  /*10f40*/  LDSM.16.M88.4 R4, [R192+0xc000] ;  /* 0x00c00000c004783b */ /* 0x000fee0000000200 */
[C---:B------:R-:W-:Y:S08]  /*10f50*/  HMMA.16816.F32.BF16 R16, R12.reuse, R48, R24 ;  /* 0x000000300c10723c */ /* 0x040ff00000041818 */
[C---:B------:R-:W-:Y:S01]  /*10f60*/  HMMA.16816.F32.BF16 R28, R12.reuse, R50, R28 ;  /* 0x000000320c1c723c */ /* 0x040fe2000004181c */
[----:B------:R-:W3:Y:S07]  /*10f70*/  LDSM.16.M88.4 R48, [R151+0x3000] ;  /* 0x003000009730783b */ /* 0x000eee0000000200 */
[C---:B--2---:R-:W-:Y:S08]  /*10f80*/  HMMA.16816.F32.BF16 R32, R12.reuse, R40, R32 ;  /* 0x000000280c20723c */ /* 0x044ff00000041820 */
[----:B------:R-:W-:Y:S01]  /*10f90*/  HMMA.16816.F32.BF16 R24, R12, R42, R20 ;  /* 0x0000002a0c18723c */ /* 0x000fe20000041814 */
[----:B------:R-:W2:Y:S04]  /*10fa0*/  LDSM.16.M88.4 R40, [R151+0x3800] ;  /* 0x003800009728783b */ /* 0x000ea80000000200 */
[----:B------:R-:W-:Y:S03]  /*10fb0*/  LDSM.16.M88.4 R12, [R191+0xc000] ;  /* 0x00c00000bf0c783b */ /* 0x000fe60000000200 */
[C---:B-1----:R-:W-:Y:S08]  /*10fc0*/  HMMA.16816.F32.BF16 R16, R8.reuse, R44, R16 ;  /* 0x0000002c0810723c */ /* 0x042ff00000041810 */
[C---:B------:R-:W-:Y:S01]  /*10fd0*/  HMMA.16816.F32.BF16 R20, R8.reuse, R46, R28 ;  /* 0x0000002e0814723c */ /* 0x040fe2000004181c */
[----:B------:R-:W1:Y:S07]  /*10fe0*/  LDSM.16.M88.4 R44, [R150+0x3000] ;  /* 0x00300000962c783b */ /* 0x000e6e0000000200 */
[----:B------:R-:W-:Y:S01]  /*10ff0*/  HMMA.16816.F32.BF16 R28, R8, R36, R32 ;  /* 0x00000024081c723c */ /* 0x000fe20000041820 */
[----:B------:R-:W4:Y:S01]  /*11000*/  LDSM.16.M88.4 R32, [R150+0x3800] ;  /* 0x003800009620783b */ /* 0x000f220000000200 */
[----:B------:R-:W-:-:S06]  /*11010*/  DEPBAR.LE SB0, 0x0 ;  /* 0x000080000000791a */ /* 0x000fcc0000000000 */
[----:B------:R-:W-:Y:S08]  /*11020*/  HMMA.16816.F32.BF16 R8, R8, R38, R24 ;  /* 0x000000260808723c */ /* 0x000ff00000041818 */
[C---:B---3--:R-:W-:Y:S08]  /*11030*/  HMMA.16816.F32.BF16 R24, R4.reuse, R48, R16 ;  /* 0x000000300418723c */ /* 0x048ff00000041810 */
[C---:B------:R-:W-:Y:S08]  /*11040*/  HMMA.16816.F32.BF16 R20, R4.reuse, R50, R20 ;  /* 0x000000320414723c */ /* 0x040ff00000041814 */
[C---:B--2---:R-:W-:Y:S08]  /*11050*/  HMMA.16816.F32.BF16 R16, R4.reuse, R40, R28 ;  /* 0x000000280410723c */ /* 0x044ff0000004181c */
[----:B------:R-:W-:Y:S01]  /*11060*/  HMMA.16816.F32.BF16 R8, R4, R42, R8 ;  /* 0x0000002a0408723c */ /* 0x000fe20000041808 */
[----:B------:R-:W2:Y:S06]  /*11070*/  SHFL.IDX PT, R6, R2, 0x1, 0x1c1f ;  /* 0x003c1f0002067f89 */ /* 0x000eac00000e0000 */
[----:B------:R-:W-:Y:S01]  /*11080*/  IMAD.IADD R4, R52, 0x1, -R217 ;  /* 0x0000000134047824 */ /* 0x000fe200078e0ad9 */
[----:B-1----:R-:W-:Y:S04]  /*11090*/  HMMA.16816.F32.BF16 R28, R12, R44, R24 ;  /* 0x0000002c0c1c723c */ /* 0x002fe80000041818 */
[----:B------:R-:W-:-:S04]  /*110a0*/  IMNMX R0, R4, R0, PT ;  /* 0x0000000004007217 */ /* 0x000fc80003800200 */
[C---:B------:R-:W-:Y:S01]  /*110b0*/  HMMA.16816.F32.BF16 R20, R12.reuse, R46, R20 ;  /* 0x0000002e0c14723c */ /* 0x040fe20000041814 */
[----:B------:R-:W-:Y:S01]  /*110c0*/  BAR.SYNC.DEFER_BLOCKING 0x0 ;  /* 0x0000000000007b1d */ /* 0x000fe20000010000 */
[C---:B------:R-:W-:Y:S02]  /*110d0*/  ISETP.GT.AND P0, PT, R0.reuse, RZ, PT ;  /* 0x000000ff0000720c */ /* 0x040fe40003f04270 */
[C---:B------:R-:W-:Y:S02]  /*110e0*/  ISETP.GT.AND P1, PT, R0.reuse, 0x1, PT ;  /* 0x000000010000780c */ /* 0x040fe40003f24270 */
[----:B------:R-:W-:Y:S02]  /*110f0*/  ISETP.GT.AND P2, PT, R0, 0x11, PT ;  /* 0x000000110000780c */ /* 0x000fe40003f44270 */
[----:B----4-:R-:W-:Y:S01]  /*11100*/  HMMA.16816.F32.BF16 R16, R12, R32, R16 ;  /* 0x000000200c10723c */ /* 0x010fe20000041810 */
[----:B--2---:R-:W-:-:S07]  /*11110*/  IMAD.IADD R3, R3, 0x1, R6 ;  /* 0x0000000103037824 */ /* 0x004fce00078e0206 */
[----:B------:R-:W-:Y:S01]  /*11120*/  HMMA.16816.F32.BF16 R8, R12, R34, R8 ;  /* 0x000000220c08723c */ /* 0x000fe20000041808 */
[----:B------:R-:W-:Y:S02]  /*11130*/  FSEL R5, R28, -INF , P0 ;  /* 0xff8000001c057808 */ /* 0x000fe40000000000 */
[C---:B------:R-:W-:Y:S02]  /*11140*/  ISETP.GT.AND P0, PT, R0.reuse, 0x8, PT ;  /* 0x000000080000780c */ /* 0x040fe40003f04270 */
[----:B------:R-:W-:Y:S02]  /*11150*/  FSEL R7, R29, -INF , P1 ;  /* 0xff8000001d077808 */ /* 0x000fe40000800000 */
[----:B------:R-:W-:Y:S02]  /*11160*/  ISETP.GT.AND P1, PT, R0, 0x9, PT ;  /* 0x000000090000780c */ /* 0x000fe40003f24270 */
[----:B------:R-:W-:Y:S02]  /*11170*/  FSEL R12, R20, -INF , P0 ;  /* 0xff800000140c7808 */ /* 0x000fe40000000000 */
[----:B------:R-:W-:-:S02]  /*11180*/  FMNMX.FTZ R2, R5, R7, !PT ;  /* 0x0000000705027209 */ /* 0x000fc40007810000 */
[----:B------:R-:W-:Y:S02]  /*11190*/  ISETP.GT.AND P0, PT, R0, 0x10, PT ;  /* 0x000000100000780c */ /* 0x000fe40003f04270 */
[----:B------:R-:W-:Y:S02]  /*111a0*/  FSEL R15, R21, -INF , P1 ;  /* 0xff800000150f7808 */ /* 0x000fe40000800000 */
[----:B------:R-:W-:Y:S02]  /*111b0*/  FMNMX.FTZ R2, R12, R2, !PT ;  /* 0x000000020c027209 */ /* 0x000fe40007810000 */
        /* <DEDUP_REMOVED lines=8> */
[----:B------:R-:W-:-:S02]  /*11240*/  IMNMX R0, R4, R3, PT ;  /* 0x0000000304007217 */ /* 0x000fc40003800200 */
[----:B------:R-:W-:Y:S02]  /*11250*/  FSEL R26, R9, -INF , P0 ;  /* 0xff800000091a7808 */ /* 0x000fe40000000000 */
[----:B------:R-:W-:Y:S02]  /*11260*/  FMNMX.FTZ R2, R24, R2, !PT ;  /* 0x0000000218027209 */ /* 0x000fe40007810000 */
[C---:B------:R-:W-:Y:S02]  /*11270*/  ISETP.GT.AND P0, PT, R0.reuse, RZ, PT ;  /* 0x000000ff0000720c */ /* 0x040fe40003f04270 */
[----:B------:R-:W-:Y:S02]  /*11280*/  ISETP.GT.AND P2, PT, R0, 0x1, PT ;  /* 0x000000010000780c */ /* 0x000fe40003f44270 */
[----:B------:R-:W-:Y:S02]  /*11290*/  FMNMX.FTZ R2, R26, R2, !PT ;  /* 0x000000021a027209 */ /* 0x000fe40007810000 */
[----:B------:R-:W-:-:S02]  /*112a0*/  FSEL R9, R30, -INF , P0 ;  /* 0xff8000001e097808 */ /* 0x000fc40000000000 */
[C---:B------:R-:W-:Y:S01]  /*112b0*/  ISETP.GT.AND P1, PT, R0.reuse, 0x8, PT ;  /* 0x000000080000780c */ /* 0x040fe20003f24270 */
[----:B------:R-:W1:Y:S01]  /*112c0*/  SHFL.BFLY PT, R4, R2, 0x2, 0x1f ;  /* 0x0c401f0002047f89 */ /* 0x000e6200000e0000 */
[----:B------:R-:W-:Y:S02]  /*112d0*/  FSEL R13, R31, -INF , P2 ;  /* 0xff8000001f0d7808 */ /* 0x000fe40001000000 */
[----:B------:R-:W-:Y:S02]  /*112e0*/  ISETP.GT.AND P0, PT, R0, 0x9, PT ;  /* 0x000000090000780c */ /* 0x000fe40003f04270 */
[----:B------:R-:W-:Y:S02]  /*112f0*/  FSEL R14, R22, -INF , P1 ;  /* 0xff800000160e7808 */ /* 0x000fe40000800000 */
[----:B------:R-:W-:Y:S02]  /*11300*/  FMNMX.FTZ R3, R9, R13, !PT ;  /* 0x0000000d09037209 */ /* 0x000fe40007810000 */
[----:B------:R-:W-:-:S02]  /*11310*/  FSEL R20, R23, -INF , P0 ;  /* 0xff80000017147808 */ /* 0x000fc40000000000 */
[----:B------:R-:W-:Y:S02]  /*11320*/  ISETP.GT.AND P1, PT, R0, 0x10, PT ;  /* 0x000000100000780c */ /* 0x000fe40003f24270 */
[----:B------:R-:W-:Y:S02]  /*11330*/  FMNMX.FTZ R3, R14, R3, !PT ;  /* 0x000000030e037209 */ /* 0x000fe40007810000 */
[----:B------:R-:W-:Y:S02]  /*11340*/  ISETP.GT.AND P0, PT, R0, 0x11, PT ;  /* 0x000000110000780c */ /* 0x000fe40003f04270 */
[----:B------:R-:W-:Y:S02]  /*11350*/  FSEL R21, R18, -INF , P1 ;  /* 0xff80000012157808 */ /* 0x000fe40000800000 */
[----:B------:R-:W-:Y:S02]  /*11360*/  FMNMX.FTZ R3, R20, R3, !PT ;  /* 0x0000000314037209 */ /* 0x000fe40007810000 */
[----:B------:R-:W-:-:S02]  /*11370*/  FSEL R22, R19, -INF , P0 ;  /* 0xff80000013167808 */ /* 0x000fc40000000000 */
[C---:B------:R-:W-:Y:S02]  /*11380*/  ISETP.GT.AND P1, PT, R0.reuse, 0x18, PT ;  /* 0x000000180000780c */ /* 0x040fe40003f24270 */
[----:B------:R-:W-:Y:S02]  /*11390*/  FMNMX.FTZ R3, R21, R3, !PT ;  /* 0x0000000315037209 */ /* 0x000fe40007810000 */
[----:B------:R-:W-:Y:S02]  /*113a0*/  ISETP.GT.AND P0, PT, R0, 0x19, PT ;  /* 0x000000190000780c */ /* 0x000fe40003f04270 */
[----:B------:R-:W-:Y:S02]  /*113b0*/  FSEL R23, R10, -INF , P1 ;  /* 0xff8000000a177808 */ /* 0x000fe40000800000 */
[----:B------:R-:W-:Y:S02]  /*113c0*/  FMNMX.FTZ R0, R22, R3, !PT ;  /* 0x0000000316007209 */ /* 0x000fe40007810000 */
[----:B------:R-:W-:-:S02]  /*113d0*/  FSEL R27, R11, -INF , P0 ;  /* 0xff8000000b1b7808 */ /* 0x000fc40000000000 */
[----:B------:R-:W-:Y:S02]  /*113e0*/  FMNMX.FTZ R3, R23, R0, !PT ;  /* 0x0000000017037209 */ /* 0x000fe40007810000 */
[----:B-1----:R-:W-:Y:S02]  /*113f0*/  FMNMX.FTZ R0, R2, R4, !PT ;  /* 0x0000000402007209 */ /* 0x002fe40007810000 */
[----:B------:R-:W-:Y:S02]  /*11400*/  FMNMX.FTZ R2, R27, R3, !PT ;  /* 0x000000031b027209 */ /* 0x000fe40007810000 */
[----:B------:R-:W-:Y:S01]  /*11410*/  ISETP.GT.AND P0, PT, R108, R212, PT ;  /* 0x000000d46c00720c */ /* 0x000fe20003f04270 */
[----:B------:R-:W1:Y:S01]  /*11420*/  SHFL.BFLY PT, R3, R0, 0x1, 0x1f ;  /* 0x0c201f0000037f89 */ /* 0x000e6200000e0000 */
[----:B------:R-:W-:-:S03]  /*11430*/  LOP3.LUT P2, RZ, R216, 0x1, RZ, 0xc0, !PT ;  /* 0x00000001d8ff7812 */ /* 0x000fc6000784c0ff */
[----:B------:R-:W2:Y:S08]  /*11440*/  SHFL.BFLY PT, R4, R2, 0x2, 0x1f ;  /* 0x0c401f0002047f89 */ /* 0x000eb000000e0000 */
[----:B------:R-:W-:Y:S02]  /*11450*/  @P0 SHF.R.S32.HI R6, RZ, 0x1f, R202 ;  /* 0x0000001fff060819 */ /* 0x000fe400000114ca */
[----:B-1----:R-:W-:-:S02]  /*11460*/  FMNMX.FTZ R141, R0, R3, !PT ;  /* 0x00000003008d7209 */ /* 0x002fc40007810000 */
        /* <DEDUP_REMOVED lines=51> */
[----:B------:R-:W2:Y:S04]  /*117a0*/  LDSM.16.MT88.4 R8, [R185] ;  /* 0x00000000b908783b */ /* 0x000ea80000004200 */
[----:B------:R-:W-:Y:S04]  /*117b0*/  LDSM.16.MT88.4 R48, [R186+0x1000] ;  /* 0x00100000ba30783b */ /* 0x000fe80000004200 */
[----:B------:R-:W2:Y:S04]  /*117c0*/  LDSM.16.MT88.4 R56, [R188+0x1000] ;  /* 0x00100000bc38783b */ /* 0x000ea80000004200 */
[----:B------:R-:W2:Y:S01]  /*117d0*/  LDSM.16.MT88.4 R84, [R185+0x2000] ;  /* 0x00200000b954783b */ /* 0x000ea20000004200 */
[----:B-1----:R-:W-:-:S03]  /*117e0*/  FFMA.FTZ R3, R20, c[0x0][0x2d0], -R0 ;  /* 0x0000b40014037a23 */ /* 0x002fc60000010800 */
[----:B------:R-:W1:Y:S01]  /*117f0*/  LDSM.16.MT88.4 R100, [R188+0x2000] ;  /* 0x00200000bc64783b */ /* 0x000e620000004200 */
[----:B------:R3:W3:Y:S03]  /*11800*/  MUFU.EX2 R199, R3 ;  /* 0x0000000300c77308 */ /* 0x0006e60000000800 */
[----:B------:R-:W-:Y:S04]  /*11810*/  LDSM.16.MT88.4 R116, [R186+0x2800] ;  /* 0x00280000ba74783b */ /* 0x000fe80000004200 */
[----:B------:R-:W-:Y:S04]  /*11820*/  LDSM.16.MT88.4 R96, [R187+0x2000] ;  /* 0x00200000bb60783b */ /* 0x000fe80000004200 */
[----:B------:R-:W-:Y:S04]  /*11830*/  LDSM.16.MT88.4 R72, [R185+0x3000] ;  /* 0x00300000b948783b */ /* 0x000fe80000004200 */
[----:B------:R-:W-:Y:S01]  /*11840*/  LDSM.16.MT88.4 R68, [R186+0x1800] ;  /* 0x00180000ba44783b */ /* 0x000fe20000004200 */
[----:B---3--:R-:W-:Y:S01]  /*11850*/  FFMA.FTZ R3, R25, c[0x0][0x2d0], -R2 ;  /* 0x0000b40019037a23 */ /* 0x008fe20000010802 */
        /* <DEDUP_REMOVED lines=9> */
[--C-:B---3--:R-:W-:Y:S01]  /*118f0*/  FFMA.FTZ R3, R24, c[0x0][0x2d0], -R2.reuse ;  /* 0x0000b40018037a23 */ /* 0x108fe20000010802 */
[----:B--2---:R-:W-:Y:S01]  /*11900*/  F2FP.BF16.PACK_AB R128, R203, R209 ;  /* 0x000000d1cb80723e */ /* 0x004fe200000010ff */
[----:B------:R-:W-:-:S02]  /*11910*/  FFMA.FTZ R2, R26, c[0x0][0x2d0], -R2 ;  /* 0x0000b4001a027a23 */ /* 0x000fc40000010802 */
[----:B------:R2:W-:Y:S01]  /*11920*/  MUFU.EX2 R208, R3 ;  /* 0x0000000300d07308 */ /* 0x0005e20000000800 */
[C---:B----4-:R-:W-:Y:S07]  /*11930*/  HMMA.16816.F32.BF16 R64, R4.reuse, R76, RZ ;  /* 0x0000004c0440723c */ /* 0x050fee00000418ff */
[----:B------:R3:W4:Y:S01]  /*11940*/  MUFU.EX2 R200, R2 ;  /* 0x0000000200c87308 */ /* 0x0007220000000800 */
[----:B------:R-:W-:Y:S01]  /*11950*/  HMMA.16816.F32.BF16 R76, R4, R78, RZ ;  /* 0x0000004e044c723c */ /* 0x000fe200000418ff */
[----:B--2---:R-:W-:-:S07]  /*11960*/  FADD.FTZ R3, R226, R225 ;  /* 0x000000e1e2037221 */ /* 0x004fce0000010000 */
[----:B------:R-:W-:Y:S01]  /*11970*/  HMMA.16816.F32.BF16 R88, R4, R92, RZ ;  /* 0x0000005c0458723c */ /* 0x000fe200000418ff */
[----:B------:R-:W-:Y:S02]  /*11980*/  FADD.FTZ R3, R224, R3 ;  /* 0x00000003e0037221 */ /* 0x000fe40000010000 */
[----:B---3--:R-:W-:Y:S01]  /*11990*/  FFMA.FTZ R2, R21, c[0x0][0x2d0], -R0 ;  /* 0x0000b40015027a23 */ /* 0x008fe20000010800 */
[----:B----4-:R-:W-:-:S04]  /*119a0*/  F2FP.BF16.PACK_AB R130, R200, R208 ;  /* 0x000000d0c882723e */ /* 0x010fc800000010ff */
[----:B------:R-:W-:Y:S01]  /*119b0*/  HMMA.16816.F32.BF16 R176, R4, R60, RZ ;  /* 0x0000003c04b0723c */ /* 0x000fe200000418ff */
[----:B------:R-:W-:Y:S01]  /*119c0*/  FADD.FTZ R3, R210, R3 ;  /* 0x00000003d2037221 */ /* 0x000fe20000010000 */
[----:B------:R2:W-:Y:S03]  /*119d0*/  MUFU.EX2 R143, R2 ;  /* 0x00000002008f7308 */ /* 0x0005e60000000800 */
[----:B------:R-:W-:-:S03]  /*119e0*/  FADD.FTZ R3, R209, R3 ;  /* 0x00000003d1037221 */ /* 0x000fc60000010000 */
[C---:B------:R-:W-:Y:S08]  /*119f0*/  HMMA.16816.F32.BF16 R180, R4.reuse, R62, RZ ;  /* 0x0000003e04b4723c */ /* 0x040ff000000418ff */
[----:B------:R-:W-:Y:S01]  /*11a00*/  HMMA.16816.F32.BF16 R36, R4, R44, RZ ;  /* 0x0000002c0424723c */ /* 0x000fe200000418ff */
[----:B--2---:R-:W-:-:S04]  /*11a10*/  FFMA.FTZ R2, R22, c[0x0][0x2d0], -R0 ;  /* 0x0000b40016027a23 */ /* 0x004fc80000010800 */
[----:B------:R2:W3:Y:S03]  /*11a20*/  MUFU.EX2 R195, R2 ;  /* 0x0000000200c37308 */ /* 0x0004e60000000800 */
[C---:B------:R-:W-:Y:S08]  /*11a30*/  HMMA.16816.F32.BF16 R152, R4.reuse, R8, RZ ;  /* 0x000000080498723c */ /* 0x040ff000000418ff */
[----:B------:R-:W-:Y:S01]  /*11a40*/  HMMA.16816.F32.BF16 R52, R4, R56, RZ ;  /* 0x000000380434723c */ /* 0x000fe200000418ff */
[--C-:B--2---:R-:W-:Y:S01]  /*11a50*/  FFMA.FTZ R2, R23, c[0x0][0x2d0], -R0.reuse ;  /* 0x0000b40017027a23 */ /* 0x104fe20000010800 */
[----:B---3--:R-:W-:Y:S01]  /*11a60*/  F2FP.BF16.PACK_AB R129, R195, R143 ;  /* 0x0000008fc381723e */ /* 0x008fe200000010ff */
[----:B------:R-:W-:-:S05]  /*11a70*/  FFMA.FTZ R0, R27, c[0x0][0x2d0], -R0 ;  /* 0x0000b4001b007a23 */ /* 0x000fca0000010800 */
[C---:B------:R-:W-:Y:S01]  /*11a80*/  HMMA.16816.F32.BF16 R20, R4.reuse, R12, RZ ;  /* 0x0000000c0414723c */ /* 0x040fe200000418ff */
[----:B------:R2:W-:Y:S07]  /*11a90*/  MUFU.EX2 R194, R2 ;  /* 0x0000000200c27308 */ /* 0x0005ee0000000800 */
[C---:B------:R-:W-:Y:S01]  /*11aa0*/  HMMA.16816.F32.BF16 R12, R4.reuse, R14, RZ ;  /* 0x0000000e040c723c */ /* 0x040fe200000418ff */
[----:B------:R-:W3:Y:S07]  /*11ab0*/  MUFU.EX2 R142, R0 ;  /* 0x00000000008e7308 */ /* 0x000eee0000000800 */
[----:B------:R-:W-:Y:S01]  /*11ac0*/  HMMA.16816.F32.BF16 R80, R4, R84, RZ ;  /* 0x000000540450723c */ /* 0x000fe200000418ff */
[----:B--2---:R-:W-:-:S07]  /*11ad0*/  @P3 IMAD.HI.U32 R2, R233, c[0x0][0x2c8], RZ ;  /* 0x0000b200e9023a27 */ /* 0x004fce00078e00ff */
[----:B-1----:R-:W-:Y:S01]  /*11ae0*/  HMMA.16816.F32.BF16 R124, R4, R100, RZ ;  /* 0x00000064047c723c */ /* 0x002fe200000418ff */
[----:B---3--:R-:W-:Y:S01]  /*11af0*/  F2FP.BF16.PACK_AB R131, R142, R194 ;  /* 0x000000c28e83723e */ /* 0x008fe200000010ff */
        /* <DEDUP_REMOVED lines=88> */
.L_x_3688:
        /* <DEDUP_REMOVED lines=14> */
[----:B------:R-:W-:Y:S03]  /*12160*/  @!P0 IADD3 R2, R141, R2, RZ ;  /* 0x000000028d028210 */ /* 0x000fe60007ffe0ff */
[----:B------:R-:W1:Y:S01]  /*12170*/  LDSM.16.M88.4 R8, [R184] ;  /* 0x00000000b808783b */ /* 0x000e620000000200 */
[----:B------:R-:W-:Y:S02]  /*12180*/  @!P0 LEA.HI.X R2, R140, R223, R2, 0x5, P1 ;  /* 0x000000df8c028211 */ /* 0x000fe400008f2c02 */
[C---:B------:R-:W-:Y:S04]  /*12190*/  @!P0 LEA R140, P1, R0.reuse, c[0x0][0x1f8], 0x1 ;  /* 0x00007e00008c8a11 */ /* 0x040fe800078208ff */
[----:B------:R-:W2:Y:S01]  /*121a0*/  LDSM.16.M88.4 R160, [R184+0x800] ;  /* 0x00080000b8a0783b */ /* 0x000ea20000000200 */
[----:B------:R-:W-:Y:S02]  /*121b0*/  @!P0 LEA.HI.X R141, R0, c[0x0][0x1fc], R2, 0x1, P1 ;  /* 0x00007f00008d8a11 */ /* 0x000fe400008f0c02 */
[----:B------:R-:W-:Y:S04]  /*121c0*/  IADD3 R0, R239, R233, RZ ;  /* 0x000000e9ef007210 */ /* 0x000fe80007ffe0ff */
[----:B------:R-:W-:Y:S01]  /*121d0*/  LDSM.16.M88.4 R164, [R190] ;  /* 0x00000000bea4783b */ /* 0x000fe20000000200 */
[----:B------:R-:W-:Y:S05]  /*121e0*/  @P2 IMAD.HI.U32 R2, R0, c[0x0][0x2c8], RZ ;  /* 0x0000b20000022a27 */ /* 0x000fea00078e00ff */
[----:B------:R-:W-:Y:S01]  /*121f0*/  @P2 SHF.R.U32.HI R0, RZ, c[0x0][0x2cc], R2 ;  /* 0x0000b300ff002a19 */ /* 0x000fe20000011602 */
[----:B------:R-:W3:Y:S01]  /*12200*/  LDSM.16.M88.4 R168, [R193] ;  /* 0x00000000c1a8783b */ /* 0x000ee20000000200 */
[----:B------:R-:W-:Y:S05]  /*12210*/  MOV R2, 0xffffffe0 ;  /* 0xffffffe000027802 */ /* 0x000fea0000000f00 */
[----:B------:R-:W-:Y:S01]  /*12220*/  IMAD R2, R180, R2, 0x1 ;  /* 0x00000001b4027424 */ /* 0x000fe200078e0202 */
[----:B------:R-:W4:Y:S04]  /*12230*/  LDSM.16.M88.4 R172, [R194] ;  /* 0x00000000c2ac783b */ /* 0x000f280000000200 */
[----:B------:R-:W-:Y:S03]  /*12240*/  IADD3 R2, R236, R2, -R217 ;  /* 0x00000002ec027210 */ /* 0x000fe60007ffe8d9 */
[----:B------:R-:W-:Y:S01]  /*12250*/  @!PT LDS RZ, [RZ] ;  /* 0x00000000fffff984 */ /* 0x000fe20000000800 */
[----:B------:R-:W-:Y:S01]  /*12260*/  @!PT LDS RZ, [RZ] ;  /* 0x00000000fffff984 */ /* 0x000fe20000000800 */
[----:B------:R-:W-:Y:S01]  /*12270*/  @!PT LDS RZ, [RZ] ;  /* 0x00000000fffff984 */ /* 0x000fe20000000800 */
[----:B------:R5:W-:Y:S01]  /*12280*/  @!P0 LDGSTS.E.BYPASS.LTC128B.128 [R201+0x8080], [R140.64], !P3 ;  /* 0x080800008cc98fae */ /* 0x000be2000d901d46 */
[C---:B-1----:R-:W-:Y:S06]  /*12290*/  HMMA.16816.F32.BF16 R4, R16.reuse, R8, RZ ;  /* 0x000000081004723c */ /* 0x042fec00000418ff */
[----:B------:R5:W-:Y:S02]  /*122a0*/  @!P0 LDGSTS.E.BYPASS.LTC128B.128 [R201+0x9080], [R140.64+0x80], !P6 ;  /* 0x090800808cc98fae */ /* 0x000be4000f101d46 */
[C---:B------:R-:W-:Y:S05]  /*122b0*/  HMMA.16816.F32.BF16 R8, R16.reuse, R10, RZ ;  /* 0x0000000a1008723c */ /* 0x040fea00000418ff */
[----:B------:R5:W-:Y:S03]  /*122c0*/  @!P0 LDGSTS.E.BYPASS.LTC128B.128 [R201+0xa080], [R140.64+0x100], !P5 ;  /* 0x0a0801008cc98fae */ /* 0x000be6000e901d46 */
[C---:B--2---:R-:W-:Y:S04]  /*122d0*/  HMMA.16816.F32.BF16 R12, R16.reuse, R160, RZ ;  /* 0x000000a0100c723c */ /* 0x044fe800000418ff */
[----:B------:R5:W-:Y:S04]  /*122e0*/  @!P0 LDGSTS.E.BYPASS.LTC128B.128 [R201+0xb080], [R140.64+0x180], !P4 ;  /* 0x0b0801808cc98fae */ /* 0x000be8000e101d46 */
[----:B------:R-:W-:Y:S03]  /*122f0*/  HMMA.16816.F32.BF16 R16, R16, R162, RZ ;  /* 0x000000a21010723c */ /* 0x000fe600000418ff */
[----:B------:R-:W-:Y:S05]  /*12300*/  LDSM.16.M88.4 R160, [R192] ;  /* 0x00000000c0a0783b */ /* 0x000fea0000000200 */
[C---:B---3--:R-:W-:Y:S02]  /*12310*/  HMMA.16816.F32.BF16 R4, R164.reuse, R168, R4 ;  /* 0x000000a8a404723c */ /* 0x048fe40000041804 */
[----:B------:R-:W1:Y:S06]  /*12320*/  LDSM.16.M88.4 R176, [R151] ;  /* 0x0000000097b0783b */ /* 0x000e6c0000000200 */
[C---:B------:R-:W-:Y:S01]  /*12330*/  HMMA.16816.F32.BF16 R8, R164.reuse, R170, R8 ;  /* 0x000000aaa408723c */ /* 0x040fe20000041808 */
[----:B------:R-:W2:Y:S07]  /*12340*/  LDSM.16.M88.4 R168, [R151+0x800] ;  /* 0x0008000097a8783b */ /* 0x000eae0000000200 */
[C---:B----4-:R-:W-:Y:S01]  /*12350*/  HMMA.16816.F32.BF16 R12, R164.reuse, R172, R12 ;  /* 0x000000aca40c723c */ /* 0x050fe2000004180c */
[----:B------:R-:W0:Y:S07]  /*12360*/  LDGDEPBAR ;  /* 0x00000000000079af */ /* 0x000e2e0000000000 */
[----:B------:R-:W-:Y:S01]  /*12370*/  HMMA.16816.F32.BF16 R16, R164, R174, R16 ;  /* 0x000000aea410723c */ /* 0x000fe20000041810 */
[----:B------:R-:W-:Y:S07]  /*12380*/  LDSM.16.M88.4 R164, [R191] ;  /* 0x00000000bfa4783b */ /* 0x000fee0000000200 */
[----:B------:R-:W3:Y:S07]  /*12390*/  LDSM.16.M88.4 R172, [R150] ;  /* 0x0000000096ac783b */ /* 0x000eee0000000200 */
[----:B-----5:R-:W-:Y:S01]  /*123a0*/  SHFL.IDX PT, R141, R0, 0x1, 0x1c1f ;  /* 0x003c1f00008d7f89 */ /* 0x020fe200000e0000 */
[C---:B-1----:R-:W-:Y:S06]  /*123b0*/  HMMA.16816.F32.BF16 R4, R160.reuse, R176, R4 ;  /* 0x000000b0a004723c */ /* 0x042fec0000041804 */
[----:B------:R1:W4:Y:S02]  /*123c0*/  SHFL.IDX PT, R140, R0, RZ, 0x1c1f ;  /* 0x001c1fff008c7589 */ /* 0x00032400000e0000 */
[C---:B------:R-:W-:Y:S05]  /*123d0*/  HMMA.16816.F32.BF16 R8, R160.reuse, R178, R8 ;  /* 0x000000b2a008723c */ /* 0x040fea0000041808 */
[----:B------:R-:W5:Y:S03]  /*123e0*/  LDSM.16.M88.4 R176, [R150+0x800] ;  /* 0x0008000096b0783b */ /* 0x000f660000000200 */
[C---:B--2---:R-:W-:Y:S08]  /*123f0*/  HMMA.16816.F32.BF16 R12, R160.reuse, R168, R12 ;  /* 0x000000a8a00c723c */ /* 0x044ff0000004180c */
[----:B------:R-:W-:Y:S01]  /*12400*/  HMMA.16816.F32.BF16 R16, R160, R170, R16 ;  /* 0x000000aaa010723c */ /* 0x000fe20000041810 */
[----:B------:R-:W-:Y:S03]  /*12410*/  LDSM.16.M88.4 R160, [R189+0x4000] ;  /* 0x00400000bda0783b */ /* 0x000fe60000000200 */
[----:B-1----:R-:W-:Y:S04]  /*12420*/  IADD3 R0, R2, -R237, RZ ;  /* 0x800000ed02007210 */ /* 0x002fe80007ffe0ff */
[C---:B---3--:R-:W-:Y:S01]  /*12430*/  HMMA.16816.F32.BF16 R4, R164.reuse, R172, R4 ;  /* 0x000000aca404723c */ /* 0x048fe20000041804 */
[----:B------:R-:W1:Y:S04]  /*12440*/  LDSM.16.M88.4 R168, [R184+0x1000] ;  /* 0x00100000b8a8783b */ /* 0x000e680000000200 */
[C---:B----4-:R-:W-:Y:S02]  /*12450*/  IADD3 R2, R0.reuse, R140, RZ ;  /* 0x0000008c00027210 */ /* 0x050fe40007ffe0ff */
[----:B------:R-:W-:Y:S01]  /*12460*/  IADD3 R0, R0, R141, RZ ;  /* 0x0000008d00007210 */ /* 0x000fe20007ffe0ff */
[C---:B------:R-:W-:Y:S01]  /*12470*/  HMMA.16816.F32.BF16 R8, R164.reuse, R174, R8 ;  /* 0x000000aea408723c */ /* 0x040fe20000041808 */
[----:B------:R-:W2:Y:S02]  /*12480*/  LDSM.16.M88.4 R172, [R184+0x1800] ;  /* 0x00180000b8ac783b */ /* 0x000ea40000000200 */
[C---:B------:R-:W-:Y:S02]  /*12490*/  ISETP.GT.AND P0, PT, R2.reuse, RZ, PT ;  /* 0x000000ff0200720c */ /* 0x040fe40003f04270 */
[C---:B------:R-:W-:Y:S02]  /*124a0*/  ISETP.GT.AND P1, PT, R2.reuse, 0x1, PT ;  /* 0x000000010200780c */ /* 0x040fe40003f24270 */
[----:B------:R-:W-:Y:S01]  /*124b0*/  ISETP.GT.AND P2, PT, R2, 0x9, PT ;  /* 0x000000090200780c */ /* 0x000fe20003f44270 */
[C---:B-----5:R-:W-:Y:S08]  /*124c0*/  HMMA.16816.F32.BF16 R12, R164.reuse, R176, R12 ;  /* 0x000000b0a40c723c */ /* 0x060ff0000004180c */
[----:B------:R-:W-:Y:S01]  /*124d0*/  HMMA.16816.F32.BF16 R16, R164, R178, R16 ;  /* 0x000000b2a410723c */ /* 0x000fe20000041810 */
[----:B------:R-:W-:Y:S07]  /*124e0*/  LDSM.16.M88.4 R164, [R190+0x4000] ;  /* 0x00400000bea4783b */ /* 0x000fee0000000200 */
[----:B------:R-:W3:Y:S01]  /*124f0*/  LDSM.16.M88.4 R176, [R196] ;  /* 0x00000000c4b0783b */ /* 0x000ee20000000200 */
[C---:B-1----:R-:W-:Y:S08]  /*12500*/  HMMA.16816.F32.BF16 R4, R160.reuse, R168, R4 ;  /* 0x000000a8a004723c */ /* 0x042ff00000041804 */
[C---:B------:R-:W-:Y:S01]  /*12510*/  HMMA.16816.F32.BF16 R8, R160.reuse, R170, R8 ;  /* 0x000000aaa008723c */ /* 0x040fe20000041808 */
[----:B------:R-:W1:Y:S07]  /*12520*/  LDSM.16.M88.4 R168, [R195] ;  /* 0x00000000c3a8783b */ /* 0x000e6e0000000200 */
[C---:B--2---:R-:W-:Y:S08]  /*12530*/  HMMA.16816.F32.BF16 R12, R160.reuse, R172, R12 ;  /* 0x000000aca00c723c */ /* 0x044ff0000004180c */
[----:B------:R-:W-:Y:S01]  /*12540*/  HMMA.16816.F32.BF16 R16, R160, R174, R16 ;  /* 0x000000aea010723c */ /* 0x000fe20000041810 */
[----:B------:R-:W-:Y:S07]  /*12550*/  LDSM.16.M88.4 R160, [R192+0x4000] ;  /* 0x00400000c0a0783b */ /* 0x000fee0000000200 */
[----:B------:R-:W2:Y:S01]  /*12560*/  LDSM.16.M88.4 R172, [R151+0x1000] ;  /* 0x0010000097ac783b */ /* 0x000ea20000000200 */
[C---:B---3--:R-:W-:Y:S08]  /*12570*/  HMMA.16816.F32.BF16 R4, R164.reuse, R176, R4 ;  /* 0x000000b0a404723c */ /* 0x048ff00000041804 */
[C---:B------:R-:W-:Y:S01]  /*12580*/  HMMA.16816.F32.BF16 R8, R164.reuse, R178, R8 ;  /* 0x000000b2a408723c */ /* 0x040fe20000041808 */
[----:B------:R-:W3:Y:S07]  /*12590*/  LDSM.16.M88.4 R176, [R151+0x1800] ;  /* 0x0018000097b0783b */ /* 0x000eee0000000200 */
[C---:B-1----:R-:W-:Y:S08]  /*125a0*/  HMMA.16816.F32.BF16 R12, R164.reuse, R168, R12 ;  /* 0x000000a8a40c723c */ /* 0x042ff0000004180c */
[----:B------:R-:W-:Y:S01]  /*125b0*/  HMMA.16816.F32.BF16 R16, R164, R170, R16 ;  /* 0x000000aaa410723c */ /* 0x000fe20000041810 */
[----:B------:R-:W-:Y:S07]  /*125c0*/  LDSM.16.M88.4 R164, [R191+0x4000] ;  /* 0x00400000bfa4783b */ /* 0x000fee0000000200 */
[----:B------:R-:W1:Y:S01]  /*125d0*/  LDSM.16.M88.4 R168, [R150+0x1000] ;  /* 0x0010000096a8783b */ /* 0x000e620000000200 */
[C---:B--2---:R-:W-:Y:S08]  /*125e0*/  HMMA.16816.F32.BF16 R4, R160.reuse, R172, R4 ;  /* 0x000000aca004723c */ /* 0x044ff00000041804 */
[C---:B------:R-:W-:Y:S01]  /*125f0*/  HMMA.16816.F32.BF16 R8, R160.reuse, R174, R8 ;  /* 0x000000aea008723c */ /* 0x040fe20000041808 */
[----:B------:R-:W2:Y:S07]  /*12600*/  LDSM.16.M88.4 R172, [R150+0x1800] ;  /* 0x0018000096ac783b */ /* 0x000eae0000000200 */
[C---:B---3--:R-:W-:Y:S08]  /*12610*/  HMMA.16816.F32.BF16 R12, R160.reuse, R176, R12 ;  /* 0x000000b0a00c723c */ /* 0x048ff0000004180c */
[----:B------:R-:W-:Y:S01]  /*12620*/  HMMA.16816.F32.BF16 R16, R160, R178, R16 ;  /* 0x000000b2a010723c */ /* 0x000fe20000041810 */
[----:B------:R-:W-:Y:S07]  /*12630*/  LDSM.16.M88.4 R160, [R189+0x8000] ;  /* 0x00800000bda0783b */ /* 0x000fee0000000200 */
[----:B------:R-:W3:Y:S01]  /*12640*/  LDSM.16.M88.4 R176, [R184+0x2000] ;  /* 0x00200000b8b0783b */ /* 0x000ee20000000200 */
[C---:B-1----:R-:W-:Y:S08]  /*12650*/  HMMA.16816.F32.BF16 R4, R164.reuse, R168, R4 ;  /* 0x000000a8a404723c */ /* 0x042ff00000041804 */
[C---:B------:R-:W-:Y:S01]  /*12660*/  HMMA.16816.F32.BF16 R8, R164.reuse, R170, R8 ;  /* 0x000000aaa408723c */ /* 0x040fe20000041808 */
[----:B------:R-:W1:Y:S07]  /*12670*/  LDSM.16.M88.4 R168, [R184+0x2800] ;  /* 0x00280000b8a8783b */ /* 0x000e6e0000000200 */
[C---:B--2---:R-:W-:Y:S08]  /*12680*/  HMMA.16816.F32.BF16 R12, R164.reuse, R172, R12 ;  /* 0x000000aca40c723c */ /* 0x044ff0000004180c */
[----:B------:R-:W-:Y:S01]  /*12690*/  HMMA.16816.F32.BF16 R16, R164, R174, R16 ;  /* 0x000000aea410723c */ /* 0x000fe20000041810 */
[----:B------:R-:W-:Y:S07]  /*126a0*/  LDSM.16.M88.4 R164, [R190+0x8000] ;  /* 0x00800000bea4783b */ /* 0x000fee0000000200 */
[----:B------:R-:W2:Y:S01]  /*126b0*/  LDSM.16.M88.4 R172, [R198] ;  /* 0x00000000c6ac783b */ /* 0x000ea20000000200 */
[C---:B---3--:R-:W-:Y:S08]  /*126c0*/  HMMA.16816.F32.BF16 R4, R160.reuse, R176, R4 ;  /* 0x000000b0a004723c */ /* 0x048ff00000041804 */
[C---:B------:R-:W-:Y:S01]  /*126d0*/  HMMA.16816.F32.BF16 R8, R160.reuse, R178, R8 ;  /* 0x000000b2a008723c */ /* 0x040fe20000041808 */
[----:B------:R-:W3:Y:S07]  /*126e0*/  LDSM.16.M88.4 R176, [R197] ;  /* 0x00000000c5b0783b */ /* 0x000eee0000000200 */
        /* <DEDUP_REMOVED lines=10> */
[----:B------:R-:W-:Y:S01]  /*12790*/  LDSM.16.M88.4 R176, [R150+0x2800] ;  /* 0x0028000096b0783b */ /* 0x000fe20000000200 */
[C---:B-1----:R-:W-:Y:S08]  /*127a0*/  HMMA.16816.F32.BF16 R4, R160.reuse, R168, R4 ;  /* 0x000000a8a004723c */ /* 0x042ff00000041804 */
[C---:B------:R-:W-:Y:S01]  /*127b0*/  HMMA.16816.F32.BF16 R8, R160.reuse, R170, R8 ;  /* 0x000000aaa008723c */ /* 0x040fe20000041808 */
[----:B------:R-:W1:Y:S07]  /*127c0*/  LDSM.16.M88.4 R168, [R150+0x2000] ;  /* 0x0020000096a8783b */ /* 0x000e6e0000000200 */
[C---:B--2---:R-:W-:Y:S08]  /*127d0*/  HMMA.16816.F32.BF16 R12, R160.reuse, R172, R12 ;  /* 0x000000aca00c723c */ /* 0x044ff0000004180c */
[----:B------:R-:W-:Y:S01]  /*127e0*/  HMMA.16816.F32.BF16 R16, R160, R174, R16 ;  /* 0x000000aea010723c */ /* 0x000fe20000041810 */
[----:B------:R-:W-:Y:S07]  /*127f0*/  LDSM.16.M88.4 R160, [R189+0xc000] ;  /* 0x00c00000bda0783b */ /* 0x000fee0000000200 */
[----:B------:R-:W-:Y:S01]  /*12800*/  LDSM.16.M88.4 R172, [R184+0x3800] ;  /* 0x00380000b8ac783b */ /* 0x000fe20000000200 */
[C---:B-1----:R-:W-:Y:S08]  /*12810*/  HMMA.16816.F32.BF16 R4, R164.reuse, R168, R4 ;  /* 0x000000a8a404723c */ /* 0x042ff00000041804 */
[C---:B------:R-:W-:Y:S01]  /*12820*/  HMMA.16816.F32.BF16 R8, R164.reuse, R170, R8 ;  /* 0x000000aaa408723c */ /* 0x040fe20000041808 */
[----:B------:R-:W1:Y:S07]  /*12830*/  LDSM.16.M88.4 R168, [R184+0x3000] ;  /* 0x00300000b8a8783b */ /* 0x000e6e0000000200 */
[C---:B------:R-:W-:Y:S08]  /*12840*/  HMMA.16816.F32.BF16 R12, R164.reuse, R176, R12 ;  /* 0x000000b0a40c723c */ /* 0x040ff0000004180c */
[----:B------:R-:W-:Y:S01]  /*12850*/  HMMA.16816.F32.BF16 R16, R164, R178, R16 ;  /* 0x000000b2a410723c */ /* 0x000fe20000041810 */
[----:B------:R-:W-:Y:S07]  /*12860*/  LDSM.16.M88.4 R164, [R190+0xc000] ;  /* 0x00c00000bea4783b */ /* 0x000fee0000000200 */
[----:B------:R-:W-:Y:S01]  /*12870*/  LDSM.16.M88.4 R176, [R199] ;  /* 0x00000000c7b0783b */ /* 0x000fe20000000200 */
[C---:B-1----:R-:W-:Y:S08]  /*12880*/  HMMA.16816.F32.BF16 R4, R160.reuse, R168, R4 ;  /* 0x000000a8a004723c */ /* 0x042ff00000041804 */
[C---:B------:R-:W-:Y:S01]  /*12890*/  HMMA.16816.F32.BF16 R8, R160.reuse, R170, R8 ;  /* 0x000000aaa008723c */ /* 0x040fe20000041808 */
[----:B------:R-:W1:Y:S07]  /*128a0*/  LDSM.16.M88.4 R168, [R200] ;  /* 0x00000000c8a8783b */ /* 0x000e6e0000000200 */
[C---:B------:R-:W-:Y:S08]  /*128b0*/  HMMA.16816.F32.BF16 R12, R160.reuse, R172, R12 ;  /* 0x000000aca00c723c */ /* 0x040ff0000004180c */
        /* <DEDUP_REMOVED lines=9> */
[----:B------:R-:W2:Y:S01]  /*12950*/  LDSM.16.M88.4 R176, [R150+0x3000] ;  /* 0x0030000096b0783b */ /* 0x000ea20000000200 */
[C---:B-1----:R-:W-:Y:S08]  /*12960*/  HMMA.16816.F32.BF16 R4, R160.reuse, R168, R4 ;  /* 0x000000a8a004723c */ /* 0x042ff00000041804 */
[C---:B------:R-:W-:Y:S01]  /*12970*/  HMMA.16816.F32.BF16 R8, R160.reuse, R170, R8 ;  /* 0x000000aaa008723c */ /* 0x040fe20000041808 */
[----:B------:R-:W1:Y:S01]  /*12980*/  LDSM.16.M88.4 R168, [R150+0x3800] ;  /* 0x0038000096a8783b */ /* 0x000e620000000200 */
[----:B------:R-:W-:Y:S06]  /*12990*/  DEPBAR.LE SB0, 0x0 ;  /* 0x000080000000791a */ /* 0x000fec0000000000 */
[C---:B------:R-:W-:Y:S01]  /*129a0*/  HMMA.16816.F32.BF16 R12, R160.reuse, R172, R12 ;  /* 0x000000aca00c723c */ /* 0x040fe2000004180c */
[----:B------:R-:W-:Y:S07]  /*129b0*/  BAR.SYNC.DEFER_BLOCKING 0x0 ;  /* 0x0000000000007b1d */ /* 0x000fee0000010000 */
[----:B------:R-:W-:Y:S08]  /*129c0*/  HMMA.16816.F32.BF16 R16, R160, R174, R16 ;  /* 0x000000aea010723c */ /* 0x000ff00000041810 */
[C---:B--2---:R-:W-:Y:S08]  /*129d0*/  HMMA.16816.F32.BF16 R4, R164.reuse, R176, R4 ;  /* 0x000000b0a404723c */ /* 0x044ff00000041804 */
[C---:B------:R-:W-:Y:S08]  /*129e0*/  HMMA.16816.F32.BF16 R8, R164.reuse, R178, R8 ;  /* 0x000000b2a408723c */ /* 0x040ff00000041808 */
[C---:B-1----:R-:W-:Y:S08]  /*129f0*/  HMMA.16816.F32.BF16 R12, R164.reuse, R168, R12 ;  /* 0x000000a8a40c723c */ /* 0x042ff0000004180c */
[----:B------:R-:W-:Y:S01]  /*12a00*/  FSEL R162, R4, -INF , P0 ;  /* 0xff80000004a27808 */ /* 0x000fe20000000000 */
[----:B------:R-:W-:Y:S03]  /*12a10*/  HMMA.16816.F32.BF16 R16, R164, R170, R16 ;  /* 0x000000aaa410723c */ /* 0x000fe60000041810 */
[----:B------:R-:W-:Y:S02]  /*12a20*/  ISETP.GT.AND P0, PT, R2, 0x8, PT ;  /* 0x000000080200780c */ /* 0x000fe40003f04270 */
[----:B------:R-:W-:Y:S02]  /*12a30*/  FMNMX.FTZ R4, R162, R3, !PT ;  /* 0x00000003a2047209 */ /* 0x000fe40007810000 */
[----:B------:R-:W-:Y:S02]  /*12a40*/  FSEL R140, R5, -INF , P1 ;  /* 0xff800000058c7808 */ /* 0x000fe40000800000 */
[----:B------:R-:W-:Y:S02]  /*12a50*/  FSEL R161, R8, -INF , P0 ;  /* 0xff80000008a17808 */ /* 0x000fe40000000000 */
[----:B------:R-:W-:Y:S02]  /*12a60*/  ISETP.GT.AND P1, PT, R2, 0x10, PT ;  /* 0x000000100200780c */ /* 0x000fe40003f24270 */
[----:B------:R-:W-:Y:S02]  /*12a70*/  FMNMX.FTZ R4, R140, R4, !PT ;  /* 0x000000048c047209 */ /* 0x000fe40007810000 */
[----:B------:R-:W-:Y:S02]  /*12a80*/  FSEL R160, R9, -INF , P2 ;  /* 0xff80000009a07808 */ /* 0x000fe40001000000 */
[----:B------:R-:W-:Y:S02]  /*12a90*/  FMNMX.FTZ R4, R161, R4, !PT ;  /* 0x00000004a1047209 */ /* 0x000fe40007810000 */
[----:B------:R-:W-:Y:S02]  /*12aa0*/  ISETP.GT.AND P0, PT, R0, RZ, PT ;  /* 0x000000ff0000720c */ /* 0x000fe40003f04270 */
[----:B------:R-:W-:Y:S02]  /*12ab0*/  FSEL R170, R12, -INF , P1 ;  /* 0xff8000000caa7808 */ /* 0x000fe40000800000 */
[----:B------:R-:W-:Y:S02]  /*12ac0*/  ISETP.GT.AND P1, PT, R2, 0x11, PT ;  /* 0x000000110200780c */ /* 0x000fe40003f24270 */
[----:B------:R-:W-:Y:S02]  /*12ad0*/  FMNMX.FTZ R4, R160, R4, !PT ;  /* 0x00000004a0047209 */ /* 0x000fe40007810000 */
        /* <DEDUP_REMOVED lines=13> */
[----:B------:R-:W1:Y:S01]  /*12bb0*/  SHFL.BFLY PT, R5, R2, 0x2, 0x1f ;  /* 0x0c401f0002057f89 */ /* 0x000e6200000e0000 */
[----:B------:R-:W-:Y:S02]  /*12bc0*/  ISETP.GT.AND P1, PT, R0, 0x8, PT ;  /* 0x000000080000780c */ /* 0x000fe40003f24270 */
[----:B------:R-:W-:Y:S02]  /*12bd0*/  FMNMX.FTZ R4, R8, R4, !PT ;  /* 0x0000000408047209 */ /* 0x000fe40007810000 */
[----:B------:R-:W-:Y:S02]  /*12be0*/  FSEL R7, R10, -INF , P1 ;  /* 0xff8000000a077808 */ /* 0x000fe40000800000 */
[C---:B------:R-:W-:Y:S02]  /*12bf0*/  ISETP.GT.AND P0, PT, R0.reuse, 0x9, PT ;  /* 0x000000090000780c */ /* 0x040fe40003f04270 */
[----:B------:R-:W-:Y:S02]  /*12c00*/  ISETP.GT.AND P1, PT, R0, 0x10, PT ;  /* 0x000000100000780c */ /* 0x000fe40003f24270 */
[----:B------:R-:W-:Y:S02]  /*12c10*/  FSEL R6, R11, -INF , P0 ;  /* 0xff8000000b067808 */ /* 0x000fe40000000000 */
        /* <DEDUP_REMOVED lines=8> */
[----:B------:R-:W-:Y:S02]  /*12ca0*/  ISETP.GT.AND P1, PT, R180, R212, PT ;  /* 0x000000d4b400720c */ /* 0x000fe40003f24270 */
[----:B------:R-:W-:Y:S02]  /*12cb0*/  ISETP.GT.AND P0, PT, R0, 0x19, PT ;  /* 0x000000190000780c */ /* 0x000fe40003f04270 */
[----:B------:R-:W-:Y:S02]  /*12cc0*/  FMNMX.FTZ R0, R178, R4, !PT ;  /* 0x00000004b2007209 */ /* 0x000fe40007810000 */
[----:B-1----:R-:W-:Y:S02]  /*12cd0*/  FMNMX.FTZ R4, R2, R5, !PT ;  /* 0x0000000502047209 */ /* 0x002fe40007810000 */
[----:B------:R-:W-:Y:S02]  /*12ce0*/  FSEL R143, R19, -INF , P0 ;  /* 0xff800000138f7808 */ /* 0x000fe40000000000 */
[----:B------:R-:W-:Y:S01]  /*12cf0*/  FMNMX.FTZ R0, R179, R0, !PT ;  /* 0x00000000b3007209 */ /* 0x000fe20007810000 */
[----:B------:R-:W1:Y:S02]  /*12d00*/  SHFL.BFLY PT, R13, R4, 0x1, 0x1f ;  /* 0x0c201f00040d7f89 */ /* 0x000e6400000e0000 */
[----:B------:R-:W-:Y:S01]  /*12d10*/  @P1 SHF.R.S32.HI R5, RZ, 0x1f, R202 ;  /* 0x0000001fff051819 */ /* 0x000fe200000114ca */
[----:B------:R-:W-:Y:S01]  /*12d20*/  @P1 IMAD.WIDE.U32 R10, R202, c[0x0][0x1e0], RZ ;  /* 0x00007800ca0a1a25 */ /* 0x000fe200078e00ff */
[----:B------:R-:W-:Y:S03]  /*12d30*/  FMNMX.FTZ R0, R143, R0, !PT ;  /* 0x000000008f007209 */ /* 0x000fe60007810000 */
[----:B------:R-:W-:Y:S01]  /*12d40*/  @P1 IMAD R12, R5, c[0x0][0x1e0], RZ ;  /* 0x00007800050c1a24 */ /* 0x000fe200078e02ff */
[----:B------:R-:W-:Y:S01]  /*12d50*/  @P1 LEA R5, P0, R10, R218, 0x5 ;  /* 0x000000da0a051211 */ /* 0x000fe200078028ff */
[----:B------:R-:W2:Y:S02]  /*12d60*/  SHFL.BFLY PT, R2, R0, 0x2, 0x1f ;  /* 0x0c401f0000027f89 */ /* 0x000ea400000e0000 */
[----:B------:R-:W-:Y:S05]  /*12d70*/  @P1 IMAD R12, R202, c[0x0][0x1e4], R12 ;  /* 0x00007900ca0c1a24 */ /* 0x000fea00078e020c */
[----:B------:R-:W-:Y:S04]  /*12d80*/  @P1 IADD3 R11, R11, R12, RZ ;  /* 0x0000000c0b0b1210 */ /* 0x000fe80007ffe0ff */
[----:B------:R-:W-:Y:S02]  /*12d90*/  @P1 LEA.HI.X R11, R10, R222, R11, 0x5, P0 ;  /* 0x000000de0a0b1211 */ /* 0x000fe400000f2c0b */
[----:B-1----:R-:W-:Y:S02]  /*12da0*/  FMNMX.FTZ R141, R4, R13, !PT ;  /* 0x0000000d048d7209 */ /* 0x002fe40007810000 */
[----:B------:R-:W-:Y:S03]  /*12db0*/  @P1 LEA R4, P0, R5, c[0x0][0x1c8], 0x1 ;  /* 0x0000720005041a11 */ /* 0x000fe600078008ff */
[----:B------:R-:W-:Y:S01]  /*12dc0*/  FMUL.FTZ R10, R141, c[0x0][0x2d0] ;  /* 0x0000b4008d0a7a20 */ /* 0x000fe20000410000 */
[----:B------:R-:W-:Y:S02]  /*12dd0*/  @P1 LEA.HI.X R5, R5, c[0x0][0x1cc], R11, 0x1, P0 ;  /* 0x0000730005051a11 */ /* 0x000fe400000f0c0b */
[----:B------:R-:W-:Y:S02]  /*12de0*/  FSETP.NEU.FTZ.AND P0, PT, R141, -INF , PT ;  /* 0xff8000008d00780b */ /* 0x000fe40003f1d000 */
[----:B--2---:R-:W-:Y:S01]  /*12df0*/  FMNMX.FTZ R0, R0, R2, !PT ;  /* 0x0000000200007209 */ /* 0x004fe20007810000 */
[----:B------:R1:W-:Y:S01]  /*12e00*/  @P1 LDGSTS.E.BYPASS.LTC128B.128 [R201+0xc080], [R4.64], !P3 ;  /* 0x0c08000004c91fae */ /* 0x0003e2000d901d46 */
[----:B------:R-:W-:Y:S05]  /*12e10*/  FSEL R168, R10, RZ, P0 ;  /* 0x000000ff0aa87208 */ /* 0x000fea0000000000 */
[--C-:B------:R-:W-:Y:S01]  /*12e20*/  FFMA.FTZ R10, R162, c[0x0][0x2d0], -R168.reuse ;  /* 0x0000b400a20a7a23 */ /* 0x100fe200000108a8 */
[----:B------:R-:W2:Y:S03]  /*12e30*/  SHFL.BFLY PT, R2, R0, 0x1, 0x1f ;  /* 0x0c201f0000027f89 */ /* 0x000ea600000e0000 */
[----:B------:R3:W-:Y:S04]  /*12e40*/  MUFU.EX2 R207, R10 ;  /* 0x0000000a00cf7308 */ /* 0x0007e80000000800 */
[----:B------:R1:W-:Y:S07]  /*12e50*/  @P1 LDGSTS.E.BYPASS.LTC128B.128 [R201+0xd080], [R4.64+0x80], !P6 ;  /* 0x0d08008004c91fae */ /* 0x0003ee000f101d46 */
[----:B------:R1:W-:Y:S07]  /*12e60*/  @P1 LDGSTS.E.BYPASS.LTC128B.128 [R201+0xe080], [R4.64+0x100], !P5 ;  /* 0x0e08010004c91fae */ /* 0x0003ee000e901d46 */
[----:B------:R1:W-:Y:S01]  /*12e70*/  @P1 LDGSTS.E.BYPASS.LTC128B.128 [R201+0xf080], [R4.64+0x180], !P4 ;  /* 0x0f08018004c91fae */ /* 0x0003e2000e101d46 */
[--C-:B---3--:R-:W-:Y:S01]  /*12e80*/  FFMA.FTZ R10, R140, c[0x0][0x2d0], -R168.reuse ;  /* 0x0000b4008c0a7a23 */ /* 0x108fe200000108a8 */
[----:B--2---:R-:W-:Y:S01]  /*12e90*/  FMNMX.FTZ R140, R0, R2, !PT ;  /* 0x00000002008c7209 */ /* 0x004fe20007810000 */
[--C-:B------:R-:W-:Y:S04]  /*12ea0*/  FFMA.FTZ R0, R161, c[0x0][0x2d0], -R168.reuse ;  /* 0x0000b400a1007a23 */ /* 0x100fe800000108a8 */
[----:B------:R-:W2:Y:S01]  /*12eb0*/  LDSM.16.MT88.4 R12, [R185] ;  /* 0x00000000b90c783b */ /* 0x000ea20000004200 */
[----:B------:R3:W4:Y:S01]  /*12ec0*/  MUFU.EX2 R206, R10 ;  /* 0x0000000a00ce7308 */ /* 0x0007220000000800 */
[----:B------:R-:W-:Y:S05]  /*12ed0*/  FFMA.FTZ R2, R160, c[0x0][0x2d0], -R168 ;  /* 0x0000b400a0027a23 */ /* 0x000fea00000108a8 */
[----:B------:R-:W5:Y:S04]  /*12ee0*/  LDSM.16.MT88.4 R164, [R186] ;  /* 0x00000000baa4783b */ /* 0x000f680000004200 */
[----:B------:R1:W-:Y:S03]  /*12ef0*/  MUFU.EX2 R205, R0 ;  /* 0x0000000000cd7308 */ /* 0x0003e60000000800 */
[----:B------:R-:W0:Y:S07]  /*12f00*/  LDGDEPBAR ;  /* 0x00000000000079af */ /* 0x000e2e0000000000 */
[----:B------:R-:W2:Y:S01]  /*12f10*/  MUFU.EX2 R204, R2 ;  /* 0x0000000200cc7308 */ /* 0x000ea20000000800 */
[----:B---3--:R-:W-:Y:S01]  /*12f20*/  FMUL.FTZ R10, R140, c[0x0][0x2d0] ;  /* 0x0000b4008c0a7a20 */ /* 0x008fe20000410000 */
[----:B----4-:R-:W-:Y:S02]  /*12f30*/  F2FP.BF16.PACK_AB R160, R206, R207 ;  /* 0x000000cfcea0723e */ /* 0x010fe400000010ff */
[----:B-1----:R-:W-:Y:S02]  /*12f40*/  FSEL R0, R141, RZ, P0 ;  /* 0x000000ff8d007208 */ /* 0x002fe40000000000 */
[----:B------:R-:W-:Y:S03]  /*12f50*/  FSETP.NEU.FTZ.AND P0, PT, R140, -INF , PT ;  /* 0xff8000008c00780b */ /* 0x000fe60003f1d000 */
[----:B------:R-:W-:Y:S01]  /*12f60*/  FADD.FTZ R0, -R0, R3 ;  /* 0x0000000300007221 */ /* 0x000fe20000010100 */
[----:B------:R-:W-:Y:S03]  /*12f70*/  FSEL R169, R10, RZ, P0 ;  /* 0x000000ff0aa97208 */ /* 0x000fe60000000000 */
[----:B------:R-:W-:Y:S01]  /*12f80*/  FMUL.FTZ R0, R0, c[0x0][0x2d0] ;  /* 0x0000b40000007a20 */ /* 0x000fe20000410000 */
[----:B--2---:R-:W-:Y:S01]  /*12f90*/  F2FP.BF16.PACK_AB R162, R204, R205 ;  /* 0x000000cdcca2723e */ /* 0x004fe200000010ff */
[--C-:B------:R-:W-:Y:S02]  /*12fa0*/  FFMA.FTZ R2, R9, c[0x0][0x2d0], -R169.reuse ;  /* 0x0000b40009027a23 */ /* 0x100fe400000108a9 */
[----:B------:R-:W1:Y:S10]  /*12fb0*/  MUFU.EX2 R3, R0 ;  /* 0x0000000000037308 */ /* 0x000e740000000800 */
[----:B------:R2:W-:Y:S01]  /*12fc0*/  MUFU.EX2 R203, R2 ;  /* 0x0000000200cb7308 */ /* 0x0005e20000000800 */
[C---:B-1----:R-:W-:Y:S02]  /*12fd0*/  FMUL.FTZ R4, R3.reuse, R152 ;  /* 0x0000009803047220 */ /* 0x042fe40000410000 */
[C---:B------:R-:W-:Y:S02]  /*12fe0*/  FMUL.FTZ R5, R3.reuse, R153 ;  /* 0x0000009903057220 */ /* 0x040fe40000410000 */
[C---:B------:R-:W-:Y:S02]  /*12ff0*/  FMUL.FTZ R9, R3.reuse, R157 ;  /* 0x0000009d03097220 */ /* 0x040fe40000410000 */
[C---:B------:R-:W-:Y:S02]  /*13000*/  FMUL.FTZ R16, R3.reuse, R136 ;  /* 0x0000008803107220 */ /* 0x040fe40000410000 */
[C---:B------:R-:W-:Y:S02]  /*13010*/  FMUL.FTZ R17, R3.reuse, R137 ;  /* 0x0000008903117220 */ /* 0x040fe40000410000 */
[--C-:B--2---:R-:W-:Y:S02]  /*13020*/  FFMA.FTZ R2, R8, c[0x0][0x2d0], -R169.reuse ;  /* 0x0000b40008027a23 */ /* 0x104fe400000108a9 */
        /* <DEDUP_REMOVED lines=74> */
[C---:B------:R-:W-:Y:S02]  /*134d0*/  HMMA.16816.F32.BF16 R4, R160.reuse, R12, R4 ;  /* 0x0000000ca004723c */ /* 0x040fe40000041804 */
[----:B------:R-:W-:Y:S03]  /*134e0*/  LDSM.16.MT88.4 R156, [R185+0x800] ;  /* 0x00080000b99c783b */ /* 0x000fe60000004200 */
        /* <DEDUP_REMOVED lines=9> */
[----:B------:R-:W2:Y:S01]  /*13580*/  LDSM.16.MT88.4 R132, [R187] ;  /* 0x00000000bb84783b */ /* 0x000ea20000004200 */
[C---:B------:R-:W-:Y:S02]  /*13590*/  FMUL.FTZ R23, R0.reuse, R23 ;  /* 0x0000001700177220 */ /* 0x040fe40000410000 */
[C---:B-----5:R-:W-:Y:S03]  /*135a0*/  HMMA.16816.F32.BF16 R12, R160.reuse, R164, R12 ;  /* 0x000000a4a00c723c */ /* 0x060fe6000004180c */
        /* <DEDUP_REMOVED lines=30> */
[----:B------:R-:W-:Y:S02]  /*13790*/  FMUL.FTZ R63, R0, R63 ;  /* 0x0000003f003f7220 */ /* 0x000fe40000410000 */
[C---:B-1----:R-:W-:Y:S04]  /*137a0*/  HMMA.16816.F32.BF16 R44, R160.reuse, R152, R44 ;  /* 0x00000098a02c723c */ /* 0x042fe8000004182c */
[--C-:B------:R-:W-:Y:S02]  /*137b0*/  FFMA.FTZ R2, R170, c[0x0][0x2d0], -R168.reuse ;  /* 0x0000b400aa027a23 */ /* 0x100fe400000108a8 */
[C---:B------:R-:W-:Y:S02]  /*137c0*/  FMUL.FTZ R66, R0.reuse, R66 ;  /* 0x0000004200427220 */ /* 0x040fe40000410000 */
[C---:B------:R-:W-:Y:S01]  /*137d0*/  HMMA.16816.F32.BF16 R48, R160.reuse, R154, R48 ;  /* 0x0000009aa030723c */ /* 0x040fe20000041830 */
[----:B------:R-:W1:Y:S01]  /*137e0*/  LDSM.16.MT88.4 R152, [R185+0x2000] ;  /* 0x00200000b998783b */ /* 0x000e620000004200 */
[----:B------:R4:W-:Y:S02]  /*137f0*/  MUFU.EX2 R175, R2 ;  /* 0x0000000200af7308 */ /* 0x0009e40000000800 */
        /* <DEDUP_REMOVED lines=26> */
[----:B------:R-:W-:Y:S01]  /*139a0*/  FMUL.FTZ R98, R0, R98 ;  /* 0x0000006200627220 */ /* 0x000fe20000410000 */
[C---:B--2---:R-:W-:Y:S03]  /*139b0*/  HMMA.16816.F32.BF16 R76, R160.reuse, R132, R76 ;  /* 0x00000084a04c723c */ /* 0x044fe6000004184c */
[--C-:B---3--:R-:W-:Y:S02]  /*139c0*/  FFMA.FTZ R2, R172, c[0x0][0x2d0], -R168.reuse ;  /* 0x0000b400ac027a23 */ /* 0x108fe400000108a8 */
[C---:B------:R-:W-:Y:S02]  /*139d0*/  FMUL.FTZ R99, R0.reuse, R99 ;  /* 0x0000006300637220 */ /* 0x040fe40000410000 */
[----:B------:R2:W-:Y:S01]  /*139e0*/  MUFU.EX2 R173, R2 ;  /* 0x0000000200ad7308 */ /* 0x0005e20000000800 */
[C---:B------:R-:W-:Y:S01]  /*139f0*/  HMMA.16816.F32.BF16 R80, R160.reuse, R134, R80 ;  /* 0x00000086a050723c */ /* 0x040fe20000041850 */
[----:B------:R-:W3:Y:S03]  /*13a00*/  LDSM.16.MT88.4 R132, [R185+0x3000] ;  /* 0x00300000b984783b */ /* 0x000ee60000004200 */
        /* <DEDUP_REMOVED lines=10> */
[--C-:B--2---:R-:W-:Y:S02]  /*13ab0*/  FFMA.FTZ R2, R177, c[0x0][0x2d0], -R169.reuse ;  /* 0x0000b400b1027a23 */ /* 0x104fe400000108a9 */
[C---:B-1----:R-:W-:Y:S02]  /*13ac0*/  HMMA.16816.F32.BF16 R92, R160.reuse, R152, R92 ;  /* 0x00000098a05c723c */ /* 0x042fe4000004185c */
[----:B------:R1:W-:Y:S02]  /*13ad0*/  MUFU.EX2 R170, R2 ;  /* 0x0000000200aa7308 */ /* 0x0003e40000000800 */
        /* <DEDUP_REMOVED lines=14> */
[C---:B-----5:R-:W-:Y:S03]  /*13bc0*/  HMMA.16816.F32.BF16 R108, R160.reuse, R136, R108 ;  /* 0x00000088a06c723c */ /* 0x060fe6000004186c */
[----:B------:R-:W-:Y:S02]  /*13bd0*/  FMUL.FTZ R129, R3, R129 ;  /* 0x0000008103817220 */ /* 0x000fe40000410000 */
[C---:B------:R-:W-:Y:S02]  /*13be0*/  FMUL.FTZ R130, R0.reuse, R130 ;  /* 0x0000008200827220 */ /* 0x040fe40000410000 */
[----:B------:R-:W-:Y:S01]  /*13bf0*/  FMUL.FTZ R131, R0, R131 ;  /* 0x0000008300837220 */ /* 0x000fe20000410000 */
[C---:B------:R-:W-:Y:S01]  /*13c00*/  HMMA.16816.F32.BF16 R112, R160.reuse, R138, R112 ;  /* 0x0000008aa070723c */ /* 0x040fe20000041870 */
[----:B------:R-:W5:Y:S03]  /*13c10*/  LDSM.16.MT88.4 R136, [R186+0x800] ;  /* 0x00080000ba88783b */ /* 0x000f660000004200 */
[----:B------:R-:W-:Y:S02]  /*13c20*/  FFMA.FTZ R168, R176, c[0x0][0x2d0], -R168 ;  /* 0x0000b400b0a87a23 */ /* 0x000fe400000108a8 */
[----:B------:R-:W-:Y:S02]  /*13c30*/  FFMA.FTZ R0, R0, R208, R203 ;  /* 0x000000d000007223 */ /* 0x000fe400000100cb */
[C---:B--2---:R-:W-:Y:S01]  /*13c40*/  HMMA.16816.F32.BF16 R116, R160.reuse, R152, R116 ;  /* 0x00000098a074723c */ /* 0x044fe20000041874 */
[----:B------:R-:W2:Y:S03]  /*13c50*/  MUFU.EX2 R172, R168 ;  /* 0x000000a800ac7308 */ /* 0x000ea60000000800 */
[----:B------:R-:W-:Y:S02]  /*13c60*/  FADD.FTZ R0, R183, R0 ;  /* 0x00000000b7007221 */ /* 0x000fe40000010000 */
[--C-:B-1----:R-:W-:Y:S02]  /*13c70*/  FFMA.FTZ R2, R179, c[0x0][0x2d0], -R169.reuse ;  /* 0x0000b400b3027a23 */ /* 0x102fe400000108a9 */
[C---:B------:R-:W-:Y:S03]  /*13c80*/  HMMA.16816.F32.BF16 R120, R160.reuse, R154, R120 ;  /* 0x0000009aa078723c */ /* 0x040fe60000041878 */
[----:B------:R1:W-:Y:S01]  /*13c90*/  MUFU.EX2 R168, R2 ;  /* 0x0000000200a87308 */ /* 0x0003e20000000800 */
[----:B------:R-:W-:Y:S02]  /*13ca0*/  FFMA.FTZ R169, R143, c[0x0][0x2d0], -R169 ;  /* 0x0000b4008fa97a23 */ /* 0x000fe400000108a9 */
[----:B------:R-:W-:Y:S02]  /*13cb0*/  FADD.FTZ R0, R182, R0 ;  /* 0x00000000b6007221 */ /* 0x000fe40000010000 */
[C---:B---3--:R-:W-:Y:S04]  /*13cc0*/  HMMA.16816.F32.BF16 R124, R160.reuse, R132, R124 ;  /* 0x00000084a07c723c */ /* 0x048fe8000004187c */
[----:B------:R-:W-:Y:S01]  /*13cd0*/  FADD.FTZ R0, R181, R0 ;  /* 0x00000000b5007221 */ /* 0x000fe20000010000 */
[----:B------:R-:W3:Y:S03]  /*13ce0*/  MUFU.EX2 R142, R169 ;  /* 0x000000a9008e7308 */ /* 0x000ee60000000800 */
[----:B------:R-:W-:Y:S07]  /*13cf0*/  HMMA.16816.F32.BF16 R128, R160, R134, R128 ;  /* 0x00000086a080723c */ /* 0x000fee0000041880 */
[----:B----4-:R-:W-:Y:S02]  /*13d00*/  F2FP.BF16.PACK_AB R160, R174, R175 ;  /* 0x000000afaea0723e */ /* 0x010fe400000010ff */
[----:B--2---:R-:W-:Y:S03]  /*13d10*/  F2FP.BF16.PACK_AB R162, R172, R173 ;  /* 0x000000adaca2723e */ /* 0x004fe600000010ff */
[----:B------:R-:W-:Y:S01]  /*13d20*/  F2FP.BF16.PACK_AB R161, R171, R170 ;  /* 0x000000aaaba1723e */ /* 0x000fe200000010ff */
[----:B-1----:R-:W-:Y:S02]  /*13d30*/  FFMA.FTZ R2, R3, R209, R207 ;  /* 0x000000d103027223 */ /* 0x002fe400000100cf */
[----:B------:R-:W-:Y:S02]  /*13d40*/  FADD.FTZ R3, R170, R0 ;  /* 0x00000000aa037221 */ /* 0x000fe40000010000 */
[----:B------:R-:W-:Y:S02]  /*13d50*/  FADD.FTZ R2, R206, R2 ;  /* 0x00000002ce027221 */ /* 0x000fe40000010000 */
[----:B------:R-:W-:Y:S01]  /*13d60*/  FADD.FTZ R3, R171, R3 ;  /* 0x00000003ab037221 */ /* 0x000fe20000010000 */
[----:B---3--:R-:W-:Y:S01]  /*13d70*/  F2FP.BF16.PACK_AB R163, R142, R168 ;  /* 0x000000a88ea3723e */ /* 0x008fe200000010ff */
[----:B------:R-:W-:Y:S04]  /*13d80*/  FADD.FTZ R2, R205, R2 ;  /* 0x00000002cd027221 */ /* 0x000fe80000010000 */
[----:B------:R-:W-:Y:S02]  /*13d90*/  FADD.FTZ R2, R204, R2 ;  /* 0x00000002cc027221 */ /* 0x000fe40000010000 */
[C---:B------:R-:W-:Y:S01]  /*13da0*/  HMMA.16816.F32.BF16 R152, R160.reuse, R156, R4 ;  /* 0x0000009ca098723c */ /* 0x040fe20000041804 */
[----:B------:R-:W1:Y:S02]  /*13db0*/  LDSM.16.MT88.4 R4, [R187+0x800] ;  /* 0x00080000bb04783b */ /* 0x000e640000004200 */
[----:B------:R-:W-:Y:S04]  /*13dc0*/  FADD.FTZ R2, R175, R2 ;  /* 0x00000002af027221 */ /* 0x000fe80000010000 */
[----:B------:R-:W-:Y:S01]  /*13dd0*/  FADD.FTZ R0, R174, R2 ;  /* 0x00000002ae007221 */ /* 0x000fe20000010000 */
[C---:B------:R-:W-:Y:S01]  /*13de0*/  HMMA.16816.F32.BF16 R156, R160.reuse, R158, R8 ;  /* 0x0000009ea09c723c */ /* 0x040fe20000041808 */
[----:B------:R-:W2:Y:S03]  /*13df0*/  LDSM.16.MT88.4 R8, [R185+0x1800] ;  /* 0x00180000b908783b */ /* 0x000ea60000004200 */
[----:B------:R-:W-:Y:S02]  /*13e00*/  FADD.FTZ R2, R173, R0 ;  /* 0x00000000ad027221 */ /* 0x000fe40000010000 */
[----:B------:R-:W-:Y:S01]  /*13e10*/  FADD.FTZ R0, R168, R3 ;  /* 0x00000003a8007221 */ /* 0x000fe20000010000 */
[----:B------:R-:W-:Y:S01]  /*13e20*/  MOV R3, R141 ;  /* 0x0000008d00037202 */ /* 0x000fe20000000f00 */
[C---:B-----5:R-:W-:Y:S01]  /*13e30*/  HMMA.16816.F32.BF16 R132, R160.reuse, R136, R12 ;  /* 0x00000088a084723c */ /* 0x060fe2000004180c */
[----:B------:R-:W3:Y:S03]  /*13e40*/  LDSM.16.MT88.4 R12, [R186+0x1800] ;  /* 0x00180000ba0c783b */ /* 0x000ee60000004200 */
[----:B------:R-:W-:Y:S02]  /*13e50*/  FADD.FTZ R209, R172, R2 ;  /* 0x00000002acd17221 */ /* 0x000fe40000010000 */
[----:B------:R-:W-:Y:S01]  /*13e60*/  FADD.FTZ R208, R142, R0 ;  /* 0x000000008ed07221 */ /* 0x000fe20000010000 */
[----:B------:R-:W-:Y:S01]  /*13e70*/  MOV R142, R140 ;  /* 0x0000008c008e7202 */ /* 0x000fe20000000f00 */
        /* <DEDUP_REMOVED lines=40> */
.L_x_3687:
[----:B------:R-:W-:-:S13]  /*14100*/  ISETP.GE.AND P0, PT, R202, R212, PT ;  /* 0x000000d4ca00720c */ /* 0x000fda0003f06270 */
[----:B------:R-:W-:Y:S05]  /*14110*/  @!P0 BRA `(.L_x_3689) ;  /* 0x00001d4000008947 */ /* 0x000fea0003800000 */
[----:B------:R-:W-:Y:S02]  /*14120*/  MOV R143, R140 ;  /* 0x0000008c008f7202 */ /* 0x000fe40000000f00 */
[----:B------:R-:W-:Y:S02]  /*14130*/  MOV R142, R141 ;  /* 0x0000008d008e7202 */ /* 0x000fe40000000f00 */
.L_x_3690:
        /* <DEDUP_REMOVED lines=16> */
[----:B------:R-:W1:Y:S07]  /*14240*/  LDSM.16.M88.4 R8, [R184] ;  /* 0x00000000b808783b */ /* 0x000e6e0000000200 */
[----:B------:R-:W2:Y:S07]  /*14250*/  LDSM.16.M88.4 R160, [R184+0x800] ;  /* 0x00080000b8a0783b */ /* 0x000eae0000000200 */
[----:B------:R-:W-:Y:S07]  /*14260*/  LDSM.16.M88.4 R164, [R190] ;  /* 0x00000000bea4783b */ /* 0x000fee0000000200 */
[----:B------:R-:W3:Y:S07]  /*14270*/  LDSM.16.M88.4 R168, [R193] ;  /* 0x00000000c1a8783b */ /* 0x000eee0000000200 */
[----:B------:R-:W4:Y:S07]  /*14280*/  LDSM.16.M88.4 R172, [R194] ;  /* 0x00000000c2ac783b */ /* 0x000f2e0000000200 */
[----:B------:R-:W-:Y:S01]  /*14290*/  @!PT LDS RZ, [RZ] ;  /* 0x00000000fffff984 */ /* 0x000fe20000000800 */
[----:B------:R-:W-:Y:S01]  /*142a0*/  @!PT LDS RZ, [RZ] ;  /* 0x00000000fffff984 */ /* 0x000fe20000000800 */
[----:B------:R-:W-:Y:S01]  /*142b0*/  @!PT LDS RZ, [RZ] ;  /* 0x00000000fffff984 */ /* 0x000fe20000000800 */
[----:B------:R5:W-:Y:S01]  /*142c0*/  LDGSTS.E.BYPASS.LTC128B.128 [R215+0x8080], [R2.64], !P2 ;  /* 0x0808000002d77fae */ /* 0x000be2000d101d46 */
[C---:B-1----:R-:W-:Y:S06]  /*142d0*/  HMMA.16816.F32.BF16 R4, R16.reuse, R8, RZ ;  /* 0x000000081004723c */ /* 0x042fec00000418ff */
[----:B------:R5:W-:Y:S02]  /*142e0*/  LDGSTS.E.BYPASS.LTC128B.128 [R215+0x9080], [R2.64+0x80], !P6 ;  /* 0x0908008002d77fae */ /* 0x000be4000f101d46 */
[C---:B------:R-:W-:Y:S05]  /*142f0*/  HMMA.16816.F32.BF16 R8, R16.reuse, R10, RZ ;  /* 0x0000000a1008723c */ /* 0x040fea00000418ff */
[----:B------:R5:W-:Y:S03]  /*14300*/  LDGSTS.E.BYPASS.LTC128B.128 [R215+0xa080], [R2.64+0x100], !P5 ;  /* 0x0a08010002d77fae */ /* 0x000be6000e901d46 */
[C---:B--2---:R-:W-:Y:S04]  /*14310*/  HMMA.16816.F32.BF16 R12, R16.reuse, R160, RZ ;  /* 0x000000a0100c723c */ /* 0x044fe800000418ff */
[----:B------:R5:W-:Y:S04]  /*14320*/  LDGSTS.E.BYPASS.LTC128B.128 [R215+0xb080], [R2.64+0x180], !P4 ;  /* 0x0b08018002d77fae */ /* 0x000be8000e101d46 */
        /* <DEDUP_REMOVED lines=11> */
[----:B------:R-:W4:Y:S01]  /*143e0*/  LDSM.16.M88.4 R172, [R150+0x800] ;  /* 0x0008000096ac783b */ /* 0x000f220000000200 */
[C---:B-1----:R-:W-:Y:S08]  /*143f0*/  HMMA.16816.F32.BF16 R4, R160.reuse, R176, R4 ;  /* 0x000000b0a004723c */ /* 0x042ff00000041804 */
[C---:B------:R-:W-:Y:S01]  /*14400*/  HMMA.16816.F32.BF16 R8, R160.reuse, R178, R8 ;  /* 0x000000b2a008723c */ /* 0x040fe20000041808 */
[----:B------:R-:W-:Y:S07]  /*14410*/  LDSM.16.M88.4 R176, [R184+0x1000] ;  /* 0x00100000b8b0783b */ /* 0x000fee0000000200 */
[C---:B--2---:R-:W-:Y:S08]  /*14420*/  HMMA.16816.F32.BF16 R12, R160.reuse, R180, R12 ;  /* 0x000000b4a00c723c */ /* 0x044ff0000004180c */
[----:B------:R-:W-:Y:S01]  /*14430*/  HMMA.16816.F32.BF16 R16, R160, R182, R16 ;  /* 0x000000b6a010723c */ /* 0x000fe20000041810 */
[----:B------:R-:W1:Y:S07]  /*14440*/  LDSM.16.M88.4 R160, [R189+0x4000] ;  /* 0x00400000bda0783b */ /* 0x000e6e0000000200 */
[C---:B---3--:R-:W-:Y:S01]  /*14450*/  HMMA.16816.F32.BF16 R4, R164.reuse, R168, R4 ;  /* 0x000000a8a404723c */ /* 0x048fe20000041804 */
[----:B------:R-:W2:Y:S07]  /*14460*/  LDSM.16.M88.4 R180, [R184+0x1800] ;  /* 0x00180000b8b4783b */ /* 0x000eae0000000200 */
[C---:B------:R-:W-:Y:S01]  /*14470*/  HMMA.16816.F32.BF16 R8, R164.reuse, R170, R8 ;  /* 0x000000aaa408723c */ /* 0x040fe20000041808 */
[----:B------:R-:W-:Y:S07]  /*14480*/  LDSM.16.M88.4 R168, [R196] ;  /* 0x00000000c4a8783b */ /* 0x000fee0000000200 */
[C---:B----4-:R-:W-:Y:S08]  /*14490*/  HMMA.16816.F32.BF16 R12, R164.reuse, R172, R12 ;  /* 0x000000aca40c723c */ /* 0x050ff0000004180c */
[----:B------:R-:W-:Y:S01]  /*144a0*/  HMMA.16816.F32.BF16 R16, R164, R174, R16 ;  /* 0x000000aea410723c */ /* 0x000fe20000041810 */
[----:B------:R-:W3:Y:S07]  /*144b0*/  LDSM.16.M88.4 R164, [R190+0x4000] ;  /* 0x00400000bea4783b */ /* 0x000eee0000000200 */
[----:B------:R-:W4:Y:S01]  /*144c0*/  LDSM.16.M88.4 R172, [R195] ;  /* 0x00000000c3ac783b */ /* 0x000f220000000200 */
        /* <DEDUP_REMOVED lines=9> */
[----:B------:R-:W-:Y:S07]  /*14560*/  LDSM.16.M88.4 R168, [R150+0x1000] ;  /* 0x0010000096a8783b */ /* 0x000fee0000000200 */
[C---:B----4-:R-:W-:Y:S08]  /*14570*/  HMMA.16816.F32.BF16 R12, R164.reuse, R172, R12 ;  /* 0x000000aca40c723c */ /* 0x050ff0000004180c */
[----:B------:R-:W-:Y:S01]  /*14580*/  HMMA.16816.F32.BF16 R16, R164, R174, R16 ;  /* 0x000000aea410723c */ /* 0x000fe20000041810 */
[----:B------:R-:W3:Y:S07]  /*14590*/  LDSM.16.M88.4 R164, [R191+0x4000] ;  /* 0x00400000bfa4783b */ /* 0x000eee0000000200 */
        /* <DEDUP_REMOVED lines=50> */
[----:B------:R-:W-:Y:S07]  /*148c0*/  LDSM.16.M88.4 R180, [R150+0x3800] ;  /* 0x0038000096b4783b */ /* 0x000fee0000000200 */
[C---:B------:R-:W-:Y:S01]  /*148d0*/  HMMA.16816.F32.BF16 R8, R164.reuse, R170, R8 ;  /* 0x000000aaa408723c */ /* 0x040fe20000041808 */
[----:B------:R-:W2:Y:S07]  /*148e0*/  LDSM.16.M88.4 R168, [R151+0x3800] ;  /* 0x0038000097a8783b */ /* 0x000eae0000000200 */
[C---:B----4-:R-:W-:Y:S08]  /*148f0*/  HMMA.16816.F32.BF16 R12, R164.reuse, R172, R12 ;  /* 0x000000aca40c723c */ /* 0x050ff0000004180c */
[----:B------:R-:W-:Y:S01]  /*14900*/  HMMA.16816.F32.BF16 R16, R164, R174, R16 ;  /* 0x000000aea410723c */ /* 0x000fe20000041810 */
[----:B------:R-:W-:Y:S07]  /*14910*/  LDSM.16.M88.4 R164, [R191+0xc000] ;  /* 0x00c00000bfa4783b */ /* 0x000fee0000000200 */
[----:B------:R-:W3:Y:S01]  /*14920*/  LDSM.16.M88.4 R172, [R150+0x3000] ;  /* 0x0030000096ac783b */ /* 0x000ee20000000200 */
[C---:B-1----:R-:W-:Y:S01]  /*14930*/  HMMA.16816.F32.BF16 R4, R160.reuse, R176, R4 ;  /* 0x000000b0a004723c */ /* 0x042fe20000041804 */
[----:B------:R-:W-:Y:S05]  /*14940*/  DEPBAR.LE SB0, 0x0 ;  /* 0x000080000000791a */ /* 0x000fea0000000000 */
[----:B------:R-:W-:Y:S02]  /*14950*/  BAR.SYNC.DEFER_BLOCKING 0x0 ;  /* 0x0000000000007b1d */ /* 0x000fe40000010000 */
[C---:B------:R-:W-:Y:S08]  /*14960*/  HMMA.16816.F32.BF16 R8, R160.reuse, R178, R8 ;  /* 0x000000b2a008723c */ /* 0x040ff00000041808 */
[C---:B--2---:R-:W-:Y:S08]  /*14970*/  HMMA.16816.F32.BF16 R12, R160.reuse, R168, R12 ;  /* 0x000000a8a00c723c */ /* 0x044ff0000004180c */
[----:B------:R-:W-:Y:S08]  /*14980*/  HMMA.16816.F32.BF16 R16, R160, R170, R16 ;  /* 0x000000aaa010723c */ /* 0x000ff00000041810 */
[C---:B---3--:R-:W-:Y:S08]  /*14990*/  HMMA.16816.F32.BF16 R4, R164.reuse, R172, R4 ;  /* 0x000000aca404723c */ /* 0x048ff00000041804 */
[C---:B------:R-:W-:Y:S08]  /*149a0*/  HMMA.16816.F32.BF16 R8, R164.reuse, R174, R8 ;  /* 0x000000aea408723c */ /* 0x040ff00000041808 */
[C---:B------:R-:W-:Y:S08]  /*149b0*/  HMMA.16816.F32.BF16 R12, R164.reuse, R180, R12 ;  /* 0x000000b4a40c723c */ /* 0x040ff0000004180c */
[----:B------:R-:W-:Y:S04]  /*149c0*/  HMMA.16816.F32.BF16 R16, R164, R182, R16 ;  /* 0x000000b6a410723c */ /* 0x000fe80000041810 */
[----:B------:R-:W-:Y:S02]  /*149d0*/  FMNMX.FTZ R0, R4, R142, !PT ;  /* 0x0000008e04007209 */ /* 0x000fe40007810000 */
[----:B-----5:R-:W-:Y:S02]  /*149e0*/  FMNMX.FTZ R2, R6, R143, !PT ;  /* 0x0000008f06027209 */ /* 0x020fe40007810000 */
        /* <DEDUP_REMOVED lines=14> */
[----:B------:R-:W-:Y:S06]  /*14ad0*/  FMNMX.FTZ R0, R19, R0, !PT ;  /* 0x0000000013007209 */ /* 0x000fec0007810000 */
[----:B------:R-:W2:Y:S01]  /*14ae0*/  SHFL.BFLY PT, R2, R0, 0x2, 0x1f ;  /* 0x0c401f0000027f89 */ /* 0x000ea200000e0000 */
[----:B-1----:R-:W-:Y:S06]  /*14af0*/  FMNMX.FTZ R141, R3, R141, !PT ;  /* 0x0000008d038d7209 */ /* 0x002fec0007810000 */
[----:B------:R-:W1:Y:S01]  /*14b00*/  SHFL.BFLY PT, R140, R141, 0x1, 0x1f ;  /* 0x0c201f008d8c7f89 */ /* 0x000e6200000e0000 */
[----:B--2---:R-:W-:Y:S06]  /*14b10*/  FMNMX.FTZ R0, R0, R2, !PT ;  /* 0x0000000200007209 */ /* 0x004fec0007810000 */
[----:B------:R-:W2:Y:S01]  /*14b20*/  SHFL.BFLY PT, R3, R0, 0x1, 0x1f ;  /* 0x0c201f0000037f89 */ /* 0x000ea200000e0000 */
[----:B-1----:R-:W-:Y:S05]  /*14b30*/  FMNMX.FTZ R141, R141, R140, !PT ;  /* 0x0000008c8d8d7209 */ /* 0x002fea0007810000 */
[C---:B------:R-:W-:Y:S02]  /*14b40*/  FADD.FTZ R2, -R141.reuse, R142 ;  /* 0x0000008e8d027221 */ /* 0x040fe40000010100 */
[----:B------:R-:W-:Y:S01]  /*14b50*/  FMUL.FTZ R142, R141, c[0x0][0x2d0] ;  /* 0x0000b4008d8e7a20 */ /* 0x000fe20000410000 */
[----:B--2---:R-:W-:Y:S01]  /*14b60*/  FMNMX.FTZ R140, R0, R3, !PT ;  /* 0x00000003008c7209 */ /* 0x004fe20007810000 */
[----:B------:R-:W-:Y:S02]  /*14b70*/  FMUL.FTZ R0, R2, c[0x0][0x2d0] ;  /* 0x0000b40002007a20 */ /* 0x000fe40000410000 */
[--C-:B------:R-:W-:Y:S02]  /*14b80*/  FFMA.FTZ R3, R4, c[0x0][0x2d0], -R142.reuse ;  /* 0x0000b40004037a23 */ /* 0x100fe4000001088e */
[--C-:B------:R-:W-:Y:S01]  /*14b90*/  FFMA.FTZ R4, R8, c[0x0][0x2d0], -R142.reuse ;  /* 0x0000b40008047a23 */ /* 0x100fe2000001088e */
[----:B------:R1:W2:Y:S01]  /*14ba0*/  MUFU.EX2 R2, R0 ;  /* 0x0000000000027308 */ /* 0x0002a20000000800 */
[--C-:B------:R-:W-:Y:S02]  /*14bb0*/  FFMA.FTZ R9, R9, c[0x0][0x2d0], -R142.reuse ;  /* 0x0000b40009097a23 */ /* 0x100fe4000001088e */
[--C-:B------:R-:W-:Y:S02]  /*14bc0*/  FFMA.FTZ R12, R12, c[0x0][0x2d0], -R142.reuse ;  /* 0x0000b4000c0c7a23 */ /* 0x100fe4000001088e */
[--C-:B------:R-:W-:Y:S05]  /*14bd0*/  FFMA.FTZ R13, R13, c[0x0][0x2d0], -R142.reuse ;  /* 0x0000b4000d0d7a23 */ /* 0x100fea000001088e */
[----:B------:R3:W-:Y:S10]  /*14be0*/  MUFU.EX2 R204, R3 ;  /* 0x0000000300cc7308 */ /* 0x0007f40000000800 */
[----:B------:R4:W-:Y:S01]  /*14bf0*/  MUFU.EX2 R183, R4 ;  /* 0x0000000400b77308 */ /* 0x0009e20000000800 */
[----:B-1----:R-:W-:Y:S02]  /*14c00*/  FADD.FTZ R0, -R140, R143 ;  /* 0x0000008f8c007221 */ /* 0x002fe40000010100 */
[----:B--2---:R-:W-:Y:S02]  /*14c10*/  FMUL.FTZ R132, R2, R132 ;  /* 0x0000008402847220 */ /* 0x004fe40000410000 */
[----:B------:R-:W-:Y:S05]  /*14c20*/  FMUL.FTZ R0, R0, c[0x0][0x2d0] ;  /* 0x0000b40000007a20 */ /* 0x000fea0000410000 */
[----:B------:R1:W-:Y:S01]  /*14c30*/  MUFU.EX2 R182, R9 ;  /* 0x0000000900b67308 */ /* 0x0003e20000000800 */
[C---:B------:R-:W-:Y:S02]  /*14c40*/  FMUL.FTZ R133, R2.reuse, R133 ;  /* 0x0000008502857220 */ /* 0x040fe40000410000 */
[C---:B------:R-:W-:Y:S02]  /*14c50*/  FMUL.FTZ R136, R2.reuse, R136 ;  /* 0x0000008802887220 */ /* 0x040fe40000410000 */
[----:B---3--:R-:W-:Y:S02]  /*14c60*/  FFMA.FTZ R3, R5, c[0x0][0x2d0], -R142 ;  /* 0x0000b40005037a23 */ /* 0x008fe4000001088e */
[C---:B------:R-:W-:Y:S02]  /*14c70*/  FMUL.FTZ R137, R2.reuse, R137 ;  /* 0x0000008902897220 */ /* 0x040fe40000410000 */
[C---:B------:R-:W-:Y:S01]  /*14c80*/  FMUL.FTZ R20, R2.reuse, R20 ;  /* 0x0000001402147220 */ /* 0x040fe20000410000 */
[----:B------:R2:W-:Y:S01]  /*14c90*/  MUFU.EX2 R203, R3 ;  /* 0x0000000300cb7308 */ /* 0x0005e20000000800 */
[C---:B------:R-:W-:Y:S02]  /*14ca0*/  FMUL.FTZ R21, R2.reuse, R21 ;  /* 0x0000001502157220 */ /* 0x040fe40000410000 */
[----:B------:R-:W-:Y:S02]  /*14cb0*/  FMUL.FTZ R24, R2, R24 ;  /* 0x0000001802187220 */ /* 0x000fe40000410000 */
[----:B----4-:R-:W-:Y:S04]  /*14cc0*/  @P0 IMAD.WIDE.U32 R4, R202, c[0x0][0x1e0], RZ ;  /* 0x00007800ca040a25 */ /* 0x010fe800078e00ff */
[----:B------:R-:W-:Y:S01]  /*14cd0*/  FMUL.FTZ R25, R2, R25 ;  /* 0x0000001902197220 */ /* 0x000fe20000410000 */
[----:B------:R-:W-:Y:S01]  /*14ce0*/  @P0 LEA R8, P1, R4, R218, 0x5 ;  /* 0x000000da04080211 */ /* 0x000fe200078228ff */
[----:B------:R-:W3:Y:S01]  /*14cf0*/  MUFU.EX2 R0, R0 ;  /* 0x0000000000007308 */ /* 0x000ee20000000800 */
[C---:B------:R-:W-:Y:S02]  /*14d00*/  FMUL.FTZ R28, R2.reuse, R28 ;  /* 0x0000001c021c7220 */ /* 0x040fe40000410000 */
[C---:B-1----:R-:W-:Y:S02]  /*14d10*/  FMUL.FTZ R9, R2.reuse, R157 ;  /* 0x0000009d02097220 */ /* 0x042fe40000410000 */
[C---:B------:R-:W-:Y:S02]  /*14d20*/  FMUL.FTZ R29, R2.reuse, R29 ;  /* 0x0000001d021d7220 */ /* 0x040fe40000410000 */
[C---:B------:R-:W-:Y:S02]  /*14d30*/  FMUL.FTZ R32, R2.reuse, R32 ;  /* 0x0000002002207220 */ /* 0x040fe40000410000 */
[C---:B------:R-:W-:Y:S01]  /*14d40*/  FMUL.FTZ R33, R2.reuse, R33 ;  /* 0x0000002102217220 */ /* 0x040fe20000410000 */
[----:B------:R1:W-:Y:S01]  /*14d50*/  MUFU.EX2 R181, R12 ;  /* 0x0000000c00b57308 */ /* 0x0003e20000000800 */
[C---:B------:R-:W-:Y:S01]  /*14d60*/  FMUL.FTZ R36, R2.reuse, R36 ;  /* 0x0000002402247220 */ /* 0x040fe20000410000 */
[----:B--2---:R-:W-:Y:S01]  /*14d70*/  @P0 SHF.R.S32.HI R3, RZ, 0x1f, R202 ;  /* 0x0000001fff030819 */ /* 0x004fe200000114ca */
[C---:B------:R-:W-:Y:S02]  /*14d80*/  FMUL.FTZ R37, R2.reuse, R37 ;  /* 0x0000002502257220 */ /* 0x040fe40000410000 */
[C---:B------:R-:W-:Y:S02]  /*14d90*/  FMUL.FTZ R40, R2.reuse, R40 ;  /* 0x0000002802287220 */ /* 0x040fe40000410000 */
[----:B------:R-:W-:Y:S02]  /*14da0*/  @P0 IMAD R3, R3, c[0x0][0x1e0], RZ ;  /* 0x0000780003030a24 */ /* 0x000fe400078e02ff */
[----:B------:R-:W-:Y:S01]  /*14db0*/  FMUL.FTZ R41, R2, R41 ;  /* 0x0000002902297220 */ /* 0x000fe20000410000 */
[----:B------:R-:W-:Y:S01]  /*14dc0*/  MUFU.EX2 R180, R13 ;  /* 0x0000000d00b47308 */ /* 0x000fe20000000800 */
[----:B------:R-:W-:Y:S02]  /*14dd0*/  @P0 IMAD R3, R202, c[0x0][0x1e4], R3 ;  /* 0x00007900ca030a24 */ /* 0x000fe400078e0203 */
[C---:B---3--:R-:W-:Y:S02]  /*14de0*/  FMUL.FTZ R134, R0.reuse, R134 ;  /* 0x0000008600867220 */ /* 0x048fe40000410000 */
[----:B------:R-:W-:Y:S01]  /*14df0*/  FMUL.FTZ R135, R0, R135 ;  /* 0x0000008700877220 */ /* 0x000fe20000410000 */
[----:B------:R-:W-:Y:S01]  /*14e00*/  @P0 IADD3 R5, R5, R3, RZ ;  /* 0x0000000305050210 */ /* 0x000fe20007ffe0ff */
[----:B------:R-:W-:Y:S02]  /*14e10*/  FMUL.FTZ R3, R140, c[0x0][0x2d0] ;  /* 0x0000b4008c037a20 */ /* 0x000fe40000410000 */
[----:B------:R-:W-:Y:S01]  /*14e20*/  FMUL.FTZ R138, R0, R138 ;  /* 0x0000008a008a7220 */ /* 0x000fe20000410000 */
[----:B------:R-:W-:Y:S01]  /*14e30*/  @P0 LEA.HI.X R5, R4, R222, R5, 0x5, P1 ;  /* 0x000000de04050211 */ /* 0x000fe200008f2c05 */
[--C-:B------:R-:W-:Y:S01]  /*14e40*/  FFMA.FTZ R6, R6, c[0x0][0x2d0], -R3.reuse ;  /* 0x0000b40006067a23 */ /* 0x100fe20000010803 */
[C---:B------:R-:W-:Y:S01]  /*14e50*/  @P0 LEA R4, P1, R8.reuse, c[0x0][0x1c8], 0x1 ;  /* 0x0000720008040a11 */ /* 0x040fe200078208ff */
[----:B------:R-:W-:Y:S02]  /*14e60*/  FFMA.FTZ R7, R7, c[0x0][0x2d0], -R3 ;  /* 0x0000b40007077a23 */ /* 0x000fe40000010803 */
[----:B------:R2:W-:Y:S01]  /*14e70*/  MUFU.EX2 R177, R6 ;  /* 0x0000000600b17308 */ /* 0x0005e20000000800 */
[----:B------:R-:W-:Y:S01]  /*14e80*/  @P0 LEA.HI.X R5, R8, c[0x0][0x1cc], R5, 0x1, P1 ;  /* 0x0000730008050a11 */ /* 0x000fe200008f0c05 */
[----:B------:R-:W-:Y:S02]  /*14e90*/  FMUL.FTZ R8, R2, R156 ;  /* 0x0000009c02087220 */ /* 0x000fe40000410000 */
[--C-:B-1----:R-:W-:Y:S02]  /*14ea0*/  FFMA.FTZ R12, R16, c[0x0][0x2d0], -R142.reuse ;  /* 0x0000b400100c7a23 */ /* 0x102fe4000001088e */
        /* <DEDUP_REMOVED lines=10> */
[C---:B------:R-:W-:Y:S01]  /*14f50*/  FMUL.FTZ R31, R0.reuse, R31 ;  /* 0x0000001f001f7220 */ /* 0x040fe20000410000 */
[----:B------:R5:W-:Y:S01]  /*14f60*/  MUFU.EX2 R179, R12 ;  /* 0x0000000c00b37308 */ /* 0x000be20000000800 */
[----:B------:R-:W-:Y:S02]  /*14f70*/  FMUL.FTZ R34, R0, R34 ;  /* 0x0000002200227220 */ /* 0x000fe40000410000 */
[--C-:B--2---:R-:W-:Y:S02]  /*14f80*/  FFMA.FTZ R6, R10, c[0x0][0x2d0], -R3.reuse ;  /* 0x0000b4000a067a23 */ /* 0x104fe40000010803 */
[----:B------:R1:W-:Y:S01]  /*14f90*/  @P0 LDGSTS.E.BYPASS.LTC128B.128 [R201+0xf080], [R4.64+0x180], !P4 ;  /* 0x0f08018004c90fae */ /* 0x0003e2000e101d46 */
[C---:B------:R-:W-:Y:S02]  /*14fa0*/  FMUL.FTZ R10, R0.reuse, R158 ;  /* 0x0000009e000a7220 */ /* 0x040fe40000410000 */
[C---:B------:R-:W-:Y:S02]  /*14fb0*/  FMUL.FTZ R35, R0.reuse, R35 ;  /* 0x0000002300237220 */ /* 0x040fe40000410000 */
[----:B------:R2:W-:Y:S01]  /*14fc0*/  MUFU.EX2 R175, R6 ;  /* 0x0000000600af7308 */ /* 0x0005e20000000800 */
[C---:B------:R-:W-:Y:S01]  /*14fd0*/  FMUL.FTZ R38, R0.reuse, R38 ;  /* 0x0000002600267220 */ /* 0x040fe20000410000 */
[----:B------:R-:W2:Y:S01]  /*14fe0*/  LDSM.16.MT88.4 R160, [R185] ;  /* 0x00000000b9a0783b */ /* 0x000ea20000004200 */
[C---:B---3--:R-:W-:Y:S02]  /*14ff0*/  FMUL.FTZ R7, R0.reuse, R155 ;  /* 0x0000009b00077220 */ /* 0x048fe40000410000 */
[C---:B------:R-:W-:Y:S02]  /*15000*/  FMUL.FTZ R39, R0.reuse, R39 ;  /* 0x0000002700277220 */ /* 0x040fe40000410000 */
[C---:B------:R-:W-:Y:S02]  /*15010*/  FMUL.FTZ R42, R0.reuse, R42 ;  /* 0x0000002a002a7220 */ /* 0x040fe40000410000 */
[----:B------:R-:W3:Y:S01]  /*15020*/  LDSM.16.MT88.4 R164, [R186] ;  /* 0x00000000baa4783b */ /* 0x000ee20000004200 */
[----:B------:R-:W-:Y:S02]  /*15030*/  FMUL.FTZ R43, R0, R43 ;  /* 0x0000002b002b7220 */ /* 0x000fe40000410000 */
[C---:B------:R-:W-:Y:S02]  /*15040*/  FMUL.FTZ R44, R2.reuse, R44 ;  /* 0x0000002c022c7220 */ /* 0x040fe40000410000 */
[----:B-----5:R-:W-:Y:S02]  /*15050*/  FFMA.FTZ R12, R17, c[0x0][0x2d0], -R142 ;  /* 0x0000b400110c7a23 */ /* 0x020fe4000001088e */
[----:B------:R-:W5:Y:S01]  /*15060*/  LDSM.16.MT88.4 R168, [R188] ;  /* 0x00000000bca8783b */ /* 0x000f620000004200 */
[----:B------:R-:W-:Y:S01]  /*15070*/  FMUL.FTZ R45, R2, R45 ;  /* 0x0000002d022d7220 */ /* 0x000fe20000410000 */
[----:B------:R2:W-:Y:S01]  /*15080*/  MUFU.EX2 R178, R12 ;  /* 0x0000000c00b27308 */ /* 0x0005e20000000800 */
[C---:B------:R-:W-:Y:S02]  /*15090*/  FMUL.FTZ R46, R0.reuse, R46 ;  /* 0x0000002e002e7220 */ /* 0x040fe40000410000 */
[----:B------:R-:W-:Y:S02]  /*150a0*/  FMUL.FTZ R47, R0, R47 ;  /* 0x0000002f002f7220 */ /* 0x000fe40000410000 */
[--C-:B-1----:R-:W-:Y:S01]  /*150b0*/  FFMA.FTZ R4, R11, c[0x0][0x2d0], -R3.reuse ;  /* 0x0000b4000b047a23 */ /* 0x102fe20000010803 */
[----:B------:R-:W0:Y:S01]  /*150c0*/  LDGDEPBAR ;  /* 0x00000000000079af */ /* 0x000e220000000000 */
[----:B------:R-:W-:Y:S01]  /*150d0*/  FMUL.FTZ R5, R2, R153 ;  /* 0x0000009902057220 */ /* 0x000fe20000410000 */
[----:B----4-:R-:W-:Y:S01]  /*150e0*/  F2FP.BF16.PACK_AB R153, R176, R177 ;  /* 0x000000b1b099723e */ /* 0x010fe200000010ff */
[----:B--2---:R-:W-:Y:S01]  /*150f0*/  FMUL.FTZ R6, R0, R154 ;  /* 0x0000009a00067220 */ /* 0x004fe20000410000 */
[----:B------:R-:W1:Y:S01]  /*15100*/  MUFU.EX2 R174, R4 ;  /* 0x0000000400ae7308 */ /* 0x000e620000000800 */
[----:B------:R-:W-:Y:S01]  /*15110*/  F2FP.BF16.PACK_AB R154, R182, R183 ;  /* 0x000000b7b69a723e */ /* 0x000fe200000010ff */
[----:B------:R-:W-:Y:S02]  /*15120*/  FMUL.FTZ R11, R0, R159 ;  /* 0x0000009f000b7220 */ /* 0x000fe40000410000 */
[----:B------:R-:W2:Y:S01]  /*15130*/  LDSM.16.MT88.4 R156, [R187] ;  /* 0x00000000bb9c783b */ /* 0x000ea20000004200 */
[C---:B------:R-:W-:Y:S02]  /*15140*/  FMUL.FTZ R48, R2.reuse, R48 ;  /* 0x0000003002307220 */ /* 0x040fe40000410000 */
[----:B------:R-:W-:Y:S02]  /*15150*/  FMUL.FTZ R49, R2, R49 ;  /* 0x0000003102317220 */ /* 0x000fe40000410000 */
[C---:B------:R-:W-:Y:S02]  /*15160*/  FMUL.FTZ R50, R0.reuse, R50 ;  /* 0x0000003200327220 */ /* 0x040fe40000410000 */
[----:B------:R-:W-:Y:S02]  /*15170*/  FMUL.FTZ R51, R0, R51 ;  /* 0x0000003300337220 */ /* 0x000fe40000410000 */
[----:B------:R-:W-:Y:S02]  /*15180*/  FMUL.FTZ R52, R2, R52 ;  /* 0x0000003402347220 */ /* 0x000fe40000410000 */
[--C-:B------:R-:W-:Y:S02]  /*15190*/  FFMA.FTZ R12, R18, c[0x0][0x2d0], -R3.reuse ;  /* 0x0000b400120c7a23 */ /* 0x100fe40000010803 */
[----:B------:R-:W-:Y:S02]  /*151a0*/  FMUL.FTZ R53, R2, R53 ;  /* 0x0000003502357220 */ /* 0x000fe40000410000 */
[C---:B------:R-:W-:Y:S01]  /*151b0*/  FMUL.FTZ R54, R0.reuse, R54 ;  /* 0x0000003600367220 */ /* 0x040fe20000410000 */
[----:B------:R4:W-:Y:S01]  /*151c0*/  MUFU.EX2 R143, R12 ;  /* 0x0000000c008f7308 */ /* 0x0009e20000000800 */
[----:B------:R-:W-:Y:S02]  /*151d0*/  FMUL.FTZ R55, R0, R55 ;  /* 0x0000003700377220 */ /* 0x000fe40000410000 */
[----:B------:R-:W-:Y:S01]  /*151e0*/  FMUL.FTZ R56, R2, R56 ;  /* 0x0000003802387220 */ /* 0x000fe20000410000 */
[----:B-1----:R-:W-:Y:S01]  /*151f0*/  F2FP.BF16.PACK_AB R155, R174, R175 ;  /* 0x000000afae9b723e */ /* 0x002fe200000010ff */
[C---:B------:R-:W-:Y:S01]  /*15200*/  FMUL.FTZ R4, R2.reuse, R152 ;  /* 0x0000009802047220 */ /* 0x040fe20000410000 */
[----:B------:R-:W-:Y:S01]  /*15210*/  F2FP.BF16.PACK_AB R152, R203, R204 ;  /* 0x000000cccb98723e */ /* 0x000fe200000010ff */
[----:B------:R-:W-:Y:S02]  /*15220*/  FMUL.FTZ R57, R2, R57 ;  /* 0x0000003902397220 */ /* 0x000fe40000410000 */
[C---:B------:R-:W-:Y:S02]  /*15230*/  FMUL.FTZ R58, R0.reuse, R58 ;  /* 0x0000003a003a7220 */ /* 0x040fe40000410000 */
[----:B------:R-:W-:Y:S02]  /*15240*/  FMUL.FTZ R59, R0, R59 ;  /* 0x0000003b003b7220 */ /* 0x000fe40000410000 */
[C---:B------:R-:W-:Y:S05]  /*15250*/  HMMA.16816.F32.BF16 R4, R152.reuse, R160, R4 ;  /* 0x000000a09804723c */ /* 0x040fea0000041804 */
[C---:B------:R-:W-:Y:S02]  /*15260*/  FMUL.FTZ R60, R2.reuse, R60 ;  /* 0x0000003c023c7220 */ /* 0x040fe40000410000 */
[----:B------:R-:W-:Y:S01]  /*15270*/  FMUL.FTZ R61, R2, R61 ;  /* 0x0000003d023d7220 */ /* 0x000fe20000410000 */
[C---:B------:R-:W-:Y:S01]  /*15280*/  HMMA.16816.F32.BF16 R8, R152.reuse, R162, R8 ;  /* 0x000000a29808723c */ /* 0x040fe20000041808 */
[----:B------:R-:W1:Y:S03]  /*15290*/  LDSM.16.MT88.4 R160, [R185+0x1000] ;  /* 0x00100000b9a0783b */ /* 0x000e660000004200 */
[----:B------:R-:W-:Y:S01]  /*152a0*/  FMUL.FTZ R62, R0, R62 ;  /* 0x0000003e003e7220 */ /* 0x000fe20000410000 */
[----:B----4-:R-:W-:Y:S01]  /*152b0*/  F2FP.BF16.PACK_AB R12, R180, R181 ;  /* 0x000000b5b40c723e */ /* 0x010fe200000010ff */
        /* <DEDUP_REMOVED lines=8> */
[C---:B-----5:R-:W-:Y:S04]  /*15340*/  HMMA.16816.F32.BF16 R20, R152.reuse, R168, R20 ;  /* 0x000000a89814723c */ /* 0x060fe80000041814 */
[C---:B------:R-:W-:Y:S02]  /*15350*/  FMUL.FTZ R68, R2.reuse, R68 ;  /* 0x0000004402447220 */ /* 0x040fe40000410000 */
[----:B------:R-:W-:Y:S02]  /*15360*/  FMUL.FTZ R69, R2, R69 ;  /* 0x0000004502457220 */ /* 0x000fe40000410000 */
[C---:B------:R-:W-:Y:S01]  /*15370*/  HMMA.16816.F32.BF16 R24, R152.reuse, R170, R24 ;  /* 0x000000aa9818723c */ /* 0x040fe20000041818 */
[----:B------:R-:W-:Y:S03]  /*15380*/  LDSM.16.MT88.4 R168, [R187+0x800] ;  /* 0x00080000bba8783b */ /* 0x000fe60000004200 */
        /* <DEDUP_REMOVED lines=83> */
[--C-:B------:R-:W-:Y:S02]  /*158c0*/  FFMA.FTZ R14, R14, c[0x0][0x2d0], -R3.reuse ;  /* 0x0000b4000e0e7a23 */ /* 0x100fe40000010803 */
[--C-:B------:R-:W-:Y:S02]  /*158d0*/  FFMA.FTZ R15, R15, c[0x0][0x2d0], -R3.reuse ;  /* 0x0000b4000f0f7a23 */ /* 0x100fe40000010803 */
[C---:B---3--:R-:W-:Y:S01]  /*158e0*/  HMMA.16816.F32.BF16 R116, R152.reuse, R164, R116 ;  /* 0x000000a49874723c */ /* 0x048fe20000041874 */
[----:B------:R3:W-:Y:S03]  /*158f0*/  MUFU.EX2 R173, R14 ;  /* 0x0000000e00ad7308 */ /* 0x0007e60000000800 */
[----:B------:R-:W-:Y:S02]  /*15900*/  FFMA.FTZ R3, R19, c[0x0][0x2d0], -R3 ;  /* 0x0000b40013037a23 */ /* 0x000fe40000010803 */
[C---:B------:R-:W-:Y:S01]  /*15910*/  FMUL.FTZ R120, R2.reuse, R120 ;  /* 0x0000007802787220 */ /* 0x040fe20000410000 */
[----:B------:R-:W-:Y:S01]  /*15920*/  LDSM.16.MT88.4 R16, [R188+0x800] ;  /* 0x00080000bc10783b */ /* 0x000fe20000004200 */
[----:B------:R-:W-:Y:S03]  /*15930*/  FMUL.FTZ R121, R2, R121 ;  /* 0x0000007902797220 */ /* 0x000fe60000410000 */
[----:B------:R-:W4:Y:S01]  /*15940*/  MUFU.EX2 R172, R15 ;  /* 0x0000000f00ac7308 */ /* 0x000f220000000800 */
[C---:B------:R-:W-:Y:S02]  /*15950*/  FMUL.FTZ R122, R0.reuse, R122 ;  /* 0x0000007a007a7220 */ /* 0x040fe40000410000 */
[----:B------:R-:W-:Y:S02]  /*15960*/  FMUL.FTZ R123, R0, R123 ;  /* 0x0000007b007b7220 */ /* 0x000fe40000410000 */
[C---:B------:R-:W-:Y:S02]  /*15970*/  FMUL.FTZ R124, R2.reuse, R124 ;  /* 0x0000007c027c7220 */ /* 0x040fe40000410000 */
[----:B------:R-:W-:Y:S02]  /*15980*/  FMUL.FTZ R125, R2, R125 ;  /* 0x0000007d027d7220 */ /* 0x000fe40000410000 */
[C---:B------:R-:W-:Y:S01]  /*15990*/  FMUL.FTZ R126, R0.reuse, R126 ;  /* 0x0000007e007e7220 */ /* 0x040fe20000410000 */
[C---:B------:R-:W-:Y:S01]  /*159a0*/  HMMA.16816.F32.BF16 R120, R152.reuse, R166, R120 ;  /* 0x000000a69878723c */ /* 0x040fe20000041878 */
[----:B------:R-:W5:Y:S01]  /*159b0*/  MUFU.EX2 R142, R3 ;  /* 0x00000003008e7308 */ /* 0x000f620000000800 */
[----:B------:R-:W1:Y:S01]  /*159c0*/  LDSM.16.MT88.4 R164, [R186+0x800] ;  /* 0x00080000baa4783b */ /* 0x000e620000004200 */
[----:B------:R-:W-:Y:S01]  /*159d0*/  FMUL.FTZ R127, R0, R127 ;  /* 0x0000007f007f7220 */ /* 0x000fe20000410000 */
[----:B---3--:R-:W-:Y:S01]  /*159e0*/  F2FP.BF16.PACK_AB R14, R178, R179 ;  /* 0x000000b3b20e723e */ /* 0x008fe200000010ff */
[C---:B------:R-:W-:Y:S02]  /*159f0*/  FMUL.FTZ R128, R2.reuse, R128 ;  /* 0x0000008002807220 */ /* 0x040fe40000410000 */
[----:B------:R-:W-:Y:S02]  /*15a00*/  FMUL.FTZ R129, R2, R129 ;  /* 0x0000008102817220 */ /* 0x000fe40000410000 */
[C---:B------:R-:W-:Y:S01]  /*15a10*/  FMUL.FTZ R130, R0.reuse, R130 ;  /* 0x0000008200827220 */ /* 0x040fe20000410000 */
[C---:B--2---:R-:W-:Y:S03]  /*15a20*/  HMMA.16816.F32.BF16 R124, R152.reuse, R156, R124 ;  /* 0x0000009c987c723c */ /* 0x044fe6000004187c */
[----:B------:R-:W-:Y:S01]  /*15a30*/  FMUL.FTZ R131, R0, R131 ;  /* 0x0000008300837220 */ /* 0x000fe20000410000 */
[----:B----4-:R-:W-:Y:S01]  /*15a40*/  F2FP.BF16.PACK_AB R13, R172, R173 ;  /* 0x000000adac0d723e */ /* 0x010fe200000010ff */
[----:B------:R-:W-:Y:S02]  /*15a50*/  FFMA.FTZ R2, R2, R209, R204 ;  /* 0x000000d102027223 */ /* 0x000fe400000100cc */
[----:B------:R-:W-:Y:S02]  /*15a60*/  FFMA.FTZ R0, R0, R208, R177 ;  /* 0x000000d000007223 */ /* 0x000fe400000100b1 */
[----:B------:R-:W-:Y:S01]  /*15a70*/  FADD.FTZ R2, R203, R2 ;  /* 0x00000002cb027221 */ /* 0x000fe20000010000 */
[----:B------:R-:W-:Y:S03]  /*15a80*/  HMMA.16816.F32.BF16 R128, R152, R158, R128 ;  /* 0x0000009e9880723c */ /* 0x000fe60000041880 */
[----:B------:R-:W-:Y:S01]  /*15a90*/  FADD.FTZ R0, R176, R0 ;  /* 0x00000000b0007221 */ /* 0x000fe20000010000 */
[----:B-----5:R-:W-:Y:S01]  /*15aa0*/  F2FP.BF16.PACK_AB R15, R142, R143 ;  /* 0x0000008f8e0f723e */ /* 0x020fe200000010ff */
[----:B------:R-:W-:Y:S02]  /*15ab0*/  FADD.FTZ R2, R183, R2 ;  /* 0x00000002b7027221 */ /* 0x000fe40000010000 */
[----:B------:R-:W-:Y:S04]  /*15ac0*/  FADD.FTZ R0, R175, R0 ;  /* 0x00000000af007221 */ /* 0x000fe80000010000 */
[C---:B-1----:R-:W-:Y:S01]  /*15ad0*/  HMMA.16816.F32.BF16 R152, R12.reuse, R160, R4 ;  /* 0x000000a00c98723c */ /* 0x042fe20000041804 */
[----:B------:R-:W1:Y:S04]  /*15ae0*/  LDSM.16.MT88.4 R4, [R185+0x1800] ;  /* 0x00180000b904783b */ /* 0x000e680000004200 */
[----:B------:R-:W-:Y:S02]  /*15af0*/  FADD.FTZ R2, R182, R2 ;  /* 0x00000002b6027221 */ /* 0x000fe40000010000 */
[----:B------:R-:W-:Y:S01]  /*15b00*/  FADD.FTZ R3, R174, R0 ;  /* 0x00000000ae037221 */ /* 0x000fe20000010000 */
[C---:B------:R-:W-:Y:S01]  /*15b10*/  HMMA.16816.F32.BF16 R156, R12.reuse, R162, R8 ;  /* 0x000000a20c9c723c */ /* 0x040fe20000041808 */
[----:B------:R-:W2:Y:S03]  /*15b20*/  LDSM.16.MT88.4 R8, [R186+0x1800] ;  /* 0x00180000ba08783b */ /* 0x000ea60000004200 */
[----:B------:R-:W-:Y:S02]  /*15b30*/  FADD.FTZ R0, R181, R2 ;  /* 0x00000002b5007221 */ /* 0x000fe40000010000 */
[----:B------:R-:W-:Y:S02]  /*15b40*/  FADD.FTZ R3, R173, R3 ;  /* 0x00000003ad037221 */ /* 0x000fe40000010000 */
[C---:B------:R-:W-:Y:S01]  /*15b50*/  HMMA.16816.F32.BF16 R132, R12.reuse, R164, R132 ;  /* 0x000000a40c84723c */ /* 0x040fe20000041884 */
[----:B------:R-:W-:Y:S03]  /*15b60*/  LDSM.16.MT88.4 R160, [R187+0x1800] ;  /* 0x00180000bba0783b */ /* 0x000fe60000004200 */
[----:B------:R-:W-:Y:S02]  /*15b70*/  FADD.FTZ R0, R180, R0 ;  /* 0x00000000b4007221 */ /* 0x000fe40000010000 */
[----:B------:R-:W-:Y:S02]  /*15b80*/  FADD.FTZ R3, R172, R3 ;  /* 0x00000003ac037221 */ /* 0x000fe40000010000 */
[C---:B------:R-:W-:Y:S04]  /*15b90*/  HMMA.16816.F32.BF16 R136, R12.reuse, R166, R136 ;  /* 0x000000a60c88723c */ /* 0x040fe80000041888 */
[----:B------:R-:W-:Y:S02]  /*15ba0*/  FADD.FTZ R2, R179, R0 ;  /* 0x00000000b3027221 */ /* 0x000fe40000010000 */
[----:B------:R-:W-:Y:S01]  /*15bb0*/  FADD.FTZ R0, R143, R3 ;  /* 0x000000038f007221 */ /* 0x000fe20000010000 */
[----:B------:R-:W-:Y:S01]  /*15bc0*/  MOV R143, R140 ;  /* 0x0000008c008f7202 */ /* 0x000fe20000000f00 */
[C---:B------:R-:W-:Y:S04]  /*15bd0*/  HMMA.16816.F32.BF16 R20, R12.reuse, R16, R20 ;  /* 0x000000100c14723c */ /* 0x040fe80000041814 */
[----:B------:R-:W-:Y:S02]  /*15be0*/  FADD.FTZ R209, R178, R2 ;  /* 0x00000002b2d17221 */ /* 0x000fe40000010000 */
[----:B------:R-:W-:Y:S01]  /*15bf0*/  FADD.FTZ R208, R142, R0 ;  /* 0x000000008ed07221 */ /* 0x000fe20000010000 */
[----:B------:R-:W-:Y:S01]  /*15c00*/  MOV R142, R141 ;  /* 0x0000008d008e7202 */ /* 0x000fe20000000f00 */
        /* <DEDUP_REMOVED lines=30> */
[C---:B--2---:R-:W-:Y:S08]  /*15df0*/  HMMA.16816.F32.BF16 R108, R12.reuse, R8, R108 ;  /* 0x000000080c6c723c */ /* 0x044ff0000004186c */
[C---:B------:R-:W-:Y:S08]  /*15e00*/  HMMA.16816.F32.BF16 R112, R12.reuse, R10, R112 ;  /* 0x0000000a0c70723c */ /* 0x040ff00000041870 */
[C---:B---3--:R-:W-:Y:S08]  /*15e10*/  HMMA.16816.F32.BF16 R116, R12.reuse, R16, R116 ;  /* 0x000000100c74723c */ /* 0x048ff00000041874 */
[C---:B------:R-:W-:Y:S08]  /*15e20*/  HMMA.16816.F32.BF16 R120, R12.reuse, R18, R120 ;  /* 0x000000120c78723c */ /* 0x040ff00000041878 */
[C---:B----4-:R-:W-:Y:S08]  /*15e30*/  HMMA.16816.F32.BF16 R124, R12.reuse, R160, R124 ;  /* 0x000000a00c7c723c */ /* 0x050ff0000004187c */
[----:B------:R-:W-:Y:S01]  /*15e40*/  HMMA.16816.F32.BF16 R128, R12, R162, R128 ;  /* 0x000000a20c80723c */ /* 0x000fe20000041880 */
[----:B------:R-:W-:-:S07]  /*15e50*/  @P0 BRA `(.L_x_3690) ;  /* 0xffffe2e000000947 */ /* 0x000fce000383ffff */
.L_x_3689:
[----:B------:R-:W-:Y:S07]  /*15e60*/  @!UPT UIADD3 URZ, URZ, URZ, URZ ;  /* 0x0000003f3f3ff290 */ /* 0x000fee000fffe03f */
[----:B------:R-:W-:Y:S02]  /*15e70*/  MOV R7, 0x1f ;  /* 0x0000001f00077802 */ /* 0x000fe40000000f00 */
[----:B------:R-:W-:Y:S01]  /*15e80*/  MOV R6, 0xffffffff ;  /* 0xffffffff00067802 */ /* 0x000fe20000000f00 */
[----:B------:R-:W-:Y:S06]  /*15e90*/  BRA.DIV ~URZ, `(.L_x_3691) ;  /* 0x000062927f007947 */ /* 0x000fec000b800000 */
[----:B------:R1:W2:Y:S02]  /*15ea0*/  SHFL.BFLY PT, R0, R209, 0x2, 0x1f ;  /* 0x0c401f00d1007f89 */ /* 0x0002a400000e0000 */
.L_x_3764:
[----:B--2---:R-:W-:Y:S01]  /*15eb0*/  FADD.FTZ R0, R0, R209 ;  /* 0x000000d100007221 */ /* 0x004fe20000010000 */
[----:B------:R-:W-:Y:S05]  /*15ec0*/  BRA.DIV ~URZ, `(.L_x_3692) ;  /* 0x000062c27f007947 */ /* 0x000fea000b800000 */
[----:B------:R-:W2:Y:S04]  /*15ed0*/  SHFL.BFLY PT, R2, R208, 0x2, 0x1f ;  /* 0x0c401f00d0027f89 */ /* 0x000ea800000e0000 */
[----:B------:R-:W3:Y:S01]  /*15ee0*/  SHFL.BFLY PT, R5, R0, 0x1, 0x1f ;  /* 0x0c201f0000057f89 */ /* 0x000ee200000e0000 */
[----:B--2---:R-:W-:-:S02]  /*15ef0*/  FADD.FTZ R4, R2, R208 ;  /* 0x000000d002047221 */ /* 0x004fc40000010000 */
[----:B---3--:R-:W-:-:S03]  /*15f00*/  FADD.FTZ R0, R0, R5 ;  /* 0x0000000500007221 */ /* 0x008fc60000010000 */
[----:B------:R2:W3:Y:S04]  /*15f10*/  SHFL.BFLY PT, R3, R4, 0x1, 0x1f ;  /* 0x0c201f0004037f89 */ /* 0x0004e800000e0000 */
.L_x_3765:
        /* <DEDUP_REMOVED lines=82> */
[C---:B------:R-:W-:Y:S02]  /*16440*/  FMUL.FTZ R139, R0.reuse, R31 ;  /* 0x0000001f008b7220 */ /* 0x040fe40000410000 */
[----:B------:R-:W-:-:S02]  /*16450*/  FMUL.FTZ R30, R0, R34 ;  /* 0x00000022001e7220 */ /* 0x000fc40000410000 */
[C---:B------:R-:W-:Y:S01]  /*16460*/  FMUL.FTZ R31, R0.reuse, R35 ;  /* 0x00000023001f7220 */ /* 0x040fe20000410000 */
[----:B---3--:R-:W-:Y:S01]  /*16470*/  @P0 MOV R3, 0x3f317218 ;  /* 0x3f31721800030802 */ /* 0x008fe20000000f00 */
        /* <DEDUP_REMOVED lines=63> */
.L_x_3608:
        /* <DEDUP_REMOVED lines=17> */
.L_x_3694:
[----:B------:R-:W-:Y:S05]  /*16980*/  BSYNC B0 ;  /* 0x0000000000007941 */ /* 0x000fea0003800000 */
.L_x_3693:
        /* <DEDUP_REMOVED lines=155> */
.L_x_3697:
        /* <DEDUP_REMOVED lines=125> */
.L_x_3766:
[----:B------:R-:W-:Y:S05]  /*17b10*/  BRA.DIV ~URZ, `(.L_x_3700) ;  /* 0x000047e27f007947 */ /* 0x000fea000b800000 */
[----:B------:R4:W2:Y:S02]  /*17b20*/  SHFL.IDX PT, R0, R16, RZ, 0x181f ;  /* 0x00181fff10007589 */ /* 0x0008a400000e0000 */
.L_x_3767:
        /* <DEDUP_REMOVED lines=26> */
.L_x_3702:
[----:B------:R-:W-:Y:S05]  /*17cd0*/  BSYNC B0 ;  /* 0x0000000000007941 */ /* 0x000fea0003800000 */
.L_x_3701:
[----:B------:R-:W-:Y:S05]  /*17ce0*/  BRA.DIV ~URZ, `(.L_x_3703) ;  /* 0x000046727f007947 */ /* 0x000fea000b800000 */
[----:B---3--:R3:W4:Y:S04]  /*17cf0*/  SHFL.IDX PT, R12, R15, 0x1, 0x181f ;  /* 0x00381f000f0c7f89 */ /* 0x00872800000e0000 */
[----:B--2---:R3:W2:Y:S02]  /*17d00*/  SHFL.IDX PT, R0, R16, 0x1, 0x181f ;  /* 0x00381f0010007f89 */ /* 0x0046a400000e0000 */
.L_x_3768:
        /* <DEDUP_REMOVED lines=20> */
.L_x_3705:
[----:B------:R-:W-:Y:S05]  /*17e50*/  BSYNC B0 ;  /* 0x0000000000007941 */ /* 0x000fea0003800000 */
.L_x_3704:
[----:B------:R-:W-:Y:S05]  /*17e60*/  BRA.DIV ~URZ, `(.L_x_3706) ;  /* 0x000045b27f007947 */ /* 0x000fea000b800000 */
[----:B----4-:R4:W3:Y:S02]  /*17e70*/  SHFL.IDX PT, R12, R15, 0x2, 0x181f ;  /* 0x00581f000f0c7f89 */ /* 0x0108e400000e0000 */
.L_x_3769:
[----:B------:R-:W-:Y:S05]  /*17e80*/  BRA.DIV ~URZ, `(.L_x_3707) ;  /* 0x000046027f007947 */ /* 0x000fea000b800000 */
[----:B--2---:R2:W4:Y:S02]  /*17e90*/  SHFL.IDX PT, R0, R16, 0x2, 0x181f ;  /* 0x00581f0010007f89 */ /* 0x00452400000e0000 */
.L_x_3770:
        /* <DEDUP_REMOVED lines=20> */
.L_x_3709:
[----:B------:R-:W-:Y:S05]  /*17fe0*/  BSYNC B0 ;  /* 0x0000000000007941 */ /* 0x000fea0003800000 */
.L_x_3708:
[----:B------:R-:W-:Y:S05]  /*17ff0*/  BRA.DIV ~URZ, `(.L_x_3710) ;  /* 0x000044f27f007947 */ /* 0x000fea000b800000 */
[----:B---3--:R3:W2:Y:S04]  /*18000*/  SHFL.IDX PT, R10, R15, 0x3, 0x181f ;  /* 0x00781f000f0a7f89 */ /* 0x0086a800000e0000 */
[----:B----4-:R3:W4:Y:S02]  /*18010*/  SHFL.IDX PT, R0, R16, 0x3, 0x181f ;  /* 0x00781f0010007f89 */ /* 0x01072400000e0000 */
.L_x_3771:
        /* <DEDUP_REMOVED lines=21> */
.L_x_3698:
        /* <DEDUP_REMOVED lines=33> */
.L_x_3772:
[----:B------:R-:W-:Y:S05]  /*18380*/  BRA.DIV ~URZ, `(.L_x_3713) ;  /* 0x000042927f007947 */ /* 0x000fea000b800000 */
[----:B------:R3:W4:Y:S02]  /*18390*/  SHFL.IDX PT, R0, R17, RZ, 0x1c1f ;  /* 0x001c1fff11007589 */ /* 0x00072400000e0000 */
.L_x_3773:
        /* <DEDUP_REMOVED lines=12> */
[----:B------:R-:W-:Y:S02]  /*18460*/  IADD3 R13, R217, 0x18, RZ ;  /* 0x00000018d90d7810 */ /* 0x000fe40007ffe0ff */
        /* <DEDUP_REMOVED lines=8> */
[----:B------:R-:W-:Y:S02]  /*184f0*/  @!P1 LEA.HI.X R3, R10, R4, R14, 0x2, P3 ;  /* 0x000000040a039211 */ /* 0x000fe400018f140e */
[----:B------:R-:W-:-:S02]  /*18500*/  IADD3 R10, R217, 0x28, RZ ;  /* 0x00000028d90a7810 */ /* 0x000fc40007ffe0ff */
[----:B------:R-:W-:Y:S01]  /*18510*/  @!P0 LEA.HI.X R9, R5, R4, R12, 0x2, P2 ;  /* 0x0000000405098211 */ /* 0x000fe200010f140c */
[----:B------:R4:W-:Y:S01]  /*18520*/  @!P1 ST.E.64 [R2.64], R150 ;  /* 0x0000009602009985 */ /* 0x0009e2000c101b06 */
[----:B------:R-:W-:Y:S02]  /*18530*/  ISETP.GE.AND P6, PT, R10, c[0x0][0x3c8], PT ;  /* 0x0000f2000a007a0c */ /* 0x000fe40003fc6270 */
[C---:B------:R-:W-:Y:S01]  /*18540*/  IADD3 R12, R217.reuse, 0x20, RZ ;  /* 0x00000020d90c7810 */ /* 0x040fe20007ffe0ff */
[----:B------:R5:W-:Y:S01]  /*18550*/  @!P0 ST.E.64 [R8.64], R132 ;  /* 0x0000008408008985 */ /* 0x000be2000c101b06 */
[C---:B------:R-:W-:Y:S02]  /*18560*/  IADD3 R5, R217.reuse, 0x30, RZ ;  /* 0x00000030d9057810 */ /* 0x040fe40007ffe0ff */
[----:B------:R-:W-:Y:S02]  /*18570*/  IADD3 R14, R217, 0x18, RZ ;  /* 0x00000018d90e7810 */ /* 0x000fe40007ffe0ff */
[----:B------:R-:W-:-:S02]  /*18580*/  SHF.R.S32.HI R12, RZ, 0x1f, R12 ;  /* 0x0000001fff0c7819 */ /* 0x000fc4000001140c */
[----:B------:R-:W-:Y:S02]  /*18590*/  ISETP.GE.AND P3, PT, R5, c[0x0][0x3c8], PT ;  /* 0x0000f20005007a0c */ /* 0x000fe40003f66270 */
[----:B------:R-:W-:Y:S02]  /*185a0*/  SHF.R.S32.HI R14, RZ, 0x1f, R14 ;  /* 0x0000001fff0e7819 */ /* 0x000fe4000001140e */
[----:B------:R-:W-:Y:S02]  /*185b0*/  ISETP.GE.AND P2, PT, R252, c[0x0][0x3c8], PT ;  /* 0x0000f200fc007a0c */ /* 0x000fe40003f46270 */
[----:B--2---:R-:W-:-:S04]  /*185c0*/  @!P5 LEA R6, P1, R13, R0, 0x2 ;  /* 0x000000000d06d211 */ /* 0x004fc800078210ff */
[----:B------:R-:W-:-:S05]  /*185d0*/  @!P5 LEA.HI.X R7, R13, R4, R14, 0x2, P1 ;  /* 0x000000040d07d211 */ /* 0x000fca00008f140e */
[----:B------:R2:W-:Y:S01]  /*185e0*/  @!P5 ST.E.64 [R6.64], R136 ;  /* 0x000000880600d985 */ /* 0x0005e2000c101b06 */
[----:B----4-:R-:W-:-:S04]  /*185f0*/  @!P4 LEA R2, P0, R11, R0, 0x2 ;  /* 0x000000000b02c211 */ /* 0x010fc800078010ff */
[----:B------:R-:W-:Y:S02]  /*18600*/  @!P4 LEA.HI.X R3, R11, R4, R12, 0x2, P0 ;  /* 0x000000040b03c211 */ /* 0x000fe400000f140c */
[C---:B------:R-:W-:Y:S02]  /*18610*/  IADD3 R12, R217.reuse, 0x28, RZ ;  /* 0x00000028d90c7810 */ /* 0x040fe40007ffe0ff */
[C---:B-----5:R-:W-:Y:S01]  /*18620*/  @!P6 LEA R8, P1, R10.reuse, R0, 0x2 ;  /* 0x000000000a08e211 */ /* 0x060fe200078210ff */
[----:B------:R4:W-:Y:S01]  /*18630*/  @!P4 ST.E.64 [R2.64], R152 ;  /* 0x000000980200c985 */ /* 0x0009e2000c101b06 */
[----:B------:R-:W-:Y:S02]  /*18640*/  SHF.R.S32.HI R12, RZ, 0x1f, R12 ;  /* 0x0000001fff0c7819 */ /* 0x000fe4000001140c */
[----:B------:R-:W-:Y:S02]  /*18650*/  IADD3 R11, R217, 0x30, RZ ;  /* 0x00000030d90b7810 */ /* 0x000fe40007ffe0ff */
[----:B------:R-:W-:-:S02]  /*18660*/  @!P6 LEA.HI.X R9, R10, R4, R12, 0x2, P1 ;  /* 0x000000040a09e211 */ /* 0x000fc400008f140c */
[----:B------:R-:W-:Y:S02]  /*18670*/  SHF.R.S32.HI R11, RZ, 0x1f, R11 ;  /* 0x0000001fff0b7819 */ /* 0x000fe4000001140b */
[----:B------:R-:W-:Y:S01]  /*18680*/  SHF.R.S32.HI R10, RZ, 0x1f, R252 ;  /* 0x0000001fff0a7819 */ /* 0x000fe200000114fc */
[----:B------:R5:W-:Y:S01]  /*18690*/  @!P6 ST.E.64 [R8.64], R156 ;  /* 0x0000009c0800e985 */ /* 0x000be2000c101b06 */
[----:B------:R-:W-:Y:S02]  /*186a0*/  ISETP.GE.AND P6, PT, R251, c[0x0][0x3c8], PT ;  /* 0x0000f200fb007a0c */ /* 0x000fe40003fc6270 */
[----:B------:R-:W-:Y:S02]  /*186b0*/  ISETP.GE.AND P1, PT, R249, c[0x0][0x3c8], PT ;  /* 0x0000f200f9007a0c */ /* 0x000fe40003f26270 */
[----:B--2---:R-:W-:-:S04]  /*186c0*/  @!P3 LEA R6, P0, R5, R0, 0x2 ;  /* 0x000000000506b211 */ /* 0x004fc800078010ff */
[----:B------:R-:W-:Y:S02]  /*186d0*/  @!P3 LEA.HI.X R7, R5, R4, R11, 0x2, P0 ;  /* 0x000000040507b211 */ /* 0x000fe400000f140b */
[----:B------:R-:W-:-:S03]  /*186e0*/  IADD3 R5, R217, 0x50, RZ ;  /* 0x00000050d9057810 */ /* 0x000fc60007ffe0ff */
[----:B------:R2:W-:Y:S01]  /*186f0*/  @!P3 ST.E.64 [R6.64], R28 ;  /* 0x0000001c0600b985 */ /* 0x0005e2000c101b06 */
[----:B------:R-:W-:Y:S02]  /*18700*/  ISETP.GE.AND P5, PT, R5, c[0x0][0x3c8], PT ;  /* 0x0000f20005007a0c */ /* 0x000fe40003fa6270 */
[C---:B----4-:R-:W-:Y:S02]  /*18710*/  @!P2 LEA R2, P4, R252.reuse, R0, 0x2 ;  /* 0x00000000fc02a211 */ /* 0x050fe400078810ff */
[----:B------:R-:W-:Y:S02]  /*18720*/  SHF.R.S32.HI R11, RZ, 0x1f, R5 ;  /* 0x0000001fff0b7819 */ /* 0x000fe40000011405 */
[----:B------:R-:W-:Y:S02]  /*18730*/  @!P2 LEA.HI.X R3, R252, R4, R10, 0x2, P4 ;  /* 0x00000004fc03a211 */ /* 0x000fe400020f140a */
[----:B------:R-:W-:-:S03]  /*18740*/  SHF.R.S32.HI R10, RZ, 0x1f, R251 ;  /* 0x0000001fff0a7819 */ /* 0x000fc600000114fb */
        /* <DEDUP_REMOVED lines=8> */
[----:B------:R-:W-:-:S04]  /*187d0*/  @!P1 LEA R6, P2, R249, R0, 0x2 ;  /* 0x00000000f9069211 */ /* 0x000fc800078410ff */
        /* <DEDUP_REMOVED lines=8> */
[----:B-----5:R-:W-:-:S09]  /*18860*/  SHF.R.S32.HI R9, RZ, 0x1f, R3 ;  /* 0x0000001fff097819 */ /* 0x020fd20000011403 */
[CC--:B------:R-:W-:Y:S02]  /*18870*/  @!P3 LEA R8, P1, R3.reuse, R0.reuse, 0x2 ;  /* 0x000000000308b211 */ /* 0x0c0fe400078210ff */
[----:B------:R-:W-:Y:S02]  /*18880*/  @!P4 LEA R12, P0, R2, R0, 0x2 ;  /* 0x00000000020cc211 */ /* 0x000fe400078010ff */
[----:B------:R-:W-:Y:S02]  /*18890*/  @!P3 LEA.HI.X R9, R3, R4, R9, 0x2, P1 ;  /* 0x000000040309b211 */ /* 0x000fe400008f1409 */
[----:B------:R-:W-:-:S03]  /*188a0*/  IADD3 R3, R217, 0x78, RZ ;  /* 0x00000078d9037810 */ /* 0x000fc60007ffe0ff */
[----:B------:R5:W-:Y:S01]  /*188b0*/  @!P3 ST.E.64 [R8.64], R40 ;  /* 0x000000280800b985 */ /* 0x000be2000c101b06 */
[----:B------:R-:W-:Y:S02]  /*188c0*/  ISETP.GE.AND P3, PT, R3, c[0x0][0x3c8], PT ;  /* 0x0000f20003007a0c */ /* 0x000fe40003f66270 */
[C---:B--2---:R-:W-:Y:S02]  /*188d0*/  IADD3 R6, R217.reuse, 0x70, RZ ;  /* 0x00000070d9067810 */ /* 0x044fe40007ffe0ff */
[----:B------:R-:W-:Y:S02]  /*188e0*/  SHF.R.S32.HI R7, RZ, 0x1f, R2 ;  /* 0x0000001fff077819 */ /* 0x000fe40000011402 */
[----:B------:R-:W-:Y:S02]  /*188f0*/  ISETP.GE.AND P6, PT, R6, c[0x0][0x3c8], PT ;  /* 0x0000f20006007a0c */ /* 0x000fe40003fc6270 */
[----:B------:R-:W-:Y:S02]  /*18900*/  @!P4 LEA.HI.X R13, R2, R4, R7, 0x2, P0 ;  /* 0x00000004020dc211 */ /* 0x000fe400000f1407 */
[----:B------:R-:W-:-:S02]  /*18910*/  IADD3 R2, R217, 0x80, RZ ;  /* 0x00000080d9027810 */ /* 0x000fc40007ffe0ff */
[----:B------:R-:W-:Y:S01]  /*18920*/  SHF.R.S32.HI R7, RZ, 0x1f, R5 ;  /* 0x0000001fff077819 */ /* 0x000fe20000011405 */
[----:B------:R2:W-:Y:S01]  /*18930*/  @!P4 ST.E.64 [R12.64], R52 ;  /* 0x000000340c00c985 */ /* 0x0005e2000c101b06 */
[----:B------:R-:W-:Y:S02]  /*18940*/  ISETP.GE.AND P5, PT, R2, c[0x0][0x3c8], PT ;  /* 0x0000f20002007a0c */ /* 0x000fe40003fa6270 */
[----:B----4-:R-:W-:-:S03]  /*18950*/  SHF.R.S32.HI R11, RZ, 0x1f, R6 ;  /* 0x0000001fff0b7819 */ /* 0x010fc60000011406 */
[----:B------:R-:W-:-:S04]  /*18960*/  @!P6 LEA R10, P0, R6, R0, 0x2 ;  /* 0x00000000060ae211 */ /* 0x000fc800078010ff */
[----:B------:R-:W-:Y:S02]  /*18970*/  @!P6 LEA.HI.X R11, R6, R4, R11, 0x2, P0 ;  /* 0x00000004060be211 */ /* 0x000fe400000f140b */
[----:B------:R-:W-:Y:S02]  /*18980*/  IADD3 R6, R217, 0x88, RZ ;  /* 0x00000088d9067810 */ /* 0x000fe40007ffe0ff */
[----:B-----5:R-:W-:-:S04]  /*18990*/  @!P2 LEA R8, P1, R5, R0, 0x2 ;  /* 0x000000000508a211 */ /* 0x020fc800078210ff */
[----:B------:R-:W-:Y:S02]  /*189a0*/  @!P2 LEA.HI.X R9, R5, R4, R7, 0x2, P1 ;  /* 0x000000040509a211 */ /* 0x000fe400008f1407 */
[----:B------:R-:W-:Y:S02]  /*189b0*/  IADD3 R5, R217, 0x90, RZ ;  /* 0x00000090d9057810 */ /* 0x000fe40007ffe0ff */
[----:B------:R-:W-:Y:S01]  /*189c0*/  SHF.R.S32.HI R7, RZ, 0x1f, R2 ;  /* 0x0000001fff077819 */ /* 0x000fe20000011402 */
[----:B------:R4:W-:Y:S01]  /*189d0*/  @!P2 ST.E.64 [R8.64], R48 ;  /* 0x000000300800a985 */ /* 0x0009e2000c101b06 */
[----:B------:R-:W-:Y:S02]  /*189e0*/  ISETP.GE.AND P2, PT, R6, c[0x0][0x3c8], PT ;  /* 0x0000f20006007a0c */ /* 0x000fe40003f46270 */
[----:B------:R-:W-:Y:S01]  /*189f0*/  ISETP.GE.AND P4, PT, R5, c[0x0][0x3c8], PT ;  /* 0x0000f20005007a0c */ /* 0x000fe20003f86270 */
[----:B------:R5:W-:Y:S01]  /*18a00*/  @!P6 ST.E.64 [R10.64], R60 ;  /* 0x0000003c0a00e985 */ /* 0x000be2000c101b06 */
[----:B--2---:R-:W-:-:S04]  /*18a10*/  @!P5 LEA R12, P0, R2, R0, 0x2 ;  /* 0x00000000020cd211 */ /* 0x004fc800078010ff */
[----:B------:R-:W-:Y:S02]  /*18a20*/  @!P5 LEA.HI.X R13, R2, R4, R7, 0x2, P0 ;  /* 0x00000004020dd211 */ /* 0x000fe400000f1407 */
[----:B------:R-:W-:Y:S02]  /*18a30*/  IADD3 R2, R217, 0xa0, RZ ;  /* 0x000000a0d9027810 */ /* 0x000fe40007ffe0ff */
[----:B------:R-:W-:Y:S02]  /*18a40*/  SHF.R.S32.HI R7, RZ, 0x1f, R5 ;  /* 0x0000001fff077819 */ /* 0x000fe40000011405 */
[----:B----4-:R-:W-:Y:S02]  /*18a50*/  SHF.R.S32.HI R9, RZ, 0x1f, R3 ;  /* 0x0000001fff097819 */ /* 0x010fe40000011403 */
[-C--:B------:R-:W-:Y:S02]  /*18a60*/  @!P3 LEA R8, P1, R3, R0.reuse, 0x2 ;  /* 0x000000000308b211 */ /* 0x080fe400078210ff */
[----:B-----5:R-:W-:-:S02]  /*18a70*/  @!P4 LEA R10, P0, R5, R0, 0x2 ;  /* 0x00000000050ac211 */ /* 0x020fc400078010ff */
        /* <DEDUP_REMOVED lines=31> */
[C---:B------:R-:W-:Y:S02]  /*18c70*/  IADD3 R5, R217.reuse, 0xc8, RZ ;  /* 0x000000c8d9057810 */ /* 0x040fe40007ffe0ff */
[----:B------:R-:W-:-:S04]  /*18c80*/  IADD3 R3, R217, 0xd0, RZ ;  /* 0x000000d0d9037810 */ /* 0x000fc80007ffe0ff */
[----:B------:R-:W-:Y:S02]  /*18c90*/  ISETP.GE.AND P5, PT, R3, c[0x0][0x3c8], PT ;  /* 0x0000f20003007a0c */ /* 0x000fe40003fa6270 */
[----:B--2---:R-:W-:Y:S02]  /*18ca0*/  SHF.R.S32.HI R9, RZ, 0x1f, R6 ;  /* 0x0000001fff097819 */ /* 0x004fe40000011406 */
[CC--:B------:R-:W-:Y:S02]  /*18cb0*/  @!P2 LEA R8, P1, R6.reuse, R0.reuse, 0x2 ;  /* 0x000000000608a211 */ /* 0x0c0fe400078210ff */
[----:B----4-:R-:W-:Y:S02]  /*18cc0*/  @!P4 LEA R12, P0, R7, R0, 0x2 ;  /* 0x00000000070cc211 */ /* 0x010fe400078010ff */
[----:B------:R-:W-:Y:S02]  /*18cd0*/  @!P2 LEA.HI.X R9, R6, R4, R9, 0x2, P1 ;  /* 0x000000040609a211 */ /* 0x000fe400008f1409 */
[----:B------:R-:W-:-:S03]  /*18ce0*/  SHF.R.S32.HI R6, RZ, 0x1f, R7 ;  /* 0x0000001fff067819 */ /* 0x000fc60000011407 */
[----:B------:R2:W-:Y:S01]  /*18cf0*/  @!P2 ST.E.64 [R8.64], R80 ;  /* 0x000000500800a985 */ /* 0x0005e2000c101b06 */
[----:B------:R-:W-:Y:S02]  /*18d00*/  ISETP.GE.AND P2, PT, R5, c[0x0][0x3c8], PT ;  /* 0x0000f20005007a0c */ /* 0x000fe40003f46270 */
[----:B------:R-:W-:Y:S01]  /*18d10*/  @!P4 LEA.HI.X R13, R7, R4, R6, 0x2, P0 ;  /* 0x00000004070dc211 */ /* 0x000fe200000f1406 */
[----:B------:R4:W-:Y:S01]  /*18d20*/  @!P6 ST.E.64 [R10.64], R92 ;  /* 0x0000005c0a00e985 */ /* 0x0009e2000c101b06 */
[----:B------:R-:W-:Y:S02]  /*18d30*/  IADD3 R6, R217, 0xe0, RZ ;  /* 0x000000e0d9067810 */ /* 0x000fe40007ffe0ff */
[----:B------:R-:W-:Y:S02]  /*18d40*/  SHF.R.S32.HI R7, RZ, 0x1f, R3 ;  /* 0x0000001fff077819 */ /* 0x000fe40000011403 */
[----:B------:R-:W-:Y:S02]  /*18d50*/  ISETP.GE.AND P6, PT, R6, c[0x0][0x3c8], PT ;  /* 0x0000f20006007a0c */ /* 0x000fe40003fc6270 */
[----:B--2---:R-:W-:-:S02]  /*18d60*/  SHF.R.S32.HI R9, RZ, 0x1f, R2 ;  /* 0x0000001fff097819 */ /* 0x004fc40000011402 */
[CC--:B------:R-:W-:Y:S02]  /*18d70*/  @!P3 LEA R8, P1, R2.reuse, R0.reuse, 0x2 ;  /* 0x000000000208b211 */ /* 0x0c0fe400078210ff */
[----:B----4-:R-:W-:Y:S02]  /*18d80*/  @!P5 LEA R10, P0, R3, R0, 0x2 ;  /* 0x00000000030ad211 */ /* 0x010fe400078010ff */
[-C--:B------:R-:W-:Y:S02]  /*18d90*/  @!P3 LEA.HI.X R9, R2, R4.reuse, R9, 0x2, P1 ;  /* 0x000000040209b211 */ /* 0x080fe400008f1409 */
[----:B------:R-:W-:Y:S02]  /*18da0*/  IADD3 R2, R217, 0xd8, RZ ;  /* 0x000000d8d9027810 */ /* 0x000fe40007ffe0ff */
[----:B------:R-:W-:Y:S01]  /*18db0*/  @!P5 LEA.HI.X R11, R3, R4, R7, 0x2, P0 ;  /* 0x00000004030bd211 */ /* 0x000fe200000f1407 */
[----:B------:R2:W-:Y:S01]  /*18dc0*/  @!P3 ST.E.64 [R8.64], R88 ;  /* 0x000000580800b985 */ /* 0x0005e2000c101b06 */
[----:B------:R-:W-:-:S02]  /*18dd0*/  SHF.R.S32.HI R7, RZ, 0x1f, R2 ;  /* 0x0000001fff077819 */ /* 0x000fc40000011402 */
[----:B------:R-:W-:Y:S01]  /*18de0*/  IADD3 R3, R217, 0xf0, RZ ;  /* 0x000000f0d9037810 */ /* 0x000fe20007ffe0ff */
[----:B------:R4:W-:Y:S01]  /*18df0*/  @!P4 ST.E.64 [R12.64], R100 ;  /* 0x000000640c00c985 */ /* 0x0009e2000c101b06 */
[----:B------:R-:W-:Y:S02]  /*18e00*/  ISETP.GE.AND P4, PT, R2, c[0x0][0x3c8], PT ;  /* 0x0000f20002007a0c */ /* 0x000fe40003f86270 */
[----:B--2---:R-:W-:Y:S02]  /*18e10*/  SHF.R.S32.HI R9, RZ, 0x1f, R5 ;  /* 0x0000001fff097819 */ /* 0x004fe40000011405 */
[CC--:B------:R-:W-:Y:S02]  /*18e20*/  @!P2 LEA R8, P1, R5.reuse, R0.reuse, 0x2 ;  /* 0x000000000508a211 */ /* 0x0c0fe400078210ff */
[----:B----4-:R-:W-:Y:S02]  /*18e30*/  @!P6 LEA R12, P0, R6, R0, 0x2 ;  /* 0x00000000060ce211 */ /* 0x010fe400078010ff */
[----:B------:R-:W-:-:S02]  /*18e40*/  @!P2 LEA.HI.X R9, R5, R4, R9, 0x2, P1 ;  /* 0x000000040509a211 */ /* 0x000fc400008f1409 */
[----:B------:R-:W-:-:S03]  /*18e50*/  IADD3 R5, R217, 0xe8, RZ ;  /* 0x000000e8d9057810 */ /* 0x000fc60007ffe0ff */
[C---:B------:R-:W-:Y:S01]  /*18e60*/  @!P4 LEA R14, P1, R2.reuse, R0, 0x2 ;  /* 0x00000000020ec211 */ /* 0x040fe200078210ff */
[----:B------:R2:W-:Y:S01]  /*18e70*/  @!P2 ST.E.64 [R8.64], R96 ;  /* 0x000000600800a985 */ /* 0x0005e2000c101b06 */
[----:B------:R-:W-:Y:S02]  /*18e80*/  ISETP.GE.AND P3, PT, R5, c[0x0][0x3c8], PT ;  /* 0x0000f20005007a0c */ /* 0x000fe40003f66270 */
[----:B------:R-:W-:Y:S01]  /*18e90*/  @!P4 LEA.HI.X R15, R2, R4, R7, 0x2, P1 ;  /* 0x00000004020fc211 */ /* 0x000fe200008f1407 */
[----:B------:R4:W-:Y:S01]  /*18ea0*/  @!P5 ST.E.64 [R10.64], R108 ;  /* 0x0000006c0a00d985 */ /* 0x0009e2000c101b06 */
[----:B------:R-:W-:Y:S02]  /*18eb0*/  ISETP.GE.AND P2, PT, R3, c[0x0][0x3c8], PT ;  /* 0x0000f20003007a0c */ /* 0x000fe40003f46270 */
[----:B------:R-:W-:Y:S01]  /*18ec0*/  IADD3 R2, R217, 0xf8, RZ ;  /* 0x000000f8d9027810 */ /* 0x000fe20007ffe0ff */
[----:B------:R1:W-:Y:S03]  /*18ed0*/  @!P4 ST.E.64 [R14.64], R164 ;  /* 0x000000a40e00c985 */ /* 0x0003e6000c101b06 */
[----:B------:R-:W-:-:S02]  /*18ee0*/  ISETP.GE.AND P1, PT, R2, c[0x0][0x3c8], PT ;  /* 0x0000f20002007a0c */ /* 0x000fc40003f26270 */
[----:B--2---:R-:W-:-:S04]  /*18ef0*/  SHF.R.S32.HI R8, RZ, 0x1f, R6 ;  /* 0x0000001fff087819 */ /* 0x004fc80000011406 */
[----:B------:R-:W-:Y:S02]  /*18f00*/  @!P6 LEA.HI.X R13, R6, R4, R8, 0x2, P0 ;  /* 0x00000004060de211 */ /* 0x000fe400000f1408 */
[----:B------:R-:W-:Y:S02]  /*18f10*/  SHF.R.S32.HI R6, RZ, 0x1f, R5 ;  /* 0x0000001fff067819 */ /* 0x000fe40000011405 */
[C---:B----4-:R-:W-:Y:S01]  /*18f20*/  @!P3 LEA R10, P0, R5.reuse, R0, 0x2 ;  /* 0x00000000050ab211 */ /* 0x050fe200078010ff */
[----:B------:R1:W-:Y:S03]  /*18f30*/  @!P6 ST.E.64 [R12.64], R162 ;  /* 0x000000a20c00e985 */ /* 0x0003e6000c101b06 */
[----:B------:R-:W-:Y:S02]  /*18f40*/  @!P3 LEA.HI.X R11, R5, R4, R6, 0x2, P0 ;  /* 0x00000004050bb211 */ /* 0x000fe400000f1406 */
[----:B------:R-:W-:-:S02]  /*18f50*/  SHF.R.S32.HI R5, RZ, 0x1f, R3 ;  /* 0x0000001fff057819 */ /* 0x000fc40000011403 */
[C---:B------:R-:W-:Y:S01]  /*18f60*/  @!P2 LEA R8, P0, R3.reuse, R0, 0x2 ;  /* 0x000000000308a211 */ /* 0x040fe200078010ff */
[----:B------:R1:W-:Y:S03]  /*18f70*/  @!P3 ST.E.64 [R10.64], R120 ;  /* 0x000000780a00b985 */ /* 0x0003e6000c101b06 */
[----:B------:R-:W-:Y:S02]  /*18f80*/  @!P2 LEA.HI.X R9, R3, R4, R5, 0x2, P0 ;  /* 0x000000040309a211 */ /* 0x000fe400000f1405 */
[----:B------:R-:W-:Y:S02]  /*18f90*/  SHF.R.S32.HI R3, RZ, 0x1f, R2 ;  /* 0x0000001fff037819 */ /* 0x000fe40000011402 */
[C---:B------:R-:W-:Y:S01]  /*18fa0*/  @!P1 LEA R6, P0, R2.reuse, R0, 0x2 ;  /* 0x0000000002069211 */ /* 0x040fe200078010ff */
[----:B------:R1:W-:Y:S03]  /*18fb0*/  @!P2 ST.E.64 [R8.64], R112 ;  /* 0x000000700800a985 */ /* 0x0003e6000c101b06 */
[----:B------:R-:W-:-:S05]  /*18fc0*/  @!P1 LEA.HI.X R7, R2, R4, R3, 0x2, P0 ;  /* 0x0000000402079211 */ /* 0x000fca00000f1403 */
[----:B------:R1:W-:Y:S04]  /*18fd0*/  @!P1 ST.E.64 [R6.64], R104 ;  /* 0x0000006806009985 */ /* 0x0003e8000c101b06 */
.L_x_3715:
[----:B------:R-:W-:Y:S05]  /*18fe0*/  BSYNC B0 ;  /* 0x0000000000007941 */ /* 0x000fea0003800000 */
.L_x_3714:
[----:B------:R-:W-:Y:S05]  /*18ff0*/  BRA.DIV ~URZ, `(.L_x_3716) ;  /* 0x000036827f007947 */ /* 0x000fea000b800000 */
[----:B--2---:R2:W1:Y:S04]  /*19000*/  SHFL.IDX PT, R4, R16, 0x1, 0x1c1f ;  /* 0x003c1f0010047f89 */ /* 0x00446800000e0000 */
[----:B----4-:R2:W4:Y:S02]  /*19010*/  SHFL.IDX PT, R0, R17, 0x1, 0x1c1f ;  /* 0x003c1f0011007f89 */ /* 0x01052400000e0000 */
.L_x_3774:
        /* <DEDUP_REMOVED lines=8> */
[C---:B------:R-:W-:Y:S01]  /*190a0*/  IADD3 R12, R217.reuse, 0x20, RZ ;  /* 0x00000020d90c7810 */ /* 0x040fe20007ffe0ff */
[----:B----4-:R-:W-:Y:S01]  /*190b0*/  @!P1 IMAD.MOV.U32 R2, RZ, RZ, R0 ;  /* 0x000000ffff029224 */ /* 0x010fe200078e0000 */
[C---:B------:R-:W-:Y:S01]  /*190c0*/  IADD3 R13, R217.reuse, 0x8, RZ ;  /* 0x00000008d90d7810 */ /* 0x040fe20007ffe0ff */
[----:B------:R-:W-:Y:S01]  /*190d0*/  @!P1 IMAD.MOV.U32 R3, RZ, RZ, R4 ;  /* 0x000000ffff039224 */ /* 0x000fe200078e0004 */
[----:B------:R-:W-:Y:S02]  /*190e0*/  ISETP.GE.AND P4, PT, R14, c[0x0][0x3c8], PT ;  /* 0x0000f2000e007a0c */ /* 0x000fe40003f86270 */
[----:B------:R-:W-:Y:S01]  /*190f0*/  ISETP.GE.AND P3, PT, R12, c[0x0][0x3c8], PT ;  /* 0x0000f2000c007a0c */ /* 0x000fe20003f66270 */
[C---:B------:R-:W-:Y:S01]  /*19100*/  @!P1 IMAD.WIDE R2, R217.reuse, 0x4, R2 ;  /* 0x00000004d9029825 */ /* 0x040fe200078e0202 */
[C---:B------:R-:W-:Y:S02]  /*19110*/  IADD3 R9, R217.reuse, 0x10, RZ ;  /* 0x00000010d9097810 */ /* 0x040fe40007ffe0ff */
[----:B------:R-:W-:-:S02]  /*19120*/  IADD3 R5, R217, 0x28, RZ ;  /* 0x00000028d9057810 */ /* 0x000fc40007ffe0ff */
[C---:B------:R-:W-:Y:S01]  /*19130*/  @!P0 LEA R6, P6, R10.reuse, R0, 0x2 ;  /* 0x000000000a068211 */ /* 0x040fe200078c10ff */
[----:B------:R1:W-:Y:S01]  /*19140*/  @!P1 ST.E.64 [R2.64], R116 ;  /* 0x0000007402009985 */ /* 0x0003e2000c101b06 */
[----:B------:R-:W-:Y:S02]  /*19150*/  SHF.R.S32.HI R13, RZ, 0x1f, R13 ;  /* 0x0000001fff0d7819 */ /* 0x000fe4000001140d */
[----:B------:R-:W-:Y:S02]  /*19160*/  SHF.R.S32.HI R9, RZ, 0x1f, R9 ;  /* 0x0000001fff097819 */ /* 0x000fe40000011409 */
[----:B------:R-:W-:Y:S02]  /*19170*/  ISETP.GE.AND P2, PT, R5, c[0x0][0x3c8], PT ;  /* 0x0000f20005007a0c */ /* 0x000fe40003f46270 */
[----:B------:R-:W-:Y:S02]  /*19180*/  IADD3 R11, R217, 0x30, RZ ;  /* 0x00000030d90b7810 */ /* 0x000fe40007ffe0ff */
[----:B------:R-:W-:-:S02]  /*19190*/  @!P0 LEA.HI.X R7, R10, R4, R13, 0x2, P6 ;  /* 0x000000040a078211 */ /* 0x000fc400030f140d */
[C---:B------:R-:W-:Y:S02]  /*191a0*/  IADD3 R15, R217.reuse, 0x18, RZ ;  /* 0x00000018d90f7810 */ /* 0x040fe40007ffe0ff */
[C---:B------:R-:W-:Y:S01]  /*191b0*/  IADD3 R13, R217.reuse, 0x20, RZ ;  /* 0x00000020d90d7810 */ /* 0x040fe20007ffe0ff */
[----:B------:R4:W-:Y:S01]  /*191c0*/  @!P0 ST.E.64 [R6.64], R124 ;  /* 0x0000007c06008985 */ /* 0x0009e2000c101b06 */
[----:B------:R-:W-:Y:S02]  /*191d0*/  SHF.R.S32.HI R15, RZ, 0x1f, R15 ;  /* 0x0000001fff0f7819 */ /* 0x000fe4000001140f */
[----:B------:R-:W-:Y:S02]  /*191e0*/  SHF.R.S32.HI R13, RZ, 0x1f, R13 ;  /* 0x0000001fff0d7819 */ /* 0x000fe4000001140d */
[----:B------:R-:W-:-:S04]  /*191f0*/  IADD3 R10, R217, 0x28, RZ ;  /* 0x00000028d90a7810 */ /* 0x000fc80007ffe0ff */
[----:B------:R-:W-:Y:S02]  /*19200*/  SHF.R.S32.HI R10, RZ, 0x1f, R10 ;  /* 0x0000001fff0a7819 */ /* 0x000fe4000001140a */
[----:B-1----:R-:W-:-:S04]  /*19210*/  @!P5 LEA R2, P1, R8, R0, 0x2 ;  /* 0x000000000802d211 */ /* 0x002fc800078210ff */
[----:B------:R-:W-:Y:S02]  /*19220*/  @!P5 LEA.HI.X R3, R8, R4, R9, 0x2, P1 ;  /* 0x000000040803d211 */ /* 0x000fe400008f1409 */
[----:B------:R-:W-:Y:S02]  /*19230*/  ISETP.GE.AND P1, PT, R11, c[0x0][0x3c8], PT ;  /* 0x0000f2000b007a0c */ /* 0x000fe40003f26270 */
[C---:B------:R-:W-:Y:S01]  /*19240*/  @!P4 LEA R8, P0, R14.reuse, R0, 0x2 ;  /* 0x000000000e08c211 */ /* 0x040fe200078010ff */
[----:B------:R1:W-:Y:S03]  /*19250*/  @!P5 ST.E.64 [R2.64], R128 ;  /* 0x000000800200d985 */ /* 0x0003e6000c101b06 */
[----:B------:R-:W-:Y:S02]  /*19260*/  @!P4 LEA.HI.X R9, R14, R4, R15, 0x2, P0 ;  /* 0x000000040e09c211 */ /* 0x000fe400000f140f */
[----:B----4-:R-:W-:-:S02]  /*19270*/  @!P3 LEA R6, P6, R12, R0, 0x2 ;  /* 0x000000000c06b211 */ /* 0x010fc400078c10ff */
[----:B------:R-:W-:Y:S01]  /*19280*/  ISETP.GE.AND P0, PT, R252, c[0x0][0x3c8], PT ;  /* 0x0000f200fc007a0c */ /* 0x000fe20003f06270 */
[----:B------:R4:W-:Y:S01]  /*19290*/  @!P4 ST.E.64 [R8.64], R134 ;  /* 0x000000860800c985 */ /* 0x0009e2000c101b06 */
[----:B------:R-:W-:Y:S02]  /*192a0*/  @!P3 LEA.HI.X R7, R12, R4, R13, 0x2, P6 ;  /* 0x000000040c07b211 */ /* 0x000fe400030f140d */
[----:B------:R-:W-:Y:S02]  /*192b0*/  IADD3 R12, R217, 0x30, RZ ;  /* 0x00000030d90c7810 */ /* 0x000fe40007ffe0ff */
[----:B------:R-:W-:Y:S01]  /*192c0*/  ISETP.GE.AND P4, PT, R251, c[0x0][0x3c8], PT ;  /* 0x0000f200fb007a0c */ /* 0x000fe20003f86270 */
[----:B------:R5:W-:Y:S01]  /*192d0*/  @!P3 ST.E.64 [R6.64], R22 ;  /* 0x000000160600b985 */ /* 0x000be2000c101b06 */
[----:B------:R-:W-:Y:S02]  /*192e0*/  SHF.R.S32.HI R12, RZ, 0x1f, R12 ;  /* 0x0000001fff0c7819 */ /* 0x000fe4000001140c */
[----:B-1----:R-:W-:-:S04]  /*192f0*/  @!P2 LEA R2, P5, R5, R0, 0x2 ;  /* 0x000000000502a211 */ /* 0x002fc800078a10ff */
[----:B------:R-:W-:Y:S02]  /*19300*/  @!P2 LEA.HI.X R3, R5, R4, R10, 0x2, P5 ;  /* 0x000000040503a211 */ /* 0x000fe400028f140a */
[----:B------:R-:W-:Y:S02]  /*19310*/  SHF.R.S32.HI R10, RZ, 0x1f, R252 ;  /* 0x0000001fff0a7819 */ /* 0x000fe400000114fc */
[----:B----4-:R-:W-:Y:S01]  /*19320*/  @!P1 LEA R8, P3, R11, R0, 0x2 ;  /* 0x000000000b089211 */ /* 0x010fe200078610ff */
[----:B------:R1:W-:Y:S01]  /*19330*/  @!P2 ST.E.64 [R2.64], R26 ;  /* 0x0000001a0200a985 */ /* 0x0003e2000c101b06 */
[----:B------:R-:W-:Y:S02]  /*19340*/  IADD3 R5, R217, 0x50, RZ ;  /* 0x00000050d9057810 */ /* 0x000fe40007ffe0ff */
[----:B------:R-:W-:Y:S02]  /*19350*/  @!P1 LEA.HI.X R9, R11, R4, R12, 0x2, P3 ;  /* 0x000000040b099211 */ /* 0x000fe400018f140c */
[----:B------:R-:W-:-:S02]  /*19360*/  ISETP.GE.AND P3, PT, R249, c[0x0][0x3c8], PT ;  /* 0x0000f200f9007a0c */ /* 0x000fc40003f66270 */
[C---:B-----5:R-:W-:Y:S01]  /*19370*/  @!P0 LEA R6, P2, R252.reuse, R0, 0x2 ;  /* 0x00000000fc068211 */ /* 0x060fe200078410ff */
[----:B------:R4:W-:Y:S01]  /*19380*/  @!P1 ST.E.64 [R8.64], R138 ;  /* 0x0000008a08009985 */ /* 0x0009e2000c101b06 */
[----:B------:R-:W-:Y:S02]  /*19390*/  SHF.R.S32.HI R12, RZ, 0x1f, R251 ;  /* 0x0000001fff0c7819 */ /* 0x000fe400000114fb */
[----:B------:R-:W-:Y:S02]  /*193a0*/  @!P0 LEA.HI.X R7, R252, R4, R10, 0x2, P2 ;  /* 0x00000004fc078211 */ /* 0x000fe400010f140a */
[----:B------:R-:W-:Y:S02]  /*193b0*/  ISETP.GE.AND P6, PT, R5, c[0x0][0x3c8], PT ;  /* 0x0000f20005007a0c */ /* 0x000fe40003fc6270 */
[----:B------:R-:W-:Y:S01]  /*193c0*/  SHF.R.S32.HI R13, RZ, 0x1f, R5 ;  /* 0x0000001fff0d7819 */ /* 0x000fe20000011405 */
[----:B------:R5:W-:Y:S01]  /*193d0*/  @!P0 ST.E.64 [R6.64], R30 ;  /* 0x0000001e06008985 */ /* 0x000be2000c101b06 */
[----:B------:R-:W-:-:S04]  /*193e0*/  @!P4 LEA R10, P0, R251, R0, 0x2 ;  /* 0x00000000fb0ac211 */ /* 0x000fc800078010ff */
[----:B------:R-:W-:-:S05]  /*193f0*/  @!P4 LEA.HI.X R11, R251, R4, R12, 0x2, P0 ;  /* 0x00000004fb0bc211 */ /* 0x000fca00000f140c */
[----:B------:R2:W-:Y:S02]  /*19400*/  @!P4 ST.E.64 [R10.64], R38 ;  /* 0x000000260a00c985 */ /* 0x0005e4000c101b06 */
[----:B--2---:R-:W-:Y:S02]  /*19410*/  @!P6 LEA R16, P0, R5, R0, 0x2 ;  /* 0x000000000510e211 */ /* 0x004fe400078010ff */
[C---:B-1----:R-:W-:Y:S02]  /*19420*/  IADD3 R3, R217.reuse, 0x58, RZ ;  /* 0x00000058d9037810 */ /* 0x042fe40007ffe0ff */
[----:B------:R-:W-:Y:S02]  /*19430*/  IADD3 R2, R217, 0x60, RZ ;  /* 0x00000060d9027810 */ /* 0x000fe40007ffe0ff */
[----:B------:R-:W-:Y:S02]  /*19440*/  ISETP.GE.AND P5, PT, R3, c[0x0][0x3c8], PT ;  /* 0x0000f20003007a0c */ /* 0x000fe40003fa6270 */
[----:B------:R-:W-:-:S02]  /*19450*/  SHF.R.S32.HI R12, RZ, 0x1f, R3 ;  /* 0x0000001fff0c7819 */ /* 0x000fc40000011403 */
[----:B----4-:R-:W-:Y:S02]  /*19460*/  @!P3 LEA R8, P1, R249, R0, 0x2 ;  /* 0x00000000f908b211 */ /* 0x010fe400078210ff */
[----:B------:R-:W-:Y:S02]  /*19470*/  ISETP.GE.AND P4, PT, R2, c[0x0][0x3c8], PT ;  /* 0x0000f20002007a0c */ /* 0x000fe40003f86270 */
[----:B---3--:R-:W-:Y:S02]  /*19480*/  @!P6 LEA.HI.X R17, R5, R4, R13, 0x2, P0 ;  /* 0x000000040511e211 */ /* 0x008fe400000f140d */
[C---:B------:R-:W-:Y:S02]  /*19490*/  IADD3 R5, R217.reuse, 0x78, RZ ;  /* 0x00000078d9057810 */ /* 0x040fe40007ffe0ff */
[----:B-----5:R-:W-:Y:S02]  /*194a0*/  SHF.R.S32.HI R7, RZ, 0x1f, R249 ;  /* 0x0000001fff077819 */ /* 0x020fe400000114f9 */
[----:B------:R-:W-:-:S02]  /*194b0*/  IADD3 R6, R217, 0x68, RZ ;  /* 0x00000068d9067810 */ /* 0x000fc40007ffe0ff */
[----:B------:R-:W-:Y:S02]  /*194c0*/  @!P3 LEA.HI.X R9, R249, R4, R7, 0x2, P1 ;  /* 0x00000004f909b211 */ /* 0x000fe400008f1407 */
[C---:B------:R-:W-:Y:S02]  /*194d0*/  @!P5 LEA R14, P1, R3.reuse, R0, 0x2 ;  /* 0x00000000030ed211 */ /* 0x040fe400078210ff */
[----:B------:R-:W-:Y:S01]  /*194e0*/  ISETP.GE.AND P2, PT, R6, c[0x0][0x3c8], PT ;  /* 0x0000f20006007a0c */ /* 0x000fe20003f46270 */
[----:B------:R1:W-:Y:S01]  /*194f0*/  @!P3 ST.E.64 [R8.64], R34 ;  /* 0x000000220800b985 */ /* 0x0003e2000c101b06 */
[----:B------:R-:W-:Y:S02]  /*19500*/  @!P5 LEA.HI.X R15, R3, R4, R12, 0x2, P1 ;  /* 0x00000004030fd211 */ /* 0x000fe400008f140c */
[----:B------:R-:W-:Y:S01]  /*19510*/  IADD3 R3, R217, 0x70, RZ ;  /* 0x00000070d9037810 */ /* 0x000fe20007ffe0ff */
[----:B------:R2:W-:Y:S01]  /*19520*/  @!P6 ST.E.64 [R16.64], R46 ;  /* 0x0000002e1000e985 */ /* 0x0005e2000c101b06 */
[----:B------:R-:W-:-:S02]  /*19530*/  @!P4 LEA R12, P0, R2, R0, 0x2 ;  /* 0x00000000020cc211 */ /* 0x000fc400078010ff */
[----:B------:R-:W-:Y:S01]  /*19540*/  ISETP.GE.AND P1, PT, R3, c[0x0][0x3c8], PT ;  /* 0x0000f20003007a0c */ /* 0x000fe20003f26270 */
[----:B------:R3:W-:Y:S01]  /*19550*/  @!P5 ST.E.64 [R14.64], R42 ;  /* 0x0000002a0e00d985 */ /* 0x0007e2000c101b06 */
[----:B------:R-:W-:-:S03]  /*19560*/  SHF.R.S32.HI R7, RZ, 0x1f, R6 ;  /* 0x0000001fff077819 */ /* 0x000fc60000011406 */
[----:B------:R-:W-:-:S04]  /*19570*/  @!P2 LEA R10, P3, R6, R0, 0x2 ;  /* 0x00000000060aa211 */ /* 0x000fc800078610ff */
[----:B------:R-:W-:Y:S02]  /*19580*/  @!P2 LEA.HI.X R11, R6, R4, R7, 0x2, P3 ;  /* 0x00000004060ba211 */ /* 0x000fe400018f1407 */
[----:B------:R-:W-:Y:S02]  /*19590*/  SHF.R.S32.HI R6, RZ, 0x1f, R3 ;  /* 0x0000001fff067819 */ /* 0x000fe40000011403 */
[----:B------:R-:W-:-:S04]  /*195a0*/  IADD3 R7, R217, 0x80, RZ ;  /* 0x00000080d9077810 */ /* 0x000fc80007ffe0ff */
[----:B------:R-:W-:Y:S02]  /*195b0*/  ISETP.GE.AND P6, PT, R7, c[0x0][0x3c8], PT ;  /* 0x0000f20007007a0c */ /* 0x000fe40003fc6270 */
[----:B-1----:R-:W-:Y:S02]  /*195c0*/  SHF.R.S32.HI R8, RZ, 0x1f, R2 ;  /* 0x0000001fff087819 */ /* 0x002fe40000011402 */
[----:B------:R-:W-:Y:S02]  /*195d0*/  SHF.R.S32.HI R9, RZ, 0x1f, R5 ;  /* 0x0000001fff097819 */ /* 0x000fe40000011405 */
[----:B------:R-:W-:Y:S02]  /*195e0*/  @!P4 LEA.HI.X R13, R2, R4, R8, 0x2, P0 ;  /* 0x00000004020dc211 */ /* 0x000fe400000f1408 */
[----:B------:R-:W-:Y:S02]  /*195f0*/  @!P1 LEA R18, P4, R3, R0, 0x2 ;  /* 0x0000000003129211 */ /* 0x000fe400078810ff */
[----:B------:R-:W-:-:S02]  /*19600*/  ISETP.GE.AND P0, PT, R5, c[0x0][0x3c8], PT ;  /* 0x0000f20005007a0c */ /* 0x000fc40003f06270 */
[----:B------:R-:W-:Y:S02]  /*19610*/  IADD3 R8, R217, 0x88, RZ ;  /* 0x00000088d9087810 */ /* 0x000fe40007ffe0ff */
[----:B------:R-:W-:Y:S02]  /*19620*/  @!P1 LEA.HI.X R19, R3, R4, R6, 0x2, P4 ;  /* 0x0000000403139211 */ /* 0x000fe400020f1406 */
[----:B------:R-:W-:Y:S02]  /*19630*/  ISETP.GE.AND P4, PT, R2, c[0x0][0x3c8], PT ;  /* 0x0000f20002007a0c */ /* 0x000fe40003f86270 */
[----:B------:R-:W-:Y:S02]  /*19640*/  ISETP.GE.AND P5, PT, R8, c[0x0][0x3c8], PT ;  /* 0x0000f20008007a0c */ /* 0x000fe40003fa6270 */
[C---:B------:R-:W-:Y:S02]  /*19650*/  IADD3 R2, R217.reuse, 0x90, RZ ;  /* 0x00000090d9027810 */ /* 0x040fe40007ffe0ff */
[----:B------:R-:W-:-:S02]  /*19660*/  IADD3 R6, R217, 0x98, RZ ;  /* 0x00000098d9067810 */ /* 0x000fc40007ffe0ff */
[C---:B--2---:R-:W-:Y:S02]  /*19670*/  @!P0 LEA R16, P3, R5.reuse, R0, 0x2 ;  /* 0x0000000005108211 */ /* 0x044fe400078610ff */
[----:B------:R-:W-:Y:S02]  /*19680*/  SHF.R.S32.HI R3, RZ, 0x1f, R7 ;  /* 0x0000001fff037819 */ /* 0x000fe40000011407 */
[----:B------:R-:W-:Y:S01]  /*19690*/  @!P0 LEA.HI.X R17, R5, R4, R9, 0x2, P3 ;  /* 0x0000000405118211 */ /* 0x000fe200018f1409 */
[----:B------:R1:W-:Y:S01]  /*196a0*/  @!P4 ST.E.64 [R12.64], R54 ;  /* 0x000000360c00c985 */ /* 0x0003e2000c101b06 */
[----:B------:R-:W-:Y:S02]  /*196b0*/  SHF.R.S32.HI R5, RZ, 0x1f, R8 ;  /* 0x0000001fff057819 */ /* 0x000fe40000011408 */
[----:B---3--:R-:W-:Y:S01]  /*196c0*/  @!P6 LEA R14, P3, R7, R0, 0x2 ;  /* 0x00000000070ee211 */ /* 0x008fe200078610ff */
[----:B------:R2:W-:Y:S01]  /*196d0*/  @!P2 ST.E.64 [R10.64], R50 ;  /* 0x000000320a00a985 */ /* 0x0005e2000c101b06 */
[----:B------:R-:W-:-:S02]  /*196e0*/  ISETP.GE.AND P4, PT, R6, c[0x0][0x3c8], PT ;  /* 0x0000f20006007a0c */ /* 0x000fc40003f86270 */
[----:B------:R-:W-:Y:S01]  /*196f0*/  @!P6 LEA.HI.X R15, R7, R4, R3, 0x2, P3 ;  /* 0x00000004070fe211 */ /* 0x000fe200018f1403 */
[----:B------:R-:W-:Y:S01]  /*19700*/  @!P1 ST.E.64 [R18.64], R62 ;  /* 0x0000003e12009985 */ /* 0x000fe2000c101b06 */
[----:B------:R-:W-:Y:S02]  /*19710*/  SHF.R.S32.HI R7, RZ, 0x1f, R2 ;  /* 0x0000001fff077819 */ /* 0x000fe40000011402 */
[----:B------:R-:W-:Y:S01]  /*19720*/  IADD3 R3, R217, 0xa8, RZ ;  /* 0x000000a8d9037810 */ /* 0x000fe20007ffe0ff */
[----:B------:R3:W-:Y:S01]  /*19730*/  @!P0 ST.E.64 [R16.64], R58 ;  /* 0x0000003a10008985 */ /* 0x0007e2000c101b06 */
[----:B------:R-:W-:-:S03]  /*19740*/  SHF.R.S32.HI R9, RZ, 0x1f, R6 ;  /* 0x0000001fff097819 */ /* 0x000fc60000011406 */
[----:B------:R-:W-:Y:S01]  /*19750*/  @!P6 ST.E.64 [R14.64], R70 ;  /* 0x000000460e00e985 */ /* 0x000fe2000c101b06 */
[----:B------:R-:W-:Y:S02]  /*19760*/  ISETP.GE.AND P6, PT, R2, c[0x0][0x3c8], PT ;  /* 0x0000f20002007a0c */ /* 0x000fe40003fc6270 */
[----:B-1----:R-:W-:-:S04]  /*19770*/  @!P5 LEA R12, P2, R8, R0, 0x2 ;  /* 0x00000000080cd211 */ /* 0x002fc800078410ff */
[----:B------:R-:W-:Y:S02]  /*19780*/  @!P5 LEA.HI.X R13, R8, R4, R5, 0x2, P2 ;  /* 0x00000004080dd211 */ /* 0x000fe400010f1405 */
[----:B------:R-:W-:Y:S02]  /*19790*/  ISETP.GE.AND P2, PT, R2, c[0x0][0x3c8], PT ;  /* 0x0000f20002007a0c */ /* 0x000fe40003f46270 */
[----:B------:R-:W-:Y:S01]  /*197a0*/  IADD3 R5, R217, 0xa0, RZ ;  /* 0x000000a0d9057810 */ /* 0x000fe20007ffe0ff */
[----:B------:R1:W-:Y:S01]  /*197b0*/  @!P5 ST.E.64 [R12.64], R66 ;  /* 0x000000420c00d985 */ /* 0x0003e2000c101b06 */
[C---:B------:R-:W-:Y:S02]  /*197c0*/  @!P4 LEA R8, P1, R6.reuse, R0, 0x2 ;  /* 0x000000000608c211 */ /* 0x040fe400078210ff */
[----:B------:R-:W-:Y:S02]  /*197d0*/  ISETP.GE.AND P3, PT, R5, c[0x0][0x3c8], PT ;  /* 0x0000f20005007a0c */ /* 0x000fe40003f66270 */
[----:B------:R-:W-:-:S02]  /*197e0*/  @!P4 LEA.HI.X R9, R6, R4, R9, 0x2, P1 ;  /* 0x000000040609c211 */ /* 0x000fc400008f1409 */
[----:B------:R-:W-:-:S03]  /*197f0*/  IADD3 R6, R217, 0xb8, RZ ;  /* 0x000000b8d9067810 */ /* 0x000fc60007ffe0ff */
[----:B--2---:R-:W-:-:S04]  /*19800*/  @!P2 LEA R10, P0, R2, R0, 0x2 ;  /* 0x00000000020aa211 */ /* 0x004fc800078010ff */
[----:B------:R-:W-:Y:S02]  /*19810*/  @!P2 LEA.HI.X R11, R2, R4, R7, 0x2, P0 ;  /* 0x00000004020ba211 */ /* 0x000fe400000f1407 */
[----:B------:R-:W-:Y:S02]  /*19820*/  ISETP.GE.AND P2, PT, R3, c[0x0][0x3c8], PT ;  /* 0x0000f20003007a0c */ /* 0x000fe40003f46270 */
[----:B---3--:R-:W-:Y:S01]  /*19830*/  @!P3 LEA R16, P0, R5, R0, 0x2 ;  /* 0x000000000510b211 */ /* 0x008fe200078010ff */
        /* <DEDUP_REMOVED lines=9> */
[----:B------:R-:W-:Y:S01]  /*198d0*/  @!P2 LEA R14, P5, R3, R0, 0x2 ;  /* 0x00000000030ea211 */ /* 0x000fe200078a10ff */
[----:B------:R1:W-:Y:S01]  /*198e0*/  @!P3 ST.E.64 [R16.64], R86 ;  /* 0x000000561000b985 */ /* 0x0003e2000c101b06 */
[----:B------:R-:W-:-:S02]  /*198f0*/  SHF.R.S32.HI R5, RZ, 0x1f, R6 ;  /* 0x0000001fff057819 */ /* 0x000fc40000011406 */
[----:B------:R-:W-:Y:S02]  /*19900*/  @!P2 LEA.HI.X R15, R3, R4, R12, 0x2, P5 ;  /* 0x00000004030fa211 */ /* 0x000fe400028f140c */
[----:B------:R-:W-:Y:S02]  /*19910*/  IADD3 R3, R217, 0xc0, RZ ;  /* 0x000000c0d9037810 */ /* 0x000fe40007ffe0ff */
[-C--:B------:R-:W-:Y:S01]  /*19920*/  @!P1 LEA R12, P5, R7, R0.reuse, 0x2 ;  /* 0x00000000070c9211 */ /* 0x080fe200078a10ff */
[----:B------:R4:W-:Y:S01]  /*19930*/  @!P2 ST.E.64 [R14.64], R82 ;  /* 0x000000520e00a985 */ /* 0x0009e2000c101b06 */
[----:B------:R-:W-:Y:S02]  /*19940*/  ISETP.GE.AND P6, PT, R3, c[0x0][0x3c8], PT ;  /* 0x0000f20003007a0c */ /* 0x000fe40003fc6270 */
[----:B--2---:R-:W-:Y:S02]  /*19950*/  @!P0 LEA R10, P4, R6, R0, 0x2 ;  /* 0x00000000060a8211 */ /* 0x004fe400078810ff */
[----:B---3--:R-:W-:-:S02]  /*19960*/  SHF.R.S32.HI R8, RZ, 0x1f, R7 ;  /* 0x0000001fff087819 */ /* 0x008fc40000011407 */
[-C--:B------:R-:W-:Y:S02]  /*19970*/  @!P0 LEA.HI.X R11, R6, R4.reuse, R5, 0x2, P4 ;  /* 0x00000004060b8211 */ /* 0x080fe400020f1405 */
[----:B------:R-:W-:Y:S02]  /*19980*/  ISETP.GE.AND P4, PT, R2, c[0x0][0x3c8], PT ;  /* 0x0000f20002007a0c */ /* 0x000fe40003f86270 */
[----:B------:R-:W-:Y:S02]  /*19990*/  SHF.R.S32.HI R6, RZ, 0x1f, R3 ;  /* 0x0000001fff067819 */ /* 0x000fe40000011403 */
[----:B------:R-:W-:Y:S02]  /*199a0*/  @!P1 LEA.HI.X R13, R7, R4, R8, 0x2, P5 ;  /* 0x00000004070d9211 */ /* 0x000fe400028f1408 */
[C---:B------:R-:W-:Y:S02]  /*199b0*/  IADD3 R7, R217.reuse, 0xd0, RZ ;  /* 0x000000d0d9077810 */ /* 0x040fe40007ffe0ff */
[----:B------:R-:W-:Y:S01]  /*199c0*/  IADD3 R8, R217, 0xd8, RZ ;  /* 0x000000d8d9087810 */ /* 0x000fe20007ffe0ff */
[----:B------:R2:W-:Y:S01]  /*199d0*/  @!P1 ST.E.64 [R12.64], R154 ;  /* 0x0000009a0c009985 */ /* 0x0005e2000c101b06 */
[----:B------:R-:W-:-:S02]  /*199e0*/  ISETP.GE.AND P5, PT, R7, c[0x0][0x3c8], PT ;  /* 0x0000f20007007a0c */ /* 0x000fc40003fa6270 */
[----:B------:R-:W-:Y:S01]  /*199f0*/  SHF.R.S32.HI R5, RZ, 0x1f, R2 ;  /* 0x0000001fff057819 */ /* 0x000fe20000011402 */
[----:B------:R3:W-:Y:S01]  /*19a00*/  @!P0 ST.E.64 [R10.64], R90 ;  /* 0x0000005a0a008985 */ /* 0x0007e2000c101b06 */
[-C--:B-1----:R-:W-:Y:S02]  /*19a10*/  @!P4 LEA R16, P2, R2, R0.reuse, 0x2 ;  /* 0x000000000210c211 */ /* 0x082fe400078410ff */
[----:B------:R-:W-:Y:S02]  /*19a20*/  ISETP.GE.AND P4, PT, R8, c[0x0][0x3c8], PT ;  /* 0x0000f20008007a0c */ /* 0x000fe40003f86270 */
[----:B------:R-:W-:Y:S02]  /*19a30*/  SHF.R.S32.HI R9, RZ, 0x1f, R8 ;  /* 0x0000001fff097819 */ /* 0x000fe40000011408 */
[----:B----4-:R-:W-:-:S04]  /*19a40*/  @!P6 LEA R14, P3, R3, R0, 0x2 ;  /* 0x00000000030ee211 */ /* 0x010fc800078610ff */
[----:B------:R-:W-:Y:S02]  /*19a50*/  @!P6 LEA.HI.X R15, R3, R4, R6, 0x2, P3 ;  /* 0x00000004030fe211 */ /* 0x000fe400018f1406 */
[C---:B------:R-:W-:Y:S02]  /*19a60*/  ISETP.GE.AND P3, PT, R2.reuse, c[0x0][0x3c8], PT ;  /* 0x0000f20002007a0c */ /* 0x040fe40003f66270 */
[----:B------:R-:W-:Y:S01]  /*19a70*/  IADD3 R6, R217, 0xe0, RZ ;  /* 0x000000e0d9067810 */ /* 0x000fe20007ffe0ff */
[----:B------:R-:W-:Y:S01]  /*19a80*/  @!P6 ST.E.64 [R14.64], R158 ;  /* 0x0000009e0e00e985 */ /* 0x000fe2000c101b06 */
[----:B------:R-:W-:Y:S02]  /*19a90*/  SHF.R.S32.HI R3, RZ, 0x1f, R7 ;  /* 0x0000001fff037819 */ /* 0x000fe40000011407 */
[----:B------:R-:W-:Y:S02]  /*19aa0*/  ISETP.GE.AND P6, PT, R2, c[0x0][0x3c8], PT ;  /* 0x0000f20002007a0c */ /* 0x000fe40003fc6270 */
[----:B--2---:R-:W-:-:S05]  /*19ab0*/  @!P5 LEA R12, P1, R7, R0, 0x2 ;  /* 0x00000000070cd211 */ /* 0x004fca00078210ff */
[-C--:B------:R-:W-:Y:S02]  /*19ac0*/  @!P3 LEA.HI.X R17, R2, R4.reuse, R5, 0x2, P2 ;  /* 0x000000040211b211 */ /* 0x080fe400010f1405 */
[----:B------:R-:W-:Y:S02]  /*19ad0*/  ISETP.GE.AND P3, PT, R6, c[0x0][0x3c8], PT ;  /* 0x0000f20006007a0c */ /* 0x000fe40003f66270 */
[----:B------:R-:W-:Y:S02]  /*19ae0*/  IADD3 R5, R217, 0xe8, RZ ;  /* 0x000000e8d9057810 */ /* 0x000fe40007ffe0ff */
[----:B------:R-:W-:Y:S01]  /*19af0*/  @!P6 ST.E.64 [R16.64], R168 ;  /* 0x000000a81000e985 */ /* 0x000fe2000c101b06 */
[----:B------:R-:W-:Y:S02]  /*19b00*/  @!P5 LEA.HI.X R13, R7, R4, R3, 0x2, P1 ;  /* 0x00000004070dd211 */ /* 0x000fe400008f1403 */
[----:B------:R-:W-:Y:S02]  /*19b10*/  ISETP.GE.AND P2, PT, R5, c[0x0][0x3c8], PT ;  /* 0x0000f20005007a0c */ /* 0x000fe40003f46270 */
[----:B------:R-:W-:Y:S01]  /*19b20*/  IADD3 R3, R217, 0xf0, RZ ;  /* 0x000000f0d9037810 */ /* 0x000fe20007ffe0ff */
[----:B------:R-:W-:Y:S01]  /*19b30*/  @!P5 ST.E.64 [R12.64], R166 ;  /* 0x000000a60c00d985 */ /* 0x000fe2000c101b06 */
[----:B---3--:R-:W-:-:S02]  /*19b40*/  @!P4 LEA R10, P0, R8, R0, 0x2 ;  /* 0x00000000080ac211 */ /* 0x008fc400078010ff */
        /* <DEDUP_REMOVED lines=23> */
.L_x_3696:
        /* <DEDUP_REMOVED lines=19> */
.L_x_3717:
        /* <DEDUP_REMOVED lines=54> */
.L_x_3719:
[----:B------:R-:W-:Y:S05]  /*1a150*/  BSYNC B0 ;  /* 0x0000000000007941 */ /* 0x000fea0003800000 */
.L_x_3718:
        /* <DEDUP_REMOVED lines=40> */
.L_x_3775:
[----:B------:R-:W-:Y:S05]  /*1a3e0*/  BRA.DIV ~URZ, `(.L_x_3721) ;  /* 0x000023c27f007947 */ /* 0x000fea000b800000 */
[----:B------:R3:W4:Y:S02]  /*1a3f0*/  SHFL.IDX PT, R0, R16, RZ, 0x181f ;  /* 0x00181fff10007589 */ /* 0x00072400000e0000 */
.L_x_3776:
        /* <DEDUP_REMOVED lines=27> */
.L_x_3723:
[----:B------:R-:W-:Y:S05]  /*1a5b0*/  BSYNC B0 ;  /* 0x0000000000007941 */ /* 0x000fea0003800000 */
.L_x_3722:
[----:B------:R-:W-:Y:S05]  /*1a5c0*/  BRA.DIV ~URZ, `(.L_x_3724) ;  /* 0x000022427f007947 */ /* 0x000fea000b800000 */
[----:B--2---:R2:W1:Y:S04]  /*1a5d0*/  SHFL.IDX PT, R12, R13, 0x1, 0x181f ;  /* 0x00381f000d0c7f89 */ /* 0x00446800000e0000 */
[----:B----4-:R2:W4:Y:S02]  /*1a5e0*/  SHFL.IDX PT, R0, R16, 0x1, 0x181f ;  /* 0x00381f0010007f89 */ /* 0x01052400000e0000 */
.L_x_3777:
        /* <DEDUP_REMOVED lines=20> */
.L_x_3726:
[----:B------:R-:W-:Y:S05]  /*1a730*/  BSYNC B0 ;  /* 0x0000000000007941 */ /* 0x000fea0003800000 */
.L_x_3725:
[----:B------:R-:W-:Y:S05]  /*1a740*/  BRA.DIV ~URZ, `(.L_x_3727) ;  /* 0x000021827f007947 */ /* 0x000fea000b800000 */
[----:B-1----:R1:W2:Y:S02]  /*1a750*/  SHFL.IDX PT, R12, R13, 0x2, 0x181f ;  /* 0x00581f000d0c7f89 */ /* 0x0022a400000e0000 */
.L_x_3778:
[----:B------:R-:W-:Y:S05]  /*1a760*/  BRA.DIV ~URZ, `(.L_x_3728) ;  /* 0x000021d27f007947 */ /* 0x000fea000b800000 */
[----:B----4-:R4:W1:Y:S02]  /*1a770*/  SHFL.IDX PT, R0, R16, 0x2, 0x181f ;  /* 0x00581f0010007f89 */ /* 0x01086400000e0000 */
.L_x_3779:
        /* <DEDUP_REMOVED lines=20> */
.L_x_3730:
[----:B------:R-:W-:Y:S05]  /*1a8c0*/  BSYNC B0 ;  /* 0x0000000000007941 */ /* 0x000fea0003800000 */
.L_x_3729:
[----:B------:R-:W-:Y:S05]  /*1a8d0*/  BRA.DIV ~URZ, `(.L_x_3731) ;  /* 0x000020c27f007947 */ /* 0x000fea000b800000 */
[----:B--2---:R2:W3:Y:S04]  /*1a8e0*/  SHFL.IDX PT, R12, R13, 0x3, 0x181f ;  /* 0x00781f000d0c7f89 */ /* 0x0044e800000e0000 */
[----:B-1----:R2:W1:Y:S02]  /*1a8f0*/  SHFL.IDX PT, R0, R16, 0x3, 0x181f ;  /* 0x00781f0010007f89 */ /* 0x00246400000e0000 */
.L_x_3780:
        /* <DEDUP_REMOVED lines=19> */
.L_x_3711:
[----:B------:R-:W-:Y:S05]  /*1aa30*/  BSYNC B1 ;  /* 0x0000000000017941 */ /* 0x000fea0003800000 */
.L_x_3695:
        /* <DEDUP_REMOVED lines=13> */
.L_x_3781:
[----:B------:R-:W-:Y:S05]  /*1ab10*/  BRA.DIV ~URZ, `(.L_x_3734) ;  /* 0x00001fb27f007947 */ /* 0x000fea000b800000 */
[----:B------:R4:W3:Y:S02]  /*1ab20*/  SHFL.IDX PT, R8, R21, 0x1, 0x1f ;  /* 0x00201f0015087f89 */ /* 0x0008e400000e0000 */
.L_x_3782:
        /* <DEDUP_REMOVED lines=18> */
.L_x_3783:
        /* <DEDUP_REMOVED lines=16> */
.L_x_3784:
[----:B--2---:R-:W-:Y:S01]  /*1ad50*/  IMAD R0, R0, c[0x0][0x538], RZ ;  /* 0x00014e0000007a24 */ /* 0x004fe200078e02ff */
[----:B------:R-:W-:Y:S04]  /*1ad60*/  BSSY B1, `(.L_x_3737) ;  /* 0x00000c7000017945 */ /* 0x000fe80003800000 */
[----:B---3--:R-:W-:-:S04]  /*1ad70*/  IADD3 R8, R0, R8, RZ ;  /* 0x0000000800087210 */ /* 0x008fc80007ffe0ff */
[----:B------:R-:W-:-:S13]  /*1ad80*/  ISETP.GT.AND P0, PT, R8, R9, PT ;  /* 0x000000090800720c */ /* 0x000fda0003f04270 */
[----:B------:R-:W-:Y:S05]  /*1ad90*/  @P0 BRA `(.L_x_3738) ;  /* 0x0000024000000947 */ /* 0x000fea0003800000 */
.L_x_3742:
        /* <DEDUP_REMOVED lines=16> */
.L_x_3785:
        /* <DEDUP_REMOVED lines=16> */
.L_x_3786:
[----:B--2---:R-:W-:-:S05]  /*1afa0*/  IMAD R0, R0, c[0x0][0x538], RZ ;  /* 0x00014e0000007a24 */ /* 0x004fca00078e02ff */
[----:B------:R-:W-:-:S04]  /*1afb0*/  IADD3 R8, R0, R8, RZ ;  /* 0x0000000800087210 */ /* 0x000fc80007ffe0ff */
[----:B------:R-:W-:-:S13]  /*1afc0*/  ISETP.GT.AND P0, PT, R8, R9, PT ;  /* 0x000000090800720c */ /* 0x000fda0003f04270 */
[----:B-1--4-:R-:W-:Y:S05]  /*1afd0*/  @!P0 BRA `(.L_x_3742) ;  /* 0xfffffdc000008947 */ /* 0x012fea000383ffff */
.L_x_3738:
[----:B------:R-:W-:-:S05]  /*1afe0*/  IADD3 R12, -R0, R8, RZ ;  /* 0x00000008000c7210 */ /* 0x000fca0007ffe1ff */
[----:B------:R-:W-:-:S05]  /*1aff0*/  IMAD R0, R4, c[0x0][0x538], R12 ;  /* 0x00014e0004007a24 */ /* 0x000fca00078e020c */
[----:B------:R-:W-:Y:S01]  /*1b000*/  ISETP.GT.AND P0, PT, R0, R9, PT ;  /* 0x000000090000720c */ /* 0x000fe20003f04270 */
[----:B------:R-:W-:-:S12]  /*1b010*/  BRA.DIV ~URZ, `(.L_x_3743) ;  /* 0x00001ef27f007947 */ /* 0x000fd8000b800000 */
[----:B------:R-:W-:-:S04]  /*1b020*/  VOTE.ANY R10, PT, !P0 ;  /* 0x00000000000a7806 */ /* 0x000fc800040e0100 */
.L_x_3787:
[----:B------:R-:W2:Y:S02]  /*1b030*/  POPC R8, R10 ;  /* 0x0000000a00087309 */ /* 0x000ea40000000000 */
[----:B--2---:R-:W-:Y:S01]  /*1b040*/  IADD3 R235, R8, R235, RZ ;  /* 0x000000eb08eb7210 */ /* 0x004fe20007ffe0ff */
[----:B------:R-:W-:Y:S05]  /*1b050*/  BRA.DIV ~URZ, `(.L_x_3744) ;  /* 0x00001f027f007947 */ /* 0x000fea000b800000 */
[----:B------:R2:W3:Y:S04]  /*1b060*/  SHFL.IDX PT, R11, R6, R8, 0x1f ;  /* 0x00001f08060b7589 */ /* 0x0004e800000e0000 */
[----:B------:R2:W1:Y:S02]  /*1b070*/  SHFL.IDX PT, R7, R7, R8, 0x1f ;  /* 0x00001f0807077589 */ /* 0x00046400000e0000 */
.L_x_3788:
[----:B------:R-:W-:Y:S01]  /*1b080*/  ISETP.NE.AND P0, PT, R10, RZ, PT ;  /* 0x000000ff0a00720c */ /* 0x000fe20003f05270 */
[----:B------:R-:W-:-:S12]  /*1b090*/  BSSY B0, `(.L_x_3745) ;  /* 0x0000005000007945 */ /* 0x000fd80003800000 */
[----:B------:R-:W-:Y:S05]  /*1b0a0*/  @!P0 BRA `(.L_x_3746) ;  /* 0x0000003000008947 */ /* 0x000fea0003800000 */
[----:B------:R-:W-:Y:S01]  /*1b0b0*/  IADD3 R3, R8, -0x1, RZ ;  /* 0xffffffff08037810 */ /* 0x000fe20007ffe0ff */
[----:B------:R-:W-:Y:S05]  /*1b0c0*/  BRA.DIV ~URZ, `(.L_x_3747) ;  /* 0x00001f627f007947 */ /* 0x000fea000b800000 */
[----:B------:R2:W4:Y:S02]  /*1b0d0*/  SHFL.IDX PT, R13, R4, R3, 0x1f ;  /* 0x00001f03040d7589 */ /* 0x00052400000e0000 */
.L_x_3746:
[----:B------:R-:W-:Y:S05]  /*1b0e0*/  BSYNC B0 ;  /* 0x0000000000007941 */ /* 0x000fea0003800000 */
.L_x_3745:
        /* <DEDUP_REMOVED lines=67> */
.L_x_3749:
        /* <DEDUP_REMOVED lines=67> */
.L_x_3750:
[----:B------:R-:W-:Y:S05]  /*1b950*/  BSYNC B0 ;  /* 0x0000000000007941 */ /* 0x000fea0003800000 */
.L_x_3748:
[----:B------:R-:W-:-:S04]  /*1b960*/  LOP3.LUT R2, RZ, R2, RZ, 0x33, !PT ;  /* 0x00000002ff027212 */ /* 0x000fc800078e33ff */
[----:B------:R-:W-:Y:S01]  /*1b970*/  IADD3 R233, R2, R11, RZ ;  /* 0x0000000b02e97210 */ /* 0x000fe20007ffe0ff */
[----:B------:R-:W-:Y:S05]  /*1b980*/  BRA `(.L_x_3751) ;  /* 0x0000004000007947 */ /* 0x000fea0003800000 */
.L_x_3739:
[----:B------:R-:W-:Y:S01]  /*1b990*/  IMAD.MOV.U32 R232, RZ, RZ, R9 ;  /* 0x000000ffffe87224 */ /* 0x000fe200078e0009 */
[----:B------:R-:W-:Y:S01]  /*1b9a0*/  MOV R234, RZ ;  /* 0x000000ff00ea7202 */ /* 0x000fe20000000f00 */
[----:B------:R-:W-:Y:S01]  /*1b9b0*/  IMAD.MOV.U32 R233, RZ, RZ, RZ ;  /* 0x000000ffffe97224 */ /* 0x000fe200078e00ff */
[----:B------:R-:W-:Y:S02]  /*1b9c0*/  MOV R235, c[0x0][0x53c] ;  /* 0x00014f0000eb7a02 */ /* 0x000fe40000000f00 */
.L_x_3751:
[----:B------:R-:W-:Y:S05]  /*1b9d0*/  BSYNC B1 ;  /* 0x0000000000017941 */ /* 0x000fea0003800000 */
.L_x_3737:
[----:B------:R-:W-:Y:S01]  /*1b9e0*/  WARPSYNC 0xffffffff ;  /* 0xffffffff00007948 */ /* 0x000fe20003800000 */
[----:B------:R-:W-:Y:S01]  /*1b9f0*/  BAR.SYNC.DEFER_BLOCKING 0x4, 0x100 ;  /* 0x0104000000007b1d */ /* 0x000fe20000010000 */
[----:B------:R-:W-:-:S13]  /*1ba00*/  ISETP.NE.AND P0, PT, R14, RZ, PT ;  /* 0x000000ff0e00720c */ /* 0x000fda0003f05270 */
[----:B------:R2:W-:Y:S04]  /*1ba10*/  @!P0 STS.128 [0x20080], R232 ;  /* 0x020080e8ff008388 */ /* 0x0005e80000000c00 */
[----:B------:R-:W-:Y:S06]  /*1ba20*/  BAR.ARV 0x5, 0x100 ;  /* 0x0144000000007b1d */ /* 0x000fec0000002000 */
.L_x_3732:
[----:B-1----:R-:W-:-:S13]  /*1ba30*/  ISETP.GE.AND P0, PT, R235, c[0x0][0x53c], PT ;  /* 0x00014f00eb007a0c */ /* 0x002fda0003f06270 */
[----:B--234-:R-:W-:Y:S01]  /*1ba40*/  @P0 CALL.REL.NOINC `(.L_x_3752) ;  /* 0x0000001000000944 */ /* 0x01cfe20003c00000 */
[----:B------:R-:W-:Y:S05]  /*1ba50*/  BRA `(.L_x_3753) ;  /* 0xfffe5dc000007947 */ /* 0x000fea000383ffff */
.L_x_3752:
[----:B------:R-:W-:Y:S05]  /*1ba60*/  EXIT ;  /* 0x000000000000794d */ /* 0x000fea0003800000 */
.L_x_3569:
[----:B------:R-:W-:Y:S01]  /*1ba70*/  IMAD.MOV.U32 R0, RZ, RZ, R5 ;  /* 0x000000ffff007224 */ /* 0x000fe200078e0005 */
[----:B------:R-:W-:Y:S02]  /*1ba80*/  MOV R2, 0x1 ;  /* 0x0000000100027802 */ /* 0x000fe40000000f00 */
[----:B------:R-:W-:Y:S02]  /*1ba90*/  MOV R3, 0x1bab0 ;  /* 0x0001bab000037802 */ /* 0x000fe40000000f00 */
[----:B--2---:R-:W-:Y:S05]  /*1baa0*/  CALL.REL.NOINC `($__internal_76_$__cuda_sm70_shflsync_up_p) ;  /* 0x0000168000007944 */ /* 0x004fea0003c00000 */
[----:B------:R-:W-:Y:S01]  /*1bab0*/  MOV R0, R4 ;  /* 0x0000000400007202 */ /* 0x000fe20000000f00 */
[----:B------:R-:W-:Y:S05]  /*1bac0*/  BRA `(.L_x_3754) ;  /* 0xfffe497000007947 */ /* 0x000fea000383ffff */
.L_x_3570:
[----:B------:R-:W-:Y:S01]  /*1bad0*/  IMAD.MOV.U32 R0, RZ, RZ, R5 ;  /* 0x000000ffff007224 */ /* 0x000fe200078e0005 */
[----:B------:R-:W-:Y:S02]  /*1bae0*/  MOV R2, 0x2 ;  /* 0x0000000200027802 */ /* 0x000fe40000000f00 */
[----:B------:R-:W-:Y:S02]  /*1baf0*/  MOV R3, 0x1bb10 ;  /* 0x0001bb1000037802 */ /* 0x000fe40000000f00 */
[----:B--2---:R-:W-:Y:S05]  /*1bb00*/  CALL.REL.NOINC `($__internal_76_$__cuda_sm70_shflsync_up_p) ;  /* 0x0000162000007944 */ /* 0x004fea0003c00000 */
[----:B------:R-:W-:Y:S01]  /*1bb10*/  SEL R0, R4, RZ, P4 ;  /* 0x000000ff04007207 */ /* 0x000fe20002000000 */
[----:B------:R-:W-:Y:S01]  /*1bb20*/  IMAD.MOV.U32 R2, RZ, RZ, 0x4 ;  /* 0x00000004ff027424 */ /* 0x000fe200078e00ff */
[----:B------:R-:W-:-:S03]  /*1bb30*/  MOV R3, 0x1bb60 ;  /* 0x0001bb6000037802 */ /* 0x000fc60000000f00 */
[----:B------:R-:W-:Y:S02]  /*1bb40*/  IMAD.IADD R0, R5, 0x1, R0 ;  /* 0x0000000105007824 */ /* 0x000fe400078e0200 */
[----:B------:R-:W-:Y:S05]  /*1bb50*/  CALL.REL.NOINC `($__internal_76_$__cuda_sm70_shflsync_up_p) ;  /* 0x000015d000007944 */ /* 0x000fea0003c00000 */
        /* <DEDUP_REMOVED lines=13> */
[----:B------:R-:W-:Y:S01]  /*1bc30*/  IMAD.IADD R4, R0, 0x1, R4 ;  /* 0x0000000100047824 */ /* 0x000fe200078e0204 */
[----:B------:R-:W-:-:S03]  /*1bc40*/  MOV R0, 0x1f ;  /* 0x0000001f00007802 */ /* 0x000fc60000000f00 */
[----:B------:R-:W-:Y:S02]  /*1bc50*/  IMAD.MOV.U32 R5, RZ, RZ, R4 ;  /* 0x000000ffff057224 */ /* 0x000fe400078e0004 */
[----:B------:R-:W-:Y:S05]  /*1bc60*/  CALL.REL.NOINC `($__internal_75_$__cuda_sm70_shflsync_idx_p) ;  /* 0x0000147000007944 */ /* 0x000fea0003c00000 */
[----:B------:R-:W-:Y:S05]  /*1bc70*/  BRA `(.L_x_3755) ;  /* 0xfffe48c000007947 */ /* 0x000fea000383ffff */
.L_x_3572:
[----:B------:R-:W-:Y:S02]  /*1bc80*/  SEL R0, RZ, 0x1, P0 ;  /* 0x00000001ff007807 */ /* 0x000fe40000000000 */
[----:B------:R-:W-:Y:S02]  /*1bc90*/  MOV R2, 0x1bcb0 ;  /* 0x0001bcb000027802 */ /* 0x000fe40000000f00 */
[----:B--2---:R-:W-:Y:S05]  /*1bca0*/  CALL.REL.NOINC `($__internal_77_$__cuda_sm70_votesync_ballot) ;  /* 0x000014f000007944 */ /* 0x004fea0003c00000 */
[----:B------:R-:W-:Y:S01]  /*1bcb0*/  MOV R10, R0 ;  /* 0x00000000000a7202 */ /* 0x000fe20000000f00 */
[----:B------:R-:W-:Y:S05]  /*1bcc0*/  BRA `(.L_x_3756) ;  /* 0xfffe490000007947 */ /* 0x000fea000383ffff */
.L_x_3573:
[----:B------:R-:W-:Y:S01]  /*1bcd0*/  IMAD.MOV.U32 R5, RZ, RZ, R9 ;  /* 0x000000ffff057224 */ /* 0x000fe200078e0009 */
[----:B------:R-:W-:Y:S01]  /*1bce0*/  MOV R3, R6 ;  /* 0x0000000600037202 */ /* 0x000fe20000000f00 */
[----:B------:R-:W-:Y:S01]  /*1bcf0*/  IMAD.MOV.U32 R0, RZ, RZ, 0x1f ;  /* 0x0000001fff007424 */ /* 0x000fe200078e00ff */
[----:B------:R-:W-:Y:S02]  /*1bd00*/  MOV R2, 0x1bd20 ;  /* 0x0001bd2000027802 */ /* 0x000fe40000000f00 */
[----:B------:R-:W-:Y:S05]  /*1bd10*/  CALL.REL.NOINC `($__internal_75_$__cuda_sm70_shflsync_idx_p) ;  /* 0x000013c000007944 */ /* 0x000fea0003c00000 */
[----:B------:R-:W-:Y:S01]  /*1bd20*/  IMAD.MOV.U32 R233, RZ, RZ, R0 ;  /* 0x000000ffffe97224 */ /* 0x000fe200078e0000 */
[----:B------:R-:W-:Y:S01]  /*1bd30*/  MOV R5, R8 ;  /* 0x0000000800057202 */ /* 0x000fe20000000f00 */
[----:B------:R-:W-:Y:S01]  /*1bd40*/  IMAD.MOV.U32 R7, RZ, RZ, RZ ;  /* 0x000000ffff077224 */ /* 0x000fe200078e00ff */
[----:B------:R-:W-:Y:S01]  /*1bd50*/  MOV R3, R6 ;  /* 0x0000000600037202 */ /* 0x000fe20000000f00 */
[----:B------:R-:W-:Y:S01]  /*1bd60*/  IMAD.MOV.U32 R0, RZ, RZ, 0x1f ;  /* 0x0000001fff007424 */ /* 0x000fe200078e00ff */
[----:B------:R-:W-:-:S02]  /*1bd70*/  MOV R2, 0x1bd90 ;  /* 0x0001bd9000027802 */ /* 0x000fc40000000f00 */
[----:B------:R-:W-:Y:S05]  /*1bd80*/  CALL.REL.NOINC `($__internal_75_$__cuda_sm70_shflsync_idx_p) ;  /* 0x0000135000007944 */ /* 0x000fea0003c00000 */
[----:B------:R-:W-:Y:S01]  /*1bd90*/  MOV R9, R0 ;  /* 0x0000000000097202 */ /* 0x000fe20000000f00 */
[----:B------:R-:W-:Y:S05]  /*1bda0*/  BRA `(.L_x_3757) ;  /* 0xfffe488000007947 */ /* 0x000fea000383ffff */
.L_x_3576:
[----:B------:R-:W-:Y:S01]  /*1bdb0*/  IMAD.MOV.U32 R5, RZ, RZ, R4 ;  /* 0x000000ffff057224 */ /* 0x000fe200078e0004 */
[----:B------:R-:W-:-:S02]  /*1bdc0*/  MOV R0, 0x1f ;  /* 0x0000001f00007802 */ /* 0x000fc40000000f00 */
[----:B------:R-:W-:Y:S02]  /*1bdd0*/  MOV R2, 0x1bdf0 ;  /* 0x0001bdf000027802 */ /* 0x000fe40000000f00 */
[----:B-123--:R-:W-:Y:S05]  /*1bde0*/  CALL.REL.NOINC `($__internal_75_$__cuda_sm70_shflsync_idx_p) ;  /* 0x000012f000007944 */ /* 0x00efea0003c00000 */
[----:B------:R-:W-:Y:S01]  /*1bdf0*/  MOV R7, R0 ;  /* 0x0000000000077202 */ /* 0x000fe20000000f00 */
[----:B------:R-:W-:Y:S05]  /*1be00*/  BRA `(.L_x_3575) ;  /* 0xfffe488000007947 */ /* 0x000fea000383ffff */
.L_x_3609:
[----:B------:R-:W-:Y:S01]  /*1be10*/  IMAD.MOV.U32 R5, RZ, RZ, R14 ;  /* 0x000000ffff057224 */ /* 0x000fe200078e000e */
[----:B------:R-:W-:Y:S01]  /*1be20*/  MOV R3, RZ ;  /* 0x000000ff00037202 */ /* 0x000fe20000000f00 */
[----:B------:R-:W-:Y:S01]  /*1be30*/  IMAD.MOV.U32 R0, RZ, RZ, 0x181f ;  /* 0x0000181fff007424 */ /* 0x000fe200078e00ff */
[----:B------:R-:W-:Y:S02]  /*1be40*/  MOV R2, 0x1be60 ;  /* 0x0001be6000027802 */ /* 0x000fe40000000f00 */
[----:B-----5:R-:W-:Y:S05]  /*1be50*/  CALL.REL.NOINC `($__internal_75_$__cuda_sm70_shflsync_idx_p) ;  /* 0x0000128000007944 */ /* 0x020fea0003c00000 */
[----:B------:R-:W-:Y:S01]  /*1be60*/  MOV R12, R0 ;  /* 0x00000000000c7202 */ /* 0x000fe20000000f00 */
[----:B------:R-:W-:Y:S05]  /*1be70*/  BRA `(.L_x_3758) ;  /* 0xfffea92000007947 */ /* 0x000fea000383ffff */
.L_x_3610:
[----:B------:R-:W-:Y:S01]  /*1be80*/  IMAD.MOV.U32 R5, RZ, RZ, R17 ;  /* 0x000000ffff057224 */ /* 0x000fe200078e0011 */
[----:B------:R-:W-:Y:S01]  /*1be90*/  MOV R3, RZ ;  /* 0x000000ff00037202 */ /* 0x000fe20000000f00 */
[----:B------:R-:W-:Y:S01]  /*1bea0*/  IMAD.MOV.U32 R0, RZ, RZ, 0x181f ;  /* 0x0000181fff007424 */ /* 0x000fe200078e00ff */
[----:B------:R-:W-:Y:S02]  /*1beb0*/  MOV R2, 0x1bed0 ;  /* 0x0001bed000027802 */ /* 0x000fe40000000f00 */
[----:B-12--5:R-:W-:Y:S05]  /*1bec0*/  CALL.REL.NOINC `($__internal_75_$__cuda_sm70_shflsync_idx_p) ;  /* 0x0000121000007944 */ /* 0x026fea0003c00000 */
[----:B------:R-:W-:Y:S05]  /*1bed0*/  BRA `(.L_x_3759) ;  /* 0xfffea8e000007947 */ /* 0x000fea000383ffff */
.L_x_3613:
[----:B------:R-:W-:Y:S01]  /*1bee0*/  IMAD.MOV.U32 R5, RZ, RZ, R14 ;  /* 0x000000ffff057224 */ /* 0x000fe200078e000e */
[----:B--2---:R-:W-:Y:S01]  /*1bef0*/  MOV R3, 0x1 ;  /* 0x0000000100037802 */ /* 0x004fe20000000f00 */
[----:B----4-:R-:W-:Y:S01]  /*1bf00*/  IMAD.MOV.U32 R0, RZ, RZ, 0x181f ;  /* 0x0000181fff007424 */ /* 0x010fe200078e00ff */
[----:B------:R-:W-:-:S02]  /*1bf10*/  MOV R2, 0x1bf30 ;  /* 0x0001bf3000027802 */ /* 0x000fc40000000f00 */
[----:B-1-3-5:R-:W-:Y:S05]  /*1bf20*/  CALL.REL.NOINC `($__internal_75_$__cuda_sm70_shflsync_idx_p) ;  /* 0x000011b000007944 */ /* 0x02afea0003c00000 */
[----:B------:R-:W-:Y:S01]  /*1bf30*/  IMAD.MOV.U32 R12, RZ, RZ, R0 ;  /* 0x000000ffff0c7224 */ /* 0x000fe200078e0000 */
[----:B------:R-:W-:Y:S01]  /*1bf40*/  MOV R3, 0x1 ;  /* 0x0000000100037802 */ /* 0x000fe20000000f00 */
[----:B------:R-:W-:Y:S01]  /*1bf50*/  IMAD.MOV.U32 R5, RZ, RZ, R17 ;  /* 0x000000ffff057224 */ /* 0x000fe200078e0011 */
[----:B------:R-:W-:-:S02]  /*1bf60*/  MOV R0, 0x181f ;  /* 0x0000181f00007802 */ /* 0x000fc40000000f00 */
[----:B------:R-:W-:Y:S02]  /*1bf70*/  MOV R2, 0x1bf90 ;  /* 0x0001bf9000027802 */ /* 0x000fe40000000f00 */
[----:B------:R-:W-:Y:S05]  /*1bf80*/  CALL.REL.NOINC `($__internal_75_$__cuda_sm70_shflsync_idx_p) ;  /* 0x0000115000007944 */ /* 0x000fea0003c00000 */
[----:B------:R-:W-:Y:S05]  /*1bf90*/  BRA `(.L_x_3760) ;  /* 0xfffeaa2000007947 */ /* 0x000fea000383ffff */
.L_x_3616:
[----:B------:R-:W-:Y:S01]  /*1bfa0*/  IMAD.MOV.U32 R5, RZ, RZ, R14 ;  /* 0x000000ffff057224 */ /* 0x000fe200078e000e */
[----:B-1----:R-:W-:Y:S01]  /*1bfb0*/  MOV R3, 0x2 ;  /* 0x0000000200037802 */ /* 0x002fe20000000f00 */
[----:B----4-:R-:W-:Y:S01]  /*1bfc0*/  IMAD.MOV.U32 R0, RZ, RZ, 0x181f ;  /* 0x0000181fff007424 */ /* 0x010fe200078e00ff */
[----:B------:R-:W-:Y:S02]  /*1bfd0*/  MOV R2, 0x1bff0 ;  /* 0x0001bff000027802 */ /* 0x000fe40000000f00 */
[----:B--23-5:R-:W-:Y:S05]  /*1bfe0*/  CALL.REL.NOINC `($__internal_75_$__cuda_sm70_shflsync_idx_p) ;  /* 0x000010f000007944 */ /* 0x02cfea0003c00000 */
[----:B------:R-:W-:Y:S01]  /*1bff0*/  MOV R12, R0 ;  /* 0x00000000000c7202 */ /* 0x000fe20000000f00 */
[----:B------:R-:W-:Y:S05]  /*1c000*/  BRA `(.L_x_3761) ;  /* 0xfffeab4000007947 */ /* 0x000fea000383ffff */
.L_x_3617:
[----:B------:R-:W-:Y:S01]  /*1c010*/  IMAD.MOV.U32 R5, RZ, RZ, R17 ;  /* 0x000000ffff057224 */ /* 0x000fe200078e0011 */
[----:B------:R-:W-:Y:S01]  /*1c020*/  MOV R3, 0x2 ;  /* 0x0000000200037802 */ /* 0x000fe20000000f00 */
[----:B----4-:R-:W-:Y:S01]  /*1c030*/  IMAD.MOV.U32 R0, RZ, RZ, 0x181f ;  /* 0x0000181fff007424 */ /* 0x010fe200078e00ff */
[----:B------:R-:W-:Y:S02]  /*1c040*/  MOV R2, 0x1c060 ;  /* 0x0001c06000027802 */ /* 0x000fe40000000f00 */
[----:B-123-5:R-:W-:Y:S05]  /*1c050*/  CALL.REL.NOINC `($__internal_75_$__cuda_sm70_shflsync_idx_p) ;  /* 0x0000108000007944 */ /* 0x02efea0003c00000 */
[----:B------:R-:W-:Y:S05]  /*1c060*/  BRA `(.L_x_3762) ;  /* 0xfffeab0000007947 */ /* 0x000fea000383ffff */
.L_x_3620:
[----:B------:R-:W-:Y:S01]  /*1c070*/  IMAD.MOV.U32 R5, RZ, RZ, R14 ;  /* 0x000000ffff057224 */ /* 0x000fe200078e000e */
[----:B-1----:R-:W-:Y:S01]  /*1c080*/  MOV R3, 0x3 ;  /* 0x0000000300037802 */ /* 0x002fe20000000f00 */
[----:B------:R-:W-:Y:S01]  /*1c090*/  IMAD.MOV.U32 R0, RZ, RZ, 0x181f ;  /* 0x0000181fff007424 */ /* 0x000fe200078e00ff */
[----:B------:R-:W-:-:S02]  /*1c0a0*/  MOV R2, 0x1c0c0 ;  /* 0x0001c0c000027802 */ /* 0x000fc40000000f00 */
[----:B--2345:R-:W-:Y:S05]  /*1c0b0*/  CALL.REL.NOINC `($__internal_75_$__cuda_sm70_shflsync_idx_p) ;  /* 0x0000102000007944 */ /* 0x03cfea0003c00000 */
[----:B------:R-:W-:Y:S01]  /*1c0c0*/  IMAD.MOV.U32 R12, RZ, RZ, R0 ;  /* 0x000000ffff0c7224 */ /* 0x000fe200078e0000 */
[----:B------:R-:W-:Y:S01]  /*1c0d0*/  MOV R3, 0x3 ;  /* 0x0000000300037802 */ /* 0x000fe20000000f00 */
[----:B------:R-:W-:Y:S01]  /*1c0e0*/  IMAD.MOV.U32 R5, RZ, RZ, R17 ;  /* 0x000000ffff057224 */ /* 0x000fe200078e0011 */
[----:B------:R-:W-:-:S02]  /*1c0f0*/  MOV R0, 0x181f ;  /* 0x0000181f00007802 */ /* 0x000fc40000000f00 */
[----:B------:R-:W-:Y:S02]  /*1c100*/  MOV R2, 0x1c120 ;  /* 0x0001c12000027802 */ /* 0x000fe40000000f00 */
[----:B------:R-:W-:Y:S05]  /*1c110*/  CALL.REL.NOINC `($__internal_75_$__cuda_sm70_shflsync_idx_p) ;  /* 0x00000fc000007944 */ /* 0x000fea0003c00000 */
[----:B------:R-:W-:Y:S05]  /*1c120*/  BRA `(.L_x_3763) ;  /* 0xfffeabe000007947 */ /* 0x000fea000383ffff */
.L_x_3691:
[----:B------:R-:W-:Y:S01]  /*1c130*/  IMAD.MOV.U32 R2, RZ, RZ, R209 ;  /* 0x000000ffff027224 */ /* 0x000fe200078e00d1 */
[----:B------:R-:W-:Y:S02]  /*1c140*/  MOV R5, 0x2 ;  /* 0x0000000200057802 */ /* 0x000fe40000000f00 */
[----:B------:R-:W-:Y:S02]  /*1c150*/  MOV R3, 0x1c170 ;  /* 0x0001c17000037802 */ /* 0x000fe40000000f00 */
[----:B------:R-:W-:Y:S05]  /*1c160*/  CALL.REL.NOINC `($__internal_74_$__cuda_sm70_shflsync_bfly_p) ;  /* 0x00000f2000007944 */ /* 0x000fea0003c00000 */
[----:B------:R-:W-:Y:S01]  /*1c170*/  MOV R0, R5 ;  /* 0x0000000500007202 */ /* 0x000fe20000000f00 */
[----:B------:R-:W-:Y:S05]  /*1c180*/  BRA `(.L_x_3764) ;  /* 0xffff9d2000007947 */ /* 0x000fea000383ffff */
.L_x_3692:
[----:B------:R-:W-:Y:S01]  /*1c190*/  IMAD.MOV.U32 R2, RZ, RZ, R0 ;  /* 0x000000ffff027224 */ /* 0x000fe200078e0000 */
[----:B------:R-:W-:Y:S02]  /*1c1a0*/  MOV R5, 0x1 ;  /* 0x0000000100057802 */ /* 0x000fe40000000f00 */
[----:B------:R-:W-:Y:S02]  /*1c1b0*/  MOV R3, 0x1c1d0 ;  /* 0x0001c1d000037802 */ /* 0x000fe40000000f00 */
[----:B-1----:R-:W-:Y:S05]  /*1c1c0*/  CALL.REL.NOINC `($__internal_74_$__cuda_sm70_shflsync_bfly_p) ;  /* 0x00000ec000007944 */ /* 0x002fea0003c00000 */
[----:B------:R-:W-:Y:S01]  /*1c1d0*/  FADD.FTZ R0, R0, R5 ;  /* 0x0000000500007221 */ /* 0x000fe20000010000 */
[----:B------:R-:W-:Y:S02]  /*1c1e0*/  MOV R2, R208 ;  /* 0x000000d000027202 */ /* 0x000fe40000000f00 */
[----:B------:R-:W-:-:S02]  /*1c1f0*/  MOV R5, 0x2 ;  /* 0x0000000200057802 */ /* 0x000fc40000000f00 */
[----:B------:R-:W-:Y:S02]  /*1c200*/  MOV R3, 0x1c220 ;  /* 0x0001c22000037802 */ /* 0x000fe40000000f00 */
[----:B------:R-:W-:Y:S05]  /*1c210*/  CALL.REL.NOINC `($__internal_74_$__cuda_sm70_shflsync_bfly_p) ;  /* 0x00000e7000007944 */ /* 0x000fea0003c00000 */
[----:B------:R-:W-:Y:S01]  /*1c220*/  FADD.FTZ R4, R208, R5 ;  /* 0x00000005d0047221 */ /* 0x000fe20000010000 */
[----:B------:R-:W-:Y:S02]  /*1c230*/  MOV R5, 0x1 ;  /* 0x0000000100057802 */ /* 0x000fe40000000f00 */
[----:B------:R-:W-:Y:S02]  /*1c240*/  MOV R3, 0x1c270 ;  /* 0x0001c27000037802 */ /* 0x000fe40000000f00 */
[----:B------:R-:W-:Y:S02]  /*1c250*/  MOV R2, R4 ;  /* 0x0000000400027202 */ /* 0x000fe40000000f00 */
[----:B------:R-:W-:Y:S05]  /*1c260*/  CALL.REL.NOINC `($__internal_74_$__cuda_sm70_shflsync_bfly_p) ;  /* 0x00000e2000007944 */ /* 0x000fea0003c00000 */
[----:B------:R-:W-:Y:S01]  /*1c270*/  MOV R3, R5 ;  /* 0x0000000500037202 */ /* 0x000fe20000000f00 */
[----:B------:R-:W-:Y:S05]  /*1c280*/  BRA `(.L_x_3765) ;  /* 0xffff9c9000007947 */ /* 0x000fea000383ffff */
.L_x_3699:
[----:B--234-:R-:W-:Y:S01]  /*1c290*/  IMAD.MOV.U32 R5, RZ, RZ, R15 ;  /* 0x000000ffff057224 */ /* 0x01cfe200078e000f */
[----:B------:R-:W-:Y:S01]  /*1c2a0*/  MOV R3, RZ ;  /* 0x000000ff00037202 */ /* 0x000fe20000000f00 */
[----:B------:R-:W-:Y:S01]  /*1c2b0*/  IMAD.MOV.U32 R0, RZ, RZ, 0x181f ;  /* 0x0000181fff007424 */ /* 0x000fe200078e00ff */
[----:B------:R-:W-:Y:S02]  /*1c2c0*/  MOV R2, 0x1c2e0 ;  /* 0x0001c2e000027802 */ /* 0x000fe40000000f00 */
[----:B-1----:R-:W-:Y:S05]  /*1c2d0*/  CALL.REL.NOINC `($__internal_75_$__cuda_sm70_shflsync_idx_p) ;  /* 0x00000e0000007944 */ /* 0x002fea0003c00000 */
[----:B------:R-:W-:Y:S01]  /*1c2e0*/  MOV R12, R0 ;  /* 0x00000000000c7202 */ /* 0x000fe20000000f00 */
[----:B------:R-:W-:Y:S05]  /*1c2f0*/  BRA `(.L_x_3766) ;  /* 0xffffb81000007947 */ /* 0x000fea000383ffff */
.L_x_3700:
[----:B------:R-:W-:Y:S01]  /*1c300*/  IMAD.MOV.U32 R5, RZ, RZ, R16 ;  /* 0x000000ffff057224 */ /* 0x000fe200078e0010 */
[----:B------:R-:W-:Y:S01]  /*1c310*/  MOV R3, RZ ;  /* 0x000000ff00037202 */ /* 0x000fe20000000f00 */
[----:B------:R-:W-:Y:S01]  /*1c320*/  IMAD.MOV.U32 R0, RZ, RZ, 0x181f ;  /* 0x0000181fff007424 */ /* 0x000fe200078e00ff */
[----:B------:R-:W-:-:S02]  /*1c330*/  MOV R2, 0x1c350 ;  /* 0x0001c35000027802 */ /* 0x000fc40000000f00 */
[----:B-123--:R-:W-:Y:S05]  /*1c340*/  CALL.REL.NOINC `($__internal_75_$__cuda_sm70_shflsync_idx_p) ;  /* 0x00000d9000007944 */ /* 0x00efea0003c00000 */
[----:B------:R-:W-:Y:S05]  /*1c350*/  BRA `(.L_x_3767) ;  /* 0xffffb7d000007947 */ /* 0x000fea000383ffff */
.L_x_3703:
[----:B------:R-:W-:Y:S01]  /*1c360*/  IMAD.MOV.U32 R5, RZ, RZ, R15 ;  /* 0x000000ffff057224 */ /* 0x000fe200078e000f */
[----:B--2---:R-:W-:Y:S01]  /*1c370*/  MOV R3, 0x1 ;  /* 0x0000000100037802 */ /* 0x004fe20000000f00 */
[----:B------:R-:W-:Y:S01]  /*1c380*/  IMAD.MOV.U32 R0, RZ, RZ, 0x181f ;  /* 0x0000181fff007424 */ /* 0x000fe200078e00ff */
[----:B------:R-:W-:-:S02]  /*1c390*/  MOV R2, 0x1c3b0 ;  /* 0x0001c3b000027802 */ /* 0x000fc40000000f00 */
[----:B-1-34-:R-:W-:Y:S05]  /*1c3a0*/  CALL.REL.NOINC `($__internal_75_$__cuda_sm70_shflsync_idx_p) ;  /* 0x00000d3000007944 */ /* 0x01afea0003c00000 */
[----:B------:R-:W-:Y:S01]  /*1c3b0*/  IMAD.MOV.U32 R12, RZ, RZ, R0 ;  /* 0x000000ffff0c7224 */ /* 0x000fe200078e0000 */
[----:B------:R-:W-:Y:S01]  /*1c3c0*/  MOV R3, 0x1 ;  /* 0x0000000100037802 */ /* 0x000fe20000000f00 */
[----:B------:R-:W-:Y:S01]  /*1c3d0*/  IMAD.MOV.U32 R5, RZ, RZ, R16 ;  /* 0x000000ffff057224 */ /* 0x000fe200078e0010 */
[----:B------:R-:W-:-:S02]  /*1c3e0*/  MOV R0, 0x181f ;  /* 0x0000181f00007802 */ /* 0x000fc40000000f00 */
[----:B------:R-:W-:Y:S02]  /*1c3f0*/  MOV R2, 0x1c410 ;  /* 0x0001c41000027802 */ /* 0x000fe40000000f00 */
[----:B------:R-:W-:Y:S05]  /*1c400*/  CALL.REL.NOINC `($__internal_75_$__cuda_sm70_shflsync_idx_p) ;  /* 0x00000cd000007944 */ /* 0x000fea0003c00000 */
[----:B------:R-:W-:Y:S05]  /*1c410*/  BRA `(.L_x_3768) ;  /* 0xffffb8f000007947 */ /* 0x000fea000383ffff */
.L_x_3706:
[----:B------:R-:W-:Y:S01]  /*1c420*/  IMAD.MOV.U32 R5, RZ, RZ, R15 ;  /* 0x000000ffff057224 */ /* 0x000fe200078e000f */
[----:B--2---:R-:W-:Y:S01]  /*1c430*/  MOV R3, 0x2 ;  /* 0x0000000200037802 */ /* 0x004fe20000000f00 */
[----:B------:R-:W-:Y:S01]  /*1c440*/  IMAD.MOV.U32 R0, RZ, RZ, 0x181f ;  /* 0x0000181fff007424 */ /* 0x000fe200078e00ff */
[----:B------:R-:W-:Y:S02]  /*1c450*/  MOV R2, 0x1c470 ;  /* 0x0001c47000027802 */ /* 0x000fe40000000f00 */
[----:B-1-34-:R-:W-:Y:S05]  /*1c460*/  CALL.REL.NOINC `($__internal_75_$__cuda_sm70_shflsync_idx_p) ;  /* 0x00000c7000007944 */ /* 0x01afea0003c00000 */
[----:B------:R-:W-:Y:S01]  /*1c470*/  MOV R12, R0 ;  /* 0x00000000000c7202 */ /* 0x000fe20000000f00 */
[----:B------:R-:W-:Y:S05]  /*1c480*/  BRA `(.L_x_3769) ;  /* 0xffffb9f000007947 */ /* 0x000fea000383ffff */
.L_x_3707:
[----:B------:R-:W-:Y:S01]  /*1c490*/  IMAD.MOV.U32 R5, RZ, RZ, R16 ;  /* 0x000000ffff057224 */ /* 0x000fe200078e0010 */
[----:B--2---:R-:W-:Y:S01]  /*1c4a0*/  MOV R3, 0x2 ;  /* 0x0000000200037802 */ /* 0x004fe20000000f00 */
[----:B------:R-:W-:Y:S01]  /*1c4b0*/  IMAD.MOV.U32 R0, RZ, RZ, 0x181f ;  /* 0x0000181fff007424 */ /* 0x000fe200078e00ff */
[----:B------:R-:W-:Y:S02]  /*1c4c0*/  MOV R2, 0x1c4e0 ;  /* 0x0001c4e000027802 */ /* 0x000fe40000000f00 */
[----:B-1-34-:R-:W-:Y:S05]  /*1c4d0*/  CALL.REL.NOINC `($__internal_75_$__cuda_sm70_shflsync_idx_p) ;  /* 0x00000c0000007944 */ /* 0x01afea0003c00000 */
[----:B------:R-:W-:Y:S05]  /*1c4e0*/  BRA `(.L_x_3770) ;  /* 0xffffb9b000007947 */ /* 0x000fea000383ffff */
.L_x_3710:
[----:B------:R-:W-:Y:S01]  /*1c4f0*/  IMAD.MOV.U32 R5, RZ, RZ, R15 ;  /* 0x000000ffff057224 */ /* 0x000fe200078e000f */
[----:B---3--:R-:W-:Y:S01]  /*1c500*/  MOV R3, 0x3 ;  /* 0x0000000300037802 */ /* 0x008fe20000000f00 */
[----:B----4-:R-:W-:Y:S01]  /*1c510*/  IMAD.MOV.U32 R0, RZ, RZ, 0x181f ;  /* 0x0000181fff007424 */ /* 0x010fe200078e00ff */
[----:B------:R-:W-:-:S02]  /*1c520*/  MOV R2, 0x1c540 ;  /* 0x0001c54000027802 */ /* 0x000fc40000000f00 */
[----:B-12---:R-:W-:Y:S05]  /*1c530*/  CALL.REL.NOINC `($__internal_75_$__cuda_sm70_shflsync_idx_p) ;  /* 0x00000ba000007944 */ /* 0x006fea0003c00000 */
[----:B------:R-:W-:Y:S01]  /*1c540*/  IMAD.MOV.U32 R10, RZ, RZ, R0 ;  /* 0x000000ffff0a7224 */ /* 0x000fe200078e0000 */
[----:B------:R-:W-:Y:S01]  /*1c550*/  MOV R3, 0x3 ;  /* 0x0000000300037802 */ /* 0x000fe20000000f00 */
[----:B------:R-:W-:Y:S01]  /*1c560*/  IMAD.MOV.U32 R5, RZ, RZ, R16 ;  /* 0x000000ffff057224 */ /* 0x000fe200078e0010 */
[----:B------:R-:W-:-:S02]  /*1c570*/  MOV R0, 0x181f ;  /* 0x0000181f00007802 */ /* 0x000fc40000000f00 */
[----:B------:R-:W-:Y:S02]  /*1c580*/  MOV R2, 0x1c5a0 ;  /* 0x0001c5a000027802 */ /* 0x000fe40000000f00 */
[----:B------:R-:W-:Y:S05]  /*1c590*/  CALL.REL.NOINC `($__internal_75_$__cuda_sm70_shflsync_idx_p) ;  /* 0x00000b4000007944 */ /* 0x000fea0003c00000 */
[----:B------:R-:W-:Y:S05]  /*1c5a0*/  BRA `(.L_x_3771) ;  /* 0xffffba7000007947 */ /* 0x000fea000383ffff */
.L_x_3712:
[----:B------:R-:W-:Y:S01]  /*1c5b0*/  IMAD.MOV.U32 R5, RZ, RZ, R16 ;  /* 0x000000ffff057224 */ /* 0x000fe200078e0010 */
[----:B------:R-:W-:Y:S01]  /*1c5c0*/  MOV R3, RZ ;  /* 0x000000ff00037202 */ /* 0x000fe20000000f00 */
[----:B------:R-:W-:Y:S01]  /*1c5d0*/  IMAD.MOV.U32 R0, RZ, RZ, 0x1c1f ;  /* 0x00001c1fff007424 */ /* 0x000fe200078e00ff */
[----:B------:R-:W-:Y:S02]  /*1c5e0*/  MOV R2, 0x1c600 ;  /* 0x0001c60000027802 */ /* 0x000fe40000000f00 */
[----:B------:R-:W-:Y:S05]  /*1c5f0*/  CALL.REL.NOINC `($__internal_75_$__cuda_sm70_shflsync_idx_p) ;  /* 0x00000ae000007944 */ /* 0x000fea0003c00000 */
[----:B------:R-:W-:Y:S01]  /*1c600*/  MOV R4, R0 ;  /* 0x0000000000047202 */ /* 0x000fe20000000f00 */
[----:B------:R-:W-:Y:S05]  /*1c610*/  BRA `(.L_x_3772) ;  /* 0xffffbd6000007947 */ /* 0x000fea000383ffff */
.L_x_3713:
[----:B------:R-:W-:Y:S01]  /*1c620*/  IMAD.MOV.U32 R5, RZ, RZ, R17 ;  /* 0x000000ffff057224 */ /* 0x000fe200078e0011 */
[----:B------:R-:W-:Y:S01]  /*1c630*/  MOV R3, RZ ;  /* 0x000000ff00037202 */ /* 0x000fe20000000f00 */
[----:B------:R-:W-:Y:S01]  /*1c640*/  IMAD.MOV.U32 R0, RZ, RZ, 0x1c1f ;  /* 0x00001c1fff007424 */ /* 0x000fe200078e00ff */
[----:B------:R-:W-:Y:S02]  /*1c650*/  MOV R2, 0x1c670 ;  /* 0x0001c67000027802 */ /* 0x000fe40000000f00 */
[----:B-12---:R-:W-:Y:S05]  /*1c660*/  CALL.REL.NOINC `($__internal_75_$__cuda_sm70_shflsync_idx_p) ;  /* 0x00000a7000007944 */ /* 0x006fea0003c00000 */
[----:B------:R-:W-:Y:S05]  /*1c670*/  BRA `(.L_x_3773) ;  /* 0xffffbd2000007947 */ /* 0x000fea000383ffff */
.L_x_3716:
[----:B------:R-:W-:Y:S01]  /*1c680*/  IMAD.MOV.U32 R5, RZ, RZ, R16 ;  /* 0x000000ffff057224 */ /* 0x000fe200078e0010 */
[----:B------:R-:W-:Y:S01]  /*1c690*/  MOV R3, 0x1 ;  /* 0x0000000100037802 */ /* 0x000fe20000000f00 */
[----:B----4-:R-:W-:Y:S01]  /*1c6a0*/  IMAD.MOV.U32 R0, RZ, RZ, 0x1c1f ;  /* 0x00001c1fff007424 */ /* 0x010fe200078e00ff */
[----:B------:R-:W-:-:S02]  /*1c6b0*/  MOV R2, 0x1c6d0 ;  /* 0x0001c6d000027802 */ /* 0x000fc40000000f00 */
[----:B-123--:R-:W-:Y:S05]  /*1c6c0*/  CALL.REL.NOINC `($__internal_75_$__cuda_sm70_shflsync_idx_p) ;  /* 0x00000a1000007944 */ /* 0x00efea0003c00000 */
[----:B------:R-:W-:Y:S01]  /*1c6d0*/  IMAD.MOV.U32 R4, RZ, RZ, R0 ;  /* 0x000000ffff047224 */ /* 0x000fe200078e0000 */
[----:B------:R-:W-:Y:S01]  /*1c6e0*/  MOV R3, 0x1 ;  /* 0x0000000100037802 */ /* 0x000fe20000000f00 */
[----:B------:R-:W-:Y:S01]  /*1c6f0*/  IMAD.MOV.U32 R5, RZ, RZ, R17 ;  /* 0x000000ffff057224 */ /* 0x000fe200078e0011 */
[----:B------:R-:W-:-:S02]  /*1c700*/  MOV R0, 0x1c1f ;  /* 0x00001c1f00007802 */ /* 0x000fc40000000f00 */
[----:B------:R-:W-:Y:S02]  /*1c710*/  MOV R2, 0x1c730 ;  /* 0x0001c73000027802 */ /* 0x000fe40000000f00 */
[----:B------:R-:W-:Y:S05]  /*1c720*/  CALL.REL.NOINC `($__internal_75_$__cuda_sm70_shflsync_idx_p) ;  /* 0x000009b000007944 */ /* 0x000fea0003c00000 */
[----:B------:R-:W-:Y:S05]  /*1c730*/  BRA `(.L_x_3774) ;  /* 0xffffc8e000007947 */ /* 0x000fea000383ffff */
.L_x_3720:
[----:B------:R-:W-:Y:S01]  /*1c740*/  IMAD.MOV.U32 R5, RZ, RZ, R13 ;  /* 0x000000ffff057224 */ /* 0x000fe200078e000d */
[----:B------:R-:W-:Y:S01]  /*1c750*/  MOV R3, RZ ;  /* 0x000000ff00037202 */ /* 0x000fe20000000f00 */
[----:B------:R-:W-:Y:S01]  /*1c760*/  IMAD.MOV.U32 R0, RZ, RZ, 0x181f ;  /* 0x0000181fff007424 */ /* 0x000fe200078e00ff */
[----:B------:R-:W-:Y:S02]  /*1c770*/  MOV R2, 0x1c790 ;  /* 0x0001c79000027802 */ /* 0x000fe40000000f00 */
[----:B------:R-:W-:Y:S05]  /*1c780*/  CALL.REL.NOINC `($__internal_75_$__cuda_sm70_shflsync_idx_p) ;  /* 0x0000095000007944 */ /* 0x000fea0003c00000 */
[----:B------:R-:W-:Y:S01]  /*1c790*/  MOV R12, R0 ;  /* 0x00000000000c7202 */ /* 0x000fe20000000f00 */
[----:B------:R-:W-:Y:S05]  /*1c7a0*/  BRA `(.L_x_3775) ;  /* 0xffffdc3000007947 */ /* 0x000fea000383ffff */
.L_x_3721:
[----:B------:R-:W-:Y:S01]  /*1c7b0*/  IMAD.MOV.U32 R5, RZ, RZ, R16 ;  /* 0x000000ffff057224 */ /* 0x000fe200078e0010 */
[----:B------:R-:W-:Y:S01]  /*1c7c0*/  MOV R3, RZ ;  /* 0x000000ff00037202 */ /* 0x000fe20000000f00 */
[----:B------:R-:W-:Y:S01]  /*1c7d0*/  IMAD.MOV.U32 R0, RZ, RZ, 0x181f ;  /* 0x0000181fff007424 */ /* 0x000fe200078e00ff */
[----:B------:R-:W-:Y:S02]  /*1c7e0*/  MOV R2, 0x1c800 ;  /* 0x0001c80000027802 */ /* 0x000fe40000000f00 */
[----:B-12---:R-:W-:Y:S05]  /*1c7f0*/  CALL.REL.NOINC `($__internal_75_$__cuda_sm70_shflsync_idx_p) ;  /* 0x000008e000007944 */ /* 0x006fea0003c00000 */
[----:B------:R-:W-:Y:S05]  /*1c800*/  BRA `(.L_x_3776) ;  /* 0xffffdbf000007947 */ /* 0x000fea000383ffff */
.L_x_3724:
[----:B------:R-:W-:Y:S01]  /*1c810*/  IMAD.MOV.U32 R5, RZ, RZ, R13 ;  /* 0x000000ffff057224 */ /* 0x000fe200078e000d */
[----:B--2---:R-:W-:Y:S01]  /*1c820*/  MOV R3, 0x1 ;  /* 0x0000000100037802 */ /* 0x004fe20000000f00 */
[----:B----4-:R-:W-:Y:S01]  /*1c830*/  IMAD.MOV.U32 R0, RZ, RZ, 0x181f ;  /* 0x0000181fff007424 */ /* 0x010fe200078e00ff */
[----:B------:R-:W-:-:S02]  /*1c840*/  MOV R2, 0x1c860 ;  /* 0x0001c86000027802 */ /* 0x000fc40000000f00 */
[----:B-1-3--:R-:W-:Y:S05]  /*1c850*/  CALL.REL.NOINC `($__internal_75_$__cuda_sm70_shflsync_idx_p) ;  /* 0x0000088000007944 */ /* 0x00afea0003c00000 */
[----:B------:R-:W-:Y:S01]  /*1c860*/  IMAD.MOV.U32 R12, RZ, RZ, R0 ;  /* 0x000000ffff0c7224 */ /* 0x000fe200078e0000 */
[----:B------:R-:W-:Y:S01]  /*1c870*/  MOV R3, 0x1 ;  /* 0x0000000100037802 */ /* 0x000fe20000000f00 */
[----:B------:R-:W-:Y:S01]  /*1c880*/  IMAD.MOV.U32 R5, RZ, RZ, R16 ;  /* 0x000000ffff057224 */ /* 0x000fe200078e0010 */
[----:B------:R-:W-:-:S02]  /*1c890*/  MOV R0, 0x181f ;  /* 0x0000181f00007802 */ /* 0x000fc40000000f00 */
[----:B------:R-:W-:Y:S02]  /*1c8a0*/  MOV R2, 0x1c8c0 ;  /* 0x0001c8c000027802 */ /* 0x000fe40000000f00 */
[----:B------:R-:W-:Y:S05]  /*1c8b0*/  CALL.REL.NOINC `($__internal_75_$__cuda_sm70_shflsync_idx_p) ;  /* 0x0000082000007944 */ /* 0x000fea0003c00000 */
[----:B------:R-:W-:Y:S05]  /*1c8c0*/  BRA `(.L_x_3777) ;  /* 0xffffdd2000007947 */ /* 0x000fea000383ffff */
.L_x_3727:
[----:B------:R-:W-:Y:S01]  /*1c8d0*/  IMAD.MOV.U32 R5, RZ, RZ, R13 ;  /* 0x000000ffff057224 */ /* 0x000fe200078e000d */
[----:B-1----:R-:W-:Y:S01]  /*1c8e0*/  MOV R3, 0x2 ;  /* 0x0000000200037802 */ /* 0x002fe20000000f00 */
[----:B----4-:R-:W-:Y:S01]  /*1c8f0*/  IMAD.MOV.U32 R0, RZ, RZ, 0x181f ;  /* 0x0000181fff007424 */ /* 0x010fe200078e00ff */
[----:B------:R-:W-:Y:S02]  /*1c900*/  MOV R2, 0x1c920 ;  /* 0x0001c92000027802 */ /* 0x000fe40000000f00 */
[----:B--23--:R-:W-:Y:S05]  /*1c910*/  CALL.REL.NOINC `($__internal_75_$__cuda_sm70_shflsync_idx_p) ;  /* 0x000007c000007944 */ /* 0x00cfea0003c00000 */
[----:B------:R-:W-:Y:S01]  /*1c920*/  MOV R12, R0 ;  /* 0x00000000000c7202 */ /* 0x000fe20000000f00 */
[----:B------:R-:W-:Y:S05]  /*1c930*/  BRA `(.L_x_3778) ;  /* 0xffffde2000007947 */ /* 0x000fea000383ffff */
.L_x_3728:
[----:B------:R-:W-:Y:S01]  /*1c940*/  IMAD.MOV.U32 R5, RZ, RZ, R16 ;  /* 0x000000ffff057224 */ /* 0x000fe200078e0010 */
[----:B------:R-:W-:Y:S01]  /*1c950*/  MOV R3, 0x2 ;  /* 0x0000000200037802 */ /* 0x000fe20000000f00 */
[----:B----4-:R-:W-:Y:S01]  /*1c960*/  IMAD.MOV.U32 R0, RZ, RZ, 0x181f ;  /* 0x0000181fff007424 */ /* 0x010fe200078e00ff */
[----:B------:R-:W-:Y:S02]  /*1c970*/  MOV R2, 0x1c990 ;  /* 0x0001c99000027802 */ /* 0x000fe40000000f00 */
[----:B-123--:R-:W-:Y:S05]  /*1c980*/  CALL.REL.NOINC `($__internal_75_$__cuda_sm70_shflsync_idx_p) ;  /* 0x0000075000007944 */ /* 0x00efea0003c00000 */
[----:B------:R-:W-:Y:S05]  /*1c990*/  BRA `(.L_x_3779) ;  /* 0xffffdde000007947 */ /* 0x000fea000383ffff */
.L_x_3731:
[----:B------:R-:W-:Y:S01]  /*1c9a0*/  IMAD.MOV.U32 R5, RZ, RZ, R13 ;  /* 0x000000ffff057224 */ /* 0x000fe200078e000d */
[----:B-1----:R-:W-:Y:S01]  /*1c9b0*/  MOV R3, 0x3 ;  /* 0x0000000300037802 */ /* 0x002fe20000000f00 */
[----:B------:R-:W-:Y:S01]  /*1c9c0*/  IMAD.MOV.U32 R0, RZ, RZ, 0x181f ;  /* 0x0000181fff007424 */ /* 0x000fe200078e00ff */
[----:B------:R-:W-:-:S02]  /*1c9d0*/  MOV R2, 0x1c9f0 ;  /* 0x0001c9f000027802 */ /* 0x000fc40000000f00 */
[----:B--234-:R-:W-:Y:S05]  /*1c9e0*/  CALL.REL.NOINC `($__internal_75_$__cuda_sm70_shflsync_idx_p) ;  /* 0x000006f000007944 */ /* 0x01cfea0003c00000 */
[----:B------:R-:W-:Y:S01]  /*1c9f0*/  IMAD.MOV.U32 R12, RZ, RZ, R0 ;  /* 0x000000ffff0c7224 */ /* 0x000fe200078e0000 */
[----:B------:R-:W-:Y:S01]  /*1ca00*/  MOV R3, 0x3 ;  /* 0x0000000300037802 */ /* 0x000fe20000000f00 */
[----:B------:R-:W-:Y:S01]  /*1ca10*/  IMAD.MOV.U32 R5, RZ, RZ, R16 ;  /* 0x000000ffff057224 */ /* 0x000fe200078e0010 */
[----:B------:R-:W-:-:S02]  /*1ca20*/  MOV R0, 0x181f ;  /* 0x0000181f00007802 */ /* 0x000fc40000000f00 */
[----:B------:R-:W-:Y:S02]  /*1ca30*/  MOV R2, 0x1ca50 ;  /* 0x0001ca5000027802 */ /* 0x000fe40000000f00 */
[----:B------:R-:W-:Y:S05]  /*1ca40*/  CALL.REL.NOINC `($__internal_75_$__cuda_sm70_shflsync_idx_p) ;  /* 0x0000069000007944 */ /* 0x000fea0003c00000 */
[----:B------:R-:W-:Y:S05]  /*1ca50*/  BRA `(.L_x_3780) ;  /* 0xffffdea000007947 */ /* 0x000fea000383ffff */
.L_x_3733:
[----:B--2---:R-:W-:Y:S01]  /*1ca60*/  IMAD.MOV.U32 R5, RZ, RZ, R21 ;  /* 0x000000ffff057224 */ /* 0x004fe200078e0015 */
[----:B------:R-:W-:Y:S01]  /*1ca70*/  MOV R3, RZ ;  /* 0x000000ff00037202 */ /* 0x000fe20000000f00 */
[----:B------:R-:W-:Y:S01]  /*1ca80*/  IMAD.MOV.U32 R0, RZ, RZ, 0x1f ;  /* 0x0000001fff007424 */ /* 0x000fe200078e00ff */
[----:B------:R-:W-:Y:S02]  /*1ca90*/  MOV R2, 0x1cab0 ;  /* 0x0001cab000027802 */ /* 0x000fe40000000f00 */
[----:B-1-3--:R-:W-:Y:S05]  /*1caa0*/  CALL.REL.NOINC `($__internal_75_$__cuda_sm70_shflsync_idx_p) ;  /* 0x0000063000007944 */ /* 0x00afea0003c00000 */
[----:B------:R-:W-:Y:S01]  /*1cab0*/  MOV R9, R0 ;  /* 0x0000000000097202 */ /* 0x000fe20000000f00 */
[----:B------:R-:W-:Y:S05]  /*1cac0*/  BRA `(.L_x_3781) ;  /* 0xffffe04000007947 */ /* 0x000fea000383ffff */
.L_x_3734:
[----:B--2---:R-:W-:Y:S01]  /*1cad0*/  IMAD.MOV.U32 R5, RZ, RZ, R21 ;  /* 0x000000ffff057224 */ /* 0x004fe200078e0015 */
[----:B------:R-:W-:Y:S01]  /*1cae0*/  MOV R3, 0x1 ;  /* 0x0000000100037802 */ /* 0x000fe20000000f00 */
[----:B------:R-:W-:Y:S01]  /*1caf0*/  IMAD.MOV.U32 R0, RZ, RZ, 0x1f ;  /* 0x0000001fff007424 */ /* 0x000fe200078e00ff */
[----:B------:R-:W-:Y:S02]  /*1cb00*/  MOV R2, 0x1cb20 ;  /* 0x0001cb2000027802 */ /* 0x000fe40000000f00 */
[----:B-1-34-:R-:W-:Y:S05]  /*1cb10*/  CALL.REL.NOINC `($__internal_75_$__cuda_sm70_shflsync_idx_p) ;  /* 0x000005c000007944 */ /* 0x01afea0003c00000 */
[----:B------:R-:W-:Y:S01]  /*1cb20*/  MOV R8, R0 ;  /* 0x0000000000087202 */ /* 0x000fe20000000f00 */
[----:B------:R-:W-:Y:S05]  /*1cb30*/  BRA `(.L_x_3782) ;  /* 0xffffdff000007947 */ /* 0x000fea000383ffff */
.L_x_3735:
[----:B------:R-:W-:Y:S02]  /*1cb40*/  MOV R2, 0x1 ;  /* 0x0000000100027802 */ /* 0x000fe40000000f00 */
[----:B------:R-:W-:-:S02]  /*1cb50*/  MOV R3, 0x1cb70 ;  /* 0x0001cb7000037802 */ /* 0x000fc40000000f00 */
[----:B---34-:R-:W-:Y:S05]  /*1cb60*/  CALL.REL.NOINC `($__internal_76_$__cuda_sm70_shflsync_up_p) ;  /* 0x000005c000007944 */ /* 0x018fea0003c00000 */
[----:B------:R-:W-:Y:S05]  /*1cb70*/  BRA `(.L_x_3783) ;  /* 0xffffe0d000007947 */ /* 0x000fea000383ffff */
.L_x_3736:
[----:B------:R-:W-:Y:S02]  /*1cb80*/  MOV R2, 0x2 ;  /* 0x0000000200027802 */ /* 0x000fe40000000f00 */
[----:B------:R-:W-:-:S02]  /*1cb90*/  MOV R3, 0x1cbb0 ;  /* 0x0001cbb000037802 */ /* 0x000fc40000000f00 */
[----:B---34-:R-:W-:Y:S05]  /*1cba0*/  CALL.REL.NOINC `($__internal_76_$__cuda_sm70_shflsync_up_p) ;  /* 0x0000058000007944 */ /* 0x018fea0003c00000 */
[----:B------:R-:W-:Y:S01]  /*1cbb0*/  SEL R3, R4, RZ, P1 ;  /* 0x000000ff04037207 */ /* 0x000fe20000800000 */
[----:B------:R-:W-:-:S04]  /*1cbc0*/  IMAD.MOV.U32 R2, RZ, RZ, 0x4 ;  /* 0x00000004ff027424 */ /* 0x000fc800078e00ff */
[----:B------:R-:W-:Y:S01]  /*1cbd0*/  IMAD.IADD R0, R0, 0x1, R3 ;  /* 0x0000000100007824 */ /* 0x000fe200078e0203 */
[----:B------:R-:W-:Y:S02]  /*1cbe0*/  MOV R3, 0x1cc00 ;  /* 0x0001cc0000037802 */ /* 0x000fe40000000f00 */
        /* <DEDUP_REMOVED lines=19> */
.L_x_3740:
[----:B------:R-:W-:Y:S02]  /*1cd20*/  MOV R2, 0x1 ;  /* 0x0000000100027802 */ /* 0x000fe40000000f00 */
[----:B------:R-:W-:Y:S02]  /*1cd30*/  MOV R3, 0x1cd50 ;  /* 0x0001cd5000037802 */ /* 0x000fe40000000f00 */
[----:B----4-:R-:W-:Y:S05]  /*1cd40*/  CALL.REL.NOINC `($__internal_76_$__cuda_sm70_shflsync_up_p) ;  /* 0x000003e000007944 */ /* 0x010fea0003c00000 */
[----:B------:R-:W-:Y:S01]  /*1cd50*/  MOV R2, R4 ;  /* 0x0000000400027202 */ /* 0x000fe20000000f00 */
[----:B------:R-:W-:Y:S05]  /*1cd60*/  BRA `(.L_x_3785) ;  /* 0xffffe13000007947 */ /* 0x000fea000383ffff */
.L_x_3741:
[----:B------:R-:W-:Y:S02]  /*1cd70*/  MOV R2, 0x2 ;  /* 0x0000000200027802 */ /* 0x000fe40000000f00 */
[----:B------:R-:W-:Y:S02]  /*1cd80*/  MOV R3, 0x1cda0 ;  /* 0x0001cda000037802 */ /* 0x000fe40000000f00 */
[----:B----4-:R-:W-:Y:S05]  /*1cd90*/  CALL.REL.NOINC `($__internal_76_$__cuda_sm70_shflsync_up_p) ;  /* 0x0000039000007944 */ /* 0x010fea0003c00000 */
        /* <DEDUP_REMOVED lines=23> */
.L_x_3743:
[----:B------:R-:W-:Y:S02]  /*1cf10*/  SEL R0, RZ, 0x1, P0 ;  /* 0x00000001ff007807 */ /* 0x000fe40000000000 */
[----:B------:R-:W-:Y:S02]  /*1cf20*/  MOV R2, 0x1cf40 ;  /* 0x0001cf4000027802 */ /* 0x000fe40000000f00 */
[----:B-1--4-:R-:W-:Y:S05]  /*1cf30*/  CALL.REL.NOINC `($__internal_77_$__cuda_sm70_votesync_ballot) ;  /* 0x0000026000007944 */ /* 0x012fea0003c00000 */
[----:B------:R-:W-:Y:S01]  /*1cf40*/  MOV R10, R0 ;  /* 0x00000000000a7202 */ /* 0x000fe20000000f00 */
[----:B------:R-:W-:Y:S05]  /*1cf50*/  BRA `(.L_x_3787) ;  /* 0xffffe0d000007947 */ /* 0x000fea000383ffff */
.L_x_3744:
[----:B------:R-:W-:Y:S01]  /*1cf60*/  IMAD.MOV.U32 R5, RZ, RZ, R6 ;  /* 0x000000ffff057224 */ /* 0x000fe200078e0006 */
[----:B------:R-:W-:Y:S01]  /*1cf70*/  MOV R3, R8 ;  /* 0x0000000800037202 */ /* 0x000fe20000000f00 */
[----:B------:R-:W-:Y:S01]  /*1cf80*/  IMAD.MOV.U32 R0, RZ, RZ, 0x1f ;  /* 0x0000001fff007424 */ /* 0x000fe200078e00ff */
[----:B------:R-:W-:Y:S02]  /*1cf90*/  MOV R2, 0x1cfb0 ;  /* 0x0001cfb000027802 */ /* 0x000fe40000000f00 */
[----:B-1--4-:R-:W-:Y:S05]  /*1cfa0*/  CALL.REL.NOINC `($__internal_75_$__cuda_sm70_shflsync_idx_p) ;  /* 0x0000013000007944 */ /* 0x012fea0003c00000 */
[----:B------:R-:W-:Y:S01]  /*1cfb0*/  IMAD.MOV.U32 R11, RZ, RZ, R0 ;  /* 0x000000ffff0b7224 */ /* 0x000fe200078e0000 */
[----:B------:R-:W-:Y:S01]  /*1cfc0*/  MOV R3, R8 ;  /* 0x0000000800037202 */ /* 0x000fe20000000f00 */
[----:B------:R-:W-:Y:S01]  /*1cfd0*/  IMAD.MOV.U32 R5, RZ, RZ, R7 ;  /* 0x000000ffff057224 */ /* 0x000fe200078e0007 */
[----:B------:R-:W-:Y:S02]  /*1cfe0*/  MOV R0, 0x1f ;  /* 0x0000001f00007802 */ /* 0x000fe40000000f00 */
[----:B------:R-:W-:-:S02]  /*1cff0*/  MOV R2, 0x1d010 ;  /* 0x0001d01000027802 */ /* 0x000fc40000000f00 */
[----:B------:R-:W-:Y:S05]  /*1d000*/  CALL.REL.NOINC `($__internal_75_$__cuda_sm70_shflsync_idx_p) ;  /* 0x000000d000007944 */ /* 0x000fea0003c00000 */
[----:B------:R-:W-:Y:S01]  /*1d010*/  MOV R7, R0 ;  /* 0x0000000000077202 */ /* 0x000fe20000000f00 */
[----:B------:R-:W-:Y:S05]  /*1d020*/  BRA `(.L_x_3788) ;  /* 0xffffe05000007947 */ /* 0x000fea000383ffff */
.L_x_3747:
[----:B------:R-:W-:Y:S01]  /*1d030*/  IMAD.MOV.U32 R5, RZ, RZ, R4 ;  /* 0x000000ffff057224 */ /* 0x000fe200078e0004 */
[----:B------:R-:W-:-:S02]  /*1d040*/  MOV R0, 0x1f ;  /* 0x0000001f00007802 */ /* 0x000fc40000000f00 */
[----:B------:R-:W-:Y:S02]  /*1d050*/  MOV R2, 0x1d070 ;  /* 0x0001d07000027802 */ /* 0x000fe40000000f00 */
[----:B-1234-:R-:W-:Y:S05]  /*1d060*/  CALL.REL.NOINC `($__internal_75_$__cuda_sm70_shflsync_idx_p) ;  /* 0x0000007000007944 */ /* 0x01efea0003c00000 */
[----:B------:R-:W-:Y:S01]  /*1d070*/  MOV R13, R0 ;  /* 0x00000000000d7202 */ /* 0x000fe20000000f00 */
[----:B------:R-:W-:Y:S05]  /*1d080*/  BRA `(.L_x_3746) ;  /* 0xffffe05000007947 */ /* 0x000fea000383ffff */
        .weak           $__internal_74_$__cuda_sm70_shflsync_bfly_p
        .type           $__internal_74_$__cuda_sm70_shflsync_bfly_p,@function
        .size           $__internal_74_$__cuda_sm70_shflsync_bfly_p,($__internal_75_$__cuda_sm70_shflsync_idx_p - $__internal_74_$__cuda_sm70_shflsync_bfly_p)
$__internal_74_$__cuda_sm70_shflsync_bfly_p:
[----:B------:R-:W-:Y:S04]  /*1d090*/  WARPSYNC R6 ;  /* 0x0000000600007348 */ /* 0x000fe80003800000 */
[----:B------:R1:W2:Y:S02]  /*1d0a0*/  SHFL.BFLY PT, R5, R2, R5, R7 ;  /* 0x0c00000502057389 */ /* 0x0002a400000e0007 */
[----:B-1----:R-:W-:Y:S02]  /*1d0b0*/  MOV R2, R3 ;  /* 0x0000000300027202 */ /* 0x002fe40000000f00 */
[----:B------:R-:W-:-:S04]  /*1d0c0*/  MOV R3, 0x0 ;  /* 0x0000000000037802 */ /* 0x000fc80000000f00 */
[----:B--2---:R-:W-:Y:S05]  /*1d0d0*/  RET.REL.NODEC R2 `(_ZN7cutlass13device_kernelIN5flash19enable_sm80_to_sm89INS1_16FlashAttnFwdSm80INS1_25CollectiveMainloopFwdSm80ILi8ELi1ELb0EN4cute5tupleIJNS5_1CILi128EEENS7_ILi32EEENS7_ILi256EEEEEELi256ENS_10bfloat16_tEfNS_4arch4Sm80ELb1ELb0ELb0ELb1ELb0ELb1ELb1ELb1EEENS1_21CollectiveEpilogueFwdINS6_IJS8_SA_S9_EEENS6_IJNS7_ILi1EEESI_SI_EEESC_SE_Li256ELb1ELb1ELb1ELb0EEENS1_36VarlenDynamicPersistentTileSchedulerILi128ELi32ELi256ELi256ELb1ELb1ELb0ELb1ELb1ELb1EEEEEEEEEvNT_6ParamsE) ;  /* 0xfffe2f2002007950 */ /* 0x004fea0003c3ffff */
        .weak           $__internal_75_$__cuda_sm70_shflsync_idx_p
        .type           $__internal_75_$__cuda_sm70_shflsync_idx_p,@function
        .size           $__internal_75_$__cuda_sm70_shflsync_idx_p,($__internal_76_$__cuda_sm70_shflsync_up_p - $__internal_75_$__cuda_sm70_shflsync_idx_p)
$__internal_75_$__cuda_sm70_shflsync_idx_p:
[----:B------:R-:W-:-:S04]  /*1d0e0*/  MOV R119, 0xffffffff ;  /* 0xffffffff00777802 */ /* 0x000fc80000000f00 */
[----:B------:R-:W-:Y:S04]  /*1d0f0*/  WARPSYNC R119 ;  /* 0x0000007700007348 */ /* 0x000fe80003800000 */
[----:B------:R1:W2:Y:S02]  /*1d100*/  SHFL.IDX PT, R0, R5, R3, R0 ;  /* 0x0000000305007389 */ /* 0x0002a400000e0000 */
[----:B-1----:R-:W-:-:S04]  /*1d110*/  MOV R3, 0x0 ;  /* 0x0000000000037802 */ /* 0x002fc80000000f00 */
[----:B--2---:R-:W-:Y:S05]  /*1d120*/  RET.REL.NODEC R2 `(_ZN7cutlass13device_kernelIN5flash19enable_sm80_to_sm89INS1_16FlashAttnFwdSm80INS1_25CollectiveMainloopFwdSm80ILi8ELi1ELb0EN4cute5tupleIJNS5_1CILi128EEENS7_ILi32EEENS7_ILi256EEEEEELi256ENS_10bfloat16_tEfNS_4arch4Sm80ELb1ELb0ELb0ELb1ELb0ELb1ELb1ELb1EEENS1_21CollectiveEpilogueFwdINS6_IJS8_SA_S9_EEENS6_IJNS7_ILi1EEESI_SI_EEESC_SE_Li256ELb1ELb1ELb1ELb0EEENS1_36VarlenDynamicPersistentTileSchedulerILi128ELi32ELi256ELi256ELb1ELb1ELb0ELb1ELb1ELb1EEEEEEEEEvNT_6ParamsE) ;  /* 0xfffe2ed002007950 */ /* 0x004fea0003c3ffff */
        .weak           $__internal_76_$__cuda_sm70_shflsync_up_p
        .type           $__internal_76_$__cuda_sm70_shflsync_up_p,@function
        .size           $__internal_76_$__cuda_sm70_shflsync_up_p,($__internal_77_$__cuda_sm70_votesync_ballot - $__internal_76_$__cuda_sm70_shflsync_up_p)
$__internal_76_$__cuda_sm70_shflsync_up_p:
[----:B------:R-:W-:Y:S02]  /*1d130*/  IMAD.MOV.U32 R4, RZ, RZ, RZ ;  /* 0x000000ffff047224 */ /* 0x000fe400078e00ff */
[----:B------:R-:W-:-:S04]  /*1d140*/  IMAD.MOV.U32 R10, RZ, RZ, -0x1 ;  /* 0xffffffffff0a7424 */ /* 0x000fc800078e00ff */
[----:B------:R-:W-:Y:S04]  /*1d150*/  WARPSYNC R10 ;  /* 0x0000000a00007348 */ /* 0x000fe80003800000 */
[----:B------:R1:W2:Y:S02]  /*1d160*/  SHFL.UP PT, R4, R0, R2, R4 ;  /* 0x0400000200047389 */ /* 0x0002a400000e0004 */
[----:B-1----:R-:W-:Y:S02]  /*1d170*/  MOV R2, R3 ;  /* 0x0000000300027202 */ /* 0x002fe40000000f00 */
[----:B------:R-:W-:-:S04]  /*1d180*/  MOV R3, 0x0 ;  /* 0x0000000000037802 */ /* 0x000fc80000000f00 */
[----:B--2---:R-:W-:Y:S05]  /*1d190*/  RET.REL.NODEC R2 `(_ZN7cutlass13device_kernelIN5flash19enable_sm80_to_sm89INS1_16FlashAttnFwdSm80INS1_25CollectiveMainloopFwdSm80ILi8ELi1ELb0EN4cute5tupleIJNS5_1CILi128EEENS7_ILi32EEENS7_ILi256EEEEEELi256ENS_10bfloat16_tEfNS_4arch4Sm80ELb1ELb0ELb0ELb1ELb0ELb1ELb1ELb1EEENS1_21CollectiveEpilogueFwdINS6_IJS8_SA_S9_EEENS6_IJNS7_ILi1EEESI_SI_EEESC_SE_Li256ELb1ELb1ELb1ELb0EEENS1_36VarlenDynamicPersistentTileSchedulerILi128ELi32ELi256ELi256ELb1ELb1ELb0ELb1ELb1ELb1EEEEEEEEEvNT_6ParamsE) ;  /* 0xfffe2e6002007950 */ /* 0x004fea0003c3ffff */
        .weak           $__internal_77_$__cuda_sm70_votesync_ballot
        .type           $__internal_77_$__cuda_sm70_votesync_ballot,@function
        .size           $__internal_77_$__cuda_sm70_votesync_ballot,(.L_x_5269 - $__internal_77_$__cuda_sm70_votesync_ballot)
$__internal_77_$__cuda_sm70_votesync_ballot:
[----:B------:R-:W-:Y:S01]  /*1d1a0*/  ISETP.NE.U32.AND P0, PT, R0, 0x1, PT ;  /* 0x000000010000780c */ /* 0x000fe20003f05070 */
[----:B------:R-:W-:-:S04]  /*1d1b0*/  IMAD.MOV.U32 R3, RZ, RZ, -0x1 ;  /* 0xffffffffff037424 */ /* 0x000fc800078e00ff */
[----:B------:R-:W-:Y:S08]  /*1d1c0*/  WARPSYNC R3 ;  /* 0x0000000300007348 */ /* 0x000ff00003800000 */
[----:B------:R-:W-:-:S04]  /*1d1d0*/  VOTE.ANY R0, PT, !P0 ;  /* 0x0000000000007806 */ /* 0x000fc800040e0100 */
[----:B------:R-:W-:Y:S01]  /*1d1e0*/  LOP3.LUT R0, R0, R3, RZ, 0xc0, !PT ;  /* 0x0000000300007212 */ /* 0x000fe200078ec0ff */
[----:B------:R-:W-:-:S04]  /*1d1f0*/  IMAD.MOV.U32 R3, RZ, RZ, 0x0 ;  /* 0x00000000ff037424 */ /* 0x000fc800078e00ff */
[----:B------:R-:W-:Y:S05]  /*1d200*/  RET.REL.NODEC R2 `(_ZN7cutlass13device_kernelIN5flash19enable_sm80_to_sm89INS1_16FlashAttnFwdSm80INS1_25CollectiveMainloopFwdSm80ILi8ELi1ELb0EN4cute5tupleIJNS5_1CILi128EEENS7_ILi32EEENS7_ILi256EEEEEELi256ENS_10bfloat16_tEfNS_4arch4Sm80ELb1ELb0ELb0ELb1ELb0ELb1ELb1ELb1EEENS1_21CollectiveEpilogueFwdINS6_IJS8_SA_S9_EEENS6_IJNS7_ILi1EEESI_SI_EEESC_SE_Li256ELb1ELb1ELb1ELb0EEENS1_36VarlenDynamicPersistentTileSchedulerILi128ELi32ELi256ELi256ELb1ELb1ELb0ELb1ELb1ELb1EEEEEEEEEvNT_6ParamsE) ;  /* 0xfffe2df002007950 */ /* 0x000fea0003c3ffff */
.L_x_3789:
        /* <DEDUP_REMOVED lines=15> */
.L_x_5269:


//--------------------- .text._ZN7cutlass13device_kernelIN5flash19enable_sm80_to_sm89INS1_16FlashAttnFwdSm80INS1_25CollectiveMainloopFwdSm80ILi8ELi1ELb0EN4cute5tupleIJNS5_1CILi128EEENS7_ILi96EEENS7_ILi256EEEEEELi256ENS_10bfloat16_tEfNS_4arch4Sm80ELb0ELb0ELb0ELb0ELb0ELb0ELb1ELb1EEENS1_21CollectiveEpilogueFwdINS6_IJS8_SA_S9_EEENS6_IJNS7_ILi1EEESI_SI_EEESC_SE_Li256ELb0ELb1ELb1ELb0EEENS1_19SingleTileSchedulerILb0ELb1ELb1ELi128EEEEEEEEEvNT_6ParamsE --------------------------
	.section	.text._ZN7cutlass13device_kernelIN5flash19enable_sm80_to_sm89INS1_16FlashAttnFwdSm80INS1_25CollectiveMainloopFwdSm80ILi8ELi1ELb0EN4cute5tupleIJNS5_1CILi128EEENS7_ILi96EEENS7_ILi256EEEEEELi256ENS_10bfloat16_tEfNS_4arch4Sm80ELb0ELb0ELb0ELb0ELb0ELb0ELb1ELb1EEENS1_21CollectiveEpilogueFwdINS6_IJS8_SA_S9_EEENS6_IJNS7_ILi1EEESI_SI_EEESC_SE_Li256ELb0ELb1ELb1ELb0EEENS1_19SingleTileSchedulerILb0ELb1ELb1ELi128EEEEEEEEEvNT_6ParamsE,"ax",@progbits
	.sectioninfo	@"SHI_REGISTERS=255"
	.align	128
.text._ZN7cutlass13device_kernelIN5flash19enable_sm80_to_sm89INS1_16FlashAttnFwdSm80INS1_25CollectiveMainloopFwdSm80ILi8ELi1ELb0EN4cute5tupleIJNS5_1CILi128EEENS7_ILi96EEENS7_ILi256EEEEEELi256ENS_10bfloat16_tEfNS_4arch4Sm80ELb0ELb0ELb0ELb0ELb0ELb0ELb1ELb1EEENS1_21CollectiveEpilogueFwdINS6_IJS8_SA_S9_EEENS6_IJNS7_ILi1EEESI_SI_EEESC_SE_Li256ELb0ELb1ELb1ELb0EEENS1_19SingleTileSchedulerILb0ELb1ELb1ELi128EEEEEEEEEvNT_6ParamsE:
        .type           _ZN7cutlass13device_kernelIN5flash19enable_sm80_to_sm89INS1_16FlashAttnFwdSm80INS1_25CollectiveMainloopFwdSm80ILi8ELi1ELb0EN4cute5tupleIJNS5_1CILi128EEENS7_ILi96EEENS7_ILi256EEEEEELi256ENS_10bfloat16_tEfNS_4arch4Sm80ELb0ELb0ELb0ELb0ELb0ELb0ELb1ELb1EEENS1_21CollectiveEpilogueFwdINS6_IJS8_SA_S9_EEENS6_IJNS7_ILi1EEESI_SI_EEESC_SE_Li256ELb0ELb1ELb1ELb0EEENS1_19SingleTileSchedulerILb0ELb1ELb1ELi128EEEEEEEEEvNT_6ParamsE,@function
        .size           _ZN7cutlass13device_kernelIN5flash19enable_sm80_to_sm89INS1_16FlashAttnFwdSm80INS1_25CollectiveMainloopFwdSm80ILi8ELi1ELb0EN4cute5tupleIJNS5_1CILi128EEENS7_ILi96EEENS7_ILi256EEEEEELi256ENS_10bfloat16_tEfNS_4arch4Sm80ELb0ELb0ELb0ELb0ELb0ELb0ELb1ELb1EEENS1_21CollectiveEpilogueFwdINS6_IJS8_SA_S9_EEENS6_IJNS7_ILi1EEESI_SI_EEESC_SE_Li256ELb0ELb1ELb1ELb0EEENS1_19SingleTileSchedulerILb0ELb1ELb1ELi128EEEEEEEEEvNT_6ParamsE,(.L_x_5274 - _ZN7cutlass13device_kernelIN5flash19enable_sm80_to_sm89INS1_16FlashAttnFwdSm80INS1_25CollectiveMainloopFwdSm80ILi8ELi1ELb0EN4cute5tupleIJNS5_1CILi128EEENS7_ILi96EEENS7_ILi256EEEEEELi256ENS_10bfloat16_tEfNS_4arch4Sm80ELb0ELb0ELb0ELb0ELb0ELb0ELb1ELb1EEENS1_21CollectiveEpilogueFwdINS6_IJS8_SA_S9_EEENS6_IJNS7_ILi1EEESI_SI_EEESC_SE_Li256ELb0ELb1ELb1ELb0EEENS1_19SingleTileSchedulerILb0ELb1ELb1ELi128EEEEEEEEEvNT_6ParamsE)
        .other          _ZN7cutlass13device_kernelIN5flash19enable_sm80_to_sm89INS1_16FlashAttnFwdSm80INS1_25CollectiveMainloopFwdSm80ILi8ELi1ELb0EN4cute5tupleIJNS5_1CILi128EEENS7_ILi96EEENS7_ILi256EEEEEELi256ENS_10bfloat16_tEfNS_4arch4Sm80ELb0ELb0ELb0ELb0ELb0ELb0ELb1ELb1EEENS1_21CollectiveEpilogueFwdINS6_IJS8_SA_S9_EEENS6_IJNS7_ILi1EEESI_SI_EEESC_SE_Li256ELb0ELb1ELb1ELb0EEENS1_19SingleTileSchedulerILb0ELb1ELb1ELi128EEEEEEEEEvNT_6ParamsE,@"STO_CUDA_ENTRY STV_DEFAULT"
_ZN7cutlass13device_kernelIN5flash19enable_sm80_to_sm89INS1_16FlashAttnFwdSm80INS1_25CollectiveMainloopFwdSm80ILi8ELi1ELb0EN4cute5tupleIJNS5_1CILi128EEENS7_ILi96EEENS7_ILi256EEEEEELi256ENS_10bfloat16_tEfNS_4arch4Sm80ELb0ELb0ELb0ELb0ELb0ELb0ELb1ELb1EEENS1_21CollectiveEpilogueFwdINS6_IJS8_SA_S9_EEENS6_IJNS7_ILi1EEESI_SI_EEESC_SE_Li256ELb0ELb1ELb1ELb0EEENS1_19SingleTileSchedulerILb0ELb1ELb1ELi128EEEEEEEEEvNT_6ParamsE:
        /* <DEDUP_REMOVED lines=18> */
.L_x_3790:
[----:B---3--:R-:W-:Y:S02]  /*0120*/  ULDC.64 UR4, c[0x0][0x550] ;  /* 0x0001540000047ab9 */ /* 0x008fe40000000a00 */
[----:B------:R-:W-:Y:S02]  /*0130*/  UISETP.NE.AND UP0, UPT, UR4, 0x1, UPT ;  /* 0x000000010400788c */ /* 0x000fe4000bf05270 */
[----:B------:R-:W-:-:S02]  /*0140*/  UIMAD.WIDE.U32 UR10, UR6, UR5, URZ ;  /* 0x00000005060a72a5 */ /* 0x000fc4000f8e003f */
[----:B------:R-:W-:Y:S02]  /*0150*/  ULDC UR4, c[0x0][0x558] ;  /* 0x0001560000047ab9 */ /* 0x000fe40000000800 */
[----:B------:R-:W-:-:S05]  /*0160*/  UMOV UR9, UR6 ;  /* 0x0000000600097c82 */ /* 0x000fca0008000000 */
[----:B------:R-:W-:-:S03]  /*0170*/  @UP0 USHF.R.U32.HI UR9, URZ, UR4, UR11 ;  /* 0x000000043f090299 */ /* 0x000fc6000801160b */
.L_x_3791:
        /* <DEDUP_REMOVED lines=49> */
.L_x_3792:
        /* <DEDUP_REMOVED lines=270> */
.L_x_3795:
[----:B------:R-:W-:Y:S05]  /*1570*/  BSYNC B0 ;  /* 0x0000000000007941 */ /* 0x000fea0003800000 */
.L_x_3794:
        /* <DEDUP_REMOVED lines=29> */
.L_x_3797:
[----:B------:R-:W-:Y:S05]  /*1750*/  BSYNC B0 ;  /* 0x0000000000007941 */ /* 0x000fea0003800000 */
.L_x_3796:
        /* <DEDUP_REMOVED lines=35> */
.L_x_3799:
[----:B------:R-:W-:Y:S05]  /*1990*/  BSYNC B0 ;  /* 0x0000000000007941 */ /* 0x000fea0003800000 */
.L_x_3798:
        /* <DEDUP_REMOVED lines=46> */
[----:B------:R-:W-:Y:S04]  /*1c80*/  STL.64 [R1+0x28], R18 ;  /* 0x0000281201007387 */ /* 0x000fe80000100a00 */
        /* <DEDUP_REMOVED lines=11> */
[----:B------:R2:W-:Y:S04]  /*1d40*/  @P2 LDGSTS.E.BYPASS.LTC128B.128 [R247+0x12100], [R6.64+0x100], !P3 ;  /* 0x1210010006f72fae */ /* 0x0005e8000d901d4a */
        /* <DEDUP_REMOVED lines=9> */
[----:B--2---:R-:W-:Y:S01]  /*1de0*/  IMAD.SHL.U32 R6, R25, 0x40, RZ ;  /* 0x0000004019067824 */ /* 0x004fe200078e00ff */
[----:B------:R-:W-:-:S04]  /*1df0*/  SEL R7, RZ, 0x4, P3 ;  /* 0x00000004ff077807 */ /* 0x000fc80001800000 */
[----:B------:R-:W-:Y:S02]  /*1e00*/  LOP3.LUT R0, R6, 0x1c0, RZ, 0xc0, !PT ;  /* 0x000001c006007812 */ /* 0x000fe400078ec0ff */
[----:B------:R-:W-:Y:S02]  /*1e10*/  IADD3 R15, R7, R9, R17 ;  /* 0x00000009070f7210 */ /* 0x000fe40007ffe011 */
[----:B------:R-:W-:Y:S02]  /*1e20*/  LOP3.LUT R6, R0, 0x8, R8, 0xf8, !PT ;  /* 0x0000000800067812 */ /* 0x000fe400078ef808 */
[C---:B------:R-:W-:Y:S02]  /*1e30*/  @P0 LEA R8, P2, R14.reuse, c[0x0][0x1c8], 0x1 ;  /* 0x000072000e080a11 */ /* 0x040fe400078408ff */
[----:B------:R-:W-:Y:S02]  /*1e40*/  SHF.R.U32.HI R0, RZ, 0x3, R0 ;  /* 0x00000003ff007819 */ /* 0x000fe40000011600 */
[----:B------:R-:W-:Y:S01]  /*1e50*/  @P0 LEA.HI.X R9, R14, c[0x0][0x1cc], R16, 0x1, P2 ;  /* 0x000073000e090a11 */ /* 0x000fe200010f0c10 */
[----:B------:R-:W-:Y:S01]  /*1e60*/  IMAD.U32 R14, RZ, RZ, UR12 ;  /* 0x0000000cff0e7e24 */ /* 0x000fe2000f8e00ff */
[----:B------:R-:W-:-:S02]  /*1e70*/  SEL R7, RZ, 0x8, P5 ;  /* 0x00000008ff077807 */ /* 0x000fc40002800000 */
        /* <DEDUP_REMOVED lines=22> */
[----:B--2---:R-:W-:Y:S01]  /*1fe0*/  IMAD.SHL.U32 R8, R125, 0x20, RZ ;  /* 0x000000207d087824 */ /* 0x004fe200078e00ff */
        /* <DEDUP_REMOVED lines=14> */
[----:B------:R-:W-:Y:S01]  /*20d0*/  IMAD R221, R2, 0x2, R218 ;  /* 0x0000000202dd7824 */ /* 0x000fe200078e02da */
[----:B------:R-:W-:Y:S01]  /*20e0*/  IADD3 R244, R222, 0x1000, RZ ;  /* 0x00001000def47810 */ /* 0x000fe20007ffe0ff */
[----:B------:R-:W-:Y:S01]  /*20f0*/  IMAD R220, R2, 0x2, R219 ;  /* 0x0000000202dc7824 */ /* 0x000fe200078e02db */
[----:B------:R-:W-:-:S02]  /*2100*/  IADD3 R243, R222, 0x1800, RZ ;  /* 0x00001800def37810 */ /* 0x000fc40007ffe0ff */
[C---:B------:R-:W-:Y:S02]  /*2110*/  IADD3 R242, R222.reuse, 0x2000, RZ ;  /* 0x00002000def27810 */ /* 0x040fe40007ffe0ff */
[C---:B------:R-:W-:Y:S01]  /*2120*/  IADD3 R241, R222.reuse, 0x2800, RZ ;  /* 0x00002800def17810 */ /* 0x040fe20007ffe0ff */
[----:B---3--:R-:W-:Y:S01]  /*2130*/  LDSM.16.M88.4 R8, [R218+0x18100] ;  /* 0x01810000da08783b */ /* 0x008fe20000000200 */
[C---:B------:R-:W-:Y:S02]  /*2140*/  IADD3 R240, R222.reuse, 0x3000, RZ ;  /* 0x00003000def07810 */ /* 0x040fe40007ffe0ff */
[C---:B------:R-:W-:Y:S01]  /*2150*/  IADD3 R239, R222.reuse, 0x3800, RZ ;  /* 0x00003800deef7810 */ /* 0x040fe20007ffe0ff */
[----:B------:R-:W-:Y:S01]  /*2160*/  LDSM.16.M88.4 R16, [R219+0x18100] ;  /* 0x01810000db10783b */ /* 0x000fe20000000200 */
        /* <DEDUP_REMOVED lines=14> */
[----:B------:R-:W-:Y:S01]  /*2250*/  LDSM.16.M88.4 R52, [R167+0xe100] ;  /* 0x00e10000a734783b */ /* 0x000fe20000000200 */
[C---:B------:R-:W-:Y:S02]  /*2260*/  IADD3 R228, R222.reuse, 0x9000, RZ ;  /* 0x00009000dee47810 */ /* 0x040fe40007ffe0ff */
[C---:B------:R-:W-:Y:S01]  /*2270*/  IADD3 R227, R222.reuse, 0x9800, RZ ;  /* 0x00009800dee37810 */ /* 0x040fe20007ffe0ff */
[----:B------:R-:W3:Y:S01]  /*2280*/  LDSM.16.M88.4 R68, [R167+0xe900] ;  /* 0x00e90000a744783b */ /* 0x000ee20000000200 */
[C---:B------:R-:W-:Y:S02]  /*2290*/  IADD3 R226, R222.reuse, 0xa000, RZ ;  /* 0x0000a000dee27810 */ /* 0x040fe40007ffe0ff */
[C---:B------:R-:W-:Y:S01]  /*22a0*/  IADD3 R225, R222.reuse, 0xa800, RZ ;  /* 0x0000a800dee17810 */ /* 0x040fe20007ffe0ff */
[----:B------:R-:W4:Y:S01]  /*22b0*/  LDSM.16.M88.4 R64, [R222] ;  /* 0x00000000de40783b */ /* 0x000f220000000200 */
[----:B------:R-:W-:-:S02]  /*22c0*/  IADD3 R224, R222, 0xb000, RZ ;  /* 0x0000b000dee07810 */ /* 0x000fc40007ffe0ff */
[----:B------:R-:W-:Y:S01]  /*22d0*/  IADD3 R223, R222, 0xb800, RZ ;  /* 0x0000b800dedf7810 */ /* 0x000fe20007ffe0ff */
[----:B------:R-:W5:Y:S04]  /*22e0*/  LDSM.16.M88.4 R60, [R222+0x800] ;  /* 0x00080000de3c783b */ /* 0x000f680000000200 */
[----:B------:R-:W-:Y:S04]  /*22f0*/  LDSM.16.M88.4 R56, [R222+0x1000] ;  /* 0x00100000de38783b */ /* 0x000fe80000000200 */
        /* <DEDUP_REMOVED lines=9> */
[----:B------:R-:W-:Y:S02]  /*2390*/  HMMA.16816.F32.BF16 R32, R8, R30, RZ ;  /* 0x0000001e0820723c */ /* 0x000fe400000418ff */
[----:B------:R1:W-:Y:S01]  /*23a0*/  LDGSTS.E.BYPASS.LTC128B.128 [R247+0x3100], [R6.64+0x80], !P0 ;  /* 0x0310008006f77fae */ /* 0x0003e2000c101d4a */
[----:B------:R-:W-:-:S05]  /*23b0*/  ISETP.LT.OR P0, PT, R3, 0x1, !P1 ;  /* 0x000000010300780c */ /* 0x000fca0004f01670 */
[C---:B--2---:R-:W-:Y:S08]  /*23c0*/  HMMA.16816.F32.BF16 R28, R8.reuse, R40, RZ ;  /* 0x00000028081c723c */ /* 0x044ff000000418ff */
[----:B------:R2:W-:Y:S01]  /*23d0*/  LDGSTS.E.BYPASS.LTC128B.128 [R247+0x6100], [R6.64+0x100], !P0 ;  /* 0x0610010006f77fae */ /* 0x0005e2000c101d4a */
[C---:B------:R-:W-:Y:S01]  /*23e0*/  ISETP.LT.OR P0, PT, R3.reuse, 0x1, !P2 ;  /* 0x000000010300780c */ /* 0x040fe20005701670 */
[C---:B---3--:R-:W-:Y:S08]  /*23f0*/  HMMA.16816.F32.BF16 R84, R8.reuse, R68, RZ ;  /* 0x000000440854723c */ /* 0x048ff000000418ff */
[----:B------:R-:W-:Y:S04]  /*2400*/  HMMA.16816.F32.BF16 R112, R8, R70, RZ ;  /* 0x000000460870723c */ /* 0x000fe800000418ff */
[----:B------:R2:W-:Y:S01]  /*2410*/  LDGSTS.E.BYPASS.LTC128B.128 [R247+0x9100], [R6.64+0x180], !P0 ;  /* 0x0910018006f77fae */ /* 0x0005e2000c101d4a */
[----:B------:R-:W-:-:S03]  /*2420*/  ISETP.LT.OR P0, PT, R3, 0x21, P4 ;  /* 0x000000210300780c */ /* 0x000fc60002701670 */
[C---:B----4-:R-:W-:Y:S08]  /*2430*/  HMMA.16816.F32.BF16 R104, R16.reuse, R64, R36 ;  /* 0x000000401068723c */ /* 0x050ff00000041824 */
[----:B------:R-:W-:Y:S02]  /*2440*/  HMMA.16816.F32.BF16 R108, R16, R66, R32 ;  /* 0x00000042106c723c */ /* 0x000fe40000041820 */
[----:B------:R3:W-:Y:S01]  /*2450*/  LDGSTS.E.BYPASS.LTC128B.128 [R247+0x1100], [R12.64], !P0 ;  /* 0x011000000cf77fae */ /* 0x0007e2000c101d4a */
[----:B------:R-:W-:-:S02]  /*2460*/  ISETP.LT.OR P0, PT, R3, 0x21, !P3 ;  /* 0x000000210300780c */ /* 0x000fc40005f01670 */
[----:B------:R-:W-:-:S03]  /*2470*/  ISETP.LT.OR P3, PT, R3, 0x41, !P3 ;  /* 0x000000410300780c */ /* 0x000fc60005f61670 */
[C---:B-----5:R-:W-:Y:S08]  /*2480*/  HMMA.16816.F32.BF16 R100, R16.reuse, R60, R28 ;  /* 0x0000003c1064723c */ /* 0x060ff0000004181c */
[----:B------:R4:W-:Y:S01]  /*2490*/  LDGSTS.E.BYPASS.LTC128B.128 [R247+0x4100], [R22.64], !P0 ;  /* 0x0410000016f77fae */ /* 0x0009e2000c101d4a */
[----:B------:R-:W-:Y:S01]  /*24a0*/  LOP3.LUT P0, RZ, R25, 0x4, RZ, 0xc0, !PT ;  /* 0x0000000419ff7812 */ /* 0x000fe2000780c0ff */
[----:B-1----:R-:W-:Y:S03]  /*24b0*/  HMMA.16816.F32.BF16 R36, R16, R122, R112 ;  /* 0x0000007a1024723c */ /* 0x002fe60000041870 */
[----:B------:R-:W-:-:S02]  /*24c0*/  SEL R0, R0, 0xffffffc0, !P0 ;  /* 0xffffffc000007807 */ /* 0x000fc40004000000 */
[C---:B------:R-:W-:Y:S02]  /*24d0*/  ISETP.LT.OR P0, PT, R3.reuse, 0x21, !P1 ;  /* 0x000000210300780c */ /* 0x040fe40004f01670 */
[----:B------:R-:W-:Y:S01]  /*24e0*/  ISETP.LT.OR P1, PT, R3, 0x41, !P1 ;  /* 0x000000410300780c */ /* 0x000fe20004f21670 */
[----:B------:R-:W-:Y:S01]  /*24f0*/  HMMA.16816.F32.BF16 R24, R8, R42, RZ ;  /* 0x0000002a0818723c */ /* 0x000fe200000418ff */
[----:B------:R-:W-:Y:S02]  /*2500*/  IMAD.IADD R217, R167, 0x1, R0 ;  /* 0x00000001a7d97824 */ /* 0x000fe400078e0200 */
[----:B------:R-:W-:-:S05]  /*2510*/  IMAD.IADD R216, R0, 0x1, R222 ;  /* 0x0000000100d87824 */ /* 0x000fca00078e02de */
[----:B------:R-:W-:Y:S02]  /*2520*/  HMMA.16816.F32.BF16 R40, R8, R50, RZ ;  /* 0x000000320828723c */ /* 0x000fe400000418ff */
[----:B------:R4:W-:Y:S01]  /*2530*/  LDGSTS.E.BYPASS.LTC128B.128 [R247+0x7100], [R20.64], !P0 ;  /* 0x0710000014f77fae */ /* 0x0009e2000c101d4a */
[----:B--2---:R-:W-:-:S04]  /*2540*/  IADD3 R6, P0, R12, UR12, RZ ;  /* 0x0000000c0c067c10 */ /* 0x004fc8000ff1e0ff */
[----:B------:R-:W-:Y:S02]  /*2550*/  IADD3.X R7, R13, UR13, RZ, P0, !PT ;  /* 0x0000000d0d077c10 */ /* 0x000fe400087fe4ff */
[----:B------:R-:W-:-:S07]  /*2560*/  ISETP.LT.OR P0, PT, R3, 0x21, !P2 ;  /* 0x000000210300780c */ /* 0x000fce0005701670 */
[C---:B------:R-:W-:Y:S06]  /*2570*/  HMMA.16816.F32.BF16 R96, R16.reuse, R62, R24 ;  /* 0x0000003e1060723c */ /* 0x040fec0000041818 */
[----:B------:R3:W-:Y:S01]  /*2580*/  LDGSTS.E.BYPASS.LTC128B.128 [R247+0xa100], [R14.64], !P0 ;  /* 0x0a1000000ef77fae */ /* 0x0007e2000c101d4a */
[C---:B------:R-:W-:Y:S01]  /*2590*/  ISETP.LT.OR P0, PT, R3.reuse, 0x41, P4 ;  /* 0x000000410300780c */ /* 0x040fe20002701670 */
[----:B------:R-:W-:Y:S08]  /*25a0*/  HMMA.16816.F32.BF16 R60, R16, R120, R84 ;  /* 0x00000078103c723c */ /* 0x000ff00000041854 */
[----:B----4-:R-:W-:Y:S04]  /*25b0*/  HMMA.16816.F32.BF16 R20, R8, R44, RZ ;  /* 0x0000002c0814723c */ /* 0x010fe800000418ff */
[----:B------:R1:W-:Y:S01]  /*25c0*/  LDGSTS.E.BYPASS.LTC128B.128 [R247+0x2100], [R6.64], !P0 ;  /* 0x0210000006f77fae */ /* 0x0003e2000c101d4a */
[----:B------:R-:W-:-:S03]  /*25d0*/  ISETP.LT.OR P0, PT, R3, 0x41, !P2 ;  /* 0x000000410300780c */ /* 0x000fc60005701670 */
[----:B------:R1:W-:Y:S04]  /*25e0*/  LDGSTS.E.BYPASS.LTC128B.128 [R247+0x5100], [R6.64+0x80], !P3 ;  /* 0x0510008006f77fae */ /* 0x0003e8000d901d4a */
[----:B------:R1:W-:Y:S01]  /*25f0*/  LDGSTS.E.BYPASS.LTC128B.128 [R247+0x8100], [R6.64+0x100], !P1 ;  /* 0x0810010006f77fae */ /* 0x0003e2000c901d4a */
[----:B---3--:R-:W-:Y:S05]  /*2600*/  HMMA.16816.F32.BF16 R12, R8, R46, RZ ;  /* 0x0000002e080c723c */ /* 0x008fea00000418ff */
[----:B------:R1:W-:Y:S01]  /*2610*/  LDGSTS.E.BYPASS.LTC128B.128 [R247+0xb100], [R6.64+0x180], !P0 ;  /* 0x0b10018006f77fae */ /* 0x0003e2000c101d4a */
[----:B------:R-:W-:-:S03]  /*2620*/  PLOP3.LUT P0, PT, PT, PT, UP0, 0x80, 0x0 ;  /* 0x000000000000781c */ /* 0x000fc60003f0f008 */
[----:B------:R-:W-:Y:S01]  /*2630*/  LDSM.16.M88.4 R32, [R217+0xc900] ;  /* 0x00c90000d920783b */ /* 0x000fe20000000200 */
[C---:B------:R-:W-:Y:S03]  /*2640*/  HMMA.16816.F32.BF16 R44, R8.reuse, R48, RZ ;  /* 0x00000030082c723c */ /* 0x040fe600000418ff */
[----:B------:R-:W-:Y:S04]  /*2650*/  LDSM.16.M88.4 R64, [R217+0xe900] ;  /* 0x00e90000d940783b */ /* 0x000fe80000000200 */
[----:B------:R-:W-:Y:S01]  /*2660*/  LDSM.16.M88.4 R112, [R216+0x1800] ;  /* 0x00180000d870783b */ /* 0x000fe20000000200 */
[C---:B------:R-:W-:Y:S03]  /*2670*/  HMMA.16816.F32.BF16 R48, R8.reuse, R52, RZ ;  /* 0x000000340830723c */ /* 0x040fe600000418ff */
[----:B------:R-:W0:Y:S05]  /*2680*/  LDGDEPBAR ;  /* 0x00000000000079af */ /* 0x000e2a0000000000 */
[----:B------:R-:W-:Y:S01]  /*2690*/  HMMA.16816.F32.BF16 R52, R8, R54, RZ ;  /* 0x000000360834723c */ /* 0x000fe200000418ff */
[----:B------:R-:W-:Y:S07]  /*26a0*/  LDSM.16.M88.4 R8, [R221+0x18100] ;  /* 0x01810000dd08783b */ /* 0x000fee0000000200 */
[C---:B------:R-:W-:Y:S01]  /*26b0*/  HMMA.16816.F32.BF16 R92, R16.reuse, R56, R20 ;  /* 0x00000038105c723c */ /* 0x040fe20000041814 */
[----:B------:R-:W2:Y:S07]  /*26c0*/  LDSM.16.M88.4 R20, [R217+0xc100] ;  /* 0x00c10000d914783b */ /* 0x000eae0000000200 */
[C---:B------:R-:W-:Y:S01]  /*26d0*/  HMMA.16816.F32.BF16 R80, R16.reuse, R76, R44 ;  /* 0x0000004c1050723c */ /* 0x040fe2000004182c */
[----:B------:R-:W3:Y:S07]  /*26e0*/  LDSM.16.M88.4 R44, [R217+0xd900] ;  /* 0x00d90000d92c783b */ /* 0x000eee0000000200 */
[C---:B------:R-:W-:Y:S01]  /*26f0*/  HMMA.16816.F32.BF16 R72, R16.reuse, R116, R48 ;  /* 0x000000741048723c */ /* 0x040fe20000041830 */
[----:B------:R-:W4:Y:S07]  /*2700*/  LDSM.16.M88.4 R48, [R217+0xd100] ;  /* 0x00d10000d930783b */ /* 0x000f2e0000000200 */
[C---:B------:R-:W-:Y:S01]  /*2710*/  HMMA.16816.F32.BF16 R68, R16.reuse, R118, R52 ;  /* 0x000000761044723c */ /* 0x040fe20000041834 */
[----:B------:R-:W5:Y:S04]  /*2720*/  LDSM.16.M88.4 R52, [R217+0xe100] ;  /* 0x00e10000d934783b */ /* 0x000f680000000200 */
[----:B------:R-:W-:Y:S03]  /*2730*/  LDSM.16.M88.4 R116, [R216+0x2000] ;  /* 0x00200000d874783b */ /* 0x000fe60000000200 */
[C---:B------:R-:W-:Y:S01]  /*2740*/  HMMA.16816.F32.BF16 R88, R16.reuse, R58, R12 ;  /* 0x0000003a1058723c */ /* 0x040fe2000004180c */
[----:B------:R-:W-:Y:S04]  /*2750*/  LDSM.16.M88.4 R12, [R220+0x18100] ;  /* 0x01810000dc0c783b */ /* 0x000fe80000000200 */
[----:B------:R-:W1:Y:S03]  /*2760*/  LDSM.16.M88.4 R56, [R216] ;  /* 0x00000000d838783b */ /* 0x000e660000000200 */
[----:B------:R-:W-:Y:S01]  /*2770*/  HMMA.16816.F32.BF16 R76, R16, R78, R40 ;  /* 0x0000004e104c723c */ /* 0x000fe20000041828 */
[----:B------:R-:W-:Y:S07]  /*2780*/  LDSM.16.M88.4 R40, [R216+0x800] ;  /* 0x00080000d828783b */ /* 0x000fee0000000200 */
[C---:B--2---:R-:W-:Y:S08]  /*2790*/  HMMA.16816.F32.BF16 R28, R8.reuse, R20, R104 ;  /* 0x00000014081c723c */ /* 0x044ff00000041868 */
[C---:B------:R-:W-:Y:S01]  /*27a0*/  HMMA.16816.F32.BF16 R24, R8.reuse, R22, R108 ;  /* 0x000000160818723c */ /* 0x040fe2000004186c */
[----:B------:R-:W2:Y:S07]  /*27b0*/  LDSM.16.M88.4 R108, [R216+0x1000] ;  /* 0x00100000d86c783b */ /* 0x000eae0000000200 */
[C---:B---3--:R-:W-:Y:S08]  /*27c0*/  HMMA.16816.F32.BF16 R80, R8.reuse, R44, R80 ;  /* 0x0000002c0850723c */ /* 0x048ff00000041850 */
[C---:B----4-:R-:W-:Y:S08]  /*27d0*/  HMMA.16816.F32.BF16 R84, R8.reuse, R48, R92 ;  /* 0x000000300854723c */ /* 0x050ff0000004185c */
[C---:B------:R-:W-:Y:S08]  /*27e0*/  HMMA.16816.F32.BF16 R88, R8.reuse, R50, R88 ;  /* 0x000000320858723c */ /* 0x040ff00000041858 */
[C---:B------:R-:W-:Y:S08]  /*27f0*/  HMMA.16816.F32.BF16 R48, R8.reuse, R46, R76 ;  /* 0x0000002e0830723c */ /* 0x040ff0000004184c */
[C---:B-----5:R-:W-:Y:S01]  /*2800*/  HMMA.16816.F32.BF16 R44, R8.reuse, R52, R72 ;  /* 0x00000034082c723c */ /* 0x060fe20000041848 */
[----:B------:R-:W-:Y:S07]  /*2810*/  LDSM.16.M88.4 R72, [R167+0x11100] ;  /* 0x01110000a748783b */ /* 0x000fee0000000200 */
[C---:B------:R-:W-:Y:S08]  /*2820*/  HMMA.16816.F32.BF16 R20, R8.reuse, R32, R100 ;  /* 0x000000200814723c */ /* 0x040ff00000041864 */
[C---:B------:R-:W-:Y:S08]  /*2830*/  HMMA.16816.F32.BF16 R68, R8.reuse, R54, R68 ;  /* 0x000000360844723c */ /* 0x040ff00000041844 */
[C---:B------:R-:W-:Y:S01]  /*2840*/  HMMA.16816.F32.BF16 R16, R8.reuse, R34, R96 ;  /* 0x000000220810723c */ /* 0x040fe20000041860 */
[----:B------:R-:W3:Y:S07]  /*2850*/  LDSM.16.M88.4 R32, [R216+0x2800] ;  /* 0x00280000d820783b */ /* 0x000eee0000000200 */
[C---:B------:R-:W-:Y:S08]  /*2860*/  HMMA.16816.F32.BF16 R52, R8.reuse, R64, R60 ;  /* 0x000000400834723c */ /* 0x040ff0000004183c */
[----:B------:R-:W-:Y:S01]  /*2870*/  HMMA.16816.F32.BF16 R104, R8, R66, R36 ;  /* 0x000000420868723c */ /* 0x000fe20000041824 */
[----:B------:R-:W-:Y:S07]  /*2880*/  LDSM.16.M88.4 R8, [R218+0x1c100] ;  /* 0x01c10000da08783b */ /* 0x000fee0000000200 */
[C---:B-1----:R-:W-:Y:S01]  /*2890*/  HMMA.16816.F32.BF16 R100, R12.reuse, R56, R28 ;  /* 0x000000380c64723c */ /* 0x042fe2000004181c */
[----:B------:R-:W1:Y:S07]  /*28a0*/  LDSM.16.M88.4 R28, [R167+0xf100] ;  /* 0x00f10000a71c783b */ /* 0x000e6e0000000200 */
[C---:B------:R-:W-:Y:S01]  /*28b0*/  HMMA.16816.F32.BF16 R96, R12.reuse, R58, R24 ;  /* 0x0000003a0c60723c */ /* 0x040fe20000041818 */
[----:B------:R-:W4:Y:S04]  /*28c0*/  LDSM.16.M88.4 R56, [R167+0x10900] ;  /* 0x01090000a738783b */ /* 0x000f280000000200 */
[----:B------:R-:W5:Y:S03]  /*28d0*/  LDSM.16.M88.4 R24, [R167+0xf900] ;  /* 0x00f90000a718783b */ /* 0x000f660000000200 */
[C---:B------:R-:W-:Y:S08]  /*28e0*/  HMMA.16816.F32.BF16 R80, R12.reuse, R112, R80 ;  /* 0x000000700c50723c */ /* 0x040ff00000041850 */
[C---:B------:R-:W-:Y:S01]  /*28f0*/  HMMA.16816.F32.BF16 R64, R12.reuse, R116, R44 ;  /* 0x000000740c40723c */ /* 0x040fe2000004182c */
[----:B------:R-:W1:Y:S07]  /*2900*/  LDSM.16.M88.4 R44, [R167+0x10100] ;  /* 0x01010000a72c783b */ /* 0x000e6e0000000200 */
[C---:B--2---:R-:W-:Y:S08]  /*2910*/  HMMA.16816.F32.BF16 R36, R12.reuse, R108, R84 ;  /* 0x0000006c0c24723c */ /* 0x044ff00000041854 */
[C---:B------:R-:W-:Y:S01]  /*2920*/  HMMA.16816.F32.BF16 R92, R12.reuse, R40, R20 ;  /* 0x000000280c5c723c */ /* 0x040fe20000041814 */
[----:B------:R-:W-:Y:S07]  /*2930*/  LDSM.16.M88.4 R20, [R219+0x1c100] ;  /* 0x01c10000db14783b */ /* 0x000fee0000000200 */
[C---:B------:R-:W-:Y:S01]  /*2940*/  HMMA.16816.F32.BF16 R84, R12.reuse, R110, R88 ;  /* 0x0000006e0c54723c */ /* 0x040fe20000041858 */
[----:B------:R-:W2:Y:S07]  /*2950*/  LDSM.16.M88.4 R108, [R222+0x3000] ;  /* 0x00300000de6c783b */ /* 0x000eae0000000200 */
[C---:B------:R-:W-:Y:S01]  /*2960*/  HMMA.16816.F32.BF16 R60, R12.reuse, R118, R68 ;  /* 0x000000760c3c723c */ /* 0x040fe20000041844 */
[----:B------:R-:W2:Y:S04]  /*2970*/  LDSM.16.M88.4 R68, [R167+0x11900] ;  /* 0x01190000a744783b */ /* 0x000ea80000000200 */
[----:B------:R-:W2:Y:S03]  /*2980*/  LDSM.16.M88.4 R116, [R222+0x4800] ;  /* 0x00480000de74783b */ /* 0x000ea60000000200 */
[C---:B------:R-:W-:Y:S08]  /*2990*/  HMMA.16816.F32.BF16 R16, R12.reuse, R42, R16 ;  /* 0x0000002a0c10723c */ /* 0x040ff00000041810 */
[C---:B------:R-:W-:Y:S01]  /*29a0*/  HMMA.16816.F32.BF16 R76, R12.reuse, R114, R48 ;  /* 0x000000720c4c723c */ /* 0x040fe20000041830 */
[----:B------:R-:W-:Y:S07]  /*29b0*/  LDSM.16.M88.4 R112, [R222+0x4000] ;  /* 0x00400000de70783b */ /* 0x000fee0000000200 */
[C---:B---3--:R-:W-:Y:S08]  /*29c0*/  HMMA.16816.F32.BF16 R52, R12.reuse, R32, R52 ;  /* 0x000000200c34723c */ /* 0x048ff00000041834 */
[----:B------:R-:W-:Y:S01]  /*29d0*/  HMMA.16816.F32.BF16 R48, R12, R34, R104 ;  /* 0x000000220c30723c */ /* 0x000fe20000041868 */
[----:B------:R-:W3:Y:S07]  /*29e0*/  LDSM.16.M88.4 R104, [R222+0x3800] ;  /* 0x00380000de68783b */ /* 0x000eee0000000200 */
[C---:B-1----:R-:W-:Y:S08]  /*29f0*/  HMMA.16816.F32.BF16 R40, R8.reuse, R28, R100 ;  /* 0x0000001c0828723c */ /* 0x042ff00000041864 */
[C---:B----4-:R-:W-:Y:S08]  /*2a00*/  HMMA.16816.F32.BF16 R12, R8.reuse, R56, R80 ;  /* 0x00000038080c723c */ /* 0x050ff00000041850 */
[C---:B------:R-:W-:Y:S08]  /*2a10*/  HMMA.16816.F32.BF16 R32, R8.reuse, R30, R96 ;  /* 0x0000001e0820723c */ /* 0x040ff00000041860 */
[C---:B------:R-:W-:Y:S01]  /*2a20*/  HMMA.16816.F32.BF16 R96, R8.reuse, R74, R60 ;  /* 0x0000004a0860723c */ /* 0x040fe2000004183c */
[----:B------:R-:W1:Y:S07]  /*2a30*/  LDSM.16.M88.4 R60, [R222+0x5000] ;  /* 0x00500000de3c783b */ /* 0x000e6e0000000200 */
[C---:B-----5:R-:W-:Y:S08]  /*2a40*/  HMMA.16816.F32.BF16 R88, R8.reuse, R24, R92 ;  /* 0x000000180858723c */ /* 0x060ff0000004185c */
[C---:B------:R-:W-:Y:S08]  /*2a50*/  HMMA.16816.F32.BF16 R28, R8.reuse, R26, R16 ;  /* 0x0000001a081c723c */ /* 0x040ff00000041810 */
[C---:B------:R-:W-:Y:S08]  /*2a60*/  HMMA.16816.F32.BF16 R24, R8.reuse, R44, R36 ;  /* 0x0000002c0818723c */ /* 0x040ff00000041824 */
[----:B------:R-:W-:Y:S01]  /*2a70*/  HMMA.16816.F32.BF16 R36, R8, R58, R76 ;  /* 0x0000003a0824723c */ /* 0x000fe2000004184c */
[----:B------:R-:W4:Y:S07]  /*2a80*/  LDSM.16.M88.4 R56, [R222+0x5800] ;  /* 0x00580000de38783b */ /* 0x000f2e0000000200 */
[----:B--2---:R-:W-:Y:S08]  /*2a90*/  HMMA.16816.F32.BF16 R76, R20, R108, R40 ;  /* 0x0000006c144c723c */ /* 0x004ff00000041828 */
[C---:B------:R-:W-:Y:S01]  /*2aa0*/  HMMA.16816.F32.BF16 R16, R8.reuse, R46, R84 ;  /* 0x0000002e0810723c */ /* 0x040fe20000041854 */
[----:B------:R-:W-:Y:S07]  /*2ab0*/  LDSM.16.M88.4 R44, [R217+0x10900] ;  /* 0x01090000d92c783b */ /* 0x000fee0000000200 */
[C---:B------:R-:W-:Y:S08]  /*2ac0*/  HMMA.16816.F32.BF16 R100, R8.reuse, R72, R64 ;  /* 0x000000480864723c */ /* 0x040ff00000041840 */
[C---:B------:R-:W-:Y:S01]  /*2ad0*/  HMMA.16816.F32.BF16 R92, R8.reuse, R68, R52 ;  /* 0x00000044085c723c */ /* 0x040fe20000041834 */
[----:B------:R-:W-:Y:S07]  /*2ae0*/  LDSM.16.M88.4 R52, [R217+0xf900] ;  /* 0x00f90000d934783b */ /* 0x000fee0000000200 */
[----:B------:R-:W-:Y:S01]  /*2af0*/  HMMA.16816.F32.BF16 R80, R8, R70, R48 ;  /* 0x000000460850723c */ /* 0x000fe20000041830 */
[----:B------:R-:W-:Y:S04]  /*2b00*/  LDSM.16.M88.4 R8, [R221+0x1c100] ;  /* 0x01c10000dd08783b */ /* 0x000fe80000000200 */
[----:B------:R-:W-:Y:S03]  /*2b10*/  LDSM.16.M88.4 R48, [R217+0x10100] ;  /* 0x01010000d930783b */ /* 0x000fe60000000200 */
[C---:B------:R-:W-:Y:S01]  /*2b20*/  HMMA.16816.F32.BF16 R40, R20.reuse, R116, R12 ;  /* 0x000000741428723c */ /* 0x040fe2000004180c */
[----:B------:R-:W2:Y:S07]  /*2b30*/  LDSM.16.M88.4 R12, [R217+0xf100] ;  /* 0x00f10000d90c783b */ /* 0x000eae0000000200 */
[C---:B------:R-:W-:Y:S01]  /*2b40*/  HMMA.16816.F32.BF16 R72, R20.reuse, R110, R32 ;  /* 0x0000006e1448723c */ /* 0x040fe20000041820 */
[----:B------:R-:W-:Y:S07]  /*2b50*/  LDSM.16.M88.4 R108, [R216+0x3000] ;  /* 0x00300000d86c783b */ /* 0x000fee0000000200 */
[C---:B---3--:R-:W-:Y:S08]  /*2b60*/  HMMA.16816.F32.BF16 R88, R20.reuse, R104, R88 ;  /* 0x000000681458723c */ /* 0x048ff00000041858 */
[C---:B------:R-:W-:Y:S01]  /*2b70*/  HMMA.16816.F32.BF16 R84, R20.reuse, R106, R28 ;  /* 0x0000006a1454723c */ /* 0x040fe2000004181c */
[----:B------:R-:W3:Y:S07]  /*2b80*/  LDSM.16.M88.4 R104, [R217+0x11100] ;  /* 0x01110000d968783b */ /* 0x000eee0000000200 */
[C---:B------:R-:W-:Y:S01]  /*2b90*/  HMMA.16816.F32.BF16 R64, R20.reuse, R114, R16 ;  /* 0x000000721440723c */ /* 0x040fe20000041810 */
[----:B------:R-:W-:Y:S07]  /*2ba0*/  LDSM.16.M88.4 R16, [R220+0x1c100] ;  /* 0x01c10000dc10783b */ /* 0x000fee0000000200 */
[C---:B-1----:R-:W-:Y:S01]  /*2bb0*/  HMMA.16816.F32.BF16 R32, R20.reuse, R60, R100 ;  /* 0x0000003c1420723c */ /* 0x042fe20000041864 */
[----:B------:R-:W1:Y:S07]  /*2bc0*/  LDSM.16.M88.4 R100, [R217+0x11900] ;  /* 0x01190000d964783b */ /* 0x000e6e0000000200 */
[C---:B------:R-:W-:Y:S08]  /*2bd0*/  HMMA.16816.F32.BF16 R36, R20.reuse, R118, R36 ;  /* 0x000000761424723c */ /* 0x040ff00000041824 */
[C---:B------:R-:W-:Y:S01]  /*2be0*/  HMMA.16816.F32.BF16 R68, R20.reuse, R112, R24 ;  /* 0x000000701444723c */ /* 0x040fe20000041818 */
[----:B------:R-:W-:Y:S07]  /*2bf0*/  LDSM.16.M88.4 R112, [R216+0x3800] ;  /* 0x00380000d870783b */ /* 0x000fee0000000200 */
[C---:B------:R-:W-:Y:S08]  /*2c00*/  HMMA.16816.F32.BF16 R28, R20.reuse, R62, R96 ;  /* 0x0000003e141c723c */ /* 0x040ff00000041860 */
[C---:B----4-:R-:W-:Y:S08]  /*2c10*/  HMMA.16816.F32.BF16 R60, R20.reuse, R56, R92 ;  /* 0x00000038143c723c */ /* 0x050ff0000004185c */
[----:B------:R-:W-:Y:S08]  /*2c20*/  HMMA.16816.F32.BF16 R24, R20, R58, R80 ;  /* 0x0000003a1418723c */ /* 0x000ff00000041850 */
[C---:B--2---:R-:W-:Y:S08]  /*2c30*/  HMMA.16816.F32.BF16 R20, R8.reuse, R12, R76 ;  /* 0x0000000c0814723c */ /* 0x044ff0000004184c */
[C---:B------:R-:W-:Y:S08]  /*2c40*/  HMMA.16816.F32.BF16 R56, R8.reuse, R52, R88 ;  /* 0x000000340838723c */ /* 0x040ff00000041858 */
[C---:B------:R-:W-:Y:S01]  /*2c50*/  HMMA.16816.F32.BF16 R84, R8.reuse, R54, R84 ;  /* 0x000000360854723c */ /* 0x040fe20000041854 */
[----:B------:R-:W2:Y:S07]  /*2c60*/  LDSM.16.M88.4 R52, [R216+0x4800] ;  /* 0x00480000d834783b */ /* 0x000eae0000000200 */
[C---:B------:R-:W-:Y:S08]  /*2c70*/  HMMA.16816.F32.BF16 R12, R8.reuse, R14, R72 ;  /* 0x0000000e080c723c */ /* 0x040ff00000041848 */
[C---:B------:R-:W-:Y:S08]  /*2c80*/  HMMA.16816.F32.BF16 R92, R8.reuse, R44, R40 ;  /* 0x0000002c085c723c */ /* 0x040ff00000041828 */
[C---:B------:R-:W-:Y:S01]  /*2c90*/  HMMA.16816.F32.BF16 R80, R8.reuse, R46, R36 ;  /* 0x0000002e0850723c */ /* 0x040fe20000041824 */
[----:B------:R-:W4:Y:S07]  /*2ca0*/  LDSM.16.M88.4 R44, [R216+0x4000] ;  /* 0x00400000d82c783b */ /* 0x000f2e0000000200 */
[C---:B------:R-:W-:Y:S08]  /*2cb0*/  HMMA.16816.F32.BF16 R96, R8.reuse, R48, R68 ;  /* 0x000000300860723c */ /* 0x040ff00000041844 */
[C---:B------:R-:W-:Y:S08]  /*2cc0*/  HMMA.16816.F32.BF16 R88, R8.reuse, R50, R64 ;  /* 0x000000320858723c */ /* 0x040ff00000041840 */
[C---:B---3--:R-:W-:Y:S08]  /*2cd0*/  HMMA.16816.F32.BF16 R76, R8.reuse, R104, R32 ;  /* 0x00000068084c723c */ /* 0x048ff00000041820 */
[C---:B------:R-:W-:Y:S08]  /*2ce0*/  HMMA.16816.F32.BF16 R72, R8.reuse, R106, R28 ;  /* 0x0000006a0848723c */ /* 0x040ff0000004181c */
[C---:B-1----:R-:W-:Y:S08]  /*2cf0*/  HMMA.16816.F32.BF16 R68, R8.reuse, R100, R60 ;  /* 0x000000640844723c */ /* 0x042ff0000004183c */
[----:B------:R-:W-:Y:S01]  /*2d00*/  HMMA.16816.F32.BF16 R64, R8, R102, R24 ;  /* 0x000000660840723c */ /* 0x000fe20000041818 */
[----:B------:R-:W-:Y:S04]  /*2d10*/  LDSM.16.M88.4 R8, [R216+0x5800] ;  /* 0x00580000d808783b */ /* 0x000fe80000000200 */
[----:B------:R-:W-:Y:S03]  /*2d20*/  LDSM.16.M88.4 R24, [R167+0x12100] ;  /* 0x01210000a718783b */ /* 0x000fe60000000200 */
[C---:B------:R-:W-:Y:S01]  /*2d30*/  HMMA.16816.F32.BF16 R40, R16.reuse, R108, R20 ;  /* 0x0000006c1028723c */ /* 0x040fe20000041814 */
[----:B------:R-:W1:Y:S07]  /*2d40*/  LDSM.16.M88.4 R20, [R216+0x5000] ;  /* 0x00500000d814783b */ /* 0x000e6e0000000200 */
[C---:B------:R-:W-:Y:S01]  /*2d50*/  HMMA.16816.F32.BF16 R36, R16.reuse, R110, R12 ;  /* 0x0000006e1024723c */ /* 0x040fe2000004180c */
[----:B------:R-:W3:Y:S07]  /*2d60*/  LDSM.16.M88.4 R12, [R218+0x20100] ;  /* 0x02010000da0c783b */ /* 0x000eee0000000200 */
[C---:B--2---:R-:W-:Y:S08]  /*2d70*/  HMMA.16816.F32.BF16 R100, R16.reuse, R52, R92 ;  /* 0x000000341064723c */ /* 0x044ff0000004185c */
[C---:B------:R-:W-:Y:S01]  /*2d80*/  HMMA.16816.F32.BF16 R108, R16.reuse, R54, R80 ;  /* 0x00000036106c723c */ /* 0x040fe20000041850 */
[----:B------:R-:W2:Y:S07]  /*2d90*/  LDSM.16.M88.4 R52, [R167+0x13100] ;  /* 0x01310000a734783b */ /* 0x000eae0000000200 */
[C---:B------:R-:W-:Y:S01]  /*2da0*/  HMMA.16816.F32.BF16 R32, R16.reuse, R112, R56 ;  /* 0x000000701020723c */ /* 0x040fe20000041838 */
[----:B------:R-:W5:Y:S07]  /*2db0*/  LDSM.16.M88.4 R56, [R167+0x13900] ;  /* 0x01390000a738783b */ /* 0x000f6e0000000200 */
[C---:B----4-:R-:W-:Y:S08]  /*2dc0*/  HMMA.16816.F32.BF16 R48, R16.reuse, R44, R96 ;  /* 0x0000002c1030723c */ /* 0x050ff00000041860 */
[C---:B------:R-:W-:Y:S01]  /*2dd0*/  HMMA.16816.F32.BF16 R60, R16.reuse, R46, R88 ;  /* 0x0000002e103c723c */ /* 0x040fe20000041858 */
[----:B------:R-:W4:Y:S07]  /*2de0*/  LDSM.16.M88.4 R44, [R167+0x12900] ;  /* 0x01290000a72c783b */ /* 0x000f2e0000000200 */
[C---:B------:R-:W-:Y:S08]  /*2df0*/  HMMA.16816.F32.BF16 R28, R16.reuse, R114, R84 ;  /* 0x00000072101c723c */ /* 0x040ff00000041854 */
[C---:B-1----:R-:W-:Y:S01]  /*2e00*/  HMMA.16816.F32.BF16 R96, R16.reuse, R20, R76 ;  /* 0x000000141060723c */ /* 0x042fe2000004184c */
[----:B------:R-:W-:Y:S07]  /*2e10*/  LDSM.16.M88.4 R76, [R222+0x7000] ;  /* 0x00700000de4c783b */ /* 0x000fee0000000200 */
[C---:B------:R-:W-:Y:S01]  /*2e20*/  HMMA.16816.F32.BF16 R104, R16.reuse, R22, R72 ;  /* 0x000000161068723c */ /* 0x040fe20000041848 */
[----:B------:R-:W-:Y:S07]  /*2e30*/  LDSM.16.M88.4 R20, [R167+0x14900] ;  /* 0x01490000a714783b */ /* 0x000fee0000000200 */
[C---:B------:R-:W-:Y:S01]  /*2e40*/  HMMA.16816.F32.BF16 R120, R16.reuse, R8, R68 ;  /* 0x000000081078723c */ /* 0x040fe20000041844 */
[----:B------:R-:W-:Y:S07]  /*2e50*/  LDSM.16.M88.4 R68, [R222+0x7800] ;  /* 0x00780000de44783b */ /* 0x000fee0000000200 */
[----:B------:R-:W-:Y:S01]  /*2e60*/  HMMA.16816.F32.BF16 R116, R16, R10, R64 ;  /* 0x0000000a1074723c */ /* 0x000fe20000041840 */
[----:B------:R-:W1:Y:S04]  /*2e70*/  LDSM.16.M88.4 R16, [R167+0x14100] ;  /* 0x01410000a710783b */ /* 0x000e680000000200 */
[----:B------:R-:W-:Y:S03]  /*2e80*/  LDSM.16.M88.4 R8, [R219+0x20100] ;  /* 0x02010000db08783b */ /* 0x000fe60000000200 */
[C---:B---3--:R-:W-:Y:S01]  /*2e90*/  HMMA.16816.F32.BF16 R112, R12.reuse, R24, R40 ;  /* 0x000000180c70723c */ /* 0x048fe20000041828 */
[----:B------:R-:W-:Y:S07]  /*2ea0*/  LDSM.16.M88.4 R40, [R222+0x6800] ;  /* 0x00680000de28783b */ /* 0x000fee0000000200 */
[C---:B------:R-:W-:Y:S01]  /*2eb0*/  HMMA.16816.F32.BF16 R92, R12.reuse, R26, R36 ;  /* 0x0000001a0c5c723c */ /* 0x040fe20000041824 */
[----:B------:R-:W3:Y:S07]  /*2ec0*/  LDSM.16.M88.4 R24, [R222+0x6000] ;  /* 0x00600000de18783b */ /* 0x000eee0000000200 */
[C---:B--2---:R-:W-:Y:S08]  /*2ed0*/  HMMA.16816.F32.BF16 R72, R12.reuse, R54, R60 ;  /* 0x000000360c48723c */ /* 0x044ff0000004183c */
[C---:B------:R-:W-:Y:S01]  /*2ee0*/  HMMA.16816.F32.BF16 R80, R12.reuse, R52, R48 ;  /* 0x000000340c50723c */ /* 0x040fe20000041830 */
[----:B------:R-:W-:Y:S07]  /*2ef0*/  LDSM.16.M88.4 R48, [R222+0x8800] ;  /* 0x00880000de30783b */ /* 0x000fee0000000200 */
[C---:B-----5:R-:W-:Y:S01]  /*2f00*/  HMMA.16816.F32.BF16 R64, R12.reuse, R56, R100 ;  /* 0x000000380c40723c */ /* 0x060fe20000041864 */
[----:B------:R-:W-:Y:S07]  /*2f10*/  LDSM.16.M88.4 R100, [R217+0x13900] ;  /* 0x01390000d964783b */ /* 0x000fee0000000200 */
[C---:B------:R-:W-:Y:S01]  /*2f20*/  HMMA.16816.F32.BF16 R60, R12.reuse, R58, R108 ;  /* 0x0000003a0c3c723c */ /* 0x040fe2000004186c */
[----:B------:R-:W2:Y:S04]  /*2f30*/  LDSM.16.M88.4 R56, [R222+0x8000] ;  /* 0x00800000de38783b */ /* 0x000ea80000000200 */
[----:B------:R-:W-:Y:S03]  /*2f40*/  LDSM.16.M88.4 R108, [R217+0x14100] ;  /* 0x01410000d96c783b */ /* 0x000fe60000000200 */
[C---:B----4-:R-:W-:Y:S08]  /*2f50*/  HMMA.16816.F32.BF16 R88, R12.reuse, R44, R32 ;  /* 0x0000002c0c58723c */ /* 0x050ff00000041820 */
[C---:B------:R-:W-:Y:S08]  /*2f60*/  HMMA.16816.F32.BF16 R84, R12.reuse, R46, R28 ;  /* 0x0000002e0c54723c */ /* 0x040ff0000004181c */
[C---:B-1----:R-:W-:Y:S01]  /*2f70*/  HMMA.16816.F32.BF16 R52, R12.reuse, R16, R96 ;  /* 0x000000100c34723c */ /* 0x042fe20000041860 */
[----:B------:R-:W-:Y:S07]  /*2f80*/  LDSM.16.M88.4 R96, [R217+0x12100] ;  /* 0x01210000d960783b */ /* 0x000fee0000000200 */
[C---:B------:R-:W-:Y:S01]  /*2f90*/  HMMA.16816.F32.BF16 R44, R12.reuse, R18, R104 ;  /* 0x000000120c2c723c */ /* 0x040fe20000041868 */
[----:B------:R-:W1:Y:S04]  /*2fa0*/  LDSM.16.M88.4 R16, [R221+0x20100] ;  /* 0x02010000dd10783b */ /* 0x000e680000000200 */
[----:B------:R-:W-:Y:S03]  /*2fb0*/  LDSM.16.M88.4 R104, [R217+0x12900] ;  /* 0x01290000d968783b */ /* 0x000fe60000000200 */
[C---:B------:R-:W-:Y:S01]  /*2fc0*/  HMMA.16816.F32.BF16 R36, R12.reuse, R20, R120 ;  /* 0x000000140c24723c */ /* 0x040fe20000041878 */
[----:B------:R-:W4:Y:S07]  /*2fd0*/  LDSM.16.M88.4 R120, [R217+0x13100] ;  /* 0x01310000d978783b */ /* 0x000f2e0000000200 */
[----:B------:R-:W-:Y:S08]  /*2fe0*/  HMMA.16816.F32.BF16 R32, R12, R22, R116 ;  /* 0x000000160c20723c */ /* 0x000ff00000041874 */
[C---:B---3--:R-:W-:Y:S08]  /*2ff0*/  HMMA.16816.F32.BF16 R28, R8.reuse, R24, R112 ;  /* 0x00000018081c723c */ /* 0x048ff00000041870 */
[C---:B------:R-:W-:Y:S08]  /*3000*/  HMMA.16816.F32.BF16 R20, R8.reuse, R40, R88 ;  /* 0x000000280814723c */ /* 0x040ff00000041858 */
[C---:B------:R-:W-:Y:S08]  /*3010*/  HMMA.16816.F32.BF16 R12, R8.reuse, R42, R84 ;  /* 0x0000002a080c723c */ /* 0x040ff00000041854 */
[C---:B------:R-:W-:Y:S08]  /*3020*/  HMMA.16816.F32.BF16 R24, R8.reuse, R26, R92 ;  /* 0x0000001a0818723c */ /* 0x040ff0000004185c */
[C---:B------:R-:W-:Y:S08]  /*3030*/  HMMA.16816.F32.BF16 R40, R8.reuse, R76, R80 ;  /* 0x0000004c0828723c */ /* 0x040ff00000041850 */
[C---:B------:R-:W-:Y:S08]  /*3040*/  HMMA.16816.F32.BF16 R84, R8.reuse, R78, R72 ;  /* 0x0000004e0854723c */ /* 0x040ff00000041848 */
[C---:B------:R-:W-:Y:S08]  /*3050*/  HMMA.16816.F32.BF16 R88, R8.reuse, R68, R64 ;  /* 0x000000440858723c */ /* 0x040ff00000041840 */
[C---:B------:R-:W-:Y:S08]  /*3060*/  HMMA.16816.F32.BF16 R92, R8.reuse, R70, R60 ;  /* 0x00000046085c723c */ /* 0x040ff0000004183c */
[C---:B--2---:R-:W-:Y:S01]  /*3070*/  HMMA.16816.F32.BF16 R80, R8.reuse, R56, R52 ;  /* 0x000000380850723c */ /* 0x044fe20000041834 */
[----:B------:R-:W-:Y:S07]  /*3080*/  LDSM.16.M88.4 R52, [R217+0x14900] ;  /* 0x01490000d934783b */ /* 0x000fee0000000200 */
[C---:B------:R-:W-:Y:S01]  /*3090*/  HMMA.16816.F32.BF16 R76, R8.reuse, R58, R44 ;  /* 0x0000003a084c723c */ /* 0x040fe2000004182c */
[----:B------:R-:W-:Y:S07]  /*30a0*/  LDSM.16.M88.4 R44, [R216+0x6800] ;  /* 0x00680000d82c783b */ /* 0x000fee0000000200 */
[C---:B------:R-:W-:Y:S01]  /*30b0*/  HMMA.16816.F32.BF16 R72, R8.reuse, R48, R36 ;  /* 0x000000300848723c */ /* 0x040fe20000041824 */
[----:B------:R-:W-:Y:S07]  /*30c0*/  LDSM.16.M88.4 R36, [R216+0x7800] ;  /* 0x00780000d824783b */ /* 0x000fee0000000200 */
[----:B------:R-:W-:Y:S01]  /*30d0*/  HMMA.16816.F32.BF16 R68, R8, R50, R32 ;  /* 0x000000320844723c */ /* 0x000fe20000041820 */
[----:B------:R-:W-:Y:S04]  /*30e0*/  LDSM.16.M88.4 R8, [R220+0x20100] ;  /* 0x02010000dc08783b */ /* 0x000fe80000000200 */
[----:B------:R-:W2:Y:S03]  /*30f0*/  LDSM.16.M88.4 R48, [R216+0x6000] ;  /* 0x00600000d830783b */ /* 0x000ea60000000200 */
[C---:B-1----:R-:W-:Y:S08]  /*3100*/  HMMA.16816.F32.BF16 R64, R16.reuse, R96, R28 ;  /* 0x000000601040723c */ /* 0x042ff0000004181c */
[C---:B------:R-:W-:Y:S08]  /*3110*/  HMMA.16816.F32.BF16 R60, R16.reuse, R98, R24 ;  /* 0x00000062103c723c */ /* 0x040ff00000041818 */
[C---:B----4-:R-:W-:Y:S01]  /*3120*/  HMMA.16816.F32.BF16 R28, R16.reuse, R120, R40 ;  /* 0x00000078101c723c */ /* 0x050fe20000041828 */
[----:B------:R-:W1:Y:S07]  /*3130*/  LDSM.16.M88.4 R40, [R216+0x7000] ;  /* 0x00700000d828783b */ /* 0x000e6e0000000200 */
[C---:B------:R-:W-:Y:S08]  /*3140*/  HMMA.16816.F32.BF16 R24, R16.reuse, R122, R84 ;  /* 0x0000007a1018723c */ /* 0x040ff00000041854 */
[C---:B------:R-:W-:Y:S08]  /*3150*/  HMMA.16816.F32.BF16 R56, R16.reuse, R104, R20 ;  /* 0x000000681038723c */ /* 0x040ff00000041814 */
[C---:B------:R-:W-:Y:S08]  /*3160*/  HMMA.16816.F32.BF16 R20, R16.reuse, R100, R88 ;  /* 0x000000641014723c */ /* 0x040ff00000041858 */
[C---:B------:R-:W-:Y:S08]  /*3170*/  HMMA.16816.F32.BF16 R88, R16.reuse, R108, R80 ;  /* 0x0000006c1058723c */ /* 0x040ff00000041850 */
[C---:B------:R-:W-:Y:S01]  /*3180*/  HMMA.16816.F32.BF16 R32, R16.reuse, R106, R12 ;  /* 0x0000006a1020723c */ /* 0x040fe2000004180c */
[----:B------:R-:W3:Y:S04]  /*3190*/  LDSM.16.M88.4 R104, [R216+0x8800] ;  /* 0x00880000d868783b */ /* 0x000ee80000000200 */
[----:B------:R-:W-:Y:S03]  /*31a0*/  LDSM.16.M88.4 R12, [R218+0x24100] ;  /* 0x02410000da0c783b */ /* 0x000fe60000000200 */
[C---:B------:R-:W-:Y:S01]  /*31b0*/  HMMA.16816.F32.BF16 R80, R16.reuse, R110, R76 ;  /* 0x0000006e1050723c */ /* 0x040fe2000004184c */
[----:B------:R-:W-:Y:S07]  /*31c0*/  LDSM.16.M88.4 R108, [R167+0x15100] ;  /* 0x01510000a76c783b */ /* 0x000fee0000000200 */
[----:B------:R-:W-:Y:S01]  /*31d0*/  HMMA.16816.F32.BF16 R92, R16, R102, R92 ;  /* 0x00000066105c723c */ /* 0x000fe2000004185c */
[----:B------:R-:W4:Y:S07]  /*31e0*/  LDSM.16.M88.4 R100, [R216+0x8000] ;  /* 0x00800000d864783b */ /* 0x000f2e0000000200 */
[C---:B--2---:R-:W-:Y:S08]  /*31f0*/  HMMA.16816.F32.BF16 R84, R8.reuse, R48, R64 ;  /* 0x000000300854723c */ /* 0x044ff00000041840 */
[----:B------:R-:W-:Y:S01]  /*3200*/  HMMA.16816.F32.BF16 R76, R8, R50, R60 ;  /* 0x00000032084c723c */ /* 0x000fe2000004183c */
[----:B------:R-:W2:Y:S07]  /*3210*/  LDSM.16.M88.4 R48, [R167+0x16100] ;  /* 0x01610000a730783b */ /* 0x000eae0000000200 */
[C---:B------:R-:W-:Y:S08]  /*3220*/  HMMA.16816.F32.BF16 R96, R16.reuse, R52, R72 ;  /* 0x000000341060723c */ /* 0x040ff00000041848 */
[----:B------:R-:W-:Y:S01]  /*3230*/  HMMA.16816.F32.BF16 R16, R16, R54, R68 ;  /* 0x000000361010723c */ /* 0x000fe20000041844 */
[----:B------:R-:W5:Y:S07]  /*3240*/  LDSM.16.M88.4 R52, [R167+0x15900] ;  /* 0x01590000a734783b */ /* 0x000f6e0000000200 */
[C---:B-1----:R-:W-:Y:S01]  /*3250*/  HMMA.16816.F32.BF16 R60, R8.reuse, R42, R24 ;  /* 0x0000002a083c723c */ /* 0x042fe20000041818 */
[----:B------:R-:W-:Y:S07]  /*3260*/  LDSM.16.M88.4 R24, [R167+0x17100] ;  /* 0x01710000a718783b */ /* 0x000fee0000000200 */
[C---:B------:R-:W-:Y:S08]  /*3270*/  HMMA.16816.F32.BF16 R72, R8.reuse, R44, R56 ;  /* 0x0000002c0848723c */ /* 0x040ff00000041838 */
[C---:B------:R-:W-:Y:S01]  /*3280*/  HMMA.16816.F32.BF16 R68, R8.reuse, R46, R32 ;  /* 0x0000002e0844723c */ /* 0x040fe20000041820 */
[----:B------:R-:W1:Y:S07]  /*3290*/  LDSM.16.M88.4 R44, [R167+0x16900] ;  /* 0x01690000a72c783b */ /* 0x000e6e0000000200 */
[C---:B------:R-:W-:Y:S01]  /*32a0*/  HMMA.16816.F32.BF16 R56, R8.reuse, R36, R20 ;  /* 0x000000240838723c */ /* 0x040fe20000041814 */
[----:B------:R-:W1:Y:S07]  /*32b0*/  LDSM.16.M88.4 R20, [R167+0x17900] ;  /* 0x01790000a714783b */ /* 0x000e6e0000000200 */
[C---:B------:R-:W-:Y:S08]  /*32c0*/  HMMA.16816.F32.BF16 R64, R8.reuse, R40, R28 ;  /* 0x000000280840723c */ /* 0x040ff0000004181c */
[C---:B------:R-:W-:Y:S08]  /*32d0*/  HMMA.16816.F32.BF16 R40, R8.reuse, R38, R92 ;  /* 0x000000260828723c */ /* 0x040ff0000004185c */
[C---:B---3--:R-:W-:Y:S08]  /*32e0*/  HMMA.16816.F32.BF16 R28, R8.reuse, R104, R96 ;  /* 0x00000068081c723c */ /* 0x048ff00000041860 */
[C---:B------:R-:W-:Y:S08]  /*32f0*/  HMMA.16816.F32.BF16 R16, R8.reuse, R106, R16 ;  /* 0x0000006a0810723c */ /* 0x040ff00000041810 */
[C---:B----4-:R-:W-:Y:S01]  /*3300*/  HMMA.16816.F32.BF16 R36, R8.reuse, R100, R88 ;  /* 0x000000640824723c */ /* 0x050fe20000041858 */
[----:B------:R-:W-:Y:S07]  /*3310*/  LDSM.16.M88.4 R88, [R222+0x9000] ;  /* 0x00900000de58783b */ /* 0x000fee0000000200 */
[----:B------:R-:W-:Y:S01]  /*3320*/  HMMA.16816.F32.BF16 R32, R8, R102, R80 ;  /* 0x000000660820723c */ /* 0x000fe20000041850 */
[----:B------:R-:W-:Y:S07]  /*3330*/  LDSM.16.M88.4 R8, [R219+0x24100] ;  /* 0x02410000db08783b */ /* 0x000fee0000000200 */
[C---:B--2---:R-:W-:Y:S01]  /*3340*/  HMMA.16816.F32.BF16 R104, R12.reuse, R50, R60 ;  /* 0x000000320c68723c */ /* 0x044fe2000004183c */
[----:B------:R-:W2:Y:S07]  /*3350*/  LDSM.16.M88.4 R60, [R222+0xa000] ;  /* 0x00a00000de3c783b */ /* 0x000eae0000000200 */
[C---:B-----5:R-:W-:Y:S01]  /*3360*/  HMMA.16816.F32.BF16 R120, R12.reuse, R52, R72 ;  /* 0x000000340c78723c */ /* 0x060fe20000041848 */
[----:B------:R-:W3:Y:S07]  /*3370*/  LDSM.16.M88.4 R72, [R222+0x9800] ;  /* 0x00980000de48783b */ /* 0x000eee0000000200 */
[C---:B------:R-:W-:Y:S08]  /*3380*/  HMMA.16816.F32.BF16 R84, R12.reuse, R108, R84 ;  /* 0x0000006c0c54723c */ /* 0x040ff00000041854 */
[C---:B------:R-:W-:Y:S01]  /*3390*/  HMMA.16816.F32.BF16 R108, R12.reuse, R110, R76 ;  /* 0x0000006e0c6c723c */ /* 0x040fe2000004184c */
[----:B------:R-:W4:Y:S07]  /*33a0*/  LDSM.16.M88.4 R76, [R222+0xa800] ;  /* 0x00a80000de4c783b */ /* 0x000f2e0000000200 */
[C---:B------:R-:W-:Y:S01]  /*33b0*/  HMMA.16816.F32.BF16 R116, R12.reuse, R54, R68 ;  /* 0x000000360c74723c */ /* 0x040fe20000041844 */
[----:B------:R-:W5:Y:S07]  /*33c0*/  LDSM.16.M88.4 R68, [R222+0xb000] ;  /* 0x00b00000de44783b */ /* 0x000f6e0000000200 */
[C---:B------:R-:W-:Y:S01]  /*33d0*/  HMMA.16816.F32.BF16 R112, R12.reuse, R48, R64 ;  /* 0x000000300c70723c */ /* 0x040fe20000041840 */
[----:B------:R-:W-:Y:S07]  /*33e0*/  LDSM.16.M88.4 R48, [R217+0x15100] ;  /* 0x01510000d930783b */ /* 0x000fee0000000200 */
[C---:B-1----:R-:W-:Y:S01]  /*33f0*/  HMMA.16816.F32.BF16 R100, R12.reuse, R44, R56 ;  /* 0x0000002c0c64723c */ /* 0x042fe20000041838 */
[----:B------:R-:W1:Y:S07]  /*3400*/  LDSM.16.M88.4 R56, [R222+0xb800] ;  /* 0x00b80000de38783b */ /* 0x000e6e0000000200 */
[C---:B------:R-:W-:Y:S01]  /*3410*/  HMMA.16816.F32.BF16 R96, R12.reuse, R46, R40 ;  /* 0x0000002e0c60723c */ /* 0x040fe20000041828 */
[----:B------:R-:W-:Y:S04]  /*3420*/  LDSM.16.M88.4 R40, [R217+0x16100] ;  /* 0x01610000d928783b */ /* 0x000fe80000000200 */
[----:B------:R-:W-:Y:S03]  /*3430*/  LDSM.16.M88.4 R44, [R217+0x15900] ;  /* 0x01590000d92c783b */ /* 0x000fe60000000200 */
[C---:B------:R-:W-:Y:S08]  /*3440*/  HMMA.16816.F32.BF16 R92, R12.reuse, R24, R36 ;  /* 0x000000180c5c723c */ /* 0x040ff00000041824 */
[C---:B------:R-:W-:Y:S08]  /*3450*/  HMMA.16816.F32.BF16 R80, R12.reuse, R26, R32 ;  /* 0x0000001a0c50723c */ /* 0x040ff00000041820 */
[C---:B------:R-:W-:Y:S08]  /*3460*/  HMMA.16816.F32.BF16 R64, R12.reuse, R20, R28 ;  /* 0x000000140c40723c */ /* 0x040ff0000004181c */
[----:B------:R-:W-:Y:S01]  /*3470*/  HMMA.16816.F32.BF16 R52, R12, R22, R16 ;  /* 0x000000160c34723c */ /* 0x000fe20000041810 */
[----:B------:R-:W1:Y:S07]  /*3480*/  LDSM.16.M88.4 R12, [R221+0x24100] ;  /* 0x02410000dd0c783b */ /* 0x000e6e0000000200 */
[C---:B--2---:R-:W-:Y:S08]  /*3490*/  HMMA.16816.F32.BF16 R16, R8.reuse, R62, R104 ;  /* 0x0000003e0810723c */ /* 0x044ff00000041868 */
[C---:B---3--:R-:W-:Y:S01]  /*34a0*/  HMMA.16816.F32.BF16 R28, R8.reuse, R72, R120 ;  /* 0x00000048081c723c */ /* 0x048fe20000041878 */
[----:B------:R-:W2:Y:S07]  /*34b0*/  LDSM.16.M88.4 R120, [R217+0x16900] ;  /* 0x01690000d978783b */ /* 0x000eae0000000200 */
[C---:B------:R-:W-:Y:S08]  /*34c0*/  HMMA.16816.F32.BF16 R20, R8.reuse, R60, R112 ;  /* 0x0000003c0814723c */ /* 0x040ff00000041870 */
[C---:B----4-:R-:W-:Y:S08]  /*34d0*/  HMMA.16816.F32.BF16 R60, R8.reuse, R76, R100 ;  /* 0x0000004c083c723c */ /* 0x050ff00000041864 */
[C---:B------:R-:W-:Y:S08]  /*34e0*/  HMMA.16816.F32.BF16 R36, R8.reuse, R88, R84 ;  /* 0x000000580824723c */ /* 0x040ff00000041854 */
[C---:B------:R-:W-:Y:S01]  /*34f0*/  HMMA.16816.F32.BF16 R32, R8.reuse, R90, R108 ;  /* 0x0000005a0820723c */ /* 0x040fe2000004186c */
[----:B------:R-:W3:Y:S07]  /*3500*/  LDSM.16.M88.4 R108, [R217+0x17100] ;  /* 0x01710000d96c783b */ /* 0x000eee0000000200 */
[C---:B-----5:R-:W-:Y:S08]  /*3510*/  HMMA.16816.F32.BF16 R100, R8.reuse, R68, R92 ;  /* 0x000000440864723c */ /* 0x060ff0000004185c */
[C---:B-1----:R-:W-:Y:S08]  /*3520*/  HMMA.16816.F32.BF16 R92, R8.reuse, R56, R64 ;  /* 0x00000038085c723c */ /* 0x042ff00000041840 */
[----:B------:R-:W-:Y:S08]  /*3530*/  HMMA.16816.F32.BF16 R24, R8, R74, R116 ;  /* 0x0000004a0818723c */ /* 0x000ff00000041874 */
[----:B------:R-:W-:Y:S01]  /*3540*/  HMMA.16816.F32.BF16 R64, R12, R42, R16 ;  /* 0x0000002a0c40723c */ /* 0x000fe20000041810 */
[----:B------:R-:W1:Y:S07]  /*3550*/  LDSM.16.M88.4 R16, [R217+0x17900] ;  /* 0x01790000d910783b */ /* 0x000e6e0000000200 */
[C---:B------:R-:W-:Y:S08]  /*3560*/  HMMA.16816.F32.BF16 R96, R8.reuse, R78, R96 ;  /* 0x0000004e0860723c */ /* 0x040ff00000041860 */
[C---:B------:R-:W-:Y:S08]  /*3570*/  HMMA.16816.F32.BF16 R104, R8.reuse, R70, R80 ;  /* 0x000000460868723c */ /* 0x040ff00000041850 */
[----:B------:R-:W-:Y:S01]  /*3580*/  HMMA.16816.F32.BF16 R88, R8, R58, R52 ;  /* 0x0000003a0858723c */ /* 0x000fe20000041834 */
[----:B------:R-:W-:Y:S04]  /*3590*/  LDSM.16.M88.4 R8, [R220+0x24100] ;  /* 0x02410000dc08783b */ /* 0x000fe80000000200 */
[----:B------:R-:W-:Y:S03]  /*35a0*/  LDSM.16.M88.4 R56, [R216+0x9800] ;  /* 0x00980000d838783b */ /* 0x000fe60000000200 */
[C---:B------:R-:W-:Y:S01]  /*35b0*/  HMMA.16816.F32.BF16 R84, R12.reuse, R48, R36 ;  /* 0x000000300c54723c */ /* 0x040fe20000041824 */
[----:B------:R-:W-:Y:S07]  /*35c0*/  LDSM.16.M88.4 R52, [R216+0xa000] ;  /* 0x00a00000d834783b */ /* 0x000fee0000000200 */
[C---:B------:R-:W-:Y:S01]  /*35d0*/  HMMA.16816.F32.BF16 R80, R12.reuse, R50, R32 ;  /* 0x000000320c50723c */ /* 0x040fe20000041820 */
[----:B------:R-:W4:Y:S07]  /*35e0*/  LDSM.16.M88.4 R48, [R216+0xa800] ;  /* 0x00a80000d830783b */ /* 0x000f2e0000000200 */
[C---:B------:R-:W-:Y:S08]  /*35f0*/  HMMA.16816.F32.BF16 R76, R12.reuse, R44, R28 ;  /* 0x0000002c0c4c723c */ /* 0x040ff0000004181c */
[C---:B------:R-:W-:Y:S01]  /*3600*/  HMMA.16816.F32.BF16 R72, R12.reuse, R46, R24 ;  /* 0x0000002e0c48723c */ /* 0x040fe20000041818 */
[----:B------:R-:W5:Y:S07]  /*3610*/  LDSM.16.M88.4 R44, [R216+0xb000] ;  /* 0x00b00000d82c783b */ /* 0x000f6e0000000200 */
[C---:B------:R-:W-:Y:S01]  /*3620*/  HMMA.16816.F32.BF16 R68, R12.reuse, R40, R20 ;  /* 0x000000280c44723c */ /* 0x040fe20000041814 */
[----:B------:R-:W4:Y:S07]  /*3630*/  LDSM.16.M88.4 R40, [R216+0xb800] ;  /* 0x00b80000d828783b */ /* 0x000f2e0000000200 */
[----:B--2---:R-:W-:Y:S01]  /*3640*/  HMMA.16816.F32.BF16 R36, R12, R120, R60 ;  /* 0x000000780c24723c */ /* 0x004fe2000004183c */
[----:B------:R-:W2:Y:S01]  /*3650*/  LDSM.16.M88.4 R60, [R216+0x9000] ;  /* 0x00900000d83c783b */ /* 0x000ea20000000200 */
[----:B------:R-:W-:-:S06]  /*3660*/  DEPBAR.LE SB0, 0x0 ;  /* 0x000080000000791a */ /* 0x000fcc0000000000 */
[C---:B------:R-:W-:Y:S08]  /*3670*/  HMMA.16816.F32.BF16 R32, R12.reuse, R122, R96 ;  /* 0x0000007a0c20723c */ /* 0x040ff00000041860 */
[C---:B---3--:R-:W-:Y:S08]  /*3680*/  HMMA.16816.F32.BF16 R28, R12.reuse, R108, R100 ;  /* 0x0000006c0c1c723c */ /* 0x048ff00000041864 */
[C---:B------:R-:W-:Y:S08]  /*3690*/  HMMA.16816.F32.BF16 R24, R12.reuse, R110, R104 ;  /* 0x0000006e0c18723c */ /* 0x040ff00000041868 */
[C---:B-1----:R-:W-:Y:S08]  /*36a0*/  HMMA.16816.F32.BF16 R20, R12.reuse, R16, R92 ;  /* 0x000000100c14723c */ /* 0x042ff0000004185c */
[----:B------:R-:W-:Y:S08]  /*36b0*/  HMMA.16816.F32.BF16 R12, R12, R18, R88 ;  /* 0x000000120c0c723c */ /* 0x000ff00000041858 */
[C---:B----4-:R-:W-:Y:S08]  /*36c0*/  HMMA.16816.F32.BF16 R36, R8.reuse, R48, R36 ;  /* 0x000000300824723c */ /* 0x050ff00000041824 */
[C---:B------:R-:W-:Y:S08]  /*36d0*/  HMMA.16816.F32.BF16 R48, R8.reuse, R50, R32 ;  /* 0x000000320830723c */ /* 0x040ff00000041820 */
[C---:B-----5:R-:W-:Y:S08]  /*36e0*/  HMMA.16816.F32.BF16 R32, R8.reuse, R44, R28 ;  /* 0x0000002c0820723c */ /* 0x060ff0000004181c */
        /* <DEDUP_REMOVED lines=8> */
[----:B------:R-:W-:Y:S01]  /*3770*/  HMMA.16816.F32.BF16 R40, R8, R42, R12 ;  /* 0x0000002a0828723c */ /* 0x000fe2000004180c */
[----:B------:R-:W-:Y:S06]  /*3780*/  BAR.SYNC.DEFER_BLOCKING 0x0 ;  /* 0x0000000000007b1d */ /* 0x000fec0000010000 */
[----:B------:R-:W-:Y:S05]  /*3790*/  @!P0 BRA `(.L_x_3800) ;  /* 0x0000024000008947 */ /* 0x000fea0003800000 */
[----:B------:R-:W-:Y:S01]  /*37a0*/  UIADD3 UR5, UR6, -0x2, URZ ;  /* 0xfffffffe06057890 */ /* 0x000fe2000fffe03f */
[C---:B------:R-:W-:Y:S01]  /*37b0*/  IMAD.SHL.U32 R13, R126.reuse, 0x40, RZ ;  /* 0x000000407e0d7824 */ /* 0x040fe200078e00ff */
[----:B------:R-:W-:-:S02]  /*37c0*/  SHF.L.U64.HI R3, R126, 0x6, R127 ;  /* 0x000000067e037819 */ /* 0x000fc4000001027f */
[----:B------:R-:W-:Y:S02]  /*37d0*/  USHF.R.S32.HI UR4, URZ, 0x1f, UR5 ;  /* 0x0000001f3f047899 */ /* 0x000fe40008011405 */
[----:B------:R-:W-:Y:S01]  /*37e0*/  UIMAD UR15, UR15, UR5, URZ ;  /* 0x000000050f0f72a4 */ /* 0x000fe2000f8e023f */
[----:B------:R-:W-:-:S03]  /*37f0*/  IMAD.WIDE.U32 R8, R124, UR5, R128 ;  /* 0x000000057c087c25 */ /* 0x000fc6000f8e0080 */
[----:B------:R-:W-:Y:S02]  /*3800*/  UIMAD UR4, UR4, UR16, UR15 ;  /* 0x00000010040472a4 */ /* 0x000fe4000f8e020f */
[----:B------:R-:W-:-:S04]  /*3810*/  LEA R6, P2, R8, c[0x0][0x1c8], 0x1 ;  /* 0x0000720008067a11 */ /* 0x000fc800078408ff */
[----:B------:R-:W-:Y:S02]  /*3820*/  IADD3 R0, R9, UR4, RZ ;  /* 0x0000000409007c10 */ /* 0x000fe4000fffe0ff */
        /* <DEDUP_REMOVED lines=27> */
.L_x_3800:
[----:B------:R-:W-:Y:S01]  /*39e0*/  LOP3.LUT R0, R125, 0xffffffe0, RZ, 0xc0, !PT ;  /* 0xffffffe07d007812 */ /* 0x000fe200078ec0ff */
[----:B------:R-:W-:Y:S01]  /*39f0*/  ULDC UR4, c[0x0][0x1d0] ;  /* 0x0000740000047ab9 */ /* 0x000fe20000000800 */
[----:B------:R-:W-:Y:S01]  /*3a00*/  STL [R1+0x50], R221 ;  /* 0x000050dd01007387 */ /* 0x000fe20000100800 */
[----:B------:R-:W-:Y:S01]  /*3a10*/  UIADD3 UR4, UR7, UR4, URZ ;  /* 0x0000000407047290 */ /* 0x000fe2000fffe03f */
[----:B------:R-:W-:-:S02]  /*3a20*/  IMAD.SHL.U32 R212, R5, 0x2, RZ ;  /* 0x0000000205d47824 */ /* 0x000fc400078e00ff */
[----:B------:R-:W-:Y:S01]  /*3a30*/  IMAD.IADD R0, R164, 0x1, -R0 ;  /* 0x00000001a4007824 */ /* 0x000fe200078e0a00 */
[----:B------:R-:W-:Y:S01]  /*3a40*/  STL [R1+0x4c], R220 ;  /* 0x00004cdc01007387 */ /* 0x000fe20000100800 */
[----:B------:R-:W-:Y:S01]  /*3a50*/  IMAD R215, R2, 0x2, R212 ;  /* 0x0000000202d77824 */ /* 0x000fe200078e02d4 */
[----:B------:R-:W-:Y:S01]  /*3a60*/  LEA R213, R4, R212, 0x1 ;  /* 0x000000d404d57211 */ /* 0x000fe200078e08ff */
[----:B-1----:R-:W-:Y:S01]  /*3a70*/  IMAD.U32 R6, RZ, RZ, UR4 ;  /* 0x00000004ff067e24 */ /* 0x002fe2000f8e00ff */
[----:B------:R-:W-:Y:S01]  /*3a80*/  SHF.R.S32.HI R3, RZ, 0x1f, R0 ;  /* 0x0000001fff037819 */ /* 0x000fe20000011400 */
[----:B------:R1:W-:Y:S02]  /*3a90*/  STL [R1+0x48], R219 ;  /* 0x000048db01007387 */ /* 0x0003e40000100800 */
[----:B------:R-:W-:Y:S01]  /*3aa0*/  IMAD R214, R2, 0x2, R213 ;  /* 0x0000000202d67824 */ /* 0x000fe200078e02d5 */
[----:B------:R-:W-:Y:S01]  /*3ab0*/  LEA.HI R3, R3, R0, RZ, 0x2 ;  /* 0x0000000003037211 */ /* 0x000fe200078f10ff */
[----:B------:R-:W-:Y:S03]  /*3ac0*/  STL [R1+0x44], R218 ;  /* 0x000044da01007387 */ /* 0x000fe60000100800 */
[----:B------:R-:W-:Y:S01]  /*3ad0*/  LOP3.LUT R3, R3, 0x7ffffffc, RZ, 0xc0, !PT ;  /* 0x7ffffffc03037812 */ /* 0x000fe200078ec0ff */
[----:B------:R-:W-:Y:S03]  /*3ae0*/  STL [R1+0x40], R217 ;  /* 0x000040d901007387 */ /* 0x000fe60000100800 */
[----:B------:R-:W-:Y:S01]  /*3af0*/  IADD3 R0, R0, -R3, RZ ;  /* 0x8000000300007210 */ /* 0x000fe20007ffe0ff */
[----:B------:R-:W-:Y:S04]  /*3b00*/  STL [R1+0x3c], R216 ;  /* 0x00003cd801007387 */ /* 0x000fe80000100800 */
[----:B------:R-:W-:Y:S01]  /*3b10*/  IMAD R0, R0, -0x2, R6 ;  /* 0xfffffffe00007824 */ /* 0x000fe200078e0206 */
[----:B------:R2:W-:Y:S04]  /*3b20*/  STL [R1+0x38], R167 ;  /* 0x000038a701007387 */ /* 0x0005e80000100800 */
        /* <DEDUP_REMOVED lines=14> */
[C---:B------:R-:W-:Y:S02]  /*3c10*/  ISETP.GT.AND P2, PT, R0.reuse, 0x10, PT ;  /* 0x000000100000780c */ /* 0x040fe40003f44270 */
[----:B------:R-:W-:Y:S01]  /*3c20*/  FSEL R10, R81, -INF , P0 ;  /* 0xff800000510a7808 */ /* 0x000fe20000000000 */
[----:B------:R-:W-:Y:S01]  /*3c30*/  LDSM.16.MT88.4 R116, [R214+0x9100] ;  /* 0x00910000d674783b */ /* 0x000fe20000004200 */
[----:B------:R-:W-:Y:S02]  /*3c40*/  FMNMX.FTZ R3, R9, R3, !PT ;  /* 0x0000000309037209 */ /* 0x000fe40007810000 */
[----:B------:R-:W-:Y:S01]  /*3c50*/  FSEL R19, R83, -INF , P0 ;  /* 0xff80000053137808 */ /* 0x000fe20000000000 */
[----:B------:R-:W-:Y:S01]  /*3c60*/  LDSM.16.MT88.4 R96, [R212+0x6900] ;  /* 0x00690000d460783b */ /* 0x000fe20000004200 */
[----:B------:R-:W-:-:S02]  /*3c70*/  ISETP.GT.AND P0, PT, R0, 0x11, PT ;  /* 0x000000110000780c */ /* 0x000fc40003f04270 */
[----:B------:R-:W-:Y:S01]  /*3c80*/  FSEL R11, R76, -INF , P2 ;  /* 0xff8000004c0b7808 */ /* 0x000fe20001000000 */
[----:B------:R-:W-:Y:S01]  /*3c90*/  LDSM.16.MT88.4 R104, [R215+0x3900] ;  /* 0x00390000d768783b */ /* 0x000fe20000004200 */
[----:B------:R-:W-:Y:S02]  /*3ca0*/  FMNMX.FTZ R3, R10, R3, !PT ;  /* 0x000000030a037209 */ /* 0x000fe40007810000 */
[----:B------:R-:W-:Y:S01]  /*3cb0*/  FSEL R16, R86, -INF , P1 ;  /* 0xff80000056107808 */ /* 0x000fe20000800000 */
[----:B------:R-:W-:Y:S01]  /*3cc0*/  LDSM.16.MT88.4 R100, [R214+0x3900] ;  /* 0x00390000d664783b */ /* 0x000fe20000004200 */
[----:B------:R-:W-:Y:S02]  /*3cd0*/  ISETP.GT.AND P1, PT, R0, 0x18, PT ;  /* 0x000000180000780c */ /* 0x000fe40003f24270 */
[----:B------:R-:W-:Y:S01]  /*3ce0*/  FSEL R13, R77, -INF , P0 ;  /* 0xff8000004d0d7808 */ /* 0x000fe20000000000 */
[----:B------:R-:W-:Y:S01]  /*3cf0*/  LDSM.16.MT88.4 R84, [R212+0x3900] ;  /* 0x00390000d454783b */ /* 0x000fe20000004200 */
[----:B------:R-:W-:-:S02]  /*3d00*/  FMNMX.FTZ R3, R11, R3, !PT ;  /* 0x000000030b037209 */ /* 0x000fc40007810000 */
[----:B------:R-:W-:Y:S01]  /*3d10*/  FSEL R25, R79, -INF , P0 ;  /* 0xff8000004f197808 */ /* 0x000fe20000000000 */
[----:B------:R-:W-:Y:S01]  /*3d20*/  LDSM.16.MT88.4 R112, [R213+0x6900] ;  /* 0x00690000d570783b */ /* 0x000fe20000004200 */
[----:B------:R-:W-:Y:S02]  /*3d30*/  ISETP.GT.AND P0, PT, R0, 0x19, PT ;  /* 0x000000190000780c */ /* 0x000fe40003f04270 */
[----:B------:R-:W-:Y:S01]  /*3d40*/  FSEL R14, R72, -INF , P1 ;  /* 0xff800000480e7808 */ /* 0x000fe20000800000 */
[----:B------:R-:W0:Y:S01]  /*3d50*/  LDGDEPBAR ;  /* 0x00000000000079af */ /* 0x000e220000000000 */
        /* <DEDUP_REMOVED lines=18> */
[----:B------:R-:W-:Y:S01]  /*3e80*/  FSEL R149, R65, -INF , P0 ;  /* 0xff80000041957808 */ /* 0x000fe20000000000 */
[----:B------:R-:W-:Y:S01]  /*3e90*/  LDSM.16.MT88.4 R68, [R213+0x9100] ;  /* 0x00910000d544783b */ /* 0x000fe20000004200 */
[----:B------:R-:W-:Y:S02]  /*3ea0*/  ISETP.GT.AND P1, PT, R0, 0x30, PT ;  /* 0x000000300000780c */ /* 0x000fe40003f24270 */
[----:B------:R-:W-:-:S02]  /*3eb0*/  FMNMX.FTZ R3, R150, R3, !PT ;  /* 0x0000000396037209 */ /* 0x000fc40007810000 */
[----:B------:R-:W-:Y:S02]  /*3ec0*/  FSEL R161, R67, -INF , P0 ;  /* 0xff80000043a17808 */ /* 0x000fe40000000000 */
        /* <DEDUP_REMOVED lines=17> */
[----:B------:R-:W-:Y:S01]  /*3fe0*/  FSEL R166, R49, -INF , P0 ;  /* 0xff80000031a67808 */ /* 0x000fe20000000000 */
[----:B------:R-:W-:Y:S01]  /*3ff0*/  LDSM.16.MT88.4 R36, [R214+0x100] ;  /* 0x00010000d624783b */ /* 0x000fe20000004200 */
[----:B------:R-:W-:-:S02]  /*4000*/  ISETP.GT.AND P1, PT, R0, 0x40, PT ;  /* 0x000000400000780c */ /* 0x000fc40003f24270 */
        /* <DEDUP_REMOVED lines=8> */
[----:B------:R-:W-:Y:S02]  /*4090*/  FSEL R143, R33, -INF , P0 ;  /* 0xff800000218f7808 */ /* 0x000fe40000000000 */
[----:B------:R-:W-:Y:S02]  /*40a0*/  ISETP.GT.AND P1, PT, R0, 0x48, PT ;  /* 0x000000480000780c */ /* 0x000fe40003f24270 */
        /* <DEDUP_REMOVED lines=9> */
[----:B------:R-:W-:Y:S02]  /*4140*/  FSEL R132, R45, -INF , P0 ;  /* 0xff8000002d847808 */ /* 0x000fe40000000000 */
[----:B------:R-:W-:Y:S02]  /*4150*/  ISETP.GT.AND P0, PT, R0, 0x50, PT ;  /* 0x000000500000780c */ /* 0x000fe40003f04270 */
        /* <DEDUP_REMOVED lines=9> */
[----:B------:R-:W-:Y:S01]  /*41f0*/  ISETP.GT.AND P1, PT, R0, 0x58, PT ;  /* 0x000000580000780c */ /* 0x000fe20003f24270 */
[----:B------:R-:W-:Y:S01]  /*4200*/  LDSM.16.MT88.4 R44, [R215+0x900] ;  /* 0x00090000d72c783b */ /* 0x000fe20000004200 */
[----:B------:R-:W-:Y:S02]  /*4210*/  FSEL R155, R21, -INF , P2 ;  /* 0xff800000159b7808 */ /* 0x000fe40001000000 */
[----:B------:R-:W-:-:S02]  /*4220*/  FMNMX.FTZ R6, R162, R6, !PT ;  /* 0x00000006a2067209 */ /* 0x000fc40007810000 */
[----:B------:R-:W-:Y:S02]  /*4230*/  FMNMX.FTZ R3, R136, R3, !PT ;  /* 0x0000000388037209 */ /* 0x000fe40007810000 */
[----:B------:R-:W-:Y:S02]  /*4240*/  FSEL R135, R22, -INF , P0 ;  /* 0xff80000016877808 */ /* 0x000fe40000000000 */
[----:B------:R-:W-:Y:S02]  /*4250*/  ISETP.GT.AND P0, PT, R0, 0x59, PT ;  /* 0x000000590000780c */ /* 0x000fe40003f04270 */
[----:B-1----:R-:W-:Y:S02]  /*4260*/  FSEL R219, R40, -INF , P1 ;  /* 0xff80000028db7808 */ /* 0x002fe40000800000 */
[----:B------:R-:W-:Y:S02]  /*4270*/  FMNMX.FTZ R0, R161, R6, !PT ;  /* 0x00000006a1007209 */ /* 0x000fe40007810000 */
[----:B------:R-:W-:-:S02]  /*4280*/  FMNMX.FTZ R164, R155, R3, !PT ;  /* 0x000000039ba47209 */ /* 0x000fc40007810000 */
[----:B------:R-:W-:Y:S02]  /*4290*/  FSEL R152, R41, -INF , P0 ;  /* 0xff80000029987808 */ /* 0x000fe40000000000 */
[----:B------:R-:W-:Y:S02]  /*42a0*/  FMNMX.FTZ R0, R249, R0, !PT ;  /* 0x00000000f9007209 */ /* 0x000fe40007810000 */
[----:B------:R-:W-:Y:S02]  /*42b0*/  FMNMX.FTZ R164, R219, R164, !PT ;  /* 0x000000a4dba47209 */ /* 0x000fe40007810000 */
[----:B------:R-:W-:Y:S02]  /*42c0*/  FMNMX.FTZ R0, R250, R0, !PT ;  /* 0x00000000fa007209 */ /* 0x000fe40007810000 */
[----:B------:R-:W-:Y:S02]  /*42d0*/  FMNMX.FTZ R164, R152, R164, !PT ;  /* 0x000000a498a47209 */ /* 0x000fe40007810000 */
[----:B------:R-:W-:-:S02]  /*42e0*/  FMNMX.FTZ R0, R251, R0, !PT ;  /* 0x00000000fb007209 */ /* 0x000fc40007810000 */
[----:B------:R-:W-:Y:S01]  /*42f0*/  FSEL R145, R23, -INF , P2 ;  /* 0xff80000017917808 */ /* 0x000fe20001000000 */
[----:B------:R-:W1:Y:S01]  /*4300*/  SHFL.BFLY PT, R3, R164, 0x2, 0x1f ;  /* 0x0c401f00a4037f89 */ /* 0x000e6200000e0000 */
[----:B------:R-:W-:Y:S02]  /*4310*/  FMNMX.FTZ R0, R252, R0, !PT ;  /* 0x00000000fc007209 */ /* 0x000fe40007810000 */
[----:B--2---:R-:W-:Y:S01]  /*4320*/  FSEL R167, R42, -INF , P1 ;  /* 0xff8000002aa77808 */ /* 0x004fe20000800000 */
[----:B------:R-:W-:Y:S01]  /*4330*/  LDSM.16.MT88.4 R20, [R212+0x100] ;  /* 0x00010000d414783b */ /* 0x000fe20000004200 */
[----:B------:R-:W-:Y:S02]  /*4340*/  FMNMX.FTZ R0, R154, R0, !PT ;  /* 0x000000009a007209 */ /* 0x000fe40007810000 */
[----:B------:R-:W-:Y:S02]  /*4350*/  FSEL R216, R43, -INF , P0 ;  /* 0xff8000002bd87808 */ /* 0x000fe40000000000 */
[----:B------:R-:W-:Y:S01]  /*4360*/  FMNMX.FTZ R0, R146, R0, !PT ;  /* 0x0000000092007209 */ /* 0x000fe20007810000 */
[----:B------:R-:W-:Y:S03]  /*4370*/  LDSM.16.MT88.4 R40, [R215+0x100] ;  /* 0x00010000d728783b */ /* 0x000fe60000004200 */
[----:B------:R-:W-:-:S04]  /*4380*/  FMNMX.FTZ R0, R144, R0, !PT ;  /* 0x0000000090007209 */ /* 0x000fc80007810000 */
[----:B------:R-:W-:-:S04]  /*4390*/  FMNMX.FTZ R0, R141, R0, !PT ;  /* 0x000000008d007209 */ /* 0x000fc80007810000 */
[----:B------:R-:W-:Y:S02]  /*43a0*/  FMNMX.FTZ R0, R135, R0, !PT ;  /* 0x0000000087007209 */ /* 0x000fe40007810000 */
[----:B-1----:R-:W-:Y:S02]  /*43b0*/  FMNMX.FTZ R164, R164, R3, !PT ;  /* 0x00000003a4a47209 */ /* 0x002fe40007810000 */
        /* <DEDUP_REMOVED lines=11> */
[----:B------:R-:W1:Y:S01]  /*4470*/  SHFL.BFLY PT, R6, R3, 0x1, 0x1f ;  /* 0x0c201f0003067f89 */ /* 0x000e6200000e0000 */
[--C-:B------:R-:W-:Y:S01]  /*4480*/  FFMA.FTZ R2, R148, c[0x0][0x2d0], -R12.reuse ;  /* 0x0000b40094027a23 */ /* 0x100fe2000001080c */
        /* <DEDUP_REMOVED lines=19> */
[----:B------:R1:W-:Y:S02]  /*45c0*/  MUFU.EX2 R140, R0 ;  /* 0x00000000008c7308 */ /* 0x0003e40000000800 */
[----:B-1----:R-:W-:-:S05]  /*45d0*/  FMUL.FTZ R0, R3, c[0x0][0x2d0] ;  /* 0x0000b40003007a20 */ /* 0x002fca0000410000 */
[----:B------:R-:W-:-:S05]  /*45e0*/  FSEL R0, R0, RZ, P0 ;  /* 0x000000ff00007208 */ /* 0x000fca0000000000 */
[--C-:B------:R-:W-:Y:S02]  /*45f0*/  FFMA.FTZ R5, R17, c[0x0][0x2d0], -R0.reuse ;  /* 0x0000b40011057a23 */ /* 0x100fe40000010800 */
[--C-:B------:R-:W-:Y:S02]  /*4600*/  FFMA.FTZ R6, R16, c[0x0][0x2d0], -R0.reuse ;  /* 0x0000b40010067a23 */ /* 0x100fe40000010800 */
[----:B------:R1:W-:Y:S01]  /*4610*/  MUFU.EX2 R13, R5 ;  /* 0x00000005000d7308 */ /* 0x0003e20000000800 */
[----:B------:R-:W-:-:S07]  /*4620*/  FFMA.FTZ R4, R26, c[0x0][0x2d0], -R0 ;  /* 0x0000b4001a047a23 */ /* 0x000fce0000010800 */
[----:B------:R-:W2:Y:S01]  /*4630*/  MUFU.EX2 R72, R6 ;  /* 0x0000000600487308 */ /* 0x000ea20000000800 */
[----:B-1----:R-:W-:-:S07]  /*4640*/  FFMA.FTZ R5, R18, c[0x0][0x2d0], -R0 ;  /* 0x0000b40012057a23 */ /* 0x002fce0000010800 */
[----:B------:R1:W-:Y:S01]  /*4650*/  MUFU.EX2 R14, R4 ;  /* 0x00000004000e7308 */ /* 0x0003e20000000800 */
[----:B--2---:R-:W-:-:S07]  /*4660*/  F2FP.BF16.PACK_AB R9, R13, R72 ;  /* 0x000000480d09723e */ /* 0x004fce00000010ff */
        /* <DEDUP_REMOVED lines=31> */
[C---:B------:R-:W-:Y:S08]  /*4860*/  HMMA.16816.F32.BF16 R192, R4.reuse, R46, R16 ;  /* 0x0000002e04c0723c */ /* 0x040ff00000041810 */
[----:B------:R-:W-:Y:S01]  /*4870*/  HMMA.16816.F32.BF16 R188, R4, R56, R40 ;  /* 0x0000003804bc723c */ /* 0x000fe20000041828 */
[----:B------:R-:W2:Y:S07]  /*4880*/  LDSM.16.MT88.4 R40, [R212+0x6100] ;  /* 0x00610000d428783b */ /* 0x000eae0000004200 */
[----:B------:R-:W-:Y:S08]  /*4890*/  HMMA.16816.F32.BF16 R16, R8, R52, RZ ;  /* 0x000000340810723c */ /* 0x000ff000000418ff */
[C---:B------:R-:W-:Y:S01]  /*48a0*/  HMMA.16816.F32.BF16 R200, R4.reuse, R44, R20 ;  /* 0x0000002c04c8723c */ /* 0x040fe20000041814 */
[----:B------:R-:W3:Y:S04]  /*48b0*/  LDSM.16.MT88.4 R20, [R215+0x3100] ;  /* 0x00310000d714783b */ /* 0x000ee80000004200 */
[----:B------:R-:W-:Y:S03]  /*48c0*/  LDSM.16.MT88.4 R44, [R213+0x6100] ;  /* 0x00610000d52c783b */ /* 0x000fe60000004200 */
[C---:B------:R-:W-:Y:S01]  /*48d0*/  HMMA.16816.F32.BF16 R204, R4.reuse, R48, R28 ;  /* 0x0000003004cc723c */ /* 0x040fe2000004181c */
[----:B------:R-:W4:Y:S07]  /*48e0*/  LDSM.16.MT88.4 R48, [R215+0x6100] ;  /* 0x00610000d730783b */ /* 0x000f2e0000004200 */
[----:B------:R-:W-:Y:S07]  /*48f0*/  HMMA.16816.F32.BF16 R180, R4, R84, R16 ;  /* 0x0000005404b4723c */ /* 0x000fee0000041810 */
[----:B------:R-:W-:Y:S01]  /*4900*/  MOV R85, R88 ;  /* 0x0000005800557202 */ /* 0x000fe20000000f00 */
[----:B------:R-:W-:Y:S01]  /*4910*/  HMMA.16816.F32.BF16 R28, R8, R38, RZ ;  /* 0x00000026081c723c */ /* 0x000fe200000418ff */
[----:B------:R-:W-:-:S07]  /*4920*/  IMAD.MOV.U32 R84, RZ, RZ, R72 ;  /* 0x000000ffff547224 */ /* 0x000fce00078e0048 */
[C---:B-1----:R-:W-:Y:S08]  /*4930*/  HMMA.16816.F32.BF16 R88, R8.reuse, R24, RZ ;  /* 0x000000180858723c */ /* 0x042ff000000418ff */
[C---:B------:R-:W-:Y:S08]  /*4940*/  HMMA.16816.F32.BF16 R80, R8.reuse, R26, RZ ;  /* 0x0000001a0850723c */ /* 0x040ff000000418ff */
[----:B--2---:R-:W-:Y:S08]  /*4950*/  HMMA.16816.F32.BF16 R16, R8, R42, RZ ;  /* 0x0000002a0810723c */ /* 0x004ff000000418ff */
[----:B------:R-:W-:Y:S08]  /*4960*/  HMMA.16816.F32.BF16 R184, R4, R58, R28 ;  /* 0x0000003a04b8723c */ /* 0x000ff0000004181c */
[C---:B---3--:R-:W-:Y:S08]  /*4970*/  HMMA.16816.F32.BF16 R76, R8.reuse, R20, RZ ;  /* 0x00000014084c723c */ /* 0x048ff000000418ff */
[C---:B------:R-:W-:Y:S08]  /*4980*/  HMMA.16816.F32.BF16 R36, R8.reuse, R22, RZ ;  /* 0x000000160824723c */ /* 0x040ff000000418ff */
[C---:B------:R-:W-:Y:S08]  /*4990*/  HMMA.16816.F32.BF16 R28, R8.reuse, R32, RZ ;  /* 0x00000020081c723c */ /* 0x040ff000000418ff */
[C---:B------:R-:W-:Y:S08]  /*49a0*/  HMMA.16816.F32.BF16 R24, R8.reuse, R34, RZ ;  /* 0x000000220818723c */ /* 0x040ff000000418ff */
[C---:B------:R-:W-:Y:S08]  /*49b0*/  HMMA.16816.F32.BF16 R20, R8.reuse, R40, RZ ;  /* 0x000000280814723c */ /* 0x040ff000000418ff */
[C---:B----4-:R-:W-:Y:S08]  /*49c0*/  HMMA.16816.F32.BF16 R72, R8.reuse, R48, RZ ;  /* 0x000000300848723c */ /* 0x050ff000000418ff */
[----:B------:R-:W-:Y:S08]  /*49d0*/  HMMA.16816.F32.BF16 R56, R8, R50, RZ ;  /* 0x000000320838723c */ /* 0x000ff000000418ff */
[C---:B------:R-:W-:Y:S07]  /*49e0*/  HMMA.16816.F32.BF16 R172, R4.reuse, R86, R92 ;  /* 0x0000005604ac723c */ /* 0x040fee000004185c */
        /* <DEDUP_REMOVED lines=8> */
[----:B------:R-:W-:Y:S01]  /*4a70*/  HMMA.16816.F32.BF16 R156, R4, R110, R80 ;  /* 0x0000006e049c723c */ /* 0x000fe20000041850 */
[----:B------:R-:W-:Y:S01]  /*4a80*/  MOV R89, R147 ;  /* 0x0000009300597202 */ /* 0x000fe20000000f00 */
[----:B------:R-:W-:Y:S02]  /*4a90*/  IMAD.MOV.U32 R88, RZ, RZ, R146 ;  /* 0x000000ffff587224 */ /* 0x000fe400078e0092 */
[----:B------:R-:W-:Y:S02]  /*4aa0*/  IMAD.MOV.U32 R91, RZ, RZ, R153 ;  /* 0x000000ffff5b7224 */ /* 0x000fe400078e0099 */
[----:B------:R-:W-:Y:S01]  /*4ab0*/  IMAD.MOV.U32 R90, RZ, RZ, R152 ;  /* 0x000000ffff5a7224 */ /* 0x000fe200078e0098 */
[----:B------:R-:W-:Y:S01]  /*4ac0*/  MOV R111, R138 ;  /* 0x0000008a006f7202 */ /* 0x000fe20000000f00 */
[----:B------:R-:W-:Y:S01]  /*4ad0*/  HMMA.16816.F32.BF16 R32, R8, R44, RZ ;  /* 0x0000002c0820723c */ /* 0x000fe200000418ff */
[----:B------:R-:W-:Y:S01]  /*4ae0*/  IMAD.MOV.U32 R110, RZ, RZ, R139 ;  /* 0x000000ffff6e7224 */ /* 0x000fe200078e008b */
[----:B------:R-:W-:Y:S01]  /*4af0*/  MOV R82, R144 ;  /* 0x0000009000527202 */ /* 0x000fe20000000f00 */
[----:B------:R-:W-:-:S02]  /*4b00*/  IMAD.MOV.U32 R83, RZ, RZ, R145 ;  /* 0x000000ffff537224 */ /* 0x000fc400078e0091 */
[----:B------:R-:W-:Y:S02]  /*4b10*/  IMAD.MOV.U32 R81, RZ, RZ, R143 ;  /* 0x000000ffff517224 */ /* 0x000fe400078e008f */
[----:B------:R-:W-:Y:S01]  /*4b20*/  IMAD.MOV.U32 R80, RZ, RZ, R142 ;  /* 0x000000ffff507224 */ /* 0x000fe200078e008e */
[----:B------:R-:W-:Y:S01]  /*4b30*/  HMMA.16816.F32.BF16 R40, R8, R46, RZ ;  /* 0x0000002e0828723c */ /* 0x000fe200000418ff */
[----:B------:R-:W-:Y:S02]  /*4b40*/  IMAD.MOV.U32 R94, RZ, RZ, R134 ;  /* 0x000000ffff5e7224 */ /* 0x000fe400078e0086 */
[----:B------:R-:W-:Y:S02]  /*4b50*/  IMAD.MOV.U32 R109, RZ, RZ, R132 ;  /* 0x000000ffff6d7224 */ /* 0x000fe400078e0084 */
[----:B------:R-:W-:-:S03]  /*4b60*/  IMAD.MOV.U32 R148, RZ, RZ, R81 ;  /* 0x000000ffff947224 */ /* 0x000fc600078e0051 */
[C---:B------:R-:W-:Y:S08]  /*4b70*/  HMMA.16816.F32.BF16 R52, R8.reuse, R60, RZ ;  /* 0x0000003c0834723c */ /* 0x040ff000000418ff */
[C---:B------:R-:W-:Y:S08]  /*4b80*/  HMMA.16816.F32.BF16 R48, R8.reuse, R62, RZ ;  /* 0x0000003e0830723c */ /* 0x040ff000000418ff */
[C---:B------:R-:W-:Y:S08]  /*4b90*/  HMMA.16816.F32.BF16 R44, R8.reuse, R64, RZ ;  /* 0x00000040082c723c */ /* 0x040ff000000418ff */
[----:B------:R-:W-:Y:S08]  /*4ba0*/  HMMA.16816.F32.BF16 R60, R8, R68, RZ ;  /* 0x00000044083c723c */ /* 0x000ff000000418ff */
[----:B------:R-:W-:Y:S01]  /*4bb0*/  HMMA.16816.F32.BF16 R136, R4, R98, R16 ;  /* 0x000000620488723c */ /* 0x000fe20000041810 */
[----:B------:R-:W1:Y:S07]  /*4bc0*/  LDSM.16.MT88.4 R16, [R215+0x6900] ;  /* 0x00690000d710783b */ /* 0x000e6e0000004200 */
[C---:B------:R-:W-:Y:S08]  /*4bd0*/  HMMA.16816.F32.BF16 R64, R8.reuse, R66, RZ ;  /* 0x000000420840723c */ /* 0x040ff000000418ff */
[C---:B------:R-:W-:Y:S08]  /*4be0*/  HMMA.16816.F32.BF16 R68, R8.reuse, R70, RZ ;  /* 0x000000460844723c */ /* 0x040ff000000418ff */
[----:B------:R-:W-:Y:S01]  /*4bf0*/  HMMA.16816.F32.BF16 R116, R8, R118, RZ ;  /* 0x000000760874723c */ /* 0x000fe200000418ff */
[----:B------:R-:W2:Y:S07]  /*4c00*/  LDSM.16.MT88.4 R8, [R214+0x6900] ;  /* 0x00690000d608783b */ /* 0x000eae0000004200 */
[C---:B------:R-:W-:Y:S07]  /*4c10*/  HMMA.16816.F32.BF16 R144, R4.reuse, R106, R36 ;  /* 0x0000006a0490723c */ /* 0x040fee0000041824 */
[----:B------:R-:W-:Y:S01]  /*4c20*/  MOV R39, R141 ;  /* 0x0000008d00277202 */ /* 0x000fe20000000f00 */
[----:B------:R-:W-:Y:S01]  /*4c30*/  IMAD.MOV.U32 R38, RZ, RZ, R140 ;  /* 0x000000ffff267224 */ /* 0x000fe200078e008c */
[C---:B------:R-:W-:Y:S08]  /*4c40*/  HMMA.16816.F32.BF16 R152, R4.reuse, R104, R76 ;  /* 0x000000680498723c */ /* 0x040ff0000004184c */
        /* <DEDUP_REMOVED lines=8> */
[C---:B------:R-:W-:Y:S01]  /*4cd0*/  HMMA.16816.F32.BF16 R132, R4.reuse, R100, R28 ;  /* 0x000000640484723c */ /* 0x040fe2000004181c */
[----:B------:R2:W-:Y:S07]  /*4ce0*/  MUFU.EX2 R101, R2 ;  /* 0x0000000200657308 */ /* 0x0005ee0000000800 */
[C---:B------:R-:W-:Y:S01]  /*4cf0*/  HMMA.16816.F32.BF16 R28, R4.reuse, R102, R24 ;  /* 0x00000066041c723c */ /* 0x040fe20000041818 */
[----:B------:R-:W4:Y:S06]  /*4d00*/  LDSM.16.MT88.4 R24, [R213+0x9900] ;  /* 0x00990000d518783b */ /* 0x000f2c0000004200 */
[----:B------:R-:W-:Y:S01]  /*4d10*/  IMAD.MOV.U32 R102, RZ, RZ, R87 ;  /* 0x000000ffff667224 */ /* 0x000fe200078e0057 */
[----:B---3--:R-:W-:Y:S01]  /*4d20*/  HMMA.16816.F32.BF16 R52, R4, R20, R44 ;  /* 0x000000140434723c */ /* 0x008fe2000004182c */
[----:B--2---:R-:W-:-:S02]  /*4d30*/  FFMA.FTZ R2, R151, c[0x0][0x2d0], -R12 ;  /* 0x0000b40097027a23 */ /* 0x004fc4000001080c */
[----:B------:R-:W-:Y:S02]  /*4d40*/  IMAD.MOV.U32 R103, RZ, RZ, R84 ;  /* 0x000000ffff677224 */ /* 0x000fe400078e0054 */
[----:B------:R2:W3:Y:S01]  /*4d50*/  MUFU.EX2 R37, R2 ;  /* 0x0000000200257308 */ /* 0x0004e20000000800 */
[----:B------:R-:W-:Y:S02]  /*4d60*/  IMAD.MOV.U32 R151, RZ, RZ, R83 ;  /* 0x000000ffff977224 */ /* 0x000fe400078e0053 */
[C---:B------:R-:W-:Y:S01]  /*4d70*/  HMMA.16816.F32.BF16 R64, R4.reuse, R22, R64 ;  /* 0x000000160440723c */ /* 0x040fe20000041840 */
[----:B------:R-:W4:Y:S07]  /*4d80*/  LDSM.16.MT88.4 R20, [R214+0x9900] ;  /* 0x00990000d614783b */ /* 0x000f2e0000004200 */
[----:B------:R-:W-:Y:S01]  /*4d90*/  HMMA.16816.F32.BF16 R104, R4, R112, R32 ;  /* 0x000000700468723c */ /* 0x000fe20000041820 */
[----:B--2---:R-:W-:-:S02]  /*4da0*/  FFMA.FTZ R2, R150, c[0x0][0x2d0], -R12 ;  /* 0x0000b40096027a23 */ /* 0x004fc4000001080c */
[----:B------:R-:W-:-:S05]  /*4db0*/  IMAD.MOV.U32 R150, RZ, RZ, R88 ;  /* 0x000000ffff967224 */ /* 0x000fca00078e0058 */
[----:B-1----:R-:W-:Y:S01]  /*4dc0*/  HMMA.16816.F32.BF16 R48, R4, R8, R124 ;  /* 0x000000080430723c */ /* 0x002fe2000004187c */
[----:B------:R1:W2:Y:S01]  /*4dd0*/  MUFU.EX2 R100, R2 ;  /* 0x0000000200647308 */ /* 0x0002a20000000800 */
[----:B------:R-:W-:Y:S01]  /*4de0*/  IMAD.MOV.U32 R33, RZ, RZ, R90 ;  /* 0x000000ffff217224 */ /* 0x000fe200078e005a */
[----:B------:R-:W-:Y:S01]  /*4df0*/  MOV R35, R86 ;  /* 0x0000005600237202 */ /* 0x000fe20000000f00 */
[----:B------:R-:W-:-:S03]  /*4e00*/  IMAD.MOV.U32 R34, RZ, RZ, R91 ;  /* 0x000000ffff227224 */ /* 0x000fc600078e005b */
[----:B---3--:R-:W-:Y:S01]  /*4e10*/  MOV R126, R37 ;  /* 0x00000025007e7202 */ /* 0x008fe20000000f00 */
[----:B------:R-:W-:Y:S01]  /*4e20*/  HMMA.16816.F32.BF16 R44, R4, R10, R120 ;  /* 0x0000000a042c723c */ /* 0x000fe20000041878 */
[----:B------:R-:W3:Y:S01]  /*4e30*/  LDSM.16.MT88.4 R8, [R213+0x1100] ;  /* 0x00110000d508783b */ /* 0x000ee20000004200 */
[----:B------:R-:W-:-:S06]  /*4e40*/  IMAD.MOV.U32 R127, RZ, RZ, R38 ;  /* 0x000000ffff7f7224 */ /* 0x000fcc00078e0026 */
[C---:B----4-:R-:W-:Y:S01]  /*4e50*/  HMMA.16816.F32.BF16 R60, R4.reuse, R24, R60 ;  /* 0x00000018043c723c */ /* 0x050fe2000004183c */
[----:B-1----:R-:W-:Y:S01]  /*4e60*/  FFMA.FTZ R2, R149, c[0x0][0x2d0], -R12 ;  /* 0x0000b40095027a23 */ /* 0x002fe2000001080c */
[----:B------:R-:W-:Y:S01]  /*4e70*/  MOV R149, R89 ;  /* 0x0000005900957202 */ /* 0x000fe20000000f00 */
[----:B--2---:R-:W-:Y:S01]  /*4e80*/  IMAD.MOV.U32 R125, RZ, RZ, R100 ;  /* 0x000000ffff7d7224 */ /* 0x004fe200078e0064 */
[----:B------:R-:W-:Y:S01]  /*4e90*/  MOV R100, R85 ;  /* 0x0000005500647202 */ /* 0x000fe20000000f00 */
[----:B------:R1:W2:Y:S02]  /*4ea0*/  MUFU.EX2 R36, R2 ;  /* 0x0000000200247308 */ /* 0x0002a40000000800 */
[----:B------:R-:W-:Y:S01]  /*4eb0*/  MOV R25, R39 ;  /* 0x0000002700197202 */ /* 0x000fe20000000f00 */
[C---:B------:R-:W-:Y:S08]  /*4ec0*/  HMMA.16816.F32.BF16 R112, R4.reuse, R114, R40 ;  /* 0x000000720470723c */ /* 0x040ff00000041828 */
[----:B------:R-:W-:Y:S01]  /*4ed0*/  HMMA.16816.F32.BF16 R68, R4, R26, R68 ;  /* 0x0000001a0444723c */ /* 0x000fe20000041844 */
[----:B-1----:R-:W-:Y:S01]  /*4ee0*/  FFMA.FTZ R2, R160, c[0x0][0x2d0], -R0 ;  /* 0x0000b400a0027a23 */ /* 0x002fe20000010800 */
[----:B------:R-:W-:-:S05]  /*4ef0*/  MOV R160, R34 ;  /* 0x0000002200a07202 */ /* 0x000fca0000000f00 */
[----:B------:R-:W-:Y:S01]  /*4f00*/  IMAD.MOV.U32 R27, RZ, RZ, R80 ;  /* 0x000000ffff1b7224 */ /* 0x000fe200078e0050 */
[----:B------:R-:W-:Y:S01]  /*4f10*/  HMMA.16816.F32.BF16 R40, R4, R20, R128 ;  /* 0x000000140428723c */ /* 0x000fe20000041880 */
[----:B------:R1:W-:Y:S01]  /*4f20*/  MUFU.EX2 R32, R2 ;  /* 0x0000000200207308 */ /* 0x0003e20000000800 */
[----:B------:R-:W-:Y:S01]  /*4f30*/  MOV R26, R82 ;  /* 0x00000052001a7202 */ /* 0x000fe20000000f00 */
[----:B-1----:R-:W-:Y:S02]  /*4f40*/  FFMA.FTZ R2, R163, c[0x0][0x2d0], -R0 ;  /* 0x0000b400a3027a23 */ /* 0x002fe40000010800 */
[----:B--2---:R-:W-:-:S04]  /*4f50*/  IMAD.MOV.U32 R163, RZ, RZ, R36 ;  /* 0x000000ffffa37224 */ /* 0x004fc800078e0024 */
[----:B------:R1:W2:Y:S01]  /*4f60*/  MUFU.EX2 R124, R2 ;  /* 0x00000002007c7308 */ /* 0x0002a20000000800 */
[----:B------:R-:W-:Y:S01]  /*4f70*/  HMMA.16816.F32.BF16 R36, R4, R22, R116 ;  /* 0x000000160424723c */ /* 0x000fe20000041874 */
[----:B------:R-:W4:Y:S06]  /*4f80*/  LDSM.16.MT88.4 R20, [R215+0x1100] ;  /* 0x00110000d714783b */ /* 0x000f2c0000004200 */
[----:B------:R-:W-:Y:S02]  /*4f90*/  F2FP.BF16.PACK_AB R4, R126, R101 ;  /* 0x000000657e04723e */ /* 0x000fe400000010ff */
[----:B------:R-:W-:Y:S01]  /*4fa0*/  F2FP.BF16.PACK_AB R6, R163, R125 ;  /* 0x0000007da306723e */ /* 0x000fe200000010ff */
[----:B-1----:R-:W-:Y:S01]  /*4fb0*/  FFMA.FTZ R2, R162, c[0x0][0x2d0], -R0 ;  /* 0x0000b400a2027a23 */ /* 0x002fe20000010800 */
[----:B--2---:R-:W-:-:S03]  /*4fc0*/  F2FP.BF16.PACK_AB R5, R124, R32 ;  /* 0x000000207c05723e */ /* 0x004fc600000010ff */
[----:B------:R1:W-:Y:S02]  /*4fd0*/  MUFU.EX2 R24, R2 ;  /* 0x0000000200187308 */ /* 0x0003e40000000800 */
[----:B-1----:R-:W-:Y:S02]  /*4fe0*/  FFMA.FTZ R2, R161, c[0x0][0x2d0], -R0 ;  /* 0x0000b400a1027a23 */ /* 0x002fe40000010800 */
[----:B------:R-:W-:-:S04]  /*4ff0*/  IMAD.MOV.U32 R161, RZ, RZ, R35 ;  /* 0x000000ffffa17224 */ /* 0x000fc800078e0023 */
[----:B------:R-:W1:Y:S02]  /*5000*/  MUFU.EX2 R162, R2 ;  /* 0x0000000200a27308 */ /* 0x000e640000000800 */
[----:B-1----:R-:W-:Y:S02]  /*5010*/  F2FP.BF16.PACK_AB R7, R162, R24 ;  /* 0x00000018a207723e */ /* 0x002fe400000010ff */
[----:B------:R-:W-:-:S05]  /*5020*/  MOV R2, R94 ;  /* 0x0000005e00027202 */ /* 0x000fca0000000f00 */
[C---:B---3--:R-:W-:Y:S07]  /*5030*/  HMMA.16816.F32.BF16 R84, R4.reuse, R8, R204 ;  /* 0x000000080454723c */ /* 0x048fee00000418cc */
[----:B------:R-:W-:Y:S01]  /*5040*/  MOV R206, R101 ;  /* 0x0000006500ce7202 */ /* 0x000fe20000000f00 */
[----:B------:R-:W-:Y:S01]  /*5050*/  HMMA.16816.F32.BF16 R88, R4, R10, R196 ;  /* 0x0000000a0458723c */ /* 0x000fe200000418c4 */
[----:B------:R-:W1:Y:S01]  /*5060*/  LDSM.16.MT88.4 R8, [R212+0x4100] ;  /* 0x00410000d408783b */ /* 0x000e620000004200 */
[----:B------:R-:W-:Y:S01]  /*5070*/  IMAD.MOV.U32 R207, RZ, RZ, R110 ;  /* 0x000000ffffcf7224 */ /* 0x000fe200078e006e */
[----:B------:R-:W-:Y:S01]  /*5080*/  MOV R204, R108 ;  /* 0x0000006c00cc7202 */ /* 0x000fe20000000f00 */
[----:B------:R-:W-:-:S03]  /*5090*/  IMAD.MOV.U32 R205, RZ, RZ, R32 ;  /* 0x000000ffffcd7224 */ /* 0x000fc600078e0020 */
[----:B------:R-:W-:Y:S01]  /*50a0*/  IMAD.MOV.U32 R196, RZ, RZ, R102 ;  /* 0x000000ffffc47224 */ /* 0x000fe200078e0066 */
[C---:B------:R-:W-:Y:S01]  /*50b0*/  HMMA.16816.F32.BF16 R168, R4.reuse, R16, R168 ;  /* 0x0000001004a8723c */ /* 0x040fe200000418a8 */
[----:B------:R-:W-:Y:S01]  /*50c0*/  MOV R197, R103 ;  /* 0x0000006700c57202 */ /* 0x000fe20000000f00 */
[----:B------:R-:W-:Y:S02]  /*50d0*/  IMAD.MOV.U32 R199, RZ, RZ, R100 ;  /* 0x000000ffffc77224 */ /* 0x000fe400078e0064 */
[----:B------:R-:W-:Y:S02]  /*50e0*/  IMAD.MOV.U32 R198, RZ, RZ, R127 ;  /* 0x000000ffffc67224 */ /* 0x000fe400078e007f */
[----:B------:R-:W-:Y:S02]  /*50f0*/  IMAD.MOV.U32 R127, RZ, RZ, R33 ;  /* 0x000000ffff7f7224 */ /* 0x000fe400078e0021 */
[C---:B------:R-:W-:Y:S01]  /*5100*/  HMMA.16816.F32.BF16 R80, R4.reuse, R18, R208 ;  /* 0x000000120450723c */ /* 0x040fe200000418d0 */
[----:B------:R-:W2:Y:S04]  /*5110*/  LDSM.16.MT88.4 R16, [R214+0x1100] ;  /* 0x00110000d610783b */ /* 0x000ea80000004200 */
[----:B------:R-:W-:Y:S02]  /*5120*/  LDSM.16.MT88.4 R32, [R212+0x7100] ;  /* 0x00710000d420783b */ /* 0x000fe40000004200 */
[----:B------:R-:W-:Y:S01]  /*5130*/  IMAD.MOV.U32 R209, RZ, RZ, R92 ;  /* 0x000000ffffd17224 */ /* 0x000fe200078e005c */
[----:B----4-:R-:W-:Y:S01]  /*5140*/  HMMA.16816.F32.BF16 R100, R4, R22, R192 ;  /* 0x000000160464723c */ /* 0x010fe200000418c0 */
[----:B------:R-:W-:-:S02]  /*5150*/  IMAD.MOV.U32 R210, RZ, RZ, R93 ;  /* 0x000000ffffd27224 */ /* 0x000fc400078e005d */
[----:B------:R-:W-:Y:S02]  /*5160*/  IMAD.MOV.U32 R211, RZ, RZ, R95 ;  /* 0x000000ffffd37224 */ /* 0x000fe400078e005f */
[----:B------:R-:W-:-:S03]  /*5170*/  IMAD.MOV.U32 R208, RZ, RZ, R111 ;  /* 0x000000ffffd07224 */ /* 0x000fc600078e006f */
[C---:B------:R-:W-:Y:S01]  /*5180*/  HMMA.16816.F32.BF16 R92, R4.reuse, R20, R200 ;  /* 0x00000014045c723c */ /* 0x040fe200000418c8 */
[----:B------:R-:W3:Y:S06]  /*5190*/  LDSM.16.MT88.4 R20, [R213+0x4100] ;  /* 0x00410000d514783b */ /* 0x000eec0000004200 */
[----:B------:R-:W-:Y:S01]  /*51a0*/  IMAD.MOV.U32 R203, RZ, RZ, R109 ;  /* 0x000000ffffcb7224 */ /* 0x000fe200078e006d */
[----:B------:R-:W-:Y:S01]  /*51b0*/  MOV R202, R211 ;  /* 0x000000d300ca7202 */ /* 0x000fe20000000f00 */
[----:B-1----:R-:W-:Y:S01]  /*51c0*/  HMMA.16816.F32.BF16 R120, R4, R8, R180 ;  /* 0x000000080478723c */ /* 0x002fe200000418b4 */
[----:B------:R-:W-:Y:S01]  /*51d0*/  IMAD.MOV.U32 R201, RZ, RZ, R196 ;  /* 0x000000ffffc97224 */ /* 0x000fe200078e00c4 */
[----:B------:R-:W-:Y:S01]  /*51e0*/  MOV R196, R149 ;  /* 0x0000009500c47202 */ /* 0x000fe20000000f00 */
[----:B------:R-:W-:-:S02]  /*51f0*/  IMAD.MOV.U32 R149, RZ, RZ, R150 ;  /* 0x000000ffff957224 */ /* 0x000fc400078e0096 */
[----:B------:R-:W-:Y:S02]  /*5200*/  IMAD.MOV.U32 R200, RZ, RZ, R127 ;  /* 0x000000ffffc87224 */ /* 0x000fe400078e007f */
[----:B------:R-:W-:Y:S01]  /*5210*/  IMAD.MOV.U32 R150, RZ, RZ, R151 ;  /* 0x000000ffff967224 */ /* 0x000fe200078e0097 */
[----:B------:R-:W-:Y:S01]  /*5220*/  HMMA.16816.F32.BF16 R192, R4, R10, R172 ;  /* 0x0000000a04c0723c */ /* 0x000fe200000418ac */
[----:B------:R-:W1:Y:S01]  /*5230*/  LDSM.16.MT88.4 R8, [R214+0x4100] ;  /* 0x00410000d608783b */ /* 0x000e620000004200 */
[----:B------:R-:W-:Y:S01]  /*5240*/  MOV R151, R26 ;  /* 0x0000001a00977202 */ /* 0x000fe20000000f00 */
[----:B------:R-:W-:Y:S02]  /*5250*/  IMAD.MOV.U32 R127, RZ, RZ, R25 ;  /* 0x000000ffff7f7224 */ /* 0x000fe400078e0019 */
[----:B------:R-:W-:-:S03]  /*5260*/  IMAD.MOV.U32 R211, RZ, RZ, R162 ;  /* 0x000000ffffd37224 */ /* 0x000fc600078e00a2 */
[C---:B--2---:R-:W-:Y:S08]  /*5270*/  HMMA.16816.F32.BF16 R108, R4.reuse, R16, R188 ;  /* 0x00000010046c723c */ /* 0x044ff000000418bc */
[C---:B------:R-:W-:Y:S01]  /*5280*/  HMMA.16816.F32.BF16 R116, R4.reuse, R18, R184 ;  /* 0x000000120474723c */ /* 0x040fe200000418b8 */
[----:B------:R-:W2:Y:S07]  /*5290*/  LDSM.16.MT88.4 R16, [R215+0x4100] ;  /* 0x00410000d710783b */ /* 0x000eae0000004200 */
[C---:B---3--:R-:W-:Y:S08]  /*52a0*/  HMMA.16816.F32.BF16 R188, R4.reuse, R20, R176 ;  /* 0x0000001404bc723c */ /* 0x048ff000000418b0 */
[C---:B------:R-:W-:Y:S01]  /*52b0*/  HMMA.16816.F32.BF16 R184, R4.reuse, R22, R156 ;  /* 0x0000001604b8723c */ /* 0x040fe2000004189c */
[----:B------:R-:W3:Y:S06]  /*52c0*/  LDSM.16.MT88.4 R20, [R215+0x7100] ;  /* 0x00710000d714783b */ /* 0x000eec0000004200 */
[----:B------:R-:W-:Y:S01]  /*52d0*/  MOV R159, R204 ;  /* 0x000000cc009f7202 */ /* 0x000fe20000000f00 */
[----:B------:R-:W-:Y:S01]  /*52e0*/  IMAD.MOV.U32 R158, RZ, RZ, R197 ;  /* 0x000000ffff9e7224 */ /* 0x000fe200078e00c5 */
[----:B-1----:R-:W-:Y:S01]  /*52f0*/  HMMA.16816.F32.BF16 R176, R4, R8, R132 ;  /* 0x0000000804b0723c */ /* 0x002fe20000041884 */
[----:B------:R-:W-:Y:S01]  /*5300*/  MOV R204, R24 ;  /* 0x0000001800cc7202 */ /* 0x000fe20000000f00 */
[----:B------:R-:W-:-:S02]  /*5310*/  IMAD.MOV.U32 R197, RZ, RZ, R209 ;  /* 0x000000ffffc57224 */ /* 0x000fc400078e00d1 */
[----:B------:R-:W-:Y:S01]  /*5320*/  IMAD.MOV.U32 R209, RZ, RZ, R210 ;  /* 0x000000ffffd17224 */ /* 0x000fe200078e00d2 */
[----:B------:R-:W-:Y:S02]  /*5330*/  MOV R210, R163 ;  /* 0x000000a300d27202 */ /* 0x000fe40000000f00 */
[----:B------:R-:W-:Y:S01]  /*5340*/  IMAD.MOV.U32 R132, RZ, RZ, R27 ;  /* 0x000000ffff847224 */ /* 0x000fe200078e001b */
[----:B------:R-:W-:Y:S01]  /*5350*/  HMMA.16816.F32.BF16 R172, R4, R10, R28 ;  /* 0x0000000a04ac723c */ /* 0x000fe2000004181c */
[----:B------:R-:W1:Y:S01]  /*5360*/  LDSM.16.MT88.4 R24, [R213+0x7100] ;  /* 0x00710000d518783b */ /* 0x000e620000004200 */
[----:B------:R-:W-:Y:S01]  /*5370*/  MOV R134, R203 ;  /* 0x000000cb00867202 */ /* 0x000fe20000000f00 */
[----:B------:R-:W-:Y:S01]  /*5380*/  IMAD.MOV.U32 R203, RZ, RZ, R161 ;  /* 0x000000ffffcb7224 */ /* 0x000fe200078e00a1 */
[----:B------:R-:W-:Y:S01]  /*5390*/  MOV R135, R148 ;  /* 0x0000009400877202 */ /* 0x000fe20000000f00 */
[----:B------:R-:W-:Y:S01]  /*53a0*/  LDSM.16.MT88.4 R8, [R212+0xa100] ;  /* 0x00a10000d408783b */ /* 0x000fe20000004200 */
[----:B------:R-:W-:-:S02]  /*53b0*/  IMAD.MOV.U32 R133, RZ, RZ, R160 ;  /* 0x000000ffff857224 */ /* 0x000fc400078e00a0 */
[C---:B--2---:R-:W-:Y:S01]  /*53c0*/  HMMA.16816.F32.BF16 R128, R4.reuse, R16, R152 ;  /* 0x000000100480723c */ /* 0x044fe20000041898 */
[----:B------:R-:W-:Y:S07]  /*53d0*/  LDSM.16.MT88.4 R28, [R213+0xa100] ;  /* 0x00a10000d51c783b */ /* 0x000fee0000004200 */
[C---:B------:R-:W-:Y:S01]  /*53e0*/  HMMA.16816.F32.BF16 R180, R4.reuse, R18, R144 ;  /* 0x0000001204b4723c */ /* 0x040fe20000041890 */
[----:B------:R-:W2:Y:S07]  /*53f0*/  LDSM.16.MT88.4 R16, [R214+0x7100] ;  /* 0x00710000d610783b */ /* 0x000eae0000004200 */
[C---:B------:R-:W-:Y:S07]  /*5400*/  HMMA.16816.F32.BF16 R160, R4.reuse, R32, R140 ;  /* 0x0000002004a0723c */ /* 0x040fee000004188c */
[----:B------:R-:W-:Y:S01]  /*5410*/  IMAD.MOV.U32 R143, RZ, RZ, R158 ;  /* 0x000000ffff8f7224 */ /* 0x000fe200078e009e */
[----:B---3--:R-:W-:Y:S01]  /*5420*/  HMMA.16816.F32.BF16 R144, R4, R20, R96 ;  /* 0x000000140490723c */ /* 0x008fe20000041860 */
[----:B------:R-:W-:Y:S01]  /*5430*/  IMAD.MOV.U32 R142, RZ, RZ, R159 ;  /* 0x000000ffff8e7224 */ /* 0x000fe200078e009f */
[----:B------:R-:W-:Y:S01]  /*5440*/  MOV R141, R202 ;  /* 0x000000ca008d7202 */ /* 0x000fe20000000f00 */
[----:B------:R-:W-:-:S04]  /*5450*/  IMAD.MOV.U32 R140, RZ, RZ, R203 ;  /* 0x000000ffff8c7224 */ /* 0x000fc800078e00cb */
[----:B------:R-:W-:Y:S01]  /*5460*/  IMAD.MOV.U32 R98, RZ, RZ, R125 ;  /* 0x000000ffff627224 */ /* 0x000fe200078e007d */
[----:B------:R-:W-:Y:S01]  /*5470*/  HMMA.16816.F32.BF16 R156, R4, R34, R136 ;  /* 0x00000022049c723c */ /* 0x000fe20000041888 */
[----:B------:R-:W-:Y:S01]  /*5480*/  MOV R97, R124 ;  /* 0x0000007c00617202 */ /* 0x000fe20000000f00 */
[----:B------:R-:W-:Y:S01]  /*5490*/  IMAD.MOV.U32 R96, RZ, RZ, R126 ;  /* 0x000000ffff607224 */ /* 0x000fe200078e007e */
[----:B------:R-:W-:Y:S01]  /*54a0*/  LDSM.16.MT88.4 R32, [R212+0x4900] ;  /* 0x00490000d420783b */ /* 0x000fe20000004200 */
[----:B------:R-:W-:-:S03]  /*54b0*/  IMAD.MOV.U32 R99, RZ, RZ, R204 ;  /* 0x000000ffff637224 */ /* 0x000fc600078e00cc */
[----:B------:R-:W-:Y:S01]  /*54c0*/  IMAD.MOV.U32 R139, RZ, RZ, R196 ;  /* 0x000000ffff8b7224 */ /* 0x000fe200078e00c4 */
[----:B------:R-:W-:Y:S01]  /*54d0*/  MOV R138, R149 ;  /* 0x00000095008a7202 */ /* 0x000fe20000000f00 */
[----:B------:R-:W-:Y:S01]  /*54e0*/  IMAD.MOV.U32 R196, RZ, RZ, R150 ;  /* 0x000000ffffc47224 */ /* 0x000fe200078e0096 */
[----:B-1----:R-:W-:Y:S01]  /*54f0*/  HMMA.16816.F32.BF16 R152, R4, R26, R112 ;  /* 0x0000001a0498723c */ /* 0x002fe20000041870 */
[----:B------:R-:W-:Y:S02]  /*5500*/  IMAD.MOV.U32 R137, RZ, RZ, R151 ;  /* 0x000000ffff897224 */ /* 0x000fe400078e0097 */
[----:B------:R-:W-:-:S05]  /*5510*/  IMAD.MOV.U32 R136, RZ, RZ, R127 ;  /* 0x000000ffff887224 */ /* 0x000fca00078e007f */
[C---:B------:R-:W-:Y:S01]  /*5520*/  HMMA.16816.F32.BF16 R148, R4.reuse, R24, R104 ;  /* 0x000000180494723c */ /* 0x040fe20000041868 */
[----:B------:R-:W-:Y:S07]  /*5530*/  LDSM.16.MT88.4 R24, [R212+0x1900] ;  /* 0x00190000d418783b */ /* 0x000fee0000004200 */
[C---:B--2---:R-:W-:Y:S08]  /*5540*/  HMMA.16816.F32.BF16 R112, R4.reuse, R16, R72 ;  /* 0x000000100470723c */ /* 0x044ff00000041848 */
[C---:B------:R-:W-:Y:S01]  /*5550*/  HMMA.16816.F32.BF16 R104, R4.reuse, R18, R56 ;  /* 0x000000120468723c */ /* 0x040fe20000041838 */
[----:B------:R-:W1:Y:S06]  /*5560*/  LDSM.16.MT88.4 R16, [R214+0xa100] ;  /* 0x00a10000d610783b */ /* 0x000e6c0000004200 */
[----:B------:R-:W-:Y:S01]  /*5570*/  IMAD.MOV.U32 R58, RZ, RZ, R206 ;  /* 0x000000ffff3a7224 */ /* 0x000fe200078e00ce */
[----:B------:R-:W-:Y:S01]  /*5580*/  HMMA.16816.F32.BF16 R124, R4, R22, R76 ;  /* 0x00000016047c723c */ /* 0x000fe2000004184c */
[----:B------:R-:W-:Y:S01]  /*5590*/  MOV R56, R208 ;  /* 0x000000d000387202 */ /* 0x000fe20000000f00 */
[----:B------:R-:W-:Y:S01]  /*55a0*/  IMAD.MOV.U32 R57, RZ, RZ, R207 ;  /* 0x000000ffff397224 */ /* 0x000fe200078e00cf */
[----:B------:R-:W-:Y:S01]  /*55b0*/  LDSM.16.MT88.4 R20, [R213+0x1900] ;  /* 0x00190000d514783b */ /* 0x000fe20000004200 */
[----:B------:R-:W-:-:S04]  /*55c0*/  MOV R59, R205 ;  /* 0x000000cd003b7202 */ /* 0x000fc80000000f00 */
[C---:B------:R-:W-:Y:S08]  /*55d0*/  HMMA.16816.F32.BF16 R76, R4.reuse, R8, R52 ;  /* 0x00000008044c723c */ /* 0x040ff00000041834 */
[C---:B------:R-:W-:Y:S01]  /*55e0*/  HMMA.16816.F32.BF16 R72, R4.reuse, R10, R64 ;  /* 0x0000000a0448723c */ /* 0x040fe20000041840 */
[----:B------:R-:W2:Y:S06]  /*55f0*/  LDSM.16.MT88.4 R8, [R215+0xa100] ;  /* 0x00a10000d708783b */ /* 0x000eac0000004200 */
[----:B------:R-:W-:Y:S01]  /*5600*/  IMAD.MOV.U32 R66, RZ, RZ, R2 ;  /* 0x000000ffff427224 */ /* 0x000fe200078e0002 */
[----:B------:R-:W-:Y:S01]  /*5610*/  HMMA.16816.F32.BF16 R60, R4, R28, R60 ;  /* 0x0000001c043c723c */ /* 0x000fe2000004183c */
[----:B------:R-:W-:Y:S01]  /*5620*/  FFMA.FTZ R2, R248, c[0x0][0x2d0], -R12 ;  /* 0x0000b400f8027a23 */ /* 0x000fe2000001080c */
[----:B------:R-:W-:Y:S01]  /*5630*/  MOV R248, R99 ;  /* 0x0000006300f87202 */ /* 0x000fe20000000f00 */
[----:B------:R-:W-:-:S02]  /*5640*/  IMAD.MOV.U32 R67, RZ, RZ, R209 ;  /* 0x000000ffff437224 */ /* 0x000fc400078e00d1 */
[----:B------:R3:W-:Y:S03]  /*5650*/  MUFU.EX2 R206, R2 ;  /* 0x0000000200ce7308 */ /* 0x0007e60000000800 */
[C---:B------:R-:W-:Y:S01]  /*5660*/  HMMA.16816.F32.BF16 R68, R4.reuse, R30, R68 ;  /* 0x0000001e0444723c */ /* 0x040fe20000041844 */
[----:B------:R-:W-:Y:S07]  /*5670*/  LDSM.16.MT88.4 R28, [R213+0x7900] ;  /* 0x00790000d51c783b */ /* 0x000fee0000004200 */
[----:B-1----:R-:W-:Y:S01]  /*5680*/  HMMA.16816.F32.BF16 R40, R4, R16, R40 ;  /* 0x000000100428723c */ /* 0x002fe20000041828 */
[----:B---3--:R-:W-:-:S02]  /*5690*/  FFMA.FTZ R2, R246, c[0x0][0x2d0], -R12 ;  /* 0x0000b400f6027a23 */ /* 0x008fc4000001080c */
[----:B------:R-:W-:-:S05]  /*56a0*/  IMAD.MOV.U32 R246, RZ, RZ, R98 ;  /* 0x000000fffff67224 */ /* 0x000fca00078e0062 */
[C---:B------:R-:W-:Y:S01]  /*56b0*/  HMMA.16816.F32.BF16 R36, R4.reuse, R18, R36 ;  /* 0x000000120424723c */ /* 0x040fe20000041824 */
[----:B------:R1:W3:Y:S01]  /*56c0*/  MUFU.EX2 R209, R2 ;  /* 0x0000000200d17308 */ /* 0x0002e20000000800 */
[----:B------:R-:W4:Y:S06]  /*56d0*/  LDSM.16.MT88.4 R16, [R215+0x1900] ;  /* 0x00190000d710783b */ /* 0x000f2c0000004200 */
[----:B--2---:R-:W-:Y:S01]  /*56e0*/  HMMA.16816.F32.BF16 R48, R4, R8, R48 ;  /* 0x000000080430723c */ /* 0x004fe20000041830 */
[----:B-1----:R-:W-:-:S07]  /*56f0*/  FFMA.FTZ R2, R165, c[0x0][0x2d0], -R12 ;  /* 0x0000b400a5027a23 */ /* 0x002fce000001080c */
[----:B------:R-:W-:Y:S01]  /*5700*/  HMMA.16816.F32.BF16 R44, R4, R10, R44 ;  /* 0x0000000a042c723c */ /* 0x000fe2000004182c */
[----:B------:R-:W1:Y:S01]  /*5710*/  LDSM.16.MT88.4 R8, [R214+0x1900] ;  /* 0x00190000d608783b */ /* 0x000e620000004200 */
[----:B------:R-:W-:Y:S01]  /*5720*/  IMAD.MOV.U32 R165, RZ, RZ, R139 ;  /* 0x000000ffffa57224 */ /* 0x000fe200078e008b */
[----:B------:R2:W-:Y:S04]  /*5730*/  MUFU.EX2 R208, R2 ;  /* 0x0000000200d07308 */ /* 0x0005e80000000800 */
[----:B------:R-:W-:Y:S02]  /*5740*/  FFMA.FTZ R4, R251, c[0x0][0x2d0], -R0 ;  /* 0x0000b400fb047a23 */ /* 0x000fe40000010800 */
[----:B------:R-:W-:Y:S02]  /*5750*/  IMAD.MOV.U32 R251, RZ, RZ, R59 ;  /* 0x000000fffffb7224 */ /* 0x000fe400078e003b */
[----:B------:R3:W-:Y:S01]  /*5760*/  MUFU.EX2 R202, R4 ;  /* 0x0000000400ca7308 */ /* 0x0007e20000000800 */
[----:B--2---:R-:W-:Y:S01]  /*5770*/  FFMA.FTZ R2, R166, c[0x0][0x2d0], -R12 ;  /* 0x0000b400a6027a23 */ /* 0x004fe2000001080c */
[----:B------:R-:W-:-:S06]  /*5780*/  MOV R166, R141 ;  /* 0x0000008d00a67202 */ /* 0x000fcc0000000f00 */
[----:B------:R2:W2:Y:S01]  /*5790*/  MUFU.EX2 R207, R2 ;  /* 0x0000000200cf7308 */ /* 0x0004a20000000800 */
[----:B---3--:R-:W-:Y:S01]  /*57a0*/  F2FP.BF16.PACK_AB R4, R209, R206 ;  /* 0x000000ced104723e */ /* 0x008fe200000010ff */
[----:B--2---:R-:W-:Y:S01]  /*57b0*/  FFMA.FTZ R2, R249, c[0x0][0x2d0], -R0 ;  /* 0x0000b400f9027a23 */ /* 0x004fe20000010800 */
[----:B------:R-:W-:Y:S01]  /*57c0*/  F2FP.BF16.PACK_AB R6, R207, R208 ;  /* 0x000000d0cf06723e */ /* 0x000fe200000010ff */
[----:B------:R-:W-:-:S04]  /*57d0*/  IMAD.MOV.U32 R249, RZ, RZ, R97 ;  /* 0x000000fffff97224 */ /* 0x000fc800078e0061 */
[----:B------:R2:W-:Y:S02]  /*57e0*/  MUFU.EX2 R205, R2 ;  /* 0x0000000200cd7308 */ /* 0x0005e40000000800 */
[----:B--2---:R-:W-:Y:S01]  /*57f0*/  FFMA.FTZ R2, R250, c[0x0][0x2d0], -R0 ;  /* 0x0000b400fa027a23 */ /* 0x004fe20000010800 */
[----:B------:R-:W-:-:S05]  /*5800*/  MOV R250, R96 ;  /* 0x0000006000fa7202 */ /* 0x000fca0000000f00 */
[----:B------:R2:W3:Y:S02]  /*5810*/  MUFU.EX2 R204, R2 ;  /* 0x0000000200cc7308 */ /* 0x0004e40000000800 */
[----:B--2---:R-:W-:Y:S01]  /*5820*/  FFMA.FTZ R2, R252, c[0x0][0x2d0], -R0 ;  /* 0x0000b400fc027a23 */ /* 0x004fe20000010800 */
[----:B---3--:R-:W-:Y:S01]  /*5830*/  F2FP.BF16.PACK_AB R5, R204, R205 ;  /* 0x000000cdcc05723e */ /* 0x008fe200000010ff */
[----:B------:R-:W-:-:S04]  /*5840*/  IMAD.MOV.U32 R252, RZ, RZ, R58 ;  /* 0x000000fffffc7224 */ /* 0x000fc800078e003a */
[----:B------:R-:W2:Y:S02]  /*5850*/  MUFU.EX2 R203, R2 ;  /* 0x0000000200cb7308 */ /* 0x000ea40000000800 */
[----:B--2---:R-:W-:Y:S01]  /*5860*/  F2FP.BF16.PACK_AB R7, R203, R202 ;  /* 0x000000cacb07723e */ /* 0x004fe200000010ff */
[----:B------:R-:W-:-:S04]  /*5870*/  IMAD.MOV.U32 R2, RZ, RZ, R142 ;  /* 0x000000ffff027224 */ /* 0x000fc800078e008e */
[----:B------:R-:W-:Y:S02]  /*5880*/  FFMA.FTZ R2, R2, c[0x0][0x2d0], -R12 ;  /* 0x0000b40002027a23 */ /* 0x000fe4000001080c */
[C---:B------:R-:W-:Y:S07]  /*5890*/  HMMA.16816.F32.BF16 R52, R4.reuse, R26, R80 ;  /* 0x0000001a0434723c */ /* 0x040fee0000041850 */
[----:B------:R-:W-:Y:S01]  /*58a0*/  MOV R83, R66 ;  /* 0x0000004200537202 */ /* 0x000fe20000000f00 */
[----:B------:R-:W-:Y:S01]  /*58b0*/  IMAD.MOV.U32 R82, RZ, RZ, R67 ;  /* 0x000000ffff527224 */ /* 0x000fe200078e0043 */
[----:B------:R-:W-:Y:S01]  /*58c0*/  MOV R80, R57 ;  /* 0x0000003900507202 */ /* 0x000fe20000000f00 */
[----:B------:R-:W-:Y:S01]  /*58d0*/  IMAD.MOV.U32 R81, RZ, RZ, R56 ;  /* 0x000000ffff517224 */ /* 0x000fe200078e0038 */
[C---:B------:R-:W-:Y:S08]  /*58e0*/  HMMA.16816.F32.BF16 R64, R4.reuse, R22, R88 ;  /* 0x000000160440723c */ /* 0x040ff00000041858 */
[C---:B------:R-:W-:Y:S01]  /*58f0*/  HMMA.16816.F32.BF16 R56, R4.reuse, R20, R84 ;  /* 0x000000140438723c */ /* 0x040fe20000041854 */
[----:B------:R-:W-:Y:S07]  /*5900*/  LDSM.16.MT88.4 R20, [R215+0x4900] ;  /* 0x00490000d714783b */ /* 0x000fee0000004200 */
[C---:B----4-:R-:W-:Y:S08]  /*5910*/  HMMA.16816.F32.BF16 R84, R4.reuse, R16, R92 ;  /* 0x000000100454723c */ /* 0x050ff0000004185c */
[C---:B------:R-:W-:Y:S01]  /*5920*/  HMMA.16816.F32.BF16 R88, R4.reuse, R18, R100 ;  /* 0x000000120458723c */ /* 0x040fe20000041864 */
[----:B------:R-:W2:Y:S07]  /*5930*/  LDSM.16.MT88.4 R16, [R214+0x4900] ;  /* 0x00490000d610783b */ /* 0x000eae0000004200 */
[C---:B------:R-:W-:Y:S01]  /*5940*/  HMMA.16816.F32.BF16 R168, R4.reuse, R24, R168 ;  /* 0x0000001804a8723c */ /* 0x040fe200000418a8 */
[----:B------:R-:W3:Y:S07]  /*5950*/  LDSM.16.MT88.4 R24, [R213+0x4900] ;  /* 0x00490000d518783b */ /* 0x000eee0000004200 */
[C---:B-1----:R-:W-:Y:S08]  /*5960*/  HMMA.16816.F32.BF16 R92, R4.reuse, R8, R108 ;  /* 0x00000008045c723c */ /* 0x042ff0000004186c */
[C---:B------:R-:W-:Y:S01]  /*5970*/  HMMA.16816.F32.BF16 R96, R4.reuse, R10, R116 ;  /* 0x0000000a0460723c */ /* 0x040fe20000041874 */
[----:B------:R-:W1:Y:S07]  /*5980*/  LDSM.16.MT88.4 R8, [R212+0x7900] ;  /* 0x00790000d408783b */ /* 0x000e6e0000004200 */
[C---:B------:R-:W-:Y:S07]  /*5990*/  HMMA.16816.F32.BF16 R100, R4.reuse, R32, R120 ;  /* 0x000000200464723c */ /* 0x040fee0000041878 */
[----:B------:R-:W-:Y:S01]  /*59a0*/  IMAD.MOV.U32 R33, RZ, RZ, R136 ;  /* 0x000000ffff217224 */ /* 0x000fe200078e0088 */
[----:B------:R-:W-:Y:S01]  /*59b0*/  HMMA.16816.F32.BF16 R108, R4, R34, R192 ;  /* 0x00000022046c723c */ /* 0x000fe200000418c0 */
[----:B------:R-:W-:-:S06]  /*59c0*/  IMAD.MOV.U32 R32, RZ, RZ, R143 ;  /* 0x000000ffff207224 */ /* 0x000fcc00078e008f */
[----:B------:R-:W-:Y:S01]  /*59d0*/  IMAD.MOV.U32 R194, RZ, RZ, R137 ;  /* 0x000000ffffc27224 */ /* 0x000fe200078e0089 */
[----:B------:R-:W-:Y:S01]  /*59e0*/  MOV R193, R138 ;  /* 0x0000008a00c17202 */ /* 0x000fe20000000f00 */
[----:B------:R-:W-:Y:S01]  /*59f0*/  IMAD.MOV.U32 R192, RZ, RZ, R140 ;  /* 0x000000ffffc07224 */ /* 0x000fe200078e008c */
[----:B--2---:R-:W-:Y:S01]  /*5a00*/  HMMA.16816.F32.BF16 R136, R4, R16, R176 ;  /* 0x000000100488723c */ /* 0x004fe200000418b0 */
[----:B------:R-:W-:Y:S01]  /*5a10*/  MOV R195, R132 ;  /* 0x0000008400c37202 */ /* 0x000fe20000000f00 */
[----:B------:R-:W-:Y:S02]  /*5a20*/  IMAD.MOV.U32 R34, RZ, RZ, R133 ;  /* 0x000000ffff227224 */ /* 0x000fe400078e0085 */
[----:B------:R-:W-:-:S04]  /*5a30*/  IMAD.MOV.U32 R35, RZ, RZ, R134 ;  /* 0x000000ffff237224 */ /* 0x000fc800078e0086 */
[C---:B------:R-:W-:Y:S01]  /*5a40*/  HMMA.16816.F32.BF16 R140, R4.reuse, R18, R172 ;  /* 0x00000012048c723c */ /* 0x040fe200000418ac */
[----:B------:R-:W2:Y:S07]  /*5a50*/  LDSM.16.MT88.4 R16, [R215+0x7900] ;  /* 0x00790000d710783b */ /* 0x000eae0000004200 */
[C---:B---3--:R-:W-:Y:S07]  /*5a60*/  HMMA.16816.F32.BF16 R116, R4.reuse, R24, R188 ;  /* 0x000000180474723c */ /* 0x048fee00000418bc */
[----:B------:R-:W-:Y:S01]  /*5a70*/  MOV R25, R135 ;  /* 0x0000008700197202 */ /* 0x000fe20000000f00 */
[C---:B------:R-:W-:Y:S08]  /*5a80*/  HMMA.16816.F32.BF16 R120, R4.reuse, R26, R184 ;  /* 0x0000001a0478723c */ /* 0x040ff000000418b8 */
[C---:B-1----:R-:W-:Y:S08]  /*5a90*/  HMMA.16816.F32.BF16 R184, R4.reuse, R8, R160 ;  /* 0x0000000804b8723c */ /* 0x042ff000000418a0 */
[C---:B------:R-:W-:Y:S01]  /*5aa0*/  HMMA.16816.F32.BF16 R188, R4.reuse, R10, R156 ;  /* 0x0000000a04bc723c */ /* 0x040fe2000004189c */
[----:B------:R-:W1:Y:S07]  /*5ab0*/  LDSM.16.MT88.4 R8, [R214+0x7900] ;  /* 0x00790000d608783b */ /* 0x000e6e0000004200 */
[C---:B------:R-:W-:Y:S08]  /*5ac0*/  HMMA.16816.F32.BF16 R132, R4.reuse, R22, R180 ;  /* 0x000000160484723c */ /* 0x040ff000000418b4 */
[C---:B------:R-:W-:Y:S07]  /*5ad0*/  HMMA.16816.F32.BF16 R180, R4.reuse, R28, R148 ;  /* 0x0000001c04b4723c */ /* 0x040fee0000041894 */
[----:B------:R-:W-:Y:S01]  /*5ae0*/  IMAD.MOV.U32 R29, RZ, RZ, R25 ;  /* 0x000000ffff1d7224 */ /* 0x000fe200078e0019 */
[----:B------:R-:W-:Y:S01]  /*5af0*/  HMMA.16816.F32.BF16 R128, R4, R20, R128 ;  /* 0x000000140480723c */ /* 0x000fe20000041880 */
[----:B------:R-:W3:Y:S01]  /*5b00*/  LDSM.16.MT88.4 R20, [R212+0xa900] ;  /* 0x00a90000d414783b */ /* 0x000ee20000004200 */
[----:B------:R-:W-:-:S02]  /*5b10*/  IMAD.MOV.U32 R28, RZ, RZ, R194 ;  /* 0x000000ffff1c7224 */ /* 0x000fc400078e00c2 */
[----:B------:R-:W-:Y:S01]  /*5b20*/  IMAD.MOV.U32 R194, RZ, RZ, R221 ;  /* 0x000000ffffc27224 */ /* 0x000fe200078e00dd */
[----:B------:R-:W-:Y:S03]  /*5b30*/  LDSM.16.MT88.4 R24, [R213+0xa900] ;  /* 0x00a90000d518783b */ /* 0x000fe60000004200 */
[C---:B--2---:R-:W-:Y:S01]  /*5b40*/  HMMA.16816.F32.BF16 R148, R4.reuse, R16, R144 ;  /* 0x000000100494723c */ /* 0x044fe20000041890 */
[----:B------:R2:W5:Y:S06]  /*5b50*/  LDL.LU R221, [R1+0x50] ;  /* 0x0000500001dd7983 */ /* 0x00056c0000300800 */
[----:B------:R-:W-:Y:S01]  /*5b60*/  IMAD.MOV.U32 R145, RZ, RZ, R29 ;  /* 0x000000ffff917224 */ /* 0x000fe200078e001d */
[----:B------:R-:W-:Y:S01]  /*5b70*/  HMMA.16816.F32.BF16 R176, R4, R30, R152 ;  /* 0x0000001e04b0723c */ /* 0x000fe20000041898 */
[----:B------:R-:W-:Y:S01]  /*5b80*/  IMAD.MOV.U32 R147, RZ, RZ, R35 ;  /* 0x000000ffff937224 */ /* 0x000fe200078e0023 */
[----:B------:R-:W-:Y:S01]  /*5b90*/  MOV R146, R34 ;  /* 0x0000002200927202 */ /* 0x000fe20000000f00 */
[----:B------:R-:W-:Y:S01]  /*5ba0*/  IMAD.MOV.U32 R29, RZ, RZ, R33 ;  /* 0x000000ffff1d7224 */ /* 0x000fe200078e0021 */
[----:B------:R-:W-:Y:S01]  /*5bb0*/  MOV R34, R80 ;  /* 0x0000005000227202 */ /* 0x000fe20000000f00 */
[----:B------:R-:W-:-:S02]  /*5bc0*/  IMAD.MOV.U32 R35, RZ, RZ, R81 ;  /* 0x000000ffff237224 */ /* 0x000fc400078e0051 */
[----:B------:R-:W-:Y:S01]  /*5bd0*/  MOV R31, R193 ;  /* 0x000000c1001f7202 */ /* 0x000fe20000000f00 */
[----:B------:R-:W-:Y:S01]  /*5be0*/  IMAD.MOV.U32 R193, RZ, RZ, R198 ;  /* 0x000000ffffc17224 */ /* 0x000fe200078e00c6 */
[----:B-1----:R-:W-:Y:S01]  /*5bf0*/  HMMA.16816.F32.BF16 R160, R4, R8, R112 ;  /* 0x0000000804a0723c */ /* 0x002fe20000041870 */
[----:B------:R1:W-:Y:S01]  /*5c00*/  MUFU.EX2 R198, R2 ;  /* 0x0000000200c67308 */ /* 0x0003e20000000800 */
[----:B------:R-:W-:Y:S01]  /*5c10*/  IMAD.MOV.U32 R30, RZ, RZ, R192 ;  /* 0x000000ffff1e7224 */ /* 0x000fe200078e00c0 */
[----:B------:R-:W-:Y:S01]  /*5c20*/  MOV R192, R83 ;  /* 0x0000005300c07202 */ /* 0x000fe20000000f00 */
[----:B------:R-:W-:Y:S01]  /*5c30*/  IMAD.MOV.U32 R33, RZ, RZ, R82 ;  /* 0x000000ffff217224 */ /* 0x000fe200078e0052 */
[----:B------:R-:W-:-:S03]  /*5c40*/  MOV R144, R146 ;  /* 0x0000009200907202 */ /* 0x000fc60000000f00 */
[----:B------:R-:W-:Y:S01]  /*5c50*/  HMMA.16816.F32.BF16 R156, R4, R10, R104 ;  /* 0x0000000a049c723c */ /* 0x000fe20000041868 */
[----:B------:R-:W4:Y:S01]  /*5c60*/  LDSM.16.MT88.4 R8, [R215+0xa900] ;  /* 0x00a90000d708783b */ /* 0x000f220000004200 */
[----:B------:R-:W-:-:S06]  /*5c70*/  IMAD.MOV.U32 R146, RZ, RZ, R30 ;  /* 0x000000ffff927224 */ /* 0x000fcc00078e001e */
[C---:B------:R-:W-:Y:S01]  /*5c80*/  HMMA.16816.F32.BF16 R172, R4.reuse, R18, R124 ;  /* 0x0000001204ac723c */ /* 0x040fe2000004187c */
[----:B-1----:R-:W-:Y:S02]  /*5c90*/  FFMA.FTZ R2, R145, c[0x0][0x2d0], -R12 ;  /* 0x0000b40091027a23 */ /* 0x002fe4000001080c */
[----:B------:R-:W-:Y:S01]  /*5ca0*/  IMAD.MOV.U32 R145, RZ, RZ, R147 ;  /* 0x000000ffff917224 */ /* 0x000fe200078e0093 */
[----:B------:R-:W-:Y:S01]  /*5cb0*/  MOV R147, R31 ;  /* 0x0000001f00937202 */ /* 0x000fe20000000f00 */
        /* <DEDUP_REMOVED lines=8> */
[----:B---3--:R-:W-:Y:S01]  /*5d40*/  HMMA.16816.F32.BF16 R152, R4, R20, R76 ;  /* 0x000000140498723c */ /* 0x008fe2000004184c */
[----:B------:R-:W-:Y:S01]  /*5d50*/  IMAD.MOV.U32 R145, RZ, RZ, R147 ;  /* 0x000000ffff917224 */ /* 0x000fe200078e0093 */
[----:B------:R1:W3:Y:S01]  /*5d60*/  MUFU.EX2 R199, R2 ;  /* 0x0000000200c77308 */ /* 0x0002e20000000800 */
[----:B------:R-:W-:Y:S01]  /*5d70*/  IMAD.MOV.U32 R147, RZ, RZ, R31 ;  /* 0x000000ffff937224 */ /* 0x000fe200078e001f */
[----:B------:R-:W-:Y:S01]  /*5d80*/  MOV R31, R29 ;  /* 0x0000001d001f7202 */ /* 0x000fe20000000f00 */
[----:B------:R-:W-:-:S02]  /*5d90*/  IMAD.MOV.U32 R34, RZ, RZ, R192 ;  /* 0x000000ffff227224 */ /* 0x000fc400078e00c0 */
[----:B------:R-:W-:Y:S01]  /*5da0*/  IMAD.MOV.U32 R192, RZ, RZ, R194 ;  /* 0x000000ffffc07224 */ /* 0x000fe200078e00c2 */
[----:B------:R-:W-:Y:S01]  /*5db0*/  MOV R194, R32 ;  /* 0x0000002000c27202 */ /* 0x000fe20000000f00 */
[----:B------:R-:W-:Y:S01]  /*5dc0*/  IMAD.MOV.U32 R29, RZ, RZ, R35 ;  /* 0x000000ffff1d7224 */ /* 0x000fe200078e0023 */
[C---:B------:R-:W-:Y:S01]  /*5dd0*/  HMMA.16816.F32.BF16 R112, R4.reuse, R22, R72 ;  /* 0x000000160470723c */ /* 0x040fe20000041848 */
[----:B------:R-:W-:Y:S01]  /*5de0*/  IMAD.MOV.U32 R35, RZ, RZ, R193 ;  /* 0x000000ffff237224 */ /* 0x000fe200078e00c1 */
[----:B------:R-:W-:Y:S01]  /*5df0*/  MOV R193, R195 ;  /* 0x000000c300c17202 */ /* 0x000fe20000000f00 */
[----:B------:R-:W-:Y:S01]  /*5e00*/  IMAD.MOV.U32 R32, RZ, RZ, R220 ;  /* 0x000000ffff207224 */ /* 0x000fe200078e00dc */
[----:B------:R-:W-:Y:S01]  /*5e10*/  MOV R195, R200 ;  /* 0x000000c800c37202 */ /* 0x000fe20000000f00 */
[----:B------:R-:W2:Y:S01]  /*5e20*/  LDSM.16.MT88.4 R20, [R214+0xa900] ;  /* 0x00a90000d614783b */ /* 0x000ea20000004200 */
[----:B-1----:R-:W-:Y:S02]  /*5e30*/  FFMA.FTZ R2, R144, c[0x0][0x2d0], -R12 ;  /* 0x0000b40090027a23 */ /* 0x002fe4000001080c */
[C---:B----4-:R-:W-:Y:S01]  /*5e40*/  HMMA.16816.F32.BF16 R72, R4.reuse, R8, R48 ;  /* 0x000000080448723c */ /* 0x050fe20000041830 */
[----:B------:R-:W-:Y:S01]  /*5e50*/  IMAD.MOV.U32 R144, RZ, RZ, R146 ;  /* 0x000000ffff907224 */ /* 0x000fe200078e0092 */
[----:B------:R-:W-:Y:S01]  /*5e60*/  MOV R146, R30 ;  /* 0x0000001e00927202 */ /* 0x000fe20000000f00 */
[----:B------:R-:W-:Y:S01]  /*5e70*/  IMAD.MOV.U32 R30, RZ, RZ, R28 ;  /* 0x000000ffff1e7224 */ /* 0x000fe200078e001c */
[----:B------:R1:W-:Y:S01]  /*5e80*/  MUFU.EX2 R200, R2 ;  /* 0x0000000200c87308 */ /* 0x0003e20000000800 */
[----:B------:R-:W-:Y:S01]  /*5e90*/  IMAD.MOV.U32 R28, RZ, RZ, R34 ;  /* 0x000000ffff1c7224 */ /* 0x000fe200078e0022 */
[----:B------:R-:W-:Y:S01]  /*5ea0*/  MOV R34, R192 ;  /* 0x000000c000227202 */ /* 0x000fe20000000f00 */
[----:B------:R-:W-:Y:S01]  /*5eb0*/  IMAD.MOV.U32 R192, RZ, RZ, R194 ;  /* 0x000000ffffc07224 */ /* 0x000fe200078e00c2 */
[----:B------:R-:W-:Y:S01]  /*5ec0*/  MOV R16, R144 ;  /* 0x0000009000107202 */ /* 0x000fe20000000f00 */
[----:B------:R-:W-:Y:S01]  /*5ed0*/  IMAD.MOV.U32 R194, RZ, RZ, R32 ;  /* 0x000000ffffc27224 */ /* 0x000fe200078e0020 */
[----:B------:R-:W-:Y:S01]  /*5ee0*/  MOV R144, R146 ;  /* 0x0000009200907202 */ /* 0x000fe20000000f00 */
[----:B------:R-:W-:Y:S01]  /*5ef0*/  HMMA.16816.F32.BF16 R44, R4, R10, R44 ;  /* 0x0000000a042c723c */ /* 0x000fe2000004182c */
[----:B------:R-:W-:Y:S01]  /*5f00*/  MOV R146, R30 ;  /* 0x0000001e00927202 */ /* 0x000fe20000000f00 */
[----:B------:R-:W-:Y:S01]  /*5f10*/  LDSM.16.MT88.4 R8, [R213+0x2100] ;  /* 0x00210000d508783b */ /* 0x000fe20000004200 */
[----:B------:R-:W-:Y:S01]  /*5f20*/  MOV R30, R28 ;  /* 0x0000001c001e7202 */ /* 0x000fe20000000f00 */
[----:B------:R-:W-:-:S02]  /*5f30*/  UIADD3 UR15, UR6, -0x2, URZ ;  /* 0xfffffffe060f7890 */ /* 0x000fc4000fffe03f */
[----:B------:R4:W5:Y:S02]  /*5f40*/  LDL.LU R220, [R1+0x4c] ;  /* 0x00004c0001dc7983 */ /* 0x0009640000300800 */
[----:B------:R-:W-:Y:S01]  /*5f50*/  HMMA.16816.F32.BF16 R104, R4, R24, R60 ;  /* 0x000000180468723c */ /* 0x000fe2000004183c */
[----:B-1----:R-:W-:Y:S02]  /*5f60*/  FFMA.FTZ R2, R17, c[0x0][0x2d0], -R12 ;  /* 0x0000b40011027a23 */ /* 0x002fe4000001080c */
[----:B------:R-:W-:Y:S02]  /*5f70*/  IMAD.MOV.U32 R17, RZ, RZ, R145 ;  /* 0x000000ffff117224 */ /* 0x000fe400078e0091 */
        /* <DEDUP_REMOVED lines=10> */
[----:B------:R1:W1:Y:S01]  /*6020*/  MUFU.EX2 R201, R2 ;  /* 0x0000000200c97308 */ /* 0x0002620000000800 */
[----:B------:R-:W-:-:S02]  /*6030*/  MOV R144, R30 ;  /* 0x0000001e00907202 */ /* 0x000fc40000000f00 */
        /* <DEDUP_REMOVED lines=10> */
[----:B-1----:R-:W-:-:S02]  /*60e0*/  FFMA.FTZ R2, R16, c[0x0][0x2d0], -R0 ;  /* 0x0000b40010027a23 */ /* 0x002fc40000010800 */
[----:B------:R-:W-:Y:S01]  /*60f0*/  IMAD.MOV.U32 R35, RZ, RZ, R166 ;  /* 0x000000ffff237224 */ /* 0x000fe200078e00a6 */
[----:B------:R-:W-:Y:S01]  /*6100*/  MOV R124, R126 ;  /* 0x0000007e007c7202 */ /* 0x000fe20000000f00 */
[----:B------:R1:W-:Y:S01]  /*6110*/  MUFU.EX2 R197, R2 ;  /* 0x0000000200c57308 */ /* 0x0003e20000000800 */
[----:B------:R-:W-:Y:S01]  /*6120*/  IMAD.MOV.U32 R166, RZ, RZ, R217 ;  /* 0x000000ffffa67224 */ /* 0x000fe200078e00d9 */
[----:B------:R-:W-:Y:S01]  /*6130*/  MOV R126, R144 ;  /* 0x00000090007e7202 */ /* 0x000fe20000000f00 */
[----:B------:R-:W2:Y:S01]  /*6140*/  LDSM.16.MT88.4 R16, [R212+0x2100] ;  /* 0x00210000d410783b */ /* 0x000ea20000004200 */
[----:B------:R-:W-:Y:S02]  /*6150*/  MOV R144, R30 ;  /* 0x0000001e00907202 */ /* 0x000fe40000000f00 */
[----:B------:R-:W-:Y:S02]  /*6160*/  MOV R30, R28 ;  /* 0x0000001c001e7202 */ /* 0x000fe40000000f00 */
[----:B------:R-:W-:Y:S01]  /*6170*/  MOV R28, R34 ;  /* 0x00000022001c7202 */ /* 0x000fe20000000f00 */
[----:B-1----:R-:W-:-:S02]  /*6180*/  FFMA.FTZ R2, R125, c[0x0][0x2d0], -R0 ;  /* 0x0000b4007d027a23 */ /* 0x002fc40000010800 */
[----:B------:R-:W-:Y:S02]  /*6190*/  IMAD.MOV.U32 R125, RZ, RZ, R127 ;  /* 0x000000ffff7d7224 */ /* 0x000fe400078e007f */
[----:B------:R-:W-:Y:S02]  /*61a0*/  IMAD.MOV.U32 R127, RZ, RZ, R147 ;  /* 0x000000ffff7f7224 */ /* 0x000fe400078e0093 */
[----:B------:R-:W-:Y:S02]  /*61b0*/  IMAD.MOV.U32 R147, RZ, RZ, R31 ;  /* 0x000000ffff937224 */ /* 0x000fe400078e001f */
[----:B------:R-:W-:Y:S02]  /*61c0*/  IMAD.MOV.U32 R31, RZ, RZ, R29 ;  /* 0x000000ffff1f7224 */ /* 0x000fe400078e001d */
[----:B------:R-:W-:Y:S02]  /*61d0*/  IMAD.MOV.U32 R29, RZ, RZ, R35 ;  /* 0x000000ffff1d7224 */ /* 0x000fe400078e0023 */
[----:B------:R-:W-:-:S02]  /*61e0*/  IMAD.MOV.U32 R35, RZ, RZ, R166 ;  /* 0x000000ffff237224 */ /* 0x000fc400078e00a6 */
[----:B------:R1:W1:Y:S01]  /*61f0*/  MUFU.EX2 R166, R2 ;  /* 0x0000000200a67308 */ /* 0x0002620000000800 */
[----:B------:R-:W-:Y:S02]  /*6200*/  MOV R34, R192 ;  /* 0x000000c000227202 */ /* 0x000fe40000000f00 */
[----:B------:R-:W-:Y:S01]  /*6210*/  MOV R192, R165 ;  /* 0x000000a500c07202 */ /* 0x000fe20000000f00 */
[----:B------:R-:W-:Y:S02]  /*6220*/  IMAD.MOV.U32 R165, RZ, RZ, R216 ;  /* 0x000000ffffa57224 */ /* 0x000fe400078e00d8 */
[----:B-1----:R-:W-:Y:S01]  /*6230*/  FFMA.FTZ R2, R124, c[0x0][0x2d0], -R0 ;  /* 0x0000b4007c027a23 */ /* 0x002fe20000010800 */
        /* <DEDUP_REMOVED lines=10> */
[----:B------:R1:W-:Y:S02]  /*62e0*/  MUFU.EX2 R196, R2 ;  /* 0x0000000200c47308 */ /* 0x0003e40000000800 */
        /* <DEDUP_REMOVED lines=10> */
[----:B------:R1:W1:Y:S01]  /*6390*/  MUFU.EX2 R165, R2 ;  /* 0x0000000200a57308 */ /* 0x0002620000000800 */
[C---:B------:R-:W-:Y:S08]  /*63a0*/  HMMA.16816.F32.BF16 R80, R4.reuse, R26, R68 ;  /* 0x0000001a0450723c */ /* 0x040ff00000041844 */
[C---:B--2---:R-:W-:Y:S08]  /*63b0*/  HMMA.16816.F32.BF16 R40, R4.reuse, R20, R40 ;  /* 0x000000140428723c */ /* 0x044ff00000041828 */
[----:B------:R-:W-:Y:S01]  /*63c0*/  HMMA.16816.F32.BF16 R36, R4, R22, R36 ;  /* 0x000000160424723c */ /* 0x000fe20000041824 */
[----:B------:R-:W2:Y:S01]  /*63d0*/  LDSM.16.MT88.4 R20, [R215+0x2100] ;  /* 0x00210000d714783b */ /* 0x000ea20000004200 */
[----:B------:R-:W-:-:S02]  /*63e0*/  IMAD.MOV.U32 R32, RZ, RZ, R219 ;  /* 0x000000ffff207224 */ /* 0x000fc400078e00db */
[----:B-1----:R-:W-:Y:S01]  /*63f0*/  IMAD.MOV.U32 R2, RZ, RZ, R33 ;  /* 0x000000ffff027224 */ /* 0x002fe200078e0021 */
[----:B------:R-:W-:Y:S02]  /*6400*/  LDSM.16.MT88.4 R24, [R213+0x8100] ;  /* 0x00810000d518783b */ /* 0x000fe40000004200 */
[----:B---3--:R-:W-:Y:S02]  /*6410*/  F2FP.BF16.PACK_AB R4, R199, R198 ;  /* 0x000000c6c704723e */ /* 0x008fe400000010ff */
[----:B------:R-:W-:Y:S02]  /*6420*/  F2FP.BF16.PACK_AB R6, R201, R200 ;  /* 0x000000c8c906723e */ /* 0x000fe400000010ff */
[----:B------:R-:W-:Y:S02]  /*6430*/  F2FP.BF16.PACK_AB R5, R166, R197 ;  /* 0x000000c5a605723e */ /* 0x000fe400000010ff */
[----:B------:R-:W-:Y:S01]  /*6440*/  F2FP.BF16.PACK_AB R7, R165, R196 ;  /* 0x000000c4a507723e */ /* 0x000fe200000010ff */
[----:B------:R4:W5:Y:S06]  /*6450*/  LDL.LU R219, [R1+0x48] ;  /* 0x0000480001db7983 */ /* 0x00096c0000300800 */
[C---:B------:R-:W-:Y:S08]  /*6460*/  HMMA.16816.F32.BF16 R168, R4.reuse, R16, R168 ;  /* 0x0000001004a8723c */ /* 0x040ff000000418a8 */
[C---:B------:R-:W-:Y:S01]  /*6470*/  HMMA.16816.F32.BF16 R48, R4.reuse, R18, R52 ;  /* 0x000000120430723c */ /* 0x040fe20000041834 */
[----:B------:R-:W1:Y:S07]  /*6480*/  LDSM.16.MT88.4 R16, [R214+0x2100] ;  /* 0x00210000d610783b */ /* 0x000e6e0000004200 */
[C---:B------:R-:W-:Y:S08]  /*6490*/  HMMA.16816.F32.BF16 R52, R4.reuse, R8, R56 ;  /* 0x000000080434723c */ /* 0x040ff00000041838 */
[C---:B------:R-:W-:Y:S01]  /*64a0*/  HMMA.16816.F32.BF16 R60, R4.reuse, R10, R64 ;  /* 0x0000000a043c723c */ /* 0x040fe20000041840 */
[----:B------:R-:W3:Y:S07]  /*64b0*/  LDSM.16.MT88.4 R8, [R212+0x5100] ;  /* 0x00510000d408783b */ /* 0x000eee0000004200 */
[C---:B--2---:R-:W-:Y:S08]  /*64c0*/  HMMA.16816.F32.BF16 R68, R4.reuse, R20, R84 ;  /* 0x000000140444723c */ /* 0x044ff00000041854 */
[C---:B-1----:R-:W-:Y:S08]  /*64d0*/  HMMA.16816.F32.BF16 R84, R4.reuse, R16, R92 ;  /* 0x000000100454723c */ /* 0x042ff0000004185c */
[C---:B------:R-:W-:Y:S01]  /*64e0*/  HMMA.16816.F32.BF16 R92, R4.reuse, R18, R96 ;  /* 0x00000012045c723c */ /* 0x040fe20000041860 */
[----:B------:R-:W1:Y:S07]  /*64f0*/  LDSM.16.MT88.4 R16, [R215+0x5100] ;  /* 0x00510000d710783b */ /* 0x000e6e0000004200 */
[C---:B---3--:R-:W-:Y:S08]  /*6500*/  HMMA.16816.F32.BF16 R100, R4.reuse, R8, R100 ;  /* 0x000000080464723c */ /* 0x048ff00000041864 */
[----:B------:R-:W-:Y:S01]  /*6510*/  HMMA.16816.F32.BF16 R108, R4, R10, R108 ;  /* 0x0000000a046c723c */ /* 0x000fe2000004186c */
[----:B------:R-:W2:Y:S01]  /*6520*/  LDSM.16.MT88.4 R8, [R214+0x5100] ;  /* 0x00510000d608783b */ /* 0x000ea20000004200 */
[----:B------:R-:W-:-:S02]  /*6530*/  IMAD.MOV.U32 R194, RZ, RZ, R32 ;  /* 0x000000ffffc27224 */ /* 0x000fc400078e0020 */
[----:B------:R-:W-:Y:S01]  /*6540*/  IMAD.MOV.U32 R32, RZ, RZ, R218 ;  /* 0x000000ffff207224 */ /* 0x000fe200078e00da */
[----:B------:R-:W-:Y:S01]  /*6550*/  MOV R57, R125 ;  /* 0x0000007d00397202 */ /* 0x000fe20000000f00 */
[----:B------:R-:W-:Y:S01]  /*6560*/  IMAD.MOV.U32 R58, RZ, RZ, R124 ;  /* 0x000000ffff3a7224 */ /* 0x000fe200078e007c */
[----:B------:R-:W-:Y:S01]  /*6570*/  MOV R67, R127 ;  /* 0x0000007f00437202 */ /* 0x000fe20000000f00 */
[----:B------:R-:W-:Y:S01]  /*6580*/  IMAD.MOV.U32 R56, RZ, RZ, R126 ;  /* 0x000000ffff387224 */ /* 0x000fe200078e007e */
[----:B------:R-:W-:Y:S01]  /*6590*/  HMMA.16816.F32.BF16 R76, R4, R22, R88 ;  /* 0x00000016044c723c */ /* 0x000fe20000041858 */
[----:B------:R-:W3:Y:S01]  /*65a0*/  LDSM.16.MT88.4 R20, [R213+0x5100] ;  /* 0x00510000d514783b */ /* 0x000ee20000004200 */
[----:B------:R-:W-:Y:S01]  /*65b0*/  IMAD.MOV.U32 R98, RZ, RZ, R34 ;  /* 0x000000ffff627224 */ /* 0x000fe200078e0022 */
[----:B------:R-:W-:Y:S02]  /*65c0*/  MOV R97, R35 ;  /* 0x0000002300617202 */ /* 0x000fe40000000f00 */
[----:B------:R-:W-:Y:S01]  /*65d0*/  MOV R59, R32 ;  /* 0x00000020003b7202 */ /* 0x000fe20000000f00 */
[----:B------:R-:W-:Y:S01]  /*65e0*/  IMAD.MOV.U32 R66, RZ, RZ, R144 ;  /* 0x000000ffff427224 */ /* 0x000fe200078e0090 */
[----:B------:R-:W3:Y:S01]  /*65f0*/  LDSM.16.MT88.4 R32, [R212+0x8100] ;  /* 0x00810000d420783b */ /* 0x000ee20000004200 */
[----:B------:R-:W-:Y:S01]  /*6600*/  MOV R65, R145 ;  /* 0x0000009100417202 */ /* 0x000fe20000000f00 */
[----:B------:R-:W-:-:S02]  /*6610*/  IMAD.MOV.U32 R64, RZ, RZ, R146 ;  /* 0x000000ffff407224 */ /* 0x000fc400078e0092 */
[----:B------:R-:W-:Y:S01]  /*6620*/  IMAD.MOV.U32 R96, RZ, RZ, R192 ;  /* 0x000000ffff607224 */ /* 0x000fe200078e00c0 */
[----:B------:R-:W-:Y:S01]  /*6630*/  MOV R99, R29 ;  /* 0x0000001d00637202 */ /* 0x000fe20000000f00 */
[----:B------:R-:W-:Y:S01]  /*6640*/  FFMA.FTZ R2, R2, c[0x0][0x2d0], -R12 ;  /* 0x0000b40002027a23 */ /* 0x000fe2000001080c */
[----:B------:R4:W5:Y:S01]  /*6650*/  LDL.LU R218, [R1+0x44] ;  /* 0x0000440001da7983 */ /* 0x0009620000300800 */
[C---:B-1----:R-:W-:Y:S01]  /*6660*/  HMMA.16816.F32.BF16 R124, R4.reuse, R16, R128 ;  /* 0x00000010047c723c */ /* 0x042fe20000041880 */
[----:B------:R-:W-:Y:S01]  /*6670*/  MOV R91, R147 ;  /* 0x00000093005b7202 */ /* 0x000fe20000000f00 */
[----:B------:R-:W-:Y:S01]  /*6680*/  IMAD.MOV.U32 R90, RZ, RZ, R30 ;  /* 0x000000ffff5a7224 */ /* 0x000fe200078e001e */
[----:B------:R-:W-:Y:S01]  /*6690*/  MOV R89, R31 ;  /* 0x0000001f00597202 */ /* 0x000fe20000000f00 */
[----:B------:R-:W-:Y:S01]  /*66a0*/  IMAD.MOV.U32 R88, RZ, RZ, R28 ;  /* 0x000000ffff587224 */ /* 0x000fe200078e001c */
[----:B------:R4:W5:Y:S03]  /*66b0*/  LDL.LU R217, [R1+0x40] ;  /* 0x0000400001d97983 */ /* 0x0009660000300800 */
[C---:B------:R-:W-:Y:S01]  /*66c0*/  HMMA.16816.F32.BF16 R128, R4.reuse, R18, R132 ;  /* 0x000000120480723c */ /* 0x040fe20000041884 */
[----:B------:R-:W-:Y:S04]  /*66d0*/  LDSM.16.MT88.4 R16, [R214+0x8100] ;  /* 0x00810000d610783b */ /* 0x000fe80000004200 */
[----:B------:R-:W-:Y:S03]  /*66e0*/  LDSM.16.MT88.4 R28, [R213+0xb100] ;  /* 0x00b10000d51c783b */ /* 0x000fe60000004200 */
[C---:B--2---:R-:W-:Y:S01]  /*66f0*/  HMMA.16816.F32.BF16 R132, R4.reuse, R8, R136 ;  /* 0x000000080484723c */ /* 0x044fe20000041888 */
[----:B------:R4:W5:Y:S07]  /*6700*/  LDL.LU R216, [R1+0x3c] ;  /* 0x00003c0001d87983 */ /* 0x00096e0000300800 */
[C---:B------:R-:W-:Y:S01]  /*6710*/  HMMA.16816.F32.BF16 R136, R4.reuse, R10, R140 ;  /* 0x0000000a0488723c */ /* 0x040fe2000004188c */
[----:B------:R-:W1:Y:S07]  /*6720*/  LDSM.16.MT88.4 R8, [R212+0xb100] ;  /* 0x00b10000d408783b */ /* 0x000e6e0000004200 */
[C---:B---3--:R-:W-:Y:S08]  /*6730*/  HMMA.16816.F32.BF16 R116, R4.reuse, R20, R116 ;  /* 0x000000140474723c */ /* 0x048ff00000041874 */
[C---:B------:R-:W-:Y:S01]  /*6740*/  HMMA.16816.F32.BF16 R120, R4.reuse, R22, R120 ;  /* 0x000000160478723c */ /* 0x040fe20000041878 */
[----:B------:R-:W2:Y:S07]  /*6750*/  LDSM.16.MT88.4 R20, [R215+0x8100] ;  /* 0x00810000d714783b */ /* 0x000eae0000004200 */
[C---:B------:R-:W-:Y:S08]  /*6760*/  HMMA.16816.F32.BF16 R140, R4.reuse, R32, R184 ;  /* 0x00000020048c723c */ /* 0x040ff000000418b8 */
[C---:B------:R-:W-:Y:S07]  /*6770*/  HMMA.16816.F32.BF16 R144, R4.reuse, R24, R180 ;  /* 0x000000180490723c */ /* 0x040fee00000418b4 */
[----:B------:R-:W-:Y:S01]  /*6780*/  IMAD.MOV.U32 R182, RZ, RZ, R194 ;  /* 0x000000ffffb67224 */ /* 0x000fe200078e00c2 */
[----:B-1----:R-:W-:Y:S01]  /*6790*/  HMMA.16816.F32.BF16 R152, R4, R8, R152 ;  /* 0x000000080498723c */ /* 0x002fe20000041898 */
[----:B------:R-:W-:-:S03]  /*67a0*/  MOV R181, R193 ;  /* 0x000000c100b57202 */ /* 0x000fc60000000f00 */
[----:B------:R-:W-:-:S04]  /*67b0*/  MOV R180, R182 ;  /* 0x000000b600b47202 */ /* 0x000fc80000000f00 */
[C---:B------:R-:W-:Y:S01]  /*67c0*/  HMMA.16816.F32.BF16 R184, R4.reuse, R10, R112 ;  /* 0x0000000a04b8723c */ /* 0x040fe20000041870 */
[----:B------:R-:W1:Y:S01]  /*67d0*/  LDSM.16.MT88.4 R8, [R215+0xb100] ;  /* 0x00b10000d708783b */ /* 0x000e620000004200 */
[----:B------:R-:W-:Y:S02]  /*67e0*/  MOV R183, R195 ;  /* 0x000000c300b77202 */ /* 0x000fe40000000f00 */
[----:B------:R-:W-:Y:S02]  /*67f0*/  MOV R182, R96 ;  /* 0x0000006000b67202 */ /* 0x000fe40000000f00 */
[----:B------:R-:W-:Y:S02]  /*6800*/  MOV R96, R64 ;  /* 0x0000004000607202 */ /* 0x000fe40000000f00 */
[----:B------:R-:W-:Y:S01]  /*6810*/  HMMA.16816.F32.BF16 R24, R4, R26, R176 ;  /* 0x0000001a0418723c */ /* 0x000fe200000418b0 */
[----:B------:R-:W-:Y:S02]  /*6820*/  MOV R64, R66 ;  /* 0x0000004200407202 */ /* 0x000fe40000000f00 */
[----:B------:R-:W-:-:S02]  /*6830*/  MOV R66, R56 ;  /* 0x0000003800427202 */ /* 0x000fc40000000f00 */
[----:B------:R-:W-:Y:S02]  /*6840*/  MOV R56, R58 ;  /* 0x0000003a00387202 */ /* 0x000fe40000000f00 */
[----:B------:R-:W-:Y:S01]  /*6850*/  IMAD.MOV.U32 R179, RZ, RZ, R181 ;  /* 0x000000ffffb37224 */ /* 0x000fe200078e00b5 */
[----:B------:R-:W-:Y:S01]  /*6860*/  MOV R58, R13 ;  /* 0x0000000d003a7202 */ /* 0x000fe20000000f00 */
[----:B------:R-:W-:Y:S01]  /*6870*/  IMAD.MOV.U32 R181, RZ, RZ, R183 ;  /* 0x000000ffffb57224 */ /* 0x000fe200078e00b7 */
[----:B------:R3:W-:Y:S01]  /*6880*/  MUFU.EX2 R13, R2 ;  /* 0x00000002000d7308 */ /* 0x0007e20000000800 */
[----:B------:R-:W-:Y:S02]  /*6890*/  IMAD.MOV.U32 R183, RZ, RZ, R97 ;  /* 0x000000ffffb77224 */ /* 0x000fe400078e0061 */
[----:B------:R-:W-:Y:S02]  /*68a0*/  IMAD.MOV.U32 R97, RZ, RZ, R65 ;  /* 0x000000ffff617224 */ /* 0x000fe400078e0041 */
[----:B------:R-:W-:-:S02]  /*68b0*/  IMAD.MOV.U32 R65, RZ, RZ, R67 ;  /* 0x000000ffff417224 */ /* 0x000fc400078e0043 */
[----:B------:R-:W-:Y:S02]  /*68c0*/  IMAD.MOV.U32 R67, RZ, RZ, R57 ;  /* 0x000000ffff437224 */ /* 0x000fe400078e0039 */
[----:B------:R-:W-:Y:S02]  /*68d0*/  IMAD.MOV.U32 R57, RZ, RZ, R15 ;  /* 0x000000ffff397224 */ /* 0x000fe400078e000f */
[----:B---3--:R-:W-:Y:S01]  /*68e0*/  FFMA.FTZ R2, R179, c[0x0][0x2d0], -R12 ;  /* 0x0000b400b3027a23 */ /* 0x008fe2000001080c */
        /* <DEDUP_REMOVED lines=11> */
[----:B------:R-:W-:Y:S01]  /*69a0*/  MOV R67, R15 ;  /* 0x0000000f00437202 */ /* 0x000fe20000000f00 */
[----:B------:R-:W-:Y:S01]  /*69b0*/  IMAD.MOV.U32 R15, RZ, RZ, R14 ;  /* 0x000000ffff0f7224 */ /* 0x000fe200078e000e */
[C---:B------:R-:W-:Y:S01]  /*69c0*/  HMMA.16816.F32.BF16 R160, R4.reuse, R16, R160 ;  /* 0x0000001004a0723c */ /* 0x040fe200000418a0 */
[----:B------:R3:W1:Y:S07]  /*69d0*/  MUFU.EX2 R14, R2 ;  /* 0x00000002000e7308 */ /* 0x00066e0000000800 */
[----:B------:R-:W-:Y:S01]  /*69e0*/  HMMA.16816.F32.BF16 R156, R4, R18, R156 ;  /* 0x00000012049c723c */ /* 0x000fe2000004189c */
[----:B------:R-:W4:Y:S01]  /*69f0*/  LDSM.16.MT88.4 R16, [R214+0xb100] ;  /* 0x00b10000d610783b */ /* 0x000f220000004200 */
[----:B------:R-:W-:-:S06]  /*6a00*/  MOV R115, R182 ;  /* 0x000000b600737202 */ /* 0x000fcc0000000f00 */
[C---:B--2---:R-:W-:Y:S01]  /*6a10*/  HMMA.16816.F32.BF16 R148, R4.reuse, R20, R148 ;  /* 0x000000140494723c */ /* 0x044fe20000041894 */
[--C-:B---3--:R-:W-:Y:S01]  /*6a20*/  FFMA.FTZ R2, R179, c[0x0][0x2d0], -R12.reuse ;  /* 0x0000b400b3027a23 */ /* 0x108fe2000001080c */
[----:B------:R-:W-:Y:S01]  /*6a30*/  MOV R179, R180 ;  /* 0x000000b400b37202 */ /* 0x000fe20000000f00 */
[----:B------:R-:W-:Y:S01]  /*6a40*/  IMAD.MOV.U32 R180, RZ, RZ, R15 ;  /* 0x000000ffffb47224 */ /* 0x000fe200078e000f */
[----:B------:R2:W5:Y:S01]  /*6a50*/  LDL.LU R167, [R1+0x38] ;  /* 0x0000380001a77983 */ /* 0x0005620000300800 */
[----:B------:R3:W-:Y:S03]  /*6a60*/  MUFU.EX2 R15, R2 ;  /* 0x00000002000f7308 */ /* 0x0007e60000000800 */
[----:B------:R-:W-:Y:S01]  /*6a70*/  HMMA.16816.F32.BF16 R20, R4, R22, R172 ;  /* 0x000000160414723c */ /* 0x000fe200000418ac */
[----:B------:R-:W2:Y:S01]  /*6a80*/  LDSM.16.MT88.4 R172, [R212+0x2900] ;  /* 0x00290000d4ac783b */ /* 0x000ea20000004200 */
[----:B---3--:R-:W-:-:S04]  /*6a90*/  FFMA.FTZ R2, R179, c[0x0][0x2d0], -R12 ;  /* 0x0000b400b3027a23 */ /* 0x008fc8000001080c */
[----:B------:R3:W2:Y:S02]  /*6aa0*/  MUFU.EX2 R12, R2 ;  /* 0x00000002000c7308 */ /* 0x0006a40000000800 */
[----:B-1----:R-:W-:Y:S01]  /*6ab0*/  HMMA.16816.F32.BF16 R44, R4, R10, R44 ;  /* 0x0000000a042c723c */ /* 0x002fe2000004182c */
        /* <DEDUP_REMOVED lines=8> */
[----:B------:R-:W1:Y:S01]  /*6b40*/  LDSM.16.MT88.4 R56, [R213+0x2900] ;  /* 0x00290000d538783b */ /* 0x000e620000004200 */
[----:B---3--:R-:W-:-:S04]  /*6b50*/  FFMA.FTZ R2, R180, c[0x0][0x2d0], -R0 ;  /* 0x0000b400b4027a23 */ /* 0x008fc80000010800 */
[----:B------:R3:W-:Y:S01]  /*6b60*/  MUFU.EX2 R11, R2 ;  /* 0x00000002000b7308 */ /* 0x0007e20000000800 */
[----:B------:R-:W-:Y:S01]  /*6b70*/  IMAD.MOV.U32 R180, RZ, RZ, R65 ;  /* 0x000000ffffb47224 */ /* 0x000fe200078e0041 */
[----:B------:R-:W-:Y:S01]  /*6b80*/  HMMA.16816.F32.BF16 R192, R4, R30, R80 ;  /* 0x0000001e04c0723c */ /* 0x000fe20000041850 */
[----:B------:R-:W-:Y:S01]  /*6b90*/  LDSM.16.MT88.4 R80, [R212+0x5900] ;  /* 0x00590000d450783b */ /* 0x000fe20000004200 */
[----:B---3--:R-:W-:Y:S01]  /*6ba0*/  FFMA.FTZ R2, R181, c[0x0][0x2d0], -R0 ;  /* 0x0000b400b5027a23 */ /* 0x008fe20000010800 */
[----:B------:R-:W-:-:S03]  /*6bb0*/  MOV R181, R66 ;  /* 0x0000004200b57202 */ /* 0x000fc60000000f00 */
[----:B------:R3:W1:Y:S02]  /*6bc0*/  MUFU.EX2 R10, R2 ;  /* 0x00000002000a7308 */ /* 0x0006640000000800 */
[----:B------:R-:W-:Y:S01]  /*6bd0*/  HMMA.16816.F32.BF16 R32, R4, R34, R188 ;  /* 0x000000220420723c */ /* 0x000fe200000418bc */
[--C-:B---3--:R-:W-:Y:S02]  /*6be0*/  FFMA.FTZ R2, R67, c[0x0][0x2d0], -R0.reuse ;  /* 0x0000b40043027a23 */ /* 0x108fe40000010800 */
[----:B------:R-:W3:Y:S01]  /*6bf0*/  LDSM.16.MT88.4 R64, [R215+0x2900] ;  /* 0x00290000d740783b */ /* 0x000ee20000004200 */
[----:B------:R-:W-:-:S03]  /*6c00*/  FFMA.FTZ R0, R115, c[0x0][0x2d0], -R0 ;  /* 0x0000b40073007a23 */ /* 0x000fc60000010800 */
[----:B------:R-:W1:Y:S01]  /*6c10*/  LDSM.16.MT88.4 R112, [R212+0x8900] ;  /* 0x00890000d470783b */ /* 0x000e620000004200 */
[C---:B------:R-:W-:Y:S03]  /*6c20*/  HMMA.16816.F32.BF16 R188, R4.reuse, R28, R104 ;  /* 0x0000001c04bc723c */ /* 0x040fe60000041868 */
[----:B------:R-:W3:Y:S05]  /*6c30*/  LDSM.16.MT88.4 R104, [R214+0x5900] ;  /* 0x00590000d668783b */ /* 0x000eea0000004200 */
[C---:B------:R-:W-:Y:S01]  /*6c40*/  HMMA.16816.F32.BF16 R28, R4.reuse, R8, R72 ;  /* 0x00000008041c723c */ /* 0x040fe20000041848 */
[----:B------:R-:W-:Y:S01]  /*6c50*/  MUFU.EX2 R8, R2 ;  /* 0x0000000200087308 */ /* 0x000fe20000000800 */
[----:B------:R-:W3:Y:S07]  /*6c60*/  LDSM.16.MT88.4 R72, [R214+0x2900] ;  /* 0x00290000d648783b */ /* 0x000eee0000004200 */
[----:B------:R-:W1:Y:S01]  /*6c70*/  MUFU.EX2 R9, R0 ;  /* 0x0000000000097308 */ /* 0x000e620000000800 */
[C---:B----4-:R-:W-:Y:S08]  /*6c80*/  HMMA.16816.F32.BF16 R40, R4.reuse, R16, R40 ;  /* 0x000000100428723c */ /* 0x050ff00000041828 */
[----:B------:R-:W-:Y:S07]  /*6c90*/  HMMA.16816.F32.BF16 R36, R4, R18, R36 ;  /* 0x000000120424723c */ /* 0x000fee0000041824 */
[----:B------:R-:W-:Y:S01]  /*6ca0*/  IMAD.MOV.U32 R7, RZ, RZ, R180 ;  /* 0x000000ffff077224 */ /* 0x000fe200078e00b4 */
[----:B------:R-:W-:Y:S01]  /*6cb0*/  MOV R6, R181 ;  /* 0x000000b500067202 */ /* 0x000fe20000000f00 */
[----:B------:R-:W-:Y:S01]  /*6cc0*/  IMAD.MOV.U32 R5, RZ, RZ, R182 ;  /* 0x000000ffff057224 */ /* 0x000fe200078e00b6 */
[----:B------:R-:W-:-:S02]  /*6cd0*/  MOV R4, R183 ;  /* 0x000000b700047202 */ /* 0x000fc40000000f00 */
[----:B------:R-:W-:Y:S02]  /*6ce0*/  F2FP.BF16.PACK_AB R180, R14, R13 ;  /* 0x0000000d0eb4723e */ /* 0x000fe400000010ff */
[----:B--2---:R-:W-:Y:S02]  /*6cf0*/  F2FP.BF16.PACK_AB R182, R12, R15 ;  /* 0x0000000f0cb6723e */ /* 0x004fe400000010ff */
[----:B-1----:R-:W-:Y:S02]  /*6d00*/  F2FP.BF16.PACK_AB R181, R10, R11 ;  /* 0x0000000b0ab5723e */ /* 0x002fe400000010ff */
[----:B------:R-:W-:Y:S01]  /*6d10*/  F2FP.BF16.PACK_AB R183, R9, R8 ;  /* 0x0000000809b7723e */ /* 0x000fe200000010ff */
[----:B------:R-:W-:Y:S01]  /*6d20*/  IMAD.MOV.U32 R0, RZ, RZ, R90 ;  /* 0x000000ffff007224 */ /* 0x000fe200078e005a */
[----:B------:R-:W-:-:S05]  /*6d30*/  MOV R2, R91 ;  /* 0x0000005b00027202 */ /* 0x000fca0000000f00 */
[----:B------:R-:W-:Y:S01]  /*6d40*/  HMMA.16816.F32.BF16 R168, R180, R172, R168 ;  /* 0x000000acb4a8723c */ /* 0x000fe200000418a8 */
[----:B------:R-:W-:Y:S01]  /*6d50*/  IMAD.MOV.U32 R19, RZ, RZ, R178 ;  /* 0x000000ffff137224 */ /* 0x000fe200078e00b2 */
[----:B------:R-:W-:-:S06]  /*6d60*/  MOV R18, R179 ;  /* 0x000000b300127202 */ /* 0x000fcc0000000f00 */
[----:B------:R-:W-:Y:S01]  /*6d70*/  HMMA.16816.F32.BF16 R172, R180, R174, R48 ;  /* 0x000000aeb4ac723c */ /* 0x000fe20000041830 */
[----:B------:R-:W-:-:S06]  /*6d80*/  IMAD.MOV.U32 R179, RZ, RZ, R96 ;  /* 0x000000ffffb37224 */ /* 0x000fcc00078e0060 */
[----:B------:R-:W-:Y:S01]  /*6d90*/  IMAD.MOV.U32 R49, RZ, RZ, R88 ;  /* 0x000000ffff317224 */ /* 0x000fe200078e0058 */
[----:B------:R-:W-:Y:S02]  /*6da0*/  MOV R48, R89 ;  /* 0x0000005900307202 */ /* 0x000fe40000000f00 */
[----:B------:R-:W1:Y:S01]  /*6db0*/  LDSM.16.MT88.4 R88, [R213+0x5900] ;  /* 0x00590000d558783b */ /* 0x000e620000004200 */
[----:B------:R-:W-:Y:S01]  /*6dc0*/  HMMA.16816.F32.BF16 R52, R180, R56, R52 ;  /* 0x00000038b434723c */ /* 0x000fe20000041834 */
[----:B------:R-:W-:-:S07]  /*6dd0*/  MOV R178, R97 ;  /* 0x0000006100b27202 */ /* 0x000fce0000000f00 */
[C---:B------:R-:W-:Y:S08]  /*6de0*/  HMMA.16816.F32.BF16 R56, R180.reuse, R58, R60 ;  /* 0x0000003ab438723c */ /* 0x040ff0000004183c */
[C---:B---3--:R-:W-:Y:S08]  /*6df0*/  HMMA.16816.F32.BF16 R60, R180.reuse, R64, R68 ;  /* 0x00000040b43c723c */ /* 0x048ff00000041844 */
[C---:B------:R-:W-:Y:S08]  /*6e00*/  HMMA.16816.F32.BF16 R64, R180.reuse, R66, R76 ;  /* 0x00000042b440723c */ /* 0x040ff0000004184c */
[C---:B------:R-:W-:Y:S08]  /*6e10*/  HMMA.16816.F32.BF16 R76, R180.reuse, R80, R100 ;  /* 0x00000050b44c723c */ /* 0x040ff00000041864 */
[C---:B------:R-:W-:Y:S08]  /*6e20*/  HMMA.16816.F32.BF16 R80, R180.reuse, R82, R108 ;  /* 0x00000052b450723c */ /* 0x040ff0000004186c */
[----:B------:R-:W-:Y:S07]  /*6e30*/  HMMA.16816.F32.BF16 R108, R180, R112, R140 ;  /* 0x00000070b46c723c */ /* 0x000fee000004188c */
[----:B------:R-:W-:Y:S01]  /*6e40*/  IMAD.MOV.U32 R142, RZ, RZ, R178 ;  /* 0x000000ffff8e7224 */ /* 0x000fe200078e00b2 */
[----:B------:R-:W-:-:S03]  /*6e50*/  MOV R143, R179 ;  /* 0x000000b3008f7202 */ /* 0x000fc60000000f00 */
[----:B------:R-:W-:Y:S02]  /*6e60*/  FADD.FTZ R2, R2, R142 ;  /* 0x0000008e02027221 */ /* 0x000fe40000010000 */
[----:B------:R-:W-:Y:S01]  /*6e70*/  FADD.FTZ R0, R0, R143 ;  /* 0x0000008f00007221 */ /* 0x000fe20000010000 */
[----:B------:R-:W-:Y:S01]  /*6e80*/  MOV R50, R99 ;  /* 0x0000006300327202 */ /* 0x000fe20000000f00 */
[----:B------:R-:W-:Y:S02]  /*6e90*/  FADD.FTZ R2, R48, R2 ;  /* 0x0000000230027221 */ /* 0x000fe40000010000 */
[----:B------:R-:W-:Y:S02]  /*6ea0*/  IMAD.MOV.U32 R51, RZ, RZ, R98 ;  /* 0x000000ffff337224 */ /* 0x000fe400078e0062 */
[----:B------:R-:W-:Y:S01]  /*6eb0*/  FADD.FTZ R0, R49, R0 ;  /* 0x0000000031007221 */ /* 0x000fe20000010000 */
[----:B------:R-:W-:Y:S01]  /*6ec0*/  MOV R16, R177 ;  /* 0x000000b100107202 */ /* 0x000fe20000000f00 */
[----:B------:R-:W-:-:S02]  /*6ed0*/  FADD.FTZ R2, R50, R2 ;  /* 0x0000000232027221 */ /* 0x000fc40000010000 */
[----:B------:R-:W-:Y:S01]  /*6ee0*/  IMAD.MOV.U32 R17, RZ, RZ, R176 ;  /* 0x000000ffff117224 */ /* 0x000fe200078e00b0 */
[----:B------:R-:W-:Y:S01]  /*6ef0*/  HMMA.16816.F32.BF16 R100, R180, R104, R132 ;  /* 0x00000068b464723c */ /* 0x000fe20000041884 */
[----:B------:R-:W-:Y:S01]  /*6f00*/  FADD.FTZ R0, R51, R0 ;  /* 0x0000000033007221 */ /* 0x000fe20000010000 */
[----:B------:R-:W-:Y:S01]  /*6f10*/  LDSM.16.MT88.4 R96, [R215+0x5900] ;  /* 0x00590000d760783b */ /* 0x000fe20000004200 */
[----:B------:R-:W-:Y:S02]  /*6f20*/  FADD.FTZ R2, R4, R2 ;  /* 0x0000000204027221 */ /* 0x000fe40000010000 */
[----:B------:R-:W-:Y:S01]  /*6f30*/  FADD.FTZ R0, R5, R0 ;  /* 0x0000000005007221 */ /* 0x000fe20000010000 */
[----:B------:R-:W-:Y:S01]  /*6f40*/  LDSM.16.MT88.4 R176, [R213+0xb900] ;  /* 0x00b90000d5b0783b */ /* 0x000fe20000004200 */
[----:B------:R-:W-:Y:S02]  /*6f50*/  FADD.FTZ R2, R6, R2 ;  /* 0x0000000206027221 */ /* 0x000fe40000010000 */
[----:B------:R-:W-:-:S02]  /*6f60*/  FADD.FTZ R0, R7, R0 ;  /* 0x0000000007007221 */ /* 0x000fc40000010000 */
[----:B------:R-:W-:Y:S01]  /*6f70*/  FADD.FTZ R2, R18, R2 ;  /* 0x0000000212027221 */ /* 0x000fe20000010000 */
[----:B------:R-:W-:Y:S01]  /*6f80*/  HMMA.16816.F32.BF16 R68, R180, R72, R84 ;  /* 0x00000048b444723c */ /* 0x000fe20000041854 */
[----:B------:R-:W-:Y:S01]  /*6f90*/  FADD.FTZ R0, R19, R0 ;  /* 0x0000000013007221 */ /* 0x000fe20000010000 */
[----:B------:R-:W-:Y:S01]  /*6fa0*/  LDSM.16.MT88.4 R4, [R214+0xb900] ;  /* 0x00b90000d604783b */ /* 0x000fe20000004200 */
[----:B------:R-:W-:Y:S02]  /*6fb0*/  FADD.FTZ R2, R16, R2 ;  /* 0x0000000210027221 */ /* 0x000fe40000010000 */
[----:B------:R-:W-:-:S03]  /*6fc0*/  FADD.FTZ R0, R17, R0 ;  /* 0x0000000011007221 */ /* 0x000fc60000010000 */
[----:B------:R-:W-:Y:S01]  /*6fd0*/  HMMA.16816.F32.BF16 R104, R180, R106, R136 ;  /* 0x0000006ab468723c */ /* 0x000fe20000041888 */
[----:B------:R-:W2:Y:S01]  /*6fe0*/  LDSM.16.MT88.4 R136, [R214+0x8900] ;  /* 0x00890000d688783b */ /* 0x000ea20000004200 */
[----:B------:R-:W-:Y:S02]  /*6ff0*/  FADD.FTZ R2, R252, R2 ;  /* 0x00000002fc027221 */ /* 0x000fe40000010000 */
[----:B------:R-:W-:-:S04]  /*7000*/  FADD.FTZ R0, R251, R0 ;  /* 0x00000000fb007221 */ /* 0x000fc80000010000 */
[----:B-1----:R-:W-:Y:S01]  /*7010*/  HMMA.16816.F32.BF16 R84, R180, R88, R116 ;  /* 0x00000058b454723c */ /* 0x002fe20000041874 */
[----:B------:R-:W-:-:S07]  /*7020*/  FADD.FTZ R2, R250, R2 ;  /* 0x00000002fa027221 */ /* 0x000fce0000010000 */
        /* <DEDUP_REMOVED lines=17> */
[----:B------:R-:W-:Y:S01]  /*7140*/  FADD.FTZ R2, R199, R2 ;  /* 0x00000002c7027221 */ /* 0x000fe20000010000 */
[----:B------:R-:W-:Y:S01]  /*7150*/  HMMA.16816.F32.BF16 R72, R180, R74, R92 ;  /* 0x0000004ab448723c */ /* 0x000fe2000004185c */
[----:B------:R-:W-:-:S07]  /*7160*/  FADD.FTZ R0, R166, R0 ;  /* 0x00000000a6007221 */ /* 0x000fce0000010000 */
[C---:B--2---:R-:W-:Y:S08]  /*7170*/  HMMA.16816.F32.BF16 R132, R180.reuse, R136, R160 ;  /* 0x00000088b484723c */ /* 0x044ff000000418a0 */
[C---:B------:R-:W-:Y:S08]  /*7180*/  HMMA.16816.F32.BF16 R92, R180.reuse, R96, R124 ;  /* 0x00000060b45c723c */ /* 0x040ff0000004187c */
[C---:B------:R-:W-:Y:S07]  /*7190*/  HMMA.16816.F32.BF16 R160, R180.reuse, R4, R40 ;  /* 0x00000004b4a0723c */ /* 0x040fee0000041828 */
[----:B------:R-:W-:Y:S01]  /*71a0*/  FADD.FTZ R4, R200, R2 ;  /* 0x00000002c8047221 */ /* 0x000fe20000010000 */
[----:B------:R-:W-:Y:S01]  /*71b0*/  HMMA.16816.F32.BF16 R96, R180, R98, R128 ;  /* 0x00000062b460723c */ /* 0x000fe20000041880 */
[----:B------:R-:W2:Y:S01]  /*71c0*/  LDSM.16.MT88.4 R128, [R215+0x8900] ;  /* 0x00890000d780783b */ /* 0x000ea20000004200 */
[----:B------:R-:W-:-:S02]  /*71d0*/  FADD.FTZ R2, R196, R0 ;  /* 0x00000000c4027221 */ /* 0x000fc40000010000 */
[----:B------:R-:W-:-:S04]  /*71e0*/  FADD.FTZ R0, R201, R4 ;  /* 0x00000004c9007221 */ /* 0x000fc80000010000 */
[----:B-1----:R-:W-:Y:S01]  /*71f0*/  HMMA.16816.F32.BF16 R116, R180, R120, R144 ;  /* 0x00000078b474723c */ /* 0x002fe20000041890 */
[----:B------:R-:W1:Y:S01]  /*7200*/  LDSM.16.MT88.4 R144, [R212+0xb900] ;  /* 0x00b90000d490783b */ /* 0x000e620000004200 */
[----:B------:R-:W-:-:S06]  /*7210*/  FADD.FTZ R2, R165, R2 ;  /* 0x00000002a5027221 */ /* 0x000fcc0000010000 */
[----:B------:R-:W-:Y:S01]  /*7220*/  HMMA.16816.F32.BF16 R136, R180, R138, R156 ;  /* 0x0000008ab488723c */ /* 0x000fe2000004189c */
[----:B------:R-:W3:Y:S01]  /*7230*/  LDSM.16.MT88.4 R156, [R215+0xb900] ;  /* 0x00b90000d79c783b */ /* 0x000ee20000004200 */
        /* <DEDUP_REMOVED lines=8> */
[----:B------:R-:W-:-:S04]  /*72c0*/  UISETP.GE.AND UP0, UPT, UR15, UR8, UPT ;  /* 0x000000080f00728c */ /* 0x000fc8000bf06270 */
[----:B------:R4:W-:Y:S04]  /*72d0*/  STL [R1+0x4], R0 ;  /* 0x0000040001007387 */ /* 0x0009e80000100800 */
[----:B------:R4:W-:Y:S01]  /*72e0*/  STL [R1], R4 ;  /* 0x0000000401007387 */ /* 0x0009e20000100800 */
[----:B------:R-:W-:Y:S01]  /*72f0*/  PLOP3.LUT P0, PT, PT, PT, UP0, 0x80, 0x0 ;  /* 0x000000000000781c */ /* 0x000fe20003f0f008 */
[C---:B--2---:R-:W-:Y:S08]  /*7300*/  HMMA.16816.F32.BF16 R124, R180.reuse, R128, R148 ;  /* 0x00000080b47c723c */ /* 0x044ff00000041894 */
        /* <DEDUP_REMOVED lines=11> */
[----:B----4-:R-:W2:Y:S01]  /*73c0*/  LDL.LU.64 R248, [R1+0x28] ;  /* 0x0000280001f87983 */ /* 0x010ea20000300a00 */
        /* <DEDUP_REMOVED lines=8> */
.L_x_3802:
[----:B------:R-:W2:Y:S01]  /*7450*/  LDL.64 R206, [R1+0x8] ;  /* 0x0000080001ce7983 */ /* 0x000ea20000100a00 */
[----:B------:R-:W-:Y:S04]  /*7460*/  DEPBAR.LE SB0, 0x0 ;  /* 0x000080000000791a */ /* 0x000fe80000000000 */
[----:B------:R-:W-:Y:S01]  /*7470*/  USHF.R.S32.HI UR14, URZ, 0x1f, UR15 ;  /* 0x0000001f3f0e7899 */ /* 0x000fe2000801140f */
[----:B------:R-:W3:Y:S01]  /*7480*/  LDL R204, [R1+0x18] ;  /* 0x0000180001cc7983 */ /* 0x000ee20000100800 */
[----:B------:R-:W-:Y:S02]  /*7490*/  UIMAD.WIDE.U32 UR16, UR15, UR6, URZ ;  /* 0x000000060f1072a5 */ /* 0x000fe4000f8e003f */
[----:B------:R-:W-:Y:S02]  /*74a0*/  UIMAD UR14, UR14, UR6, URZ ;  /* 0x000000060e0e72a4 */ /* 0x000fe4000f8e023f */
[----:B------:R-:W-:Y:S01]  /*74b0*/  UISETP.GT.AND UP0, UPT, UR15, UR8, UPT ;  /* 0x000000080f00728c */ /* 0x000fe2000bf04270 */
[----:B------:R-:W-:Y:S01]  /*74c0*/  BAR.SYNC.DEFER_BLOCKING 0x0 ;  /* 0x0000000000007b1d */ /* 0x000fe20000010000 */
[----:B------:R-:W-:Y:S01]  /*74d0*/  UIMAD UR14, UR15, UR7, UR14 ;  /* 0x000000070f0e72a4 */ /* 0x000fe2000f8e020e */
[----:B-1----:R-:W-:Y:S01]  /*74e0*/  MOV R2, UR16 ;  /* 0x0000001000027c02 */ /* 0x002fe20008000f00 */
[----:B------:R-:W-:Y:S02]  /*74f0*/  UIADD3 UR15, UR15, -0x1, URZ ;  /* 0xffffffff0f0f7890 */ /* 0x000fe4000fffe03f */
[----:B------:R-:W-:Y:S04]  /*7500*/  UIADD3 UR14, UR17, UR14, URZ ;  /* 0x0000000e110e7290 */ /* 0x000fe8000fffe03f */
[----:B------:R-:W-:Y:S02]  /*7510*/  UIMAD UR14, UR14, 0x60, URZ ;  /* 0x000000600e0e78a4 */ /* 0x000fe4000f8e023f */
[----:B------:R-:W-:Y:S01]  /*7520*/  @UP0 UIMAD.WIDE.U32 UR16, UR15, UR4, URZ ;  /* 0x000000040f1002a5 */ /* 0x000fe2000f8e003f */
[----:B-----5:R-:W-:Y:S06]  /*7530*/  LDSM.16.M88.4 R48, [R218+0x18100] ;  /* 0x01810000da30783b */ /* 0x020fec0000000200 */
[----:B------:R-:W1:Y:S06]  /*7540*/  LDSM.16.M88.4 R8, [R167+0xc100] ;  /* 0x00c10000a708783b */ /* 0x000e6c0000000200 */
[----:B------:R-:W4:Y:S06]  /*7550*/  LDSM.16.M88.4 R16, [R167+0xc900] ;  /* 0x00c90000a710783b */ /* 0x000f2c0000000200 */
[----:B------:R-:W4:Y:S06]  /*7560*/  LDSM.16.M88.4 R24, [R167+0xd100] ;  /* 0x00d10000a718783b */ /* 0x000f2c0000000200 */
[----:B------:R-:W4:Y:S06]  /*7570*/  LDSM.16.M88.4 R32, [R167+0xd900] ;  /* 0x00d90000a720783b */ /* 0x000f2c0000000200 */
[----:B------:R-:W4:Y:S06]  /*7580*/  LDSM.16.M88.4 R40, [R167+0xe100] ;  /* 0x00e10000a728783b */ /* 0x000f2c0000000200 */
[----:B------:R-:W4:Y:S06]  /*7590*/  LDSM.16.M88.4 R184, [R167+0xe900] ;  /* 0x00e90000a7b8783b */ /* 0x000f2c0000000200 */
[----:B------:R-:W-:Y:S01]  /*75a0*/  LDSM.16.M88.4 R188, [R219+0x18100] ;  /* 0x01810000dbbc783b */ /* 0x000fe20000000200 */
[C---:B-1----:R-:W-:Y:S05]  /*75b0*/  HMMA.16816.F32.BF16 R4, R48.reuse, R8, RZ ;  /* 0x000000083004723c */ /* 0x042fea00000418ff */
[----:B------:R-:W1:Y:S03]  /*75c0*/  LDSM.16.M88.4 R192, [R222] ;  /* 0x00000000dec0783b */ /* 0x000e660000000200 */
[C---:B------:R-:W-:Y:S03]  /*75d0*/  HMMA.16816.F32.BF16 R8, R48.reuse, R10, RZ ;  /* 0x0000000a3008723c */ /* 0x040fe600000418ff */
[----:B------:R-:W1:Y:S06]  /*75e0*/  LDSM.16.M88.4 R196, [R245] ;  /* 0x00000000f5c4783b */ /* 0x000e6c0000000200 */
[----:B------:R-:W1:Y:S01]  /*75f0*/  LDSM.16.M88.4 R200, [R244] ;  /* 0x00000000f4c8783b */ /* 0x000e620000000200 */
[C---:B----4-:R-:W-:Y:S05]  /*7600*/  HMMA.16816.F32.BF16 R12, R48.reuse, R16, RZ ;  /* 0x00000010300c723c */ /* 0x050fea00000418ff */
[----:B------:R-:W4:Y:S03]  /*7610*/  LDL.64 R250, [R1+0x10] ;  /* 0x0000100001fa7983 */ /* 0x000f260000100a00 */
[C---:B------:R-:W-:Y:S03]  /*7620*/  HMMA.16816.F32.BF16 R16, R48.reuse, R18, RZ ;  /* 0x000000123010723c */ /* 0x040fe600000418ff */
[----:B------:R-:W4:Y:S05]  /*7630*/  LDL.64 R248, [R1+0x20] ;  /* 0x0000200001f87983 */ /* 0x000f2a0000100a00 */
[C---:B------:R-:W-:Y:S08]  /*7640*/  HMMA.16816.F32.BF16 R20, R48.reuse, R24, RZ ;  /* 0x000000183014723c */ /* 0x040ff000000418ff */
[C---:B------:R-:W-:Y:S08]  /*7650*/  HMMA.16816.F32.BF16 R24, R48.reuse, R26, RZ ;  /* 0x0000001a3018723c */ /* 0x040ff000000418ff */
[C---:B------:R-:W-:Y:S08]  /*7660*/  HMMA.16816.F32.BF16 R28, R48.reuse, R32, RZ ;  /* 0x00000020301c723c */ /* 0x040ff000000418ff */
[C---:B------:R-:W-:Y:S08]  /*7670*/  HMMA.16816.F32.BF16 R32, R48.reuse, R34, RZ ;  /* 0x000000223020723c */ /* 0x040ff000000418ff */
[C---:B------:R-:W-:Y:S08]  /*7680*/  HMMA.16816.F32.BF16 R36, R48.reuse, R40, RZ ;  /* 0x000000283024723c */ /* 0x040ff000000418ff */
[C---:B------:R-:W-:Y:S08]  /*7690*/  HMMA.16816.F32.BF16 R40, R48.reuse, R42, RZ ;  /* 0x0000002a3028723c */ /* 0x040ff000000418ff */
[C---:B------:R-:W-:Y:S08]  /*76a0*/  HMMA.16816.F32.BF16 R44, R48.reuse, R184, RZ ;  /* 0x000000b8302c723c */ /* 0x040ff000000418ff */
[----:B------:R-:W-:Y:S01]  /*76b0*/  HMMA.16816.F32.BF16 R48, R48, R186, RZ ;  /* 0x000000ba3030723c */ /* 0x000fe200000418ff */
[----:B------:R-:W1:Y:S07]  /*76c0*/  LDSM.16.M88.4 R184, [R243] ;  /* 0x00000000f3b8783b */ /* 0x000e6e0000000200 */
[C---:B-1----:R-:W-:Y:S08]  /*76d0*/  HMMA.16816.F32.BF16 R4, R188.reuse, R192, R4 ;  /* 0x000000c0bc04723c */ /* 0x042ff00000041804 */
[C---:B------:R-:W-:Y:S01]  /*76e0*/  HMMA.16816.F32.BF16 R8, R188.reuse, R194, R8 ;  /* 0x000000c2bc08723c */ /* 0x040fe20000041808 */
[----:B------:R-:W1:Y:S07]  /*76f0*/  LDSM.16.M88.4 R192, [R242] ;  /* 0x00000000f2c0783b */ /* 0x000e6e0000000200 */
[C---:B------:R-:W-:Y:S08]  /*7700*/  HMMA.16816.F32.BF16 R12, R188.reuse, R196, R12 ;  /* 0x000000c4bc0c723c */ /* 0x040ff0000004180c */
[C---:B------:R-:W-:Y:S01]  /*7710*/  HMMA.16816.F32.BF16 R16, R188.reuse, R198, R16 ;  /* 0x000000c6bc10723c */ /* 0x040fe20000041810 */
[----:B------:R-:W1:Y:S07]  /*7720*/  LDSM.16.M88.4 R196, [R241] ;  /* 0x00000000f1c4783b */ /* 0x000e6e0000000200 */
[C---:B------:R-:W-:Y:S08]  /*7730*/  HMMA.16816.F32.BF16 R20, R188.reuse, R200, R20 ;  /* 0x000000c8bc14723c */ /* 0x040ff00000041814 */
[C---:B------:R-:W-:Y:S08]  /*7740*/  HMMA.16816.F32.BF16 R24, R188.reuse, R202, R24 ;  /* 0x000000cabc18723c */ /* 0x040ff00000041818 */
[C---:B------:R-:W-:Y:S08]  /*7750*/  HMMA.16816.F32.BF16 R28, R188.reuse, R184, R28 ;  /* 0x000000b8bc1c723c */ /* 0x040ff0000004181c */
[C---:B------:R-:W-:Y:S08]  /*7760*/  HMMA.16816.F32.BF16 R32, R188.reuse, R186, R32 ;  /* 0x000000babc20723c */ /* 0x040ff00000041820 */
[C---:B-1----:R-:W-:Y:S08]  /*7770*/  HMMA.16816.F32.BF16 R36, R188.reuse, R192, R36 ;  /* 0x000000c0bc24723c */ /* 0x042ff00000041824 */
        /* <DEDUP_REMOVED lines=24> */
[----:B------:R-:W-:Y:S01]  /*7900*/  IADD3 R200, P0, R200, c[0x0][0x1f8], RZ ;  /* 0x00007e00c8c87a10 */ /* 0x000fe20007f1e0ff */
[----:B------:R2:W-:Y:S03]  /*7910*/  LDGSTS.E.BYPASS.LTC128B.128 [R247+0x3100], [R184.64], !P6 ;  /* 0x03100000b8f77fae */ /* 0x0005e6000f101d4a */
[--C-:B------:R-:W-:Y:S02]  /*7920*/  IADD3.X R201, RZ, c[0x0][0x1fc], R164.reuse, P0, P1 ;  /* 0x00007f00ffc97a10 */ /* 0x100fe400007e24a4 */
[----:B------:R-:W-:Y:S03]  /*7930*/  IADD3 R186, P1, R0, c[0x0][0x1f8], RZ ;  /* 0x00007e0000ba7a10 */ /* 0x000fe60007f3e0ff */
[----:B------:R3:W-:Y:S01]  /*7940*/  LDGSTS.E.BYPASS.LTC128B.128 [R247+0x6100], [R200.64], !P3 ;  /* 0x06100000c8f77fae */ /* 0x0007e2000d901d4a */
[----:B------:R-:W-:Y:S05]  /*7950*/  IADD3.X R187, RZ, c[0x0][0x1fc], R164, P1, P2 ;  /* 0x00007f00ffbb7a10 */ /* 0x000fea0000fe44a4 */
[----:B------:R3:W-:Y:S01]  /*7960*/  LDGSTS.E.BYPASS.LTC128B.128 [R247+0x9100], [R186.64], !P5 ;  /* 0x09100000baf77fae */ /* 0x0007e2000e901d4a */
[----:B-1----:R-:W-:Y:S04]  /*7970*/  IADD3 R2, P0, R2, UR12, RZ ;  /* 0x0000000c02027c10 */ /* 0x002fe8000ff1e0ff */
[----:B------:R-:W-:Y:S02]  /*7980*/  IADD3.X R3, R3, UR13, RZ, P0, !PT ;  /* 0x0000000d03037c10 */ /* 0x000fe400087fe4ff */
[----:B--2---:R-:W-:Y:S03]  /*7990*/  IADD3 R184, P0, R2, UR12, RZ ;  /* 0x0000000c02b87c10 */ /* 0x004fe6000ff1e0ff */
[----:B------:R1:W-:Y:S01]  /*79a0*/  LDGSTS.E.BYPASS.LTC128B.128 [R247+0x1100], [R2.64], !P4 ;  /* 0x0110000002f77fae */ /* 0x0003e2000e101d4a */
[----:B------:R-:W-:Y:S02]  /*79b0*/  IADD3.X R185, R3, UR13, RZ, P0, !PT ;  /* 0x0000000d03b97c10 */ /* 0x000fe400087fe4ff */
[----:B------:R-:W-:Y:S03]  /*79c0*/  PLOP3.LUT P0, PT, PT, PT, UP0, 0x80, 0x0 ;  /* 0x000000000000781c */ /* 0x000fe60003f0f008 */
[----:B------:R1:W-:Y:S06]  /*79d0*/  LDGSTS.E.BYPASS.LTC128B.128 [R247+0x4100], [R2.64+0x80], !P6 ;  /* 0x0410008002f77fae */ /* 0x0003ec000f101d4a */
[----:B------:R1:W-:Y:S06]  /*79e0*/  LDGSTS.E.BYPASS.LTC128B.128 [R247+0x7100], [R2.64+0x100], !P3 ;  /* 0x0710010002f77fae */ /* 0x0003ec000d901d4a */
[----:B------:R1:W-:Y:S06]  /*79f0*/  LDGSTS.E.BYPASS.LTC128B.128 [R247+0xa100], [R2.64+0x180], !P5 ;  /* 0x0a10018002f77fae */ /* 0x0003ec000e901d4a */
[----:B------:R2:W-:Y:S06]  /*7a00*/  LDGSTS.E.BYPASS.LTC128B.128 [R247+0x2100], [R184.64], !P4 ;  /* 0x02100000b8f77fae */ /* 0x0005ec000e101d4a */
[----:B------:R2:W-:Y:S06]  /*7a10*/  LDGSTS.E.BYPASS.LTC128B.128 [R247+0x5100], [R184.64+0x80], !P6 ;  /* 0x05100080b8f77fae */ /* 0x0005ec000f101d4a */
[----:B------:R2:W-:Y:S06]  /*7a20*/  LDGSTS.E.BYPASS.LTC128B.128 [R247+0x8100], [R184.64+0x100], !P3 ;  /* 0x08100100b8f77fae */ /* 0x0005ec000d901d4a */
[----:B------:R2:W-:Y:S06]  /*7a30*/  LDGSTS.E.BYPASS.LTC128B.128 [R247+0xb100], [R184.64+0x180], !P5 ;  /* 0x0b100180b8f77fae */ /* 0x0005ec000e901d4a */
[----:B------:R-:W-:Y:S06]  /*7a40*/  LDSM.16.M88.4 R192, [R217+0xc100] ;  /* 0x00c10000d9c0783b */ /* 0x000fec0000000200 */
[----:B---3--:R-:W-:Y:S06]  /*7a50*/  LDSM.16.M88.4 R200, [R217+0xc900] ;  /* 0x00c90000d9c8783b */ /* 0x008fec0000000200 */
[----:B------:R-:W-:Y:S06]  /*7a60*/  LDSM.16.M88.4 R204, [R217+0xd100] ;  /* 0x00d10000d9cc783b */ /* 0x000fec0000000200 */
[----:B------:R-:W-:Y:S06]  /*7a70*/  LDSM.16.M88.4 R208, [R217+0xd900] ;  /* 0x00d90000d9d0783b */ /* 0x000fec0000000200 */
[----:B--2---:R-:W2:Y:S06]  /*7a80*/  LDSM.16.M88.4 R184, [R221+0x18100] ;  /* 0x01810000ddb8783b */ /* 0x004eac0000000200 */
[----:B------:R-:W0:Y:S06]  /*7a90*/  LDGDEPBAR ;  /* 0x00000000000079af */ /* 0x000e2c0000000000 */
[----:B------:R-:W3:Y:S06]  /*7aa0*/  LDSM.16.M88.4 R188, [R217+0xe100] ;  /* 0x00e10000d9bc783b */ /* 0x000eec0000000200 */
        /* <DEDUP_REMOVED lines=15> */
[----:B------:R-:W2:Y:S07]  /*7ba0*/  LDSM.16.M88.4 R188, [R220+0x18100] ;  /* 0x01810000dcbc783b */ /* 0x000eae0000000200 */
[C---:B-1----:R-:W-:Y:S08]  /*7bb0*/  HMMA.16816.F32.BF16 R44, R184.reuse, R196, R44 ;  /* 0x000000c4b82c723c */ /* 0x042ff0000004182c */
[----:B------:R-:W-:Y:S01]  /*7bc0*/  HMMA.16816.F32.BF16 R48, R184, R198, R48 ;  /* 0x000000c6b830723c */ /* 0x000fe20000041830 */
[----:B------:R-:W1:Y:S06]  /*7bd0*/  LDSM.16.M88.4 R184, [R216+0x2000] ;  /* 0x00200000d8b8783b */ /* 0x000e6c0000000200 */
        /* <DEDUP_REMOVED lines=18> */
[----:B------:R-:W2:Y:S06]  /*7d00*/  LDSM.16.M88.4 R188, [R167+0x11100] ;  /* 0x01110000a7bc783b */ /* 0x000eac0000000200 */
        /* <DEDUP_REMOVED lines=18> */
[----:B------:R-:W2:Y:S06]  /*7e30*/  LDSM.16.M88.4 R184, [R236] ;  /* 0x00000000ecb8783b */ /* 0x000eac0000000200 */
[----:B------:R-:W3:Y:S01]  /*7e40*/  LDSM.16.M88.4 R196, [R235] ;  /* 0x00000000ebc4783b */ /* 0x000ee20000000200 */
[C---:B-1----:R-:W-:Y:S08]  /*7e50*/  HMMA.16816.F32.BF16 R4, R188.reuse, R192, R4 ;  /* 0x000000c0bc04723c */ /* 0x042ff00000041804 */
[C---:B------:R-:W-:Y:S01]  /*7e60*/  HMMA.16816.F32.BF16 R8, R188.reuse, R194, R8 ;  /* 0x000000c2bc08723c */ /* 0x040fe20000041808 */
        /* <DEDUP_REMOVED lines=9> */
[----:B------:R-:W4:Y:S07]  /*7f00*/  LDSM.16.M88.4 R208, [R217+0x10100] ;  /* 0x01010000d9d0783b */ /* 0x000f2e0000000200 */
[C---:B--2---:R-:W-:Y:S08]  /*7f10*/  HMMA.16816.F32.BF16 R36, R188.reuse, R184, R36 ;  /* 0x000000b8bc24723c */ /* 0x044ff00000041824 */
[C---:B------:R-:W-:Y:S01]  /*7f20*/  HMMA.16816.F32.BF16 R40, R188.reuse, R186, R40 ;  /* 0x000000babc28723c */ /* 0x040fe20000041828 */
[----:B------:R-:W2:Y:S07]  /*7f30*/  LDSM.16.M88.4 R184, [R217+0x10900] ;  /* 0x01090000d9b8783b */ /* 0x000eae0000000200 */
[C---:B---3--:R-:W-:Y:S08]  /*7f40*/  HMMA.16816.F32.BF16 R44, R188.reuse, R196, R44 ;  /* 0x000000c4bc2c723c */ /* 0x048ff0000004182c */
[----:B------:R-:W-:Y:S01]  /*7f50*/  HMMA.16816.F32.BF16 R48, R188, R198, R48 ;  /* 0x000000c6bc30723c */ /* 0x000fe20000041830 */
[----:B------:R-:W3:Y:S06]  /*7f60*/  LDSM.16.M88.4 R188, [R217+0x11100] ;  /* 0x01110000d9bc783b */ /* 0x000eec0000000200 */
[----:B------:R-:W2:Y:S01]  /*7f70*/  LDSM.16.M88.4 R196, [R217+0x11900] ;  /* 0x01190000d9c4783b */ /* 0x000ea20000000200 */
[C---:B-1----:R-:W-:Y:S08]  /*7f80*/  HMMA.16816.F32.BF16 R4, R192.reuse, R200, R4 ;  /* 0x000000c8c004723c */ /* 0x042ff00000041804 */
[C---:B------:R-:W-:Y:S01]  /*7f90*/  HMMA.16816.F32.BF16 R8, R192.reuse, R202, R8 ;  /* 0x000000cac008723c */ /* 0x040fe20000041808 */
[----:B------:R-:W-:Y:S07]  /*7fa0*/  LDSM.16.M88.4 R200, [R220+0x1c100] ;  /* 0x01c10000dcc8783b */ /* 0x000fee0000000200 */
[C---:B------:R-:W-:Y:S08]  /*7fb0*/  HMMA.16816.F32.BF16 R12, R192.reuse, R204, R12 ;  /* 0x000000ccc00c723c */ /* 0x040ff0000004180c */
        /* <DEDUP_REMOVED lines=13> */
[----:B------:R-:W3:Y:S06]  /*8090*/  LDSM.16.M88.4 R192, [R216+0x5000] ;  /* 0x00500000d8c0783b */ /* 0x000eec0000000200 */
[----:B------:R-:W3:Y:S01]  /*80a0*/  LDSM.16.M88.4 R196, [R216+0x5800] ;  /* 0x00580000d8c4783b */ /* 0x000ee20000000200 */
[C---:B-1----:R-:W-:Y:S08]  /*80b0*/  HMMA.16816.F32.BF16 R4, R200.reuse, R204, R4 ;  /* 0x000000ccc804723c */ /* 0x042ff00000041804 */
[C---:B------:R-:W-:Y:S01]  /*80c0*/  HMMA.16816.F32.BF16 R8, R200.reuse, R206, R8 ;  /* 0x000000cec808723c */ /* 0x040fe20000041808 */
[----:B------:R-:W-:Y:S07]  /*80d0*/  LDSM.16.M88.4 R204, [R167+0x12100] ;  /* 0x01210000a7cc783b */ /* 0x000fee0000000200 */
[C---:B----4-:R-:W-:Y:S08]  /*80e0*/  HMMA.16816.F32.BF16 R12, R200.reuse, R208, R12 ;  /* 0x000000d0c80c723c */ /* 0x050ff0000004180c */
[C---:B------:R-:W-:Y:S01]  /*80f0*/  HMMA.16816.F32.BF16 R16, R200.reuse, R210, R16 ;  /* 0x000000d2c810723c */ /* 0x040fe20000041810 */
[----:B------:R-:W-:Y:S07]  /*8100*/  LDSM.16.M88.4 R208, [R167+0x12900] ;  /* 0x01290000a7d0783b */ /* 0x000fee0000000200 */
[C---:B--2---:R-:W-:Y:S08]  /*8110*/  HMMA.16816.F32.BF16 R20, R200.reuse, R184, R20 ;  /* 0x000000b8c814723c */ /* 0x044ff00000041814 */
[C---:B------:R-:W-:Y:S01]  /*8120*/  HMMA.16816.F32.BF16 R24, R200.reuse, R186, R24 ;  /* 0x000000bac818723c */ /* 0x040fe20000041818 */
[----:B------:R-:W1:Y:S07]  /*8130*/  LDSM.16.M88.4 R184, [R218+0x20100] ;  /* 0x02010000dab8783b */ /* 0x000e6e0000000200 */
[C---:B---3--:R-:W-:Y:S08]  /*8140*/  HMMA.16816.F32.BF16 R28, R200.reuse, R188, R28 ;  /* 0x000000bcc81c723c */ /* 0x048ff0000004181c */
[C---:B------:R-:W-:Y:S01]  /*8150*/  HMMA.16816.F32.BF16 R32, R200.reuse, R190, R32 ;  /* 0x000000bec820723c */ /* 0x040fe20000041820 */
[----:B------:R-:W2:Y:S07]  /*8160*/  LDSM.16.M88.4 R188, [R167+0x13100] ;  /* 0x01310000a7bc783b */ /* 0x000eae0000000200 */
[C---:B------:R-:W-:Y:S08]  /*8170*/  HMMA.16816.F32.BF16 R36, R200.reuse, R192, R36 ;  /* 0x000000c0c824723c */ /* 0x040ff00000041824 */
[C---:B------:R-:W-:Y:S01]  /*8180*/  HMMA.16816.F32.BF16 R40, R200.reuse, R194, R40 ;  /* 0x000000c2c828723c */ /* 0x040fe20000041828 */
[----:B------:R-:W3:Y:S07]  /*8190*/  LDSM.16.M88.4 R192, [R167+0x13900] ;  /* 0x01390000a7c0783b */ /* 0x000eee0000000200 */
[C---:B------:R-:W-:Y:S08]  /*81a0*/  HMMA.16816.F32.BF16 R44, R200.reuse, R196, R44 ;  /* 0x000000c4c82c723c */ /* 0x040ff0000004182c */
[----:B------:R-:W-:Y:S01]  /*81b0*/  HMMA.16816.F32.BF16 R48, R200, R198, R48 ;  /* 0x000000c6c830723c */ /* 0x000fe20000041830 */
[----:B------:R-:W4:Y:S06]  /*81c0*/  LDSM.16.M88.4 R196, [R167+0x14100] ;  /* 0x01410000a7c4783b */ /* 0x000f2c0000000200 */
[----:B------:R-:W3:Y:S01]  /*81d0*/  LDSM.16.M88.4 R200, [R167+0x14900] ;  /* 0x01490000a7c8783b */ /* 0x000ee20000000200 */
        /* <DEDUP_REMOVED lines=10> */
[C---:B------:R-:W-:Y:S01]  /*8280*/  HMMA.16816.F32.BF16 R32, R184.reuse, R194, R32 ;  /* 0x000000c2b820723c */ /* 0x040fe20000041820 */
[----:B------:R-:W2:Y:S07]  /*8290*/  LDSM.16.M88.4 R192, [R232] ;  /* 0x00000000e8c0783b */ /* 0x000eae0000000200 */
[C---:B----4-:R-:W-:Y:S08]  /*82a0*/  HMMA.16816.F32.BF16 R36, R184.reuse, R196, R36 ;  /* 0x000000c4b824723c */ /* 0x050ff00000041824 */
[C---:B------:R-:W-:Y:S01]  /*82b0*/  HMMA.16816.F32.BF16 R40, R184.reuse, R198, R40 ;  /* 0x000000c6b828723c */ /* 0x040fe20000041828 */
[----:B------:R-:W3:Y:S07]  /*82c0*/  LDSM.16.M88.4 R196, [R231] ;  /* 0x00000000e7c4783b */ /* 0x000eee0000000200 */
[C---:B------:R-:W-:Y:S08]  /*82d0*/  HMMA.16816.F32.BF16 R44, R184.reuse, R200, R44 ;  /* 0x000000c8b82c723c */ /* 0x040ff0000004182c */
[----:B------:R-:W-:Y:S01]  /*82e0*/  HMMA.16816.F32.BF16 R48, R184, R202, R48 ;  /* 0x000000cab830723c */ /* 0x000fe20000041830 */
[----:B------:R-:W4:Y:S06]  /*82f0*/  LDSM.16.M88.4 R184, [R230] ;  /* 0x00000000e6b8783b */ /* 0x000f2c0000000200 */
[----:B------:R-:W3:Y:S01]  /*8300*/  LDSM.16.M88.4 R200, [R229] ;  /* 0x00000000e5c8783b */ /* 0x000ee20000000200 */
[C---:B-1----:R-:W-:Y:S08]  /*8310*/  HMMA.16816.F32.BF16 R4, R188.reuse, R204, R4 ;  /* 0x000000ccbc04723c */ /* 0x042ff00000041804 */
[C---:B------:R-:W-:Y:S01]  /*8320*/  HMMA.16816.F32.BF16 R8, R188.reuse, R206, R8 ;  /* 0x000000cebc08723c */ /* 0x040fe20000041808 */
        /* <DEDUP_REMOVED lines=8> */
[C---:B------:R-:W-:Y:S01]  /*83b0*/  HMMA.16816.F32.BF16 R32, R188.reuse, R198, R32 ;  /* 0x000000c6bc20723c */ /* 0x040fe20000041820 */
[----:B------:R-:W3:Y:S07]  /*83c0*/  LDSM.16.M88.4 R196, [R217+0x13100] ;  /* 0x01310000d9c4783b */ /* 0x000eee0000000200 */
[C---:B----4-:R-:W-:Y:S08]  /*83d0*/  HMMA.16816.F32.BF16 R36, R188.reuse, R184, R36 ;  /* 0x000000b8bc24723c */ /* 0x050ff00000041824 */
[C---:B------:R-:W-:Y:S01]  /*83e0*/  HMMA.16816.F32.BF16 R40, R188.reuse, R186, R40 ;  /* 0x000000babc28723c */ /* 0x040fe20000041828 */
[----:B------:R-:W4:Y:S07]  /*83f0*/  LDSM.16.M88.4 R184, [R217+0x13900] ;  /* 0x01390000d9b8783b */ /* 0x000f2e0000000200 */
        /* <DEDUP_REMOVED lines=13> */
[C---:B----4-:R-:W-:Y:S08]  /*84d0*/  HMMA.16816.F32.BF16 R28, R204.reuse, R184, R28 ;  /* 0x000000b8cc1c723c */ /* 0x050ff0000004181c */
[C---:B------:R-:W-:Y:S01]  /*84e0*/  HMMA.16816.F32.BF16 R32, R204.reuse, R186, R32 ;  /* 0x000000bacc20723c */ /* 0x040fe20000041820 */
[----:B------:R-:W3:Y:S07]  /*84f0*/  LDSM.16.M88.4 R184, [R216+0x7000] ;  /* 0x00700000d8b8783b */ /* 0x000eee0000000200 */
[C---:B------:R-:W-:Y:S08]  /*8500*/  HMMA.16816.F32.BF16 R36, R204.reuse, R188, R36 ;  /* 0x000000bccc24723c */ /* 0x040ff00000041824 */
[C---:B------:R-:W-:Y:S01]  /*8510*/  HMMA.16816.F32.BF16 R40, R204.reuse, R190, R40 ;  /* 0x000000becc28723c */ /* 0x040fe20000041828 */
[----:B------:R-:W4:Y:S07]  /*8520*/  LDSM.16.M88.4 R188, [R216+0x7800] ;  /* 0x00780000d8bc783b */ /* 0x000f2e0000000200 */
[C---:B-1----:R-:W-:Y:S08]  /*8530*/  HMMA.16816.F32.BF16 R44, R204.reuse, R192, R44 ;  /* 0x000000c0cc2c723c */ /* 0x042ff0000004182c */
[----:B------:R-:W-:Y:S01]  /*8540*/  HMMA.16816.F32.BF16 R48, R204, R194, R48 ;  /* 0x000000c2cc30723c */ /* 0x000fe20000041830 */
[----:B------:R-:W1:Y:S06]  /*8550*/  LDSM.16.M88.4 R192, [R216+0x8000] ;  /* 0x00800000d8c0783b */ /* 0x000e6c0000000200 */
[----:B------:R-:W-:Y:S01]  /*8560*/  LDSM.16.M88.4 R204, [R218+0x24100] ;  /* 0x02410000dacc783b */ /* 0x000fe20000000200 */
[C---:B------:R-:W-:Y:S08]  /*8570*/  HMMA.16816.F32.BF16 R4, R200.reuse, R208, R4 ;  /* 0x000000d0c804723c */ /* 0x040ff00000041804 */
[C---:B------:R-:W-:Y:S01]  /*8580*/  HMMA.16816.F32.BF16 R8, R200.reuse, R210, R8 ;  /* 0x000000d2c808723c */ /* 0x040fe20000041808 */
[----:B------:R-:W-:Y:S07]  /*8590*/  LDSM.16.M88.4 R208, [R167+0x15100] ;  /* 0x01510000a7d0783b */ /* 0x000fee0000000200 */
        /* <DEDUP_REMOVED lines=9> */
[C---:B-1----:R-:W-:Y:S08]  /*8630*/  HMMA.16816.F32.BF16 R36, R200.reuse, R192, R36 ;  /* 0x000000c0c824723c */ /* 0x042ff00000041824 */
[C---:B------:R-:W-:Y:S01]  /*8640*/  HMMA.16816.F32.BF16 R40, R200.reuse, R194, R40 ;  /* 0x000000c2c828723c */ /* 0x040fe20000041828 */
[----:B------:R-:W1:Y:S07]  /*8650*/  LDSM.16.M88.4 R192, [R167+0x16900] ;  /* 0x01690000a7c0783b */ /* 0x000e6e0000000200 */
[C---:B--2---:R-:W-:Y:S08]  /*8660*/  HMMA.16816.F32.BF16 R44, R200.reuse, R196, R44 ;  /* 0x000000c4c82c723c */ /* 0x044ff0000004182c */
[----:B------:R-:W-:Y:S01]  /*8670*/  HMMA.16816.F32.BF16 R48, R200, R198, R48 ;  /* 0x000000c6c830723c */ /* 0x000fe20000041830 */
[----:B------:R-:W2:Y:S06]  /*8680*/  LDSM.16.M88.4 R196, [R167+0x17100] ;  /* 0x01710000a7c4783b */ /* 0x000eac0000000200 */
[----:B------:R-:W-:Y:S01]  /*8690*/  LDSM.16.M88.4 R200, [R219+0x24100] ;  /* 0x02410000dbc8783b */ /* 0x000fe20000000200 */
[C---:B------:R-:W-:Y:S08]  /*86a0*/  HMMA.16816.F32.BF16 R4, R204.reuse, R208, R4 ;  /* 0x000000d0cc04723c */ /* 0x040ff00000041804 */
[C---:B------:R-:W-:Y:S01]  /*86b0*/  HMMA.16816.F32.BF16 R8, R204.reuse, R210, R8 ;  /* 0x000000d2cc08723c */ /* 0x040fe20000041808 */
[----:B------:R-:W-:Y:S07]  /*86c0*/  LDSM.16.M88.4 R208, [R228] ;  /* 0x00000000e4d0783b */ /* 0x000fee0000000200 */
[C---:B---3--:R-:W-:Y:S08]  /*86d0*/  HMMA.16816.F32.BF16 R12, R204.reuse, R184, R12 ;  /* 0x000000b8cc0c723c */ /* 0x048ff0000004180c */
[C---:B------:R-:W-:Y:S01]  /*86e0*/  HMMA.16816.F32.BF16 R16, R204.reuse, R186, R16 ;  /* 0x000000bacc10723c */ /* 0x040fe20000041810 */
[----:B------:R-:W3:Y:S07]  /*86f0*/  LDSM.16.M88.4 R184, [R167+0x17900] ;  /* 0x01790000a7b8783b */ /* 0x000eee0000000200 */
[C---:B----4-:R-:W-:Y:S08]  /*8700*/  HMMA.16816.F32.BF16 R20, R204.reuse, R188, R20 ;  /* 0x000000bccc14723c */ /* 0x050ff00000041814 */
[C---:B------:R-:W-:Y:S01]  /*8710*/  HMMA.16816.F32.BF16 R24, R204.reuse, R190, R24 ;  /* 0x000000becc18723c */ /* 0x040fe20000041818 */
[----:B------:R-:W4:Y:S07]  /*8720*/  LDSM.16.M88.4 R188, [R227] ;  /* 0x00000000e3bc783b */ /* 0x000f2e0000000200 */
[C---:B-1----:R-:W-:Y:S08]  /*8730*/  HMMA.16816.F32.BF16 R28, R204.reuse, R192, R28 ;  /* 0x000000c0cc1c723c */ /* 0x042ff0000004181c */
[C---:B------:R-:W-:Y:S01]  /*8740*/  HMMA.16816.F32.BF16 R32, R204.reuse, R194, R32 ;  /* 0x000000c2cc20723c */ /* 0x040fe20000041820 */
[----:B------:R-:W1:Y:S07]  /*8750*/  LDSM.16.M88.4 R192, [R226] ;  /* 0x00000000e2c0783b */ /* 0x000e6e0000000200 */
[C---:B--2---:R-:W-:Y:S08]  /*8760*/  HMMA.16816.F32.BF16 R36, R204.reuse, R196, R36 ;  /* 0x000000c4cc24723c */ /* 0x044ff00000041824 */
[C---:B------:R-:W-:Y:S01]  /*8770*/  HMMA.16816.F32.BF16 R40, R204.reuse, R198, R40 ;  /* 0x000000c6cc28723c */ /* 0x040fe20000041828 */
[----:B------:R-:W-:Y:S07]  /*8780*/  LDSM.16.M88.4 R196, [R224] ;  /* 0x00000000e0c4783b */ /* 0x000fee0000000200 */
[C---:B---3--:R-:W-:Y:S08]  /*8790*/  HMMA.16816.F32.BF16 R44, R204.reuse, R184, R44 ;  /* 0x000000b8cc2c723c */ /* 0x048ff0000004182c */
[----:B------:R-:W-:Y:S01]  /*87a0*/  HMMA.16816.F32.BF16 R48, R204, R186, R48 ;  /* 0x000000bacc30723c */ /* 0x000fe20000041830 */
[----:B------:R-:W2:Y:S06]  /*87b0*/  LDSM.16.M88.4 R184, [R225] ;  /* 0x00000000e1b8783b */ /* 0x000eac0000000200 */
[----:B------:R-:W-:Y:S01]  /*87c0*/  LDSM.16.M88.4 R204, [R221+0x24100] ;  /* 0x02410000ddcc783b */ /* 0x000fe20000000200 */
[C---:B------:R-:W-:Y:S08]  /*87d0*/  HMMA.16816.F32.BF16 R4, R200.reuse, R208, R4 ;  /* 0x000000d0c804723c */ /* 0x040ff00000041804 */
[C---:B------:R-:W-:Y:S01]  /*87e0*/  HMMA.16816.F32.BF16 R8, R200.reuse, R210, R8 ;  /* 0x000000d2c808723c */ /* 0x040fe20000041808 */
[----:B------:R-:W-:Y:S07]  /*87f0*/  LDSM.16.M88.4 R208, [R217+0x15100] ;  /* 0x01510000d9d0783b */ /* 0x000fee0000000200 */
[C---:B----4-:R-:W-:Y:S08]  /*8800*/  HMMA.16816.F32.BF16 R12, R200.reuse, R188, R12 ;  /* 0x000000bcc80c723c */ /* 0x050ff0000004180c */
[C---:B------:R-:W-:Y:S01]  /*8810*/  HMMA.16816.F32.BF16 R16, R200.reuse, R190, R16 ;  /* 0x000000bec810723c */ /* 0x040fe20000041810 */
[----:B------:R-:W3:Y:S07]  /*8820*/  LDSM.16.M88.4 R188, [R223] ;  /* 0x00000000dfbc783b */ /* 0x000eee0000000200 */
        /* <DEDUP_REMOVED lines=12> */
[----:B------:R-:W-:Y:S01]  /*88f0*/  LDSM.16.M88.4 R200, [R220+0x24100] ;  /* 0x02410000dcc8783b */ /* 0x000fe20000000200 */
[C---:B------:R-:W-:Y:S08]  /*8900*/  HMMA.16816.F32.BF16 R4, R204.reuse, R208, R4 ;  /* 0x000000d0cc04723c */ /* 0x040ff00000041804 */
[C---:B------:R-:W-:Y:S01]  /*8910*/  HMMA.16816.F32.BF16 R8, R204.reuse, R210, R8 ;  /* 0x000000d2cc08723c */ /* 0x040fe20000041808 */
[----:B------:R-:W-:Y:S07]  /*8920*/  LDSM.16.M88.4 R208, [R216+0x9000] ;  /* 0x00900000d8d0783b */ /* 0x000fee0000000200 */
[C---:B-1----:R-:W-:Y:S08]  /*8930*/  HMMA.16816.F32.BF16 R12, R204.reuse, R192, R12 ;  /* 0x000000c0cc0c723c */ /* 0x042ff0000004180c */
        /* <DEDUP_REMOVED lines=9> */
[C---:B------:R-:W-:Y:S08]  /*89d0*/  HMMA.16816.F32.BF16 R40, R204.reuse, R198, R40 ;  /* 0x000000c6cc28723c */ /* 0x040ff00000041828 */
[C---:B-1----:R-:W-:Y:S08]  /*89e0*/  HMMA.16816.F32.BF16 R44, R204.reuse, R192, R44 ;  /* 0x000000c0cc2c723c */ /* 0x042ff0000004182c */
[----:B------:R-:W-:Y:S01]  /*89f0*/  HMMA.16816.F32.BF16 R48, R204, R194, R48 ;  /* 0x000000c2cc30723c */ /* 0x000fe20000041830 */
[----:B------:R-:W1:Y:S07]  /*8a00*/  LDSM.16.M88.4 R192, [R216+0xa800] ;  /* 0x00a80000d8c0783b */ /* 0x000e6e0000000200 */
[C---:B------:R-:W-:Y:S08]  /*8a10*/  HMMA.16816.F32.BF16 R4, R200.reuse, R208, R4 ;  /* 0x000000d0c804723c */ /* 0x040ff00000041804 */
[C---:B------:R-:W-:Y:S08]  /*8a20*/  HMMA.16816.F32.BF16 R8, R200.reuse, R210, R8 ;  /* 0x000000d2c808723c */ /* 0x040ff00000041808 */
[C---:B--2---:R-:W-:Y:S08]  /*8a30*/  HMMA.16816.F32.BF16 R12, R200.reuse, R184, R12 ;  /* 0x000000b8c80c723c */ /* 0x044ff0000004180c */
[C---:B------:R-:W-:Y:S01]  /*8a40*/  HMMA.16816.F32.BF16 R16, R200.reuse, R186, R16 ;  /* 0x000000bac810723c */ /* 0x040fe20000041810 */
[----:B------:R-:W2:Y:S03]  /*8a50*/  LDSM.16.M88.4 R184, [R216+0xb000] ;  /* 0x00b00000d8b8783b */ /* 0x000ea60000000200 */
[----:B------:R-:W-:Y:S02]  /*8a60*/  FMNMX.FTZ R0, R4, R165, !PT ;  /* 0x000000a504007209 */ /* 0x000fe40007810000 */
[----:B------:R-:W-:Y:S02]  /*8a70*/  FMNMX.FTZ R2, R6, R166, !PT ;  /* 0x000000a606027209 */ /* 0x000fe40007810000 */
[C---:B---3--:R-:W-:Y:S04]  /*8a80*/  HMMA.16816.F32.BF16 R20, R200.reuse, R188, R20 ;  /* 0x000000bcc814723c */ /* 0x048fe80000041814 */
[----:B------:R-:W-:Y:S02]  /*8a90*/  FMNMX.FTZ R0, R5, R0, !PT ;  /* 0x0000000005007209 */ /* 0x000fe40007810000 */
[----:B------:R-:W-:Y:S02]  /*8aa0*/  FMNMX.FTZ R2, R7, R2, !PT ;  /* 0x0000000207027209 */ /* 0x000fe40007810000 */
[C---:B------:R-:W-:Y:S01]  /*8ab0*/  HMMA.16816.F32.BF16 R24, R200.reuse, R190, R24 ;  /* 0x000000bec818723c */ /* 0x040fe20000041818 */
[----:B------:R-:W3:Y:S01]  /*8ac0*/  LDSM.16.M88.4 R188, [R216+0xb800] ;  /* 0x00b80000d8bc783b */ /* 0x000ee20000000200 */
[----:B------:R-:W-:Y:S04]  /*8ad0*/  DEPBAR.LE SB0, 0x0 ;  /* 0x000080000000791a */ /* 0x000fe80000000000 */
[----:B------:R-:W-:Y:S01]  /*8ae0*/  FMNMX.FTZ R0, R8, R0, !PT ;  /* 0x0000000008007209 */ /* 0x000fe20007810000 */
[----:B------:R-:W-:Y:S01]  /*8af0*/  BAR.SYNC.DEFER_BLOCKING 0x0 ;  /* 0x0000000000007b1d */ /* 0x000fe20000010000 */
[C---:B-1----:R-:W-:Y:S05]  /*8b00*/  HMMA.16816.F32.BF16 R28, R200.reuse, R192, R28 ;  /* 0x000000c0c81c723c */ /* 0x042fea000004181c */
[----:B------:R-:W-:Y:S02]  /*8b10*/  FMNMX.FTZ R0, R9, R0, !PT ;  /* 0x0000000009007209 */ /* 0x000fe40007810000 */
[----:B------:R-:W-:Y:S01]  /*8b20*/  FMNMX.FTZ R2, R10, R2, !PT ;  /* 0x000000020a027209 */ /* 0x000fe20007810000 */
[C---:B------:R-:W-:Y:S04]  /*8b30*/  HMMA.16816.F32.BF16 R32, R200.reuse, R194, R32 ;  /* 0x000000c2c820723c */ /* 0x040fe80000041820 */
[----:B------:R-:W-:Y:S02]  /*8b40*/  FMNMX.FTZ R0, R12, R0, !PT ;  /* 0x000000000c007209 */ /* 0x000fe40007810000 */
[----:B------:R-:W-:Y:S02]  /*8b50*/  FMNMX.FTZ R2, R11, R2, !PT ;  /* 0x000000020b027209 */ /* 0x000fe40007810000 */
[----:B------:R-:W-:Y:S01]  /*8b60*/  FMNMX.FTZ R0, R13, R0, !PT ;  /* 0x000000000d007209 */ /* 0x000fe20007810000 */
[C---:B--2---:R-:W-:Y:S03]  /*8b70*/  HMMA.16816.F32.BF16 R36, R200.reuse, R184, R36 ;  /* 0x000000b8c824723c */ /* 0x044fe60000041824 */
[----:B------:R-:W-:Y:S02]  /*8b80*/  FMNMX.FTZ R0, R16, R0, !PT ;  /* 0x0000000010007209 */ /* 0x000fe40007810000 */
[----:B------:R-:W-:Y:S02]  /*8b90*/  FMNMX.FTZ R2, R14, R2, !PT ;  /* 0x000000020e027209 */ /* 0x000fe40007810000 */
[----:B------:R-:W-:Y:S01]  /*8ba0*/  FMNMX.FTZ R0, R17, R0, !PT ;  /* 0x0000000011007209 */ /* 0x000fe20007810000 */
[C---:B------:R-:W-:Y:S04]  /*8bb0*/  HMMA.16816.F32.BF16 R40, R200.reuse, R186, R40 ;  /* 0x000000bac828723c */ /* 0x040fe80000041828 */
[----:B------:R-:W-:Y:S02]  /*8bc0*/  FMNMX.FTZ R2, R15, R2, !PT ;  /* 0x000000020f027209 */ /* 0x000fe40007810000 */
[----:B------:R-:W-:Y:S02]  /*8bd0*/  FMNMX.FTZ R0, R20, R0, !PT ;  /* 0x0000000014007209 */ /* 0x000fe40007810000 */
[C---:B---3--:R-:W-:Y:S01]  /*8be0*/  HMMA.16816.F32.BF16 R44, R200.reuse, R188, R44 ;  /* 0x000000bcc82c723c */ /* 0x048fe2000004182c */
[----:B------:R-:W-:Y:S03]  /*8bf0*/  MOV R187, UR17 ;  /* 0x0000001100bb7c02 */ /* 0x000fe60008000f00 */
[----:B------:R-:W-:Y:S02]  /*8c00*/  FMNMX.FTZ R2, R18, R2, !PT ;  /* 0x0000000212027209 */ /* 0x000fe40007810000 */
[----:B------:R-:W-:Y:S02]  /*8c10*/  FMNMX.FTZ R0, R21, R0, !PT ;  /* 0x0000000015007209 */ /* 0x000fe40007810000 */
[----:B------:R-:W-:Y:S01]  /*8c20*/  HMMA.16816.F32.BF16 R48, R200, R190, R48 ;  /* 0x000000bec830723c */ /* 0x000fe20000041830 */
[----:B------:R-:W-:Y:S01]  /*8c30*/  MOV R186, UR16 ;  /* 0x0000001000ba7c02 */ /* 0x000fe20008000f00 */
[----:B------:R-:W-:Y:S02]  /*8c40*/  @UP0 USHF.L.U64.HI UR16, UR4, 0x6, UR5 ;  /* 0x0000000604100899 */ /* 0x000fe40008010205 */
        /* <DEDUP_REMOVED lines=29> */
[----:B------:R-:W-:Y:S01]  /*8e20*/  @P0 MOV R185, R251 ;  /* 0x000000fb00b90202 */ /* 0x000fe20000000f00 */
[----:B------:R-:W1:Y:S01]  /*8e30*/  SHFL.BFLY PT, R3, R164, 0x2, 0x1f ;  /* 0x0c401f00a4037f89 */ /* 0x000e6200000e0000 */
[----:B------:R-:W-:Y:S04]  /*8e40*/  FMNMX.FTZ R0, R50, R0, !PT ;  /* 0x0000000032007209 */ /* 0x000fe80007810000 */
[----:B------:R-:W-:Y:S05]  /*8e50*/  FMNMX.FTZ R0, R51, R0, !PT ;  /* 0x0000000033007209 */ /* 0x000fea0007810000 */
[----:B------:R-:W2:Y:S01]  /*8e60*/  SHFL.BFLY PT, R2, R0, 0x2, 0x1f ;  /* 0x0c401f0000027f89 */ /* 0x000ea200000e0000 */
[----:B-1----:R-:W-:Y:S05]  /*8e70*/  FMNMX.FTZ R164, R164, R3, !PT ;  /* 0x00000003a4a47209 */ /* 0x002fea0007810000 */
[----:B------:R-:W1:Y:S01]  /*8e80*/  SHFL.BFLY PT, R184, R164, 0x1, 0x1f ;  /* 0x0c201f00a4b87f89 */ /* 0x000e6200000e0000 */
[----:B--2---:R-:W-:Y:S05]  /*8e90*/  FMNMX.FTZ R0, R0, R2, !PT ;  /* 0x0000000200007209 */ /* 0x004fea0007810000 */
[----:B------:R-:W2:Y:S01]  /*8ea0*/  SHFL.BFLY PT, R3, R0, 0x1, 0x1f ;  /* 0x0c201f0000037f89 */ /* 0x000ea200000e0000 */
[----:B-1----:R-:W-:Y:S02]  /*8eb0*/  FMNMX.FTZ R164, R164, R184, !PT ;  /* 0x000000b8a4a47209 */ /* 0x002fe40007810000 */
[----:B------:R-:W-:Y:S03]  /*8ec0*/  @P0 MOV R184, R248 ;  /* 0x000000f800b80202 */ /* 0x000fe60000000f00 */
[C---:B------:R-:W-:Y:S02]  /*8ed0*/  FADD.FTZ R2, -R164.reuse, R165 ;  /* 0x000000a5a4027221 */ /* 0x040fe40000010100 */
[----:B------:R-:W-:Y:S02]  /*8ee0*/  FMUL.FTZ R196, R164, c[0x0][0x2d0] ;  /* 0x0000b400a4c47a20 */ /* 0x000fe40000410000 */
[----:B------:R-:W-:Y:S01]  /*8ef0*/  @P0 IMAD.WIDE.U32 R184, R186, 0x60, R184 ;  /* 0x00000060bab80825 */ /* 0x000fe200078e00b8 */
[----:B--2---:R-:W-:Y:S03]  /*8f00*/  FMNMX.FTZ R3, R0, R3, !PT ;  /* 0x0000000300037209 */ /* 0x004fe60007810000 */
[----:B------:R-:W-:Y:S01]  /*8f10*/  FMUL.FTZ R0, R2, c[0x0][0x2d0] ;  /* 0x0000b40002007a20 */ /* 0x000fe20000410000 */
[----:B------:R-:W-:Y:S01]  /*8f20*/  @P0 IADD3 R165, R185, UR14, RZ ;  /* 0x0000000eb9a50c10 */ /* 0x000fe2000fffe0ff */
[--C-:B------:R-:W-:Y:S01]  /*8f30*/  FFMA.FTZ R4, R4, c[0x0][0x2d0], -R196.reuse ;  /* 0x0000b40004047a23 */ /* 0x100fe200000108c4 */
[----:B------:R-:W-:Y:S01]  /*8f40*/  @UP0 USHF.L.U32 UR14, UR4, 0x6, URZ ;  /* 0x00000006040e0899 */ /* 0x000fe2000800063f */
[----:B------:R1:W2:Y:S01]  /*8f50*/  MUFU.EX2 R2, R0 ;  /* 0x0000000000027308 */ /* 0x0002a20000000800 */
[--C-:B------:R-:W-:Y:S01]  /*8f60*/  FFMA.FTZ R5, R5, c[0x0][0x2d0], -R196.reuse ;  /* 0x0000b40005057a23 */ /* 0x100fe200000108c4 */
[----:B------:R-:W-:Y:S01]  /*8f70*/  @P0 SHF.L.U64.HI R165, R184, 0x1, R165 ;  /* 0x00000001b8a50819 */ /* 0x000fe200000102a5 */
        /* <DEDUP_REMOVED lines=10> */
[----:B------:R4:W-:Y:S01]  /*9020*/  MUFU.EX2 R208, R5 ;  /* 0x0000000500d07308 */ /* 0x0009e20000000800 */
[--C-:B------:R-:W-:Y:S02]  /*9030*/  FFMA.FTZ R25, R25, c[0x0][0x2d0], -R196.reuse ;  /* 0x0000b40019197a23 */ /* 0x100fe400000108c4 */
[----:B------:R-:W-:Y:S02]  /*9040*/  FFMA.FTZ R28, R28, c[0x0][0x2d0], -R196 ;  /* 0x0000b4001c1c7a23 */ /* 0x000fe400000108c4 */
[----:B-1----:R-:W-:Y:S01]  /*9050*/  FADD.FTZ R0, -R3, R166 ;  /* 0x000000a603007221 */ /* 0x002fe20000010100 */
[----:B------:R-:W-:Y:S01]  /*9060*/  @P0 SHF.L.U32 R166, R184, 0x1, RZ ;  /* 0x00000001b8a60819 */ /* 0x000fe200000006ff */
[----:B--2---:R-:W-:Y:S02]  /*9070*/  FMUL.FTZ R52, R2, R52 ;  /* 0x0000003402347220 */ /* 0x004fe40000410000 */
[----:B------:R-:W-:Y:S01]  /*9080*/  FMUL.FTZ R0, R0, c[0x0][0x2d0] ;  /* 0x0000b40000007a20 */ /* 0x000fe20000410000 */
[----:B------:R-:W-:Y:S01]  /*9090*/  @P0 IADD3 R186, P2, R166, 0x80, RZ ;  /* 0x00000080a6ba0810 */ /* 0x000fe20007f5e0ff */
[----:B------:R1:W-:Y:S01]  /*90a0*/  MUFU.EX2 R209, R9 ;  /* 0x0000000900d17308 */ /* 0x0003e20000000800 */
[----:B------:R-:W-:Y:S02]  /*90b0*/  FMUL.FTZ R53, R2, R53 ;  /* 0x0000003502357220 */ /* 0x000fe40000410000 */
[----:B------:R-:W-:Y:S01]  /*90c0*/  @P0 IADD3 R186, P1, R186, c[0x0][0x1c8], RZ ;  /* 0x00007200baba0a10 */ /* 0x000fe20007f3e0ff */
[C---:B------:R-:W-:Y:S02]  /*90d0*/  FMUL.FTZ R56, R2.reuse, R56 ;  /* 0x0000003802387220 */ /* 0x040fe40000410000 */
[C---:B------:R-:W-:Y:S01]  /*90e0*/  FMUL.FTZ R57, R2.reuse, R57 ;  /* 0x0000003902397220 */ /* 0x040fe20000410000 */
[--C-:B------:R-:W-:Y:S01]  /*90f0*/  @P0 IADD3.X R187, RZ, c[0x0][0x1cc], R165.reuse, P1, P2 ;  /* 0x00007300ffbb0a10 */ /* 0x100fe20000fe44a5 */
[----:B------:R-:W-:Y:S01]  /*9100*/  FMUL.FTZ R60, R2, R60 ;  /* 0x0000003c023c7220 */ /* 0x000fe20000410000 */
[C---:B---3--:R-:W-:Y:S01]  /*9110*/  @P0 IADD3 R4, P1, R166.reuse, c[0x0][0x1c8], RZ ;  /* 0x00007200a6040a10 */ /* 0x048fe20007f3e0ff */
[----:B------:R-:W2:Y:S01]  /*9120*/  MUFU.EX2 R189, R188 ;  /* 0x000000bc00bd7308 */ /* 0x000ea20000000800 */
[----:B------:R-:W-:Y:S01]  /*9130*/  @P0 IADD3 R184, P2, R166, 0x100, RZ ;  /* 0x00000100a6b80810 */ /* 0x000fe20007f5e0ff */
[C---:B------:R-:W-:Y:S01]  /*9140*/  FMUL.FTZ R61, R2.reuse, R61 ;  /* 0x0000003d023d7220 */ /* 0x040fe20000410000 */
[----:B----4-:R-:W-:Y:S01]  /*9150*/  @P0 IADD3.X R5, R165, c[0x0][0x1cc], RZ, P1, !PT ;  /* 0x00007300a5050a10 */ /* 0x010fe20000ffe4ff */
[----:B------:R-:W-:Y:S01]  /*9160*/  FMUL.FTZ R64, R2, R64 ;  /* 0x0000004002407220 */ /* 0x000fe20000410000 */
[----:B------:R-:W-:Y:S01]  /*9170*/  @P0 IADD3 R184, P1, R184, c[0x0][0x1c8], RZ ;  /* 0x00007200b8b80a10 */ /* 0x000fe20007f3e0ff */
[----:B------:R-:W-:Y:S02]  /*9180*/  FMUL.FTZ R65, R2, R65 ;  /* 0x0000004102417220 */ /* 0x000fe40000410000 */
[----:B------:R3:W-:Y:S01]  /*9190*/  @P0 LDGSTS.E.BYPASS.LTC128B.128 [R247+0xc100], [R4.64], !P4 ;  /* 0x0c10000004f70fae */ /* 0x0007e2000e101d4a */
[--C-:B------:R-:W-:Y:S01]  /*91a0*/  @P0 IADD3.X R185, RZ, c[0x0][0x1cc], R165.reuse, P1, P2 ;  /* 0x00007300ffb90a10 */ /* 0x100fe20000fe44a5 */
[----:B------:R-:W4:Y:S01]  /*91b0*/  MUFU.EX2 R0, R0 ;  /* 0x0000000000007308 */ /* 0x000f220000000800 */
[----:B------:R-:W-:Y:S01]  /*91c0*/  @P0 IADD3 R8, P2, R166, 0x180, RZ ;  /* 0x00000180a6080810 */ /* 0x000fe20007f5e0ff */
[----:B------:R-:W-:Y:S02]  /*91d0*/  FMUL.FTZ R166, R3, c[0x0][0x2d0] ;  /* 0x0000b40003a67a20 */ /* 0x000fe40000410000 */
[----:B------:R3:W-:Y:S01]  /*91e0*/  @P0 LDGSTS.E.BYPASS.LTC128B.128 [R247+0xf100], [R186.64], !P6 ;  /* 0x0f100000baf70fae */ /* 0x0007e2000f101d4a */
[----:B------:R-:W-:Y:S01]  /*91f0*/  @P0 IADD3 R8, P1, R8, c[0x0][0x1c8], RZ ;  /* 0x0000720008080a10 */ /* 0x000fe20007f3e0ff */
[--C-:B------:R-:W-:Y:S02]  /*9200*/  FFMA.FTZ R6, R6, c[0x0][0x2d0], -R166.reuse ;  /* 0x0000b40006067a23 */ /* 0x100fe400000108a6 */
[--C-:B------:R-:W-:Y:S01]  /*9210*/  FFMA.FTZ R10, R10, c[0x0][0x2d0], -R166.reuse ;  /* 0x0000b4000a0a7a23 */ /* 0x100fe200000108a6 */
[----:B-1----:R-:W-:Y:S01]  /*9220*/  @P0 IADD3.X R9, RZ, c[0x0][0x1cc], R165, P1, P2 ;  /* 0x00007300ff090a10 */ /* 0x002fe20000fe44a5 */
[----:B------:R1:W-:Y:S01]  /*9230*/  @P0 LDGSTS.E.BYPASS.LTC128B.128 [R247+0x12100], [R184.64], !P3 ;  /* 0x12100000b8f70fae */ /* 0x0003e2000d901d4a */
[----:B------:R1:W-:Y:S01]  /*9240*/  MUFU.EX2 R207, R6 ;  /* 0x0000000600cf7308 */ /* 0x0003e20000000800 */
[--C-:B------:R-:W-:Y:S01]  /*9250*/  FFMA.FTZ R11, R11, c[0x0][0x2d0], -R166.reuse ;  /* 0x0000b4000b0b7a23 */ /* 0x100fe200000108a6 */
[----:B--2---:R-:W-:Y:S01]  /*9260*/  MOV R165, R189 ;  /* 0x000000bd00a57202 */ /* 0x004fe20000000f00 */
[C---:B------:R-:W-:Y:S02]  /*9270*/  FMUL.FTZ R68, R2.reuse, R68 ;  /* 0x0000004402447220 */ /* 0x040fe40000410000 */
[----:B------:R2:W-:Y:S01]  /*9280*/  @P0 LDGSTS.E.BYPASS.LTC128B.128 [R247+0x15100], [R8.64], !P5 ;  /* 0x1510000008f70fae */ /* 0x0005e2000e901d4a */
[C---:B------:R-:W-:Y:S02]  /*9290*/  FMUL.FTZ R69, R2.reuse, R69 ;  /* 0x0000004502457220 */ /* 0x040fe40000410000 */
[C---:B------:R-:W-:Y:S02]  /*92a0*/  FMUL.FTZ R72, R2.reuse, R72 ;  /* 0x0000004802487220 */ /* 0x040fe40000410000 */
[----:B------:R2:W-:Y:S01]  /*92b0*/  MUFU.EX2 R205, R10 ;  /* 0x0000000a00cd7308 */ /* 0x0005e20000000800 */
[----:B------:R-:W-:Y:S02]  /*92c0*/  FMUL.FTZ R73, R2, R73 ;  /* 0x0000004902497220 */ /* 0x000fe40000410000 */
[----:B----4-:R-:W-:Y:S01]  /*92d0*/  FMUL.FTZ R54, R0, R54 ;  /* 0x0000003600367220 */ /* 0x010fe20000410000 */
[----:B---3--:R-:W-:Y:S01]  /*92e0*/  @P0 IADD3 R4, P1, R4, UR14, RZ ;  /* 0x0000000e04040c10 */ /* 0x008fe2000ff3e0ff */
[C---:B------:R-:W-:Y:S02]  /*92f0*/  FMUL.FTZ R55, R0.reuse, R55 ;  /* 0x0000003700377220 */ /* 0x040fe40000410000 */
[C---:B------:R-:W-:Y:S01]  /*9300*/  FMUL.FTZ R58, R0.reuse, R58 ;  /* 0x0000003a003a7220 */ /* 0x040fe20000410000 */
[----:B------:R-:W-:Y:S01]  /*9310*/  @P0 IADD3.X R5, R5, UR16, RZ, P1, !PT ;  /* 0x0000001005050c10 */ /* 0x000fe20008ffe4ff */
[C---:B------:R-:W-:Y:S01]  /*9320*/  FMUL.FTZ R59, R0.reuse, R59 ;  /* 0x0000003b003b7220 */ /* 0x040fe20000410000 */
[----:B------:R3:W-:Y:S01]  /*9330*/  MUFU.EX2 R204, R11 ;  /* 0x0000000b00cc7308 */ /* 0x0007e20000000800 */
[----:B------:R-:W-:Y:S02]  /*9340*/  FMUL.FTZ R62, R0, R62 ;  /* 0x0000003e003e7220 */ /* 0x000fe40000410000 */
[----:B------:R4:W-:Y:S01]  /*9350*/  @P0 LDGSTS.E.BYPASS.LTC128B.128 [R247+0xd100], [R4.64], !P4 ;  /* 0x0d10000004f70fae */ /* 0x0009e2000e101d4a */
[----:B-1----:R-:W-:Y:S01]  /*9360*/  @P0 IADD3 R6, P1, R4, UR14, RZ ;  /* 0x0000000e04060c10 */ /* 0x002fe2000ff3e0ff */
[C---:B------:R-:W-:Y:S02]  /*9370*/  FMUL.FTZ R63, R0.reuse, R63 ;  /* 0x0000003f003f7220 */ /* 0x040fe40000410000 */
[C---:B------:R-:W-:Y:S02]  /*9380*/  FMUL.FTZ R66, R0.reuse, R66 ;  /* 0x0000004200427220 */ /* 0x040fe40000410000 */
[----:B------:R4:W-:Y:S01]  /*9390*/  @P0 LDGSTS.E.BYPASS.LTC128B.128 [R247+0x10100], [R4.64+0x80], !P6 ;  /* 0x1010008004f70fae */ /* 0x0009e2000f101d4a */
[----:B------:R-:W-:Y:S01]  /*93a0*/  FMUL.FTZ R67, R0, R67 ;  /* 0x0000004300437220 */ /* 0x000fe20000410000 */
[----:B------:R-:W-:Y:S01]  /*93b0*/  MUFU.EX2 R203, R12 ;  /* 0x0000000c00cb7308 */ /* 0x000fe20000000800 */
[--C-:B--2---:R-:W-:Y:S01]  /*93c0*/  FFMA.FTZ R8, R7, c[0x0][0x2d0], -R166.reuse ;  /* 0x0000b40007087a23 */ /* 0x104fe200000108a6 */
[----:B------:R-:W-:Y:S01]  /*93d0*/  @P0 IADD3.X R7, R5, UR16, RZ, P1, !PT ;  /* 0x0000001005070c10 */ /* 0x000fe20008ffe4ff */
[----:B------:R-:W-:Y:S01]  /*93e0*/  FMUL.FTZ R9, R2, R173 ;  /* 0x000000ad02097220 */ /* 0x000fe20000410000 */
[----:B------:R4:W-:Y:S01]  /*93f0*/  @P0 LDGSTS.E.BYPASS.LTC128B.128 [R247+0x13100], [R4.64+0x100], !P3 ;  /* 0x1310010004f70fae */ /* 0x0009e2000d901d4a */
[C---:B------:R-:W-:Y:S02]  /*9400*/  FMUL.FTZ R10, R0.reuse, R174 ;  /* 0x000000ae000a7220 */ /* 0x040fe40000410000 */
[C---:B------:R-:W-:Y:S02]  /*9410*/  FMUL.FTZ R70, R0.reuse, R70 ;  /* 0x0000004600467220 */ /* 0x040fe40000410000 */
[C---:B------:R-:W-:Y:S01]  /*9420*/  FMUL.FTZ R71, R0.reuse, R71 ;  /* 0x0000004700477220 */ /* 0x040fe20000410000 */
[----:B------:R4:W-:Y:S01]  /*9430*/  @P0 LDGSTS.E.BYPASS.LTC128B.128 [R247+0x16100], [R4.64+0x180], !P5 ;  /* 0x1610018004f70fae */ /* 0x0009e2000e901d4a */
[----:B------:R1:W2:Y:S01]  /*9440*/  MUFU.EX2 R206, R8 ;  /* 0x0000000800ce7308 */ /* 0x0002a20000000800 */
[C---:B------:R-:W-:Y:S02]  /*9450*/  FMUL.FTZ R74, R0.reuse, R74 ;  /* 0x0000004a004a7220 */ /* 0x040fe40000410000 */
[C---:B---3--:R-:W-:Y:S02]  /*9460*/  FMUL.FTZ R11, R0.reuse, R175 ;  /* 0x000000af000b7220 */ /* 0x048fe40000410000 */
[----:B------:R3:W-:Y:S01]  /*9470*/  @P0 LDGSTS.E.BYPASS.LTC128B.128 [R247+0xe100], [R6.64], !P4 ;  /* 0x0e10000006f70fae */ /* 0x0007e2000e101d4a */
[----:B------:R-:W-:Y:S02]  /*9480*/  FMUL.FTZ R75, R0, R75 ;  /* 0x0000004b004b7220 */ /* 0x000fe40000410000 */
[C---:B------:R-:W-:Y:S02]  /*9490*/  FMUL.FTZ R76, R2.reuse, R76 ;  /* 0x0000004c024c7220 */ /* 0x040fe40000410000 */
[----:B------:R-:W-:Y:S01]  /*94a0*/  FMUL.FTZ R77, R2, R77 ;  /* 0x0000004d024d7220 */ /* 0x000fe20000410000 */
[----:B------:R3:W-:Y:S01]  /*94b0*/  @P0 LDGSTS.E.BYPASS.LTC128B.128 [R247+0x11100], [R6.64+0x80], !P6 ;  /* 0x1110008006f70fae */ /* 0x0007e2000f101d4a */
[C---:B------:R-:W-:Y:S01]  /*94c0*/  FMUL.FTZ R78, R0.reuse, R78 ;  /* 0x0000004e004e7220 */ /* 0x040fe20000410000 */
[----:B------:R3:W3:Y:S01]  /*94d0*/  MUFU.EX2 R201, R13 ;  /* 0x0000000d00c97308 */ /* 0x0006e20000000800 */
[----:B------:R-:W-:Y:S02]  /*94e0*/  FMUL.FTZ R79, R0, R79 ;  /* 0x0000004f004f7220 */ /* 0x000fe40000410000 */
[C---:B------:R-:W-:Y:S01]  /*94f0*/  FMUL.FTZ R80, R2.reuse, R80 ;  /* 0x0000005002507220 */ /* 0x040fe20000410000 */
[----:B------:R3:W-:Y:S01]  /*9500*/  @P0 LDGSTS.E.BYPASS.LTC128B.128 [R247+0x14100], [R6.64+0x100], !P3 ;  /* 0x1410010006f70fae */ /* 0x0007e2000d901d4a */
[----:B------:R-:W-:Y:S02]  /*9510*/  FMUL.FTZ R81, R2, R81 ;  /* 0x0000005102517220 */ /* 0x000fe40000410000 */
[C---:B------:R-:W-:Y:S02]  /*9520*/  FMUL.FTZ R82, R0.reuse, R82 ;  /* 0x0000005200527220 */ /* 0x040fe40000410000 */
[----:B------:R-:W-:Y:S01]  /*9530*/  FMUL.FTZ R83, R0, R83 ;  /* 0x0000005300537220 */ /* 0x000fe20000410000 */
[----:B------:R3:W-:Y:S01]  /*9540*/  @P0 LDGSTS.E.BYPASS.LTC128B.128 [R247+0x17100], [R6.64+0x180], !P5 ;  /* 0x1710018006f70fae */ /* 0x0007e2000e901d4a */
[C---:B-1----:R-:W-:Y:S01]  /*9550*/  FMUL.FTZ R8, R2.reuse, R172 ;  /* 0x000000ac02087220 */ /* 0x042fe20000410000 */
[----:B------:R1:W-:Y:S01]  /*9560*/  MUFU.EX2 R252, R16 ;  /* 0x0000001000fc7308 */ /* 0x0003e20000000800 */
[----:B----4-:R-:W-:Y:S01]  /*9570*/  FMUL.FTZ R4, R2, R168 ;  /* 0x000000a802047220 */ /* 0x010fe20000410000 */
[----:B------:R-:W-:Y:S01]  /*9580*/  F2FP.BF16.PACK_AB R168, R208, R197 ;  /* 0x000000c5d0a8723e */ /* 0x000fe200000010ff */
[----:B------:R-:W-:Y:S01]  /*9590*/  FMUL.FTZ R5, R2, R169 ;  /* 0x000000a902057220 */ /* 0x000fe20000410000 */
[----:B------:R-:W4:Y:S01]  /*95a0*/  LDSM.16.MT88.4 R184, [R212+0x100] ;  /* 0x00010000d4b8783b */ /* 0x000f220000004200 */
[----:B--2---:R-:W-:Y:S01]  /*95b0*/  F2FP.BF16.PACK_AB R169, R206, R207 ;  /* 0x000000cfcea9723e */ /* 0x004fe200000010ff */
[C---:B------:R-:W-:Y:S02]  /*95c0*/  FMUL.FTZ R84, R2.reuse, R84 ;  /* 0x0000005402547220 */ /* 0x040fe40000410000 */
[----:B------:R-:W-:Y:S02]  /*95d0*/  FMUL.FTZ R85, R2, R85 ;  /* 0x0000005502557220 */ /* 0x000fe40000410000 */
[----:B------:R-:W2:Y:S01]  /*95e0*/  LDSM.16.MT88.4 R188, [R213+0x100] ;  /* 0x00010000d5bc783b */ /* 0x000ea20000004200 */
[C---:B------:R-:W-:Y:S01]  /*95f0*/  FMUL.FTZ R86, R0.reuse, R86 ;  /* 0x0000005600567220 */ /* 0x040fe20000410000 */
[----:B------:R1:W-:Y:S01]  /*9600*/  MUFU.EX2 R251, R17 ;  /* 0x0000001100fb7308 */ /* 0x0003e20000000800 */
[----:B------:R-:W-:Y:S02]  /*9610*/  FMUL.FTZ R87, R0, R87 ;  /* 0x0000005700577220 */ /* 0x000fe40000410000 */
[C---:B------:R-:W-:Y:S01]  /*9620*/  FMUL.FTZ R88, R2.reuse, R88 ;  /* 0x0000005802587220 */ /* 0x040fe20000410000 */
[----:B------:R-:W2:Y:S01]  /*9630*/  LDSM.16.MT88.4 R192, [R215+0x100] ;  /* 0x00010000d7c0783b */ /* 0x000ea20000004200 */
[----:B------:R-:W-:Y:S02]  /*9640*/  FMUL.FTZ R89, R2, R89 ;  /* 0x0000005902597220 */ /* 0x000fe40000410000 */
[C---:B------:R-:W-:Y:S02]  /*9650*/  FMUL.FTZ R90, R0.reuse, R90 ;  /* 0x0000005a005a7220 */ /* 0x040fe40000410000 */
[----:B------:R-:W-:Y:S01]  /*9660*/  FMUL.FTZ R91, R0, R91 ;  /* 0x0000005b005b7220 */ /* 0x000fe20000410000 */
[----:B------:R-:W2:Y:S01]  /*9670*/  LDSM.16.MT88.4 R172, [R214+0x100] ;  /* 0x00010000d6ac783b */ /* 0x000ea20000004200 */
[----:B------:R-:W-:Y:S01]  /*9680*/  FMUL.FTZ R92, R2, R92 ;  /* 0x0000005c025c7220 */ /* 0x000fe20000410000 */
[----:B------:R-:W-:Y:S01]  /*9690*/  MUFU.EX2 R250, R20 ;  /* 0x0000001400fa7308 */ /* 0x000fe20000000800 */
[C---:B---3--:R-:W-:Y:S01]  /*96a0*/  FMUL.FTZ R6, R0.reuse, R170 ;  /* 0x000000aa00067220 */ /* 0x048fe20000410000 */
[----:B------:R-:W-:Y:S01]  /*96b0*/  F2FP.BF16.PACK_AB R170, R209, R165 ;  /* 0x000000a5d1aa723e */ /* 0x000fe200000010ff */
[----:B------:R-:W-:Y:S01]  /*96c0*/  FMUL.FTZ R7, R0, R171 ;  /* 0x000000ab00077220 */ /* 0x000fe20000410000 */
[----:B------:R-:W-:Y:S01]  /*96d0*/  F2FP.BF16.PACK_AB R171, R204, R205 ;  /* 0x000000cdccab723e */ /* 0x000fe200000010ff */
[----:B------:R-:W0:Y:S01]  /*96e0*/  LDGDEPBAR ;  /* 0x00000000000079af */ /* 0x000e220000000000 */
[C---:B------:R-:W-:Y:S02]  /*96f0*/  FMUL.FTZ R12, R2.reuse, R176 ;  /* 0x000000b0020c7220 */ /* 0x040fe40000410000 */
[C---:B------:R-:W-:Y:S02]  /*9700*/  FMUL.FTZ R13, R2.reuse, R177 ;  /* 0x000000b1020d7220 */ /* 0x040fe40000410000 */
[C---:B-1----:R-:W-:Y:S01]  /*9710*/  FMUL.FTZ R16, R2.reuse, R180 ;  /* 0x000000b402107220 */ /* 0x042fe20000410000 */
[----:B------:R-:W-:Y:S01]  /*9720*/  MUFU.EX2 R249, R21 ;  /* 0x0000001500f97308 */ /* 0x000fe20000000800 */
[----:B------:R-:W-:Y:S02]  /*9730*/  FMUL.FTZ R17, R2, R181 ;  /* 0x000000b502117220 */ /* 0x000fe40000410000 */
[--C-:B------:R-:W-:Y:S02]  /*9740*/  FFMA.FTZ R22, R22, c[0x0][0x2d0], -R166.reuse ;  /* 0x0000b40016167a23 */ /* 0x100fe400000108a6 */
[--C-:B------:R-:W-:Y:S02]  /*9750*/  FFMA.FTZ R23, R23, c[0x0][0x2d0], -R166.reuse ;  /* 0x0000b40017177a23 */ /* 0x100fe400000108a6 */
[--C-:B------:R-:W-:Y:S01]  /*9760*/  FFMA.FTZ R26, R26, c[0x0][0x2d0], -R166.reuse ;  /* 0x0000b4001a1a7a23 */ /* 0x100fe200000108a6 */
[C---:B----4-:R-:W-:Y:S02]  /*9770*/  HMMA.16816.F32.BF16 R4, R168.reuse, R184, R4 ;  /* 0x000000b8a804723c */ /* 0x050fe40000041804 */
[----:B------:R-:W-:Y:S03]  /*9780*/  MUFU.EX2 R248, R24 ;  /* 0x0000001800f87308 */ /* 0x000fe60000000800 */
[----:B------:R-:W-:Y:S02]  /*9790*/  FFMA.FTZ R27, R27, c[0x0][0x2d0], -R166 ;  /* 0x0000b4001b1b7a23 */ /* 0x000fe400000108a6 */
[----:B------:R-:W-:Y:S01]  /*97a0*/  FFMA.FTZ R29, R29, c[0x0][0x2d0], -R196 ;  /* 0x0000b4001d1d7a23 */ /* 0x000fe200000108c4 */
[C---:B------:R-:W-:Y:S01]  /*97b0*/  HMMA.16816.F32.BF16 R8, R168.reuse, R186, R8 ;  /* 0x000000baa808723c */ /* 0x040fe20000041808 */
[----:B------:R-:W1:Y:S03]  /*97c0*/  LDSM.16.MT88.4 R184, [R212+0x3100] ;  /* 0x00310000d4b8783b */ /* 0x000e660000004200 */
[----:B------:R-:W-:Y:S01]  /*97d0*/  MUFU.EX2 R246, R25 ;  /* 0x0000001900f67308 */ /* 0x000fe20000000800 */
[--C-:B------:R-:W-:Y:S02]  /*97e0*/  FFMA.FTZ R30, R30, c[0x0][0x2d0], -R166.reuse ;  /* 0x0000b4001e1e7a23 */ /* 0x100fe400000108a6 */
[----:B------:R-:W-:Y:S01]  /*97f0*/  FFMA.FTZ R31, R31, c[0x0][0x2d0], -R166 ;  /* 0x0000b4001f1f7a23 */ /* 0x000fe200000108a6 */
[C---:B--2---:R-:W-:Y:S04]  /*9800*/  HMMA.16816.F32.BF16 R52, R168.reuse, R188, R52 ;  /* 0x000000bca834723c */ /* 0x044fe80000041834 */
[--C-:B------:R-:W-:Y:S02]  /*9810*/  FFMA.FTZ R32, R32, c[0x0][0x2d0], -R196.reuse ;  /* 0x0000b40020207a23 */ /* 0x100fe400000108c4 */
[----:B------:R-:W-:Y:S01]  /*9820*/  MUFU.EX2 R211, R28 ;  /* 0x0000001c00d37308 */ /* 0x000fe20000000800 */
[----:B------:R-:W-:Y:S01]  /*9830*/  FFMA.FTZ R33, R33, c[0x0][0x2d0], -R196 ;  /* 0x0000b40021217a23 */ /* 0x000fe200000108c4 */
[C---:B------:R-:W-:Y:S01]  /*9840*/  HMMA.16816.F32.BF16 R56, R168.reuse, R190, R56 ;  /* 0x000000bea838723c */ /* 0x040fe20000041838 */
[----:B------:R-:W2:Y:S03]  /*9850*/  LDSM.16.MT88.4 R188, [R213+0x3100] ;  /* 0x00310000d5bc783b */ /* 0x000ea60000004200 */
[--C-:B------:R-:W-:Y:S02]  /*9860*/  FFMA.FTZ R34, R34, c[0x0][0x2d0], -R166.reuse ;  /* 0x0000b40022227a23 */ /* 0x100fe400000108a6 */
[----:B------:R-:W-:Y:S02]  /*9870*/  FFMA.FTZ R35, R35, c[0x0][0x2d0], -R166 ;  /* 0x0000b40023237a23 */ /* 0x000fe400000108a6 */
[----:B------:R-:W-:Y:S01]  /*9880*/  MUFU.EX2 R210, R29 ;  /* 0x0000001d00d27308 */ /* 0x000fe20000000800 */
[C---:B------:R-:W-:Y:S03]  /*9890*/  HMMA.16816.F32.BF16 R60, R168.reuse, R192, R60 ;  /* 0x000000c0a83c723c */ /* 0x040fe6000004183c */
[--C-:B------:R-:W-:Y:S02]  /*98a0*/  FFMA.FTZ R36, R36, c[0x0][0x2d0], -R196.reuse ;  /* 0x0000b40024247a23 */ /* 0x100fe400000108c4 */
[----:B------:R-:W-:Y:S03]  /*98b0*/  FFMA.FTZ R37, R37, c[0x0][0x2d0], -R196 ;  /* 0x0000b40025257a23 */ /* 0x000fe600000108c4 */
[C---:B------:R-:W-:Y:S01]  /*98c0*/  HMMA.16816.F32.BF16 R64, R168.reuse, R194, R64 ;  /* 0x000000c2a840723c */ /* 0x040fe20000041840 */
[----:B------:R-:W-:Y:S03]  /*98d0*/  LDSM.16.MT88.4 R192, [R214+0x900] ;  /* 0x00090000d6c0783b */ /* 0x000fe60000004200 */
[--C-:B------:R-:W-:Y:S02]  /*98e0*/  FFMA.FTZ R38, R38, c[0x0][0x2d0], -R166.reuse ;  /* 0x0000b40026267a23 */ /* 0x100fe400000108a6 */
[----:B------:R-:W-:Y:S02]  /*98f0*/  FFMA.FTZ R39, R39, c[0x0][0x2d0], -R166 ;  /* 0x0000b40027277a23 */ /* 0x000fe400000108a6 */
[C---:B------:R-:W-:Y:S04]  /*9900*/  HMMA.16816.F32.BF16 R68, R168.reuse, R172, R68 ;  /* 0x000000aca844723c */ /* 0x040fe80000041844 */
[--C-:B------:R-:W-:Y:S02]  /*9910*/  FFMA.FTZ R40, R40, c[0x0][0x2d0], -R196.reuse ;  /* 0x0000b40028287a23 */ /* 0x100fe400000108c4 */
[----:B------:R-:W-:Y:S02]  /*9920*/  FFMA.FTZ R41, R41, c[0x0][0x2d0], -R196 ;  /* 0x0000b40029297a23 */ /* 0x000fe400000108c4 */
[C---:B------:R-:W-:Y:S01]  /*9930*/  HMMA.16816.F32.BF16 R72, R168.reuse, R174, R72 ;  /* 0x000000aea848723c */ /* 0x040fe20000041848 */
[----:B------:R-:W3:Y:S03]  /*9940*/  LDSM.16.MT88.4 R172, [R215+0x3100] ;  /* 0x00310000d7ac783b */ /* 0x000ee60000004200 */
[--C-:B------:R-:W-:Y:S02]  /*9950*/  FFMA.FTZ R42, R42, c[0x0][0x2d0], -R166.reuse ;  /* 0x0000b4002a2a7a23 */ /* 0x100fe400000108a6 */
[--C-:B------:R-:W-:Y:S02]  /*9960*/  FFMA.FTZ R43, R43, c[0x0][0x2d0], -R166.reuse ;  /* 0x0000b4002b2b7a23 */ /* 0x100fe400000108a6 */
[C---:B-1----:R-:W-:Y:S04]  /*9970*/  HMMA.16816.F32.BF16 R76, R168.reuse, R184, R76 ;  /* 0x000000b8a84c723c */ /* 0x042fe8000004184c */
        /* <DEDUP_REMOVED lines=25> */
[----:B------:R-:W-:Y:S03]  /*9b10*/  FMUL.FTZ R109, R2, R109 ;  /* 0x0000006d026d7220 */ /* 0x000fe60000410000 */
[C---:B------:R-:W-:Y:S01]  /*9b20*/  HMMA.16816.F32.BF16 R104, R168.reuse, R186, R104 ;  /* 0x000000baa868723c */ /* 0x040fe20000041868 */
[----:B------:R-:W1:Y:S02]  /*9b30*/  LDSM.16.MT88.4 R184, [R215+0x6100] ;  /* 0x00610000d7b8783b */ /* 0x000e640000004200 */
[C---:B------:R-:W-:Y:S02]  /*9b40*/  FMUL.FTZ R110, R0.reuse, R110 ;  /* 0x0000006e006e7220 */ /* 0x040fe40000410000 */
[----:B------:R-:W-:Y:S02]  /*9b50*/  FMUL.FTZ R111, R0, R111 ;  /* 0x0000006f006f7220 */ /* 0x000fe40000410000 */
[C---:B------:R-:W-:Y:S02]  /*9b60*/  FMUL.FTZ R112, R2.reuse, R112 ;  /* 0x0000007002707220 */ /* 0x040fe40000410000 */
[----:B------:R-:W-:Y:S03]  /*9b70*/  FMUL.FTZ R113, R2, R113 ;  /* 0x0000007102717220 */ /* 0x000fe60000410000 */
[C---:B--2---:R-:W-:Y:S03]  /*9b80*/  HMMA.16816.F32.BF16 R108, R168.reuse, R188, R108 ;  /* 0x000000bca86c723c */ /* 0x044fe6000004186c */
[C---:B------:R-:W-:Y:S02]  /*9b90*/  FMUL.FTZ R114, R0.reuse, R114 ;  /* 0x0000007200727220 */ /* 0x040fe40000410000 */
        /* <DEDUP_REMOVED lines=18> */
[C---:B------:R-:W-:Y:S02]  /*9cc0*/  FMUL.FTZ R128, R2.reuse, R128 ;  /* 0x0000008002807220 */ /* 0x040fe40000410000 */
[----:B------:R-:W-:Y:S03]  /*9cd0*/  FMUL.FTZ R129, R2, R129 ;  /* 0x0000008102817220 */ /* 0x000fe60000410000 */
[C---:B-1----:R-:W-:Y:S03]  /*9ce0*/  HMMA.16816.F32.BF16 R124, R168.reuse, R184, R124 ;  /* 0x000000b8a87c723c */ /* 0x042fe6000004187c */
[C---:B------:R-:W-:Y:S02]  /*9cf0*/  FMUL.FTZ R130, R0.reuse, R130 ;  /* 0x0000008200827220 */ /* 0x040fe40000410000 */
        /* <DEDUP_REMOVED lines=12> */
[--C-:B------:R-:W-:Y:S02]  /*9dc0*/  FFMA.FTZ R14, R14, c[0x0][0x2d0], -R166.reuse ;  /* 0x0000b4000e0e7a23 */ /* 0x100fe400000108a6 */
[--C-:B------:R-:W-:Y:S02]  /*9dd0*/  FFMA.FTZ R15, R15, c[0x0][0x2d0], -R166.reuse ;  /* 0x0000b4000f0f7a23 */ /* 0x100fe400000108a6 */
[----:B------:R2:W-:Y:S01]  /*9de0*/  MUFU.EX2 R202, R14 ;  /* 0x0000000e00ca7308 */ /* 0x0005e20000000800 */
[C---:B------:R-:W-:Y:S01]  /*9df0*/  HMMA.16816.F32.BF16 R136, R168.reuse, R190, R136 ;  /* 0x000000bea888723c */ /* 0x040fe20000041888 */
[----:B------:R-:W4:Y:S02]  /*9e00*/  LDSM.16.MT88.4 R188, [R215+0x9100] ;  /* 0x00910000d7bc783b */ /* 0x000f240000004200 */
[C---:B------:R-:W-:Y:S02]  /*9e10*/  FMUL.FTZ R140, R2.reuse, R140 ;  /* 0x0000008c028c7220 */ /* 0x040fe40000410000 */
[----:B------:R-:W-:Y:S02]  /*9e20*/  FMUL.FTZ R141, R2, R141 ;  /* 0x0000008d028d7220 */ /* 0x000fe40000410000 */
[C---:B------:R-:W-:Y:S02]  /*9e30*/  FMUL.FTZ R142, R0.reuse, R142 ;  /* 0x0000008e008e7220 */ /* 0x040fe40000410000 */
[----:B------:R-:W-:Y:S01]  /*9e40*/  FMUL.FTZ R143, R0, R143 ;  /* 0x0000008f008f7220 */ /* 0x000fe20000410000 */
[----:B------:R1:W1:Y:S02]  /*9e50*/  MUFU.EX2 R200, R15 ;  /* 0x0000000f00c87308 */ /* 0x0002640000000800 */
[C---:B------:R-:W-:Y:S02]  /*9e60*/  FMUL.FTZ R144, R2.reuse, R144 ;  /* 0x0000009002907220 */ /* 0x040fe40000410000 */
[----:B------:R-:W-:Y:S02]  /*9e70*/  FMUL.FTZ R145, R2, R145 ;  /* 0x0000009102917220 */ /* 0x000fe40000410000 */
[C---:B---3--:R-:W-:Y:S03]  /*9e80*/  HMMA.16816.F32.BF16 R140, R168.reuse, R172, R140 ;  /* 0x000000aca88c723c */ /* 0x048fe6000004188c */
[C---:B------:R-:W-:Y:S02]  /*9e90*/  FMUL.FTZ R146, R0.reuse, R146 ;  /* 0x0000009200927220 */ /* 0x040fe40000410000 */
[C---:B------:R-:W-:Y:S02]  /*9ea0*/  FMUL.FTZ R147, R0.reuse, R147 ;  /* 0x0000009300937220 */ /* 0x040fe40000410000 */
[----:B--2---:R-:W-:Y:S02]  /*9eb0*/  FMUL.FTZ R14, R0, R178 ;  /* 0x000000b2000e7220 */ /* 0x004fe40000410000 */
[C---:B------:R-:W-:Y:S03]  /*9ec0*/  FMUL.FTZ R148, R2.reuse, R148 ;  /* 0x0000009402947220 */ /* 0x040fe60000410000 */
[C---:B------:R-:W-:Y:S01]  /*9ed0*/  HMMA.16816.F32.BF16 R144, R168.reuse, R174, R144 ;  /* 0x000000aea890723c */ /* 0x040fe20000041890 */
[----:B------:R-:W2:Y:S02]  /*9ee0*/  LDSM.16.MT88.4 R172, [R214+0x9100] ;  /* 0x00910000d6ac783b */ /* 0x000ea40000004200 */
[----:B------:R-:W-:Y:S02]  /*9ef0*/  FMUL.FTZ R149, R2, R149 ;  /* 0x0000009502957220 */ /* 0x000fe40000410000 */
[C---:B------:R-:W-:Y:S02]  /*9f00*/  FMUL.FTZ R150, R0.reuse, R150 ;  /* 0x0000009600967220 */ /* 0x040fe40000410000 */
[C---:B------:R-:W-:Y:S02]  /*9f10*/  FMUL.FTZ R151, R0.reuse, R151 ;  /* 0x0000009700977220 */ /* 0x040fe40000410000 */
[----:B-1----:R-:W-:Y:S02]  /*9f20*/  FMUL.FTZ R15, R0, R179 ;  /* 0x000000b3000f7220 */ /* 0x002fe40000410000 */
[----:B------:R-:W1:Y:S01]  /*9f30*/  LDSM.16.MT88.4 R176, [R212+0x900] ;  /* 0x00090000d4b0783b */ /* 0x000e620000004200 */
[--C-:B------:R-:W-:Y:S02]  /*9f40*/  FFMA.FTZ R18, R18, c[0x0][0x2d0], -R166.reuse ;  /* 0x0000b40012127a23 */ /* 0x100fe400000108a6 */
[C---:B------:R-:W-:Y:S02]  /*9f50*/  HMMA.16816.F32.BF16 R148, R168.reuse, R184, R148 ;  /* 0x000000b8a894723c */ /* 0x040fe40000041894 */
[----:B------:R3:W-:Y:S01]  /*9f60*/  MUFU.EX2 R199, R18 ;  /* 0x0000001200c77308 */ /* 0x0007e20000000800 */
[----:B------:R-:W-:Y:S02]  /*9f70*/  FFMA.FTZ R19, R19, c[0x0][0x2d0], -R166 ;  /* 0x0000b40013137a23 */ /* 0x000fe400000108a6 */
[C---:B------:R-:W-:Y:S02]  /*9f80*/  FMUL.FTZ R152, R2.reuse, R152 ;  /* 0x0000009802987220 */ /* 0x040fe40000410000 */
[----:B------:R-:W-:Y:S01]  /*9f90*/  FMUL.FTZ R153, R2, R153 ;  /* 0x0000009902997220 */ /* 0x000fe20000410000 */
[C---:B------:R-:W-:Y:S01]  /*9fa0*/  HMMA.16816.F32.BF16 R12, R168.reuse, R186, R12 ;  /* 0x000000baa80c723c */ /* 0x040fe2000004180c */
[----:B------:R-:W1:Y:S03]  /*9fb0*/  LDSM.16.MT88.4 R184, [R213+0x900] ;  /* 0x00090000d5b8783b */ /* 0x000e660000004200 */
[C---:B------:R-:W-:Y:S01]  /*9fc0*/  FMUL.FTZ R154, R0.reuse, R154 ;  /* 0x0000009a009a7220 */ /* 0x040fe20000410000 */
[----:B------:R2:W1:Y:S01]  /*9fd0*/  MUFU.EX2 R198, R19 ;  /* 0x0000001300c67308 */ /* 0x0004620000000800 */
[----:B------:R-:W-:Y:S02]  /*9fe0*/  FMUL.FTZ R155, R0, R155 ;  /* 0x0000009b009b7220 */ /* 0x000fe40000410000 */
[C---:B------:R-:W-:Y:S04]  /*9ff0*/  FMUL.FTZ R156, R2.reuse, R156 ;  /* 0x0000009c029c7220 */ /* 0x040fe80000410000 */
[----:B------:R-:W-:Y:S01]  /*a000*/  FMUL.FTZ R157, R2, R157 ;  /* 0x0000009d029d7220 */ /* 0x000fe20000410000 */
[C---:B----4-:R-:W-:Y:S03]  /*a010*/  HMMA.16816.F32.BF16 R152, R168.reuse, R188, R152 ;  /* 0x000000bca898723c */ /* 0x050fe60000041898 */
[C---:B------:R-:W-:Y:S02]  /*a020*/  FMUL.FTZ R158, R0.reuse, R158 ;  /* 0x0000009e009e7220 */ /* 0x040fe40000410000 */
[C---:B------:R-:W-:Y:S02]  /*a030*/  FMUL.FTZ R159, R0.reuse, R159 ;  /* 0x0000009f009f7220 */ /* 0x040fe40000410000 */
[----:B---3--:R-:W-:Y:S02]  /*a040*/  FMUL.FTZ R18, R0, R182 ;  /* 0x000000b600127220 */ /* 0x008fe40000410000 */
[C---:B------:R-:W-:Y:S03]  /*a050*/  FMUL.FTZ R160, R2.reuse, R160 ;  /* 0x000000a002a07220 */ /* 0x040fe60000410000 */
[C---:B------:R-:W-:Y:S01]  /*a060*/  HMMA.16816.F32.BF16 R156, R168.reuse, R190, R156 ;  /* 0x000000bea89c723c */ /* 0x040fe2000004189c */
[----:B------:R-:W3:Y:S02]  /*a070*/  LDSM.16.MT88.4 R188, [R215+0x900] ;  /* 0x00090000d7bc783b */ /* 0x000ee40000004200 */
[----:B------:R-:W-:Y:S02]  /*a080*/  FMUL.FTZ R161, R2, R161 ;  /* 0x000000a102a17220 */ /* 0x000fe40000410000 */
[C---:B------:R-:W-:Y:S02]  /*a090*/  FMUL.FTZ R162, R0.reuse, R162 ;  /* 0x000000a200a27220 */ /* 0x040fe40000410000 */
[C---:B------:R-:W-:Y:S02]  /*a0a0*/  FMUL.FTZ R163, R0.reuse, R163 ;  /* 0x000000a300a37220 */ /* 0x040fe40000410000 */
[----:B--2---:R-:W-:Y:S02]  /*a0b0*/  FMUL.FTZ R19, R0, R183 ;  /* 0x000000b700137220 */ /* 0x004fe40000410000 */
[----:B------:R-:W-:Y:S01]  /*a0c0*/  LDSM.16.MT88.4 R180, [R215+0x3900] ;  /* 0x00390000d7b4783b */ /* 0x000fe20000004200 */
[--C-:B------:R-:W-:Y:S02]  /*a0d0*/  FFMA.FTZ R49, R49, c[0x0][0x2d0], -R196.reuse ;  /* 0x0000b40031317a23 */ /* 0x100fe400000108c4 */
[C---:B------:R-:W-:Y:S03]  /*a0e0*/  HMMA.16816.F32.BF16 R160, R168.reuse, R172, R160 ;  /* 0x000000aca8a0723c */ /* 0x040fe600000418a0 */
[--C-:B------:R-:W-:Y:S01]  /*a0f0*/  FFMA.FTZ R44, R44, c[0x0][0x2d0], -R196.reuse ;  /* 0x0000b4002c2c7a23 */ /* 0x100fe200000108c4 */
[----:B------:R-:W-:Y:S01]  /*a100*/  MUFU.EX2 R49, R49 ;  /* 0x0000003100317308 */ /* 0x000fe20000000800 */
[----:B------:R-:W-:Y:S02]  /*a110*/  FFMA.FTZ R45, R45, c[0x0][0x2d0], -R196 ;  /* 0x0000b4002d2d7a23 */ /* 0x000fe400000108c4 */
[--C-:B------:R-:W-:Y:S01]  /*a120*/  FFMA.FTZ R46, R46, c[0x0][0x2d0], -R166.reuse ;  /* 0x0000b4002e2e7a23 */ /* 0x100fe200000108a6 */
[----:B------:R-:W-:Y:S01]  /*a130*/  HMMA.16816.F32.BF16 R16, R168, R174, R16 ;  /* 0x000000aea810723c */ /* 0x000fe20000041810 */
[----:B------:R-:W2:Y:S03]  /*a140*/  LDSM.16.MT88.4 R172, [R212+0x3900] ;  /* 0x00390000d4ac783b */ /* 0x000ea60000004200 */
[----:B------:R-:W-:Y:S02]  /*a150*/  FFMA.FTZ R47, R47, c[0x0][0x2d0], -R166 ;  /* 0x0000b4002f2f7a23 */ /* 0x000fe400000108a6 */
[----:B------:R-:W-:Y:S01]  /*a160*/  MUFU.EX2 R44, R44 ;  /* 0x0000002c002c7308 */ /* 0x000fe20000000800 */
[----:B------:R-:W-:Y:S01]  /*a170*/  F2FP.BF16.PACK_AB R168, R201, R203 ;  /* 0x000000cbc9a8723e */ /* 0x000fe200000010ff */
[----:B------:R-:W-:Y:S01]  /*a180*/  FFMA.FTZ R48, R48, c[0x0][0x2d0], -R196 ;  /* 0x0000b40030307a23 */ /* 0x000fe200000108c4 */
[----:B------:R-:W-:Y:S03]  /*a190*/  F2FP.BF16.PACK_AB R169, R200, R202 ;  /* 0x000000cac8a9723e */ /* 0x000fe600000010ff */
[----:B------:R-:W-:Y:S01]  /*a1a0*/  F2FP.BF16.PACK_AB R170, R251, R252 ;  /* 0x000000fcfbaa723e */ /* 0x000fe200000010ff */
[--C-:B------:R-:W-:Y:S01]  /*a1b0*/  FFMA.FTZ R50, R50, c[0x0][0x2d0], -R166.reuse ;  /* 0x0000b40032327a23 */ /* 0x100fe200000108a6 */
[----:B-1----:R-:W-:Y:S01]  /*a1c0*/  F2FP.BF16.PACK_AB R171, R198, R199 ;  /* 0x000000c7c6ab723e */ /* 0x002fe200000010ff */
[----:B------:R-:W-:Y:S01]  /*a1d0*/  FFMA.FTZ R166, R51, c[0x0][0x2d0], -R166 ;  /* 0x0000b40033a67a23 */ /* 0x000fe200000108a6 */
[----:B------:R-:W-:Y:S05]  /*a1e0*/  MUFU.EX2 R45, R45 ;  /* 0x0000002d002d7308 */ /* 0x000fea0000000800 */
[C---:B------:R-:W-:Y:S05]  /*a1f0*/  HMMA.16816.F32.BF16 R4, R168.reuse, R176, R4 ;  /* 0x000000b0a804723c */ /* 0x040fea0000041804 */
[----:B------:R-:W-:Y:S03]  /*a200*/  MUFU.EX2 R166, R166 ;  /* 0x000000a600a67308 */ /* 0x000fe60000000800 */
[C---:B------:R-:W-:Y:S01]  /*a210*/  HMMA.16816.F32.BF16 R8, R168.reuse, R178, R8 ;  /* 0x000000b2a808723c */ /* 0x040fe20000041808 */
[----:B------:R-:W1:Y:S06]  /*a220*/  LDSM.16.MT88.4 R176, [R213+0x3900] ;  /* 0x00390000d5b0783b */ /* 0x000e6c0000004200 */
[----:B------:R-:W-:Y:S01]  /*a230*/  MUFU.EX2 R46, R46 ;  /* 0x0000002e002e7308 */ /* 0x000fe20000000800 */
[C---:B------:R-:W-:Y:S08]  /*a240*/  HMMA.16816.F32.BF16 R52, R168.reuse, R184, R52 ;  /* 0x000000b8a834723c */ /* 0x040ff00000041834 */
[C---:B------:R-:W-:Y:S01]  /*a250*/  HMMA.16816.F32.BF16 R56, R168.reuse, R186, R56 ;  /* 0x000000baa838723c */ /* 0x040fe20000041838 */
[----:B------:R-:W4:Y:S01]  /*a260*/  LDSM.16.MT88.4 R184, [R214+0x3900] ;  /* 0x00390000d6b8783b */ /* 0x000f220000004200 */
[----:B------:R-:W-:Y:S06]  /*a270*/  MUFU.EX2 R47, R47 ;  /* 0x0000002f002f7308 */ /* 0x000fec0000000800 */
[C---:B---3--:R-:W-:Y:S04]  /*a280*/  HMMA.16816.F32.BF16 R60, R168.reuse, R188, R60 ;  /* 0x000000bca83c723c */ /* 0x048fe8000004183c */
[----:B------:R-:W-:Y:S04]  /*a290*/  MUFU.EX2 R48, R48 ;  /* 0x0000003000307308 */ /* 0x000fe80000000800 */
[C---:B------:R-:W-:Y:S01]  /*a2a0*/  HMMA.16816.F32.BF16 R64, R168.reuse, R190, R64 ;  /* 0x000000bea840723c */ /* 0x040fe20000041840 */
[----:B------:R-:W3:Y:S05]  /*a2b0*/  LDSM.16.MT88.4 R188, [R212+0x6900] ;  /* 0x00690000d4bc783b */ /* 0x000eea0000004200 */
[----:B------:R-:W-:Y:S02]  /*a2c0*/  MUFU.EX2 R50, R50 ;  /* 0x0000003200327308 */ /* 0x000fe40000000800 */
[C---:B------:R-:W-:Y:S08]  /*a2d0*/  HMMA.16816.F32.BF16 R68, R168.reuse, R192, R68 ;  /* 0x000000c0a844723c */ /* 0x040ff00000041844 */
[C---:B------:R-:W-:Y:S01]  /*a2e0*/  HMMA.16816.F32.BF16 R72, R168.reuse, R194, R72 ;  /* 0x000000c2a848723c */ /* 0x040fe20000041848 */
[----:B------:R-:W-:Y:S06]  /*a2f0*/  MUFU.EX2 R194, R22 ;  /* 0x0000001600c27308 */ /* 0x000fec0000000800 */
[----:B------:R-:W-:Y:S01]  /*a300*/  MOV R195, R209 ;  /* 0x000000d100c37202 */ /* 0x000fe20000000f00 */
[C---:B--2---:R-:W-:Y:S03]  /*a310*/  HMMA.16816.F32.BF16 R76, R168.reuse, R172, R76 ;  /* 0x000000aca84c723c */ /* 0x044fe6000004184c */
[----:B------:R2:W2:Y:S05]  /*a320*/  MUFU.EX2 R193, R23 ;  /* 0x0000001700c17308 */ /* 0x0004aa0000000800 */
[C---:B------:R-:W-:Y:S01]  /*a330*/  HMMA.16816.F32.BF16 R80, R168.reuse, R174, R80 ;  /* 0x000000aea850723c */ /* 0x040fe20000041850 */
[----:B------:R-:W3:Y:S04]  /*a340*/  LDSM.16.MT88.4 R172, [R213+0x6900] ;  /* 0x00690000d5ac783b */ /* 0x000ee80000004200 */
[----:B------:R-:W-:Y:S03]  /*a350*/  MUFU.EX2 R192, R26 ;  /* 0x0000001a00c07308 */ /* 0x000fe60000000800 */
[C---:B-1----:R-:W-:Y:S07]  /*a360*/  HMMA.16816.F32.BF16 R84, R168.reuse, R176, R84 ;  /* 0x000000b0a854723c */ /* 0x042fee0000041854 */
[----:B------:R-:W-:Y:S01]  /*a370*/  MUFU.EX2 R209, R32 ;  /* 0x0000002000d17308 */ /* 0x000fe20000000800 */
[C---:B------:R-:W-:Y:S01]  /*a380*/  HMMA.16816.F32.BF16 R88, R168.reuse, R178, R88 ;  /* 0x000000b2a858723c */ /* 0x040fe20000041858 */
[----:B------:R-:W1:Y:S06]  /*a390*/  LDSM.16.MT88.4 R176, [R215+0x6900] ;  /* 0x00690000d7b0783b */ /* 0x000e6c0000004200 */
[----:B--2---:R-:W-:Y:S01]  /*a3a0*/  LDSM.16.MT88.4 R20, [R214+0x9900] ;  /* 0x00990000d614783b */ /* 0x004fe20000004200 */
[C---:B------:R-:W-:Y:S08]  /*a3b0*/  HMMA.16816.F32.BF16 R92, R168.reuse, R180, R92 ;  /* 0x000000b4a85c723c */ /* 0x040ff0000004185c */
[C---:B------:R-:W-:Y:S01]  /*a3c0*/  HMMA.16816.F32.BF16 R96, R168.reuse, R182, R96 ;  /* 0x000000b6a860723c */ /* 0x040fe20000041860 */
[----:B------:R-:W2:Y:S07]  /*a3d0*/  LDSM.16.MT88.4 R180, [R214+0x6900] ;  /* 0x00690000d6b4783b */ /* 0x000eae0000004200 */
[C---:B----4-:R-:W-:Y:S08]  /*a3e0*/  HMMA.16816.F32.BF16 R100, R168.reuse, R184, R100 ;  /* 0x000000b8a864723c */ /* 0x050ff00000041864 */
[C---:B------:R-:W-:Y:S01]  /*a3f0*/  HMMA.16816.F32.BF16 R104, R168.reuse, R186, R104 ;  /* 0x000000baa868723c */ /* 0x040fe20000041868 */
[----:B------:R-:W4:Y:S07]  /*a400*/  LDSM.16.MT88.4 R184, [R212+0x9900] ;  /* 0x00990000d4b8783b */ /* 0x000f2e0000004200 */
[C---:B---3--:R-:W-:Y:S01]  /*a410*/  HMMA.16816.F32.BF16 R108, R168.reuse, R188, R108 ;  /* 0x000000bca86c723c */ /* 0x048fe2000004186c */
[----:B------:R-:W-:Y:S07]  /*a420*/  MUFU.EX2 R189, R31 ;  /* 0x0000001f00bd7308 */ /* 0x000fee0000000800 */
[C---:B------:R-:W-:Y:S03]  /*a430*/  HMMA.16816.F32.BF16 R112, R168.reuse, R190, R112 ;  /* 0x000000bea870723c */ /* 0x040fe60000041870 */
[----:B------:R3:W2:Y:S05]  /*a440*/  MUFU.EX2 R191, R27 ;  /* 0x0000001b00bf7308 */ /* 0x0006aa0000000800 */
[C---:B------:R-:W-:Y:S05]  /*a450*/  HMMA.16816.F32.BF16 R116, R168.reuse, R172, R116 ;  /* 0x000000aca874723c */ /* 0x040fea0000041874 */
[----:B------:R2:W2:Y:S03]  /*a460*/  MUFU.EX2 R190, R30 ;  /* 0x0000001e00be7308 */ /* 0x0004a60000000800 */
[C---:B------:R-:W-:Y:S01]  /*a470*/  HMMA.16816.F32.BF16 R120, R168.reuse, R174, R120 ;  /* 0x000000aea878723c */ /* 0x040fe20000041878 */
[----:B------:R-:W4:Y:S06]  /*a480*/  LDSM.16.MT88.4 R172, [R213+0x9900] ;  /* 0x00990000d5ac783b */ /* 0x000f2c0000004200 */
[----:B------:R-:W-:Y:S01]  /*a490*/  MUFU.EX2 R188, R34 ;  /* 0x0000002200bc7308 */ /* 0x000fe20000000800 */
[C---:B-1----:R-:W-:Y:S01]  /*a4a0*/  HMMA.16816.F32.BF16 R124, R168.reuse, R176, R124 ;  /* 0x000000b0a87c723c */ /* 0x042fe2000004187c */
[----:B---3--:R-:W-:Y:S07]  /*a4b0*/  LDSM.16.MT88.4 R24, [R213+0x1100] ;  /* 0x00110000d518783b */ /* 0x008fee0000004200 */
[C---:B------:R-:W-:Y:S01]  /*a4c0*/  HMMA.16816.F32.BF16 R128, R168.reuse, R178, R128 ;  /* 0x000000b2a880723c */ /* 0x040fe20000041880 */
[----:B------:R-:W1:Y:S06]  /*a4d0*/  LDSM.16.MT88.4 R176, [R215+0x9900] ;  /* 0x00990000d7b0783b */ /* 0x000e6c0000004200 */
[----:B--2---:R-:W-:Y:S01]  /*a4e0*/  LDSM.16.MT88.4 R28, [R212+0x1900] ;  /* 0x00190000d41c783b */ /* 0x004fe20000004200 */
[C---:B------:R-:W-:Y:S08]  /*a4f0*/  HMMA.16816.F32.BF16 R132, R168.reuse, R180, R132 ;  /* 0x000000b4a884723c */ /* 0x040ff00000041884 */
[C---:B------:R-:W-:Y:S01]  /*a500*/  HMMA.16816.F32.BF16 R136, R168.reuse, R182, R136 ;  /* 0x000000b6a888723c */ /* 0x040fe20000041888 */
[----:B------:R-:W2:Y:S07]  /*a510*/  LDSM.16.MT88.4 R180, [R212+0x1100] ;  /* 0x00110000d4b4783b */ /* 0x000eae0000004200 */
[C---:B----4-:R-:W-:Y:S01]  /*a520*/  HMMA.16816.F32.BF16 R140, R168.reuse, R184, R140 ;  /* 0x000000b8a88c723c */ /* 0x050fe2000004188c */
[----:B------:R-:W-:Y:S06]  /*a530*/  MUFU.EX2 R184, R42 ;  /* 0x0000002a00b87308 */ /* 0x000fec0000000800 */
[----:B------:R-:W-:Y:S01]  /*a540*/  MOV R185, R208 ;  /* 0x000000d000b97202 */ /* 0x000fe20000000f00 */
[C---:B------:R-:W-:Y:S03]  /*a550*/  HMMA.16816.F32.BF16 R144, R168.reuse, R186, R144 ;  /* 0x000000baa890723c */ /* 0x040fe60000041890 */
[----:B------:R-:W3:Y:S05]  /*a560*/  MUFU.EX2 R208, R33 ;  /* 0x0000002100d07308 */ /* 0x000eea0000000800 */
[C---:B------:R-:W-:Y:S05]  /*a570*/  HMMA.16816.F32.BF16 R148, R168.reuse, R172, R148 ;  /* 0x000000aca894723c */ /* 0x040fea0000041894 */
[----:B------:R4:W2:Y:S03]  /*a580*/  MUFU.EX2 R187, R35 ;  /* 0x0000002300bb7308 */ /* 0x0008a60000000800 */
[C---:B------:R-:W-:Y:S01]  /*a590*/  HMMA.16816.F32.BF16 R12, R168.reuse, R174, R12 ;  /* 0x000000aea80c723c */ /* 0x040fe2000004180c */
[----:B------:R-:W2:Y:S06]  /*a5a0*/  LDSM.16.MT88.4 R172, [R215+0x1100] ;  /* 0x00110000d7ac783b */ /* 0x000eac0000004200 */
[----:B------:R-:W-:Y:S01]  /*a5b0*/  MUFU.EX2 R186, R38 ;  /* 0x0000002600ba7308 */ /* 0x000fe20000000800 */
[C---:B-1----:R-:W-:Y:S08]  /*a5c0*/  HMMA.16816.F32.BF16 R152, R168.reuse, R176, R152 ;  /* 0x000000b0a898723c */ /* 0x042ff00000041898 */
[C---:B------:R-:W-:Y:S01]  /*a5d0*/  HMMA.16816.F32.BF16 R156, R168.reuse, R178, R156 ;  /* 0x000000b2a89c723c */ /* 0x040fe2000004189c */
[----:B------:R-:W1:Y:S06]  /*a5e0*/  LDSM.16.MT88.4 R176, [R214+0x1100] ;  /* 0x00110000d6b0783b */ /* 0x000e6c0000004200 */
[----:B----4-:R-:W-:Y:S01]  /*a5f0*/  LDSM.16.MT88.4 R32, [R213+0x1900] ;  /* 0x00190000d520783b */ /* 0x010fe20000004200 */
[C---:B------:R-:W-:Y:S07]  /*a600*/  HMMA.16816.F32.BF16 R160, R168.reuse, R20, R160 ;  /* 0x00000014a8a0723c */ /* 0x040fee00000418a0 */
[----:B------:R-:W-:Y:S01]  /*a610*/  F2FP.BF16.PACK_AB R20, R249, R250 ;  /* 0x000000faf914723e */ /* 0x000fe200000010ff */
[----:B------:R-:W-:Y:S01]  /*a620*/  HMMA.16816.F32.BF16 R16, R168, R22, R16 ;  /* 0x00000016a810723c */ /* 0x000fe20000041810 */
[----:B------:R-:W4:Y:S03]  /*a630*/  LDSM.16.MT88.4 R168, [R212+0x4100] ;  /* 0x00410000d4a8783b */ /* 0x000f260000004200 */
[----:B------:R-:W-:Y:S03]  /*a640*/  F2FP.BF16.PACK_AB R21, R193, R194 ;  /* 0x000000c2c115723e */ /* 0x000fe600000010ff */
[----:B------:R-:W-:Y:S02]  /*a650*/  F2FP.BF16.PACK_AB R22, R246, R248 ;  /* 0x000000f8f616723e */ /* 0x000fe400000010ff */
[----:B------:R-:W-:Y:S07]  /*a660*/  F2FP.BF16.PACK_AB R23, R191, R192 ;  /* 0x000000c0bf17723e */ /* 0x000fee00000010ff */
[C---:B--2---:R-:W-:Y:S08]  /*a670*/  HMMA.16816.F32.BF16 R4, R20.reuse, R180, R4 ;  /* 0x000000b41404723c */ /* 0x044ff00000041804 */
[C---:B------:R-:W-:Y:S01]  /*a680*/  HMMA.16816.F32.BF16 R8, R20.reuse, R182, R8 ;  /* 0x000000b61408723c */ /* 0x040fe20000041808 */
[----:B------:R-:W2:Y:S07]  /*a690*/  LDSM.16.MT88.4 R180, [R213+0x4100] ;  /* 0x00410000d5b4783b */ /* 0x000eae0000004200 */
[C---:B------:R-:W-:Y:S08]  /*a6a0*/  HMMA.16816.F32.BF16 R52, R20.reuse, R24, R52 ;  /* 0x000000181434723c */ /* 0x040ff00000041834 */
        /* <DEDUP_REMOVED lines=20> */
[C---:B-1----:R-:W-:Y:S08]  /*a7f0*/  HMMA.16816.F32.BF16 R108, R20.reuse, R176, R108 ;  /* 0x000000b0146c723c */ /* 0x042ff0000004186c */
[C---:B------:R-:W-:Y:S01]  /*a800*/  HMMA.16816.F32.BF16 R112, R20.reuse, R178, R112 ;  /* 0x000000b21470723c */ /* 0x040fe20000041870 */
[----:B------:R-:W-:Y:S07]  /*a810*/  LDSM.16.MT88.4 R176, [R215+0xa100] ;  /* 0x00a10000d7b0783b */ /* 0x000fee0000004200 */
[C---:B----4-:R-:W-:Y:S08]  /*a820*/  HMMA.16816.F32.BF16 R116, R20.reuse, R168, R116 ;  /* 0x000000a81474723c */ /* 0x050ff00000041874 */
[C---:B------:R-:W-:Y:S01]  /*a830*/  HMMA.16816.F32.BF16 R120, R20.reuse, R170, R120 ;  /* 0x000000aa1478723c */ /* 0x040fe20000041878 */
[----:B------:R-:W1:Y:S07]  /*a840*/  LDSM.16.MT88.4 R168, [R213+0xa100] ;  /* 0x00a10000d5a8783b */ /* 0x000e6e0000004200 */
[C---:B--2---:R-:W-:Y:S07]  /*a850*/  HMMA.16816.F32.BF16 R124, R20.reuse, R180, R124 ;  /* 0x000000b4147c723c */ /* 0x044fee000004187c */
[----:B------:R-:W-:Y:S01]  /*a860*/  MOV R181, R203 ;  /* 0x000000cb00b57202 */ /* 0x000fe20000000f00 */
[C---:B------:R-:W-:Y:S01]  /*a870*/  HMMA.16816.F32.BF16 R128, R20.reuse, R182, R128 ;  /* 0x000000b61480723c */ /* 0x040fe20000041880 */
[----:B------:R-:W-:Y:S03]  /*a880*/  MUFU.EX2 R203, R36 ;  /* 0x0000002400cb7308 */ /* 0x000fe60000000800 */
[----:B------:R-:W-:Y:S02]  /*a890*/  MOV R180, R201 ;  /* 0x000000c900b47202 */ /* 0x000fe40000000f00 */
[----:B------:R-:W-:Y:S02]  /*a8a0*/  MOV R51, R181 ;  /* 0x000000b500337202 */ /* 0x000fe40000000f00 */
[C---:B------:R-:W-:Y:S03]  /*a8b0*/  HMMA.16816.F32.BF16 R132, R20.reuse, R24, R132 ;  /* 0x000000181484723c */ /* 0x040fe60000041884 */
[----:B------:R-:W2:Y:S01]  /*a8c0*/  MUFU.EX2 R201, R37 ;  /* 0x0000002500c97308 */ /* 0x000ea20000000800 */
[----:B------:R-:W-:Y:S02]  /*a8d0*/  MOV R183, R197 ;  /* 0x000000c500b77202 */ /* 0x000fe40000000f00 */
[----:B------:R-:W-:Y:S02]  /*a8e0*/  F2FP.BF16.PACK_AB R181, R47, R46 ;  /* 0x0000002e2fb5723e */ /* 0x000fe400000010ff */
[C---:B------:R-:W-:Y:S01]  /*a8f0*/  HMMA.16816.F32.BF16 R136, R20.reuse, R26, R136 ;  /* 0x0000001a1488723c */ /* 0x040fe20000041888 */
[----:B------:R-:W4:Y:S03]  /*a900*/  LDSM.16.MT88.4 R24, [R214+0xa100] ;  /* 0x00a10000d618783b */ /* 0x000f260000004200 */
[----:B------:R-:W-:Y:S01]  /*a910*/  F2FP.BF16.PACK_AB R182, R49, R48 ;  /* 0x0000003031b6723e */ /* 0x000fe200000010ff */
[----:B------:R-:W-:Y:S01]  /*a920*/  MUFU.EX2 R197, R40 ;  /* 0x0000002800c57308 */ /* 0x000fe20000000800 */
[----:B------:R-:W-:Y:S02]  /*a930*/  MOV R196, R180 ;  /* 0x000000b400c47202 */ /* 0x000fe40000000f00 */
[C---:B---3--:R-:W-:Y:S04]  /*a940*/  HMMA.16816.F32.BF16 R140, R20.reuse, R172, R140 ;  /* 0x000000ac148c723c */ /* 0x048fe8000004188c */
[----:B------:R-:W-:Y:S04]  /*a950*/  F2FP.BF16.PACK_AB R180, R45, R44 ;  /* 0x0000002c2db4723e */ /* 0x000fe800000010ff */
[C---:B------:R-:W-:Y:S01]  /*a960*/  HMMA.16816.F32.BF16 R144, R20.reuse, R174, R144 ;  /* 0x000000ae1490723c */ /* 0x040fe20000041890 */
[----:B------:R-:W-:Y:S07]  /*a970*/  LDSM.16.MT88.4 R172, [R214+0x1900] ;  /* 0x00190000d6ac783b */ /* 0x000fee0000004200 */
[C---:B-1----:R-:W-:Y:S08]  /*a980*/  HMMA.16816.F32.BF16 R148, R20.reuse, R168, R148 ;  /* 0x000000a81494723c */ /* 0x042ff00000041894 */
[C---:B------:R-:W-:Y:S01]  /*a990*/  HMMA.16816.F32.BF16 R12, R20.reuse, R170, R12 ;  /* 0x000000aa140c723c */ /* 0x040fe2000004180c */
[----:B------:R-:W1:Y:S07]  /*a9a0*/  LDSM.16.MT88.4 R168, [R215+0x1900] ;  /* 0x00190000d7a8783b */ /* 0x000e6e0000004200 */
[C---:B------:R-:W-:Y:S07]  /*a9b0*/  HMMA.16816.F32.BF16 R152, R20.reuse, R176, R152 ;  /* 0x000000b01498723c */ /* 0x040fee0000041898 */
[----:B------:R-:W-:Y:S01]  /*a9c0*/  MOV R177, R185 ;  /* 0x000000b900b17202 */ /* 0x000fe20000000f00 */
[C---:B------:R-:W-:Y:S01]  /*a9d0*/  HMMA.16816.F32.BF16 R156, R20.reuse, R178, R156 ;  /* 0x000000b2149c723c */ /* 0x040fe2000004189c */
[----:B------:R-:W3:Y:S01]  /*a9e0*/  LDL.LU R178, [R1] ;  /* 0x0000000001b27983 */ /* 0x000ee20000300800 */
[----:B------:R1:W1:Y:S02]  /*a9f0*/  MUFU.EX2 R185, R39 ;  /* 0x0000002700b97308 */ /* 0x0002640000000800 */
[----:B------:R-:W-:Y:S03]  /*aa00*/  MOV R176, R195 ;  /* 0x000000c300b07202 */ /* 0x000fe60000000f00 */
[----:B------:R-:W-:Y:S01]  /*aa10*/  MOV R179, R165 ;  /* 0x000000a500b37202 */ /* 0x000fe20000000f00 */
[C---:B----4-:R-:W-:Y:S04]  /*aa20*/  HMMA.16816.F32.BF16 R160, R20.reuse, R24, R160 ;  /* 0x0000001814a0723c */ /* 0x050fe800000418a0 */
[----:B------:R-:W4:Y:S04]  /*aa30*/  MUFU.EX2 R195, R41 ;  /* 0x0000002900c37308 */ /* 0x000f280000000800 */
[----:B------:R-:W-:Y:S01]  /*aa40*/  HMMA.16816.F32.BF16 R16, R20, R26, R16 ;  /* 0x0000001a1410723c */ /* 0x000fe20000041810 */
[----:B------:R-:W2:Y:S05]  /*aa50*/  LDSM.16.MT88.4 R24, [R212+0x4900] ;  /* 0x00490000d418783b */ /* 0x000eaa0000004200 */
[----:B------:R4:W2:Y:S01]  /*aa60*/  MUFU.EX2 R165, R43 ;  /* 0x0000002b00a57308 */ /* 0x0008a20000000800 */
[----:B------:R-:W-:Y:S02]  /*aa70*/  F2FP.BF16.PACK_AB R20, R210, R211 ;  /* 0x000000d3d214723e */ /* 0x000fe400000010ff */
[----:B------:R-:W-:Y:S01]  /*aa80*/  F2FP.BF16.PACK_AB R21, R189, R190 ;  /* 0x000000bebd15723e */ /* 0x000fe200000010ff */
[----:B-1----:R-:W-:Y:S02]  /*aa90*/  LDSM.16.MT88.4 R36, [R214+0x2100] ;  /* 0x00210000d624783b */ /* 0x002fe40000004200 */
[----:B------:R-:W-:Y:S02]  /*aaa0*/  F2FP.BF16.PACK_AB R22, R208, R209 ;  /* 0x000000d1d016723e */ /* 0x000fe400000010ff */
[----:B------:R-:W-:Y:S07]  /*aab0*/  F2FP.BF16.PACK_AB R23, R187, R188 ;  /* 0x000000bcbb17723e */ /* 0x000fee00000010ff */
[C---:B------:R-:W-:Y:S08]  /*aac0*/  HMMA.16816.F32.BF16 R4, R20.reuse, R28, R4 ;  /* 0x0000001c1404723c */ /* 0x040ff00000041804 */
[C---:B------:R-:W-:Y:S01]  /*aad0*/  HMMA.16816.F32.BF16 R8, R20.reuse, R30, R8 ;  /* 0x0000001e1408723c */ /* 0x040fe20000041808 */
[----:B------:R-:W1:Y:S06]  /*aae0*/  LDSM.16.MT88.4 R28, [R213+0x4900] ;  /* 0x00490000d51c783b */ /* 0x000e6c0000004200 */
[----:B----4-:R-:W-:Y:S01]  /*aaf0*/  LDSM.16.MT88.4 R40, [R212+0x5100] ;  /* 0x00510000d428783b */ /* 0x010fe20000004200 */
[C---:B------:R-:W-:Y:S08]  /*ab00*/  HMMA.16816.F32.BF16 R52, R20.reuse, R32, R52 ;  /* 0x000000201434723c */ /* 0x040ff00000041834 */
[C---:B------:R-:W-:Y:S01]  /*ab10*/  HMMA.16816.F32.BF16 R56, R20.reuse, R34, R56 ;  /* 0x000000221438723c */ /* 0x040fe20000041838 */
[----:B------:R-:W4:Y:S07]  /*ab20*/  LDSM.16.MT88.4 R32, [R215+0x4900] ;  /* 0x00490000d720783b */ /* 0x000f2e0000004200 */
[C---:B------:R-:W-:Y:S08]  /*ab30*/  HMMA.16816.F32.BF16 R60, R20.reuse, R168, R60 ;  /* 0x000000a8143c723c */ /* 0x040ff0000004183c */
[C---:B------:R-:W-:Y:S01]  /*ab40*/  HMMA.16816.F32.BF16 R64, R20.reuse, R170, R64 ;  /* 0x000000aa1440723c */ /* 0x040fe20000041840 */
[----:B------:R-:W4:Y:S07]  /*ab50*/  LDSM.16.MT88.4 R168, [R214+0x4900] ;  /* 0x00490000d6a8783b */ /* 0x000f2e0000004200 */
        /* <DEDUP_REMOVED lines=11> */
[----:B------:R-:W4:Y:S07]  /*ac10*/  LDSM.16.MT88.4 R32, [R214+0x7900] ;  /* 0x00790000d620783b */ /* 0x000f2e0000004200 */
[C---:B------:R-:W-:Y:S08]  /*ac20*/  HMMA.16816.F32.BF16 R100, R20.reuse, R168, R100 ;  /* 0x000000a81464723c */ /* 0x040ff00000041864 */
[C---:B------:R-:W-:Y:S01]  /*ac30*/  HMMA.16816.F32.BF16 R104, R20.reuse, R170, R104 ;  /* 0x000000aa1468723c */ /* 0x040fe20000041868 */
[----:B------:R-:W4:Y:S07]  /*ac40*/  LDSM.16.MT88.4 R168, [R212+0xa900] ;  /* 0x00a90000d4a8783b */ /* 0x000f2e0000004200 */
[C---:B------:R-:W-:Y:S08]  /*ac50*/  HMMA.16816.F32.BF16 R108, R20.reuse, R172, R108 ;  /* 0x000000ac146c723c */ /* 0x040ff0000004186c */
[C---:B------:R-:W-:Y:S01]  /*ac60*/  HMMA.16816.F32.BF16 R112, R20.reuse, R174, R112 ;  /* 0x000000ae1470723c */ /* 0x040fe20000041870 */
[----:B------:R-:W-:Y:S07]  /*ac70*/  LDSM.16.MT88.4 R172, [R212+0x2900] ;  /* 0x00290000d4ac783b */ /* 0x000fee0000004200 */
        /* <DEDUP_REMOVED lines=10> */
[C---:B------:R-:W-:Y:S08]  /*ad20*/  HMMA.16816.F32.BF16 R144, R20.reuse, R170, R144 ;  /* 0x000000aa1490723c */ /* 0x040ff00000041890 */
[C---:B--2---:R-:W-:Y:S08]  /*ad30*/  HMMA.16816.F32.BF16 R148, R20.reuse, R24, R148 ;  /* 0x000000181494723c */ /* 0x044ff00000041894 */
[C---:B------:R-:W-:Y:S01]  /*ad40*/  HMMA.16816.F32.BF16 R12, R20.reuse, R26, R12 ;  /* 0x0000001a140c723c */ /* 0x040fe2000004180c */
[----:B------:R-:W2:Y:S07]  /*ad50*/  LDSM.16.MT88.4 R24, [R212+0x2100] ;  /* 0x00210000d418783b */ /* 0x000eae0000004200 */
[C---:B-1----:R-:W-:Y:S08]  /*ad60*/  HMMA.16816.F32.BF16 R152, R20.reuse, R28, R152 ;  /* 0x0000001c1498723c */ /* 0x042ff00000041898 */
[C---:B------:R-:W-:Y:S01]  /*ad70*/  HMMA.16816.F32.BF16 R156, R20.reuse, R30, R156 ;  /* 0x0000001e149c723c */ /* 0x040fe2000004189c */
[----:B------:R-:W1:Y:S07]  /*ad80*/  LDSM.16.MT88.4 R28, [R213+0x2100] ;  /* 0x00210000d51c783b */ /* 0x000e6e0000004200 */
[C---:B----4-:R-:W-:Y:S08]  /*ad90*/  HMMA.16816.F32.BF16 R160, R20.reuse, R32, R160 ;  /* 0x0000002014a0723c */ /* 0x050ff000000418a0 */
[----:B------:R-:W-:Y:S01]  /*ada0*/  HMMA.16816.F32.BF16 R16, R20, R34, R16 ;  /* 0x000000221410723c */ /* 0x000fe20000041810 */
[----:B------:R-:W4:Y:S06]  /*adb0*/  LDSM.16.MT88.4 R32, [R215+0x2100] ;  /* 0x00210000d720783b */ /* 0x000f2c0000004200 */
[----:B------:R-:W-:Y:S02]  /*adc0*/  F2FP.BF16.PACK_AB R20, R201, R203 ;  /* 0x000000cbc914723e */ /* 0x000fe400000010ff */
[----:B------:R-:W-:Y:S03]  /*add0*/  F2FP.BF16.PACK_AB R21, R185, R186 ;  /* 0x000000bab915723e */ /* 0x000fe600000010ff */
[----:B------:R-:W-:Y:S02]  /*ade0*/  F2FP.BF16.PACK_AB R22, R195, R197 ;  /* 0x000000c5c316723e */ /* 0x000fe400000010ff */
[----:B------:R-:W-:Y:S01]  /*adf0*/  F2FP.BF16.PACK_AB R23, R165, R184 ;  /* 0x000000b8a517723e */ /* 0x000fe200000010ff */
[----:B---3--:R-:W-:Y:S01]  /*ae00*/  FFMA.FTZ R2, R2, R178, R183 ;  /* 0x000000b202027223 */ /* 0x008fe200000100b7 */
[----:B------:R-:W-:Y:S05]  /*ae10*/  F2FP.BF16.PACK_AB R183, R166, R50 ;  /* 0x00000032a6b7723e */ /* 0x000fea00000010ff */
        /* <DEDUP_REMOVED lines=46> */
[----:B------:R-:W-:Y:S01]  /*b100*/  HMMA.16816.F32.BF16 R16, R20, R30, R16 ;  /* 0x0000001e1410723c */ /* 0x000fe20000041810 */
[----:B------:R-:W1:Y:S06]  /*b110*/  LDSM.16.MT88.4 R20, [R213+0x5900] ;  /* 0x00590000d514783b */ /* 0x000e6c0000004200 */
[----:B------:R-:W-:Y:S01]  /*b120*/  LDSM.16.MT88.4 R28, [R212+0x8900] ;  /* 0x00890000d41c783b */ /* 0x000fe20000004200 */
[C---:B------:R-:W-:Y:S05]  /*b130*/  HMMA.16816.F32.BF16 R168, R180.reuse, R172, R4 ;  /* 0x000000acb4a8723c */ /* 0x040fea0000041804 */
[----:B------:R-:W1:Y:S03]  /*b140*/  LDSM.16.MT88.4 R4, [R215+0x5900] ;  /* 0x00590000d704783b */ /* 0x000e660000004200 */
[C---:B------:R-:W-:Y:S03]  /*b150*/  HMMA.16816.F32.BF16 R172, R180.reuse, R174, R8 ;  /* 0x000000aeb4ac723c */ /* 0x040fe60000041808 */
[----:B------:R-:W1:Y:S05]  /*b160*/  LDSM.16.MT88.4 R8, [R214+0x5900] ;  /* 0x00590000d608783b */ /* 0x000e6a0000004200 */
[C---:B---3--:R-:W-:Y:S08]  /*b170*/  HMMA.16816.F32.BF16 R52, R180.reuse, R32, R52 ;  /* 0x00000020b434723c */ /* 0x048ff00000041834 */
[C---:B------:R-:W-:Y:S01]  /*b180*/  HMMA.16816.F32.BF16 R56, R180.reuse, R34, R56 ;  /* 0x00000022b438723c */ /* 0x040fe20000041838 */
[----:B------:R-:W3:Y:S07]  /*b190*/  LDSM.16.MT88.4 R32, [R213+0x8900] ;  /* 0x00890000d520783b */ /* 0x000eee0000004200 */
[C---:B----4-:R-:W-:Y:S07]  /*b1a0*/  HMMA.16816.F32.BF16 R60, R180.reuse, R36, R60 ;  /* 0x00000024b43c723c */ /* 0x050fee000004183c */
[----:B------:R-:W-:Y:S01]  /*b1b0*/  MOV R36, R179 ;  /* 0x000000b300247202 */ /* 0x000fe20000000f00 */
[C---:B------:R-:W-:Y:S01]  /*b1c0*/  HMMA.16816.F32.BF16 R64, R180.reuse, R38, R64 ;  /* 0x00000026b440723c */ /* 0x040fe20000041840 */
[----:B------:R-:W4:Y:S03]  /*b1d0*/  LDL.LU R38, [R1+0x4] ;  /* 0x0000040001267983 */ /* 0x000f260000300800 */
[----:B------:R-:W-:Y:S03]  /*b1e0*/  MOV R37, R176 ;  /* 0x000000b000257202 */ /* 0x000fe60000000f00 */
[----:B------:R-:W-:Y:S01]  /*b1f0*/  MOV R39, R177 ;  /* 0x000000b100277202 */ /* 0x000fe20000000f00 */
[C---:B------:R-:W-:Y:S01]  /*b200*/  HMMA.16816.F32.BF16 R68, R180.reuse, R40, R68 ;  /* 0x00000028b444723c */ /* 0x040fe20000041844 */
[----:B------:R-:W-:Y:S03]  /*b210*/  LDSM.16.MT88.4 R176, [R213+0xb900] ;  /* 0x00b90000d5b0783b */ /* 0x000fe60000004200 */
[----:B------:R-:W-:Y:S04]  /*b220*/  FADD.FTZ R2, R39, R2 ;  /* 0x0000000227027221 */ /* 0x000fe80000010000 */
[C---:B------:R-:W-:Y:S04]  /*b230*/  HMMA.16816.F32.BF16 R72, R180.reuse, R42, R72 ;  /* 0x0000002ab448723c */ /* 0x040fe80000041848 */
[----:B------:R-:W-:Y:S04]  /*b240*/  FADD.FTZ R2, R36, R2 ;  /* 0x0000000224027221 */ /* 0x000fe80000010000 */
[C---:B--2---:R-:W-:Y:S04]  /*b250*/  HMMA.16816.F32.BF16 R76, R180.reuse, R24, R76 ;  /* 0x00000018b44c723c */ /* 0x044fe8000004184c */
[----:B------:R-:W-:Y:S04]  /*b260*/  FADD.FTZ R2, R37, R2 ;  /* 0x0000000225027221 */ /* 0x000fe80000010000 */
[C---:B------:R-:W-:Y:S01]  /*b270*/  HMMA.16816.F32.BF16 R80, R180.reuse, R26, R80 ;  /* 0x0000001ab450723c */ /* 0x040fe20000041850 */
[----:B------:R-:W2:Y:S03]  /*b280*/  LDSM.16.MT88.4 R24, [R215+0x8900] ;  /* 0x00890000d718783b */ /* 0x000ea60000004200 */
[----:B------:R-:W-:Y:S04]  /*b290*/  FADD.FTZ R2, R51, R2 ;  /* 0x0000000233027221 */ /* 0x000fe80000010000 */
[C---:B-1----:R-:W-:Y:S04]  /*b2a0*/  HMMA.16816.F32.BF16 R84, R180.reuse, R20, R84 ;  /* 0x00000014b454723c */ /* 0x042fe80000041854 */
[----:B------:R-:W-:Y:S04]  /*b2b0*/  FADD.FTZ R2, R196, R2 ;  /* 0x00000002c4027221 */ /* 0x000fe80000010000 */
[C---:B------:R-:W-:Y:S01]  /*b2c0*/  HMMA.16816.F32.BF16 R88, R180.reuse, R22, R88 ;  /* 0x00000016b458723c */ /* 0x040fe20000041858 */
[----:B------:R-:W1:Y:S03]  /*b2d0*/  LDSM.16.MT88.4 R20, [R214+0x8900] ;  /* 0x00890000d614783b */ /* 0x000e660000004200 */
[----:B------:R-:W-:Y:S04]  /*b2e0*/  FADD.FTZ R2, R252, R2 ;  /* 0x00000002fc027221 */ /* 0x000fe80000010000 */
[C---:B------:R-:W-:Y:S04]  /*b2f0*/  HMMA.16816.F32.BF16 R92, R180.reuse, R4, R92 ;  /* 0x00000004b45c723c */ /* 0x040fe8000004185c */
        /* <DEDUP_REMOVED lines=11> */
[C---:B------:R-:W-:Y:S04]  /*b3b0*/  HMMA.16816.F32.BF16 R112, R180.reuse, R30, R112 ;  /* 0x0000001eb470723c */ /* 0x040fe80000041870 */
[----:B------:R-:W-:Y:S04]  /*b3c0*/  FADD.FTZ R2, R211, R2 ;  /* 0x00000002d3027221 */ /* 0x000fe80000010000 */
[C---:B---3--:R-:W-:Y:S04]  /*b3d0*/  HMMA.16816.F32.BF16 R116, R180.reuse, R32, R116 ;  /* 0x00000020b474723c */ /* 0x048fe80000041874 */
[----:B------:R-:W-:Y:S04]  /*b3e0*/  FADD.FTZ R2, R210, R2 ;  /* 0x00000002d2027221 */ /* 0x000fe80000010000 */
[C---:B------:R-:W-:Y:S04]  /*b3f0*/  HMMA.16816.F32.BF16 R120, R180.reuse, R34, R120 ;  /* 0x00000022b478723c */ /* 0x040fe80000041878 */
[----:B------:R-:W-:Y:S04]  /*b400*/  FADD.FTZ R2, R209, R2 ;  /* 0x00000002d1027221 */ /* 0x000fe80000010000 */
[C---:B--2---:R-:W-:Y:S04]  /*b410*/  HMMA.16816.F32.BF16 R124, R180.reuse, R24, R124 ;  /* 0x00000018b47c723c */ /* 0x044fe8000004187c */
[----:B------:R-:W-:Y:S04]  /*b420*/  FADD.FTZ R2, R208, R2 ;  /* 0x00000002d0027221 */ /* 0x000fe80000010000 */
[C---:B------:R-:W-:Y:S04]  /*b430*/  HMMA.16816.F32.BF16 R128, R180.reuse, R26, R128 ;  /* 0x0000001ab480723c */ /* 0x040fe80000041880 */
[----:B------:R-:W-:Y:S04]  /*b440*/  FADD.FTZ R2, R203, R2 ;  /* 0x00000002cb027221 */ /* 0x000fe80000010000 */
[C---:B-1----:R-:W-:Y:S04]  /*b450*/  HMMA.16816.F32.BF16 R132, R180.reuse, R20, R132 ;  /* 0x00000014b484723c */ /* 0x042fe80000041884 */
[----:B------:R-:W-:Y:S04]  /*b460*/  FADD.FTZ R2, R201, R2 ;  /* 0x00000002c9027221 */ /* 0x000fe80000010000 */
[C---:B------:R-:W-:Y:S04]  /*b470*/  HMMA.16816.F32.BF16 R136, R180.reuse, R22, R136 ;  /* 0x00000016b488723c */ /* 0x040fe80000041888 */
[----:B------:R-:W-:Y:S04]  /*b480*/  FADD.FTZ R2, R197, R2 ;  /* 0x00000002c5027221 */ /* 0x000fe80000010000 */
[C---:B------:R-:W-:Y:S04]  /*b490*/  HMMA.16816.F32.BF16 R140, R180.reuse, R4, R140 ;  /* 0x00000004b48c723c */ /* 0x040fe8000004188c */
[----:B------:R-:W-:Y:S04]  /*b4a0*/  FADD.FTZ R2, R195, R2 ;  /* 0x00000002c3027221 */ /* 0x000fe80000010000 */
[C---:B------:R-:W-:Y:S01]  /*b4b0*/  HMMA.16816.F32.BF16 R144, R180.reuse, R6, R144 ;  /* 0x00000006b490723c */ /* 0x040fe20000041890 */
[----:B------:R-:W1:Y:S07]  /*b4c0*/  LDSM.16.MT88.4 R4, [R214+0xb900] ;  /* 0x00b90000d604783b */ /* 0x000e6e0000004200 */
[C---:B------:R-:W-:Y:S08]  /*b4d0*/  HMMA.16816.F32.BF16 R148, R180.reuse, R176, R148 ;  /* 0x000000b0b494723c */ /* 0x040ff00000041894 */
[C---:B------:R-:W-:Y:S08]  /*b4e0*/  HMMA.16816.F32.BF16 R176, R180.reuse, R178, R12 ;  /* 0x000000b2b4b0723c */ /* 0x040ff0000004180c */
[C---:B------:R-:W-:Y:S08]  /*b4f0*/  HMMA.16816.F32.BF16 R152, R180.reuse, R8, R152 ;  /* 0x00000008b498723c */ /* 0x040ff00000041898 */
[C---:B------:R-:W-:Y:S08]  /*b500*/  HMMA.16816.F32.BF16 R156, R180.reuse, R10, R156 ;  /* 0x0000000ab49c723c */ /* 0x040ff0000004189c */
[C---:B-1----:R-:W-:Y:S08]  /*b510*/  HMMA.16816.F32.BF16 R160, R180.reuse, R4, R160 ;  /* 0x00000004b4a0723c */ /* 0x042ff000000418a0 */
[----:B------:R-:W-:Y:S04]  /*b520*/  HMMA.16816.F32.BF16 R180, R180, R6, R16 ;  /* 0x00000006b4b4723c */ /* 0x000fe80000041810 */
[----:B----4-:R-:W-:Y:S04]  /*b530*/  FFMA.FTZ R0, R0, R38, R207 ;  /* 0x0000002600007223 */ /* 0x010fe800000100cf */
        /* <DEDUP_REMOVED lines=19> */
[----:B------:R-:W-:Y:S01]  /*b670*/  MOV R165, R164 ;  /* 0x000000a400a57202 */ /* 0x000fe20000000f00 */
        /* <DEDUP_REMOVED lines=8> */
[----:B------:R-:W-:Y:S02]  /*b700*/  MOV R166, R3 ;  /* 0x0000000300a67202 */ /* 0x000fe40000000f00 */
[----:B------:R1:W-:Y:S06]  /*b710*/  STL [R1], R2 ;  /* 0x0000000201007387 */ /* 0x0003ec0000100800 */
[----:B------:R1:W-:Y:S01]  /*b720*/  STL [R1+0x4], R0 ;  /* 0x0000040001007387 */ /* 0x0003e20000100800 */
[----:B------:R-:W-:-:S05]  /*b730*/  @P0 BRA `(.L_x_3802) ;  /* 0xffffbd1000000947 */ /* 0x000fca000383ffff */
.L_x_3801:
[----:B-1--4-:R-:W2:Y:S04]  /*b740*/  LDL.LU R0, [R1] ;  /* 0x0000000001007983 */ /* 0x012ea80000300800 */
        /* <DEDUP_REMOVED lines=156> */
.L_x_3793:
        /* <DEDUP_REMOVED lines=311> */
.L_x_3805:
[----:B------:R-:W-:Y:S05]  /*d480*/  BSYNC B0 ;  /* 0x0000000000007941 */ /* 0x000fea0003800000 */
.L_x_3804:
        /* <DEDUP_REMOVED lines=195> */
.L_x_3803:
        /* <DEDUP_REMOVED lines=50> */
.L_x_3806:
        /* <DEDUP_REMOVED lines=10> */
.L_x_5274:


//--------------------- .text._ZN7cutlass13device_kernelIN5flash19enable_sm80_to_sm89INS1_16FlashAttnFwdSm80INS1_25CollectiveMainloopFwdSm80ILi8ELi1ELb0EN4cute5tupleIJNS5_1CILi128EEENS7_ILi64EEENS7_ILi256EEEEEELi256ENS_10bfloat16_tEfNS_4arch4Sm80ELb0ELb0ELb0ELb1ELb0ELb0ELb1ELb1EEENS1_21CollectiveEpilogueFwdINS6_IJS8_SA_S9_EEENS6_IJNS7_ILi1EEESI_SI_EEESC_SE_Li256ELb1ELb1ELb1ELb0EEENS1_36VarlenDynamicPersistentTileSchedulerILi128ELi64ELi256ELi256ELb1ELb1ELb0ELb0ELb1ELb1EEEEEEEEEvNT_6ParamsE --------------------------
	.section	.text._ZN7cutlass13device_kernelIN5flash19enable_sm80_to_sm89INS1_16FlashAttnFwdSm80INS1_25CollectiveMainloopFwdSm80ILi8ELi1ELb0EN4cute5tupleIJNS5_1CILi128EEENS7_ILi64EEENS7_ILi256EEEEEELi256ENS_10bfloat16_tEfNS_4arch4Sm80ELb0ELb0ELb0ELb1ELb0ELb0ELb1ELb1EEENS1_21CollectiveEpilogueFwdINS6_IJS8_SA_S9_EEENS6_IJNS7_ILi1EEESI_SI_EEESC_SE_Li256ELb1ELb1ELb1ELb0EEENS1_36VarlenDynamicPersistentTileSchedulerILi128ELi64ELi256ELi256ELb1ELb1ELb0ELb0ELb1ELb1EEEEEEEEEvNT_6ParamsE,"ax",@progbits
	.sectioninfo	@"SHI_REGISTERS=255"
	.align	128
.text._ZN7cutlass13device_kernelIN5flash19enable_sm80_to_sm89INS1_16FlashAttnFwdSm80INS1_25CollectiveMainloopFwdSm80ILi8ELi1ELb0EN4cute5tupleIJNS5_1CILi128EEENS7_ILi64EEENS7_ILi256EEEEEELi256ENS_10bfloat16_tEfNS_4arch4Sm80ELb0ELb0ELb0ELb1ELb0ELb0ELb1ELb1EEENS1_21CollectiveEpilogueFwdINS6_IJS8_SA_S9_EEENS6_IJNS7_ILi1EEESI_SI_EEESC_SE_Li256ELb1ELb1ELb1ELb0EEENS1_36VarlenDynamicPersistentTileSchedulerILi128ELi64ELi256ELi256ELb1ELb1ELb0ELb0ELb1ELb1EEEEEEEEEvNT_6ParamsE:
        .type           _ZN7cutlass13device_kernelIN5flash19enable_sm80_to_sm89INS1_16FlashAttnFwdSm80INS1_25CollectiveMainloopFwdSm80ILi8ELi1ELb0EN4cute5tupleIJNS5_1CILi128EEENS7_ILi64EEENS7_ILi256EEEEEELi256ENS_10bfloat16_tEfNS_4arch4Sm80ELb0ELb0ELb0ELb1ELb0ELb0ELb1ELb1EEENS1_21CollectiveEpilogueFwdINS6_IJS8_SA_S9_EEENS6_IJNS7_ILi1EEESI_SI_EEESC_SE_Li256ELb1ELb1ELb1ELb0EEENS1_36VarlenDynamicPersistentTileSchedulerILi128ELi64ELi256ELi256ELb1ELb1ELb0ELb0ELb1ELb1EEEEEEEEEvNT_6ParamsE,@function
        .size           _ZN7cutlass13device_kernelIN5flash19enable_sm80_to_sm89INS1_16FlashAttnFwdSm80INS1_25CollectiveMainloopFwdSm80ILi8ELi1ELb0EN4cute5tupleIJNS5_1CILi128EEENS7_ILi64EEENS7_ILi256EEEEEELi256ENS_10bfloat16_tEfNS_4arch4Sm80ELb0ELb0ELb0ELb1ELb0ELb0ELb1ELb1EEENS1_21CollectiveEpilogueFwdINS6_IJS8_SA_S9_EEENS6_IJNS7_ILi1EEESI_SI_EEESC_SE_Li256ELb1ELb1ELb1ELb0EEENS1_36VarlenDynamicPersistentTileSchedulerILi128ELi64ELi256ELi256ELb1ELb1ELb0ELb0ELb1ELb1EEEEEEEEEvNT_6ParamsE,(.L_x_5275 - _ZN7cutlass13device_kernelIN5flash19enable_sm80_to_sm89INS1_16FlashAttnFwdSm80INS1_25CollectiveMainloopFwdSm80ILi8ELi1ELb0EN4cute5tupleIJNS5_1CILi128EEENS7_ILi64EEENS7_ILi256EEEEEELi256ENS_10bfloat16_tEfNS_4arch4Sm80ELb0ELb0ELb0ELb1ELb0ELb0ELb1ELb1EEENS1_21CollectiveEpilogueFwdINS6_IJS8_SA_S9_EEENS6_IJNS7_ILi1EEESI_SI_EEESC_SE_Li256ELb1ELb1ELb1ELb0EEENS1_36VarlenDynamicPersistentTileSchedulerILi128ELi64ELi256ELi256ELb1ELb1ELb0ELb0ELb1ELb1EEEEEEEEEvNT_6ParamsE)
        .other          _ZN7cutlass13device_kernelIN5flash19enable_sm80_to_sm89INS1_16FlashAttnFwdSm80INS1_25CollectiveMainloopFwdSm80ILi8ELi1ELb0EN4cute5tupleIJNS5_1CILi128EEENS7_ILi64EEENS7_ILi256EEEEEELi256ENS_10bfloat16_tEfNS_4arch4Sm80ELb0ELb0ELb0ELb1ELb0ELb0ELb1ELb1EEENS1_21CollectiveEpilogueFwdINS6_IJS8_SA_S9_EEENS6_IJNS7_ILi1EEESI_SI_EEESC_SE_Li256ELb1ELb1ELb1ELb0EEENS1_36VarlenDynamicPersistentTileSchedulerILi128ELi64ELi256ELi256ELb1ELb1ELb0ELb0ELb1ELb1EEEEEEEEEvNT_6ParamsE,@"STO_CUDA_ENTRY STV_DEFAULT"
_ZN7cutlass13device_kernelIN5flash19enable_sm80_to_sm89INS1_16FlashAttnFwdSm80INS1_25CollectiveMainloopFwdSm80ILi8ELi1ELb0EN4cute5tupleIJNS5_1CILi128EEENS7_ILi64EEENS7_ILi256EEEEEELi256ENS_10bfloat16_tEfNS_4arch4Sm80ELb0ELb0ELb0ELb1ELb0ELb0ELb1ELb1EEENS1_21CollectiveEpilogueFwdINS6_IJS8_SA_S9_EEENS6_IJNS7_ILi1EEESI_SI_EEESC_SE_Li256ELb1ELb1ELb1ELb0EEENS1_36VarlenDynamicPersistentTileSchedulerILi128ELi64ELi256ELi256ELb1ELb1ELb0ELb0ELb1ELb1EEEEEEEEEvNT_6ParamsE:
[----:B------:R-:W-:-:S03]  /*0000*/  MOV R1, c[0x0][0x28] ;  /* 0x00000a0000017a02 */ /* 0x000fc60000000f00 */
[----:B------:R-:W1:Y:S01]  /*0010*/  S2R R2, SR_TID.X ;  /* 0x0000000000027919 */ /* 0x000e620000002100 */
[----:B------:R-:W-:Y:S01]  /*0020*/  IADD3 R1, R1, -0x40, RZ ;  /* 0xffffffc001017810 */ /* 0x000fe20007ffe0ff */
[----:B------:R-:W-:Y:S01]  /*0030*/  ULDC.64 UR6, c[0x0][0x118] ;  /* 0x0000460000067ab9 */ /* 0x000fe20000000a00 */
[----:B-1----:R-:W-:-:S05]  /*0040*/  SHF.R.U32.HI R0, RZ, 0x5, R2 ;  /* 0x00000005ff007819 */ /* 0x002fca0000011602 */
[----:B------:R-:W1:Y:S02]  /*0050*/  SHFL.IDX PT, R3, R0, RZ, 0x1f ;  /* 0x00001fff00037589 */ /* 0x000e6400000e0000 */
[----:B-1----:R-:W-:Y:S02]  /*0060*/  ISETP.NE.AND P0, PT, R3, RZ, PT ;  /* 0x000000ff0300720c */ /* 0x002fe40003f05270 */
[----:B------:R1:W-:Y:S11]  /*0070*/  STL [R1+0x30], R3 ;  /* 0x0000300301007387 */ /* 0x0003f60000100800 */
        /* <DEDUP_REMOVED lines=44> */
.L_x_3812:
        /* <DEDUP_REMOVED lines=17> */
.L_x_3900:
        /* <DEDUP_REMOVED lines=16> */
.L_x_3901:
[----:B---3--:R-:W-:-:S05]  /*0550*/  IMAD R0, R0, c[0x0][0x538], RZ ;  /* 0x00014e0000007a24 */ /* 0x008fca00078e02ff */
[----:B------:R-:W-:-:S04]  /*0560*/  IADD3 R6, R0, R6, RZ ;  /* 0x0000000600067210 */ /* 0x000fc80007ffe0ff */
[----:B------:R-:W-:-:S13]  /*0570*/  ISETP.GT.AND P0, PT, R6, UR4, PT ;  /* 0x0000000406007c0c */ /* 0x000fda000bf04270 */
[----:B-12---:R-:W-:Y:S05]  /*0580*/  @!P0 BRA `(.L_x_3812) ;  /* 0xfffffdb000008947 */ /* 0x006fea000383ffff */
.L_x_3808:
[----:B--2---:R-:W-:-:S05]  /*0590*/  IADD3 R240, -R0, R6, RZ ;  /* 0x0000000600f07210 */ /* 0x004fca0007ffe1ff */
[----:B------:R-:W-:-:S05]  /*05a0*/  IMAD R0, R4, c[0x0][0x538], R240 ;  /* 0x00014e0004007a24 */ /* 0x000fca00078e02f0 */
[----:B------:R-:W-:Y:S01]  /*05b0*/  ISETP.GT.AND P0, PT, R0, UR4, PT ;  /* 0x0000000400007c0c */ /* 0x000fe2000bf04270 */
[----:B------:R-:W-:-:S12]  /*05c0*/  BRA.DIV ~URZ, `(.L_x_3813) ;  /* 0x0000e5f27f007947 */ /* 0x000fd8000b800000 */
[----:B------:R-:W-:-:S04]  /*05d0*/  VOTE.ANY R6, PT, !P0 ;  /* 0x0000000000067806 */ /* 0x000fc800040e0100 */
.L_x_3902:
[----:B------:R1:W2:Y:S01]  /*05e0*/  POPC R243, R6 ;  /* 0x0000000600f37309 */ /* 0x0002a20000000000 */
[----:B------:R-:W-:Y:S05]  /*05f0*/  BRA.DIV ~URZ, `(.L_x_3814) ;  /* 0x0000e6127f007947 */ /* 0x000fea000b800000 */
[----:B--2---:R-:W2:Y:S04]  /*0600*/  SHFL.IDX PT, R11, R8, R243, 0x1f ;  /* 0x00001ff3080b7589 */ /* 0x004ea800000e0000 */
[----:B------:R3:W4:Y:S02]  /*0610*/  SHFL.IDX PT, R10, R7, R243, 0x1f ;  /* 0x00001ff3070a7589 */ /* 0x00072400000e0000 */
[----:B---3--:R-:W-:Y:S02]  /*0620*/  MOV R7, RZ ;  /* 0x000000ff00077202 */ /* 0x008fe40000000f00 */
.L_x_3903:
[----:B--2-4-:R-:W-:Y:S01]  /*0630*/  ISETP.NE.AND P0, PT, R6, RZ, PT ;  /* 0x000000ff0600720c */ /* 0x014fe20003f05270 */
[----:B------:R-:W-:-:S12]  /*0640*/  BSSY B0, `(.L_x_3815) ;  /* 0x0000005000007945 */ /* 0x000fd80003800000 */
[----:B------:R-:W-:Y:S05]  /*0650*/  @!P0 BRA `(.L_x_3816) ;  /* 0x0000003000008947 */ /* 0x000fea0003800000 */
[----:B------:R-:W-:Y:S01]  /*0660*/  IADD3 R3, R243, -0x1, RZ ;  /* 0xfffffffff3037810 */ /* 0x000fe20007ffe0ff */
[----:B------:R-:W-:Y:S05]  /*0670*/  BRA.DIV ~URZ, `(.L_x_3817) ;  /* 0x0000e6727f007947 */ /* 0x000fea000b800000 */
[----:B------:R2:W3:Y:S02]  /*0680*/  SHFL.IDX PT, R7, R4, R3, 0x1f ;  /* 0x00001f0304077589 */ /* 0x0004e400000e0000 */
.L_x_3816:
[----:B------:R-:W-:Y:S05]  /*0690*/  BSYNC B0 ;  /* 0x0000000000007941 */ /* 0x000fea0003800000 */
.L_x_3815:
        /* <DEDUP_REMOVED lines=65> */
.L_x_3809:
[----:B--2---:R-:W-:Y:S01]  /*0ab0*/  IMAD.MOV.U32 R241, RZ, RZ, RZ ;  /* 0x000000fffff17224 */ /* 0x004fe200078e00ff */
[----:B------:R-:W-:Y:S01]  /*0ac0*/  MOV R242, RZ ;  /* 0x000000ff00f27202 */ /* 0x000fe20000000f00 */
[----:B------:R-:W-:Y:S01]  /*0ad0*/  IMAD.U32 R240, RZ, RZ, UR4 ;  /* 0x00000004fff07e24 */ /* 0x000fe2000f8e00ff */
[----:B------:R-:W-:Y:S02]  /*0ae0*/  MOV R243, c[0x0][0x53c] ;  /* 0x00014f0000f37a02 */ /* 0x000fe40000000f00 */
.L_x_3818:
[----:B------:R-:W-:Y:S01]  /*0af0*/  ISETP.NE.AND P0, PT, R12, RZ, PT ;  /* 0x000000ff0c00720c */ /* 0x000fe20003f05270 */
[----:B------:R-:W-:-:S12]  /*0b00*/  WARPSYNC 0xffffffff ;  /* 0xffffffff00007948 */ /* 0x000fd80003800000 */
[----:B------:R1:W-:Y:S04]  /*0b10*/  @!P0 STS.128 [0x20100], R240 ;  /* 0x020100f0ff008388 */ /* 0x0003e80000000c00 */
[----:B------:R-:W-:Y:S06]  /*0b20*/  BAR.ARV 0x5, 0x100 ;  /* 0x0144000000007b1d */ /* 0x000fec0000002000 */
.L_x_3807:
[----:B-12---:R-:W-:-:S13]  /*0b30*/  ISETP.GE.AND P0, PT, R243, c[0x0][0x53c], PT ;  /* 0x00014f00f3007a0c */ /* 0x006fda0003f06270 */
[----:B------:R-:W-:Y:S05]  /*0b40*/  @P0 EXIT ;  /* 0x000000000000094d */ /* 0x000fea0003800000 */
[----:B------:R-:W1:Y:S02]  /*0b50*/  S2R R15, SR_TID.X ;  /* 0x00000000000f7919 */ /* 0x000e640000002100 */
[----:B-1----:R-:W-:-:S04]  /*0b60*/  SHF.R.S32.HI R10, RZ, 0x1f, R15 ;  /* 0x0000001fff0a7819 */ /* 0x002fc8000001140f */
[CC--:B------:R-:W-:Y:S02]  /*0b70*/  LEA.HI R2, R10.reuse, R15.reuse, RZ, 0x4 ;  /* 0x0000000f0a027211 */ /* 0x0c0fe400078f20ff */
[----:B------:R-:W-:Y:S02]  /*0b80*/  LEA.HI R7, R10, R15, RZ, 0x3 ;  /* 0x0000000f0a077211 */ /* 0x000fe400078f18ff */
        /* <DEDUP_REMOVED lines=52> */
[----:B------:R-:W-:Y:S01]  /*0ed0*/  LOP3.LUT R4, R9, 0x1, RZ, 0xc0, !PT ;  /* 0x0000000109047812 */ /* 0x000fe200078ec0ff */
        /* <DEDUP_REMOVED lines=20> */
[----:B------:R-:W-:Y:S01]  /*1020*/  IADD3 R237, R234, 0x40, RZ ;  /* 0x00000040eaed7810 */ /* 0x000fe20007ffe0ff */
[----:B------:R-:W-:Y:S01]  /*1030*/  IMAD.MOV.U32 R13, RZ, RZ, 0x20 ;  /* 0x00000020ff0d7424 */ /* 0x000fe200078e00ff */
[----:B------:R-:W-:-:S02]  /*1040*/  LOP3.LUT P4, RZ, R8, 0x2, RZ, 0xc0, !PT ;  /* 0x0000000208ff7812 */ /* 0x000fc4000788c0ff */
[----:B------:R1:W-:Y:S01]  /*1050*/  STL [R1+0x2c], R3 ;  /* 0x00002c0301007387 */ /* 0x0003e20000100800 */
[C---:B------:R-:W-:Y:S02]  /*1060*/  LOP3.LUT P6, RZ, R10.reuse, 0x2, RZ, 0xc0, !PT ;  /* 0x000000020aff7812 */ /* 0x040fe400078cc0ff */
[----:B------:R-:W-:Y:S01]  /*1070*/  LOP3.LUT P5, RZ, R10, 0x4, RZ, 0xc0, !PT ;  /* 0x000000040aff7812 */ /* 0x000fe200078ac0ff */
[----:B------:R-:W-:Y:S01]  /*1080*/  IMAD.MOV.U32 R10, RZ, RZ, 0x40 ;  /* 0x00000040ff0a7424 */ /* 0x000fe200078e00ff */
[----:B------:R-:W-:Y:S02]  /*1090*/  SHF.R.S32.HI R6, RZ, 0x1f, R237 ;  /* 0x0000001fff067819 */ /* 0x000fe400000114ed */
[----:B------:R-:W-:Y:S01]  /*10a0*/  LOP3.LUT P3, RZ, R8, 0x4, RZ, 0xc0, !PT ;  /* 0x0000000408ff7812 */ /* 0x000fe2000786c0ff */
[----:B------:R-:W-:Y:S01]  /*10b0*/  IMAD R8, R12, 0x8, R15 ;  /* 0x000000080c087824 */ /* 0x000fe200078e020f */
[----:B------:R-:W-:Y:S01]  /*10c0*/  LEA R151, R0, 0x8100, 0x1 ;  /* 0x0000810000977811 */ /* 0x000fe200078e08ff */
[----:B------:R2:W-:Y:S01]  /*10d0*/  STL [R1], R6 ;  /* 0x0000000601007387 */ /* 0x0005e20000100800 */
[----:B------:R-:W-:-:S02]  /*10e0*/  SEL R2, R10, 0xffffffc0, !P3 ;  /* 0xffffffc00a027807 */ /* 0x000fc40005800000 */
[----:B------:R-:W-:Y:S01]  /*10f0*/  SEL R0, R10, 0xffffffc0, !P5 ;  /* 0xffffffc00a007807 */ /* 0x000fe20006800000 */
[----:B------:R3:W-:Y:S01]  /*1100*/  STL [R1+0x38], R8 ;  /* 0x0000380801007387 */ /* 0x0007e20000100800 */
[----:B------:R-:W-:Y:S01]  /*1110*/  SEL R7, R13, 0xffffffe0, !P1 ;  /* 0xffffffe00d077807 */ /* 0x000fe20004800000 */
[C---:B------:R-:W-:Y:S01]  /*1120*/  IMAD.IADD R197, R151.reuse, 0x1, R2 ;  /* 0x0000000197c57824 */ /* 0x040fe200078e0202 */
[C---:B------:R-:W-:Y:S02]  /*1130*/  IADD3 R202, R151.reuse, 0x20, RZ ;  /* 0x0000002097ca7810 */ /* 0x040fe40007ffe0ff */
[----:B------:R-:W-:Y:S02]  /*1140*/  @P4 IADD3 R202, R151, -0x20, RZ ;  /* 0xffffffe097ca4810 */ /* 0x000fe40007ffe0ff */
[----:B------:R-:W-:Y:S02]  /*1150*/  LEA R198, R4, 0x10100, 0x1 ;  /* 0x0001010004c67811 */ /* 0x000fe400078e08ff */
[----:B------:R-:W-:Y:S01]  /*1160*/  LEA R192, R5, 0x100, 0x1 ;  /* 0x0000010005c07811 */ /* 0x000fe200078e08ff */
[----:B------:R-:W-:Y:S01]  /*1170*/  IMAD.IADD R194, R2, 0x1, R202 ;  /* 0x0000000102c27824 */ /* 0x000fe200078e02ca */
[----:B-1----:R-:W-:Y:S01]  /*1180*/  LOP3.LUT R3, R11, 0x7ffffffc, RZ, 0xc0, !PT ;  /* 0x7ffffffc0b037812 */ /* 0x002fe200078ec0ff */
[----:B------:R-:W-:Y:S01]  /*1190*/  IMAD.IADD R201, R198, 0x1, R0 ;  /* 0x00000001c6c97824 */ /* 0x000fe200078e0200 */
[----:B------:R-:W-:Y:S01]  /*11a0*/  IADD3 R236, R234, 0x80, RZ ;  /* 0x00000080eaec7810 */ /* 0x000fe20007ffe0ff */
[----:B------:R-:W-:Y:S01]  /*11b0*/  IMAD.IADD R196, R0, 0x1, R192 ;  /* 0x0000000100c47824 */ /* 0x000fe200078e02c0 */
[----:B------:R-:W-:Y:S01]  /*11c0*/  IADD3 R238, R234, 0xc0, RZ ;  /* 0x000000c0eaee7810 */ /* 0x000fe20007ffe0ff */
[----:B------:R-:W-:Y:S01]  /*11d0*/  IMAD.IADD R3, R16, 0x1, -R3 ;  /* 0x0000000110037824 */ /* 0x000fe200078e0a03 */
[----:B------:R-:W-:-:S02]  /*11e0*/  SHF.R.S32.HI R235, RZ, 0x1f, R234 ;  /* 0x0000001fffeb7819 */ /* 0x000fc400000114ea */
[----:B------:R-:W-:Y:S01]  /*11f0*/  SHF.R.S32.HI R252, RZ, 0x1f, R236 ;  /* 0x0000001ffffc7819 */ /* 0x000fe200000114ec */
[----:B------:R-:W-:Y:S01]  /*1200*/  IMAD.SHL.U32 R239, R3, 0x2, RZ ;  /* 0x0000000203ef7824 */ /* 0x000fe200078e00ff */
[----:B--2---:R-:W-:Y:S02]  /*1210*/  SEL R6, R10, 0xffffffc0, !P2 ;  /* 0xffffffc00a067807 */ /* 0x004fe40005000000 */
[----:B------:R-:W-:Y:S02]  /*1220*/  SEL R3, R13, 0xffffffe0, !P6 ;  /* 0xffffffe00d037807 */ /* 0x000fe40007000000 */
[C---:B------:R-:W-:Y:S02]  /*1230*/  IADD3 R22, R239.reuse, 0x98, RZ ;  /* 0x00000098ef167810 */ /* 0x040fe40007ffe0ff */
[C---:B------:R-:W-:Y:S01]  /*1240*/  IADD3 R19, R239.reuse, 0xb0, RZ ;  /* 0x000000b0ef137810 */ /* 0x040fe20007ffe0ff */
[----:B------:R-:W-:Y:S01]  /*1250*/  IMAD.IADD R199, R198, 0x1, R3 ;  /* 0x00000001c6c77824 */ /* 0x000fe200078e0203 */
[----:B------:R-:W-:Y:S01]  /*1260*/  IADD3 R10, R239, 0x8, RZ ;  /* 0x00000008ef0a7810 */ /* 0x000fe20007ffe0ff */
[----:B------:R-:W-:Y:S01]  /*1270*/  IMAD.IADD R193, R3, 0x1, R192 ;  /* 0x0000000103c17824 */ /* 0x000fe200078e02c0 */
[----:B------:R-:W-:Y:S01]  /*1280*/  IADD3 R16, R239, 0xc8, RZ ;  /* 0x000000c8ef107810 */ /* 0x000fe20007ffe0ff */
[----:B------:R-:W-:Y:S01]  /*1290*/  IMAD.IADD R200, R199, 0x1, R0 ;  /* 0x00000001c7c87824 */ /* 0x000fe200078e0200 */
[C---:B---3--:R-:W-:Y:S01]  /*12a0*/  IADD3 R8, R239.reuse, 0x10, RZ ;  /* 0x00000010ef087810 */ /* 0x048fe20007ffe0ff */
[----:B------:R-:W-:Y:S01]  /*12b0*/  IMAD.IADD R195, R0, 0x1, R193 ;  /* 0x0000000100c37824 */ /* 0x000fe200078e02c1 */
[----:B------:R-:W-:-:S02]  /*12c0*/  IADD3 R13, R239, 0xe0, RZ ;  /* 0x000000e0ef0d7810 */ /* 0x000fc40007ffe0ff */
[----:B------:R-:W-:Y:S02]  /*12d0*/  LEA R10, R9, 0x80, 0x1 ;  /* 0x00000080090a7811 */ /* 0x000fe400078e08ff */
[C---:B------:R-:W-:Y:S02]  /*12e0*/  IADD3 R8, R239.reuse, 0xf8, RZ ;  /* 0x000000f8ef087810 */ /* 0x040fe40007ffe0ff */
[----:B------:R-:W-:Y:S01]  /*12f0*/  SHF.R.S32.HI R9, RZ, 0x1f, R22 ;  /* 0x0000001fff097819 */ /* 0x000fe20000011416 */
[----:B------:R-:W-:Y:S01]  /*1300*/  STL [R1+0x8], R10 ;  /* 0x0000080a01007387 */ /* 0x000fe20000100800 */
[----:B------:R-:W-:Y:S02]  /*1310*/  SHF.R.S32.HI R9, RZ, 0x1f, R19 ;  /* 0x0000001fff097819 */ /* 0x000fe40000011413 */
[----:B------:R-:W-:Y:S02]  /*1320*/  IADD3 R11, R239, 0xf0, RZ ;  /* 0x000000f0ef0b7810 */ /* 0x000fe40007ffe0ff */
[----:B------:R-:W-:-:S02]  /*1330*/  SHF.R.S32.HI R9, RZ, 0x1f, R16 ;  /* 0x0000001fff097819 */ /* 0x000fc40000011410 */
[----:B------:R-:W-:Y:S02]  /*1340*/  SHF.R.S32.HI R9, RZ, 0x1f, R13 ;  /* 0x0000001fff097819 */ /* 0x000fe4000001140d */
[----:B------:R-:W-:Y:S01]  /*1350*/  SHF.R.S32.HI R9, RZ, 0x1f, R8 ;  /* 0x0000001fff097819 */ /* 0x000fe20000011408 */
[C---:B------:R-:W-:Y:S01]  /*1360*/  IMAD.IADD R9, R10.reuse, 0x1, R7 ;  /* 0x000000010a097824 */ /* 0x040fe200078e0207 */
[----:B------:R-:W-:Y:S01]  /*1370*/  SHF.R.S32.HI R11, RZ, 0x1f, R11 ;  /* 0x0000001fff0b7819 */ /* 0x000fe2000001140b */
[C-C-:B------:R-:W-:Y:S01]  /*1380*/  IMAD.IADD R11, R10.reuse, 0x1, R6.reuse ;  /* 0x000000010a0b7824 */ /* 0x140fe200078e0206 */
[C---:B------:R-:W-:Y:S01]  /*1390*/  IADD3 R8, R10.reuse, -0x10, RZ ;  /* 0xfffffff00a087810 */ /* 0x040fe20007ffe0ff */
[----:B------:R-:W-:Y:S01]  /*13a0*/  IMAD.IADD R2, R9, 0x1, R6 ;  /* 0x0000000109027824 */ /* 0x000fe200078e0206 */
[----:B------:R-:W-:Y:S02]  /*13b0*/  @P0 IADD3 R8, R10, 0x10, RZ ;  /* 0x000000100a080810 */ /* 0x000fe40007ffe0ff */
[----:B------:R-:W-:Y:S01]  /*13c0*/  STL [R1+0x24], R11 ;  /* 0x0000240b01007387 */ /* 0x000fe20000100800 */
[----:B------:R-:W-:-:S02]  /*13d0*/  IADD3 R23, R239, 0x90, RZ ;  /* 0x00000090ef177810 */ /* 0x000fc40007ffe0ff */
[----:B------:R-:W-:Y:S01]  /*13e0*/  IMAD.IADD R4, R6, 0x1, R8 ;  /* 0x0000000106047824 */ /* 0x000fe200078e0208 */
[----:B------:R-:W-:Y:S01]  /*13f0*/  STL [R1+0x14], R9 ;  /* 0x0000140901007387 */ /* 0x000fe20000100800 */
[C---:B------:R-:W-:Y:S02]  /*1400*/  IADD3 R21, R239.reuse, 0xa0, RZ ;  /* 0x000000a0ef157810 */ /* 0x040fe40007ffe0ff */
[C---:B------:R-:W-:Y:S01]  /*1410*/  IADD3 R20, R239.reuse, 0xa8, RZ ;  /* 0x000000a8ef147810 */ /* 0x040fe20007ffe0ff */
[----:B------:R1:W-:Y:S01]  /*1420*/  STL [R1+0x20], R2 ;  /* 0x0000200201007387 */ /* 0x0003e20000100800 */
[C---:B------:R-:W-:Y:S02]  /*1430*/  IADD3 R18, R239.reuse, 0xb8, RZ ;  /* 0x000000b8ef127810 */ /* 0x040fe40007ffe0ff */
[C---:B------:R-:W-:Y:S01]  /*1440*/  IADD3 R17, R239.reuse, 0xc0, RZ ;  /* 0x000000c0ef117810 */ /* 0x040fe20007ffe0ff */
[----:B------:R-:W-:Y:S01]  /*1450*/  STL [R1+0xc], R8 ;  /* 0x00000c0801007387 */ /* 0x000fe20000100800 */
[----:B------:R-:W-:-:S02]  /*1460*/  IADD3 R15, R239, 0xd0, RZ ;  /* 0x000000d0ef0f7810 */ /* 0x000fc40007ffe0ff */
[C---:B------:R-:W-:Y:S01]  /*1470*/  IADD3 R14, R239.reuse, 0xd8, RZ ;  /* 0x000000d8ef0e7810 */ /* 0x040fe20007ffe0ff */
[----:B------:R-:W-:Y:S01]  /*1480*/  STL [R1+0x1c], R4 ;  /* 0x00001c0401007387 */ /* 0x000fe20000100800 */
[----:B------:R-:W-:Y:S02]  /*1490*/  IADD3 R12, R239, 0xe8, RZ ;  /* 0x000000e8ef0c7810 */ /* 0x000fe40007ffe0ff */
[----:B------:R-:W-:Y:S02]  /*14a0*/  SHF.R.S32.HI R247, RZ, 0x1f, R238 ;  /* 0x0000001ffff77819 */ /* 0x000fe400000114ee */
[----:B------:R-:W-:Y:S02]  /*14b0*/  SHF.R.S32.HI R23, RZ, 0x1f, R23 ;  /* 0x0000001fff177819 */ /* 0x000fe40000011417 */
[----:B------:R-:W-:Y:S02]  /*14c0*/  SHF.R.S32.HI R21, RZ, 0x1f, R21 ;  /* 0x0000001fff157819 */ /* 0x000fe40000011415 */
[----:B------:R-:W-:-:S02]  /*14d0*/  SHF.R.S32.HI R20, RZ, 0x1f, R20 ;  /* 0x0000001fff147819 */ /* 0x000fc40000011414 */
[----:B------:R-:W-:Y:S02]  /*14e0*/  SHF.R.S32.HI R18, RZ, 0x1f, R18 ;  /* 0x0000001fff127819 */ /* 0x000fe40000011412 */
[----:B------:R-:W-:Y:S02]  /*14f0*/  SHF.R.S32.HI R17, RZ, 0x1f, R17 ;  /* 0x0000001fff117819 */ /* 0x000fe40000011411 */
[----:B------:R-:W-:Y:S01]  /*1500*/  SHF.R.S32.HI R15, RZ, 0x1f, R15 ;  /* 0x0000001fff0f7819 */ /* 0x000fe2000001140f */
[----:B-1----:R-:W-:Y:S01]  /*1510*/  IMAD.IADD R2, R7, 0x1, R8 ;  /* 0x0000000107027824 */ /* 0x002fe200078e0208 */
[----:B------:R-:W-:Y:S02]  /*1520*/  SHF.R.S32.HI R14, RZ, 0x1f, R14 ;  /* 0x0000001fff0e7819 */ /* 0x000fe4000001140e */
[----:B------:R-:W-:Y:S02]  /*1530*/  SHF.R.S32.HI R12, RZ, 0x1f, R12 ;  /* 0x0000001fff0c7819 */ /* 0x000fe4000001140c */
[----:B------:R1:W-:Y:S01]  /*1540*/  STL [R1+0x10], R2 ;  /* 0x0000100201007387 */ /* 0x0003e20000100800 */
        /* <DEDUP_REMOVED lines=11> */
[----:B------:R-:W-:Y:S01]  /*1600*/  IADD3 R206, R202, 0x6000, RZ ;  /* 0x00006000cace7810 */ /* 0x000fe20007ffe0ff */
[----:B-1----:R-:W-:Y:S01]  /*1610*/  IMAD.IADD R2, R2, 0x1, R6 ;  /* 0x0000000102027824 */ /* 0x002fe200078e0206 */
[----:B------:R-:W-:-:S02]  /*1620*/  IADD3 R205, R202, 0x6800, RZ ;  /* 0x00006800cacd7810 */ /* 0x000fc40007ffe0ff */
[C---:B------:R-:W-:Y:S02]  /*1630*/  IADD3 R204, R202.reuse, 0x7000, RZ ;  /* 0x00007000cacc7810 */ /* 0x040fe40007ffe0ff */
[----:B------:R1:W-:Y:S01]  /*1640*/  STL [R1+0x18], R2 ;  /* 0x0000180201007387 */ /* 0x0003e20000100800 */
[----:B------:R-:W-:-:S03]  /*1650*/  IADD3 R203, R202, 0x7800, RZ ;  /* 0x00007800cacb7810 */ /* 0x000fc60007ffe0ff */
.L_x_3899:
[----:B------:R-:W-:-:S04]  /*1660*/  IMAD.MOV.U32 R13, RZ, RZ, 0x4 ;  /* 0x00000004ff0d7424 */ /* 0x000fc800078e00ff */
[----:B-1----:R-:W-:-:S05]  /*1670*/  IMAD.WIDE R2, R243, R13, c[0x0][0x588] ;  /* 0x00016200f3027625 */ /* 0x002fca00078e020d */
[----:B------:R-:W2:Y:S01]  /*1680*/  LDG.E R244, [R2.64] ;  /* 0x0000000602f47981 */ /* 0x000ea2000c1e1900 */
[----:B------:R-:W-:Y:S01]  /*1690*/  ISETP.NE.U32.AND P0, PT, RZ, c[0x0][0x370], PT ;  /* 0x0000dc00ff007a0c */ /* 0x000fe20003f05070 */
[----:B------:R-:W-:Y:S01]  /*16a0*/  CS2R R6, SRZ ;  /* 0x0000000000067805 */ /* 0x000fe2000001ff00 */
[----:B------:R-:W-:Y:S02]  /*16b0*/  ISETP.NE.U32.AND P5, PT, RZ, c[0x0][0x360], PT ;  /* 0x0000d800ff007a0c */ /* 0x000fe40003fa5070 */
[----:B------:R-:W-:Y:S02]  /*16c0*/  ISETP.NE.AND.EX P0, PT, RZ, c[0x0][0x374], PT, P0 ;  /* 0x0000dd00ff007a0c */ /* 0x000fe40003f05300 */
[----:B------:R-:W-:Y:S02]  /*16d0*/  ISETP.NE.AND.EX P5, PT, RZ, c[0x0][0x364], PT, P5 ;  /* 0x0000d900ff007a0c */ /* 0x000fe40003fa5350 */
[----:B------:R-:W-:-:S04]  /*16e0*/  ISETP.NE.U32.AND P2, PT, RZ, c[0x0][0x348], PT ;  /* 0x0000d200ff007a0c */ /* 0x000fc80003f45070 */
[----:B------:R-:W-:Y:S01]  /*16f0*/  ISETP.NE.AND.EX P2, PT, RZ, c[0x0][0x34c], PT, P2 ;  /* 0x0000d300ff007a0c */ /* 0x000fe20003f45320 */
[----:B------:R-:W-:Y:S01]  /*1700*/  IMAD.MOV.U32 R10, RZ, RZ, RZ ;  /* 0x000000ffff0a7224 */ /* 0x000fe200078e00ff */
[----:B--2---:R-:W-:-:S03]  /*1710*/  SHF.R.S32.HI R246, RZ, 0x1f, R244 ;  /* 0x0000001ffff67819 */ /* 0x004fc600000114f4 */
[----:B------:R-:W-:-:S04]  /*1720*/  @P0 LEA R2, P1, R244, c[0x0][0x370], 0x2 ;  /* 0x0000dc00f4020a11 */ /* 0x000fc800078210ff */
[C-C-:B------:R-:W-:Y:S02]  /*1730*/  @P0 LEA.HI.X R3, R244.reuse, c[0x0][0x374], R246.reuse, 0x2, P1 ;  /* 0x0000dd00f4030a11 */ /* 0x140fe400008f14f6 */
[----:B------:R-:W-:Y:S02]  /*1740*/  ISETP.NE.U32.AND P1, PT, RZ, c[0x0][0x350], PT ;  /* 0x0000d400ff007a0c */ /* 0x000fe40003f25070 */
[C---:B------:R-:W-:Y:S01]  /*1750*/  LEA R4, P4, R244.reuse, c[0x0][0x348], 0x2 ;  /* 0x0000d200f4047a11 */ /* 0x040fe200078810ff */
[----:B------:R1:W5:Y:S01]  /*1760*/  @P0 LDG.E R7, [R2.64] ;  /* 0x0000000602070981 */ /* 0x000362000c1e1900 */
[----:B------:R-:W-:Y:S02]  /*1770*/  ISETP.NE.AND.EX P1, PT, RZ, c[0x0][0x354], PT, P1 ;  /* 0x0000d500ff007a0c */ /* 0x000fe40003f25310 */
[C---:B------:R-:W-:Y:S02]  /*1780*/  @P5 LEA R8, P0, R244.reuse, c[0x0][0x360], 0x2 ;  /* 0x0000d800f4085a11 */ /* 0x040fe400078010ff */
[----:B------:R-:W-:-:S02]  /*1790*/  LEA.HI.X R5, R244, c[0x0][0x34c], R246, 0x2, P4 ;  /* 0x0000d300f4057a11 */ /* 0x000fc400020f14f6 */
[----:B------:R-:W-:-:S03]  /*17a0*/  @P5 LEA.HI.X R9, R244, c[0x0][0x364], R246, 0x2, P0 ;  /* 0x0000d900f4095a11 */ /* 0x000fc600000f14f6 */
[----:B------:R2:W5:Y:S04]  /*17b0*/  @P2 LDG.E R6, [R4.64] ;  /* 0x0000000604062981 */ /* 0x000568000c1e1900 */
[----:B------:R2:W5:Y:S01]  /*17c0*/  @P5 LDG.E R18, [R8.64] ;  /* 0x0000000608125981 */ /* 0x000562000c1e1900 */
[----:B-1----:R-:W-:-:S04]  /*17d0*/  LEA R2, P3, R244, c[0x0][0x350], 0x2 ;  /* 0x0000d400f4027a11 */ /* 0x002fc800078610ff */
[----:B------:R-:W-:-:S05]  /*17e0*/  LEA.HI.X R3, R244, c[0x0][0x354], R246, 0x2, P3 ;  /* 0x0000d500f4037a11 */ /* 0x000fca00018f14f6 */
[----:B------:R2:W5:Y:S01]  /*17f0*/  @P1 LDG.E R10, [R2.64] ;  /* 0x00000006020a1981 */ /* 0x000562000c1e1900 */
[----:B------:R-:W-:Y:S01]  /*1800*/  YIELD ;  /* 0x0000000000007946 */ /* 0x000fe20003800000 */
[----:B------:R-:W-:Y:S01]  /*1810*/  LOP3.LUT R245, R242, 0xffff, RZ, 0xc0, !PT ;  /* 0x0000fffff2f57812 */ /* 0x000fe200078ec0ff */
[----:B------:R-:W-:Y:S05]  /*1820*/  @P5 BRA `(.L_x_3819) ;  /* 0x0000005000005947 */ /* 0x000fea0003800000 */
[----:B-----5:R-:W-:Y:S01]  /*1830*/  MOV R18, c[0x0][0x168] ;  /* 0x00005a0000127a02 */ /* 0x020fe20000000f00 */
[----:B------:R-:W-:Y:S05]  /*1840*/  @!P2 BRA `(.L_x_3819) ;  /* 0x000000300000a947 */ /* 0x000fea0003800000 */
[----:B--2---:R-:W2:Y:S04]  /*1850*/  LDG.E R8, [R4.64] ;  /* 0x0000000604087981 */ /* 0x004ea8000c1e1900 */
[----:B------:R-:W2:Y:S02]  /*1860*/  LDG.E R0, [R4.64+0x4] ;  /* 0x0000040604007981 */ /* 0x000ea4000c1e1900 */
[----:B--2---:R-:W-:-:S02]  /*1870*/  IADD3 R18, -R8, R0, RZ ;  /* 0x0000000008127210 */ /* 0x004fc40007ffe1ff */
.L_x_3819:
[----:B------:R-:W-:-:S04]  /*1880*/  ISETP.NE.U32.AND P0, PT, RZ, c[0x0][0x368], PT ;  /* 0x0000da00ff007a0c */ /* 0x000fc80003f05070 */
[----:B------:R-:W-:-:S13]  /*1890*/  ISETP.NE.AND.EX P0, PT, RZ, c[0x0][0x36c], PT, P0 ;  /* 0x0000db00ff007a0c */ /* 0x000fda0003f05300 */
[----:B------:R-:W-:Y:S05]  /*18a0*/  @!P0 BRA `(.L_x_3820) ;  /* 0x0000004000008947 */ /* 0x000fea0003800000 */
[----:B--2---:R-:W-:-:S04]  /*18b0*/  LEA R2, P0, R244, c[0x0][0x368], 0x2 ;  /* 0x0000da00f4027a11 */ /* 0x004fc800078010ff */
[----:B------:R-:W-:-:S05]  /*18c0*/  LEA.HI.X R3, R244, c[0x0][0x36c], R246, 0x2, P0 ;  /* 0x0000db00f4037a11 */ /* 0x000fca00000f14f6 */
[----:B------:R1:W5:Y:S01]  /*18d0*/  LDG.E R0, [R2.64] ;  /* 0x0000000602007981 */ /* 0x000362000c1e1900 */
[----:B------:R-:W-:Y:S05]  /*18e0*/  BRA `(.L_x_3821) ;  /* 0x0000005000007947 */ /* 0x000fea0003800000 */
.L_x_3820:
[----:B------:R-:W-:Y:S01]  /*18f0*/  MOV R0, c[0x0][0x1d0] ;  /* 0x0000740000007a02 */ /* 0x000fe20000000f00 */
[----:B------:R-:W-:Y:S05]  /*1900*/  @!P1 BRA `(.L_x_3821) ;  /* 0x0000003000009947 */ /* 0x000fea0003800000 */
[----:B--2---:R-:W2:Y:S04]  /*1910*/  LDG.E R4, [R2.64] ;  /* 0x0000000602047981 */ /* 0x004ea8000c1e1900 */
[----:B------:R-:W2:Y:S02]  /*1920*/  LDG.E R0, [R2.64+0x4] ;  /* 0x0000040602007981 */ /* 0x000ea4000c1e1900 */
[----:B--2---:R-:W-:-:S04]  /*1930*/  IADD3 R0, -R4, R0, RZ ;  /* 0x0000000004007210 */ /* 0x004fc80007ffe1ff */
.L_x_3821:
[----:B-12---:R-:W-:Y:S01]  /*1940*/  LOP3.LUT R2, R242, 0xff000000, RZ, 0xc0, !PT ;  /* 0xff000000f2027812 */ /* 0x006fe200078ec0ff */
        /* <DEDUP_REMOVED lines=47> */
.L_x_3823:
[----:B------:R-:W-:Y:S05]  /*1c40*/  BSYNC B0 ;  /* 0x0000000000007941 */ /* 0x000fea0003800000 */
.L_x_3822:
[----:B------:R-:W-:Y:S01]  /*1c50*/  IMAD R242, R14, R2, RZ ;  /* 0x000000020ef27224 */ /* 0x000fe200078e02ff */
        /* <DEDUP_REMOVED lines=71> */
[----:B------:R-:W-:-:S04]  /*20d0*/  ISETP.NE.U32.AND P0, PT, RZ, c[0x0][0x340], PT ;  /* 0x0000d000ff007a0c */ /* 0x000fc80003f05070 */
[----:B------:R-:W-:-:S13]  /*20e0*/  ISETP.NE.AND.EX P0, PT, RZ, c[0x0][0x344], PT, P0 ;  /* 0x0000d100ff007a0c */ /* 0x000fda0003f05300 */
[----:B------:R-:W-:-:S05]  /*20f0*/  @P0 IMAD.WIDE R2, R244, R13, c[0x0][0x340] ;  /* 0x0000d000f4020625 */ /* 0x000fca00078e020d */
[----:B------:R3:W4:Y:S01]  /*2100*/  @P0 LDG.E R11, [R2.64] ;  /* 0x00000006020b0981 */ /* 0x000722000c1e1900 */
[----:B------:R-:W-:Y:S02]  /*2110*/  SHF.R.S32.HI R0, RZ, 0x1f, R6 ;  /* 0x0000001fff007819 */ /* 0x000fe40000011406 */
[----:B------:R-:W-:Y:S01]  /*2120*/  SEL R7, R246, RZ, !P2 ;  /* 0x000000fff6077207 */ /* 0x000fe20005000000 */
[----:B------:R-:W5:Y:S01]  /*2130*/  S2R R9, SR_TID.X ;  /* 0x0000000000097919 */ /* 0x000f620000002100 */
[----:B------:R-:W-:Y:S01]  /*2140*/  ISETP.GE.AND P5, PT, R237, c[0x0][0x1d4], PT ;  /* 0x00007500ed007a0c */ /* 0x000fe20003fa6270 */
[----:B------:R-:W-:Y:S01]  /*2150*/  IMAD R0, R0, c[0x0][0x178], RZ ;  /* 0x00005e0000007a24 */ /* 0x000fe200078e02ff */
[----:B------:R-:W-:Y:S01]  /*2160*/  ISETP.GE.AND P4, PT, R234, c[0x0][0x1d4], PT ;  /* 0x00007500ea007a0c */ /* 0x000fe20003f86270 */
[----:B------:R-:W-:Y:S01]  /*2170*/  IMAD R8, R7, c[0x0][0x1c0], RZ ;  /* 0x0000700007087a24 */ /* 0x000fe200078e02ff */
[----:B------:R-:W-:Y:S01]  /*2180*/  SHF.R.S32.HI R7, RZ, 0x1f, R12 ;  /* 0x0000001fff077819 */ /* 0x000fe2000001140c */
[----:B------:R-:W-:Y:S01]  /*2190*/  IMAD R0, R6, c[0x0][0x17c], R0 ;  /* 0x00005f0006007a24 */ /* 0x000fe200078e0200 */
[----:B------:R-:W-:-:S02]  /*21a0*/  SEL R10, RZ, 0x1, P4 ;  /* 0x00000001ff0a7807 */ /* 0x000fc40002000000 */
[----:B------:R-:W-:Y:S02]  /*21b0*/  ISETP.GE.AND P6, PT, R238, c[0x0][0x1d4], PT ;  /* 0x00007500ee007a0c */ /* 0x000fe40003fc6270 */
[----:B------:R-:W-:Y:S02]  /*21c0*/  P2R R90, PR, RZ, 0x20 ;  /* 0x00000020ff5a7803 */ /* 0x000fe40000000000 */
[----:B------:R-:W-:Y:S02]  /*21d0*/  P2R R91, PR, RZ, 0x10 ;  /* 0x00000010ff5b7803 */ /* 0x000fe40000000000 */
[----:B------:R-:W-:Y:S02]  /*21e0*/  ISETP.GE.AND P4, PT, R237, c[0x0][0x198], PT ;  /* 0x00006600ed007a0c */ /* 0x000fe40003f86270 */
[----:B------:R-:W-:Y:S01]  /*21f0*/  IADD3 R88, R150, -0x1, RZ ;  /* 0xffffffff96587810 */ /* 0x000fe20007ffe0ff */
[----:B---3--:R-:W-:Y:S01]  /*2200*/  IMAD.MOV.U32 R2, RZ, RZ, c[0x0][0x2c4] ;  /* 0x0000b100ff027624 */ /* 0x008fe200078e00ff */
[----:B-----5:R-:W-:-:S04]  /*2210*/  SHF.R.S32.HI R122, RZ, 0x1f, R9 ;  /* 0x0000001fff7a7819 */ /* 0x020fc80000011409 */
[----:B------:R-:W-:Y:S01]  /*2220*/  ISETP.NE.AND P3, PT, R2, 0x1, PT ;  /* 0x000000010200780c */ /* 0x000fe20003f65270 */
[----:B------:R-:W-:Y:S01]  /*2230*/  IMAD.WIDE.U32 R2, R6, c[0x0][0x178], RZ ;  /* 0x00005e0006027a25 */ /* 0x000fe200078e00ff */
[----:B------:R-:W-:-:S03]  /*2240*/  LEA.HI R122, R122, R9, RZ, 0x3 ;  /* 0x000000097a7a7211 */ /* 0x000fc600078f18ff */
[----:B------:R-:W-:Y:S01]  /*2250*/  IMAD.IADD R3, R3, 0x1, R0 ;  /* 0x0000000103037824 */ /* 0x000fe200078e0200 */
[----:B------:R-:W-:-:S03]  /*2260*/  SHF.R.S32.HI R122, RZ, 0x3, R122 ;  /* 0x00000003ff7a7819 */ /* 0x000fc6000001147a */
[----:B------:R-:W-:-:S04]  /*2270*/  IMAD.WIDE.U32 R2, R245, c[0x0][0x1b8], R2 ;  /* 0x00006e00f5027a25 */ /* 0x000fc800078e0002 */
[----:B-1----:R-:W-:Y:S01]  /*2280*/  IMAD R5, R245, c[0x0][0x1bc], R3 ;  /* 0x00006f00f5057a24 */ /* 0x002fe200078e0203 */
[----:B------:R-:W-:-:S05]  /*2290*/  SEL R3, R244, RZ, !P2 ;  /* 0x000000fff4037207 */ /* 0x000fca0005000000 */
[----:B------:R-:W-:Y:S01]  /*22a0*/  IMAD R14, R3, c[0x0][0x1c4], R8 ;  /* 0x00007100030e7a24 */ /* 0x000fe200078e0208 */
[----:B--2---:R-:W-:-:S05]  /*22b0*/  LEA R6, R241, R4, 0x7 ;  /* 0x00000004f1067211 */ /* 0x004fca00078e38ff */
[----:B------:R-:W-:-:S04]  /*22c0*/  @P3 IMAD.HI.U32 R4, R6, c[0x0][0x2c8], RZ ;  /* 0x0000b20006043a27 */ /* 0x000fc800078e00ff */
[----:B------:R-:W-:Y:S01]  /*22d0*/  IMAD.MOV.U32 R0, RZ, RZ, R6 ;  /* 0x000000ffff007224 */ /* 0x000fe200078e0006 */
[----:B------:R-:W-:Y:S01]  /*22e0*/  @P3 SHF.R.U32.HI R0, RZ, c[0x0][0x2cc], R4 ;  /* 0x0000b300ff003a19 */ /* 0x000fe20000011604 */
[----:B------:R-:W-:Y:S01]  /*22f0*/  IMAD.MOV.U32 R4, RZ, RZ, R2 ;  /* 0x000000ffff047224 */ /* 0x000fe200078e0002 */
[----:B------:R-:W-:Y:S02]  /*2300*/  IADD3 R2, P2, R122, R12, RZ ;  /* 0x0000000c7a027210 */ /* 0x000fe40007f5e0ff */
[----:B------:R-:W-:Y:S01]  /*2310*/  ISETP.GE.AND P3, PT, R236, c[0x0][0x198], PT ;  /* 0x00006600ec007a0c */ /* 0x000fe20003f66270 */
[----:B------:R-:W-:Y:S01]  /*2320*/  IMAD.WIDE.U32 R4, R3, c[0x0][0x1c0], R4 ;  /* 0x0000700003047a25 */ /* 0x000fe200078e0004 */
[----:B------:R-:W-:Y:S02]  /*2330*/  LEA.HI.X.SX32 R3, R122, R7, 0x1, P2 ;  /* 0x000000077a037211 */ /* 0x000fe400010f0eff */
[----:B------:R-:W-:Y:S01]  /*2340*/  SEL R7, RZ, 0xffffffff, P5 ;  /* 0xffffffffff077807 */ /* 0x000fe20002800000 */
[----:B------:R-:W-:Y:S01]  /*2350*/  IMAD.WIDE.U32 R8, R2, c[0x0][0x1e0], R234 ;  /* 0x0000780002087a25 */ /* 0x000fe200078e00ea */
[----:B------:R-:W-:-:S02]  /*2360*/  ISETP.GE.AND P2, PT, R236, c[0x0][0x1d4], PT ;  /* 0x00007500ec007a0c */ /* 0x000fc40003f46270 */
[----:B------:R-:W-:Y:S01]  /*2370*/  SHF.L.U32 R17, R7, 0x1, RZ ;  /* 0x0000000107117819 */ /* 0x000fe200000006ff */
[C---:B------:R-:W-:Y:S01]  /*2380*/  IMAD R15, R3.reuse, c[0x0][0x1e0], RZ ;  /* 0x00007800030f7a24 */ /* 0x040fe200078e02ff */
[----:B------:R-:W-:Y:S01]  /*2390*/  P2R R20, PR, RZ, 0x4 ;  /* 0x00000004ff147803 */ /* 0x000fe20000000000 */
[----:B------:R-:W-:Y:S01]  /*23a0*/  IMAD R3, R3, c[0x0][0x208], RZ ;  /* 0x0000820003037a24 */ /* 0x000fe200078e02ff */
[----:B------:R-:W-:Y:S01]  /*23b0*/  LOP3.LUT R17, R17, 0x2, R10, 0xe2, !PT ;  /* 0x0000000211117812 */ /* 0x000fe200078ee20a */
[----:B------:R-:W-:Y:S01]  /*23c0*/  IMAD R16, R2, c[0x0][0x1e4], R15 ;  /* 0x0000790002107a24 */ /* 0x000fe200078e020f */
[----:B------:R-:W-:Y:S01]  /*23d0*/  ISETP.GE.AND P5, PT, R234, c[0x0][0x198], PT ;  /* 0x00006600ea007a0c */ /* 0x000fe20003fa6270 */
[----:B------:R-:W-:-:S04]  /*23e0*/  IMAD.WIDE.U32 R12, R2, c[0x0][0x208], R234 ;  /* 0x00008200020c7a25 */ /* 0x000fc800078e00ea */
[----:B------:R-:W-:Y:S01]  /*23f0*/  IMAD R15, R2, c[0x0][0x20c], R3 ;  /* 0x00008300020f7a24 */ /* 0x000fe200078e0203 */
[--C-:B------:R-:W-:Y:S01]  /*2400*/  SHF.R.S32.HI R2, RZ, 0x1f, R0.reuse ;  /* 0x0000001fff027819 */ /* 0x100fe20000011400 */
[----:B------:R-:W-:Y:S01]  /*2410*/  IMAD.MOV R7, RZ, RZ, -R0 ;  /* 0x000000ffff077224 */ /* 0x000fe200078e0a00 */
[----:B------:R-:W-:Y:S02]  /*2420*/  IADD3 R3, R5, R14, RZ ;  /* 0x0000000e05037210 */ /* 0x000fe40007ffe0ff */
[----:B------:R-:W-:Y:S01]  /*2430*/  SEL R14, RZ, 0x4, P2 ;  /* 0x00000004ff0e7807 */ /* 0x000fe20001000000 */
[----:B------:R-:W-:Y:S01]  /*2440*/  IMAD R5, R2, c[0x0][0x1b0], RZ ;  /* 0x00006c0002057a24 */ /* 0x000fe200078e02ff */
[----:B------:R-:W-:Y:S01]  /*2450*/  ISETP.GE.AND P2, PT, R238, c[0x0][0x198], PT ;  /* 0x00006600ee007a0c */ /* 0x000fe20003f46270 */
[----:B------:R-:W-:Y:S02]  /*2460*/  IMAD.MOV.U32 R2, RZ, RZ, R4 ;  /* 0x000000ffff027224 */ /* 0x000fe400078e0004 */
[C---:B------:R-:W-:Y:S01]  /*2470*/  IMAD R4, R0.reuse, c[0x0][0x1b4], R5 ;  /* 0x00006d0000047a24 */ /* 0x040fe200078e0205 */
[----:B------:R-:W-:Y:S01]  /*2480*/  IADD3 R5, R9, R16, RZ ;  /* 0x0000001009057210 */ /* 0x000fe20007ffe0ff */
[----:B------:R-:W-:-:S04]  /*2490*/  IMAD.WIDE.U32 R2, R0, c[0x0][0x1b0], R2 ;  /* 0x00006c0000027a25 */ /* 0x000fc800078e0002 */
[----:B------:R-:W-:Y:S01]  /*24a0*/  IMAD R10, R7, c[0x0][0x2c4], R6 ;  /* 0x0000b100070a7a24 */ /* 0x000fe200078e0206 */
[----:B------:R-:W-:Y:S01]  /*24b0*/  IADD3 R3, R3, R4, RZ ;  /* 0x0000000403037210 */ /* 0x000fe20007ffe0ff */
[----:B------:R-:W-:Y:S01]  /*24c0*/  IMAD.MOV.U32 R4, RZ, RZ, R8 ;  /* 0x000000ffff047224 */ /* 0x000fe200078e0008 */
[----:B------:R-:W-:Y:S01]  /*24d0*/  SEL R6, RZ, 0x8, P6 ;  /* 0x00000008ff067807 */ /* 0x000fe20003000000 */
[----:B------:R-:W-:Y:S01]  /*24e0*/  IMAD.IADD R7, R13, 0x1, R15 ;  /* 0x000000010d077824 */ /* 0x000fe200078e020f */
[----:B------:R-:W-:Y:S01]  /*24f0*/  SHF.R.S32.HI R0, RZ, 0x1f, R10 ;  /* 0x0000001fff007819 */ /* 0x000fe2000001140a */
[----:B------:R-:W-:Y:S01]  /*2500*/  IMAD.WIDE.U32 R8, R245, c[0x0][0x1e8], R4 ;  /* 0x00007a00f5087a25 */ /* 0x000fe200078e0004 */
[----:B------:R-:W-:Y:S02]  /*2510*/  LOP3.LUT R32, R6, R17, R14, 0xfe, !PT ;  /* 0x0000001106207212 */ /* 0x000fe400078efe0e */
[----:B------:R-:W-:Y:S01]  /*2520*/  MOV R6, R12 ;  /* 0x0000000c00067202 */ /* 0x000fe20000000f00 */
[----:B------:R-:W-:Y:S01]  /*2530*/  IMAD R4, R0, c[0x0][0x1a8], RZ ;  /* 0x00006a0000047a24 */ /* 0x000fe200078e02ff */
[----:B----4-:R-:W-:Y:S01]  /*2540*/  @P0 SHF.R.S32.HI R0, RZ, 0x1f, R11 ;  /* 0x0000001fff000819 */ /* 0x010fe2000001140b */
[----:B------:R-:W-:Y:S01]  /*2550*/  @!P0 IMAD.MOV.U32 R0, RZ, RZ, R246 ;  /* 0x000000ffff008224 */ /* 0x000fe200078e00f6 */
[----:B------:R-:W-:Y:S01]  /*2560*/  @!P0 MOV R11, R244 ;  /* 0x000000f4000b8202 */ /* 0x000fe20000000f00 */
[----:B------:R-:W-:-:S02]  /*2570*/  IMAD R12, R10, c[0x0][0x1ac], R4 ;  /* 0x00006b000a0c7a24 */ /* 0x000fc400078e0204 */
[----:B------:R-:W-:Y:S01]  /*2580*/  IMAD.WIDE.U32 R4, R245, c[0x0][0x210], R6 ;  /* 0x00008400f5047a25 */ /* 0x000fe200078e0006 */
[----:B------:R-:W-:Y:S02]  /*2590*/  SEL R6, R0, RZ, !P1 ;  /* 0x000000ff00067207 */ /* 0x000fe40004800000 */
[----:B------:R-:W-:Y:S01]  /*25a0*/  SEL R0, R11, RZ, !P1 ;  /* 0x000000ff0b007207 */ /* 0x000fe20004800000 */
[----:B------:R-:W-:-:S04]  /*25b0*/  IMAD.WIDE.U32 R2, R10, c[0x0][0x1a8], R2 ;  /* 0x00006a000a027a25 */ /* 0x000fc800078e0002 */
[----:B------:R-:W-:Y:S01]  /*25c0*/  IMAD.IADD R3, R3, 0x1, R12 ;  /* 0x0000000103037824 */ /* 0x000fe200078e020c */
[----:B------:R-:W-:Y:S01]  /*25d0*/  LEA R15, P0, R2, c[0x0][0x160], 0x1 ;  /* 0x00005800020f7a11 */ /* 0x000fe200078008ff */
[----:B------:R-:W-:Y:S01]  /*25e0*/  IMAD R7, R6, c[0x0][0x1f0], RZ ;  /* 0x00007c0006077a24 */ /* 0x000fe200078e02ff */
[----:B------:R-:W-:Y:S01]  /*25f0*/  LEA R12, R241, R122, 0x7 ;  /* 0x0000007af10c7211 */ /* 0x000fe200078e38ff */
[C---:B------:R-:W-:Y:S01]  /*2600*/  IMAD R5, R245.reuse, c[0x0][0x214], R5 ;  /* 0x00008500f5057a24 */ /* 0x040fe200078e0205 */
[----:B------:R-:W-:Y:S01]  /*2610*/  LEA.HI.X R14, R2, c[0x0][0x164], R3, 0x1, P0 ;  /* 0x00005900020e7a11 */ /* 0x000fe200000f0c03 */
[----:B------:R-:W-:Y:S02]  /*2620*/  IMAD R6, R6, c[0x0][0x218], RZ ;  /* 0x0000860006067a24 */ /* 0x000fe400078e02ff */
[----:B------:R-:W-:Y:S02]  /*2630*/  IMAD R9, R245, c[0x0][0x1ec], R9 ;  /* 0x00007b00f5097a24 */ /* 0x000fe400078e0209 */
[----:B------:R-:W-:-:S02]  /*2640*/  IMAD R2, R0, c[0x0][0x21c], R6 ;  /* 0x0000870000027a24 */ /* 0x000fc400078e0206 */
[----:B------:R-:W-:-:S04]  /*2650*/  IMAD.WIDE.U32 R222, R0, c[0x0][0x218], R4 ;  /* 0x0000860000de7a25 */ /* 0x000fc800078e0004 */
[C---:B------:R-:W-:Y:S01]  /*2660*/  IMAD R3, R0.reuse, c[0x0][0x1f4], R7 ;  /* 0x00007d0000037a24 */ /* 0x040fe200078e0207 */
[----:B------:R-:W-:Y:S01]  /*2670*/  IADD3 R226, R223, R2, RZ ;  /* 0x00000002dfe27210 */ /* 0x000fe20007ffe0ff */
[----:B------:R-:W-:-:S04]  /*2680*/  IMAD.WIDE.U32 R220, R0, c[0x0][0x1f0], R8 ;  /* 0x00007c0000dc7a25 */ /* 0x000fc800078e0008 */
[----:B------:R-:W-:Y:S01]  /*2690*/  IMAD.IADD R224, R221, 0x1, R3 ;  /* 0x00000001dde07824 */ /* 0x000fe200078e0203 */
[----:B------:R-:W-:Y:S05]  /*26a0*/  BRA.DIV ~URZ, `(.L_x_3825) ;  /* 0x0000c6a27f007947 */ /* 0x000fea000b800000 */
[----:B------:R1:W2:Y:S02]  /*26b0*/  SHFL.IDX PT, R4, R14, RZ, 0x181f ;  /* 0x00181fff0e047589 */ /* 0x0002a400000e0000 */
.L_x_3904:
[----:B------:R-:W-:Y:S05]  /*26c0*/  BRA.DIV ~URZ, `(.L_x_3826) ;  /* 0x0000c6f27f007947 */ /* 0x000fea000b800000 */
[----:B------:R3:W4:Y:S02]  /*26d0*/  SHFL.IDX PT, R0, R15, RZ, 0x181f ;  /* 0x00181fff0f007589 */ /* 0x00072400000e0000 */
.L_x_3905:
[----:B------:R-:W-:Y:S01]  /*26e0*/  IMAD R13, R18, c[0x0][0x2c4], RZ ;  /* 0x0000b100120d7a24 */ /* 0x000fe200078e02ff */
[----:B------:R-:W-:Y:S04]  /*26f0*/  BSSY B0, `(.L_x_3827) ;  /* 0x0000013000007945 */ /* 0x000fe80003800000 */
[----:B------:R-:W-:-:S13]  /*2700*/  ISETP.GE.AND P0, PT, R12, R13, PT ;  /* 0x0000000d0c00720c */ /* 0x000fda0003f06270 */
[----:B------:R-:W-:Y:S05]  /*2710*/  @P0 BRA `(.L_x_3828) ;  /* 0x0000010000000947 */ /* 0x000fea0003800000 */
[----:B------:R-:W5:Y:S01]  /*2720*/  LDL R2, [R1] ;  /* 0x0000000001027983 */ /* 0x000f620000100800 */
[----:B----4-:R-:W-:-:S04]  /*2730*/  LEA R10, P0, R234, R0, 0x1 ;  /* 0x00000000ea0a7211 */ /* 0x010fc800078008ff */
        /* <DEDUP_REMOVED lines=9> */
[----:B------:R-:W-:Y:S02]  /*27d0*/  LEA.HI.X R7, R236, R4, R252, 0x1, P0 ;  /* 0x00000004ec077211 */ /* 0x000fe400000f0cfc */
[----:B------:R-:W-:-:S03]  /*27e0*/  LEA R2, P0, R238, R0, 0x1 ;  /* 0x00000000ee027211 */ /* 0x000fc600078008ff */
[----:B------:R2:W-:Y:S01]  /*27f0*/  LDGSTS.E.BYPASS.LTC128B.128 [R218+0x18100], [R6.64], !P3 ;  /* 0x1810000006da7fae */ /* 0x0005e2000d901d46 */
[----:B------:R-:W-:-:S05]  /*2800*/  LEA.HI.X R3, R238, R4, R247, 0x1, P0 ;  /* 0x00000004ee037211 */ /* 0x000fca00000f0cf7 */
[----:B------:R2:W-:Y:S04]  /*2810*/  LDGSTS.E.BYPASS.LTC128B.128 [R218+0x1c100], [R2.64], !P2 ;  /* 0x1c10000002da7fae */ /* 0x0005e8000d101d46 */
.L_x_3828:
[----:B------:R-:W-:Y:S05]  /*2820*/  BSYNC B0 ;  /* 0x0000000000007941 */ /* 0x000fea0003800000 */
.L_x_3827:
[----:B------:R-:W-:Y:S05]  /*2830*/  BRA.DIV ~URZ, `(.L_x_3829) ;  /* 0x0000c5e27f007947 */ /* 0x000fea000b800000 */
[----:B--2---:R2:W1:Y:S04]  /*2840*/  SHFL.IDX PT, R4, R14, 0x1, 0x181f ;  /* 0x00381f000e047f89 */ /* 0x00446800000e0000 */
[----:B----4-:R2:W4:Y:S02]  /*2850*/  SHFL.IDX PT, R0, R15, 0x1, 0x181f ;  /* 0x00381f000f007f89 */ /* 0x01052400000e0000 */
.L_x_3906:
[----:B------:R-:W-:Y:S01]  /*2860*/  IADD3 R2, R12, 0x20, RZ ;  /* 0x000000200c027810 */ /* 0x000fe20007ffe0ff */
[----:B------:R-:W-:Y:S03]  /*2870*/  BSSY B0, `(.L_x_3830) ;  /* 0x0000013000007945 */ /* 0x000fe60003800000 */
[----:B------:R-:W-:-:S13]  /*2880*/  ISETP.GE.AND P0, PT, R2, R13, PT ;  /* 0x0000000d0200720c */ /* 0x000fda0003f06270 */
[----:B------:R-:W-:Y:S05]  /*2890*/  @P0 BRA `(.L_x_3831) ;  /* 0x0000010000000947 */ /* 0x000fea0003800000 */
[----:B------:R-:W5:Y:S01]  /*28a0*/  LDL R3, [R1] ;  /* 0x0000000001037983 */ /* 0x000f620000100800 */
        /* <DEDUP_REMOVED lines=15> */
.L_x_3831:
[----:B------:R-:W-:Y:S05]  /*29a0*/  BSYNC B0 ;  /* 0x0000000000007941 */ /* 0x000fea0003800000 */
.L_x_3830:
[----:B------:R-:W-:Y:S05]  /*29b0*/  BRA.DIV ~URZ, `(.L_x_3832) ;  /* 0x0000c5227f007947 */ /* 0x000fea000b800000 */
[----:B-1----:R1:W2:Y:S02]  /*29c0*/  SHFL.IDX PT, R4, R14, 0x2, 0x181f ;  /* 0x00581f000e047f89 */ /* 0x0022a400000e0000 */
.L_x_3907:
[----:B------:R-:W-:Y:S05]  /*29d0*/  BRA.DIV ~URZ, `(.L_x_3833) ;  /* 0x0000c5727f007947 */ /* 0x000fea000b800000 */
[----:B----4-:R4:W1:Y:S02]  /*29e0*/  SHFL.IDX PT, R0, R15, 0x2, 0x181f ;  /* 0x00581f000f007f89 */ /* 0x01086400000e0000 */
.L_x_3908:
[----:B------:R-:W-:Y:S01]  /*29f0*/  IADD3 R2, R12, 0x40, RZ ;  /* 0x000000400c027810 */ /* 0x000fe20007ffe0ff */
[----:B------:R-:W-:Y:S03]  /*2a00*/  BSSY B0, `(.L_x_3834) ;  /* 0x0000013000007945 */ /* 0x000fe60003800000 */
[----:B------:R-:W-:-:S13]  /*2a10*/  ISETP.GE.AND P0, PT, R2, R13, PT ;  /* 0x0000000d0200720c */ /* 0x000fda0003f06270 */
[----:B------:R-:W-:Y:S05]  /*2a20*/  @P0 BRA `(.L_x_3835) ;  /* 0x0000010000000947 */ /* 0x000fea0003800000 */
[----:B------:R-:W5:Y:S01]  /*2a30*/  LDL R3, [R1] ;  /* 0x0000000001037983 */ /* 0x000f620000100800 */
        /* <DEDUP_REMOVED lines=15> */
.L_x_3835:
[----:B------:R-:W-:Y:S05]  /*2b30*/  BSYNC B0 ;  /* 0x0000000000007941 */ /* 0x000fea0003800000 */
.L_x_3834:
[----:B------:R-:W-:Y:S05]  /*2b40*/  BRA.DIV ~URZ, `(.L_x_3836) ;  /* 0x0000c4627f007947 */ /* 0x000fea000b800000 */
[----:B--2---:R2:W3:Y:S04]  /*2b50*/  SHFL.IDX PT, R4, R14, 0x3, 0x181f ;  /* 0x00781f000e047f89 */ /* 0x0044e800000e0000 */
[----:B-1----:R2:W1:Y:S02]  /*2b60*/  SHFL.IDX PT, R0, R15, 0x3, 0x181f ;  /* 0x00781f000f007f89 */ /* 0x00246400000e0000 */
.L_x_3909:
[----:B------:R-:W5:Y:S01]  /*2b70*/  LDL R3, [R1] ;  /* 0x0000000001037983 */ /* 0x000f620000100800 */
[----:B------:R-:W-:Y:S01]  /*2b80*/  IADD3 R2, R12, 0x60, RZ ;  /* 0x000000600c027810 */ /* 0x000fe20007ffe0ff */
[----:B------:R-:W-:Y:S02]  /*2b90*/  IMAD R89, R88, -0x40, R19 ;  /* 0xffffffc058597824 */ /* 0x000fe400078e0213 */
[----:B------:R-:W2:Y:S01]  /*2ba0*/  S2R R5, SR_TID.X ;  /* 0x0000000000057919 */ /* 0x000ea20000002100 */
[----:B------:R-:W-:-:S13]  /*2bb0*/  ISETP.GE.AND P1, PT, R2, R13, PT ;  /* 0x0000000d0200720c */ /* 0x000fda0003f26270 */
[----:B-1----:R-:W-:-:S04]  /*2bc0*/  @!P1 LEA R8, P0, R234, R0, 0x1 ;  /* 0x00000000ea089211 */ /* 0x002fc800078008ff */
[----:B---3--:R-:W-:Y:S02]  /*2bd0*/  @!P1 LEA.HI.X R9, R234, R4, R235, 0x1, P0 ;  /* 0x00000004ea099211 */ /* 0x008fe400000f0ceb */
[----:B------:R-:W-:-:S03]  /*2be0*/  @!P1 LEA R6, P0, R237, R0, 0x1 ;  /* 0x00000000ed069211 */ /* 0x000fc600078008ff */
[----:B------:R-:W-:Y:S01]  /*2bf0*/  @!PT LDS RZ, [RZ] ;  /* 0x00000000fffff984 */ /* 0x000fe20000000800 */
[----:B------:R-:W-:Y:S01]  /*2c00*/  @!PT LDS RZ, [RZ] ;  /* 0x00000000fffff984 */ /* 0x000fe20000000800 */
[----:B------:R-:W-:Y:S01]  /*2c10*/  @!PT LDS RZ, [RZ] ;  /* 0x00000000fffff984 */ /* 0x000fe20000000800 */
[----:B------:R1:W-:Y:S01]  /*2c20*/  @!P1 LDGSTS.E.BYPASS.LTC128B.128 [R218+0x13100], [R8.64], !P5 ;  /* 0x1310000008da9fae */ /* 0x0003e2000e901d46 */
[----:B--2---:R-:W-:Y:S02]  /*2c30*/  SHF.R.S32.HI R10, RZ, 0x1f, R5 ;  /* 0x0000001fff0a7819 */ /* 0x004fe40000011405 */
[----:B------:R-:W-:Y:S02]  /*2c40*/  ISETP.NE.AND P5, PT, R20, RZ, PT ;  /* 0x000000ff1400720c */ /* 0x000fe40003fa5270 */
[----:B------:R-:W-:-:S04]  /*2c50*/  LEA.HI R10, R10, R5, RZ, 0x3 ;  /* 0x000000050a0a7211 */ /* 0x000fc800078f18ff */
[----:B------:R-:W-:-:S05]  /*2c60*/  SHF.R.S32.HI R10, RZ, 0x3, R10 ;  /* 0x00000003ff0a7819 */ /* 0x000fca000001140a */
[----:B------:R-:W-:Y:S01]  /*2c70*/  IMAD.IADD R5, R19, 0x1, -R10 ;  /* 0x0000000113057824 */ /* 0x000fe200078e0a0a */
[----:B-----5:R-:W-:Y:S02]  /*2c80*/  @!P1 LEA.HI.X R7, R237, R4, R3, 0x1, P0 ;  /* 0x00000004ed079211 */ /* 0x020fe400000f0c03 */
[----:B------:R-:W-:-:S03]  /*2c90*/  @!P1 LEA R2, P0, R236, R0, 0x1 ;  /* 0x00000000ec029211 */ /* 0x000fc600078008ff */
[----:B------:R2:W-:Y:S01]  /*2ca0*/  @!P1 LDGSTS.E.BYPASS.LTC128B.128 [R218+0x17100], [R6.64], !P4 ;  /* 0x1710000006da9fae */ /* 0x0005e2000e101d46 */
[----:B------:R-:W-:Y:S02]  /*2cb0*/  @!P1 LEA.HI.X R3, R236, R4, R252, 0x1, P0 ;  /* 0x00000004ec039211 */ /* 0x000fe400000f0cfc */
[----:B------:R-:W-:-:S03]  /*2cc0*/  ISETP.NE.AND P4, PT, R90, RZ, PT ;  /* 0x000000ff5a00720c */ /* 0x000fc60003f85270 */
[----:B------:R3:W-:Y:S01]  /*2cd0*/  @!P1 LDGSTS.E.BYPASS.LTC128B.128 [R218+0x1b100], [R2.64], !P3 ;  /* 0x1b10000002da9fae */ /* 0x0007e2000d901d46 */
[----:B------:R-:W-:Y:S02]  /*2ce0*/  ISETP.NE.AND P3, PT, R91, RZ, PT ;  /* 0x000000ff5b00720c */ /* 0x000fe40003f65270 */
[----:B--2---:R-:W-:-:S05]  /*2cf0*/  SHF.R.S32.HI R6, RZ, 0x1f, R88 ;  /* 0x0000001fff067819 */ /* 0x004fca0000011458 */
[----:B------:R-:W-:Y:S01]  /*2d00*/  IMAD R7, R6, c[0x0][0x1e0], RZ ;  /* 0x0000780006077a24 */ /* 0x000fe200078e02ff */
[----:B---3--:R-:W-:Y:S01]  /*2d10*/  @!P1 LEA R2, P0, R238, R0, 0x1 ;  /* 0x00000000ee029211 */ /* 0x008fe200078008ff */
[C---:B------:R-:W-:Y:S02]  /*2d20*/  IMAD R0, R88.reuse, -0x40, R5 ;  /* 0xffffffc058007824 */ /* 0x040fe400078e0205 */
[----:B------:R-:W-:Y:S01]  /*2d30*/  IMAD R7, R88, c[0x0][0x1e4], R7 ;  /* 0x0000790058077a24 */ /* 0x000fe200078e0207 */
[----:B------:R-:W-:Y:S01]  /*2d40*/  @!P1 LEA.HI.X R3, R238, R4, R247, 0x1, P0 ;  /* 0x00000004ee039211 */ /* 0x000fe200000f0cf7 */
[----:B------:R-:W-:Y:S01]  /*2d50*/  IMAD.WIDE.U32 R4, R88, c[0x0][0x1e0], RZ ;  /* 0x0000780058047a25 */ /* 0x000fe200078e00ff */
[----:B------:R-:W-:-:S03]  /*2d60*/  ISETP.GE.AND P0, PT, R0, 0x1, PT ;  /* 0x000000010000780c */ /* 0x000fc60003f06270 */
[----:B------:R2:W-:Y:S01]  /*2d70*/  @!P1 LDGSTS.E.BYPASS.LTC128B.128 [R218+0x1f100], [R2.64], !P2 ;  /* 0x1f10000002da9fae */ /* 0x0005e2000d101d46 */
[----:B------:R-:W-:Y:S02]  /*2d80*/  ISETP.GE.AND P2, PT, R0, 0x21, PT ;  /* 0x000000210000780c */ /* 0x000fe40003f46270 */
[----:B------:R-:W-:Y:S01]  /*2d90*/  LEA R0, P1, R4, R220, 0x6 ;  /* 0x000000dc04007211 */ /* 0x000fe200078230ff */
[----:B------:R-:W0:Y:S01]  /*2da0*/  LDGDEPBAR ;  /* 0x00000000000079af */ /* 0x000e220000000000 */
[----:B------:R-:W-:Y:S01]  /*2db0*/  WARPSYNC 0xffffffff ;  /* 0xffffffff00007948 */ /* 0x000fe20003800000 */
[----:B------:R-:W-:Y:S02]  /*2dc0*/  BSSY B0, `(.L_x_3837) ;  /* 0x0000132000007945 */ /* 0x000fe40003800000 */
[----:B------:R-:W-:Y:S01]  /*2dd0*/  BAR.SYNC.DEFER_BLOCKING 0x0 ;  /* 0x0000000000007b1d */ /* 0x000fe20000010000 */
        /* <DEDUP_REMOVED lines=16> */
[----:B------:R1:W-:Y:S01]  /*2ee0*/  @P0 LDGSTS.E.BYPASS.LTC128B.128 [R218+0xc100], [R4.64+0x100], !P5 ;  /* 0x0c10010004da0fae */ /* 0x0003e2000e901d46 */
[----:B------:R-:W-:-:S03]  /*2ef0*/  IMAD R0, R6, c[0x0][0x208], RZ ;  /* 0x0000820006007a24 */ /* 0x000fc600078e02ff */
[----:B------:R1:W-:Y:S01]  /*2f00*/  @P0 LDGSTS.E.BYPASS.LTC128B.128 [R218+0xe100], [R4.64+0x180], !P6 ;  /* 0x0e10018004da0fae */ /* 0x0003e2000f101d46 */
[----:B------:R-:W-:-:S03]  /*2f10*/  IMAD R6, R88, c[0x0][0x20c], R0 ;  /* 0x0000830058067a24 */ /* 0x000fc600078e0200 */
[----:B------:R2:W-:Y:S04]  /*2f20*/  @P2 LDGSTS.E.BYPASS.LTC128B.128 [R218+0x9100], [R2.64], !P3 ;  /* 0x0910000002da2fae */ /* 0x0005e8000d901d46 */
[----:B------:R2:W-:Y:S04]  /*2f30*/  @P2 LDGSTS.E.BYPASS.LTC128B.128 [R218+0xb100], [R2.64+0x80], !P4 ;  /* 0x0b10008002da2fae */ /* 0x0005e8000e101d46 */
[----:B------:R2:W-:Y:S04]  /*2f40*/  @P2 LDGSTS.E.BYPASS.LTC128B.128 [R218+0xd100], [R2.64+0x100], !P5 ;  /* 0x0d10010002da2fae */ /* 0x0005e8000e901d46 */
[----:B------:R2:W-:Y:S01]  /*2f50*/  @P2 LDGSTS.E.BYPASS.LTC128B.128 [R218+0xf100], [R2.64+0x180], !P6 ;  /* 0x0f10018002da2fae */ /* 0x0005e2000f101d46 */
[----:B------:R-:W-:-:S03]  /*2f60*/  LOP3.LUT P2, RZ, R32, 0x2, RZ, 0xc0, !PT ;  /* 0x0000000220ff7812 */ /* 0x000fc6000784c0ff */
[----:B------:R-:W0:Y:S01]  /*2f70*/  LDGDEPBAR ;  /* 0x00000000000079af */ /* 0x000e220000000000 */
[----:B-1----:R-:W-:-:S05]  /*2f80*/  IMAD.WIDE.U32 R4, R88, c[0x0][0x208], RZ ;  /* 0x0000820058047a25 */ /* 0x002fca00078e00ff */
[----:B------:R-:W-:Y:S01]  /*2f90*/  LEA R0, P1, R4, R222, 0x6 ;  /* 0x000000de04007211 */ /* 0x000fe200078230ff */
[----:B--2---:R-:W-:Y:S01]  /*2fa0*/  IMAD.IADD R3, R5, 0x1, R6 ;  /* 0x0000000105037824 */ /* 0x004fe200078e0206 */
[----:B------:R-:W-:-:S04]  /*2fb0*/  DEPBAR.LE SB0, 0x1 ;  /* 0x000080400000791a */ /* 0x000fc80000000000 */
[----:B------:R-:W-:-:S04]  /*2fc0*/  DEPBAR.LE SB0, 0x0 ;  /* 0x000080000000791a */ /* 0x000fc80000000000 */
[----:B------:R-:W-:Y:S01]  /*2fd0*/  BAR.SYNC.DEFER_BLOCKING 0x0 ;  /* 0x0000000000007b1d */ /* 0x000fe20000010000 */
[----:B------:R-:W-:Y:S01]  /*2fe0*/  LEA R2, P0, R0, c[0x0][0x1f8], 0x1 ;  /* 0x00007e0000027a11 */ /* 0x000fe200078008ff */
[----:B------:R-:W-:Y:S01]  /*2ff0*/  IMAD.MOV.U32 R5, RZ, RZ, c[0x0][0x208] ;  /* 0x00008200ff057624 */ /* 0x000fe200078e00ff */
[----:B------:R-:W-:Y:S01]  /*3000*/  LEA.HI.X R3, R4, R226, R3, 0x6, P1 ;  /* 0x000000e204037211 */ /* 0x000fe200008f3403 */
[----:B------:R-:W-:Y:S01]  /*3010*/  IMAD.MOV.U32 R6, RZ, RZ, c[0x0][0x20c] ;  /* 0x00008300ff067624 */ /* 0x000fe200078e00ff */
[----:B------:R-:W-:Y:S02]  /*3020*/  LOP3.LUT R4, R32, 0x1, RZ, 0xc0, !PT ;  /* 0x0000000120047812 */ /* 0x000fe400078ec0ff */
[----:B------:R-:W-:Y:S01]  /*3030*/  LEA.HI.X R3, R0, c[0x0][0x1fc], R3, 0x1, P0 ;  /* 0x00007f0000037a11 */ /* 0x000fe200000f0c03 */
[----:B------:R-:W-:Y:S01]  /*3040*/  IMAD.IADD R0, R89, 0x1, -R10 ;  /* 0x0000000159007824 */ /* 0x000fe200078e0a0a */
[----:B------:R-:W-:Y:S02]  /*3050*/  LEA R12, P0, R5, R2, 0x6 ;  /* 0x00000002050c7211 */ /* 0x000fe400078030ff */
[----:B------:R-:W-:-:S02]  /*3060*/  ISETP.NE.U32.AND P3, PT, R4, 0x1, PT ;  /* 0x000000010400780c */ /* 0x000fc40003f65070 */
[----:B------:R-:W-:Y:S02]  /*3070*/  LEA.HI.X R13, R5, R3, R6, 0x6, P0 ;  /* 0x00000003050d7211 */ /* 0x000fe400000f3406 */
[----:B------:R-:W-:Y:S02]  /*3080*/  ISETP.LT.OR P0, PT, R0, 0x1, P3 ;  /* 0x000000010000780c */ /* 0x000fe40001f01670 */
[----:B------:R-:W-:Y:S02]  /*3090*/  LOP3.LUT P1, RZ, R32, 0x4, RZ, 0xc0, !PT ;  /* 0x0000000420ff7812 */ /* 0x000fe4000782c0ff */
[C---:B------:R-:W-:Y:S01]  /*30a0*/  ISETP.LT.OR P3, PT, R0.reuse, 0x21, P3 ;  /* 0x000000210000780c */ /* 0x040fe20001f61670 */
[----:B------:R-:W-:Y:S04]  /*30b0*/  LDSM.16.M88.4 R4, [R198] ;  /* 0x00000000c604783b */ /* 0x000fe80000000200 */
[----:B------:R-:W-:Y:S04]  /*30c0*/  LDSM.16.M88.4 R28, [R151] ;  /* 0x00000000971c783b */ /* 0x000fe80000000200 */
[----:B------:R-:W1:Y:S04]  /*30d0*/  LDSM.16.M88.4 R24, [R151+0x800] ;  /* 0x000800009718783b */ /* 0x000e680000000200 */
[----:B------:R-:W2:Y:S04]  /*30e0*/  LDSM.16.M88.4 R20, [R151+0x1000] ;  /* 0x001000009714783b */ /* 0x000ea80000000200 */
[----:B------:R-:W3:Y:S04]  /*30f0*/  LDSM.16.M88.4 R16, [R151+0x1800] ;  /* 0x001800009710783b */ /* 0x000ee80000000200 */
[----:B------:R-:W-:Y:S04]  /*3100*/  LDSM.16.M88.4 R8, [R199] ;  /* 0x00000000c708783b */ /* 0x000fe80000000200 */
[----:B------:R-:W5:Y:S04]  /*3110*/  LDSM.16.M88.4 R48, [R202] ;  /* 0x00000000ca30783b */ /* 0x000f680000000200 */
[----:B------:R-:W4:Y:S04]  /*3120*/  LDSM.16.M88.4 R60, [R217] ;  /* 0x00000000d93c783b */ /* 0x000f280000000200 */
[----:B------:R-:W3:Y:S04]  /*3130*/  LDSM.16.M88.4 R64, [R216] ;  /* 0x00000000d840783b */ /* 0x000ee80000000200 */
[----:B------:R-:W3:Y:S04]  /*3140*/  LDSM.16.M88.4 R72, [R215] ;  /* 0x00000000d748783b */ /* 0x000ee80000000200 */
[----:B------:R-:W-:Y:S01]  /*3150*/  @!PT LDS RZ, [RZ] ;  /* 0x00000000fffff984 */ /* 0x000fe20000000800 */
[----:B------:R-:W-:Y:S01]  /*3160*/  @!PT LDS RZ, [RZ] ;  /* 0x00000000fffff984 */ /* 0x000fe20000000800 */
[----:B------:R-:W-:Y:S01]  /*3170*/  @!PT LDS RZ, [RZ] ;  /* 0x00000000fffff984 */ /* 0x000fe20000000800 */
[----:B------:R3:W-:Y:S01]  /*3180*/  LDGSTS.E.BYPASS.LTC128B.128 [R218+0x100], [R2.64], !P0 ;  /* 0x0010000002da7fae */ /* 0x0007e2000c101d46 */
[----:B------:R-:W-:-:S02]  /*3190*/  ISETP.LT.OR P0, PT, R0, 0x1, !P2 ;  /* 0x000000010000780c */ /* 0x000fc40005701670 */
[C---:B------:R-:W-:Y:S01]  /*31a0*/  ISETP.LT.OR P2, PT, R0.reuse, 0x21, !P2 ;  /* 0x000000210000780c */ /* 0x040fe20005741670 */
[C---:B-1----:R-:W-:Y:S10]  /*31b0*/  HMMA.16816.F32.BF16 R36, R4.reuse, R24, RZ ;  /* 0x000000180424723c */ /* 0x042ff400000418ff */
[----:B------:R1:W-:Y:S01]  /*31c0*/  LDGSTS.E.BYPASS.LTC128B.128 [R218+0x2100], [R2.64+0x80], !P0 ;  /* 0x0210008002da7fae */ /* 0x0003e2000c101d46 */
[C---:B------:R-:W-:Y:S01]  /*31d0*/  ISETP.LT.OR P0, PT, R0.reuse, 0x1, !P1 ;  /* 0x000000010000780c */ /* 0x040fe20004f01670 */
[----:B------:R-:W-:Y:S01]  /*31e0*/  HMMA.16816.F32.BF16 R40, R4, R26, RZ ;  /* 0x0000001a0428723c */ /* 0x000fe200000418ff */
[----:B------:R-:W-:-:S07]  /*31f0*/  ISETP.LT.OR P1, PT, R0, 0x21, !P1 ;  /* 0x000000210000780c */ /* 0x000fce0004f21670 */
[----:B--2---:R-:W-:Y:S04]  /*3200*/  HMMA.16816.F32.BF16 R52, R4, R22, RZ ;  /* 0x000000160434723c */ /* 0x004fe800000418ff */
[----:B------:R1:W-:Y:S01]  /*3210*/  LDGSTS.E.BYPASS.LTC128B.128 [R218+0x4100], [R2.64+0x100], !P0 ;  /* 0x0410010002da7fae */ /* 0x0003e2000c101d46 */
[----:B------:R-:W-:-:S03]  /*3220*/  LOP3.LUT P0, RZ, R32, 0x8, RZ, 0xc0, !PT ;  /* 0x0000000820ff7812 */ /* 0x000fc6000780c0ff */
[----:B------:R-:W-:Y:S01]  /*3230*/  HMMA.16816.F32.BF16 R32, R4, R28, RZ ;  /* 0x0000001c0420723c */ /* 0x000fe200000418ff */
[C---:B------:R-:W-:Y:S02]  /*3240*/  ISETP.LT.OR P4, PT, R0.reuse, 0x1, !P0 ;  /* 0x000000010000780c */ /* 0x040fe40004781670 */
[----:B------:R-:W-:-:S05]  /*3250*/  ISETP.LT.OR P0, PT, R0, 0x21, !P0 ;  /* 0x000000210000780c */ /* 0x000fca0004701670 */
[C---:B------:R-:W-:Y:S06]  /*3260*/  HMMA.16816.F32.BF16 R28, R4.reuse, R30, RZ ;  /* 0x0000001e041c723c */ /* 0x040fec00000418ff */
[----:B------:R1:W-:Y:S02]  /*3270*/  LDGSTS.E.BYPASS.LTC128B.128 [R218+0x6100], [R2.64+0x180], !P4 ;  /* 0x0610018002da7fae */ /* 0x0003e4000e101d46 */
[C---:B------:R-:W-:Y:S02]  /*3280*/  HMMA.16816.F32.BF16 R44, R4.reuse, R20, RZ ;  /* 0x00000014042c723c */ /* 0x040fe400000418ff */
[----:B------:R2:W-:Y:S04]  /*3290*/  LDGSTS.E.BYPASS.LTC128B.128 [R218+0x1100], [R12.64], !P3 ;  /* 0x011000000cda7fae */ /* 0x0005e8000d901d46 */
[----:B------:R2:W-:Y:S02]  /*32a0*/  LDGSTS.E.BYPASS.LTC128B.128 [R218+0x3100], [R12.64+0x80], !P2 ;  /* 0x031000800cda7fae */ /* 0x0005e4000d101d46 */
[C---:B---3--:R-:W-:Y:S02]  /*32b0*/  HMMA.16816.F32.BF16 R56, R4.reuse, R16, RZ ;  /* 0x000000100438723c */ /* 0x048fe400000418ff */
[----:B------:R2:W-:Y:S04]  /*32c0*/  LDGSTS.E.BYPASS.LTC128B.128 [R218+0x5100], [R12.64+0x100], !P1 ;  /* 0x051001000cda7fae */ /* 0x0005e8000c901d46 */
[----:B------:R2:W-:Y:S01]  /*32d0*/  LDGSTS.E.BYPASS.LTC128B.128 [R218+0x7100], [R12.64+0x180], !P0 ;  /* 0x071001800cda7fae */ /* 0x0005e2000c101d46 */
[----:B------:R-:W-:Y:S01]  /*32e0*/  ISETP.GT.AND P0, PT, R88, R242, PT ;  /* 0x000000f25800720c */ /* 0x000fe20003f04270 */
[----:B------:R-:W-:Y:S02]  /*32f0*/  HMMA.16816.F32.BF16 R16, R4, R18, RZ ;  /* 0x000000120410723c */ /* 0x000fe400000418ff */
[----:B------:R-:W-:Y:S04]  /*3300*/  LDSM.16.M88.4 R4, [R201] ;  /* 0x00000000c904783b */ /* 0x000fe80000000200 */
[----:B------:R-:W3:Y:S02]  /*3310*/  LDSM.16.M88.4 R68, [R197] ;  /* 0x00000000c544783b */ /* 0x000ee40000000200 */
[C---:B-----5:R-:W-:Y:S02]  /*3320*/  HMMA.16816.F32.BF16 R20, R8.reuse, R48, R32 ;  /* 0x000000300814723c */ /* 0x060fe40000041820 */
[----:B------:R-:W5:Y:S04]  /*3330*/  LDSM.16.M88.4 R76, [R197+0x800] ;  /* 0x00080000c54c783b */ /* 0x000f680000000200 */
[----:B------:R-:W1:Y:S02]  /*3340*/  LDSM.16.M88.4 R80, [R197+0x1000] ;  /* 0x00100000c550783b */ /* 0x000e640000000200 */
[C---:B------:R-:W-:Y:S02]  /*3350*/  HMMA.16816.F32.BF16 R24, R8.reuse, R50, R28 ;  /* 0x000000320818723c */ /* 0x040fe4000004181c */
[----:B------:R-:W1:Y:S04]  /*3360*/  LDSM.16.M88.4 R84, [R197+0x1800] ;  /* 0x00180000c554783b */ /* 0x000e680000000200 */
[----:B------:R-:W-:Y:S02]  /*3370*/  LDSM.16.M88.4 R32, [R194] ;  /* 0x00000000c220783b */ /* 0x000fe40000000200 */
[C---:B----4-:R-:W-:Y:S02]  /*3380*/  HMMA.16816.F32.BF16 R28, R8.reuse, R60, R36 ;  /* 0x0000003c081c723c */ /* 0x050fe40000041824 */
[----:B------:R-:W0:Y:S06]  /*3390*/  LDGDEPBAR ;  /* 0x00000000000079af */ /* 0x000e2c0000000000 */
[C---:B------:R-:W-:Y:S01]  /*33a0*/  HMMA.16816.F32.BF16 R36, R8.reuse, R62, R40 ;  /* 0x0000003e0824723c */ /* 0x040fe20000041828 */
[----:B------:R-:W-:Y:S07]  /*33b0*/  LDSM.16.M88.4 R60, [R151+0x2800] ;  /* 0x00280000973c783b */ /* 0x000fee0000000200 */
[C---:B------:R-:W-:Y:S08]  /*33c0*/  HMMA.16816.F32.BF16 R48, R8.reuse, R66, R52 ;  /* 0x000000420830723c */ /* 0x040ff00000041834 */
[C---:B------:R-:W-:Y:S01]  /*33d0*/  HMMA.16816.F32.BF16 R40, R8.reuse, R64, R44 ;  /* 0x000000400828723c */ /* 0x040fe2000004182c */
[----:B------:R-:W-:Y:S04]  /*33e0*/  LDSM.16.M88.4 R64, [R194+0x1000] ;  /* 0x00100000c240783b */ /* 0x000fe80000000200 */
[----:B------:R-:W-:Y:S03]  /*33f0*/  LDSM.16.M88.4 R44, [R151+0x2000] ;  /* 0x00200000972c783b */ /* 0x000fe60000000200 */
[C---:B------:R-:W-:Y:S01]  /*3400*/  HMMA.16816.F32.BF16 R52, R8.reuse, R72, R56 ;  /* 0x000000480834723c */ /* 0x040fe20000041838 */
[----:B------:R-:W-:Y:S07]  /*3410*/  LDSM.16.M88.4 R56, [R194+0x800] ;  /* 0x00080000c238783b */ /* 0x000fee0000000200 */
[----:B--2---:R-:W-:Y:S01]  /*3420*/  HMMA.16816.F32.BF16 R12, R8, R74, R16 ;  /* 0x0000004a080c723c */ /* 0x004fe20000041810 */
[----:B------:R-:W2:Y:S04]  /*3430*/  LDSM.16.M88.4 R8, [R200] ;  /* 0x00000000c808783b */ /* 0x000ea80000000200 */
[----:B------:R-:W4:Y:S03]  /*3440*/  LDSM.16.M88.4 R72, [R194+0x1800] ;  /* 0x00180000c248783b */ /* 0x000f260000000200 */
[C---:B---3--:R-:W-:Y:S08]  /*3450*/  HMMA.16816.F32.BF16 R20, R4.reuse, R68, R20 ;  /* 0x000000440414723c */ /* 0x048ff00000041814 */
[C---:B------:R-:W-:Y:S01]  /*3460*/  HMMA.16816.F32.BF16 R16, R4.reuse, R70, R24 ;  /* 0x000000460410723c */ /* 0x040fe20000041818 */
[----:B------:R-:W-:Y:S04]  /*3470*/  LDSM.16.M88.4 R68, [R151+0x3000] ;  /* 0x003000009744783b */ /* 0x000fe80000000200 */
[----:B------:R-:W-:Y:S03]  /*3480*/  LDSM.16.M88.4 R24, [R214] ;  /* 0x00000000d618783b */ /* 0x000fe60000000200 */
        /* <DEDUP_REMOVED lines=11> */
[C---:B------:R-:W-:Y:S01]  /*3540*/  HMMA.16816.F32.BF16 R16, R8.reuse, R34, R16 ;  /* 0x000000220810723c */ /* 0x040fe20000041810 */
[----:B------:R-:W-:Y:S07]  /*3550*/  LDSM.16.M88.4 R32, [R197+0x2000] ;  /* 0x00200000c520783b */ /* 0x000fee0000000200 */
[C---:B------:R-:W-:Y:S08]  /*3560*/  HMMA.16816.F32.BF16 R28, R8.reuse, R56, R28 ;  /* 0x00000038081c723c */ /* 0x040ff0000004181c */
[C---:B------:R-:W-:Y:S01]  /*3570*/  HMMA.16816.F32.BF16 R36, R8.reuse, R58, R36 ;  /* 0x0000003a0824723c */ /* 0x040fe20000041824 */
[----:B------:R-:W-:Y:S07]  /*3580*/  LDSM.16.M88.4 R56, [R213] ;  /* 0x00000000d538783b */ /* 0x000fee0000000200 */
[C---:B------:R-:W-:Y:S08]  /*3590*/  HMMA.16816.F32.BF16 R40, R8.reuse, R64, R40 ;  /* 0x000000400828723c */ /* 0x040ff00000041828 */
[C---:B------:R-:W-:Y:S01]  /*35a0*/  HMMA.16816.F32.BF16 R48, R8.reuse, R66, R48 ;  /* 0x000000420830723c */ /* 0x040fe20000041830 */
[----:B------:R-:W-:Y:S07]  /*35b0*/  LDSM.16.M88.4 R64, [R212] ;  /* 0x00000000d440783b */ /* 0x000fee0000000200 */
[C---:B----4-:R-:W-:Y:S08]  /*35c0*/  HMMA.16816.F32.BF16 R52, R8.reuse, R72, R52 ;  /* 0x000000480834723c */ /* 0x050ff00000041834 */
[----:B------:R-:W-:Y:S01]  /*35d0*/  HMMA.16816.F32.BF16 R12, R8, R74, R12 ;  /* 0x0000004a080c723c */ /* 0x000fe2000004180c */
[----:B------:R-:W2:Y:S04]  /*35e0*/  LDSM.16.M88.4 R8, [R199+0x4000] ;  /* 0x00400000c708783b */ /* 0x000ea80000000200 */
[----:B------:R-:W3:Y:S03]  /*35f0*/  LDSM.16.M88.4 R72, [R211] ;  /* 0x00000000d348783b */ /* 0x000ee60000000200 */
        /* <DEDUP_REMOVED lines=10> */
[----:B------:R-:W-:Y:S01]  /*36a0*/  HMMA.16816.F32.BF16 R12, R4, R78, R12 ;  /* 0x0000004e040c723c */ /* 0x000fe2000004180c */
[----:B------:R-:W1:Y:S04]  /*36b0*/  LDSM.16.M88.4 R4, [R201+0x4000] ;  /* 0x00400000c904783b */ /* 0x000e680000000200 */
[----:B------:R-:W4:Y:S03]  /*36c0*/  LDSM.16.M88.4 R76, [R197+0x3800] ;  /* 0x00380000c54c783b */ /* 0x000f260000000200 */
        /* <DEDUP_REMOVED lines=10> */
[----:B------:R-:W-:Y:S01]  /*3770*/  HMMA.16816.F32.BF16 R12, R8, R74, R12 ;  /* 0x0000004a080c723c */ /* 0x000fe2000004180c */
[----:B------:R-:W2:Y:S04]  /*3780*/  LDSM.16.M88.4 R8, [R200+0x4000] ;  /* 0x00400000c808783b */ /* 0x000ea80000000200 */
[----:B------:R-:W3:Y:S03]  /*3790*/  LDSM.16.M88.4 R72, [R194+0x3800] ;  /* 0x00380000c248783b */ /* 0x000ee60000000200 */
[C---:B-1----:R-:W-:Y:S08]  /*37a0*/  HMMA.16816.F32.BF16 R20, R4.reuse, R32, R20 ;  /* 0x000000200414723c */ /* 0x042ff00000041814 */
[C---:B------:R-:W-:Y:S01]  /*37b0*/  HMMA.16816.F32.BF16 R16, R4.reuse, R34, R16 ;  /* 0x000000220410723c */ /* 0x040fe20000041810 */
[----:B------:R-:W-:Y:S07]  /*37c0*/  LDSM.16.M88.4 R32, [R151+0x4000] ;  /* 0x004000009720783b */ /* 0x000fee0000000200 */
[C---:B------:R-:W-:Y:S08]  /*37d0*/  HMMA.16816.F32.BF16 R28, R4.reuse, R60, R28 ;  /* 0x0000003c041c723c */ /* 0x040ff0000004181c */
[C---:B------:R-:W-:Y:S01]  /*37e0*/  HMMA.16816.F32.BF16 R36, R4.reuse, R62, R36 ;  /* 0x0000003e0424723c */ /* 0x040fe20000041824 */
[----:B------:R-:W-:Y:S07]  /*37f0*/  LDSM.16.M88.4 R60, [R208] ;  /* 0x00000000d03c783b */ /* 0x000fee0000000200 */
[C---:B------:R-:W-:Y:S08]  /*3800*/  HMMA.16816.F32.BF16 R40, R4.reuse, R68, R40 ;  /* 0x000000440428723c */ /* 0x040ff00000041828 */
[C---:B------:R-:W-:Y:S01]  /*3810*/  HMMA.16816.F32.BF16 R48, R4.reuse, R70, R48 ;  /* 0x000000460430723c */ /* 0x040fe20000041830 */
[----:B------:R-:W-:Y:S07]  /*3820*/  LDSM.16.M88.4 R68, [R151+0x5000] ;  /* 0x005000009744783b */ /* 0x000fee0000000200 */
[C---:B----4-:R-:W-:Y:S08]  /*3830*/  HMMA.16816.F32.BF16 R52, R4.reuse, R76, R52 ;  /* 0x0000004c0434723c */ /* 0x050ff00000041834 */
[----:B------:R-:W-:Y:S01]  /*3840*/  HMMA.16816.F32.BF16 R12, R4, R78, R12 ;  /* 0x0000004e040c723c */ /* 0x000fe2000004180c */
[----:B------:R-:W1:Y:S04]  /*3850*/  LDSM.16.M88.4 R4, [R198+0x8000] ;  /* 0x00800000c604783b */ /* 0x000e680000000200 */
[----:B------:R-:W4:Y:S03]  /*3860*/  LDSM.16.M88.4 R76, [R151+0x5800] ;  /* 0x00580000974c783b */ /* 0x000f260000000200 */
[C---:B--2---:R-:W-:Y:S08]  /*3870*/  HMMA.16816.F32.BF16 R20, R8.reuse, R24, R20 ;  /* 0x000000180814723c */ /* 0x044ff00000041814 */
[C---:B------:R-:W-:Y:S01]  /*3880*/  HMMA.16816.F32.BF16 R16, R8.reuse, R26, R16 ;  /* 0x0000001a0810723c */ /* 0x040fe20000041810 */
[----:B------:R-:W-:Y:S07]  /*3890*/  LDSM.16.M88.4 R24, [R210] ;  /* 0x00000000d218783b */ /* 0x000fee0000000200 */
[C---:B------:R-:W-:Y:S08]  /*38a0*/  HMMA.16816.F32.BF16 R28, R8.reuse, R44, R28 ;  /* 0x0000002c081c723c */ /* 0x040ff0000004181c */
[C---:B------:R-:W-:Y:S01]  /*38b0*/  HMMA.16816.F32.BF16 R36, R8.reuse, R46, R36 ;  /* 0x0000002e0824723c */ /* 0x040fe20000041824 */
[----:B------:R-:W-:Y:S07]  /*38c0*/  LDSM.16.M88.4 R44, [R209] ;  /* 0x00000000d12c783b */ /* 0x000fee0000000200 */
[C---:B------:R-:W-:Y:S08]  /*38d0*/  HMMA.16816.F32.BF16 R40, R8.reuse, R64, R40 ;  /* 0x000000400828723c */ /* 0x040ff00000041828 */
[C---:B------:R-:W-:Y:S01]  /*38e0*/  HMMA.16816.F32.BF16 R48, R8.reuse, R66, R48 ;  /* 0x000000420830723c */ /* 0x040fe20000041830 */
[----:B------:R-:W-:Y:S07]  /*38f0*/  LDSM.16.M88.4 R64, [R197+0x5000] ;  /* 0x00500000c540783b */ /* 0x000fee0000000200 */
[C---:B---3--:R-:W-:Y:S08]  /*3900*/  HMMA.16816.F32.BF16 R52, R8.reuse, R72, R52 ;  /* 0x000000480834723c */ /* 0x048ff00000041834 */
        /* <DEDUP_REMOVED lines=28> */
[----:B------:R-:W-:Y:S03]  /*3ad0*/  LDSM.16.M88.4 R72, [R151+0x7800] ;  /* 0x007800009748783b */ /* 0x000fe60000000200 */
        /* <DEDUP_REMOVED lines=12> */
[----:B------:R-:W-:Y:S03]  /*3ba0*/  LDSM.16.M88.4 R76, [R194+0x7800] ;  /* 0x00780000c24c783b */ /* 0x000fe60000000200 */
        /* <DEDUP_REMOVED lines=10> */
[----:B------:R-:W-:Y:S01]  /*3c50*/  HMMA.16816.F32.BF16 R8, R8, R70, R12 ;  /* 0x000000460808723c */ /* 0x000fe2000004180c */
[----:B------:R-:W2:Y:S04]  /*3c60*/  LDSM.16.M88.4 R12, [R199+0xc000] ;  /* 0x00c00000c70c783b */ /* 0x000ea80000000200 */
[----:B------:R-:W3:Y:S03]  /*3c70*/  LDSM.16.M88.4 R68, [R203] ;  /* 0x00000000cb44783b */ /* 0x000ee60000000200 */
[C---:B-1----:R-:W-:Y:S08]  /*3c80*/  HMMA.16816.F32.BF16 R20, R4.reuse, R32, R20 ;  /* 0x000000200414723c */ /* 0x042ff00000041814 */
[C---:B------:R-:W-:Y:S08]  /*3c90*/  HMMA.16816.F32.BF16 R16, R4.reuse, R34, R16 ;  /* 0x000000220410723c */ /* 0x040ff00000041810 */
        /* <DEDUP_REMOVED lines=11> */
[C---:B------:R-:W-:Y:S08]  /*3d50*/  HMMA.16816.F32.BF16 R24, R12.reuse, R26, R16 ;  /* 0x0000001a0c18723c */ /* 0x040ff00000041810 */
[C---:B------:R-:W-:Y:S08]  /*3d60*/  HMMA.16816.F32.BF16 R20, R12.reuse, R44, R28 ;  /* 0x0000002c0c14723c */ /* 0x040ff0000004181c */
[C---:B------:R-:W-:Y:S08]  /*3d70*/  HMMA.16816.F32.BF16 R16, R12.reuse, R46, R36 ;  /* 0x0000002e0c10723c */ /* 0x040ff00000041824 */
[C---:B------:R-:W-:Y:S08]  /*3d80*/  HMMA.16816.F32.BF16 R28, R12.reuse, R60, R40 ;  /* 0x0000003c0c1c723c */ /* 0x040ff00000041828 */
[C---:B------:R-:W-:Y:S01]  /*3d90*/  HMMA.16816.F32.BF16 R48, R12.reuse, R62, R48 ;  /* 0x0000003e0c30723c */ /* 0x040fe20000041830 */
[----:B------:R-:W-:Y:S07]  /*3da0*/  LDSM.16.M88.4 R60, [R194+0x6800] ;  /* 0x00680000c23c783b */ /* 0x000fee0000000200 */
[C---:B---3--:R-:W-:Y:S08]  /*3db0*/  HMMA.16816.F32.BF16 R52, R12.reuse, R68, R52 ;  /* 0x000000440c34723c */ /* 0x048ff00000041834 */
[----:B------:R-:W-:Y:S01]  /*3dc0*/  HMMA.16816.F32.BF16 R44, R12, R70, R4 ;  /* 0x000000460c2c723c */ /* 0x000fe20000041804 */
[----:B------:R-:W2:Y:S04]  /*3dd0*/  LDSM.16.M88.4 R4, [R200+0xc000] ;  /* 0x00c00000c804783b */ /* 0x000ea80000000200 */
[----:B------:R-:W3:Y:S01]  /*3de0*/  LDSM.16.M88.4 R68, [R194+0x7000] ;  /* 0x00700000c244783b */ /* 0x000ee20000000200 */
[----:B------:R-:W-:-:S04]  /*3df0*/  DEPBAR.LE SB0, 0x0 ;  /* 0x000080000000791a */ /* 0x000fc80000000000 */
[C---:B-1----:R-:W-:Y:S08]  /*3e00*/  HMMA.16816.F32.BF16 R40, R8.reuse, R64, R32 ;  /* 0x000000400828723c */ /* 0x042ff00000041820 */
[C---:B------:R-:W-:Y:S08]  /*3e10*/  HMMA.16816.F32.BF16 R36, R8.reuse, R66, R24 ;  /* 0x000000420824723c */ /* 0x040ff00000041818 */
[C---:B----4-:R-:W-:Y:S08]  /*3e20*/  HMMA.16816.F32.BF16 R32, R8.reuse, R72, R20 ;  /* 0x000000480820723c */ /* 0x050ff00000041814 */
[C---:B------:R-:W-:Y:S08]  /*3e30*/  HMMA.16816.F32.BF16 R24, R8.reuse, R74, R16 ;  /* 0x0000004a0818723c */ /* 0x040ff00000041810 */
[C---:B------:R-:W-:Y:S08]  /*3e40*/  HMMA.16816.F32.BF16 R20, R8.reuse, R80, R28 ;  /* 0x000000500814723c */ /* 0x040ff0000004181c */
[C---:B------:R-:W-:Y:S08]  /*3e50*/  HMMA.16816.F32.BF16 R16, R8.reuse, R82, R48 ;  /* 0x000000520810723c */ /* 0x040ff00000041830 */
[C---:B------:R-:W-:Y:S08]  /*3e60*/  HMMA.16816.F32.BF16 R12, R8.reuse, R84, R52 ;  /* 0x00000054080c723c */ /* 0x040ff00000041834 */
[----:B------:R-:W-:Y:S08]  /*3e70*/  HMMA.16816.F32.BF16 R8, R8, R86, R44 ;  /* 0x000000560808723c */ /* 0x000ff0000004182c */
[C---:B--2---:R-:W-:Y:S08]  /*3e80*/  HMMA.16816.F32.BF16 R28, R4.reuse, R56, R40 ;  /* 0x00000038041c723c */ /* 0x044ff00000041828 */
[C---:B------:R-:W-:Y:S08]  /*3e90*/  HMMA.16816.F32.BF16 R36, R4.reuse, R58, R36 ;  /* 0x0000003a0424723c */ /* 0x040ff00000041824 */
[C---:B------:R-:W-:Y:S08]  /*3ea0*/  HMMA.16816.F32.BF16 R32, R4.reuse, R60, R32 ;  /* 0x0000003c0420723c */ /* 0x040ff00000041820 */
[C---:B------:R-:W-:Y:S08]  /*3eb0*/  HMMA.16816.F32.BF16 R24, R4.reuse, R62, R24 ;  /* 0x0000003e0418723c */ /* 0x040ff00000041818 */
[C---:B---3--:R-:W-:Y:S08]  /*3ec0*/  HMMA.16816.F32.BF16 R48, R4.reuse, R68, R20 ;  /* 0x000000440430723c */ /* 0x048ff00000041814 */
[C---:B------:R-:W-:Y:S08]  /*3ed0*/  HMMA.16816.F32.BF16 R52, R4.reuse, R70, R16 ;  /* 0x000000460434723c */ /* 0x040ff00000041810 */
[C---:B------:R-:W-:Y:S08]  /*3ee0*/  HMMA.16816.F32.BF16 R44, R4.reuse, R76, R12 ;  /* 0x0000004c042c723c */ /* 0x040ff0000004180c */
[----:B------:R-:W-:Y:S01]  /*3ef0*/  HMMA.16816.F32.BF16 R40, R4, R78, R8 ;  /* 0x0000004e0428723c */ /* 0x000fe20000041808 */
[----:B------:R-:W-:Y:S06]  /*3f00*/  BAR.SYNC.DEFER_BLOCKING 0x0 ;  /* 0x0000000000007b1d */ /* 0x000fec0000010000 */
[----:B------:R-:W-:Y:S01]  /*3f10*/  @!UPT UIADD3 URZ, URZ, URZ, URZ ;  /* 0x0000003f3f3ff290 */ /* 0x000fe2000fffe03f */
[----:B------:R-:W-:Y:S11]  /*3f20*/  @!P0 BRA `(.L_x_3838) ;  /* 0x000001b000008947 */ /* 0x000ff60003800000 */
[----:B------:R-:W-:Y:S01]  /*3f30*/  IADD3 R0, R150, -0x2, RZ ;  /* 0xfffffffe96007810 */ /* 0x000fe20007ffe0ff */
[----:B------:R-:W-:Y:S01]  /*3f40*/  IMAD.MOV.U32 R6, RZ, RZ, c[0x0][0x1e4] ;  /* 0x00007900ff067624 */ /* 0x000fe200078e00ff */
[----:B------:R-:W-:-:S02]  /*3f50*/  ISETP.NE.AND P3, PT, R91, RZ, PT ;  /* 0x000000ff5b00720c */ /* 0x000fc40003f65270 */
        /* <DEDUP_REMOVED lines=24> */
.L_x_3838:
[----:B------:R-:W-:Y:S05]  /*40e0*/  BSYNC B0 ;  /* 0x0000000000007941 */ /* 0x000fea0003800000 */
.L_x_3837:
[----:B------:R-:W-:Y:S01]  /*40f0*/  IMAD.IADD R0, R89, 0x1, -R239 ;  /* 0x0000000159007824 */ /* 0x000fe200078e0aef */
[----:B------:R-:W-:Y:S04]  /*4100*/  LDSM.16.MT88.4 R64, [R193+0x2800] ;  /* 0x00280000c140783b */ /* 0x000fe80000004200 */
[C---:B------:R-:W-:Y:S01]  /*4110*/  ISETP.GT.AND P1, PT, R0.reuse, RZ, PT ;  /* 0x000000ff0000720c */ /* 0x040fe20003f24270 */
[----:B------:R-:W-:Y:S01]  /*4120*/  LDSM.16.MT88.4 R72, [R192+0x4000] ;  /* 0x00400000c048783b */ /* 0x000fe20000004200 */
[----:B------:R-:W-:-:S02]  /*4130*/  ISETP.GT.AND P0, PT, R0, 0x1, PT ;  /* 0x000000010000780c */ /* 0x000fc40003f04270 */
[----:B------:R-:W-:Y:S01]  /*4140*/  ISETP.GT.AND P2, PT, R0, 0x8, PT ;  /* 0x000000080000780c */ /* 0x000fe20003f44270 */
[----:B------:R-:W-:Y:S01]  /*4150*/  LDSM.16.MT88.4 R60, [R196+0x2800] ;  /* 0x00280000c43c783b */ /* 0x000fe20000004200 */
[----:B-1----:R-:W-:Y:S02]  /*4160*/  FSEL R5, R28, -INF , P1 ;  /* 0xff8000001c057808 */ /* 0x002fe40000800000 */
[----:B------:R-:W-:Y:S01]  /*4170*/  FSEL R6, R29, -INF , P0 ;  /* 0xff8000001d067808 */ /* 0x000fe20000000000 */
[----:B------:R-:W-:Y:S01]  /*4180*/  LDSM.16.MT88.4 R68, [R192+0x4800] ;  /* 0x00480000c044783b */ /* 0x000fe20000004200 */
[----:B------:R-:W-:Y:S02]  /*4190*/  FSEL R13, R31, -INF , P0 ;  /* 0xff8000001f0d7808 */ /* 0x000fe40000000000 */
[----:B------:R-:W-:Y:S01]  /*41a0*/  ISETP.GT.AND P0, PT, R0, 0x9, PT ;  /* 0x000000090000780c */ /* 0x000fe20003f04270 */
[----:B------:R-:W0:Y:S01]  /*41b0*/  LDGDEPBAR ;  /* 0x00000000000079af */ /* 0x000e220000000000 */
        /* <DEDUP_REMOVED lines=53> */
[----:B------:R-:W-:Y:S02]  /*4510*/  FMNMX.FTZ R2, R21, R3, !PT ;  /* 0x0000000315027209 */ /* 0x000fe40007810000 */
[----:B------:R-:W-:Y:S02]  /*4520*/  FSEL R92, R41, -INF , P0 ;  /* 0xff800000295c7808 */ /* 0x000fe40000000000 */
[----:B------:R-:W-:Y:S02]  /*4530*/  FMNMX.FTZ R0, R95, R0, !PT ;  /* 0x000000005f007209 */ /* 0x000fe40007810000 */
[----:B------:R-:W-:-:S02]  /*4540*/  FMNMX.FTZ R2, R28, R2, !PT ;  /* 0x000000021c027209 */ /* 0x000fc40007810000 */
[----:B------:R-:W-:Y:S02]  /*4550*/  FMNMX.FTZ R0, R92, R0, !PT ;  /* 0x000000005c007209 */ /* 0x000fe40007810000 */
[----:B------:R-:W-:Y:S02]  /*4560*/  FSEL R98, R51, -INF , P6 ;  /* 0xff80000033627808 */ /* 0x000fe40003000000 */
[----:B------:R-:W-:Y:S01]  /*4570*/  FMNMX.FTZ R2, R105, R2, !PT ;  /* 0x0000000269027209 */ /* 0x000fe20007810000 */
[----:B------:R-:W1:Y:S01]  /*4580*/  SHFL.BFLY PT, R3, R0, 0x2, 0x1f ;  /* 0x0c401f0000037f89 */ /* 0x000e6200000e0000 */
[----:B------:R-:W-:Y:S02]  /*4590*/  FSEL R97, R54, -INF , P5 ;  /* 0xff80000036617808 */ /* 0x000fe40002800000 */
[----:B------:R-:W-:Y:S01]  /*45a0*/  FMNMX.FTZ R2, R98, R2, !PT ;  /* 0x0000000262027209 */ /* 0x000fe20007810000 */
[----:B------:R-:W-:Y:S01]  /*45b0*/  LDSM.16.MT88.4 R48, [R196+0x800] ;  /* 0x00080000c430783b */ /* 0x000fe20000004200 */
[----:B------:R-:W-:-:S02]  /*45c0*/  FSEL R96, R55, -INF , P4 ;  /* 0xff80000037607808 */ /* 0x000fc40002000000 */
[----:B------:R-:W-:Y:S01]  /*45d0*/  FMNMX.FTZ R2, R97, R2, !PT ;  /* 0x0000000261027209 */ /* 0x000fe20007810000 */
[----:B------:R-:W-:Y:S01]  /*45e0*/  LDSM.16.MT88.4 R52, [R195] ;  /* 0x00000000c334783b */ /* 0x000fe20000004200 */
[----:B------:R-:W-:Y:S02]  /*45f0*/  FSEL R94, R46, -INF , P3 ;  /* 0xff8000002e5e7808 */ /* 0x000fe40001800000 */
[----:B------:R-:W-:Y:S02]  /*4600*/  FMNMX.FTZ R2, R96, R2, !PT ;  /* 0x0000000260027209 */ /* 0x000fe40007810000 */
[----:B------:R-:W-:Y:S02]  /*4610*/  FSEL R93, R47, -INF , P2 ;  /* 0xff8000002f5d7808 */ /* 0x000fe40001000000 */
[----:B------:R-:W-:Y:S01]  /*4620*/  FMNMX.FTZ R2, R94, R2, !PT ;  /* 0x000000025e027209 */ /* 0x000fe20007810000 */
[----:B------:R-:W-:Y:S01]  /*4630*/  LDSM.16.MT88.4 R44, [R193+0x800] ;  /* 0x00080000c12c783b */ /* 0x000fe20000004200 */
[----:B------:R-:W-:-:S02]  /*4640*/  FSEL R91, R42, -INF , P1 ;  /* 0xff8000002a5b7808 */ /* 0x000fc40000800000 */
[----:B------:R-:W-:Y:S02]  /*4650*/  FMNMX.FTZ R2, R93, R2, !PT ;  /* 0x000000025d027209 */ /* 0x000fe40007810000 */
[----:B------:R-:W-:Y:S02]  /*4660*/  FSEL R90, R43, -INF , P0 ;  /* 0xff8000002b5a7808 */ /* 0x000fe40000000000 */
[----:B------:R-:W-:Y:S01]  /*4670*/  FMNMX.FTZ R2, R91, R2, !PT ;  /* 0x000000025b027209 */ /* 0x000fe20007810000 */
[----:B------:R-:W-:Y:S01]  /*4680*/  LDSM.16.MT88.4 R40, [R195+0x800] ;  /* 0x00080000c328783b */ /* 0x000fe20000004200 */
        /* <DEDUP_REMOVED lines=59> */
[----:B-1----:R-:W-:-:S07]  /*4a40*/  F2FP.BF16.PACK_AB R15, R88, R89 ;  /* 0x00000059580f723e */ /* 0x002fce00000010ff */
[C---:B------:R-:W-:Y:S08]  /*4a50*/  HMMA.16816.F32.BF16 R4, R12.reuse, R44, R4 ;  /* 0x0000002c0c04723c */ /* 0x040ff00000041804 */
[----:B------:R-:W-:Y:S08]  /*4a60*/  HMMA.16816.F32.BF16 R56, R12, R34, R20 ;  /* 0x000000220c38723c */ /* 0x000ff00000041814 */
[----:B------:R-:W-:Y:S08]  /*4a70*/  HMMA.16816.F32.BF16 R20, R8, R38, RZ ;  /* 0x000000260814723c */ /* 0x000ff000000418ff */
[----:B------:R-:W-:Y:S01]  /*4a80*/  IMAD.MOV.U32 R121, RZ, RZ, R4 ;  /* 0x000000ffff797224 */ /* 0x000fe200078e0004 */
[----:B------:R-:W-:Y:S01]  /*4a90*/  MOV R3, R7 ;  /* 0x0000000700037202 */ /* 0x000fe20000000f00 */
[----:B------:R-:W-:Y:S01]  /*4aa0*/  IMAD.MOV.U32 R120, RZ, RZ, R5 ;  /* 0x000000ffff787224 */ /* 0x000fe200078e0005 */
[----:B------:R-:W-:Y:S01]  /*4ab0*/  HMMA.16816.F32.BF16 R152, R12, R32, R24 ;  /* 0x000000200c98723c */ /* 0x000fe20000041818 */
[----:B------:R-:W-:-:S04]  /*4ac0*/  IMAD.MOV.U32 R17, RZ, RZ, R6 ;  /* 0x000000ffff117224 */ /* 0x000fc800078e0006 */
[----:B------:R-:W-:Y:S02]  /*4ad0*/  IMAD.MOV.U32 R160, RZ, RZ, R56 ;  /* 0x000000ffffa07224 */ /* 0x000fe400078e0038 */
[----:B------:R-:W-:Y:S01]  /*4ae0*/  IMAD.MOV.U32 R149, RZ, RZ, R57 ;  /* 0x000000ffff957224 */ /* 0x000fe200078e0039 */
[----:B------:R-:W-:Y:S01]  /*4af0*/  HMMA.16816.F32.BF16 R4, R12, R46, R28 ;  /* 0x0000002e0c04723c */ /* 0x000fe2000004181c */
[----:B------:R-:W1:Y:S01]  /*4b00*/  LDSM.16.MT88.4 R28, [R192+0x2000] ;  /* 0x00200000c01c783b */ /* 0x000e620000004200 */
[----:B------:R-:W-:Y:S02]  /*4b10*/  IMAD.MOV.U32 R107, RZ, RZ, R58 ;  /* 0x000000ffff6b7224 */ /* 0x000fe400078e003a */
[----:B------:R-:W-:Y:S01]  /*4b20*/  IMAD.MOV.U32 R106, RZ, RZ, R59 ;  /* 0x000000ffff6a7224 */ /* 0x000fe200078e003b */
[----:B------:R-:W2:Y:S03]  /*4b30*/  LDSM.16.MT88.4 R44, [R193+0x2000] ;  /* 0x00200000c12c783b */ /* 0x000ea60000004200 */
[----:B------:R-:W-:Y:S01]  /*4b40*/  HMMA.16816.F32.BF16 R24, R8, R36, RZ ;  /* 0x000000240818723c */ /* 0x000fe200000418ff */
[----:B------:R-:W3:Y:S04]  /*4b50*/  LDSM.16.MT88.4 R36, [R196+0x2000] ;  /* 0x00200000c424783b */ /* 0x000ee80000004200 */
[----:B------:R-:W-:Y:S03]  /*4b60*/  LDSM.16.MT88.4 R56, [R195+0x2000] ;  /* 0x00200000c338783b */ /* 0x000fe60000004200 */
[----:B------:R-:W-:Y:S08]  /*4b70*/  HMMA.16816.F32.BF16 R20, R12, R50, R20 ;  /* 0x000000320c14723c */ /* 0x000ff00000041814 */
[----:B------:R-:W-:Y:S01]  /*4b80*/  IMAD.MOV.U32 R119, RZ, RZ, R4 ;  /* 0x000000ffff777224 */ /* 0x000fe200078e0004 */
[----:B------:R-:W-:Y:S01]  /*4b90*/  HMMA.16816.F32.BF16 R32, R8, R54, RZ ;  /* 0x000000360820723c */ /* 0x000fe200000418ff */
[----:B------:R-:W-:-:S02]  /*4ba0*/  IMAD.MOV.U32 R118, RZ, RZ, R5 ;  /* 0x000000ffff767224 */ /* 0x000fc400078e0005 */
[----:B------:R-:W-:Y:S02]  /*4bb0*/  IMAD.MOV.U32 R117, RZ, RZ, R6 ;  /* 0x000000ffff757224 */ /* 0x000fe400078e0006 */
[----:B------:R-:W-:-:S03]  /*4bc0*/  IMAD.MOV.U32 R116, RZ, RZ, R7 ;  /* 0x000000ffff747224 */ /* 0x000fc600078e0007 */
[----:B------:R-:W-:Y:S01]  /*4bd0*/  HMMA.16816.F32.BF16 R4, R8, R52, RZ ;  /* 0x000000340804723c */ /* 0x000fe200000418ff */
[----:B------:R-:W-:Y:S06]  /*4be0*/  LDSM.16.MT88.4 R52, [R193+0x4000] ;  /* 0x00400000c134783b */ /* 0x000fec0000004200 */
[----:B------:R-:W-:Y:S01]  /*4bf0*/  IMAD.MOV.U32 R111, RZ, RZ, R20 ;  /* 0x000000ffff6f7224 */ /* 0x000fe200078e0014 */
[----:B------:R-:W-:Y:S01]  /*4c00*/  HMMA.16816.F32.BF16 R24, R12, R48, R24 ;  /* 0x000000300c18723c */ /* 0x000fe20000041818 */
[----:B------:R-:W4:Y:S01]  /*4c10*/  LDSM.16.MT88.4 R48, [R192+0x2800] ;  /* 0x00280000c030783b */ /* 0x000f220000004200 */
[----:B------:R-:W-:-:S02]  /*4c20*/  IMAD.MOV.U32 R110, RZ, RZ, R21 ;  /* 0x000000ffff6e7224 */ /* 0x000fc400078e0015 */
[----:B------:R-:W-:Y:S02]  /*4c30*/  IMAD.MOV.U32 R109, RZ, RZ, R22 ;  /* 0x000000ffff6d7224 */ /* 0x000fe400078e0016 */
[----:B------:R-:W-:Y:S02]  /*4c40*/  IMAD.MOV.U32 R108, RZ, RZ, R23 ;  /* 0x000000ffff6c7224 */ /* 0x000fe400078e0017 */
[----:B-1----:R-:W-:Y:S08]  /*4c50*/  HMMA.16816.F32.BF16 R20, R8, R30, RZ ;  /* 0x0000001e0814723c */ /* 0x002ff000000418ff */
[C---:B------:R-:W-:Y:S08]  /*4c60*/  HMMA.16816.F32.BF16 R4, R12.reuse, R40, R4 ;  /* 0x000000280c04723c */ /* 0x040ff00000041804 */
[----:B------:R-:W-:Y:S01]  /*4c70*/  HMMA.16816.F32.BF16 R248, R12, R42, R32 ;  /* 0x0000002a0cf8723c */ /* 0x000fe20000041820 */
[----:B------:R-:W-:Y:S01]  /*4c80*/  IMAD.MOV.U32 R125, RZ, RZ, R24 ;  /* 0x000000ffff7d7224 */ /* 0x000fe200078e0018 */
[----:B------:R-:W-:Y:S01]  /*4c90*/  MOV R123, R26 ;  /* 0x0000001a007b7202 */ /* 0x000fe20000000f00 */
[----:B------:R-:W-:-:S02]  /*4ca0*/  IMAD.MOV.U32 R124, RZ, RZ, R25 ;  /* 0x000000ffff7c7224 */ /* 0x000fc400078e0019 */
[----:B------:R-:W-:-:S03]  /*4cb0*/  IMAD.MOV.U32 R122, RZ, RZ, R27 ;  /* 0x000000ffff7a7224 */ /* 0x000fc600078e001b */
[C---:B--2---:R-:W-:Y:S08]  /*4cc0*/  HMMA.16816.F32.BF16 R40, R8.reuse, R46, RZ ;  /* 0x0000002e0828723c */ /* 0x044ff000000418ff */
[----:B------:R-:W-:Y:S01]  /*4cd0*/  IMAD.MOV.U32 R115, RZ, RZ, R4 ;  /* 0x000000ffff737224 */ /* 0x000fe200078e0004 */
[----:B------:R-:W-:Y:S01]  /*4ce0*/  MOV R114, R5 ;  /* 0x0000000500727202 */ /* 0x000fe20000000f00 */
[----:B------:R-:W-:Y:S01]  /*4cf0*/  IMAD.MOV.U32 R113, RZ, RZ, R6 ;  /* 0x000000ffff717224 */ /* 0x000fe200078e0006 */
[----:B---3--:R-:W-:Y:S01]  /*4d00*/  HMMA.16816.F32.BF16 R32, R8, R36, RZ ;  /* 0x000000240820723c */ /* 0x008fe200000418ff */
[----:B------:R-:W-:-:S07]  /*4d10*/  IMAD.MOV.U32 R112, RZ, RZ, R7 ;  /* 0x000000ffff707224 */ /* 0x000fce00078e0007 */
[----:B------:R-:W-:Y:S01]  /*4d20*/  HMMA.16816.F32.BF16 R4, R8, R44, RZ ;  /* 0x0000002c0804723c */ /* 0x000fe200000418ff */
[----:B------:R-:W1:Y:S07]  /*4d30*/  LDSM.16.MT88.4 R44, [R195+0x2800] ;  /* 0x00280000c32c783b */ /* 0x000e6e0000004200 */
[----:B----4-:R-:W-:Y:S08]  /*4d40*/  HMMA.16816.F32.BF16 R228, R12, R50, R20 ;  /* 0x000000320ce4723c */ /* 0x010ff00000041814 */
[----:B------:R-:W-:Y:S08]  /*4d50*/  HMMA.16816.F32.BF16 R24, R8, R28, RZ ;  /* 0x0000001c0818723c */ /* 0x000ff000000418ff */
[----:B------:R-:W-:Y:S07]  /*4d60*/  HMMA.16816.F32.BF16 R184, R12, R64, R4 ;  /* 0x000000400cb8723c */ /* 0x000fee0000041804 */
[----:B------:R-:W-:Y:S01]  /*4d70*/  IMAD.MOV.U32 R64, RZ, RZ, R115 ;  /* 0x000000ffff407224 */ /* 0x000fe200078e0073 */
[----:B------:R-:W-:Y:S01]  /*4d80*/  HMMA.16816.F32.BF16 R20, R8, R58, RZ ;  /* 0x0000003a0814723c */ /* 0x000fe200000418ff */
[----:B------:R-:W-:-:S07]  /*4d90*/  IMAD.MOV.U32 R65, RZ, RZ, R114 ;  /* 0x000000ffff417224 */ /* 0x000fce00078e0072 */
[C---:B------:R-:W-:Y:S08]  /*4da0*/  HMMA.16816.F32.BF16 R4, R8.reuse, R72, RZ ;  /* 0x000000480804723c */ /* 0x040ff000000418ff */
[----:B------:R-:W-:Y:S01]  /*4db0*/  HMMA.16816.F32.BF16 R28, R8, R38, RZ ;  /* 0x00000026081c723c */ /* 0x000fe200000418ff */
[----:B------:R-:W2:Y:S07]  /*4dc0*/  LDSM.16.MT88.4 R36, [R193+0x4800] ;  /* 0x00480000c124783b */ /* 0x000eae0000004200 */
[C---:B------:R-:W-:Y:S01]  /*4dd0*/  HMMA.16816.F32.BF16 R156, R12.reuse, R60, R32 ;  /* 0x0000003c0c9c723c */ /* 0x040fe20000041820 */
[----:B------:R-:W3:Y:S06]  /*4de0*/  LDSM.16.MT88.4 R32, [R196+0x4000] ;  /* 0x00400000c420783b */ /* 0x000eec0000004200 */
[----:B------:R-:W-:Y:S01]  /*4df0*/  MOV R60, R111 ;  /* 0x0000006f003c7202 */ /* 0x000fe20000000f00 */
[----:B------:R-:W-:Y:S01]  /*4e00*/  HMMA.16816.F32.BF16 R180, R12, R66, R40 ;  /* 0x000000420cb4723c */ /* 0x000fe20000041828 */
[----:B------:R-:W4:Y:S01]  /*4e10*/  LDSM.16.MT88.4 R40, [R195+0x4000] ;  /* 0x00400000c328783b */ /* 0x000f220000004200 */
[----:B------:R-:W-:-:S05]  /*4e20*/  IMAD.MOV.U32 R61, RZ, RZ, R110 ;  /* 0x000000ffff3d7224 */ /* 0x000fca00078e006e */
[----:B------:R-:W-:Y:S01]  /*4e30*/  IMAD.MOV.U32 R66, RZ, RZ, R113 ;  /* 0x000000ffff427224 */ /* 0x000fe200078e0071 */
[----:B------:R-:W-:Y:S01]  /*4e40*/  HMMA.16816.F32.BF16 R188, R12, R48, R24 ;  /* 0x000000300cbc723c */ /* 0x000fe20000041818 */
[----:B------:R-:W-:-:S07]  /*4e50*/  IMAD.MOV.U32 R67, RZ, RZ, R112 ;  /* 0x000000ffff437224 */ /* 0x000fce00078e0070 */
[C---:B-1----:R-:W-:Y:S07]  /*4e60*/  HMMA.16816.F32.BF16 R172, R12.reuse, R46, R20 ;  /* 0x0000002e0cac723c */ /* 0x042fee0000041814 */
[----:B------:R-:W-:Y:S01]  /*4e70*/  IMAD.MOV.U32 R46, RZ, RZ, R117 ;  /* 0x000000ffff2e7224 */ /* 0x000fe200078e0075 */
[----:B------:R-:W-:Y:S01]  /*4e80*/  HMMA.16816.F32.BF16 R112, R12, R68, R4 ;  /* 0x000000440c70723c */ /* 0x000fe20000041804 */
[----:B------:R-:W-:-:S06]  /*4e90*/  IMAD.MOV.U32 R47, RZ, RZ, R116 ;  /* 0x000000ffff2f7224 */ /* 0x000fcc00078e0074 */
[----:B------:R-:W-:Y:S01]  /*4ea0*/  IMAD.MOV.U32 R68, RZ, RZ, R121 ;  /* 0x000000ffff447224 */ /* 0x000fe200078e0079 */
[----:B------:R-:W-:Y:S01]  /*4eb0*/  HMMA.16816.F32.BF16 R24, R8, R56, RZ ;  /* 0x000000380818723c */ /* 0x000fe200000418ff */
[----:B------:R-:W-:-:S07]  /*4ec0*/  IMAD.MOV.U32 R69, RZ, RZ, R120 ;  /* 0x000000ffff457224 */ /* 0x000fce00078e0078 */
[C---:B------:R-:W-:Y:S07]  /*4ed0*/  HMMA.16816.F32.BF16 R20, R8.reuse, R52, RZ ;  /* 0x000000340814723c */ /* 0x040fee00000418ff */
[----:B------:R-:W-:Y:S01]  /*4ee0*/  IMAD.MOV.U32 R52, RZ, RZ, R125 ;  /* 0x000000ffff347224 */ /* 0x000fe200078e007d */
[----:B------:R-:W-:Y:S01]  /*4ef0*/  HMMA.16816.F32.BF16 R4, R8, R54, RZ ;  /* 0x000000360804723c */ /* 0x000fe200000418ff */
[----:B------:R-:W-:-:S06]  /*4f00*/  IMAD.MOV.U32 R53, RZ, RZ, R124 ;  /* 0x000000ffff357224 */ /* 0x000fcc00078e007c */
[----:B------:R-:W-:Y:S01]  /*4f10*/  IMAD.MOV.U32 R54, RZ, RZ, R123 ;  /* 0x000000ffff367224 */ /* 0x000fe200078e007b */
[----:B------:R-:W-:Y:S01]  /*4f20*/  HMMA.16816.F32.BF16 R176, R12, R62, R28 ;  /* 0x0000003e0cb0723c */ /* 0x000fe2000004181c */
[----:B------:R-:W1:Y:S01]  /*4f30*/  LDSM.16.MT88.4 R28, [R196+0x4800] ;  /* 0x00480000c41c783b */ /* 0x000e620000004200 */
[----:B------:R-:W-:-:S05]  /*4f40*/  MOV R55, R122 ;  /* 0x0000007a00377202 */ /* 0x000fca0000000f00 */
[----:B------:R-:W-:Y:S01]  /*4f50*/  IMAD.MOV.U32 R62, RZ, RZ, R109 ;  /* 0x000000ffff3e7224 */ /* 0x000fe200078e006d */
[----:B--2---:R-:W-:Y:S01]  /*4f60*/  HMMA.16816.F32.BF16 R120, R12, R36, R20 ;  /* 0x000000240c78723c */ /* 0x004fe20000041814 */
[----:B------:R-:W-:-:S07]  /*4f70*/  IMAD.MOV.U32 R63, RZ, RZ, R108 ;  /* 0x000000ffff3f7224 */ /* 0x000fce00078e006c */
[C---:B------:R-:W-:Y:S07]  /*4f80*/  HMMA.16816.F32.BF16 R108, R12.reuse, R44, R24 ;  /* 0x0000002c0c6c723c */ /* 0x040fee0000041818 */
[----:B------:R-:W-:Y:S01]  /*4f90*/  IMAD.MOV.U32 R44, RZ, RZ, R119 ;  /* 0x000000ffff2c7224 */ /* 0x000fe200078e0077 */
[----:B------:R-:W-:Y:S01]  /*4fa0*/  HMMA.16816.F32.BF16 R124, R12, R38, R4 ;  /* 0x000000260c7c723c */ /* 0x000fe20000041804 */
[----:B------:R-:W2:Y:S01]  /*4fb0*/  LDSM.16.MT88.4 R36, [R195+0x4800] ;  /* 0x00480000c324783b */ /* 0x000ea20000004200 */
[----:B------:R-:W-:-:S06]  /*4fc0*/  IMAD.MOV.U32 R45, RZ, RZ, R118 ;  /* 0x000000ffff2d7224 */ /* 0x000fcc00078e0076 */
[C---:B------:R-:W-:Y:S08]  /*4fd0*/  HMMA.16816.F32.BF16 R24, R8.reuse, R74, RZ ;  /* 0x0000004a0818723c */ /* 0x040ff000000418ff */
[C---:B---3--:R-:W-:Y:S07]  /*4fe0*/  HMMA.16816.F32.BF16 R20, R8.reuse, R34, RZ ;  /* 0x000000220814723c */ /* 0x048fee00000418ff */
[--C-:B------:R-:W-:Y:S01]  /*4ff0*/  FFMA.FTZ R35, R95, c[0x0][0x2d0], -R2.reuse ;  /* 0x0000b4005f237a23 */ /* 0x100fe20000010802 */
[----:B----4-:R-:W-:Y:S01]  /*5000*/  HMMA.16816.F32.BF16 R4, R8, R40, RZ ;  /* 0x000000280804723c */ /* 0x010fe200000418ff */
[----:B------:R-:W-:-:S06]  /*5010*/  FFMA.FTZ R34, R92, c[0x0][0x2d0], -R2 ;  /* 0x0000b4005c227a23 */ /* 0x000fcc0000010802 */
[--C-:B------:R-:W-:Y:S01]  /*5020*/  FFMA.FTZ R40, R94, c[0x0][0x2d0], -R0.reuse ;  /* 0x0000b4005e287a23 */ /* 0x100fe20000010800 */
[----:B------:R-:W-:Y:S01]  /*5030*/  HMMA.16816.F32.BF16 R116, R12, R70, R24 ;  /* 0x000000460c74723c */ /* 0x000fe20000041818 */
[----:B------:R-:W-:-:S06]  /*5040*/  FFMA.FTZ R41, R93, c[0x0][0x2d0], -R0 ;  /* 0x0000b4005d297a23 */ /* 0x000fcc0000010800 */
[----:B------:R-:W-:Y:S01]  /*5050*/  MOV R70, R17 ;  /* 0x0000001100467202 */ /* 0x000fe20000000f00 */
[----:B------:R-:W-:Y:S01]  /*5060*/  HMMA.16816.F32.BF16 R24, R8, R32, RZ ;  /* 0x000000200818723c */ /* 0x000fe200000418ff */
[----:B------:R-:W-:Y:S02]  /*5070*/  FADD.FTZ R17, R77, R76 ;  /* 0x0000004c4d117221 */ /* 0x000fe40000010000 */
[----:B------:R-:W-:Y:S02]  /*5080*/  IMAD.MOV.U32 R76, RZ, RZ, R160 ;  /* 0x000000ffff4c7224 */ /* 0x000fe400078e00a0 */
[----:B------:R-:W-:Y:S02]  /*5090*/  IMAD.MOV.U32 R71, RZ, RZ, R3 ;  /* 0x000000ffff477224 */ /* 0x000fe400078e0003 */
[----:B------:R-:W-:Y:S01]  /*50a0*/  FADD.FTZ R3, R80, R79 ;  /* 0x0000004f50037221 */ /* 0x000fe20000010000 */
[----:B-1----:R-:W-:Y:S01]  /*50b0*/  HMMA.16816.F32.BF16 R132, R12, R30, R20 ;  /* 0x0000001e0c84723c */ /* 0x002fe20000041814 */
[----:B------:R-:W1:Y:S01]  /*50c0*/  LDSM.16.MT88.4 R20, [R192+0x6000] ;  /* 0x00600000c014783b */ /* 0x000e620000004200 */
[----:B------:R-:W-:-:S02]  /*50d0*/  FFMA.FTZ R32, R100, c[0x0][0x2d0], -R2 ;  /* 0x0000b40064207a23 */ /* 0x000fc40000010802 */
[----:B------:R-:W-:Y:S02]  /*50e0*/  FADD.FTZ R3, R81, R3 ;  /* 0x0000000351037221 */ /* 0x000fe40000010000 */
[----:B------:R-:W-:Y:S02]  /*50f0*/  FFMA.FTZ R33, R99, c[0x0][0x2d0], -R2 ;  /* 0x0000b40063217a23 */ /* 0x000fe40000010802 */
[----:B--2---:R-:W-:Y:S01]  /*5100*/  HMMA.16816.F32.BF16 R136, R12, R36, R4 ;  /* 0x000000240c88723c */ /* 0x004fe20000041804 */
[----:B------:R-:W-:Y:S02]  /*5110*/  FADD.FTZ R3, R83, R3 ;  /* 0x0000000353037221 */ /* 0x000fe40000010000 */
[----:B------:R-:W-:Y:S02]  /*5120*/  IMAD.MOV.U32 R79, RZ, RZ, R106 ;  /* 0x000000ffff4f7224 */ /* 0x000fe400078e006a */
[----:B------:R-:W-:Y:S02]  /*5130*/  FADD.FTZ R3, R82, R3 ;  /* 0x0000000352037221 */ /* 0x000fe40000010000 */
[----:B------:R-:W-:Y:S01]  /*5140*/  FFMA.FTZ R36, R98, c[0x0][0x2d0], -R0 ;  /* 0x0000b40062247a23 */ /* 0x000fe20000010800 */
[----:B------:R-:W-:Y:S01]  /*5150*/  HMMA.16816.F32.BF16 R4, R8, R42, RZ ;  /* 0x0000002a0804723c */ /* 0x000fe200000418ff */
[----:B------:R-:W-:-:S02]  /*5160*/  FADD.FTZ R3, R84, R3 ;  /* 0x0000000354037221 */ /* 0x000fc40000010000 */
[----:B------:R-:W-:-:S04]  /*5170*/  IMAD.MOV.U32 R77, RZ, RZ, R149 ;  /* 0x000000ffff4d7224 */ /* 0x000fc800078e0095 */
        /* <DEDUP_REMOVED lines=12> */
[----:B------:R-:W-:Y:S02]  /*5240*/  FADD.FTZ R4, R78, R17 ;  /* 0x000000114e047221 */ /* 0x000fe40000010000 */
[----:B------:R-:W-:Y:S02]  /*5250*/  IMAD.MOV.U32 R78, RZ, RZ, R107 ;  /* 0x000000ffff4e7224 */ /* 0x000fe400078e006b */
[----:B------:R-:W-:-:S02]  /*5260*/  FADD.FTZ R17, R18, R4 ;  /* 0x0000000412117221 */ /* 0x000fc40000010000 */
        /* <DEDUP_REMOVED lines=29> */
[----:B------:R-:W-:Y:S01]  /*5440*/  LDSM.16.MT88.4 R88, [R195+0x3800] ;  /* 0x00380000c358783b */ /* 0x000fe20000004200 */
[----:B--2---:R-:W-:-:S03]  /*5450*/  FADD.FTZ R0, R3, R4 ;  /* 0x0000000403007221 */ /* 0x004fc60000010000 */
        /* <DEDUP_REMOVED lines=43> */
[----:B------:R-:W-:Y:S01]  /*5710*/  IADD3 R0, R150, -0x2, RZ ;  /* 0xfffffffe96007810 */ /* 0x000fe20007ffe0ff */
[----:B------:R-:W-:Y:S03]  /*5720*/  LDSM.16.MT88.4 R40, [R193+0x1800] ;  /* 0x00180000c128783b */ /* 0x000fe60000004200 */
        /* <DEDUP_REMOVED lines=12> */
[----:B---3--:R-:W-:Y:S08]  /*57f0*/  HMMA.16816.F32.BF16 R160, R4, R20, R160 ;  /* 0x0000001404a0723c */ /* 0x008ff000000418a0 */
[C---:B------:R-:W-:Y:S08]  /*5800*/  HMMA.16816.F32.BF16 R36, R164.reuse, R40, R36 ;  /* 0x00000028a424723c */ /* 0x040ff00000041824 */
[----:B------:R-:W-:Y:S08]  /*5810*/  HMMA.16816.F32.BF16 R40, R164, R42, R44 ;  /* 0x0000002aa428723c */ /* 0x000ff0000004182c */
        /* <DEDUP_REMOVED lines=15> */
[C---:B------:R-:W-:Y:S01]  /*5910*/  HMMA.16816.F32.BF16 R172, R4.reuse, R22, R72 ;  /* 0x0000001604ac723c */ /* 0x040fe20000041848 */
[----:B------:R-:W-:Y:S07]  /*5920*/  LDSM.16.MT88.4 R72, [R193+0x3800] ;  /* 0x00380000c148783b */ /* 0x000fee0000004200 */
[C---:B--2---:R-:W-:Y:S01]  /*5930*/  HMMA.16816.F32.BF16 R96, R4.reuse, R8, R156 ;  /* 0x000000080460723c */ /* 0x044fe2000004189c */
[----:B------:R-:W2:Y:S07]  /*5940*/  LDSM.16.MT88.4 R156, [R192+0x1800] ;  /* 0x00180000c09c783b */ /* 0x000eae0000004200 */
[C---:B------:R-:W-:Y:S01]  /*5950*/  HMMA.16816.F32.BF16 R100, R4.reuse, R10, R176 ;  /* 0x0000000a0464723c */ /* 0x040fe200000418b0 */
[----:B------:R-:W3:Y:S07]  /*5960*/  LDSM.16.MT88.4 R8, [R192+0x5000] ;  /* 0x00500000c008783b */ /* 0x000eee0000004200 */
[C---:B-1----:R-:W-:Y:S08]  /*5970*/  HMMA.16816.F32.BF16 R120, R4.reuse, R12, R120 ;  /* 0x0000000c0478723c */ /* 0x042ff00000041878 */
[----:B------:R-:W-:Y:S01]  /*5980*/  HMMA.16816.F32.BF16 R124, R4, R14, R124 ;  /* 0x0000000e047c723c */ /* 0x000fe2000004187c */
[----:B------:R-:W1:Y:S07]  /*5990*/  LDSM.16.MT88.4 R12, [R195+0x5000] ;  /* 0x00500000c30c783b */ /* 0x000e6e0000004200 */
[----:B--2---:R-:W-:Y:S08]  /*59a0*/  HMMA.16816.F32.BF16 R152, R164, R156, R152 ;  /* 0x0000009ca498723c */ /* 0x004ff00000041898 */
[C---:B---3--:R-:W-:Y:S08]  /*59b0*/  HMMA.16816.F32.BF16 R112, R4.reuse, R8, R112 ;  /* 0x000000080470723c */ /* 0x048ff00000041870 */
[----:B------:R-:W-:Y:S01]  /*59c0*/  HMMA.16816.F32.BF16 R116, R4, R10, R116 ;  /* 0x0000000a0474723c */ /* 0x000fe20000041874 */
[----:B------:R-:W2:Y:S07]  /*59d0*/  LDSM.16.MT88.4 R8, [R196+0x5000] ;  /* 0x00500000c408783b */ /* 0x000eae0000004200 */
[----:B------:R-:W-:Y:S08]  /*59e0*/  HMMA.16816.F32.BF16 R156, R164, R158, R28 ;  /* 0x0000009ea49c723c */ /* 0x000ff0000004181c */
[C---:B-1----:R-:W-:Y:S08]  /*59f0*/  HMMA.16816.F32.BF16 R136, R4.reuse, R12, R136 ;  /* 0x0000000c0488723c */ /* 0x042ff00000041888 */
[C---:B------:R-:W-:Y:S01]  /*5a00*/  HMMA.16816.F32.BF16 R140, R4.reuse, R14, R140 ;  /* 0x0000000e048c723c */ /* 0x040fe2000004188c */
[----:B------:R-:W1:Y:S07]  /*5a10*/  LDSM.16.MT88.4 R12, [R196+0x7000] ;  /* 0x00700000c40c783b */ /* 0x000e6e0000004200 */
[C---:B--2---:R-:W-:Y:S08]  /*5a20*/  HMMA.16816.F32.BF16 R128, R4.reuse, R8, R128 ;  /* 0x000000080480723c */ /* 0x044ff00000041880 */
[C---:B------:R-:W-:Y:S01]  /*5a30*/  HMMA.16816.F32.BF16 R132, R4.reuse, R10, R132 ;  /* 0x0000000a0484723c */ /* 0x040fe20000041884 */
[----:B------:R-:W2:Y:S07]  /*5a40*/  LDSM.16.MT88.4 R8, [R192+0x7000] ;  /* 0x00700000c008783b */ /* 0x000eae0000004200 */
[C---:B-1----:R-:W-:Y:S01]  /*5a50*/  HMMA.16816.F32.BF16 R20, R4.reuse, R12, R56 ;  /* 0x0000000c0414723c */ /* 0x042fe20000041838 */
[----:B------:R-:W-:Y:S07]  /*5a60*/  LDSM.16.MT88.4 R56, [R195+0x1800] ;  /* 0x00180000c338783b */ /* 0x000fee0000004200 */
[C---:B------:R-:W-:Y:S01]  /*5a70*/  HMMA.16816.F32.BF16 R12, R4.reuse, R14, R48 ;  /* 0x0000000e040c723c */ /* 0x040fe20000041830 */
[----:B------:R-:W1:Y:S07]  /*5a80*/  LDSM.16.MT88.4 R48, [R196+0x1800] ;  /* 0x00180000c430783b */ /* 0x000e6e0000004200 */
[C---:B--2---:R-:W-:Y:S08]  /*5a90*/  HMMA.16816.F32.BF16 R144, R4.reuse, R8, R144 ;  /* 0x000000080490723c */ /* 0x044ff00000041890 */
[----:B------:R-:W-:Y:S01]  /*5aa0*/  HMMA.16816.F32.BF16 R168, R4, R10, R168 ;  /* 0x0000000a04a8723c */ /* 0x000fe200000418a8 */
[----:B------:R-:W-:Y:S07]  /*5ab0*/  LDSM.16.MT88.4 R8, [R195+0x7000] ;  /* 0x00700000c308783b */ /* 0x000fee0000004200 */
[C---:B-1----:R-:W-:Y:S08]  /*5ac0*/  HMMA.16816.F32.BF16 R44, R164.reuse, R48, R52 ;  /* 0x00000030a42c723c */ /* 0x042ff00000041834 */
[C---:B------:R-:W-:Y:S01]  /*5ad0*/  HMMA.16816.F32.BF16 R52, R164.reuse, R56, R64 ;  /* 0x00000038a434723c */ /* 0x040fe20000041840 */
[----:B------:R-:W1:Y:S07]  /*5ae0*/  LDSM.16.MT88.4 R64, [R192+0x3800] ;  /* 0x00380000c040783b */ /* 0x000e6e0000004200 */
[C---:B------:R-:W-:Y:S08]  /*5af0*/  HMMA.16816.F32.BF16 R48, R164.reuse, R50, R60 ;  /* 0x00000032a430723c */ /* 0x040ff0000004183c */
[C---:B------:R-:W-:Y:S08]  /*5b00*/  HMMA.16816.F32.BF16 R56, R164.reuse, R58, R68 ;  /* 0x0000003aa438723c */ /* 0x040ff00000041844 */
[C---:B------:R-:W-:Y:S08]  /*5b10*/  HMMA.16816.F32.BF16 R68, R164.reuse, R72, R84 ;  /* 0x00000048a444723c */ /* 0x040ff00000041854 */
[C---:B------:R-:W-:Y:S01]  /*5b20*/  HMMA.16816.F32.BF16 R84, R164.reuse, R88, R104 ;  /* 0x00000058a454723c */ /* 0x040fe20000041868 */
[----:B------:R-:W-:Y:S07]  /*5b30*/  LDSM.16.MT88.4 R104, [R193+0x5800] ;  /* 0x00580000c168783b */ /* 0x000fee0000004200 */
[C---:B------:R-:W-:Y:S08]  /*5b40*/  HMMA.16816.F32.BF16 R72, R164.reuse, R74, R92 ;  /* 0x0000004aa448723c */ /* 0x040ff0000004185c */
[C---:B-1----:R-:W-:Y:S08]  /*5b50*/  HMMA.16816.F32.BF16 R60, R164.reuse, R64, R76 ;  /* 0x00000040a43c723c */ /* 0x042ff0000004184c */
[C---:B------:R-:W-:Y:S01]  /*5b60*/  HMMA.16816.F32.BF16 R64, R164.reuse, R66, R80 ;  /* 0x00000042a440723c */ /* 0x040fe20000041850 */
[----:B------:R-:W1:Y:S07]  /*5b70*/  LDSM.16.MT88.4 R80, [R196+0x3800] ;  /* 0x00380000c450783b */ /* 0x000e6e0000004200 */
[----:B------:R-:W-:Y:S08]  /*5b80*/  HMMA.16816.F32.BF16 R88, R164, R90, R108 ;  /* 0x0000005aa458723c */ /* 0x000ff0000004186c */
[C---:B------:R-:W-:Y:S08]  /*5b90*/  HMMA.16816.F32.BF16 R32, R4.reuse, R8, R32 ;  /* 0x000000080420723c */ /* 0x040ff00000041820 */
[----:B------:R-:W-:Y:S01]  /*5ba0*/  HMMA.16816.F32.BF16 R24, R4, R10, R24 ;  /* 0x0000000a0418723c */ /* 0x000fe20000041818 */
[----:B------:R-:W-:Y:S07]  /*5bb0*/  LDSM.16.MT88.4 R4, [R195+0x7800] ;  /* 0x00780000c304783b */ /* 0x000fee0000004200 */
[C---:B-1----:R-:W-:Y:S01]  /*5bc0*/  HMMA.16816.F32.BF16 R76, R164.reuse, R80, R96 ;  /* 0x00000050a44c723c */ /* 0x042fe20000041860 */
[----:B------:R-:W1:Y:S07]  /*5bd0*/  LDSM.16.MT88.4 R96, [R192+0x5800] ;  /* 0x00580000c060783b */ /* 0x000e6e0000004200 */
[C---:B------:R-:W-:Y:S08]  /*5be0*/  HMMA.16816.F32.BF16 R80, R164.reuse, R82, R100 ;  /* 0x00000052a450723c */ /* 0x040ff00000041864 */
[C---:B------:R-:W-:Y:S01]  /*5bf0*/  HMMA.16816.F32.BF16 R100, R164.reuse, R104, R120 ;  /* 0x00000068a464723c */ /* 0x040fe20000041878 */
[----:B------:R-:W2:Y:S07]  /*5c00*/  LDSM.16.MT88.4 R120, [R195+0x5800] ;  /* 0x00580000c378783b */ /* 0x000eae0000004200 */
[C---:B------:R-:W-:Y:S08]  /*5c10*/  HMMA.16816.F32.BF16 R104, R164.reuse, R106, R124 ;  /* 0x0000006aa468723c */ /* 0x040ff0000004187c */
[C---:B-1----:R-:W-:Y:S01]  /*5c20*/  HMMA.16816.F32.BF16 R92, R164.reuse, R96, R112 ;  /* 0x00000060a45c723c */ /* 0x042fe20000041870 */
[----:B------:R-:W1:Y:S07]  /*5c30*/  LDSM.16.MT88.4 R112, [R196+0x5800] ;  /* 0x00580000c470783b */ /* 0x000e6e0000004200 */
[C---:B------:R-:W-:Y:S08]  /*5c40*/  HMMA.16816.F32.BF16 R96, R164.reuse, R98, R116 ;  /* 0x00000062a460723c */ /* 0x040ff00000041874 */
[C---:B--2---:R-:W-:Y:S01]  /*5c50*/  HMMA.16816.F32.BF16 R116, R164.reuse, R120, R136 ;  /* 0x00000078a474723c */ /* 0x044fe20000041888 */
[----:B------:R-:W2:Y:S07]  /*5c60*/  LDSM.16.MT88.4 R136, [R193+0x7800] ;  /* 0x00780000c188783b */ /* 0x000eae0000004200 */
[C---:B------:R-:W-:Y:S01]  /*5c70*/  HMMA.16816.F32.BF16 R120, R164.reuse, R122, R140 ;  /* 0x0000007aa478723c */ /* 0x040fe2000004188c */
[----:B------:R-:W3:Y:S07]  /*5c80*/  LDSM.16.MT88.4 R140, [R196+0x7800] ;  /* 0x00780000c48c783b */ /* 0x000eee0000004200 */
[C---:B-1----:R-:W-:Y:S01]  /*5c90*/  HMMA.16816.F32.BF16 R108, R164.reuse, R112, R128 ;  /* 0x00000070a46c723c */ /* 0x042fe20000041880 */
[----:B------:R-:W1:Y:S07]  /*5ca0*/  LDSM.16.MT88.4 R128, [R192+0x7800] ;  /* 0x00780000c080783b */ /* 0x000e6e0000004200 */
[C---:B------:R-:W-:Y:S08]  /*5cb0*/  HMMA.16816.F32.BF16 R112, R164.reuse, R114, R132 ;  /* 0x00000072a470723c */ /* 0x040ff00000041884 */
[C---:B--2---:R-:W-:Y:S08]  /*5cc0*/  HMMA.16816.F32.BF16 R132, R164.reuse, R136, R160 ;  /* 0x00000088a484723c */ /* 0x044ff000000418a0 */
[C---:B---3--:R-:W-:Y:S08]  /*5cd0*/  HMMA.16816.F32.BF16 R160, R164.reuse, R140, R20 ;  /* 0x0000008ca4a0723c */ /* 0x048ff00000041814 */
[C---:B------:R-:W-:Y:S08]  /*5ce0*/  HMMA.16816.F32.BF16 R136, R164.reuse, R138, R172 ;  /* 0x0000008aa488723c */ /* 0x040ff000000418ac */
        /* <DEDUP_REMOVED lines=10> */
.L_x_3840:
[----:B------:R-:W-:Y:S01]  /*5d90*/  SHF.R.S32.HI R0, RZ, 0x1f, R219 ;  /* 0x0000001fff007819 */ /* 0x000fe200000114db */
[----:B------:R-:W-:Y:S04]  /*5da0*/  DEPBAR.LE SB0, 0x0 ;  /* 0x000080000000791a */ /* 0x000fe80000000000 */
[----:B------:R-:W-:Y:S01]  /*5db0*/  WARPSYNC 0xffffffff ;  /* 0xffffffff00007948 */ /* 0x000fe20003800000 */
[----:B------:R-:W-:Y:S01]  /*5dc0*/  BAR.SYNC.DEFER_BLOCKING 0x0 ;  /* 0x0000000000007b1d */ /* 0x000fe20000010000 */
[----:B------:R-:W-:Y:S01]  /*5dd0*/  IMAD R0, R0, c[0x0][0x208], RZ ;  /* 0x0000820000007a24 */ /* 0x000fe200078e02ff */
[C---:B------:R-:W-:Y:S01]  /*5de0*/  IADD3 R14, P2, R222.reuse, 0x40, RZ ;  /* 0x00000040de0e7810 */ /* 0x040fe20007f5e0ff */
[C---:B------:R-:W-:Y:S01]  /*5df0*/  IMAD.WIDE.U32 R4, R219.reuse, c[0x0][0x208], RZ ;  /* 0x00008200db047a25 */ /* 0x040fe200078e00ff */
[----:B------:R-:W-:Y:S02]  /*5e00*/  IADD3 R15, P3, R222, 0x80, RZ ;  /* 0x00000080de0f7810 */ /* 0x000fe40007f7e0ff */
[-C--:B------:R-:W-:Y:S01]  /*5e10*/  IADD3.X R20, RZ, R226.reuse, RZ, P2, !PT ;  /* 0x000000e2ff147210 */ /* 0x080fe200017fe4ff */
[----:B------:R-:W-:Y:S01]  /*5e20*/  IMAD R0, R219, c[0x0][0x20c], R0 ;  /* 0x00008300db007a24 */ /* 0x000fe200078e0200 */
[C---:B------:R-:W-:Y:S02]  /*5e30*/  SHF.L.U32 R3, R4.reuse, 0x6, RZ ;  /* 0x0000000604037819 */ /* 0x040fe400000006ff */
[----:B------:R-:W-:Y:S02]  /*5e40*/  IADD3.X R21, RZ, R226, RZ, P3, !PT ;  /* 0x000000e2ff157210 */ /* 0x000fe40001ffe4ff */
[----:B------:R-:W-:Y:S02]  /*5e50*/  IADD3 R0, R5, R0, RZ ;  /* 0x0000000005007210 */ /* 0x000fe40007ffe0ff */
[C---:B------:R-:W-:Y:S02]  /*5e60*/  IADD3 R2, P1, R3.reuse, R222, RZ ;  /* 0x000000de03027210 */ /* 0x040fe40007f3e0ff */
[----:B------:R-:W-:Y:S02]  /*5e70*/  SHF.L.U64.HI R0, R4, 0x6, R0 ;  /* 0x0000000604007819 */ /* 0x000fe40000010200 */
[----:B------:R-:W-:Y:S02]  /*5e80*/  IADD3 R4, P0, R3, R14, RZ ;  /* 0x0000000e03047210 */ /* 0x000fe40007f1e0ff */
[C---:B------:R-:W-:Y:S02]  /*5e90*/  IADD3.X R5, R0.reuse, R226, RZ, P1, !PT ;  /* 0x000000e200057210 */ /* 0x040fe40000ffe4ff */
[----:B------:R-:W-:Y:S02]  /*5ea0*/  IADD3.X R8, R0, R20, RZ, P0, !PT ;  /* 0x0000001400087210 */ /* 0x000fe400007fe4ff */
[----:B------:R-:W-:Y:S01]  /*5eb0*/  LEA R12, P1, R4, c[0x0][0x1f8], 0x1 ;  /* 0x00007e00040c7a11 */ /* 0x000fe200078208ff */
[----:B------:R-:W-:Y:S01]  /*5ec0*/  LDSM.16.M88.4 R32, [R198] ;  /* 0x00000000c620783b */ /* 0x000fe20000000200 */
[----:B------:R-:W-:Y:S02]  /*5ed0*/  ISETP.GE.AND P0, PT, R234, c[0x0][0x1d4], PT ;  /* 0x00007500ea007a0c */ /* 0x000fe40003f06270 */
[----:B------:R-:W-:Y:S02]  /*5ee0*/  LEA R6, P2, R2, c[0x0][0x1f8], 0x1 ;  /* 0x00007e0002067a11 */ /* 0x000fe400078408ff */
[----:B------:R-:W-:Y:S02]  /*5ef0*/  LEA.HI.X R13, R4, c[0x0][0x1fc], R8, 0x1, P1 ;  /* 0x00007f00040d7a11 */ /* 0x000fe400008f0c08 */
[----:B------:R-:W1:Y:S01]  /*5f00*/  LDSM.16.M88.4 R8, [R151] ;  /* 0x000000009708783b */ /* 0x000e620000000200 */
[----:B------:R-:W-:Y:S02]  /*5f10*/  ISETP.GE.AND P1, PT, R237, c[0x0][0x1d4], PT ;  /* 0x00007500ed007a0c */ /* 0x000fe40003f26270 */
[----:B------:R-:W-:Y:S02]  /*5f20*/  LEA.HI.X R7, R2, c[0x0][0x1fc], R5, 0x1, P2 ;  /* 0x00007f0002077a11 */ /* 0x000fe400010f0c05 */
[----:B------:R-:W-:Y:S02]  /*5f30*/  ISETP.GE.AND P2, PT, R236, c[0x0][0x1d4], PT ;  /* 0x00007500ec007a0c */ /* 0x000fe40003f46270 */
[----:B------:R-:W2:Y:S01]  /*5f40*/  LDSM.16.M88.4 R16, [R151+0x800] ;  /* 0x000800009710783b */ /* 0x000ea20000000200 */
[C---:B------:R-:W-:Y:S04]  /*5f50*/  IADD3 R2, P4, R3.reuse, R15, RZ ;  /* 0x0000000f03027210 */ /* 0x040fe80007f9e0ff */
[----:B------:R-:W-:Y:S02]  /*5f60*/  LEA R4, P3, R2, c[0x0][0x1f8], 0x1 ;  /* 0x00007e0002047a11 */ /* 0x000fe400078608ff */
[----:B------:R-:W3:Y:S01]  /*5f70*/  LDSM.16.M88.4 R24, [R151+0x1000] ;  /* 0x001000009718783b */ /* 0x000ee20000000200 */
[----:B------:R-:W-:Y:S04]  /*5f80*/  IADD3.X R5, R0, R21, RZ, P4, !PT ;  /* 0x0000001500057210 */ /* 0x000fe800027fe4ff */
[----:B------:R-:W-:Y:S02]  /*5f90*/  LEA.HI.X R5, R2, c[0x0][0x1fc], R5, 0x1, P3 ;  /* 0x00007f0002057a11 */ /* 0x000fe400018f0c05 */
[----:B------:R-:W4:Y:S07]  /*5fa0*/  LDSM.16.M88.4 R168, [R151+0x1800] ;  /* 0x0018000097a8783b */ /* 0x000f2e0000000200 */
[----:B------:R-:W-:Y:S07]  /*5fb0*/  LDSM.16.M88.4 R172, [R199] ;  /* 0x00000000c7ac783b */ /* 0x000fee0000000200 */
[----:B------:R-:W5:Y:S07]  /*5fc0*/  LDSM.16.M88.4 R176, [R202] ;  /* 0x00000000cab0783b */ /* 0x000f6e0000000200 */
[----:B------:R-:W1:Y:S07]  /*5fd0*/  LDSM.16.M88.4 R180, [R217] ;  /* 0x00000000d9b4783b */ /* 0x000e6e0000000200 */
[----:B------:R-:W1:Y:S07]  /*5fe0*/  LDSM.16.M88.4 R184, [R216] ;  /* 0x00000000d8b8783b */ /* 0x000e6e0000000200 */
[----:B------:R-:W1:Y:S07]  /*5ff0*/  LDSM.16.M88.4 R188, [R215] ;  /* 0x00000000d7bc783b */ /* 0x000e6e0000000200 */
[----:B------:R-:W-:Y:S01]  /*6000*/  @!PT LDS RZ, [RZ] ;  /* 0x00000000fffff984 */ /* 0x000fe20000000800 */
[----:B------:R-:W-:Y:S01]  /*6010*/  @!PT LDS RZ, [RZ] ;  /* 0x00000000fffff984 */ /* 0x000fe20000000800 */
[----:B------:R-:W-:Y:S01]  /*6020*/  @!PT LDS RZ, [RZ] ;  /* 0x00000000fffff984 */ /* 0x000fe20000000800 */
[----:B------:R2:W-:Y:S07]  /*6030*/  LDGSTS.E.BYPASS.LTC128B.128 [R218+0x100], [R6.64], !P0 ;  /* 0x0010000006da7fae */ /* 0x0005ee000c101d46 */
[----:B------:R1:W-:Y:S07]  /*6040*/  LDGSTS.E.BYPASS.LTC128B.128 [R218+0x2100], [R12.64], !P1 ;  /* 0x021000000cda7fae */ /* 0x0003ee000c901d46 */
[----:B------:R1:W-:Y:S01]  /*6050*/  LDGSTS.E.BYPASS.LTC128B.128 [R218+0x4100], [R4.64], !P2 ;  /* 0x0410000004da7fae */ /* 0x0003e2000d101d46 */
[----:B--2---:R-:W-:Y:S02]  /*6060*/  IADD3 R7, P3, R222, 0xc0, RZ ;  /* 0x000000c0de077810 */ /* 0x004fe40007f7e0ff */
[----:B------:R-:W-:Y:S02]  /*6070*/  MOV R6, c[0x0][0x208] ;  /* 0x0000820000067a02 */ /* 0x000fe40000000f00 */
[----:B------:R-:W-:Y:S02]  /*6080*/  IADD3.X R22, RZ, R226, RZ, P3, !PT ;  /* 0x000000e2ff167210 */ /* 0x000fe40001ffe4ff */
[----:B------:R-:W-:Y:S02]  /*6090*/  ISETP.GE.AND P3, PT, R238, c[0x0][0x1d4], PT ;  /* 0x00007500ee007a0c */ /* 0x000fe40003f66270 */
        /* <DEDUP_REMOVED lines=9> */
[----:B------:R-:W-:Y:S02]  /*6130*/  LEA R12, P5, R6, c[0x0][0x1f8], 0x1 ;  /* 0x00007e00060c7a11 */ /* 0x000fe400078a08ff */
        /* <DEDUP_REMOVED lines=19> */
[C---:B------:R-:W-:Y:S02]  /*6270*/  ISETP.GT.AND P4, PT, R219.reuse, R242, PT ;  /* 0x000000f2db00720c */ /* 0x040fe40003f84270 */
[----:B------:R-:W-:Y:S01]  /*6280*/  IADD3 R219, R219, -0x1, RZ ;  /* 0xffffffffdbdb7810 */ /* 0x000fe20007ffe0ff */
[----:B------:R2:W-:Y:S01]  /*6290*/  LDGSTS.E.BYPASS.LTC128B.128 [R218+0x7100], [R2.64], !P3 ;  /* 0x0710000002da7fae */ /* 0x0005e2000d901d46 */
[C---:B-1----:R-:W-:Y:S06]  /*62a0*/  HMMA.16816.F32.BF16 R12, R32.reuse, R16, RZ ;  /* 0x00000010200c723c */ /* 0x042fec00000418ff */
[----:B------:R-:W0:Y:S03]  /*62b0*/  LDGDEPBAR ;  /* 0x00000000000079af */ /* 0x000e260000000000 */
[----:B------:R-:W-:Y:S01]  /*62c0*/  @P4 SHF.R.S32.HI R0, RZ, 0x1f, R219 ;  /* 0x0000001fff004819 */ /* 0x000fe200000114db */
[C---:B------:R-:W-:Y:S04]  /*62d0*/  HMMA.16816.F32.BF16 R16, R32.reuse, R18, RZ ;  /* 0x000000122010723c */ /* 0x040fe800000418ff */
[----:B------:R-:W-:Y:S04]  /*62e0*/  @P4 IMAD R0, R0, c[0x0][0x1e0], RZ ;  /* 0x0000780000004a24 */ /* 0x000fe800078e02ff */
[C---:B---3--:R-:W-:Y:S01]  /*62f0*/  HMMA.16816.F32.BF16 R20, R32.reuse, R24, RZ ;  /* 0x000000182014723c */ /* 0x048fe200000418ff */
[----:B------:R-:W-:Y:S07]  /*6300*/  @P4 IMAD R0, R219, c[0x0][0x1e4], R0 ;  /* 0x00007900db004a24 */ /* 0x000fee00078e0200 */
[C---:B------:R-:W-:Y:S08]  /*6310*/  HMMA.16816.F32.BF16 R24, R32.reuse, R26, RZ ;  /* 0x0000001a2018723c */ /* 0x040ff000000418ff */
[C---:B----4-:R-:W-:Y:S08]  /*6320*/  HMMA.16816.F32.BF16 R28, R32.reuse, R168, RZ ;  /* 0x000000a8201c723c */ /* 0x050ff000000418ff */
[----:B------:R-:W-:Y:S01]  /*6330*/  HMMA.16816.F32.BF16 R32, R32, R170, RZ ;  /* 0x000000aa2020723c */ /* 0x000fe200000418ff */
[----:B------:R-:W-:Y:S07]  /*6340*/  LDSM.16.M88.4 R168, [R201] ;  /* 0x00000000c9a8783b */ /* 0x000fee0000000200 */
[C---:B-----5:R-:W-:Y:S08]  /*6350*/  HMMA.16816.F32.BF16 R4, R172.reuse, R176, R4 ;  /* 0x000000b0ac04723c */ /* 0x060ff00000041804 */
        /* <DEDUP_REMOVED lines=14> */
[C---:B---3--:R-:W-:Y:S08]  /*6440*/  HMMA.16816.F32.BF16 R12, R168.reuse, R180, R12 ;  /* 0x000000b4a80c723c */ /* 0x048ff0000004180c */
[C---:B------:R-:W-:Y:S01]  /*6450*/  HMMA.16816.F32.BF16 R16, R168.reuse, R182, R16 ;  /* 0x000000b6a810723c */ /* 0x040fe20000041810 */
[----:B------:R-:W-:Y:S07]  /*6460*/  LDSM.16.M88.4 R180, [R194+0x800] ;  /* 0x00080000c2b4783b */ /* 0x000fee0000000200 */
[C---:B----4-:R-:W-:Y:S08]  /*6470*/  HMMA.16816.F32.BF16 R20, R168.reuse, R172, R20 ;  /* 0x000000aca814723c */ /* 0x050ff00000041814 */
[C---:B------:R-:W-:Y:S01]  /*6480*/  HMMA.16816.F32.BF16 R24, R168.reuse, R174, R24 ;  /* 0x000000aea818723c */ /* 0x040fe20000041818 */
[----:B------:R-:W1:Y:S07]  /*6490*/  LDSM.16.M88.4 R172, [R200] ;  /* 0x00000000c8ac783b */ /* 0x000e6e0000000200 */
[C---:B------:R-:W-:Y:S08]  /*64a0*/  HMMA.16816.F32.BF16 R28, R168.reuse, R184, R28 ;  /* 0x000000b8a81c723c */ /* 0x040ff0000004181c */
[----:B------:R-:W-:Y:S01]  /*64b0*/  HMMA.16816.F32.BF16 R32, R168, R186, R32 ;  /* 0x000000baa820723c */ /* 0x000fe20000041820 */
[----:B------:R-:W3:Y:S07]  /*64c0*/  LDSM.16.M88.4 R168, [R194+0x1000] ;  /* 0x00100000c2a8783b */ /* 0x000eee0000000200 */
[----:B------:R-:W4:Y:S01]  /*64d0*/  LDSM.16.M88.4 R184, [R194+0x1800] ;  /* 0x00180000c2b8783b */ /* 0x000f220000000200 */
        /* <DEDUP_REMOVED lines=9> */
[C---:B----4-:R-:W-:Y:S08]  /*6570*/  HMMA.16816.F32.BF16 R28, R172.reuse, R184, R28 ;  /* 0x000000b8ac1c723c */ /* 0x050ff0000004181c */
[----:B------:R-:W-:Y:S01]  /*6580*/  HMMA.16816.F32.BF16 R32, R172, R186, R32 ;  /* 0x000000baac20723c */ /* 0x000fe20000041820 */
[----:B------:R-:W3:Y:S07]  /*6590*/  LDSM.16.M88.4 R172, [R151+0x3000] ;  /* 0x0030000097ac783b */ /* 0x000eee0000000200 */
[----:B------:R-:W4:Y:S01]  /*65a0*/  LDSM.16.M88.4 R184, [R151+0x3800] ;  /* 0x0038000097b8783b */ /* 0x000f220000000200 */
        /* <DEDUP_REMOVED lines=9> */
[C---:B----4-:R-:W-:Y:S08]  /*6640*/  HMMA.16816.F32.BF16 R28, R168.reuse, R184, R28 ;  /* 0x000000b8a81c723c */ /* 0x050ff0000004181c */
[----:B------:R-:W-:Y:S01]  /*6650*/  HMMA.16816.F32.BF16 R32, R168, R186, R32 ;  /* 0x000000baa820723c */ /* 0x000fe20000041820 */
[----:B------:R-:W3:Y:S07]  /*6660*/  LDSM.16.M88.4 R168, [R212] ;  /* 0x00000000d4a8783b */ /* 0x000eee0000000200 */
[----:B------:R-:W4:Y:S01]  /*6670*/  LDSM.16.M88.4 R184, [R211] ;  /* 0x00000000d3b8783b */ /* 0x000f220000000200 */
        /* <DEDUP_REMOVED lines=129> */
[----:B------:R-:W5:Y:S01]  /*6e90*/  LDSM.16.M88.4 R184, [R194+0x7800] ;  /* 0x00780000c2b8783b */ /* 0x000f620000000200 */
[C---:B-1----:R-:W-:Y:S01]  /*6ea0*/  HMMA.16816.F32.BF16 R4, R176.reuse, R180, R4 ;  /* 0x000000b4b004723c */ /* 0x042fe20000041804 */
[----:B------:R-:W-:Y:S05]  /*6eb0*/  DEPBAR.LE SB0, 0x0 ;  /* 0x000080000000791a */ /* 0x000fea0000000000 */
[----:B------:R-:W-:Y:S02]  /*6ec0*/  BAR.SYNC.DEFER_BLOCKING 0x0 ;  /* 0x0000000000007b1d */ /* 0x000fe40000010000 */
[C---:B------:R-:W-:Y:S08]  /*6ed0*/  HMMA.16816.F32.BF16 R8, R176.reuse, R182, R8 ;  /* 0x000000b6b008723c */ /* 0x040ff00000041808 */
[C---:B---3--:R-:W-:Y:S08]  /*6ee0*/  HMMA.16816.F32.BF16 R12, R176.reuse, R172, R12 ;  /* 0x000000acb00c723c */ /* 0x048ff0000004180c */
[C---:B------:R-:W-:Y:S04]  /*6ef0*/  HMMA.16816.F32.BF16 R16, R176.reuse, R174, R16 ;  /* 0x000000aeb010723c */ /* 0x040fe80000041810 */
[----:B--2---:R-:W-:Y:S04]  /*6f00*/  FMNMX.FTZ R3, R4, R149, !PT ;  /* 0x0000009504037209 */ /* 0x004fe80007810000 */
[C---:B----4-:R-:W-:Y:S04]  /*6f10*/  HMMA.16816.F32.BF16 R20, R176.reuse, R168, R20 ;  /* 0x000000a8b014723c */ /* 0x050fe80000041814 */
[----:B------:R-:W-:Y:S03]  /*6f20*/  FMNMX.FTZ R3, R5, R3, !PT ;  /* 0x0000000305037209 */ /* 0x000fe60007810000 */
[----:B------:R-:W-:Y:S01]  /*6f30*/  @P4 IMAD.WIDE.U32 R168, R219, c[0x0][0x1e0], RZ ;  /* 0x00007800dba84a25 */ /* 0x000fe200078e00ff */
[C---:B------:R-:W-:Y:S04]  /*6f40*/  HMMA.16816.F32.BF16 R24, R176.reuse, R170, R24 ;  /* 0x000000aab018723c */ /* 0x040fe80000041818 */
[----:B------:R-:W-:Y:S02]  /*6f50*/  FMNMX.FTZ R148, R8, R3, !PT ;  /* 0x0000000308947209 */ /* 0x000fe40007810000 */
[----:B------:R-:W-:Y:S02]  /*6f60*/  @P4 IADD3 R0, R169, R0, RZ ;  /* 0x00000000a9004210 */ /* 0x000fe40007ffe0ff */
[C---:B-----5:R-:W-:Y:S01]  /*6f70*/  HMMA.16816.F32.BF16 R28, R176.reuse, R184, R28 ;  /* 0x000000b8b01c723c */ /* 0x060fe2000004181c */
[----:B------:R-:W-:Y:S03]  /*6f80*/  @P4 MOV R3, c[0x0][0x1e0] ;  /* 0x0000780000034a02 */ /* 0x000fe60000000f00 */
[----:B------:R-:W-:Y:S02]  /*6f90*/  FMNMX.FTZ R169, R9, R148, !PT ;  /* 0x0000009409a97209 */ /* 0x000fe40007810000 */
[----:B------:R-:W-:Y:S02]  /*6fa0*/  @P4 SHF.L.U32 R2, R168, 0x6, RZ ;  /* 0x00000006a8024819 */ /* 0x000fe400000006ff */
[----:B------:R-:W-:Y:S01]  /*6fb0*/  HMMA.16816.F32.BF16 R32, R176, R186, R32 ;  /* 0x000000bab020723c */ /* 0x000fe20000041820 */
[----:B------:R-:W-:Y:S03]  /*6fc0*/  @P4 MOV R171, c[0x0][0x1e4] ;  /* 0x0000790000ab4a02 */ /* 0x000fe60000000f00 */
[----:B------:R-:W-:Y:S02]  /*6fd0*/  @P4 IADD3 R148, P6, R2, R220, RZ ;  /* 0x000000dc02944210 */ /* 0x000fe40007fde0ff */
[----:B------:R-:W-:Y:S02]  /*6fe0*/  FMNMX.FTZ R169, R12, R169, !PT ;  /* 0x000000a90ca97209 */ /* 0x000fe40007810000 */
[----:B------:R-:W-:Y:S04]  /*6ff0*/  @P4 SHF.L.U64.HI R0, R168, 0x6, R0 ;  /* 0x00000006a8004819 */ /* 0x000fe80000010200 */
[----:B------:R-:W-:Y:S02]  /*7000*/  @P4 LEA R168, P5, R3, R2, 0x5 ;  /* 0x0000000203a84211 */ /* 0x000fe400078a28ff */
[----:B------:R-:W-:Y:S02]  /*7010*/  @P4 IADD3.X R172, R0, R224, RZ, P6, !PT ;  /* 0x000000e000ac4210 */ /* 0x000fe400037fe4ff */
[C---:B------:R-:W-:Y:S02]  /*7020*/  @P4 LEA R182, P6, R148.reuse, c[0x0][0x1c8], 0x1 ;  /* 0x0000720094b64a11 */ /* 0x040fe400078c08ff */
[----:B------:R-:W-:Y:S02]  /*7030*/  FMNMX.FTZ R170, R13, R169, !PT ;  /* 0x000000a90daa7209 */ /* 0x000fe40007810000 */
[----:B------:R-:W-:Y:S02]  /*7040*/  @P4 LEA.HI.X R183, R148, c[0x0][0x1cc], R172, 0x1, P6 ;  /* 0x0000730094b74a11 */ /* 0x000fe400030f0cac */
[----:B------:R-:W-:Y:S02]  /*7050*/  @P4 LEA.HI.X R169, R3, R0, R171, 0x5, P5 ;  /* 0x0000000003a94211 */ /* 0x000fe400028f2cab */
[----:B------:R-:W-:Y:S01]  /*7060*/  FMNMX.FTZ R3, R16, R170, !PT ;  /* 0x000000aa10037209 */ /* 0x000fe20007810000 */
[----:B------:R-:W-:Y:S01]  /*7070*/  @!PT LDS RZ, [RZ] ;  /* 0x00000000fffff984 */ /* 0x000fe20000000800 */
[----:B------:R-:W-:Y:S01]  /*7080*/  @!PT LDS RZ, [RZ] ;  /* 0x00000000fffff984 */ /* 0x000fe20000000800 */
[----:B------:R-:W-:Y:S01]  /*7090*/  @!PT LDS RZ, [RZ] ;  /* 0x00000000fffff984 */ /* 0x000fe20000000800 */
[----:B------:R1:W-:Y:S01]  /*70a0*/  @P4 LDGSTS.E.BYPASS.LTC128B.128 [R218+0x8100], [R182.64], !P0 ;  /* 0x08100000b6da4fae */ /* 0x0003e2000c101d46 */
[----:B------:R-:W-:Y:S02]  /*70b0*/  FMNMX.FTZ R148, R6, R150, !PT ;  /* 0x0000009606947209 */ /* 0x000fe40007810000 */
[----:B------:R-:W-:Y:S02]  /*70c0*/  @P4 IADD3 R174, P5, R220, 0x40, RZ ;  /* 0x00000040dcae4810 */ /* 0x000fe40007fbe0ff */
[----:B------:R-:W-:Y:S02]  /*70d0*/  FMNMX.FTZ R170, R7, R148, !PT ;  /* 0x0000009407aa7209 */ /* 0x000fe40007810000 */
[----:B------:R-:W-:Y:S02]  /*70e0*/  FMNMX.FTZ R148, R17, R3, !PT ;  /* 0x0000000311947209 */ /* 0x000fe40007810000 */
[----:B------:R-:W-:Y:S02]  /*70f0*/  FMNMX.FTZ R170, R10, R170, !PT ;  /* 0x000000aa0aaa7209 */ /* 0x000fe40007810000 */
[----:B------:R-:W-:Y:S02]  /*7100*/  FMNMX.FTZ R148, R20, R148, !PT ;  /* 0x0000009414947209 */ /* 0x000fe40007810000 */
[----:B------:R-:W-:Y:S02]  /*7110*/  @P4 IADD3 R3, P6, R2, R174, RZ ;  /* 0x000000ae02034210 */ /* 0x000fe40007fde0ff */
[----:B------:R-:W-:Y:S02]  /*7120*/  FMNMX.FTZ R148, R21, R148, !PT ;  /* 0x0000009415947209 */ /* 0x000fe40007810000 */
[----:B------:R-:W-:Y:S02]  /*7130*/  @P4 IADD3.X R173, RZ, R224, RZ, P5, !PT ;  /* 0x000000e0ffad4210 */ /* 0x000fe40002ffe4ff */
[----:B------:R-:W-:Y:S02]  /*7140*/  FMNMX.FTZ R170, R11, R170, !PT ;  /* 0x000000aa0baa7209 */ /* 0x000fe40007810000 */
[C---:B------:R-:W-:Y:S02]  /*7150*/  @P4 LEA R180, P5, R3.reuse, c[0x0][0x1c8], 0x1 ;  /* 0x0000720003b44a11 */ /* 0x040fe400078a08ff */
[----:B------:R-:W-:Y:S02]  /*7160*/  FMNMX.FTZ R148, R24, R148, !PT ;  /* 0x0000009418947209 */ /* 0x000fe40007810000 */
[----:B------:R-:W-:Y:S02]  /*7170*/  @P4 IADD3.X R171, R0, R173, RZ, P6, !PT ;  /* 0x000000ad00ab4210 */ /* 0x000fe400037fe4ff */
[----:B------:R-:W-:Y:S02]  /*7180*/  @P4 IADD3 R172, P6, R220, 0x80, RZ ;  /* 0x00000080dcac4810 */ /* 0x000fe40007fde0ff */
[----:B------:R-:W-:Y:S02]  /*7190*/  FMNMX.FTZ R170, R14, R170, !PT ;  /* 0x000000aa0eaa7209 */ /* 0x000fe40007810000 */
[----:B------:R-:W-:Y:S02]  /*71a0*/  @P4 LEA.HI.X R181, R3, c[0x0][0x1cc], R171, 0x1, P5 ;  /* 0x0000730003b54a11 */ /* 0x000fe400028f0cab */
[----:B------:R-:W-:Y:S02]  /*71b0*/  FMNMX.FTZ R148, R25, R148, !PT ;  /* 0x0000009419947209 */ /* 0x000fe40007810000 */
[----:B------:R-:W-:Y:S01]  /*71c0*/  @P4 IADD3 R3, P5, R2, R172, RZ ;  /* 0x000000ac02034210 */ /* 0x000fe20007fbe0ff */
[----:B------:R2:W-:Y:S01]  /*71d0*/  @P4 LDGSTS.E.BYPASS.LTC128B.128 [R218+0xa100], [R180.64], !P1 ;  /* 0x0a100000b4da4fae */ /* 0x0005e2000c901d46 */
[----:B------:R-:W-:Y:S02]  /*71e0*/  @P4 IADD3.X R171, RZ, R224, RZ, P6, !PT ;  /* 0x000000e0ffab4210 */ /* 0x000fe400037fe4ff */
[----:B------:R-:W-:Y:S02]  /*71f0*/  FMNMX.FTZ R170, R15, R170, !PT ;  /* 0x000000aa0faa7209 */ /* 0x000fe40007810000 */
[C---:B------:R-:W-:Y:S02]  /*7200*/  @P4 LEA R178, P6, R3.reuse, c[0x0][0x1c8], 0x1 ;  /* 0x0000720003b24a11 */ /* 0x040fe400078c08ff */
[----:B------:R-:W-:Y:S02]  /*7210*/  FMNMX.FTZ R148, R28, R148, !PT ;  /* 0x000000941c947209 */ /* 0x000fe40007810000 */
[----:B------:R-:W-:Y:S02]  /*7220*/  @P4 IADD3.X R176, R0, R171, RZ, P5, !PT ;  /* 0x000000ab00b04210 */ /* 0x000fe40002ffe4ff */
[----:B------:R-:W-:Y:S02]  /*7230*/  FMNMX.FTZ R175, R18, R170, !PT ;  /* 0x000000aa12af7209 */ /* 0x000fe40007810000 */
[----:B------:R-:W-:Y:S02]  /*7240*/  @P4 IADD3 R170, P5, R220, 0xc0, RZ ;  /* 0x000000c0dcaa4810 */ /* 0x000fe40007fbe0ff */
[----:B------:R-:W-:Y:S02]  /*7250*/  @P4 LEA.HI.X R179, R3, c[0x0][0x1cc], R176, 0x1, P6 ;  /* 0x0000730003b34a11 */ /* 0x000fe400030f0cb0 */
[----:B------:R-:W-:Y:S02]  /*7260*/  FMNMX.FTZ R3, R29, R148, !PT ;  /* 0x000000941d037209 */ /* 0x000fe40007810000 */
[----:B------:R-:W-:Y:S01]  /*7270*/  FMNMX.FTZ R176, R19, R175, !PT ;  /* 0x000000af13b07209 */ /* 0x000fe20007810000 */
[----:B------:R3:W-:Y:S01]  /*7280*/  @P4 LDGSTS.E.BYPASS.LTC128B.128 [R218+0xc100], [R178.64], !P2 ;  /* 0x0c100000b2da4fae */ /* 0x0007e2000d101d46 */
[----:B------:R-:W-:Y:S02]  /*7290*/  @P4 IADD3 R2, P6, R2, R170, RZ ;  /* 0x000000aa02024210 */ /* 0x000fe40007fde0ff */
[----:B------:R-:W-:Y:S02]  /*72a0*/  @P4 IADD3.X R175, RZ, R224, RZ, P5, !PT ;  /* 0x000000e0ffaf4210 */ /* 0x000fe40002ffe4ff */
[----:B------:R-:W-:Y:S02]  /*72b0*/  FMNMX.FTZ R3, R32, R3, !PT ;  /* 0x0000000320037209 */ /* 0x000fe40007810000 */
[----:B------:R-:W-:Y:S02]  /*72c0*/  FMNMX.FTZ R148, R22, R176, !PT ;  /* 0x000000b016947209 */ /* 0x000fe40007810000 */
[----:B------:R-:W-:Y:S02]  /*72d0*/  @P4 LEA R176, P5, R2, c[0x0][0x1c8], 0x1 ;  /* 0x0000720002b04a11 */ /* 0x000fe400078a08ff */
[----:B------:R-:W-:Y:S02]  /*72e0*/  @P4 IADD3.X R0, R0, R175, RZ, P6, !PT ;  /* 0x000000af00004210 */ /* 0x000fe400037fe4ff */
[----:B------:R-:W-:Y:S02]  /*72f0*/  FMNMX.FTZ R3, R33, R3, !PT ;  /* 0x0000000321037209 */ /* 0x000fe40007810000 */
[----:B------:R-:W-:Y:S02]  /*7300*/  FMNMX.FTZ R148, R23, R148, !PT ;  /* 0x0000009417947209 */ /* 0x000fe40007810000 */
[----:B------:R-:W-:Y:S02]  /*7310*/  @P4 LEA.HI.X R177, R2, c[0x0][0x1cc], R0, 0x1, P5 ;  /* 0x0000730002b14a11 */ /* 0x000fe400028f0c00 */
[----:B------:R-:W4:Y:S01]  /*7320*/  SHFL.BFLY PT, R2, R3, 0x2, 0x1f ;  /* 0x0c401f0003027f89 */ /* 0x000f2200000e0000 */
[----:B------:R-:W-:Y:S02]  /*7330*/  FMNMX.FTZ R0, R26, R148, !PT ;  /* 0x000000941a007209 */ /* 0x000fe40007810000 */
[C---:B------:R-:W-:Y:S02]  /*7340*/  @P4 IADD3 R174, P5, R168.reuse, R174, RZ ;  /* 0x000000aea8ae4210 */ /* 0x040fe40007fbe0ff */
[----:B------:R-:W-:Y:S02]  /*7350*/  FMNMX.FTZ R0, R27, R0, !PT ;  /* 0x000000001b007209 */ /* 0x000fe40007810000 */
[----:B------:R-:W-:Y:S01]  /*7360*/  @P4 IADD3 R172, P6, R168, R172, RZ ;  /* 0x000000aca8ac4210 */ /* 0x000fe20007fde0ff */
[----:B------:R3:W-:Y:S01]  /*7370*/  @P4 LDGSTS.E.BYPASS.LTC128B.128 [R218+0xe100], [R176.64], !P3 ;  /* 0x0e100000b0da4fae */ /* 0x0007e2000d901d46 */
[----:B------:R-:W-:Y:S02]  /*7380*/  FMNMX.FTZ R0, R30, R0, !PT ;  /* 0x000000001e007209 */ /* 0x000fe40007810000 */
[----:B------:R-:W-:Y:S02]  /*7390*/  @P4 IADD3.X R184, R169, R173, RZ, P5, !PT ;  /* 0x000000ada9b84210 */ /* 0x000fe40002ffe4ff */
[----:B------:R-:W-:Y:S02]  /*73a0*/  FMNMX.FTZ R0, R31, R0, !PT ;  /* 0x000000001f007209 */ /* 0x000fe40007810000 */
[----:B------:R-:W-:Y:S02]  /*73b0*/  @P4 IADD3 R173, P5, R168, R170, RZ ;  /* 0x000000aaa8ad4210 */ /* 0x000fe40007fbe0ff */
[----:B------:R-:W-:Y:S02]  /*73c0*/  FMNMX.FTZ R0, R34, R0, !PT ;  /* 0x0000000022007209 */ /* 0x000fe40007810000 */
[----:B------:R-:W-:Y:S02]  /*73d0*/  @P4 IADD3.X R185, R169, R171, RZ, P6, !PT ;  /* 0x000000aba9b94210 */ /* 0x000fe400037fe4ff */
[----:B------:R-:W-:Y:S02]  /*73e0*/  FMNMX.FTZ R0, R35, R0, !PT ;  /* 0x0000000023007209 */ /* 0x000fe40007810000 */
[----:B------:R-:W-:Y:S02]  /*73f0*/  @P4 IADD3.X R175, R169, R175, RZ, P5, !PT ;  /* 0x000000afa9af4210 */ /* 0x000fe40002ffe4ff */
[----:B----4-:R-:W-:Y:S02]  /*7400*/  FMNMX.FTZ R3, R3, R2, !PT ;  /* 0x0000000203037209 */ /* 0x010fe40007810000 */
[----:B------:R-:W4:Y:S07]  /*7410*/  SHFL.BFLY PT, R2, R0, 0x2, 0x1f ;  /* 0x0c401f0000027f89 */ /* 0x000f2e00000e0000 */
[----:B------:R-:W5:Y:S01]  /*7420*/  SHFL.BFLY PT, R148, R3, 0x1, 0x1f ;  /* 0x0c201f0003947f89 */ /* 0x000f6200000e0000 */
[----:B----4-:R-:W-:Y:S02]  /*7430*/  FMNMX.FTZ R0, R0, R2, !PT ;  /* 0x0000000200007209 */ /* 0x010fe40007810000 */
[----:B-----5:R-:W-:Y:S04]  /*7440*/  FMNMX.FTZ R148, R3, R148, !PT ;  /* 0x0000009403947209 */ /* 0x020fe80007810000 */
[----:B------:R-:W4:Y:S01]  /*7450*/  SHFL.BFLY PT, R3, R0, 0x1, 0x1f ;  /* 0x0c201f0000037f89 */ /* 0x000f2200000e0000 */
[----:B------:R-:W-:Y:S01]  /*7460*/  FADD.FTZ R2, -R148, R149 ;  /* 0x0000009594027221 */ /* 0x000fe20000010100 */
[----:B------:R-:W-:Y:S04]  /*7470*/  @P4 IADD3 R149, P6, R168, R220, RZ ;  /* 0x000000dca8954210 */ /* 0x000fe80007fde0ff */
[----:B------:R-:W-:Y:S02]  /*7480*/  @P4 LEA R170, P5, R149, c[0x0][0x1c8], 0x1 ;  /* 0x0000720095aa4a11 */ /* 0x000fe400078a08ff */
[----:B------:R-:W-:Y:S04]  /*7490*/  @P4 IADD3.X R169, R169, R224, RZ, P6, !PT ;  /* 0x000000e0a9a94210 */ /* 0x000fe800037fe4ff */
[----:B------:R-:W-:Y:S02]  /*74a0*/  @P4 LEA.HI.X R171, R149, c[0x0][0x1cc], R169, 0x1, P5 ;  /* 0x0000730095ab4a11 */ /* 0x000fe400028f0ca9 */
[C---:B------:R-:W-:Y:S03]  /*74b0*/  @P4 LEA R168, P5, R174.reuse, c[0x0][0x1c8], 0x1 ;  /* 0x00007200aea84a11 */ /* 0x040fe600078a08ff */
[----:B------:R5:W-:Y:S01]  /*74c0*/  @P4 LDGSTS.E.BYPASS.LTC128B.128 [R218+0x9100], [R170.64], !P0 ;  /* 0x09100000aada4fae */ /* 0x000be2000c101d46 */
[----:B------:R-:W-:Y:S02]  /*74d0*/  @P4 LEA.HI.X R169, R174, c[0x0][0x1cc], R184, 0x1, P5 ;  /* 0x00007300aea94a11 */ /* 0x000fe400028f0cb8 */
[----:B----4-:R-:W-:Y:S01]  /*74e0*/  FMNMX.FTZ R3, R0, R3, !PT ;  /* 0x0000000300037209 */ /* 0x010fe20007810000 */
[----:B------:R-:W-:Y:S03]  /*74f0*/  FMUL.FTZ R0, R2, c[0x0][0x2d0] ;  /* 0x0000b40002007a20 */ /* 0x000fe60000410000 */
[----:B------:R5:W-:Y:S01]  /*7500*/  @P4 LDGSTS.E.BYPASS.LTC128B.128 [R218+0xb100], [R168.64], !P1 ;  /* 0x0b100000a8da4fae */ /* 0x000be2000c901d46 */
[----:B------:R4:W3:Y:S01]  /*7510*/  MUFU.EX2 R2, R0 ;  /* 0x0000000000027308 */ /* 0x0008e20000000800 */
[----:B------:R-:W-:Y:S04]  /*7520*/  FMUL.FTZ R149, R3, c[0x0][0x2d0] ;  /* 0x0000b40003957a20 */ /* 0x000fe80000410000 */
[--C-:B------:R-:W-:Y:S02]  /*7530*/  FFMA.FTZ R6, R6, c[0x0][0x2d0], -R149.reuse ;  /* 0x0000b40006067a23 */ /* 0x100fe40000010895 */
[--C-:B------:R-:W-:Y:S02]  /*7540*/  FFMA.FTZ R7, R7, c[0x0][0x2d0], -R149.reuse ;  /* 0x0000b40007077a23 */ /* 0x100fe40000010895 */
[--C-:B------:R-:W-:Y:S01]  /*7550*/  FFMA.FTZ R30, R30, c[0x0][0x2d0], -R149.reuse ;  /* 0x0000b4001e1e7a23 */ /* 0x100fe20000010895 */
[----:B-1----:R1:W-:Y:S01]  /*7560*/  MUFU.EX2 R182, R6 ;  /* 0x0000000600b67308 */ /* 0x0023e20000000800 */
[--C-:B------:R-:W-:Y:S02]  /*7570*/  FFMA.FTZ R31, R31, c[0x0][0x2d0], -R149.reuse ;  /* 0x0000b4001f1f7a23 */ /* 0x100fe40000010895 */
[--C-:B------:R-:W-:Y:S02]  /*7580*/  FFMA.FTZ R14, R14, c[0x0][0x2d0], -R149.reuse ;  /* 0x0000b4000e0e7a23 */ /* 0x100fe40000010895 */
[--C-:B------:R-:W-:Y:S02]  /*7590*/  FFMA.FTZ R15, R15, c[0x0][0x2d0], -R149.reuse ;  /* 0x0000b4000f0f7a23 */ /* 0x100fe40000010895 */
[--C-:B------:R-:W-:Y:S02]  /*75a0*/  FFMA.FTZ R18, R18, c[0x0][0x2d0], -R149.reuse ;  /* 0x0000b40012127a23 */ /* 0x100fe40000010895 */
[--C-:B------:R-:W-:Y:S01]  /*75b0*/  FFMA.FTZ R19, R19, c[0x0][0x2d0], -R149.reuse ;  /* 0x0000b40013137a23 */ /* 0x100fe20000010895 */
[----:B--2---:R-:W-:Y:S01]  /*75c0*/  MUFU.EX2 R181, R14 ;  /* 0x0000000e00b57308 */ /* 0x004fe20000000800 */
[--C-:B------:R-:W-:Y:S02]  /*75d0*/  FFMA.FTZ R22, R22, c[0x0][0x2d0], -R149.reuse ;  /* 0x0000b40016167a23 */ /* 0x100fe40000010895 */
[--C-:B------:R-:W-:Y:S02]  /*75e0*/  FFMA.FTZ R23, R23, c[0x0][0x2d0], -R149.reuse ;  /* 0x0000b40017177a23 */ /* 0x100fe40000010895 */
[----:B----4-:R-:W-:Y:S02]  /*75f0*/  FADD.FTZ R0, -R3, R150 ;  /* 0x0000009603007221 */ /* 0x010fe40000010100 */
[----:B------:R-:W-:Y:S02]  /*7600*/  FMUL.FTZ R150, R148, c[0x0][0x2d0] ;  /* 0x0000b40094967a20 */ /* 0x000fe40000410000 */
[----:B------:R-:W-:Y:S02]  /*7610*/  FMUL.FTZ R0, R0, c[0x0][0x2d0] ;  /* 0x0000b40000007a20 */ /* 0x000fe40000410000 */
[--C-:B------:R-:W-:Y:S02]  /*7620*/  FFMA.FTZ R4, R4, c[0x0][0x2d0], -R150.reuse ;  /* 0x0000b40004047a23 */ /* 0x100fe40000010896 */
[--C-:B------:R-:W-:Y:S02]  /*7630*/  FFMA.FTZ R5, R5, c[0x0][0x2d0], -R150.reuse ;  /* 0x0000b40005057a23 */ /* 0x100fe40000010896 */
[----:B------:R2:W-:Y:S01]  /*7640*/  MUFU.EX2 R228, R4 ;  /* 0x0000000400e47308 */ /* 0x0005e20000000800 */
[----:B-1----:R-:W-:Y:S02]  /*7650*/  FFMA.FTZ R6, R10, c[0x0][0x2d0], -R149 ;  /* 0x0000b4000a067a23 */ /* 0x002fe40000010895 */
[C---:B---3--:R-:W-:Y:S02]  /*7660*/  FMUL.FTZ R36, R2.reuse, R36 ;  /* 0x0000002402247220 */ /* 0x048fe40000410000 */
        /* <DEDUP_REMOVED lines=11> */
[----:B------:R-:W-:Y:S02]  /*7720*/  FMUL.FTZ R56, R2, R56 ;  /* 0x0000003802387220 */ /* 0x000fe40000410000 */
[--C-:B--2---:R-:W-:Y:S01]  /*7730*/  FFMA.FTZ R4, R8, c[0x0][0x2d0], -R150.reuse ;  /* 0x0000b40008047a23 */ /* 0x104fe20000010896 */
[----:B------:R-:W-:Y:S01]  /*7740*/  @P4 LEA R8, P5, R172, c[0x0][0x1c8], 0x1 ;  /* 0x00007200ac084a11 */ /* 0x000fe200078a08ff */
        /* <DEDUP_REMOVED lines=11> */
[C---:B-1----:R-:W-:Y:S02]  /*7800*/  FMUL.FTZ R10, R0.reuse, R158 ;  /* 0x0000009e000a7220 */ /* 0x042fe40000410000 */
[C---:B------:R-:W-:Y:S02]  /*7810*/  FMUL.FTZ R38, R0.reuse, R38 ;  /* 0x0000002600267220 */ /* 0x040fe40000410000 */
[C---:B------:R-:W-:Y:S02]  /*7820*/  FMUL.FTZ R39, R0.reuse, R39 ;  /* 0x0000002700277220 */ /* 0x040fe40000410000 */
[C---:B------:R-:W-:Y:S02]  /*7830*/  FMUL.FTZ R42, R0.reuse, R42 ;  /* 0x0000002a002a7220 */ /* 0x040fe40000410000 */
[----:B------:R-:W-:Y:S02]  /*7840*/  FMUL.FTZ R43, R0, R43 ;  /* 0x0000002b002b7220 */ /* 0x000fe40000410000 */
[--C-:B--2---:R-:W-:Y:S01]  /*7850*/  FFMA.FTZ R4, R9, c[0x0][0x2d0], -R150.reuse ;  /* 0x0000b40009047a23 */ /* 0x104fe20000010896 */
[----:B------:R-:W-:Y:S01]  /*7860*/  @P4 LEA.HI.X R9, R172, c[0x0][0x1cc], R185, 0x1, P5 ;  /* 0x00007300ac094a11 */ /* 0x000fe200028f0cb9 */
[C---:B------:R-:W-:Y:S01]  /*7870*/  FMUL.FTZ R46, R0.reuse, R46 ;  /* 0x0000002e002e7220 */ /* 0x040fe20000410000 */
[----:B------:R1:W-:Y:S01]  /*7880*/  MUFU.EX2 R185, R7 ;  /* 0x0000000700b97308 */ /* 0x0003e20000000800 */
[C---:B------:R-:W-:Y:S02]  /*7890*/  FMUL.FTZ R47, R0.reuse, R47 ;  /* 0x0000002f002f7220 */ /* 0x040fe40000410000 */
[----:B------:R2:W-:Y:S01]  /*78a0*/  @P4 LDGSTS.E.BYPASS.LTC128B.128 [R218+0xd100], [R8.64], !P2 ;  /* 0x0d10000008da4fae */ /* 0x0005e2000d101d46 */
[C---:B------:R-:W-:Y:S02]  /*78b0*/  FMUL.FTZ R50, R0.reuse, R50 ;  /* 0x0000003200327220 */ /* 0x040fe40000410000 */
[C---:B---3--:R-:W-:Y:S02]  /*78c0*/  FMUL.FTZ R6, R0.reuse, R154 ;  /* 0x0000009a00067220 */ /* 0x048fe40000410000 */
        /* <DEDUP_REMOVED lines=11> */
[----:B------:R-:W-:Y:S02]  /*7980*/  FMUL.FTZ R70, R0, R70 ;  /* 0x0000004600467220 */ /* 0x000fe40000410000 */
[C---:B--2---:R-:W-:Y:S02]  /*7990*/  FMUL.FTZ R8, R2.reuse, R156 ;  /* 0x0000009c02087220 */ /* 0x044fe40000410000 */
[----:B------:R-:W-:Y:S01]  /*79a0*/  FMUL.FTZ R9, R2, R157 ;  /* 0x0000009d02097220 */ /* 0x000fe20000410000 */
[----:B---3--:R-:W-:Y:S01]  /*79b0*/  @P4 LEA R4, P5, R173, c[0x0][0x1c8], 0x1 ;  /* 0x00007200ad044a11 */ /* 0x008fe200078a08ff */
[C---:B------:R-:W-:Y:S01]  /*79c0*/  FMUL.FTZ R71, R0.reuse, R71 ;  /* 0x0000004700477220 */ /* 0x040fe20000410000 */
[----:B----4-:R-:W-:Y:S01]  /*79d0*/  F2FP.BF16.PACK_AB R154, R229, R230 ;  /* 0x000000e6e59a723e */ /* 0x010fe200000010ff */
[C---:B------:R-:W-:Y:S01]  /*79e0*/  FMUL.FTZ R74, R0.reuse, R74 ;  /* 0x0000004a004a7220 */ /* 0x040fe20000410000 */
[----:B------:R-:W-:Y:S01]  /*79f0*/  @P4 LEA.HI.X R5, R173, c[0x0][0x1cc], R175, 0x1, P5 ;  /* 0x00007300ad054a11 */ /* 0x000fe200028f0caf */
[----:B------:R-:W-:Y:S02]  /*7a00*/  FMUL.FTZ R75, R0, R75 ;  /* 0x0000004b004b7220 */ /* 0x000fe40000410000 */
[C---:B------:R-:W-:Y:S02]  /*7a10*/  FMUL.FTZ R76, R2.reuse, R76 ;  /* 0x0000004c024c7220 */ /* 0x040fe40000410000 */
[----:B------:R1:W-:Y:S01]  /*7a20*/  @P4 LDGSTS.E.BYPASS.LTC128B.128 [R218+0xf100], [R4.64], !P3 ;  /* 0x0f10000004da4fae */ /* 0x0003e2000d901d46 */
[----:B------:R-:W-:Y:S02]  /*7a30*/  FMUL.FTZ R77, R2, R77 ;  /* 0x0000004d024d7220 */ /* 0x000fe40000410000 */
[C---:B------:R-:W-:Y:S02]  /*7a40*/  FMUL.FTZ R78, R0.reuse, R78 ;  /* 0x0000004e004e7220 */ /* 0x040fe40000410000 */
[----:B------:R-:W-:Y:S02]  /*7a50*/  FMUL.FTZ R79, R0, R79 ;  /* 0x0000004f004f7220 */ /* 0x000fe40000410000 */
[----:B-----5:R-:W2:Y:S01]  /*7a60*/  LDSM.16.MT88.4 R168, [R192] ;  /* 0x00000000c0a8783b */ /* 0x020ea20000004200 */
[C---:B------:R-:W-:Y:S02]  /*7a70*/  FMUL.FTZ R80, R2.reuse, R80 ;  /* 0x0000005002507220 */ /* 0x040fe40000410000 */
[----:B------:R-:W-:Y:S02]  /*7a80*/  FMUL.FTZ R81, R2, R81 ;  /* 0x0000005102517220 */ /* 0x000fe40000410000 */
[C---:B------:R-:W-:Y:S02]  /*7a90*/  FMUL.FTZ R82, R0.reuse, R82 ;  /* 0x0000005200527220 */ /* 0x040fe40000410000 */
[----:B------:R-:W3:Y:S01]  /*7aa0*/  LDSM.16.MT88.4 R172, [R193] ;  /* 0x00000000c1ac783b */ /* 0x000ee20000004200 */
[----:B------:R-:W-:Y:S02]  /*7ab0*/  FMUL.FTZ R83, R0, R83 ;  /* 0x0000005300537220 */ /* 0x000fe40000410000 */
[C---:B------:R-:W-:Y:S02]  /*7ac0*/  FMUL.FTZ R84, R2.reuse, R84 ;  /* 0x0000005402547220 */ /* 0x040fe40000410000 */
[----:B------:R-:W-:Y:S02]  /*7ad0*/  FMUL.FTZ R85, R2, R85 ;  /* 0x0000005502557220 */ /* 0x000fe40000410000 */
[----:B------:R-:W4:Y:S01]  /*7ae0*/  LDSM.16.MT88.4 R176, [R196] ;  /* 0x00000000c4b0783b */ /* 0x000f220000004200 */
[C---:B------:R-:W-:Y:S02]  /*7af0*/  FMUL.FTZ R86, R0.reuse, R86 ;  /* 0x0000005600567220 */ /* 0x040fe40000410000 */
[C---:B------:R-:W-:Y:S02]  /*7b00*/  FMUL.FTZ R87, R0.reuse, R87 ;  /* 0x0000005700577220 */ /* 0x040fe40000410000 */
[----:B------:R-:W-:Y:S02]  /*7b10*/  FMUL.FTZ R14, R0, R162 ;  /* 0x000000a2000e7220 */ /* 0x000fe40000410000 */
[--C-:B-1----:R-:W-:Y:S01]  /*7b20*/  FFMA.FTZ R4, R11, c[0x0][0x2d0], -R149.reuse ;  /* 0x0000b4000b047a23 */ /* 0x102fe20000010895 */
[----:B------:R-:W0:Y:S01]  /*7b30*/  LDGDEPBAR ;  /* 0x00000000000079af */ /* 0x000e220000000000 */
[----:B------:R-:W-:Y:S01]  /*7b40*/  FMUL.FTZ R5, R2, R153 ;  /* 0x0000009902057220 */ /* 0x000fe20000410000 */
[----:B------:R-:W-:Y:S01]  /*7b50*/  F2FP.BF16.PACK_AB R153, R185, R182 ;  /* 0x000000b6b999723e */ /* 0x000fe200000010ff */
[----:B------:R-:W1:Y:S01]  /*7b60*/  MUFU.EX2 R183, R4 ;  /* 0x0000000400b77308 */ /* 0x000e620000000800 */
[----:B------:R-:W-:Y:S02]  /*7b70*/  FMUL.FTZ R11, R0, R159 ;  /* 0x0000009f000b7220 */ /* 0x000fe40000410000 */
[--C-:B------:R-:W-:Y:S01]  /*7b80*/  FFMA.FTZ R29, R29, c[0x0][0x2d0], -R150.reuse ;  /* 0x0000b4001d1d7a23 */ /* 0x100fe20000010896 */
[----:B------:R-:W5:Y:S01]  /*7b90*/  LDSM.16.MT88.4 R156, [R195] ;  /* 0x00000000c39c783b */ /* 0x000f620000004200 */
[--C-:B------:R-:W-:Y:S02]  /*7ba0*/  FFMA.FTZ R33, R33, c[0x0][0x2d0], -R150.reuse ;  /* 0x0000b40021217a23 */ /* 0x100fe40000010896 */
        /* <DEDUP_REMOVED lines=10> */
[C---:B------:R-:W-:Y:S01]  /*7c50*/  FMUL.FTZ R4, R2.reuse, R152 ;  /* 0x0000009802047220 */ /* 0x040fe20000410000 */
[----:B------:R-:W-:Y:S01]  /*7c60*/  F2FP.BF16.PACK_AB R152, R231, R228 ;  /* 0x000000e4e798723e */ /* 0x000fe200000010ff */
[----:B------:R-:W-:Y:S02]  /*7c70*/  FMUL.FTZ R97, R2, R97 ;  /* 0x0000006102617220 */ /* 0x000fe40000410000 */
[C---:B------:R-:W-:Y:S02]  /*7c80*/  FMUL.FTZ R98, R0.reuse, R98 ;  /* 0x0000006200627220 */ /* 0x040fe40000410000 */
[----:B------:R-:W-:Y:S02]  /*7c90*/  FMUL.FTZ R99, R0, R99 ;  /* 0x0000006300637220 */ /* 0x000fe40000410000 */
[C---:B--2---:R-:W-:Y:S05]  /*7ca0*/  HMMA.16816.F32.BF16 R4, R152.reuse, R168, R4 ;  /* 0x000000a89804723c */ /* 0x044fea0000041804 */
[C---:B------:R-:W-:Y:S02]  /*7cb0*/  FMUL.FTZ R100, R2.reuse, R100 ;  /* 0x0000006402647220 */ /* 0x040fe40000410000 */
[----:B------:R-:W-:Y:S01]  /*7cc0*/  FMUL.FTZ R101, R2, R101 ;  /* 0x0000006502657220 */ /* 0x000fe20000410000 */
        /* <DEDUP_REMOVED lines=8> */
[----:B------:R-:W2:Y:S03]  /*7d50*/  LDSM.16.MT88.4 R172, [R193+0x2000] ;  /* 0x00200000c1ac783b */ /* 0x000ea60000004200 */
[C---:B------:R-:W-:Y:S02]  /*7d60*/  FMUL.FTZ R106, R0.reuse, R106 ;  /* 0x0000006a006a7220 */ /* 0x040fe40000410000 */
[----:B------:R-:W-:Y:S02]  /*7d70*/  FMUL.FTZ R107, R0, R107 ;  /* 0x0000006b006b7220 */ /* 0x000fe40000410000 */
[C---:B----4-:R-:W-:Y:S01]  /*7d80*/  HMMA.16816.F32.BF16 R44, R152.reuse, R176, R44 ;  /* 0x000000b0982c723c */ /* 0x050fe2000004182c */
[----:B------:R3:W-:Y:S03]  /*7d90*/  MUFU.EX2 R177, R18 ;  /* 0x0000001200b17308 */ /* 0x0007e60000000800 */
[C---:B------:R-:W-:Y:S02]  /*7da0*/  FMUL.FTZ R108, R2.reuse, R108 ;  /* 0x0000006c026c7220 */ /* 0x040fe40000410000 */
[----:B------:R-:W-:Y:S02]  /*7db0*/  FMUL.FTZ R109, R2, R109 ;  /* 0x0000006d026d7220 */ /* 0x000fe40000410000 */
[C---:B------:R-:W-:Y:S03]  /*7dc0*/  HMMA.16816.F32.BF16 R48, R152.reuse, R178, R48 ;  /* 0x000000b29830723c */ /* 0x040fe60000041830 */
[----:B------:R-:W-:Y:S01]  /*7dd0*/  MUFU.EX2 R178, R29 ;  /* 0x0000001d00b27308 */ /* 0x000fe20000000800 */
[C---:B------:R-:W-:Y:S02]  /*7de0*/  FMUL.FTZ R110, R0.reuse, R110 ;  /* 0x0000006e006e7220 */ /* 0x040fe40000410000 */
[----:B------:R-:W-:Y:S02]  /*7df0*/  FMUL.FTZ R111, R0, R111 ;  /* 0x0000006f006f7220 */ /* 0x000fe40000410000 */
[C---:B-----5:R-:W-:Y:S04]  /*7e00*/  HMMA.16816.F32.BF16 R52, R152.reuse, R156, R52 ;  /* 0x0000009c9834723c */ /* 0x060fe80000041834 */
[C---:B------:R-:W-:Y:S01]  /*7e10*/  FMUL.FTZ R112, R2.reuse, R112 ;  /* 0x0000007002707220 */ /* 0x040fe20000410000 */
[----:B------:R4:W-:Y:S01]  /*7e20*/  MUFU.EX2 R179, R15 ;  /* 0x0000000f00b37308 */ /* 0x0009e20000000800 */
[----:B------:R-:W-:Y:S02]  /*7e30*/  FMUL.FTZ R113, R2, R113 ;  /* 0x0000007102717220 */ /* 0x000fe40000410000 */
[C---:B------:R-:W-:Y:S01]  /*7e40*/  HMMA.16816.F32.BF16 R56, R152.reuse, R158, R56 ;  /* 0x0000009e9838723c */ /* 0x040fe20000041838 */
[----:B------:R-:W5:Y:S03]  /*7e50*/  LDSM.16.MT88.4 R156, [R196+0x2000] ;  /* 0x00200000c49c783b */ /* 0x000f660000004200 */
[C---:B---3--:R-:W-:Y:S02]  /*7e60*/  FMUL.FTZ R18, R0.reuse, R166 ;  /* 0x000000a600127220 */ /* 0x048fe40000410000 */
[C---:B------:R-:W-:Y:S01]  /*7e70*/  FMUL.FTZ R114, R0.reuse, R114 ;  /* 0x0000007200727220 */ /* 0x040fe20000410000 */
[----:B------:R3:W-:Y:S01]  /*7e80*/  MUFU.EX2 R176, R19 ;  /* 0x0000001300b07308 */ /* 0x0007e20000000800 */
[C---:B-1----:R-:W-:Y:S04]  /*7e90*/  HMMA.16816.F32.BF16 R60, R152.reuse, R168, R60 ;  /* 0x000000a8983c723c */ /* 0x042fe8000004183c */
[----:B------:R-:W-:Y:S02]  /*7ea0*/  FMUL.FTZ R115, R0, R115 ;  /* 0x0000007300737220 */ /* 0x000fe40000410000 */
[C---:B------:R-:W-:Y:S02]  /*7eb0*/  FMUL.FTZ R116, R2.reuse, R116 ;  /* 0x0000007402747220 */ /* 0x040fe40000410000 */
[C---:B------:R-:W-:Y:S01]  /*7ec0*/  HMMA.16816.F32.BF16 R64, R152.reuse, R170, R64 ;  /* 0x000000aa9840723c */ /* 0x040fe20000041840 */
[----:B------:R-:W1:Y:S03]  /*7ed0*/  LDSM.16.MT88.4 R168, [R195+0x2000] ;  /* 0x00200000c3a8783b */ /* 0x000e660000004200 */
[----:B------:R-:W-:Y:S02]  /*7ee0*/  FMUL.FTZ R117, R2, R117 ;  /* 0x0000007502757220 */ /* 0x000fe40000410000 */
[C---:B----4-:R-:W-:Y:S02]  /*7ef0*/  FMUL.FTZ R15, R0.reuse, R163 ;  /* 0x000000a3000f7220 */ /* 0x050fe40000410000 */
[C---:B--2---:R-:W-:Y:S04]  /*7f00*/  HMMA.16816.F32.BF16 R68, R152.reuse, R172, R68 ;  /* 0x000000ac9844723c */ /* 0x044fe80000041844 */
[C---:B------:R-:W-:Y:S02]  /*7f10*/  FMUL.FTZ R118, R0.reuse, R118 ;  /* 0x0000007600767220 */ /* 0x040fe40000410000 */
[C---:B------:R-:W-:Y:S02]  /*7f20*/  FMUL.FTZ R119, R0.reuse, R119 ;  /* 0x0000007700777220 */ /* 0x040fe40000410000 */
[C---:B------:R-:W-:Y:S01]  /*7f30*/  HMMA.16816.F32.BF16 R72, R152.reuse, R174, R72 ;  /* 0x000000ae9848723c */ /* 0x040fe20000041848 */
[----:B------:R-:W2:Y:S03]  /*7f40*/  LDSM.16.MT88.4 R172, [R192+0x4000] ;  /* 0x00400000c0ac783b */ /* 0x000ea60000004200 */
[----:B---3--:R-:W-:Y:S02]  /*7f50*/  FMUL.FTZ R19, R0, R167 ;  /* 0x000000a700137220 */ /* 0x008fe40000410000 */
[C---:B------:R-:W-:Y:S02]  /*7f60*/  FMUL.FTZ R120, R2.reuse, R120 ;  /* 0x0000007802787220 */ /* 0x040fe40000410000 */
[----:B------:R-:W-:Y:S01]  /*7f70*/  FMUL.FTZ R121, R2, R121 ;  /* 0x0000007902797220 */ /* 0x000fe20000410000 */
[C---:B-----5:R-:W-:Y:S03]  /*7f80*/  HMMA.16816.F32.BF16 R76, R152.reuse, R156, R76 ;  /* 0x0000009c984c723c */ /* 0x060fe6000004184c */
        /* <DEDUP_REMOVED lines=9> */
[--C-:B------:R-:W-:Y:S02]  /*8020*/  FFMA.FTZ R12, R12, c[0x0][0x2d0], -R150.reuse ;  /* 0x0000b4000c0c7a23 */ /* 0x100fe40000010896 */
[C---:B------:R-:W-:Y:S01]  /*8030*/  HMMA.16816.F32.BF16 R88, R152.reuse, R170, R88 ;  /* 0x000000aa9858723c */ /* 0x040fe20000041858 */
[----:B------:R-:W1:Y:S01]  /*8040*/  LDSM.16.MT88.4 R168, [R196+0x4000] ;  /* 0x00400000c4a8783b */ /* 0x000e620000004200 */
[----:B------:R4:W-:Y:S02]  /*8050*/  MUFU.EX2 R227, R12 ;  /* 0x0000000c00e37308 */ /* 0x0009e40000000800 */
[--C-:B------:R-:W-:Y:S02]  /*8060*/  FFMA.FTZ R13, R13, c[0x0][0x2d0], -R150.reuse ;  /* 0x0000b4000d0d7a23 */ /* 0x100fe40000010896 */
[C---:B------:R-:W-:Y:S02]  /*8070*/  FMUL.FTZ R128, R2.reuse, R128 ;  /* 0x0000008002807220 */ /* 0x040fe40000410000 */
[C---:B--2---:R-:W-:Y:S04]  /*8080*/  HMMA.16816.F32.BF16 R92, R152.reuse, R172, R92 ;  /* 0x000000ac985c723c */ /* 0x044fe8000004185c */
[----:B------:R-:W-:Y:S01]  /*8090*/  FMUL.FTZ R129, R2, R129 ;  /* 0x0000008102817220 */ /* 0x000fe20000410000 */
[----:B------:R2:W5:Y:S01]  /*80a0*/  MUFU.EX2 R225, R13 ;  /* 0x0000000d00e17308 */ /* 0x0005620000000800 */
[C---:B------:R-:W-:Y:S02]  /*80b0*/  FMUL.FTZ R130, R0.reuse, R130 ;  /* 0x0000008200827220 */ /* 0x040fe40000410000 */
[C---:B------:R-:W-:Y:S01]  /*80c0*/  HMMA.16816.F32.BF16 R96, R152.reuse, R174, R96 ;  /* 0x000000ae9860723c */ /* 0x040fe20000041860 */
[----:B------:R-:W5:Y:S03]  /*80d0*/  LDSM.16.MT88.4 R172, [R195+0x4000] ;  /* 0x00400000c3ac783b */ /* 0x000f660000004200 */
[----:B------:R-:W-:Y:S02]  /*80e0*/  FMUL.FTZ R131, R0, R131 ;  /* 0x0000008300837220 */ /* 0x000fe40000410000 */
[C---:B------:R-:W-:Y:S02]  /*80f0*/  FMUL.FTZ R132, R2.reuse, R132 ;  /* 0x0000008402847220 */ /* 0x040fe40000410000 */
[C---:B------:R-:W-:Y:S01]  /*8100*/  FMUL.FTZ R133, R2.reuse, R133 ;  /* 0x0000008502857220 */ /* 0x040fe20000410000 */
[C---:B---3--:R-:W-:Y:S03]  /*8110*/  HMMA.16816.F32.BF16 R100, R152.reuse, R156, R100 ;  /* 0x0000009c9864723c */ /* 0x048fe60000041864 */
[----:B----4-:R-:W-:Y:S02]  /*8120*/  FMUL.FTZ R12, R2, R160 ;  /* 0x000000a0020c7220 */ /* 0x010fe40000410000 */
[C---:B------:R-:W-:Y:S02]  /*8130*/  FMUL.FTZ R134, R0.reuse, R134 ;  /* 0x0000008600867220 */ /* 0x040fe40000410000 */
[----:B------:R-:W-:Y:S01]  /*8140*/  FMUL.FTZ R135, R0, R135 ;  /* 0x0000008700877220 */ /* 0x000fe20000410000 */
[C---:B------:R-:W-:Y:S01]  /*8150*/  HMMA.16816.F32.BF16 R104, R152.reuse, R158, R104 ;  /* 0x0000009e9868723c */ /* 0x040fe20000041868 */
[----:B------:R-:W3:Y:S03]  /*8160*/  LDSM.16.MT88.4 R156, [R192+0x6000] ;  /* 0x00600000c09c783b */ /* 0x000ee60000004200 */
[C---:B--2---:R-:W-:Y:S02]  /*8170*/  FMUL.FTZ R13, R2.reuse, R161 ;  /* 0x000000a1020d7220 */ /* 0x044fe40000410000 */
[C---:B------:R-:W-:Y:S02]  /*8180*/  FMUL.FTZ R136, R2.reuse, R136 ;  /* 0x0000008802887220 */ /* 0x040fe40000410000 */
[C---:B-1----:R-:W-:Y:S01]  /*8190*/  HMMA.16816.F32.BF16 R108, R152.reuse, R168, R108 ;  /* 0x000000a8986c723c */ /* 0x042fe2000004186c */
[----:B------:R-:W-:Y:S03]  /*81a0*/  LDSM.16.MT88.4 R160, [R192+0x800] ;  /* 0x00080000c0a0783b */ /* 0x000fe60000004200 */
[----:B------:R-:W-:Y:S02]  /*81b0*/  FMUL.FTZ R137, R2, R137 ;  /* 0x0000008902897220 */ /* 0x000fe40000410000 */
[C---:B------:R-:W-:Y:S02]  /*81c0*/  FMUL.FTZ R138, R0.reuse, R138 ;  /* 0x0000008a008a7220 */ /* 0x040fe40000410000 */
[C---:B------:R-:W-:Y:S01]  /*81d0*/  HMMA.16816.F32.BF16 R112, R152.reuse, R170, R112 ;  /* 0x000000aa9870723c */ /* 0x040fe20000041870 */
[----:B------:R-:W1:Y:S03]  /*81e0*/  LDSM.16.MT88.4 R168, [R193+0x6000] ;  /* 0x00600000c1a8783b */ /* 0x000e660000004200 */
[----:B------:R-:W-:Y:S02]  /*81f0*/  FMUL.FTZ R139, R0, R139 ;  /* 0x0000008b008b7220 */ /* 0x000fe40000410000 */
[--C-:B------:R-:W-:Y:S02]  /*8200*/  FFMA.FTZ R16, R16, c[0x0][0x2d0], -R150.reuse ;  /* 0x0000b40010107a23 */ /* 0x100fe40000010896 */
[C---:B-----5:R-:W-:Y:S02]  /*8210*/  HMMA.16816.F32.BF16 R116, R152.reuse, R172, R116 ;  /* 0x000000ac9874723c */ /* 0x060fe40000041874 */
[----:B------:R2:W-:Y:S02]  /*8220*/  MUFU.EX2 R191, R16 ;  /* 0x0000001000bf7308 */ /* 0x0005e40000000800 */
[--C-:B------:R-:W-:Y:S02]  /*8230*/  FFMA.FTZ R17, R17, c[0x0][0x2d0], -R150.reuse ;  /* 0x0000b40011117a23 */ /* 0x100fe40000010896 */
[C---:B------:R-:W-:Y:S02]  /*8240*/  FMUL.FTZ R144, R2.reuse, R144 ;  /* 0x0000009002907220 */ /* 0x040fe40000410000 */
[C---:B------:R-:W-:Y:S01]  /*8250*/  HMMA.16816.F32.BF16 R120, R152.reuse, R174, R120 ;  /* 0x000000ae9878723c */ /* 0x040fe20000041878 */
[----:B------:R-:W4:Y:S03]  /*8260*/  LDSM.16.MT88.4 R172, [R196+0x6000] ;  /* 0x00600000c4ac783b */ /* 0x000f260000004200 */
[----:B------:R5:W4:Y:S01]  /*8270*/  MUFU.EX2 R190, R17 ;  /* 0x0000001100be7308 */ /* 0x000b220000000800 */
[----:B------:R-:W-:Y:S02]  /*8280*/  FMUL.FTZ R145, R2, R145 ;  /* 0x0000009102917220 */ /* 0x000fe40000410000 */
[C---:B------:R-:W-:Y:S01]  /*8290*/  FMUL.FTZ R146, R0.reuse, R146 ;  /* 0x0000009200927220 */ /* 0x040fe20000410000 */
[C---:B---3--:R-:W-:Y:S04]  /*82a0*/  HMMA.16816.F32.BF16 R124, R152.reuse, R156, R124 ;  /* 0x0000009c987c723c */ /* 0x048fe8000004187c */
[----:B------:R-:W-:Y:S02]  /*82b0*/  FMUL.FTZ R147, R0, R147 ;  /* 0x0000009300937220 */ /* 0x000fe40000410000 */
[--C-:B------:R-:W-:Y:S02]  /*82c0*/  FFMA.FTZ R20, R20, c[0x0][0x2d0], -R150.reuse ;  /* 0x0000b40014147a23 */ /* 0x100fe40000010896 */
[--C-:B------:R-:W-:Y:S01]  /*82d0*/  FFMA.FTZ R21, R21, c[0x0][0x2d0], -R150.reuse ;  /* 0x0000b40015157a23 */ /* 0x100fe20000010896 */
[C---:B------:R-:W-:Y:S01]  /*82e0*/  HMMA.16816.F32.BF16 R128, R152.reuse, R158, R128 ;  /* 0x0000009e9880723c */ /* 0x040fe20000041880 */
[----:B------:R-:W3:Y:S01]  /*82f0*/  LDSM.16.MT88.4 R156, [R195+0x6000] ;  /* 0x00600000c39c783b */ /* 0x000ee20000004200 */
[----:B------:R4:W-:Y:S01]  /*8300*/  MUFU.EX2 R189, R20 ;  /* 0x0000001400bd7308 */ /* 0x0009e20000000800 */
[C---:B--2---:R-:W-:Y:S02]  /*8310*/  FMUL.FTZ R16, R2.reuse, R164 ;  /* 0x000000a402107220 */ /* 0x044fe40000410000 */
[C---:B------:R-:W-:Y:S03]  /*8320*/  FMUL.FTZ R140, R2.reuse, R140 ;  /* 0x0000008c028c7220 */ /* 0x040fe60000410000 */
[C---:B-1----:R-:W-:Y:S04]  /*8330*/  HMMA.16816.F32.BF16 R132, R152.reuse, R168, R132 ;  /* 0x000000a89884723c */ /* 0x042fe80000041884 */
[C---:B-----5:R-:W-:Y:S01]  /*8340*/  FMUL.FTZ R17, R2.reuse, R165 ;  /* 0x000000a502117220 */ /* 0x060fe20000410000 */
[----:B------:R-:W-:Y:S01]  /*8350*/  MUFU.EX2 R188, R21 ;  /* 0x0000001500bc7308 */ /* 0x000fe20000000800 */
[----:B------:R-:W-:Y:S01]  /*8360*/  LDSM.16.MT88.4 R164, [R192+0x2800] ;  /* 0x00280000c0a4783b */ /* 0x000fe20000004200 */
[----:B------:R-:W-:Y:S01]  /*8370*/  FMUL.FTZ R141, R2, R141 ;  /* 0x0000008d028d7220 */ /* 0x000fe20000410000 */
[C---:B------:R-:W-:Y:S04]  /*8380*/  HMMA.16816.F32.BF16 R136, R152.reuse, R170, R136 ;  /* 0x000000aa9888723c */ /* 0x040fe80000041888 */
[C---:B------:R-:W-:Y:S01]  /*8390*/  FMUL.FTZ R142, R0.reuse, R142 ;  /* 0x0000008e008e7220 */ /* 0x040fe20000410000 */
[----:B------:R-:W1:Y:S01]  /*83a0*/  LDSM.16.MT88.4 R168, [R193+0x800] ;  /* 0x00080000c1a8783b */ /* 0x000e620000004200 */
[----:B------:R-:W-:Y:S02]  /*83b0*/  FMUL.FTZ R143, R0, R143 ;  /* 0x0000008f008f7220 */ /* 0x000fe40000410000 */
[C---:B----4-:R-:W-:Y:S01]  /*83c0*/  HMMA.16816.F32.BF16 R12, R152.reuse, R172, R12 ;  /* 0x000000ac980c723c */ /* 0x050fe2000004180c */
[----:B------:R-:W-:Y:S03]  /*83d0*/  MUFU.EX2 R173, R22 ;  /* 0x0000001600ad7308 */ /* 0x000fe60000000800 */
[----:B------:R-:W-:Y:S02]  /*83e0*/  FFMA.FTZ R20, R24, c[0x0][0x2d0], -R150 ;  /* 0x0000b40018147a23 */ /* 0x000fe40000010896 */
[----:B------:R-:W-:Y:S02]  /*83f0*/  FFMA.FTZ R2, R2, R233, R228 ;  /* 0x000000e902027223 */ /* 0x000fe400000100e4 */
[C---:B------:R-:W-:Y:S03]  /*8400*/  HMMA.16816.F32.BF16 R140, R152.reuse, R174, R140 ;  /* 0x000000ae988c723c */ /* 0x040fe6000004188c */
[----:B------:R-:W-:Y:S01]  /*8410*/  MUFU.EX2 R174, R33 ;  /* 0x0000002100ae7308 */ /* 0x000fe20000000800 */
[----:B------:R-:W-:Y:S02]  /*8420*/  FFMA.FTZ R0, R0, R232, R182 ;  /* 0x000000e800007223 */ /* 0x000fe400000100b6 */
[----:B------:R-:W-:Y:S02]  /*8430*/  FADD.FTZ R2, R231, R2 ;  /* 0x00000002e7027221 */ /* 0x000fe40000010000 */
[----:B------:R-:W-:Y:S01]  /*8440*/  FADD.FTZ R0, R185, R0 ;  /* 0x00000000b9007221 */ /* 0x000fe20000010000 */
[C---:B---3--:R-:W-:Y:S03]  /*8450*/  HMMA.16816.F32.BF16 R144, R152.reuse, R156, R144 ;  /* 0x0000009c9890723c */ /* 0x048fe60000041890 */
[----:B------:R-:W-:Y:S01]  /*8460*/  FADD.FTZ R2, R230, R2 ;  /* 0x00000002e6027221 */ /* 0x000fe20000010000 */
[----:B------:R2:W-:Y:S01]  /*8470*/  MUFU.EX2 R187, R20 ;  /* 0x0000001400bb7308 */ /* 0x0005e20000000800 */
[----:B------:R-:W-:Y:S02]  /*8480*/  FADD.FTZ R0, R184, R0 ;  /* 0x00000000b8007221 */ /* 0x000fe40000010000 */
[----:B------:R-:W-:Y:S01]  /*8490*/  FADD.FTZ R2, R229, R2 ;  /* 0x00000002e5027221 */ /* 0x000fe20000010000 */
[----:B------:R-:W-:Y:S01]  /*84a0*/  HMMA.16816.F32.BF16 R16, R152, R158, R16 ;  /* 0x0000009e9810723c */ /* 0x000fe20000041810 */
[----:B------:R-:W3:Y:S03]  /*84b0*/  LDSM.16.MT88.4 R156, [R196+0x800] ;  /* 0x00080000c49c783b */ /* 0x000ee60000004200 */
[----:B------:R-:W-:Y:S02]  /*84c0*/  FADD.FTZ R0, R183, R0 ;  /* 0x00000000b7007221 */ /* 0x000fe40000010000 */
[----:B------:R-:W4:Y:S01]  /*84d0*/  MUFU.EX2 R172, R23 ;  /* 0x0000001700ac7308 */ /* 0x000f220000000800 */
[----:B------:R-:W-:Y:S01]  /*84e0*/  F2FP.BF16.PACK_AB R152, R225, R227 ;  /* 0x000000e3e198723e */ /* 0x000fe200000010ff */
[----:B------:R-:W-:Y:S01]  /*84f0*/  FADD.FTZ R2, R227, R2 ;  /* 0x00000002e3027221 */ /* 0x000fe20000010000 */
[----:B------:R-:W-:Y:S03]  /*8500*/  F2FP.BF16.PACK_AB R153, R179, R181 ;  /* 0x000000b5b399723e */ /* 0x000fe600000010ff */
[----:B------:R-:W-:Y:S01]  /*8510*/  F2FP.BF16.PACK_AB R154, R190, R191 ;  /* 0x000000bfbe9a723e */ /* 0x000fe200000010ff */
[----:B------:R-:W-:Y:S01]  /*8520*/  FADD.FTZ R0, R181, R0 ;  /* 0x00000000b5007221 */ /* 0x000fe20000010000 */
[----:B------:R-:W-:Y:S01]  /*8530*/  F2FP.BF16.PACK_AB R155, R176, R177 ;  /* 0x000000b1b09b723e */ /* 0x000fe200000010ff */
[----:B------:R-:W-:Y:S02]  /*8540*/  FADD.FTZ R2, R225, R2 ;  /* 0x00000002e1027221 */ /* 0x000fe40000010000 */
[----:B------:R-:W-:Y:S02]  /*8550*/  FADD.FTZ R0, R179, R0 ;  /* 0x00000000b3007221 */ /* 0x000fe40000010000 */
[----:B------:R-:W-:Y:S02]  /*8560*/  FADD.FTZ R2, R191, R2 ;  /* 0x00000002bf027221 */ /* 0x000fe40000010000 */
[C---:B------:R-:W-:Y:S03]  /*8570*/  HMMA.16816.F32.BF16 R4, R152.reuse, R160, R4 ;  /* 0x000000a09804723c */ /* 0x040fe60000041804 */
[----:B--2---:R-:W-:Y:S02]  /*8580*/  FFMA.FTZ R20, R25, c[0x0][0x2d0], -R150 ;  /* 0x0000b40019147a23 */ /* 0x004fe40000010896 */
[----:B------:R-:W-:Y:S02]  /*8590*/  FADD.FTZ R0, R177, R0 ;  /* 0x00000000b1007221 */ /* 0x000fe40000010000 */
[----:B------:R-:W2:Y:S01]  /*85a0*/  MUFU.EX2 R186, R20 ;  /* 0x0000001400ba7308 */ /* 0x000ea20000000800 */
[C---:B------:R-:W-:Y:S01]  /*85b0*/  HMMA.16816.F32.BF16 R8, R152.reuse, R162, R8 ;  /* 0x000000a29808723c */ /* 0x040fe20000041808 */
[----:B------:R-:W5:Y:S03]  /*85c0*/  LDSM.16.MT88.4 R160, [R195+0x800] ;  /* 0x00080000c3a0783b */ /* 0x000f660000004200 */
[----:B----4-:R-:W-:Y:S01]  /*85d0*/  F2FP.BF16.PACK_AB R21, R172, R173 ;  /* 0x000000adac15723e */ /* 0x010fe200000010ff */
[----:B------:R-:W-:Y:S02]  /*85e0*/  FADD.FTZ R2, R190, R2 ;  /* 0x00000002be027221 */ /* 0x000fe40000010000 */
[----:B------:R-:W-:Y:S01]  /*85f0*/  FADD.FTZ R0, R176, R0 ;  /* 0x00000000b0007221 */ /* 0x000fe20000010000 */
[C---:B-1----:R-:W-:Y:S01]  /*8600*/  HMMA.16816.F32.BF16 R36, R152.reuse, R168, R36 ;  /* 0x000000a89824723c */ /* 0x042fe20000041824 */
[----:B------:R-:W-:Y:S03]  /*8610*/  MUFU.EX2 R169, R30 ;  /* 0x0000001e00a97308 */ /* 0x000fe60000000800 */
[----:B------:R-:W-:Y:S02]  /*8620*/  FADD.FTZ R2, R189, R2 ;  /* 0x00000002bd027221 */ /* 0x000fe40000010000 */
[----:B------:R-:W-:Y:S02]  /*8630*/  FADD.FTZ R0, R173, R0 ;  /* 0x00000000ad007221 */ /* 0x000fe40000010000 */
[C---:B------:R-:W-:Y:S03]  /*8640*/  HMMA.16816.F32.BF16 R40, R152.reuse, R170, R40 ;  /* 0x000000aa9828723c */ /* 0x040fe60000041828 */
[----:B------:R-:W-:Y:S01]  /*8650*/  MUFU.EX2 R168, R31 ;  /* 0x0000001f00a87308 */ /* 0x000fe20000000800 */
[----:B------:R-:W-:Y:S02]  /*8660*/  FADD.FTZ R2, R188, R2 ;  /* 0x00000002bc027221 */ /* 0x000fe40000010000 */
[----:B------:R-:W-:Y:S01]  /*8670*/  FADD.FTZ R0, R172, R0 ;  /* 0x00000000ac007221 */ /* 0x000fe20000010000 */
[----:B--2---:R-:W-:Y:S01]  /*8680*/  F2FP.BF16.PACK_AB R22, R186, R187 ;  /* 0x000000bbba16723e */ /* 0x004fe200000010ff */
[C---:B---3--:R-:W-:Y:S04]  /*8690*/  HMMA.16816.F32.BF16 R44, R152.reuse, R156, R44 ;  /* 0x0000009c982c723c */ /* 0x048fe8000004182c */
[--C-:B------:R-:W-:Y:S02]  /*86a0*/  FFMA.FTZ R20, R26, c[0x0][0x2d0], -R149.reuse ;  /* 0x0000b4001a147a23 */ /* 0x100fe40000010895 */
[----:B------:R-:W-:Y:S02]  /*86b0*/  FADD.FTZ R2, R187, R2 ;  /* 0x00000002bb027221 */ /* 0x000fe40000010000 */
[C---:B------:R-:W-:Y:S01]  /*86c0*/  HMMA.16816.F32.BF16 R48, R152.reuse, R158, R48 ;  /* 0x0000009e9830723c */ /* 0x040fe20000041830 */
[----:B------:R-:W1:Y:S01]  /*86d0*/  LDSM.16.MT88.4 R156, [R193+0x2800] ;  /* 0x00280000c19c783b */ /* 0x000e620000004200 */
[----:B------:R2:W3:Y:S06]  /*86e0*/  MUFU.EX2 R171, R20 ;  /* 0x0000001400ab7308 */ /* 0x0004ec0000000800 */
[C---:B-----5:R-:W-:Y:S08]  /*86f0*/  HMMA.16816.F32.BF16 R52, R152.reuse, R160, R52 ;  /* 0x000000a09834723c */ /* 0x060ff00000041834 */
[C---:B------:R-:W-:Y:S01]  /*8700*/  HMMA.16816.F32.BF16 R56, R152.reuse, R162, R56 ;  /* 0x000000a29838723c */ /* 0x040fe20000041838 */
[----:B------:R-:W4:Y:S07]  /*8710*/  LDSM.16.MT88.4 R160, [R196+0x2800] ;  /* 0x00280000c4a0783b */ /* 0x000f2e0000004200 */
[C---:B------:R-:W-:Y:S04]  /*8720*/  HMMA.16816.F32.BF16 R60, R152.reuse, R164, R60 ;  /* 0x000000a4983c723c */ /* 0x040fe8000004183c */
[--C-:B--2---:R-:W-:Y:S02]  /*8730*/  FFMA.FTZ R20, R27, c[0x0][0x2d0], -R149.reuse ;  /* 0x0000b4001b147a23 */ /* 0x104fe40000010895 */
[----:B------:R-:W-:Y:S01]  /*8740*/  LDSM.16.MT88.4 R24, [R196+0x1000] ;  /* 0x00100000c418783b */ /* 0x000fe20000004200 */
[----:B---3--:R-:W-:Y:S01]  /*8750*/  FADD.FTZ R0, R171, R0 ;  /* 0x00000000ab007221 */ /* 0x008fe20000010000 */
[C---:B------:R-:W-:Y:S01]  /*8760*/  HMMA.16816.F32.BF16 R64, R152.reuse, R166, R64 ;  /* 0x000000a69840723c */ /* 0x040fe20000041840 */
[----:B------:R2:W3:Y:S04]  /*8770*/  MUFU.EX2 R170, R20 ;  /* 0x0000001400aa7308 */ /* 0x0004e80000000800 */
[----:B------:R-:W5:Y:S03]  /*8780*/  LDSM.16.MT88.4 R164, [R195+0x2800] ;  /* 0x00280000c3a4783b */ /* 0x000f660000004200 */
[C---:B-1----:R-:W-:Y:S08]  /*8790*/  HMMA.16816.F32.BF16 R68, R152.reuse, R156, R68 ;  /* 0x0000009c9844723c */ /* 0x042ff00000041844 */
[C---:B------:R-:W-:Y:S01]  /*87a0*/  HMMA.16816.F32.BF16 R72, R152.reuse, R158, R72 ;  /* 0x0000009e9848723c */ /* 0x040fe20000041848 */
[----:B------:R-:W1:Y:S07]  /*87b0*/  LDSM.16.MT88.4 R156, [R192+0x4800] ;  /* 0x00480000c09c783b */ /* 0x000e6e0000004200 */
[C---:B----4-:R-:W-:Y:S04]  /*87c0*/  HMMA.16816.F32.BF16 R76, R152.reuse, R160, R76 ;  /* 0x000000a0984c723c */ /* 0x050fe8000004184c */
[----:B--2---:R-:W-:Y:S02]  /*87d0*/  F2FP.BF16.PACK_AB R20, R188, R189 ;  /* 0x000000bdbc14723e */ /* 0x004fe400000010ff */
[----:B---3--:R-:W-:Y:S02]  /*87e0*/  F2FP.BF16.PACK_AB R23, R170, R171 ;  /* 0x000000abaa17723e */ /* 0x008fe400000010ff */
        /* <DEDUP_REMOVED lines=26> */
[C---:B--2---:R-:W-:Y:S08]  /*8990*/  HMMA.16816.F32.BF16 R144, R152.reuse, R160, R144 ;  /* 0x000000a09890723c */ /* 0x044ff00000041890 */
[----:B------:R-:W-:Y:S01]  /*89a0*/  HMMA.16816.F32.BF16 R16, R152, R162, R16 ;  /* 0x000000a29810723c */ /* 0x000fe20000041810 */
[----:B------:R-:W2:Y:S07]  /*89b0*/  LDSM.16.MT88.4 R152, [R195+0x1000] ;  /* 0x00100000c398783b */ /* 0x000eae0000004200 */
[C---:B-1----:R-:W-:Y:S08]  /*89c0*/  HMMA.16816.F32.BF16 R4, R20.reuse, R156, R4 ;  /* 0x0000009c1404723c */ /* 0x042ff00000041804 */
[C---:B------:R-:W-:Y:S01]  /*89d0*/  HMMA.16816.F32.BF16 R8, R20.reuse, R158, R8 ;  /* 0x0000009e1408723c */ /* 0x040fe20000041808 */
[----:B------:R-:W1:Y:S07]  /*89e0*/  LDSM.16.MT88.4 R156, [R192+0x3000] ;  /* 0x00300000c09c783b */ /* 0x000e6e0000004200 */
[C---:B------:R-:W-:Y:S07]  /*89f0*/  HMMA.16816.F32.BF16 R36, R20.reuse, R164, R36 ;  /* 0x000000a41424723c */ /* 0x040fee0000041824 */
[----:B------:R-:W-:Y:S01]  /*8a00*/  F2FP.BF16.PACK_AB R165, R168, R169 ;  /* 0x000000a9a8a5723e */ /* 0x000fe200000010ff */
[C---:B------:R-:W-:Y:S08]  /*8a10*/  HMMA.16816.F32.BF16 R40, R20.reuse, R166, R40 ;  /* 0x000000a61428723c */ /* 0x040ff00000041828 */
[C---:B------:R-:W-:Y:S08]  /*8a20*/  HMMA.16816.F32.BF16 R44, R20.reuse, R24, R44 ;  /* 0x00000018142c723c */ /* 0x040ff0000004182c */
        /* <DEDUP_REMOVED lines=26> */
[C---:B---3--:R-:W-:Y:S07]  /*8bd0*/  HMMA.16816.F32.BF16 R116, R20.reuse, R24, R116 ;  /* 0x000000181474723c */ /* 0x048fee0000041874 */
[--C-:B------:R-:W-:Y:S01]  /*8be0*/  FFMA.FTZ R24, R28, c[0x0][0x2d0], -R150.reuse ;  /* 0x0000b4001c187a23 */ /* 0x100fe20000010896 */
[C---:B------:R-:W-:Y:S03]  /*8bf0*/  HMMA.16816.F32.BF16 R120, R20.reuse, R26, R120 ;  /* 0x0000001a1478723c */ /* 0x040fe60000041878 */
[----:B------:R1:W3:Y:S01]  /*8c00*/  MUFU.EX2 R180, R24 ;  /* 0x0000001800b47308 */ /* 0x0002e20000000800 */
[----:B------:R-:W-:Y:S04]  /*8c10*/  FFMA.FTZ R28, R32, c[0x0][0x2d0], -R150 ;  /* 0x0000b400201c7a23 */ /* 0x000fe80000010896 */
[C---:B--2---:R-:W-:Y:S05]  /*8c20*/  HMMA.16816.F32.BF16 R124, R20.reuse, R152, R124 ;  /* 0x00000098147c723c */ /* 0x044fea000004187c */
[----:B------:R2:W4:Y:S03]  /*8c30*/  MUFU.EX2 R175, R28 ;  /* 0x0000001c00af7308 */ /* 0x0005260000000800 */
[C---:B------:R-:W-:Y:S01]  /*8c40*/  HMMA.16816.F32.BF16 R128, R20.reuse, R154, R128 ;  /* 0x0000009a1480723c */ /* 0x040fe20000041880 */
[----:B-1----:R-:W1:Y:S03]  /*8c50*/  LDSM.16.MT88.4 R24, [R193+0x7000] ;  /* 0x00700000c118783b */ /* 0x002e660000004200 */
[----:B---3--:R-:W-:Y:S04]  /*8c60*/  F2FP.BF16.PACK_AB R164, R178, R180 ;  /* 0x000000b4b2a4723e */ /* 0x008fe800000010ff */
[----:B--2---:R-:W2:Y:S01]  /*8c70*/  LDSM.16.MT88.4 R28, [R195+0x7000] ;  /* 0x00700000c31c783b */ /* 0x004ea20000004200 */
[----:B----4-:R-:W-:Y:S01]  /*8c80*/  F2FP.BF16.PACK_AB R166, R174, R175 ;  /* 0x000000afaea6723e */ /* 0x010fe200000010ff */
[C---:B-1----:R-:W-:Y:S07]  /*8c90*/  HMMA.16816.F32.BF16 R132, R20.reuse, R24, R132 ;  /* 0x000000181484723c */ /* 0x042fee0000041884 */
[--C-:B------:R-:W-:Y:S01]  /*8ca0*/  FFMA.FTZ R24, R34, c[0x0][0x2d0], -R149.reuse ;  /* 0x0000b40022187a23 */ /* 0x100fe20000010895 */
[C---:B------:R-:W-:Y:S03]  /*8cb0*/  HMMA.16816.F32.BF16 R136, R20.reuse, R26, R136 ;  /* 0x0000001a1488723c */ /* 0x040fe60000041888 */
[----:B------:R1:W-:Y:S01]  /*8cc0*/  MUFU.EX2 R150, R24 ;  /* 0x0000001800967308 */ /* 0x0003e20000000800 */
[----:B------:R-:W-:Y:S02]  /*8cd0*/  FFMA.FTZ R149, R35, c[0x0][0x2d0], -R149 ;  /* 0x0000b40023957a23 */ /* 0x000fe40000010895 */
[----:B------:R-:W-:Y:S02]  /*8ce0*/  LDSM.16.MT88.4 R32, [R193+0x1800] ;  /* 0x00180000c120783b */ /* 0x000fe40000004200 */
[C---:B------:R-:W-:Y:S05]  /*8cf0*/  HMMA.16816.F32.BF16 R12, R20.reuse, R156, R12 ;  /* 0x0000009c140c723c */ /* 0x040fea000004180c */
[----:B------:R-:W3:Y:S03]  /*8d00*/  MUFU.EX2 R149, R149 ;  /* 0x0000009500957308 */ /* 0x000ee60000000800 */
[C---:B------:R-:W-:Y:S08]  /*8d10*/  HMMA.16816.F32.BF16 R140, R20.reuse, R158, R140 ;  /* 0x0000009e148c723c */ /* 0x040ff0000004188c */
[C---:B--2---:R-:W-:Y:S01]  /*8d20*/  HMMA.16816.F32.BF16 R144, R20.reuse, R28, R144 ;  /* 0x0000001c1490723c */ /* 0x044fe20000041890 */
[----:B-1----:R-:W1:Y:S07]  /*8d30*/  LDSM.16.MT88.4 R24, [R192+0x1800] ;  /* 0x00180000c018783b */ /* 0x002e6e0000004200 */
[----:B------:R-:W-:Y:S01]  /*8d40*/  HMMA.16816.F32.BF16 R16, R20, R30, R16 ;  /* 0x0000001e1410723c */ /* 0x000fe20000041810 */
[----:B------:R-:W2:Y:S03]  /*8d50*/  LDSM.16.MT88.4 R20, [R196+0x1800] ;  /* 0x00180000c414783b */ /* 0x000ea60000004200 */
[----:B---3--:R-:W-:Y:S07]  /*8d60*/  F2FP.BF16.PACK_AB R167, R149, R150 ;  /* 0x0000009695a7723e */ /* 0x008fee00000010ff */
[C---:B-1----:R-:W-:Y:S01]  /*8d70*/  HMMA.16816.F32.BF16 R152, R164.reuse, R24, R4 ;  /* 0x00000018a498723c */ /* 0x042fe20000041804 */
[----:B------:R-:W1:Y:S07]  /*8d80*/  LDSM.16.MT88.4 R4, [R195+0x1800] ;  /* 0x00180000c304783b */ /* 0x000e6e0000004200 */
[C---:B------:R-:W-:Y:S01]  /*8d90*/  HMMA.16816.F32.BF16 R156, R164.reuse, R26, R8 ;  /* 0x0000001aa49c723c */ /* 0x040fe20000041808 */
[----:B------:R-:W3:Y:S07]  /*8da0*/  LDSM.16.MT88.4 R8, [R192+0x3800] ;  /* 0x00380000c008783b */ /* 0x000eee0000004200 */
[C---:B------:R-:W-:Y:S01]  /*8db0*/  HMMA.16816.F32.BF16 R36, R164.reuse, R32, R36 ;  /* 0x00000020a424723c */ /* 0x040fe20000041824 */
[----:B------:R-:W4:Y:S07]  /*8dc0*/  LDSM.16.MT88.4 R24, [R193+0x3800] ;  /* 0x00380000c118783b */ /* 0x000f2e0000004200 */
[C---:B------:R-:W-:Y:S08]  /*8dd0*/  HMMA.16816.F32.BF16 R40, R164.reuse, R34, R40 ;  /* 0x00000022a428723c */ /* 0x040ff00000041828 */
        /* <DEDUP_REMOVED lines=34> */
[C---:B--2---:R-:W-:Y:S08]  /*9000*/  HMMA.16816.F32.BF16 R160, R164.reuse, R20, R12 ;  /* 0x00000014a4a0723c */ /* 0x044ff0000004180c */
[C---:B------:R-:W-:Y:S08]  /*9010*/  HMMA.16816.F32.BF16 R140, R164.reuse, R22, R140 ;  /* 0x00000016a48c723c */ /* 0x040ff0000004188c */
[C---:B-1----:R-:W-:Y:S07]  /*9020*/  HMMA.16816.F32.BF16 R144, R164.reuse, R4, R144 ;  /* 0x00000004a490723c */ /* 0x042fee0000041890 */
[----:B------:R-:W-:Y:S01]  /*9030*/  FADD.FTZ R4, R186, R2 ;  /* 0x00000002ba047221 */ /* 0x000fe20000010000 */
[----:B------:R-:W-:Y:S04]  /*9040*/  HMMA.16816.F32.BF16 R164, R164, R6, R16 ;  /* 0x00000006a4a4723c */ /* 0x000fe80000041810 */
[----:B------:R-:W-:Y:S02]  /*9050*/  FADD.FTZ R2, R170, R0 ;  /* 0x00000000aa027221 */ /* 0x000fe40000010000 */
[----:B------:R-:W-:Y:S01]  /*9060*/  FADD.FTZ R0, R180, R4 ;  /* 0x00000004b4007221 */ /* 0x000fe20000010000 */
[-C--:B------:R-:W-:Y:S01]  /*9070*/  MOV R16, R3.reuse ;  /* 0x0000000300107202 */ /* 0x080fe20000000f00 */
[----:B------:R-:W-:Y:S04]  /*9080*/  FADD.FTZ R2, R169, R2 ;  /* 0x00000002a9027221 */ /* 0x000fe80000010000 */
[----:B------:R-:W-:Y:S02]  /*9090*/  FADD.FTZ R0, R178, R0 ;  /* 0x00000000b2007221 */ /* 0x000fe40000010000 */
        /* <DEDUP_REMOVED lines=8> */
.L_x_3839:
        /* <DEDUP_REMOVED lines=8> */
.L_x_3910:
        /* <DEDUP_REMOVED lines=87> */
[----:B------:R-:W-:Y:S01]  /*9710*/  FMUL.FTZ R121, R0, R155 ;  /* 0x0000009b00797220 */ /* 0x000fe20000410000 */
[----:B--2---:R-:W-:Y:S01]  /*9720*/  @P0 MOV R3, 0x3f317218 ;  /* 0x3f31721800030802 */ /* 0x004fe20000000f00 */
[----:B---3--:R-:W-:Y:S02]  /*9730*/  @P0 FMUL.FTZ R2, R2, 0.69314718246459960938 ;  /* 0x3f31721802020820 */ /* 0x008fe40000410000 */
[C---:B------:R-:W-:Y:S02]  /*9740*/  FMUL.FTZ R124, R0.reuse, R158 ;  /* 0x0000009e007c7220 */ /* 0x040fe40000410000 */
        /* <DEDUP_REMOVED lines=58> */
.L_x_3824:
[----:B------:R-:W2:Y:S01]  /*9af0*/  S2R R2, SR_TID.X ;  /* 0x0000000000027919 */ /* 0x000ea20000002100 */
[----:B------:R-:W-:Y:S01]  /*9b00*/  BSSY B0, `(.L_x_3842) ;  /* 0x0000010000007945 */ /* 0x000fe20003800000 */
[----:B--2---:R-:W-:-:S13]  /*9b10*/  LOP3.LUT P0, RZ, R2, 0xff, RZ, 0xc0, !PT ;  /* 0x000000ff02ff7812 */ /* 0x004fda000780c0ff */
[----:B------:R-:W-:Y:S05]  /*9b20*/  @P0 BRA `(.L_x_3843) ;  /* 0x000000d000000947 */ /* 0x000fea0003800000 */
[----:B------:R-:W2:Y:S01]  /*9b30*/  S2R R4, SR_LANEID ;  /* 0x0000000000047919 */ /* 0x000ea20000000000 */
        /* <DEDUP_REMOVED lines=11> */
[----:B--2---:R-:W-:-:S06]  /*9bf0*/  IADD3 R240, R3, c[0x0][0xc], R2 ;  /* 0x0000030003f07a10 */ /* 0x004fcc0007ffe002 */
.L_x_3843:
[----:B------:R-:W-:Y:S05]  /*9c00*/  BSYNC B0 ;  /* 0x0000000000007941 */ /* 0x000fea0003800000 */
.L_x_3842:
[----:B------:R-:W-:Y:S01]  /*9c10*/  PRMT R0, R0, 0x9910, RZ ;  /* 0x0000991000007816 */ /* 0x000fe200000000ff */
[----:B------:R-:W-:Y:S01]  /*9c20*/  BSSY B1, `(.L_x_3844) ;  /* 0x000041f000017945 */ /* 0x000fe20003800000 */
[----:B------:R-:W-:Y:S02]  /*9c30*/  IMAD.MOV.U32 R122, RZ, RZ, R240 ;  /* 0x000000ffff7a7224 */ /* 0x000fe400078e00f0 */
        /* <DEDUP_REMOVED lines=8> */
[----:B-1----:R-:W4:Y:S04]  /*9cc0*/  LDL R5, [R1+0x20] ;  /* 0x0000200001057983 */ /* 0x002f280000100800 */
        /* <DEDUP_REMOVED lines=8> */
[----:B------:R-:W-:Y:S02]  /*9d50*/  ISETP.NE.AND.EX P2, PT, RZ, c[0x0][0x50c], PT, P2 ;  /* 0x00014300ff007a0c */ /* 0x000fe40003f45320 */
        /* <DEDUP_REMOVED lines=112> */
[----:B------:R-:W2:Y:S01]  /*a460*/  LDL.LU R8, [R1+0x4] ;  /* 0x0000040001087983 */ /* 0x000ea20000300800 */
[----:B------:R-:W-:Y:S01]  /*a470*/  IMAD.MOV.U32 R12, RZ, RZ, c[0x0][0x388] ;  /* 0x0000e200ff0c7624 */ /* 0x000fe200078e00ff */
[----:B----4-:R-:W-:Y:S02]  /*a480*/  F2FP.BF16.PACK_AB R2, R111, R110 ;  /* 0x0000006e6f02723e */ /* 0x010fe400000010ff */
[----:B------:R3:W-:Y:S04]  /*a490*/  STS [R7+0xc000], R3 ;  /* 0x00c0000307007388 */ /* 0x0007e80000000800 */
[----:B------:R4:W-:Y:S01]  /*a4a0*/  STS [R7+0xc400], R2 ;  /* 0x00c4000207007388 */ /* 0x0009e20000000800 */
[----:B-1----:R-:W-:-:S05]  /*a4b0*/  F2FP.BF16.PACK_AB R0, R113, R112 ;  /* 0x000000707100723e */ /* 0x002fca00000010ff */
[----:B------:R1:W-:Y:S01]  /*a4c0*/  STS [R6+0xc000], R0 ;  /* 0x00c0000006007388 */ /* 0x0003e20000000800 */
[----:B---3--:R-:W-:Y:S02]  /*a4d0*/  F2FP.BF16.PACK_AB R3, R95, R94 ;  /* 0x0000005e5f03723e */ /* 0x008fe400000010ff */
[----:B----4-:R-:W-:-:S03]  /*a4e0*/  F2FP.BF16.PACK_AB R2, R105, R104 ;  /* 0x000000686902723e */ /* 0x010fc600000010ff */
[----:B------:R3:W-:Y:S04]  /*a4f0*/  STS [R6+0xc400], R3 ;  /* 0x00c4000306007388 */ /* 0x0007e80000000800 */
[----:B------:R4:W-:Y:S01]  /*a500*/  STS [R5+0xc000], R2 ;  /* 0x00c0000205007388 */ /* 0x0009e20000000800 */
[----:B-1----:R-:W-:-:S05]  /*a510*/  F2FP.BF16.PACK_AB R0, R67, R66 ;  /* 0x000000424300723e */ /* 0x002fca00000010ff */
[----:B------:R1:W-:Y:S01]  /*a520*/  STS [R5+0xc400], R0 ;  /* 0x00c4000005007388 */ /* 0x0003e20000000800 */
[----:B---3--:R-:W-:Y:S01]  /*a530*/  F2FP.BF16.PACK_AB R3, R57, R56 ;  /* 0x000000383903723e */ /* 0x008fe200000010ff */
[----:B------:R-:W-:Y:S02]  /*a540*/  IMAD.MOV.U32 R6, RZ, RZ, 0x4 ;  /* 0x00000004ff067424 */ /* 0x000fe400078e00ff */
[----:B----4-:R-:W-:Y:S02]  /*a550*/  IMAD.MOV.U32 R2, RZ, RZ, RZ ;  /* 0x000000ffff027224 */ /* 0x010fe400078e00ff */
[----:B------:R-:W-:Y:S01]  /*a560*/  STS [R9+0xc000], R3 ;  /* 0x00c0000309007388 */ /* 0x000fe20000000800 */
[C---:B------:R-:W-:Y:S01]  /*a570*/  IMAD.WIDE R6, R244.reuse, R6, c[0x0][0x500] ;  /* 0x00014000f4067625 */ /* 0x040fe200078e0206 */
[----:B-1----:R-:W-:Y:S02]  /*a580*/  F2FP.BF16.PACK_AB R0, R59, R58 ;  /* 0x0000003a3b00723e */ /* 0x002fe400000010ff */
[----:B------:R-:W-:-:S03]  /*a590*/  @P2 LEA.HI.X R5, R244, c[0x0][0x50c], R246, 0x2, P0 ;  /* 0x00014300f4052a11 */ /* 0x000fc600000f14f6 */
[----:B------:R1:W-:Y:S04]  /*a5a0*/  STS [R9+0xc400], R0 ;  /* 0x00c4000009007388 */ /* 0x0003e80000000800 */
[----:B------:R-:W-:Y:S06]  /*a5b0*/  BAR.SYNC.DEFER_BLOCKING 0x1, 0x100 ;  /* 0x0044000000007b1d */ /* 0x000fec0000010000 */
[----:B------:R3:W5:Y:S04]  /*a5c0*/  @P2 LDG.E R12, [R4.64] ;  /* 0x00000006040c2981 */ /* 0x000768000c1e1900 */
[----:B------:R3:W5:Y:S01]  /*a5d0*/  @P1 LDG.E R2, [R6.64] ;  /* 0x0000000606021981 */ /* 0x000762000c1e1900 */
[----:B--2---:R-:W-:-:S04]  /*a5e0*/  ISETP.NE.AND P0, PT, R8, RZ, PT ;  /* 0x000000ff0800720c */ /* 0x004fc80003f05270 */
[----:B-1----:R-:W-:Y:S01]  /*a5f0*/  SEL R0, R8, c[0x0][0x3d4], P0 ;  /* 0x0000f50008007a07 */ /* 0x002fe20000000000 */
[----:B------:R-:W-:Y:S05]  /*a600*/  @P2 BRA `(.L_x_3846) ;  /* 0x0000004000002947 */ /* 0x000fea0003800000 */
[----:B---3--:R-:W-:Y:S05]  /*a610*/  @!P1 BRA `(.L_x_3846) ;  /* 0x0000003000009947 */ /* 0x008fea0003800000 */
[----:B-----5:R1:W2:Y:S04]  /*a620*/  LDG.E R12, [R6.64] ;  /* 0x00000006060c7981 */ /* 0x0202a8000c1e1900 */
[----:B-1----:R-:W2:Y:S02]  /*a630*/  LDG.E R6, [R6.64+0x4] ;  /* 0x0000040606067981 */ /* 0x002ea4000c1e1900 */
[----:B--2---:R-:W-:Y:S02]  /*a640*/  IADD3 R12, -R12, R6, RZ ;  /* 0x000000060c0c7210 */ /* 0x004fe40007ffe1ff */
.L_x_3846:
[----:B---3--:R-:W-:Y:S01]  /*a650*/  IMAD.MOV.U32 R10, RZ, RZ, 0x368 ;  /* 0x00000368ff0a7424 */ /* 0x008fe200078e00ff */
[----:B------:R-:W-:Y:S01]  /*a660*/  ISETP.GT.AND P2, PT, R0, 0x1, PT ;  /* 0x000000010000780c */ /* 0x000fe20003f44270 */
[----:B------:R-:W2:Y:S03]  /*a670*/  LDL R123, [R1+0x38] ;  /* 0x00003800017b7983 */ /* 0x000ea60000100800 */
[----:B------:R-:W-:Y:S01]  /*a680*/  SEL R10, R10, 0x328, P2 ;  /* 0x000003280a0a7807 */ /* 0x000fe20001000000 */
[----:B------:R-:W3:Y:S03]  /*a690*/  LDL R126, [R1+0x28] ;  /* 0x00002800017e7983 */ /* 0x000ee60000100800 */
[----:B------:R-:W1:Y:S02]  /*a6a0*/  LDC.64 R14, c[0x0][R10+0x168] ;  /* 0x00005a000a0e7b82 */ /* 0x000e640000000a00 */
[----:B-1----:R-:W-:-:S02]  /*a6b0*/  IMAD R8, R15, R245, RZ ;  /* 0x000000f50f087224 */ /* 0x002fc400078e02ff */
[----:B------:R-:W4:Y:S04]  /*a6c0*/  LDL R15, [R1+0x34] ;  /* 0x00003400010f7983 */ /* 0x000f280000100800 */
[----:B------:R-:W1:Y:S08]  /*a6d0*/  LDC.64 R6, c[0x0][R10+0x170] ;  /* 0x00005c000a067b82 */ /* 0x000e700000000a00 */
[----:B------:R-:W2:Y:S01]  /*a6e0*/  LDC.64 R16, c[0x0][R10+0x178] ;  /* 0x00005e000a107b82 */ /* 0x000ea20000000a00 */
[----:B------:R-:W-:-:S07]  /*a6f0*/  ISETP.NE.U32.AND P0, PT, RZ, c[0x0][0x500], PT ;  /* 0x00014000ff007a0c */ /* 0x000fce0003f05070 */
[----:B------:R1:W2:Y:S01]  /*a700*/  LDC.64 R18, c[0x0][R10+0x160] ;  /* 0x000058000a127b82 */ /* 0x0002a20000000a00 */
[----:B------:R-:W-:Y:S01]  /*a710*/  ISETP.NE.AND.EX P0, PT, RZ, c[0x0][0x504], PT, P0 ;  /* 0x00014100ff007a0c */ /* 0x000fe20003f05300 */
[----:B------:R-:W-:-:S03]  /*a720*/  IMAD.MOV.U32 R5, RZ, RZ, c[0x0][0x4e8] ;  /* 0x00013a00ff057624 */ /* 0x000fc600078e00ff */
[----:B------:R-:W-:Y:S02]  /*a730*/  SEL R0, R244, RZ, !P0 ;  /* 0x000000fff4007207 */ /* 0x000fe40004000000 */
[----:B------:R-:W-:Y:S02]  /*a740*/  SEL R4, R246, RZ, !P0 ;  /* 0x000000fff6047207 */ /* 0x000fe40004000000 */
[----:B------:R-:W-:Y:S01]  /*a750*/  ISETP.NE.AND P1, PT, R5, 0x1, PT ;  /* 0x000000010500780c */ /* 0x000fe20003f25270 */
[----:B-1----:R-:W-:-:S04]  /*a760*/  IMAD R3, R7, R0, RZ ;  /* 0x0000000007037224 */ /* 0x002fc800078e02ff */
[C---:B------:R-:W-:Y:S02]  /*a770*/  IMAD R3, R6.reuse, R4, R3 ;  /* 0x0000000406037224 */ /* 0x040fe400078e0203 */
[----:B------:R-:W-:-:S04]  /*a780*/  IMAD.WIDE.U32 R4, R6, R0, RZ ;  /* 0x0000000006047225 */ /* 0x000fc800078e00ff */
[----:B------:R-:W-:-:S04]  /*a790*/  IMAD.WIDE.U32 R6, R14, R245, RZ ;  /* 0x000000f50e067225 */ /* 0x000fc800078e00ff */
[----:B------:R-:W-:Y:S01]  /*a7a0*/  IMAD.IADD R13, R5, 0x1, R3 ;  /* 0x00000001050d7824 */ /* 0x000fe200078e0203 */
[----:B-----5:R-:W-:Y:S01]  /*a7b0*/  IADD3 R9, P5, P4, R4, R6, R2 ;  /* 0x0000000604097210 */ /* 0x020fe20007cbe002 */
[----:B------:R-:W-:Y:S02]  /*a7c0*/  IMAD.IADD R11, R7, 0x1, R8 ;  /* 0x00000001070b7824 */ /* 0x000fe400078e0208 */
[----:B--2---:R-:W-:Y:S01]  /*a7d0*/  IMAD R3, R241, 0x80, R123 ;  /* 0x00000080f1037824 */ /* 0x004fe200078e027b */
[----:B---3--:R-:W-:-:S03]  /*a7e0*/  SEL R4, R126, RZ, P2 ;  /* 0x000000ff7e047207 */ /* 0x008fc60001000000 */
[----:B------:R-:W-:Y:S01]  /*a7f0*/  @P1 IMAD.HI.U32 R5, R3, c[0x0][0x4ec], RZ ;  /* 0x00013b0003051a27 */ /* 0x000fe200078e00ff */
[----:B------:R-:W1:Y:S03]  /*a800*/  S2R R123, SR_TID.X ;  /* 0x00000000007b7919 */ /* 0x000e660000002100 */
[-C--:B------:R-:W-:Y:S02]  /*a810*/  IMAD R8, R17, R4.reuse, RZ ;  /* 0x0000000411087224 */ /* 0x080fe400078e02ff */
        /* <DEDUP_REMOVED lines=29> */
[----:B----4-:R-:W-:-:S03]  /*a9f0*/  IMAD R5, R241, 0x80, R15 ;  /* 0x00000080f1057824 */ /* 0x010fc600078e020f */
        /* <DEDUP_REMOVED lines=22> */
[C---:B------:R-:W-:Y:S02]  /*ab60*/  IMAD.WIDE.U32 R6, R245.reuse, c[0x0][0x3e8], R2 ;  /* 0x0000fa00f5067a25 */ /* 0x040fe400078e0002 */
        /* <DEDUP_REMOVED lines=42> */
.L_x_3911:
[----:B------:R-:W-:Y:S05]  /*ae10*/  BRA.DIV ~URZ, `(.L_x_3849) ;  /* 0x000044327f007947 */ /* 0x000fea000b800000 */
[----:B------:R3:W4:Y:S02]  /*ae20*/  SHFL.IDX PT, R0, R15, RZ, 0x181f ;  /* 0x00181fff0f007589 */ /* 0x00072400000e0000 */
.L_x_3912:
[----:B------:R-:W-:Y:S01]  /*ae30*/  ISETP.GE.AND P0, PT, R7, R4, PT ;  /* 0x000000040700720c */ /* 0x000fe20003f06270 */
[----:B------:R-:W-:-:S12]  /*ae40*/  BSSY B0, `(.L_x_3850) ;  /* 0x0000013000007945 */ /* 0x000fd80003800000 */
[----:B------:R-:W-:Y:S05]  /*ae50*/  @P0 BRA `(.L_x_3851) ;  /* 0x0000011000000947 */ /* 0x000fea0003800000 */
[----:B------:R-:W5:Y:S01]  /*ae60*/  LDL R5, [R1] ;  /* 0x0000000001057983 */ /* 0x000f620000100800 */
        /* <DEDUP_REMOVED lines=10> */
[----:B------:R2:W-:Y:S01]  /*af10*/  @!P6 ST.E.128 [R12.64], R28 ;  /* 0x0000001c0c00e985 */ /* 0x0005e2000c101d06 */
[----:B------:R-:W-:-:S02]  /*af20*/  @!P3 LEA.HI.X R3, R238, R6, R247, 0x1, P0 ;  /* 0x00000006ee03b211 */ /* 0x000fc400000f0cf7 */
[----:B-----5:R-:W-:-:S05]  /*af30*/  @!P5 LEA.HI.X R11, R237, R6, R5, 0x1, P2 ;  /* 0x00000006ed0bd211 */ /* 0x020fca00010f0c05 */
[----:B------:R2:W-:Y:S04]  /*af40*/  @!P5 ST.E.128 [R10.64], R24 ;  /* 0x000000180a00d985 */ /* 0x0005e8000c101d06 */
[----:B------:R2:W-:Y:S04]  /*af50*/  @!P4 ST.E.128 [R8.64], R20 ;  /* 0x000000140800c985 */ /* 0x0005e8000c101d06 */
[----:B------:R2:W-:Y:S02]  /*af60*/  @!P3 ST.E.128 [R2.64], R16 ;  /* 0x000000100200b985 */ /* 0x0005e4000c101d06 */
.L_x_3851:
[----:B------:R-:W-:Y:S05]  /*af70*/  BSYNC B0 ;  /* 0x0000000000007941 */ /* 0x000fea0003800000 */
.L_x_3850:
[----:B------:R-:W-:Y:S05]  /*af80*/  BRA.DIV ~URZ, `(.L_x_3852) ;  /* 0x000043227f007947 */ /* 0x000fea000b800000 */
[----:B--2---:R2:W1:Y:S04]  /*af90*/  SHFL.IDX PT, R6, R14, 0x1, 0x181f ;  /* 0x00381f000e067f89 */ /* 0x00446800000e0000 */
[----:B----4-:R2:W4:Y:S02]  /*afa0*/  SHFL.IDX PT, R0, R15, 0x1, 0x181f ;  /* 0x00381f000f007f89 */ /* 0x01052400000e0000 */
.L_x_3913:
[----:B------:R-:W-:Y:S01]  /*afb0*/  IADD3 R2, R7, 0x20, RZ ;  /* 0x0000002007027810 */ /* 0x000fe20007ffe0ff */
[----:B------:R-:W-:Y:S03]  /*afc0*/  BSSY B0, `(.L_x_3853) ;  /* 0x0000014000007945 */ /* 0x000fe60003800000 */
[----:B------:R-:W-:-:S13]  /*afd0*/  ISETP.GE.AND P0, PT, R2, R4, PT ;  /* 0x000000040200720c */ /* 0x000fda0003f06270 */
        /* <DEDUP_REMOVED lines=18> */
.L_x_3854:
[----:B------:R-:W-:Y:S05]  /*b100*/  BSYNC B0 ;  /* 0x0000000000007941 */ /* 0x000fea0003800000 */
.L_x_3853:
[----:B------:R-:W-:Y:S05]  /*b110*/  BRA.DIV ~URZ, `(.L_x_3855) ;  /* 0x000042527f007947 */ /* 0x000fea000b800000 */
[----:B-1----:R1:W2:Y:S02]  /*b120*/  SHFL.IDX PT, R6, R14, 0x2, 0x181f ;  /* 0x00581f000e067f89 */ /* 0x0022a400000e0000 */
.L_x_3914:
[----:B------:R-:W-:Y:S05]  /*b130*/  BRA.DIV ~URZ, `(.L_x_3856) ;  /* 0x000042a27f007947 */ /* 0x000fea000b800000 */
[----:B----4-:R4:W1:Y:S02]  /*b140*/  SHFL.IDX PT, R0, R15, 0x2, 0x181f ;  /* 0x00581f000f007f89 */ /* 0x01086400000e0000 */
.L_x_3915:
        /* <DEDUP_REMOVED lines=21> */
.L_x_3858:
[----:B------:R-:W-:Y:S05]  /*b2a0*/  BSYNC B0 ;  /* 0x0000000000007941 */ /* 0x000fea0003800000 */
.L_x_3857:
[----:B------:R-:W-:Y:S05]  /*b2b0*/  BRA.DIV ~URZ, `(.L_x_3859) ;  /* 0x000041827f007947 */ /* 0x000fea000b800000 */
[----:B--2---:R2:W3:Y:S04]  /*b2c0*/  SHFL.IDX PT, R6, R14, 0x3, 0x181f ;  /* 0x00781f000e067f89 */ /* 0x0044e800000e0000 */
[----:B-1----:R2:W1:Y:S02]  /*b2d0*/  SHFL.IDX PT, R0, R15, 0x3, 0x181f ;  /* 0x00781f000f007f89 */ /* 0x00246400000e0000 */
.L_x_3916:
[----:B------:R-:W-:-:S04]  /*b2e0*/  IADD3 R2, R7, 0x60, RZ ;  /* 0x0000006007027810 */ /* 0x000fc80007ffe0ff */
[----:B------:R-:W-:-:S13]  /*b2f0*/  ISETP.GE.AND P0, PT, R2, R4, PT ;  /* 0x000000040200720c */ /* 0x000fda0003f06270 */
[----:B------:R-:W-:Y:S05]  /*b300*/  @P0 BRA `(.L_x_3860) ;  /* 0x00002b0000000947 */ /* 0x000fea0003800000 */
[----:B------:R-:W5:Y:S01]  /*b310*/  LDL R10, [R1] ;  /* 0x00000000010a7983 */ /* 0x000f620000100800 */
[----:B------:R-:W-:Y:S02]  /*b320*/  ISETP.GE.AND P2, PT, R234, c[0x0][0x3c8], PT ;  /* 0x0000f200ea007a0c */ /* 0x000fe40003f46270 */
[----:B------:R-:W-:Y:S02]  /*b330*/  ISETP.GE.AND P1, PT, R237, c[0x0][0x3c8], PT ;  /* 0x0000f200ed007a0c */ /* 0x000fe40003f26270 */
[----:B------:R-:W-:-:S09]  /*b340*/  ISETP.GE.AND P0, PT, R236, c[0x0][0x3c8], PT ;  /* 0x0000f200ec007a0c */ /* 0x000fd20003f06270 */
[-C--:B-1----:R-:W-:Y:S02]  /*b350*/  @!P2 LEA R8, P5, R234, R0.reuse, 0x1 ;  /* 0x00000000ea08a211 */ /* 0x082fe400078a08ff */
[-C--:B------:R-:W-:Y:S02]  /*b360*/  @!P1 LEA R4, P4, R237, R0.reuse, 0x1 ;  /* 0x00000000ed049211 */ /* 0x080fe400078808ff */
[----:B------:R-:W-:Y:S02]  /*b370*/  @!P0 LEA R2, P3, R236, R0, 0x1 ;  /* 0x00000000ec028211 */ /* 0x000fe400078608ff */
[-C--:B---3--:R-:W-:Y:S02]  /*b380*/  @!P2 LEA.HI.X R9, R234, R6.reuse, R235, 0x1, P5 ;  /* 0x00000006ea09a211 */ /* 0x088fe400028f0ceb */
[----:B------:R-:W-:-:S03]  /*b390*/  @!P0 LEA.HI.X R3, R236, R6, R252, 0x1, P3 ;  /* 0x00000006ec038211 */ /* 0x000fc600018f0cfc */
[----:B------:R1:W-:Y:S01]  /*b3a0*/  @!P2 ST.E.128 [R8.64], R72 ;  /* 0x000000480800a985 */ /* 0x0003e2000c101d06 */
[----:B-----5:R-:W-:-:S05]  /*b3b0*/  @!P1 LEA.HI.X R5, R237, R6, R10, 0x1, P4 ;  /* 0x00000006ed059211 */ /* 0x020fca00020f0c0a */
        /* <DEDUP_REMOVED lines=8> */
.L_x_3847:
[----:B------:R-:W2:Y:S01]  /*b440*/  LDL.LU R7, [R1+0x28] ;  /* 0x0000280001077983 */ /* 0x000ea20000300800 */
[----:B------:R-:W-:Y:S02]  /*b450*/  IMAD R6, R6, c[0x0][0x408], RZ ;  /* 0x0001020006067a24 */ /* 0x000fe400078e02ff */
[----:B------:R-:W-:-:S04]  /*b460*/  IMAD.WIDE.U32 R4, R2, c[0x0][0x408], RZ ;  /* 0x0001020002047a25 */ /* 0x000fc800078e00ff */
[----:B------:R-:W-:Y:S02]  /*b470*/  IMAD R2, R2, c[0x0][0x40c], R6 ;  /* 0x0001030002027a24 */ /* 0x000fe400078e0206 */
[----:B------:R-:W-:-:S03]  /*b480*/  @P1 IMAD.HI.U32 R6, R3, c[0x0][0x4ec], RZ ;  /* 0x00013b0003061a27 */ /* 0x000fc600078e00ff */
[----:B------:R-:W-:Y:S02]  /*b490*/  IADD3 R5, R5, R2, RZ ;  /* 0x0000000205057210 */ /* 0x000fe40007ffe0ff */
[----:B------:R-:W-:-:S03]  /*b4a0*/  SHF.R.S32.HI R2, RZ, 0x1f, R0 ;  /* 0x0000001fff027819 */ /* 0x000fc60000011400 */
[----:B------:R-:W-:-:S04]  /*b4b0*/  IMAD.WIDE.U32 R4, R245, c[0x0][0x438], R4 ;  /* 0x00010e00f5047a25 */ /* 0x000fc800078e0004 */
[----:B------:R-:W-:Y:S02]  /*b4c0*/  IMAD R2, R2, c[0x0][0x440], RZ ;  /* 0x0001100002027a24 */ /* 0x000fe400078e02ff */
[----:B------:R-:W-:Y:S02]  /*b4d0*/  IMAD R5, R245, c[0x0][0x43c], R5 ;  /* 0x00010f00f5057a24 */ /* 0x000fe400078e0205 */
[C---:B------:R-:W-:Y:S02]  /*b4e0*/  IMAD R2, R0.reuse, c[0x0][0x444], R2 ;  /* 0x0001110000027a24 */ /* 0x040fe400078e0202 */
[----:B------:R-:W-:Y:S01]  /*b4f0*/  IMAD.WIDE.U32 R4, R0, c[0x0][0x440], R4 ;  /* 0x0001100000047a25 */ /* 0x000fe200078e0004 */
[----:B------:R-:W-:Y:S02]  /*b500*/  MOV R0, R3 ;  /* 0x0000000300007202 */ /* 0x000fe40000000f00 */
[----:B------:R-:W-:Y:S02]  /*b510*/  @P1 SHF.R.U32.HI R0, RZ, c[0x0][0x4f0], R6 ;  /* 0x00013c00ff001a19 */ /* 0x000fe40000011606 */
[----:B------:R-:W-:-:S02]  /*b520*/  IADD3 R5, R5, R2, RZ ;  /* 0x0000000205057210 */ /* 0x000fc40007ffe0ff */
[----:B------:R-:W-:Y:S02]  /*b530*/  SHF.R.S32.HI R2, RZ, 0x1f, R0 ;  /* 0x0000001fff027819 */ /* 0x000fe40000011400 */
[----:B------:R-:W-:-:S03]  /*b540*/  IADD3 R6, -R0, RZ, RZ ;  /* 0x000000ff00067210 */ /* 0x000fc60007ffe1ff */
[----:B------:R-:W-:Y:S02]  /*b550*/  IMAD R2, R2, c[0x0][0x430], RZ ;  /* 0x00010c0002027a24 */ /* 0x000fe400078e02ff */
[----:B------:R-:W-:Y:S02]  /*b560*/  IMAD R6, R6, c[0x0][0x4e8], R3 ;  /* 0x00013a0006067a24 */ /* 0x000fe400078e0203 */
[----:B--2---:R-:W-:-:S04]  /*b570*/  IMAD.WIDE.U32 R4, R7, c[0x0][0x448], R4 ;  /* 0x0001120007047a25 */ /* 0x004fc800078e0004 */
        /* <DEDUP_REMOVED lines=8> */
[----:B-1----:R-:W-:-:S04]  /*b600*/  LEA R21, P1, R2, c[0x0][0x400], 0x2 ;  /* 0x0001000002157a11 */ /* 0x002fc800078210ff */
[----:B------:R-:W-:-:S04]  /*b610*/  IADD3 R6, R3, R6, RZ ;  /* 0x0000000603067210 */ /* 0x000fc80007ffe0ff */
[----:B------:R-:W-:Y:S01]  /*b620*/  LEA.HI.X R20, R2, c[0x0][0x404], R6, 0x2, P1 ;  /* 0x0001010002147a11 */ /* 0x000fe200008f1406 */
[----:B------:R-:W-:Y:S05]  /*b630*/  BRA.DIV ~URZ, `(.L_x_3861) ;  /* 0x00003ec27f007947 */ /* 0x000fea000b800000 */
[----:B------:R1:W2:Y:S02]  /*b640*/  SHFL.IDX PT, R4, R20, RZ, 0x1c1f ;  /* 0x001c1fff14047589 */ /* 0x0002a400000e0000 */
.L_x_3917:
[----:B------:R-:W-:Y:S05]  /*b650*/  BRA.DIV ~URZ, `(.L_x_3862) ;  /* 0x00003f127f007947 */ /* 0x000fea000b800000 */
[----:B------:R3:W4:Y:S02]  /*b660*/  SHFL.IDX PT, R0, R21, RZ, 0x1c1f ;  /* 0x001c1fff15007589 */ /* 0x00072400000e0000 */
.L_x_3918:
[----:B------:R-:W-:Y:S01]  /*b670*/  BSSY B0, `(.L_x_3863) ;  /* 0x00000cf000007945 */ /* 0x000fe20003800000 */
[----:B------:R-:W-:Y:S05]  /*b680*/  @P3 BRA `(.L_x_3864) ;  /* 0x00000cd000003947 */ /* 0x000fea0003800000 */
[C---:B------:R-:W-:Y:S02]  /*b690*/  IADD3 R10, R239.reuse, 0x8, RZ ;  /* 0x00000008ef0a7810 */ /* 0x040fe40007ffe0ff */
[C---:B------:R-:W-:Y:S02]  /*b6a0*/  ISETP.GE.AND P2, PT, R239.reuse, c[0x0][0x3c8], PT ;  /* 0x0000f200ef007a0c */ /* 0x040fe40003f46270 */
[----:B------:R-:W-:Y:S02]  /*b6b0*/  ISETP.GE.AND P1, PT, R10, c[0x0][0x3c8], PT ;  /* 0x0000f2000a007a0c */ /* 0x000fe40003f26270 */
[C---:B------:R-:W-:Y:S02]  /*b6c0*/  IADD3 R12, R239.reuse, 0x10, RZ ;  /* 0x00000010ef0c7810 */ /* 0x040fe40007ffe0ff */
[----:B------:R-:W-:-:S02]  /*b6d0*/  IADD3 R6, R239, 0x18, RZ ;  /* 0x00000018ef067810 */ /* 0x000fc40007ffe0ff */
[----:B------:R-:W-:Y:S02]  /*b6e0*/  ISETP.GE.AND P3, PT, R12, c[0x0][0x3c8], PT ;  /* 0x0000f2000c007a0c */ /* 0x000fe40003f66270 */
[----:B------:R-:W-:Y:S02]  /*b6f0*/  ISETP.GE.AND P5, PT, R6, c[0x0][0x3c8], PT ;  /* 0x0000f20006007a0c */ /* 0x000fe40003fa6270 */
[----:B------:R-:W-:Y:S01]  /*b700*/  SHF.R.S32.HI R7, RZ, 0x1f, R10 ;  /* 0x0000001fff077819 */ /* 0x000fe2000001140a */
[----:B----4-:R-:W-:Y:S01]  /*b710*/  @!P2 IMAD.MOV.U32 R2, RZ, RZ, R0 ;  /* 0x000000ffff02a224 */ /* 0x010fe200078e0000 */
[C---:B------:R-:W-:Y:S01]  /*b720*/  IADD3 R5, R239.reuse, 0x20, RZ ;  /* 0x00000020ef057810 */ /* 0x040fe20007ffe0ff */
[----:B--2---:R-:W-:Y:S01]  /*b730*/  @!P2 IMAD.MOV.U32 R3, RZ, RZ, R4 ;  /* 0x000000ffff03a224 */ /* 0x004fe200078e0004 */
[C---:B------:R-:W-:Y:S02]  /*b740*/  @!P1 LEA R8, P4, R10.reuse, R0, 0x2 ;  /* 0x000000000a089211 */ /* 0x040fe400078810ff */
[----:B------:R-:W-:Y:S01]  /*b750*/  SHF.R.S32.HI R11, RZ, 0x1f, R6 ;  /* 0x0000001fff0b7819 */ /* 0x000fe20000011406 */
[----:B------:R-:W-:Y:S01]  /*b760*/  @!P2 IMAD.WIDE R2, R239, 0x4, R2 ;  /* 0x00000004ef02a825 */ /* 0x000fe200078e0202 */
[----:B------:R-:W-:-:S02]  /*b770*/  @!P1 LEA.HI.X R9, R10, R4, R7, 0x2, P4 ;  /* 0x000000040a099211 */ /* 0x000fc400020f1407 */
[----:B------:R-:W-:Y:S02]  /*b780*/  ISETP.GE.AND P4, PT, R5, c[0x0][0x3c8], PT ;  /* 0x0000f20005007a0c */ /* 0x000fe40003f86270 */
[----:B------:R2:W-:Y:S01]  /*b790*/  @!P2 ST.E.64 [R2.64], R24 ;  /* 0x000000180200a985 */ /* 0x0005e2000c101b06 */
[----:B------:R-:W-:Y:S02]  /*b7a0*/  SHF.R.S32.HI R7, RZ, 0x1f, R12 ;  /* 0x0000001fff077819 */ /* 0x000fe4000001140c */
[----:B------:R-:W-:Y:S01]  /*b7b0*/  SHF.R.S32.HI R13, RZ, 0x1f, R5 ;  /* 0x0000001fff0d7819 */ /* 0x000fe20000011405 */
[----:B------:R4:W-:Y:S01]  /*b7c0*/  @!P1 ST.E.64 [R8.64], R22 ;  /* 0x0000001608009985 */ /* 0x0009e2000c101b06 */
[C---:B------:R-:W-:Y:S02]  /*b7d0*/  @!P5 LEA R10, P1, R6.reuse, R0, 0x2 ;  /* 0x00000000060ad211 */ /* 0x040fe400078210ff */
[----:B------:R-:W-:Y:S02]  /*b7e0*/  IADD3 R123, R239, 0xa0, RZ ;  /* 0x000000a0ef7b7810 */ /* 0x000fe40007ffe0ff */
[----:B------:R-:W-:-:S02]  /*b7f0*/  @!P5 LEA.HI.X R11, R6, R4, R11, 0x2, P1 ;  /* 0x00000004060bd211 */ /* 0x000fc400008f140b */
[C---:B------:R-:W-:Y:S02]  /*b800*/  IADD3 R6, R239.reuse, 0x40, RZ ;  /* 0x00000040ef067810 */ /* 0x040fe40007ffe0ff */
[C---:B------:R-:W-:Y:S02]  /*b810*/  IADD3 R126, R239.reuse, 0x90, RZ ;  /* 0x00000090ef7e7810 */ /* 0x040fe40007ffe0ff */
[C---:B------:R-:W-:Y:S02]  /*b820*/  IADD3 R127, R239.reuse, 0xa0, RZ ;  /* 0x000000a0ef7f7810 */ /* 0x040fe40007ffe0ff */
[----:B------:R-:W-:Y:S02]  /*b830*/  SHF.R.S32.HI R126, RZ, 0x1f, R126 ;  /* 0x0000001fff7e7819 */ /* 0x000fe4000001147e */
[----:B------:R-:W-:Y:S02]  /*b840*/  SHF.R.S32.HI R127, RZ, 0x1f, R127 ;  /* 0x0000001fff7f7819 */ /* 0x000fe4000001147f */
[----:B--2---:R-:W-:-:S02]  /*b850*/  IADD3 R3, R239, 0x28, RZ ;  /* 0x00000028ef037810 */ /* 0x004fc40007ffe0ff */
[----:B------:R-:W-:Y:S02]  /*b860*/  IADD3 R2, R239, 0x30, RZ ;  /* 0x00000030ef027810 */ /* 0x000fe40007ffe0ff */
[----:B------:R-:W-:Y:S02]  /*b870*/  ISETP.GE.AND P6, PT, R3, c[0x0][0x3c8], PT ;  /* 0x0000f20003007a0c */ /* 0x000fe40003fc6270 */
[----:B----4-:R-:W-:Y:S02]  /*b880*/  @!P3 LEA R8, P2, R12, R0, 0x2 ;  /* 0x000000000c08b211 */ /* 0x010fe400078410ff */
[----:B------:R-:W-:Y:S02]  /*b890*/  ISETP.GE.AND P1, PT, R2, c[0x0][0x3c8], PT ;  /* 0x0000f20002007a0c */ /* 0x000fe40003f26270 */
[----:B------:R-:W-:Y:S02]  /*b8a0*/  @!P3 LEA.HI.X R9, R12, R4, R7, 0x2, P2 ;  /* 0x000000040c09b211 */ /* 0x000fe400010f1407 */
[----:B------:R-:W-:-:S02]  /*b8b0*/  IADD3 R7, R239, 0x38, RZ ;  /* 0x00000038ef077810 */ /* 0x000fc40007ffe0ff */
[----:B------:R-:W-:Y:S01]  /*b8c0*/  @!P4 LEA R12, P2, R5, R0, 0x2 ;  /* 0x00000000050cc211 */ /* 0x000fe200078410ff */
[----:B------:R2:W-:Y:S01]  /*b8d0*/  @!P3 ST.E.64 [R8.64], R26 ;  /* 0x0000001a0800b985 */ /* 0x0005e2000c101b06 */
[----:B------:R-:W-:Y:S02]  /*b8e0*/  ISETP.GE.AND P3, PT, R7, c[0x0][0x3c8], PT ;  /* 0x0000f20007007a0c */ /* 0x000fe40003f66270 */
[----:B------:R-:W-:Y:S01]  /*b8f0*/  @!P4 LEA.HI.X R13, R5, R4, R13, 0x2, P2 ;  /* 0x00000004050dc211 */ /* 0x000fe200010f140d */
[----:B------:R4:W-:Y:S01]  /*b900*/  @!P5 ST.E.64 [R10.64], R30 ;  /* 0x0000001e0a00d985 */ /* 0x0009e2000c101b06 */
[----:B------:R-:W-:Y:S02]  /*b910*/  SHF.R.S32.HI R5, RZ, 0x1f, R3 ;  /* 0x0000001fff057819 */ /* 0x000fe40000011403 */
[----:B------:R-:W-:Y:S01]  /*b920*/  @!P6 LEA R16, P2, R3, R0, 0x2 ;  /* 0x000000000310e211 */ /* 0x000fe200078410ff */
[----:B------:R5:W-:Y:S01]  /*b930*/  @!P4 ST.E.64 [R12.64], R28 ;  /* 0x0000001c0c00c985 */ /* 0x000be2000c101b06 */
[----:B------:R-:W-:-:S02]  /*b940*/  ISETP.GE.AND P5, PT, R6, c[0x0][0x3c8], PT ;  /* 0x0000f20006007a0c */ /* 0x000fc40003fa6270 */
[----:B------:R-:W-:Y:S02]  /*b950*/  @!P6 LEA.HI.X R17, R3, R4, R5, 0x2, P2 ;  /* 0x000000040311e211 */ /* 0x000fe400010f1405 */
[----:B------:R-:W-:Y:S02]  /*b960*/  SHF.R.S32.HI R3, RZ, 0x1f, R2 ;  /* 0x0000001fff037819 */ /* 0x000fe40000011402 */
[C---:B------:R-:W-:Y:S01]  /*b970*/  IADD3 R5, R239.reuse, 0x48, RZ ;  /* 0x00000048ef057810 */ /* 0x040fe20007ffe0ff */
[----:B------:R-:W-:Y:S01]  /*b980*/  @!P6 ST.E.64 [R16.64], R34 ;  /* 0x000000221000e985 */ /* 0x000fe2000c101b06 */
[----:B------:R-:W-:Y:S02]  /*b990*/  IADD3 R25, R239, 0x90, RZ ;  /* 0x00000090ef197810 */ /* 0x000fe40007ffe0ff */
[----:B------:R-:W-:Y:S02]  /*b9a0*/  ISETP.GE.AND P4, PT, R5, c[0x0][0x3c8], PT ;  /* 0x0000f20005007a0c */ /* 0x000fe40003f86270 */
[----:B------:R-:W-:-:S02]  /*b9b0*/  IADD3 R22, R239, 0x98, RZ ;  /* 0x00000098ef167810 */ /* 0x000fc40007ffe0ff */
[C---:B------:R-:W-:Y:S02]  /*b9c0*/  IADD3 R24, R239.reuse, 0xa8, RZ ;  /* 0x000000a8ef187810 */ /* 0x040fe40007ffe0ff */
[----:B------:R-:W-:Y:S02]  /*b9d0*/  IADD3 R23, R239, 0x98, RZ ;  /* 0x00000098ef177810 */ /* 0x000fe40007ffe0ff */
[C---:B--2---:R-:W-:Y:S02]  /*b9e0*/  @!P1 LEA R8, P2, R2.reuse, R0, 0x2 ;  /* 0x0000000002089211 */ /* 0x044fe400078410ff */
[----:B------:R-:W-:Y:S02]  /*b9f0*/  SHF.R.S32.HI R23, RZ, 0x1f, R23 ;  /* 0x0000001fff177819 */ /* 0x000fe40000011417 */
[----:B------:R-:W-:Y:S02]  /*ba00*/  @!P1 LEA.HI.X R9, R2, R4, R3, 0x2, P2 ;  /* 0x0000000402099211 */ /* 0x000fe400010f1403 */
[----:B------:R-:W-:-:S02]  /*ba10*/  SHF.R.S32.HI R2, RZ, 0x1f, R7 ;  /* 0x0000001fff027819 */ /* 0x000fc40000011407 */
[----:B------:R-:W-:Y:S01]  /*ba20*/  @!P3 LEA R14, P2, R7, R0, 0x2 ;  /* 0x00000000070eb211 */ /* 0x000fe200078410ff */
[----:B------:R2:W-:Y:S01]  /*ba30*/  @!P1 ST.E.64 [R8.64], R32 ;  /* 0x0000002008009985 */ /* 0x0005e2000c101b06 */
[----:B------:R-:W-:Y:S02]  /*ba40*/  IADD3 R3, R239, 0x50, RZ ;  /* 0x00000050ef037810 */ /* 0x000fe40007ffe0ff */
[----:B------:R-:W-:Y:S02]  /*ba50*/  @!P3 LEA.HI.X R15, R7, R4, R2, 0x2, P2 ;  /* 0x00000004070fb211 */ /* 0x000fe400010f1402 */
[----:B------:R-:W-:Y:S02]  /*ba60*/  ISETP.GE.AND P6, PT, R3, c[0x0][0x3c8], PT ;  /* 0x0000f20003007a0c */ /* 0x000fe40003fc6270 */
[----:B----4-:R-:W-:Y:S01]  /*ba70*/  @!P5 LEA R10, P2, R6, R0, 0x2 ;  /* 0x00000000060ad211 */ /* 0x010fe200078410ff */
[----:B------:R4:W-:Y:S01]  /*ba80*/  @!P3 ST.E.64 [R14.64], R36 ;  /* 0x000000240e00b985 */ /* 0x0009e2000c101b06 */
[----:B------:R-:W-:-:S02]  /*ba90*/  IADD3 R2, R239, 0x58, RZ ;  /* 0x00000058ef027810 */ /* 0x000fc40007ffe0ff */
[----:B------:R-:W-:Y:S02]  /*baa0*/  SHF.R.S32.HI R7, RZ, 0x1f, R5 ;  /* 0x0000001fff077819 */ /* 0x000fe40000011405 */
[----:B-----5:R-:W-:-:S04]  /*bab0*/  @!P4 LEA R12, P1, R5, R0, 0x2 ;  /* 0x00000000050cc211 */ /* 0x020fc800078210ff */
[----:B------:R-:W-:Y:S02]  /*bac0*/  @!P4 LEA.HI.X R13, R5, R4, R7, 0x2, P1 ;  /* 0x00000004050dc211 */ /* 0x000fe400008f1407 */
[----:B------:R-:W-:Y:S02]  /*bad0*/  @!P6 LEA R18, P1, R3, R0, 0x2 ;  /* 0x000000000312e211 */ /* 0x000fe400078210ff */
[----:B------:R-:W-:-:S04]  /*bae0*/  IADD3 R5, R239, 0x60, RZ ;  /* 0x00000060ef057810 */ /* 0x000fc80007ffe0ff */
[----:B------:R-:W-:Y:S02]  /*baf0*/  ISETP.GE.AND P3, PT, R5, c[0x0][0x3c8], PT ;  /* 0x0000f20005007a0c */ /* 0x000fe40003f66270 */
[----:B------:R-:W-:Y:S02]  /*bb00*/  SHF.R.S32.HI R7, RZ, 0x1f, R5 ;  /* 0x0000001fff077819 */ /* 0x000fe40000011405 */
[----:B--2---:R-:W-:-:S04]  /*bb10*/  SHF.R.S32.HI R8, RZ, 0x1f, R6 ;  /* 0x0000001fff087819 */ /* 0x004fc80000011406 */
[-C--:B------:R-:W-:Y:S02]  /*bb20*/  @!P5 LEA.HI.X R11, R6, R4.reuse, R8, 0x2, P2 ;  /* 0x00000004060bd211 */ /* 0x080fe400010f1408 */
[----:B------:R-:W-:Y:S02]  /*bb30*/  ISETP.GE.AND P2, PT, R2, c[0x0][0x3c8], PT ;  /* 0x0000f20002007a0c */ /* 0x000fe40003f46270 */
[----:B------:R-:W-:Y:S01]  /*bb40*/  SHF.R.S32.HI R6, RZ, 0x1f, R3 ;  /* 0x0000001fff067819 */ /* 0x000fe20000011403 */
[----:B------:R-:W-:Y:S03]  /*bb50*/  @!P5 ST.E.64 [R10.64], R44 ;  /* 0x0000002c0a00d985 */ /* 0x000fe6000c101b06 */
[----:B------:R-:W-:Y:S01]  /*bb60*/  @!P6 LEA.HI.X R19, R3, R4, R6, 0x2, P1 ;  /* 0x000000040313e211 */ /* 0x000fe200008f1406 */
[----:B------:R2:W-:Y:S01]  /*bb70*/  @!P4 ST.E.64 [R12.64], R40 ;  /* 0x000000280c00c985 */ /* 0x0005e2000c101b06 */
[----:B------:R-:W-:-:S02]  /*bb80*/  SHF.R.S32.HI R3, RZ, 0x1f, R2 ;  /* 0x0000001fff037819 */ /* 0x000fc40000011402 */
[----:B------:R-:W-:Y:S01]  /*bb90*/  IADD3 R6, R239, 0x78, RZ ;  /* 0x00000078ef067810 */ /* 0x000fe20007ffe0ff */
[----:B------:R-:W-:Y:S01]  /*bba0*/  @!P6 ST.E.64 [R18.64], R52 ;  /* 0x000000341200e985 */ /* 0x000fe2000c101b06 */
[-C--:B------:R-:W-:Y:S02]  /*bbb0*/  @!P3 LEA R16, P4, R5, R0.reuse, 0x2 ;  /* 0x000000000510b211 */ /* 0x080fe400078810ff */
[----:B------:R-:W-:Y:S02]  /*bbc0*/  @!P2 LEA R8, P1, R2, R0, 0x2 ;  /* 0x000000000208a211 */ /* 0x000fe400078210ff */
[----:B------:R-:W-:Y:S02]  /*bbd0*/  ISETP.GE.AND P6, PT, R6, c[0x0][0x3c8], PT ;  /* 0x0000f20006007a0c */ /* 0x000fe40003fc6270 */
[----:B------:R-:W-:Y:S02]  /*bbe0*/  @!P2 LEA.HI.X R9, R2, R4, R3, 0x2, P1 ;  /* 0x000000040209a211 */ /* 0x000fe400008f1403 */
[----:B------:R-:W-:-:S02]  /*bbf0*/  IADD3 R3, R239, 0x68, RZ ;  /* 0x00000068ef037810 */ /* 0x000fc40007ffe0ff */
[----:B------:R-:W-:Y:S01]  /*bc00*/  IADD3 R2, R239, 0x70, RZ ;  /* 0x00000070ef027810 */ /* 0x000fe20007ffe0ff */
[----:B------:R5:W-:Y:S01]  /*bc10*/  @!P2 ST.E.64 [R8.64], R48 ;  /* 0x000000300800a985 */ /* 0x000be2000c101b06 */
[----:B------:R-:W-:Y:S02]  /*bc20*/  ISETP.GE.AND P5, PT, R3, c[0x0][0x3c8], PT ;  /* 0x0000f20003007a0c */ /* 0x000fe40003fa6270 */
[----:B------:R-:W-:Y:S02]  /*bc30*/  ISETP.GE.AND P1, PT, R2, c[0x0][0x3c8], PT ;  /* 0x0000f20002007a0c */ /* 0x000fe40003f26270 */
[----:B------:R-:W-:Y:S02]  /*bc40*/  @!P3 LEA.HI.X R17, R5, R4, R7, 0x2, P4 ;  /* 0x000000040511b211 */ /* 0x000fe400020f1407 */
[----:B------:R-:W-:Y:S02]  /*bc50*/  SHF.R.S32.HI R7, RZ, 0x1f, R2 ;  /* 0x0000001fff077819 */ /* 0x000fe40000011402 */
[----:B------:R-:W-:Y:S01]  /*bc60*/  IADD3 R5, R239, 0x80, RZ ;  /* 0x00000080ef057810 */ /* 0x000fe20007ffe0ff */
[----:B------:R-:W-:Y:S04]  /*bc70*/  @!P3 ST.E.64 [R16.64], R152 ;  /* 0x000000981000b985 */ /* 0x000fe8000c101b06 */
[----:B----4-:R-:W-:-:S02]  /*bc80*/  @!P5 LEA R14, P4, R3, R0, 0x2 ;  /* 0x00000000030ed211 */ /* 0x010fc400078810ff */
[----:B--2---:R-:W-:-:S04]  /*bc90*/  @!P1 LEA R12, P2, R2, R0, 0x2 ;  /* 0x00000000020c9211 */ /* 0x004fc800078410ff */
[----:B------:R-:W-:Y:S02]  /*bca0*/  @!P1 LEA.HI.X R13, R2, R4, R7, 0x2, P2 ;  /* 0x00000004020d9211 */ /* 0x000fe400010f1407 */
[----:B------:R-:W-:Y:S02]  /*bcb0*/  @!P6 LEA R10, P2, R6, R0, 0x2 ;  /* 0x00000000060ae211 */ /* 0x000fe400078410ff */
[----:B------:R-:W-:Y:S02]  /*bcc0*/  IADD3 R2, R239, 0x88, RZ ;  /* 0x00000088ef027810 */ /* 0x000fe40007ffe0ff */
[----:B-----5:R-:W-:-:S04]  /*bcd0*/  SHF.R.S32.HI R8, RZ, 0x1f, R3 ;  /* 0x0000001fff087819 */ /* 0x020fc80000011403 */
[-C--:B------:R-:W-:Y:S02]  /*bce0*/  @!P5 LEA.HI.X R15, R3, R4.reuse, R8, 0x2, P4 ;  /* 0x00000004030fd211 */ /* 0x080fe400020f1408 */
[----:B------:R-:W-:Y:S02]  /*bcf0*/  ISETP.GE.AND P4, PT, R5, c[0x0][0x3c8], PT ;  /* 0x0000f20005007a0c */ /* 0x000fe40003f86270 */
[----:B------:R-:W-:Y:S01]  /*bd00*/  SHF.R.S32.HI R3, RZ, 0x1f, R6 ;  /* 0x0000001fff037819 */ /* 0x000fe20000011406 */
[----:B------:R2:W-:Y:S01]  /*bd10*/  @!P5 ST.E.64 [R14.64], R168 ;  /* 0x000000a80e00d985 */ /* 0x0005e2000c101b06 */
[----:B------:R-:W-:Y:S02]  /*bd20*/  ISETP.GE.AND P5, PT, R25, c[0x0][0x3c8], PT ;  /* 0x0000f20019007a0c */ /* 0x000fe40003fa6270 */
[----:B------:R-:W-:Y:S01]  /*bd30*/  @!P6 LEA.HI.X R11, R6, R4, R3, 0x2, P2 ;  /* 0x00000004060be211 */ /* 0x000fe200010f1403 */
[----:B------:R-:W-:Y:S01]  /*bd40*/  @!P1 ST.E.64 [R12.64], R148 ;  /* 0x000000940c009985 */ /* 0x000fe2000c101b06 */
[----:B------:R-:W-:-:S02]  /*bd50*/  ISETP.GE.AND P2, PT, R2, c[0x0][0x3c8], PT ;  /* 0x0000f20002007a0c */ /* 0x000fc40003f46270 */
[----:B------:R-:W-:Y:S01]  /*bd60*/  SHF.R.S32.HI R3, RZ, 0x1f, R5 ;  /* 0x0000001fff037819 */ /* 0x000fe20000011405 */
[----:B------:R4:W-:Y:S01]  /*bd70*/  @!P6 ST.E.64 [R10.64], R156 ;  /* 0x0000009c0a00e985 */ /* 0x0009e2000c101b06 */
[----:B------:R-:W-:Y:S02]  /*bd80*/  ISETP.GE.AND P1, PT, R22, c[0x0][0x3c8], PT ;  /* 0x0000f20016007a0c */ /* 0x000fe40003f26270 */
[----:B------:R-:W-:Y:S02]  /*bd90*/  @!P4 LEA R8, P3, R5, R0, 0x2 ;  /* 0x000000000508c211 */ /* 0x000fe400078610ff */
[----:B------:R-:W-:Y:S02]  /*bda0*/  ISETP.GE.AND P6, PT, R123, c[0x0][0x3c8], PT ;  /* 0x0000f2007b007a0c */ /* 0x000fe40003fc6270 */
[----:B------:R-:W-:Y:S02]  /*bdb0*/  @!P4 LEA.HI.X R9, R5, R4, R3, 0x2, P3 ;  /* 0x000000040509c211 */ /* 0x000fe400018f1403 */
[----:B------:R-:W-:-:S02]  /*bdc0*/  SHF.R.S32.HI R3, RZ, 0x1f, R2 ;  /* 0x0000001fff037819 */ /* 0x000fc40000011402 */
[C---:B------:R-:W-:Y:S01]  /*bdd0*/  @!P2 LEA R6, P3, R2.reuse, R0, 0x2 ;  /* 0x000000000206a211 */ /* 0x040fe200078610ff */
[----:B------:R-:W-:Y:S01]  /*bde0*/  @!P4 ST.E.64 [R8.64], R60 ;  /* 0x0000003c0800c985 */ /* 0x000fe2000c101b06 */
[----:B------:R-:W-:Y:S02]  /*bdf0*/  IADD3 R5, R239, 0xd0, RZ ;  /* 0x000000d0ef057810 */ /* 0x000fe40007ffe0ff */
[----:B------:R-:W-:Y:S02]  /*be00*/  @!P2 LEA.HI.X R7, R2, R4, R3, 0x2, P3 ;  /* 0x000000040207a211 */ /* 0x000fe400018f1403 */
[----:B------:R-:W-:Y:S02]  /*be10*/  @!P5 LEA R2, P4, R25, R0, 0x2 ;  /* 0x000000001902d211 */ /* 0x000fe400078810ff */
[----:B------:R-:W-:Y:S01]  /*be20*/  SHF.R.S32.HI R5, RZ, 0x1f, R5 ;  /* 0x0000001fff057819 */ /* 0x000fe20000011405 */
[----:B------:R5:W-:Y:S01]  /*be30*/  @!P2 ST.E.64 [R6.64], R64 ;  /* 0x000000400600a985 */ /* 0x000be2000c101b06 */
[----:B------:R-:W-:-:S02]  /*be40*/  ISETP.GE.AND P2, PT, R24, c[0x0][0x3c8], PT ;  /* 0x0000f20018007a0c */ /* 0x000fc40003f46270 */
[----:B------:R-:W-:Y:S02]  /*be50*/  @!P5 LEA.HI.X R3, R25, R4, R126, 0x2, P4 ;  /* 0x000000041903d211 */ /* 0x000fe400020f147e */
[C---:B------:R-:W-:Y:S02]  /*be60*/  IADD3 R126, R239.reuse, 0xb0, RZ ;  /* 0x000000b0ef7e7810 */ /* 0x040fe40007ffe0ff */
[C---:B------:R-:W-:Y:S01]  /*be70*/  IADD3 R25, R239.reuse, 0xa8, RZ ;  /* 0x000000a8ef197810 */ /* 0x040fe20007ffe0ff */
[----:B------:R1:W-:Y:S01]  /*be80*/  @!P5 ST.E.64 [R2.64], R68 ;  /* 0x000000440200d985 */ /* 0x0003e2000c101b06 */
[----:B------:R-:W-:Y:S02]  /*be90*/  ISETP.GE.AND P5, PT, R126, c[0x0][0x3c8], PT ;  /* 0x0000f2007e007a0c */ /* 0x000fe40003fa6270 */
[----:B------:R-:W-:Y:S02]  /*bea0*/  SHF.R.S32.HI R25, RZ, 0x1f, R25 ;  /* 0x0000001fff197819 */ /* 0x000fe40000011419 */
[----:B--2---:R-:W-:-:S02]  /*beb0*/  IADD3 R15, R239, 0xe8, RZ ;  /* 0x000000e8ef0f7810 */ /* 0x004fc40007ffe0ff */
[C---:B----4-:R-:W-:Y:S02]  /*bec0*/  IADD3 R10, R239.reuse, 0xd8, RZ ;  /* 0x000000d8ef0a7810 */ /* 0x050fe40007ffe0ff */
[C---:B------:R-:W-:Y:S02]  /*bed0*/  IADD3 R13, R239.reuse, 0xf0, RZ ;  /* 0x000000f0ef0d7810 */ /* 0x040fe40007ffe0ff */
[----:B------:R-:W-:Y:S02]  /*bee0*/  SHF.R.S32.HI R10, RZ, 0x1f, R10 ;  /* 0x0000001fff0a7819 */ /* 0x000fe4000001140a */
[C---:B------:R-:W-:Y:S02]  /*bef0*/  IADD3 R12, R239.reuse, 0xe0, RZ ;  /* 0x000000e0ef0c7810 */ /* 0x040fe40007ffe0ff */
[----:B------:R-:W-:Y:S02]  /*bf00*/  IADD3 R16, R239, 0xe8, RZ ;  /* 0x000000e8ef107810 */ /* 0x000fe40007ffe0ff */
[----:B------:R-:W-:-:S02]  /*bf10*/  SHF.R.S32.HI R12, RZ, 0x1f, R12 ;  /* 0x0000001fff0c7819 */ /* 0x000fc4000001140c */
[----:B------:R-:W-:Y:S02]  /*bf20*/  SHF.R.S32.HI R16, RZ, 0x1f, R16 ;  /* 0x0000001fff107819 */ /* 0x000fe40000011410 */
[C---:B-----5:R-:W-:Y:S02]  /*bf30*/  @!P1 LEA R6, P3, R22.reuse, R0, 0x2 ;  /* 0x0000000016069211 */ /* 0x060fe400078610ff */
[C---:B------:R-:W-:Y:S02]  /*bf40*/  IADD3 R14, R239.reuse, 0xf0, RZ ;  /* 0x000000f0ef0e7810 */ /* 0x040fe40007ffe0ff */
[----:B------:R-:W-:Y:S02]  /*bf50*/  @!P1 LEA.HI.X R7, R22, R4, R23, 0x2, P3 ;  /* 0x0000000416079211 */ /* 0x000fe400018f1417 */
[----:B------:R-:W-:Y:S02]  /*bf60*/  IADD3 R23, R239, 0xb8, RZ ;  /* 0x000000b8ef177810 */ /* 0x000fe40007ffe0ff */
[----:B-1----:R-:W-:Y:S01]  /*bf70*/  @!P6 LEA R2, P4, R123, R0, 0x2 ;  /* 0x000000007b02e211 */ /* 0x002fe200078810ff */
[----:B------:R1:W-:Y:S01]  /*bf80*/  @!P1 ST.E.64 [R6.64], R72 ;  /* 0x0000004806009985 */ /* 0x0003e2000c101b06 */
[----:B------:R-:W-:-:S02]  /*bf90*/  ISETP.GE.AND P1, PT, R23, c[0x0][0x3c8], PT ;  /* 0x0000f20017007a0c */ /* 0x000fc40003f26270 */
[----:B------:R-:W-:Y:S02]  /*bfa0*/  @!P6 LEA.HI.X R3, R123, R4, R127, 0x2, P4 ;  /* 0x000000047b03e211 */ /* 0x000fe400020f147f */
[C---:B------:R-:W-:Y:S02]  /*bfb0*/  IADD3 R22, R239.reuse, 0xc0, RZ ;  /* 0x000000c0ef167810 */ /* 0x040fe40007ffe0ff */
[----:B------:R-:W-:Y:S01]  /*bfc0*/  @!P2 LEA R8, P3, R24, R0, 0x2 ;  /* 0x000000001808a211 */ /* 0x000fe200078610ff */
[----:B------:R2:W-:Y:S01]  /*bfd0*/  @!P6 ST.E.64 [R2.64], R76 ;  /* 0x0000004c0200e985 */ /* 0x0005e2000c101b06 */
[----:B------:R-:W-:Y:S02]  /*bfe0*/  ISETP.GE.AND P6, PT, R22, c[0x0][0x3c8], PT ;  /* 0x0000f20016007a0c */ /* 0x000fe40003fc6270 */
[----:B------:R-:W-:Y:S02]  /*bff0*/  IADD3 R127, R239, 0xb0, RZ ;  /* 0x000000b0ef7f7810 */ /* 0x000fe40007ffe0ff */
[----:B------:R-:W-:-:S02]  /*c000*/  @!P2 LEA.HI.X R9, R24, R4, R25, 0x2, P3 ;  /* 0x000000041809a211 */ /* 0x000fc400018f1419 */
[C---:B------:R-:W-:Y:S02]  /*c010*/  IADD3 R25, R239.reuse, 0xc8, RZ ;  /* 0x000000c8ef197810 */ /* 0x040fe40007ffe0ff */
[C---:B------:R-:W-:Y:S01]  /*c020*/  IADD3 R123, R239.reuse, 0xb8, RZ ;  /* 0x000000b8ef7b7810 */ /* 0x040fe20007ffe0ff */
[----:B------:R4:W-:Y:S01]  /*c030*/  @!P2 ST.E.64 [R8.64], R80 ;  /* 0x000000500800a985 */ /* 0x0009e2000c101b06 */
[----:B------:R-:W-:Y:S02]  /*c040*/  SHF.R.S32.HI R127, RZ, 0x1f, R127 ;  /* 0x0000001fff7f7819 */ /* 0x000fe4000001147f */
[----:B------:R-:W-:Y:S02]  /*c050*/  IADD3 R24, R239, 0xd0, RZ ;  /* 0x000000d0ef187810 */ /* 0x000fe40007ffe0ff */
[----:B------:R-:W-:Y:S02]  /*c060*/  ISETP.GE.AND P4, PT, R25, c[0x0][0x3c8], PT ;  /* 0x0000f20019007a0c */ /* 0x000fe40003f86270 */
[----:B------:R-:W-:-:S02]  /*c070*/  SHF.R.S32.HI R123, RZ, 0x1f, R123 ;  /* 0x0000001fff7b7819 */ /* 0x000fc4000001147b */
[----:B------:R-:W-:Y:S02]  /*c080*/  SHF.R.S32.HI R14, RZ, 0x1f, R14 ;  /* 0x0000001fff0e7819 */ /* 0x000fe4000001140e */
[----:B-1----:R-:W-:-:S04]  /*c090*/  @!P5 LEA R6, P3, R126, R0, 0x2 ;  /* 0x000000007e06d211 */ /* 0x002fc800078610ff */
[----:B------:R-:W-:Y:S02]  /*c0a0*/  @!P5 LEA.HI.X R7, R126, R4, R127, 0x2, P3 ;  /* 0x000000047e07d211 */ /* 0x000fe400018f147f */
[----:B------:R-:W-:Y:S02]  /*c0b0*/  ISETP.GE.AND P3, PT, R24, c[0x0][0x3c8], PT ;  /* 0x0000f20018007a0c */ /* 0x000fe40003f66270 */
[----:B--2---:R-:W-:Y:S01]  /*c0c0*/  @!P1 LEA R2, P2, R23, R0, 0x2 ;  /* 0x0000000017029211 */ /* 0x004fe200078410ff */
[----:B------:R1:W-:Y:S01]  /*c0d0*/  @!P5 ST.E.64 [R6.64], R84 ;  /* 0x000000540600d985 */ /* 0x0003e2000c101b06 */
[----:B------:R-:W-:Y:S02]  /*c0e0*/  IADD3 R126, R239, 0xc0, RZ ;  /* 0x000000c0ef7e7810 */ /* 0x000fe40007ffe0ff */
[----:B------:R-:W-:Y:S02]  /*c0f0*/  @!P1 LEA.HI.X R3, R23, R4, R123, 0x2, P2 ;  /* 0x0000000417039211 */ /* 0x000fe400010f147b */
[----:B------:R-:W-:-:S02]  /*c100*/  IADD3 R23, R239, 0xd8, RZ ;  /* 0x000000d8ef177810 */ /* 0x000fc40007ffe0ff */
[----:B------:R-:W-:Y:S01]  /*c110*/  SHF.R.S32.HI R126, RZ, 0x1f, R126 ;  /* 0x0000001fff7e7819 */ /* 0x000fe2000001147e */
[----:B------:R2:W-:Y:S01]  /*c120*/  @!P1 ST.E.64 [R2.64], R88 ;  /* 0x0000005802009985 */ /* 0x0005e2000c101b06 */
[C---:B----4-:R-:W-:Y:S02]  /*c130*/  @!P6 LEA R8, P2, R22.reuse, R0, 0x2 ;  /* 0x000000001608e211 */ /* 0x050fe400078410ff */
[----:B------:R-:W-:Y:S02]  /*c140*/  IADD3 R123, R239, 0xc8, RZ ;  /* 0x000000c8ef7b7810 */ /* 0x000fe40007ffe0ff */
[----:B------:R-:W-:Y:S02]  /*c150*/  ISETP.GE.AND P1, PT, R23, c[0x0][0x3c8], PT ;  /* 0x0000f20017007a0c */ /* 0x000fe40003f26270 */
[----:B------:R-:W-:Y:S02]  /*c160*/  @!P6 LEA.HI.X R9, R22, R4, R126, 0x2, P2 ;  /* 0x000000041609e211 */ /* 0x000fe400010f147e */
[----:B------:R-:W-:-:S02]  /*c170*/  IADD3 R22, R239, 0xe0, RZ ;  /* 0x000000e0ef167810 */ /* 0x000fc40007ffe0ff */
[----:B------:R-:W-:Y:S01]  /*c180*/  SHF.R.S32.HI R123, RZ, 0x1f, R123 ;  /* 0x0000001fff7b7819 */ /* 0x000fe2000001147b */
[----:B------:R-:W-:Y:S01]  /*c190*/  @!P6 ST.E.64 [R8.64], R108 ;  /* 0x0000006c0800e985 */ /* 0x000fe2000c101b06 */
[----:B------:R-:W-:Y:S02]  /*c1a0*/  ISETP.GE.AND P6, PT, R22, c[0x0][0x3c8], PT ;  /* 0x0000f20016007a0c */ /* 0x000fe40003fc6270 */
[----:B-1----:R-:W-:-:S04]  /*c1b0*/  @!P3 LEA R6, P2, R24, R0, 0x2 ;  /* 0x000000001806b211 */ /* 0x002fc800078410ff */
[----:B------:R-:W-:Y:S02]  /*c1c0*/  @!P3 LEA.HI.X R7, R24, R4, R5, 0x2, P2 ;  /* 0x000000041807b211 */ /* 0x000fe400010f1405 */
[----:B------:R-:W-:Y:S02]  /*c1d0*/  IADD3 R5, R239, 0xf8, RZ ;  /* 0x000000f8ef057810 */ /* 0x000fe40007ffe0ff */
[----:B--2---:R-:W-:-:S04]  /*c1e0*/  @!P4 LEA R2, P5, R25, R0, 0x2 ;  /* 0x000000001902c211 */ /* 0x004fc800078a10ff */
        /* <DEDUP_REMOVED lines=8> */
[----:B------:R-:W-:-:S03]  /*c270*/  @!P6 LEA R10, P2, R22, R0, 0x2 ;  /* 0x00000000160ae211 */ /* 0x000fc600078410ff */
[----:B------:R1:W-:Y:S01]  /*c280*/  @!P1 ST.E.64 [R2.64], R100 ;  /* 0x0000006402009985 */ /* 0x0003e2000c101b06 */
[----:B------:R-:W-:Y:S02]  /*c290*/  @!P5 LEA R8, P1, R15, R0, 0x2 ;  /* 0x000000000f08d211 */ /* 0x000fe400078210ff */
[----:B------:R-:W-:Y:S02]  /*c2a0*/  @!P6 LEA.HI.X R11, R22, R4, R12, 0x2, P2 ;  /* 0x00000004160be211 */ /* 0x000fe400010f140c */
[----:B------:R-:W-:Y:S02]  /*c2b0*/  IADD3 R12, R239, 0xf8, RZ ;  /* 0x000000f8ef0c7810 */ /* 0x000fe40007ffe0ff */
[----:B--2---:R-:W-:Y:S01]  /*c2c0*/  @!P4 LEA R6, P2, R13, R0, 0x2 ;  /* 0x000000000d06c211 */ /* 0x004fe200078410ff */
[----:B------:R2:W-:Y:S01]  /*c2d0*/  @!P6 ST.E.64 [R10.64], R116 ;  /* 0x000000740a00e985 */ /* 0x0005e2000c101b06 */
[----:B------:R-:W-:Y:S02]  /*c2e0*/  @!P5 LEA.HI.X R9, R15, R4, R16, 0x2, P1 ;  /* 0x000000040f09d211 */ /* 0x000fe400008f1410 */
[----:B------:R-:W-:-:S02]  /*c2f0*/  SHF.R.S32.HI R12, RZ, 0x1f, R12 ;  /* 0x0000001fff0c7819 */ /* 0x000fc4000001140c */
[----:B------:R-:W-:Y:S01]  /*c300*/  @!P4 LEA.HI.X R7, R13, R4, R14, 0x2, P2 ;  /* 0x000000040d07c211 */ /* 0x000fe200010f140e */
[----:B------:R2:W-:Y:S04]  /*c310*/  @!P5 ST.E.64 [R8.64], R112 ;  /* 0x000000700800d985 */ /* 0x0005e8000c101b06 */
[----:B------:R2:W-:Y:S01]  /*c320*/  @!P4 ST.E.64 [R6.64], R104 ;  /* 0x000000680600c985 */ /* 0x0005e2000c101b06 */
[----:B-1----:R-:W-:-:S04]  /*c330*/  @!P3 LEA R2, P1, R5, R0, 0x2 ;  /* 0x000000000502b211 */ /* 0x002fc800078210ff */
[----:B------:R-:W-:-:S05]  /*c340*/  @!P3 LEA.HI.X R3, R5, R4, R12, 0x2, P1 ;  /* 0x000000040503b211 */ /* 0x000fca00008f140c */
[----:B------:R2:W-:Y:S04]  /*c350*/  @!P3 ST.E.64 [R2.64], R56 ;  /* 0x000000380200b985 */ /* 0x0005e8000c101b06 */
.L_x_3864:
[----:B------:R-:W-:Y:S05]  /*c360*/  BSYNC B0 ;  /* 0x0000000000007941 */ /* 0x000fea0003800000 */
.L_x_3863:
[----:B------:R-:W-:Y:S05]  /*c370*/  BRA.DIV ~URZ, `(.L_x_3865) ;  /* 0x000032527f007947 */ /* 0x000fea000b800000 */
[----:B--2---:R2:W1:Y:S04]  /*c380*/  SHFL.IDX PT, R4, R20, 0x1, 0x1c1f ;  /* 0x003c1f0014047f89 */ /* 0x00446800000e0000 */
[----:B----4-:R2:W4:Y:S02]  /*c390*/  SHFL.IDX PT, R0, R21, 0x1, 0x1c1f ;  /* 0x003c1f0015007f89 */ /* 0x01052400000e0000 */
.L_x_3919:
[----:B------:R-:W-:Y:S05]  /*c3a0*/  @P0 BRA `(.L_x_3860) ;  /* 0x00001a6000000947 */ /* 0x000fea0003800000 */
[C---:B------:R-:W-:Y:S02]  /*c3b0*/  ISETP.GE.AND P0, PT, R239.reuse, c[0x0][0x3c8], PT ;  /* 0x0000f200ef007a0c */ /* 0x040fe40003f06270 */
[C---:B------:R-:W-:Y:S02]  /*c3c0*/  IADD3 R2, R239.reuse, 0x18, RZ ;  /* 0x00000018ef027810 */ /* 0x040fe40007ffe0ff */
[----:B------:R-:W-:Y:S02]  /*c3d0*/  IADD3 R13, R239, 0x8, RZ ;  /* 0x00000008ef0d7810 */ /* 0x000fe40007ffe0ff */
[----:B------:R-:W-:-:S02]  /*c3e0*/  ISETP.GE.AND P3, PT, R2, c[0x0][0x3c8], PT ;  /* 0x0000f20002007a0c */ /* 0x000fc40003f66270 */
[----:B------:R-:W-:Y:S02]  /*c3f0*/  ISETP.GE.AND P5, PT, R13, c[0x0][0x3c8], PT ;  /* 0x0000f2000d007a0c */ /* 0x000fe40003fa6270 */
[C---:B------:R-:W-:Y:S02]  /*c400*/  IADD3 R12, R239.reuse, 0x10, RZ ;  /* 0x00000010ef0c7810 */ /* 0x040fe40007ffe0ff */
[----:B------:R-:W-:Y:S01]  /*c410*/  SHF.R.S32.HI R5, RZ, 0x1f, R2 ;  /* 0x0000001fff057819 */ /* 0x000fe20000011402 */
[----:B----4-:R-:W-:Y:S01]  /*c420*/  @!P0 IMAD.MOV.U32 R6, RZ, RZ, R0 ;  /* 0x000000ffff068224 */ /* 0x010fe200078e0000 */
[----:B------:R-:W-:Y:S01]  /*c430*/  ISETP.GE.AND P4, PT, R12, c[0x0][0x3c8], PT ;  /* 0x0000f2000c007a0c */ /* 0x000fe20003f86270 */
[----:B-1----:R-:W-:Y:S01]  /*c440*/  @!P0 IMAD.MOV.U32 R7, RZ, RZ, R4 ;  /* 0x000000ffff078224 */ /* 0x002fe200078e0004 */
[C---:B------:R-:W-:Y:S02]  /*c450*/  IADD3 R3, R239.reuse, 0x20, RZ ;  /* 0x00000020ef037810 */ /* 0x040fe40007ffe0ff */
[C---:B--2---:R-:W-:Y:S01]  /*c460*/  IADD3 R20, R239.reuse, 0x90, RZ ;  /* 0x00000090ef147810 */ /* 0x044fe20007ffe0ff */
[----:B------:R-:W-:Y:S01]  /*c470*/  @!P0 IMAD.WIDE R6, R239, 0x4, R6 ;  /* 0x00000004ef068825 */ /* 0x000fe200078e0206 */
[----:B------:R-:W-:-:S02]  /*c480*/  @!P3 LEA R16, P1, R2, R0, 0x2 ;  /* 0x000000000210b211 */ /* 0x000fc400078210ff */
[----:B------:R-:W-:Y:S02]  /*c490*/  ISETP.GE.AND P2, PT, R3, c[0x0][0x3c8], PT ;  /* 0x0000f20003007a0c */ /* 0x000fe40003f46270 */
[----:B------:R1:W-:Y:S01]  /*c4a0*/  @!P0 ST.E.64 [R6.64], R120 ;  /* 0x0000007806008985 */ /* 0x0003e2000c101b06 */
[----:B------:R-:W-:Y:S02]  /*c4b0*/  @!P3 LEA.HI.X R17, R2, R4, R5, 0x2, P1 ;  /* 0x000000040211b211 */ /* 0x000fe400008f1405 */
[-C--:B------:R-:W-:Y:S02]  /*c4c0*/  @!P5 LEA R10, P1, R13, R0.reuse, 0x2 ;  /* 0x000000000d0ad211 */ /* 0x080fe400078210ff */
[C---:B------:R-:W-:Y:S02]  /*c4d0*/  IADD3 R2, R239.reuse, 0x28, RZ ;  /* 0x00000028ef027810 */ /* 0x040fe40007ffe0ff */
[----:B------:R-:W-:Y:S02]  /*c4e0*/  @!P4 LEA R8, P0, R12, R0, 0x2 ;  /* 0x000000000c08c211 */ /* 0x000fe400078010ff */
[----:B------:R-:W-:-:S02]  /*c4f0*/  IADD3 R5, R239, 0x30, RZ ;  /* 0x00000030ef057810 */ /* 0x000fc40007ffe0ff */
[C---:B------:R-:W-:Y:S02]  /*c500*/  IADD3 R22, R239.reuse, 0x98, RZ ;  /* 0x00000098ef167810 */ /* 0x040fe40007ffe0ff */
[C---:B------:R-:W-:Y:S02]  /*c510*/  IADD3 R24, R239.reuse, 0x90, RZ ;  /* 0x00000090ef187810 */ /* 0x040fe40007ffe0ff */
[C---:B------:R-:W-:Y:S02]  /*c520*/  IADD3 R23, R239.reuse, 0xa0, RZ ;  /* 0x000000a0ef177810 */ /* 0x040fe40007ffe0ff */
[----:B------:R-:W-:Y:S02]  /*c530*/  SHF.R.S32.HI R24, RZ, 0x1f, R24 ;  /* 0x0000001fff187819 */ /* 0x000fe40000011418 */
[C---:B------:R-:W-:Y:S02]  /*c540*/  IADD3 R25, R239.reuse, 0x98, RZ ;  /* 0x00000098ef197810 */ /* 0x040fe40007ffe0ff */
[----:B---3--:R-:W-:-:S02]  /*c550*/  IADD3 R21, R239, 0xa8, RZ ;  /* 0x000000a8ef157810 */ /* 0x008fc40007ffe0ff */
[----:B------:R-:W-:Y:S02]  /*c560*/  SHF.R.S32.HI R25, RZ, 0x1f, R25 ;  /* 0x0000001fff197819 */ /* 0x000fe40000011419 */
[C---:B------:R-:W-:Y:S02]  /*c570*/  IADD3 R26, R239.reuse, 0xb0, RZ ;  /* 0x000000b0ef1a7810 */ /* 0x040fe40007ffe0ff */
[----:B------:R-:W-:Y:S02]  /*c580*/  IADD3 R27, R239, 0xb0, RZ ;  /* 0x000000b0ef1b7810 */ /* 0x000fe40007ffe0ff */
[----:B-1----:R-:W-:Y:S02]  /*c590*/  SHF.R.S32.HI R6, RZ, 0x1f, R13 ;  /* 0x0000001fff067819 */ /* 0x002fe4000001140d */
[----:B------:R-:W-:Y:S02]  /*c5a0*/  SHF.R.S32.HI R7, RZ, 0x1f, R12 ;  /* 0x0000001fff077819 */ /* 0x000fe4000001140c */
[----:B------:R-:W-:-:S02]  /*c5b0*/  @!P5 LEA.HI.X R11, R13, R4, R6, 0x2, P1 ;  /* 0x000000040d0bd211 */ /* 0x000fc400008f1406 */
[----:B------:R-:W-:Y:S02]  /*c5c0*/  ISETP.GE.AND P1, PT, R2, c[0x0][0x3c8], PT ;  /* 0x0000f20002007a0c */ /* 0x000fe40003f26270 */
[----:B------:R-:W-:Y:S01]  /*c5d0*/  @!P4 LEA.HI.X R9, R12, R4, R7, 0x2, P0 ;  /* 0x000000040c09c211 */ /* 0x000fe200000f1407 */
[----:B------:R1:W-:Y:S01]  /*c5e0*/  @!P5 ST.E.64 [R10.64], R124 ;  /* 0x0000007c0a00d985 */ /* 0x0003e2000c101b06 */
[----:B------:R-:W-:Y:S02]  /*c5f0*/  ISETP.GE.AND P0, PT, R5, c[0x0][0x3c8], PT ;  /* 0x0000f20005007a0c */ /* 0x000fe40003f06270 */
[----:B------:R-:W-:Y:S01]  /*c600*/  SHF.R.S32.HI R13, RZ, 0x1f, R3 ;  /* 0x0000001fff0d7819 */ /* 0x000fe20000011403 */
[----:B------:R2:W-:Y:S01]  /*c610*/  @!P4 ST.E.64 [R8.64], R38 ;  /* 0x000000260800c985 */ /* 0x0005e2000c101b06 */
[----:B------:R-:W-:Y:S02]  /*c620*/  @!P2 LEA R12, P6, R3, R0, 0x2 ;  /* 0x00000000030ca211 */ /* 0x000fe400078c10ff */
[----:B------:R-:W-:Y:S01]  /*c630*/  IADD3 R6, R239, 0x38, RZ ;  /* 0x00000038ef067810 */ /* 0x000fe20007ffe0ff */
[----:B------:R-:W-:Y:S01]  /*c640*/  @!P3 ST.E.64 [R16.64], R42 ;  /* 0x0000002a1000b985 */ /* 0x000fe2000c101b06 */
[----:B------:R-:W-:-:S02]  /*c650*/  @!P2 LEA.HI.X R13, R3, R4, R13, 0x2, P6 ;  /* 0x00000004030da211 */ /* 0x000fc400030f140d */
[----:B------:R-:W-:Y:S02]  /*c660*/  ISETP.GE.AND P5, PT, R6, c[0x0][0x3c8], PT ;  /* 0x0000f20006007a0c */ /* 0x000fe40003fa6270 */
[----:B------:R-:W-:Y:S01]  /*c670*/  SHF.R.S32.HI R7, RZ, 0x1f, R2 ;  /* 0x0000001fff077819 */ /* 0x000fe20000011402 */
[----:B------:R3:W-:Y:S01]  /*c680*/  @!P2 ST.E.64 [R12.64], R128 ;  /* 0x000000800c00a985 */ /* 0x0007e2000c101b06 */
[----:B------:R-:W-:Y:S02]  /*c690*/  IADD3 R3, R239, 0x40, RZ ;  /* 0x00000040ef037810 */ /* 0x000fe40007ffe0ff */
[-C--:B------:R-:W-:Y:S02]  /*c6a0*/  @!P0 LEA R14, P6, R5, R0.reuse, 0x2 ;  /* 0x00000000050e8211 */ /* 0x080fe400078c10ff */
[----:B------:R-:W-:Y:S02]  /*c6b0*/  SHF.R.S32.HI R27, RZ, 0x1f, R27 ;  /* 0x0000001fff1b7819 */ /* 0x000fe4000001141b */
[----:B-1----:R-:W-:-:S04]  /*c6c0*/  @!P1 LEA R10, P4, R2, R0, 0x2 ;  /* 0x00000000020a9211 */ /* 0x002fc800078810ff */
[-C--:B------:R-:W-:Y:S02]  /*c6d0*/  @!P1 LEA.HI.X R11, R2, R4.reuse, R7, 0x2, P4 ;  /* 0x00000004020b9211 */ /* 0x080fe400020f1407 */
[----:B------:R-:W-:Y:S02]  /*c6e0*/  ISETP.GE.AND P4, PT, R3, c[0x0][0x3c8], PT ;  /* 0x0000f20003007a0c */ /* 0x000fe40003f86270 */
[----:B--2---:R-:W-:Y:S01]  /*c6f0*/  SHF.R.S32.HI R8, RZ, 0x1f, R5 ;  /* 0x0000001fff087819 */ /* 0x004fe20000011405 */
[----:B------:R-:W-:Y:S01]  /*c700*/  @!P1 ST.E.64 [R10.64], R46 ;  /* 0x0000002e0a009985 */ /* 0x000fe2000c101b06 */
[----:B------:R-:W-:Y:S02]  /*c710*/  IADD3 R2, R239, 0x48, RZ ;  /* 0x00000048ef027810 */ /* 0x000fe40007ffe0ff */
[----:B------:R-:W-:Y:S02]  /*c720*/  @!P0 LEA.HI.X R15, R5, R4, R8, 0x2, P6 ;  /* 0x00000004050f8211 */ /* 0x000fe400030f1408 */
[----:B------:R-:W-:-:S02]  /*c730*/  SHF.R.S32.HI R5, RZ, 0x1f, R6 ;  /* 0x0000001fff057819 */ /* 0x000fc40000011406 */
[----:B------:R-:W-:Y:S01]  /*c740*/  @!P5 LEA R8, P6, R6, R0, 0x2 ;  /* 0x000000000608d211 */ /* 0x000fe200078c10ff */
[----:B------:R-:W-:Y:S01]  /*c750*/  @!P0 ST.E.64 [R14.64], R54 ;  /* 0x000000360e008985 */ /* 0x000fe2000c101b06 */
[----:B------:R-:W-:Y:S02]  /*c760*/  ISETP.GE.AND P3, PT, R2, c[0x0][0x3c8], PT ;  /* 0x0000f20002007a0c */ /* 0x000fe40003f66270 */
[----:B------:R-:W-:Y:S02]  /*c770*/  @!P5 LEA.HI.X R9, R6, R4, R5, 0x2, P6 ;  /* 0x000000040609d211 */ /* 0x000fe400030f1405 */
[----:B------:R-:W-:Y:S02]  /*c780*/  SHF.R.S32.HI R5, RZ, 0x1f, R3 ;  /* 0x0000001fff057819 */ /* 0x000fe40000011403 */
[----:B------:R-:W-:Y:S01]  /*c790*/  @!P4 LEA R18, P6, R3, R0, 0x2 ;  /* 0x000000000312c211 */ /* 0x000fe200078c10ff */
[----:B------:R1:W-:Y:S01]  /*c7a0*/  @!P5 ST.E.64 [R8.64], R50 ;  /* 0x000000320800d985 */ /* 0x0003e2000c101b06 */
[----:B------:R-:W-:-:S02]  /*c7b0*/  SHF.R.S32.HI R6, RZ, 0x1f, R2 ;  /* 0x0000001fff067819 */ /* 0x000fc40000011402 */
[----:B------:R-:W-:Y:S02]  /*c7c0*/  @!P4 LEA.HI.X R19, R3, R4, R5, 0x2, P6 ;  /* 0x000000040313c211 */ /* 0x000fe400030f1405 */
[C---:B------:R-:W-:Y:S02]  /*c7d0*/  IADD3 R5, R239.reuse, 0x50, RZ ;  /* 0x00000050ef057810 */ /* 0x040fe40007ffe0ff */
[----:B------:R-:W-:Y:S01]  /*c7e0*/  IADD3 R3, R239, 0x58, RZ ;  /* 0x00000058ef037810 */ /* 0x000fe20007ffe0ff */
[----:B------:R-:W-:Y:S01]  /*c7f0*/  @!P4 ST.E.64 [R18.64], R132 ;  /* 0x000000841200c985 */ /* 0x000fe2000c101b06 */
[----:B------:R-:W-:Y:S02]  /*c800*/  ISETP.GE.AND P2, PT, R5, c[0x0][0x3c8], PT ;  /* 0x0000f20005007a0c */ /* 0x000fe40003f46270 */
[----:B------:R-:W-:Y:S02]  /*c810*/  ISETP.GE.AND P1, PT, R3, c[0x0][0x3c8], PT ;  /* 0x0000f20003007a0c */ /* 0x000fe40003f26270 */
[----:B---3--:R-:W-:-:S02]  /*c820*/  @!P3 LEA R12, P6, R2, R0, 0x2 ;  /* 0x00000000020cb211 */ /* 0x008fc400078c10ff */
[----:B------:R-:W-:Y:S02]  /*c830*/  IADD3 R7, R239, 0x60, RZ ;  /* 0x00000060ef077810 */ /* 0x000fe40007ffe0ff */
[----:B------:R-:W-:Y:S02]  /*c840*/  @!P3 LEA.HI.X R13, R2, R4, R6, 0x2, P6 ;  /* 0x00000004020db211 */ /* 0x000fe400030f1406 */
[----:B------:R-:W-:Y:S02]  /*c850*/  ISETP.GE.AND P0, PT, R7, c[0x0][0x3c8], PT ;  /* 0x0000f20007007a0c */ /* 0x000fe40003f06270 */
[----:B------:R-:W-:Y:S01]  /*c860*/  IADD3 R2, R239, 0x68, RZ ;  /* 0x00000068ef027810 */ /* 0x000fe20007ffe0ff */
[----:B------:R-:W-:Y:S01]  /*c870*/  @!P3 ST.E.64 [R12.64], R136 ;  /* 0x000000880c00b985 */ /* 0x000fe2000c101b06 */
[----:B------:R-:W-:Y:S02]  /*c880*/  SHF.R.S32.HI R6, RZ, 0x1f, R3 ;  /* 0x0000001fff067819 */ /* 0x000fe40000011403 */
[----:B------:R-:W-:-:S02]  /*c890*/  @!P1 LEA R16, P6, R3, R0, 0x2 ;  /* 0x0000000003109211 */ /* 0x000fc400078c10ff */
[----:B-1----:R-:W-:Y:S02]  /*c8a0*/  SHF.R.S32.HI R9, RZ, 0x1f, R5 ;  /* 0x0000001fff097819 */ /* 0x002fe40000011405 */
[----:B------:R-:W-:Y:S02]  /*c8b0*/  @!P2 LEA R8, P5, R5, R0, 0x2 ;  /* 0x000000000508a211 */ /* 0x000fe400078a10ff */
[-C--:B------:R-:W-:Y:S02]  /*c8c0*/  @!P1 LEA.HI.X R17, R3, R4.reuse, R6, 0x2, P6 ;  /* 0x0000000403119211 */ /* 0x080fe400030f1406 */
[----:B------:R-:W-:Y:S02]  /*c8d0*/  @!P2 LEA.HI.X R9, R5, R4, R9, 0x2, P5 ;  /* 0x000000040509a211 */ /* 0x000fe400028f1409 */
[----:B------:R-:W-:Y:S02]  /*c8e0*/  ISETP.GE.AND P5, PT, R2, c[0x0][0x3c8], PT ;  /* 0x0000f20002007a0c */ /* 0x000fe40003fa6270 */
[----:B------:R-:W-:Y:S01]  /*c8f0*/  IADD3 R6, R239, 0x70, RZ ;  /* 0x00000070ef067810 */ /* 0x000fe20007ffe0ff */
[----:B------:R1:W-:Y:S01]  /*c900*/  @!P2 ST.E.64 [R8.64], R70 ;  /* 0x000000460800a985 */ /* 0x0003e2000c101b06 */
[----:B------:R-:W-:-:S02]  /*c910*/  SHF.R.S32.HI R3, RZ, 0x1f, R7 ;  /* 0x0000001fff037819 */ /* 0x000fc40000011407 */
[----:B------:R-:W-:Y:S01]  /*c920*/  ISETP.GE.AND P4, PT, R6, c[0x0][0x3c8], PT ;  /* 0x0000f20006007a0c */ /* 0x000fe20003f86270 */
[----:B------:R-:W-:Y:S01]  /*c930*/  @!P1 ST.E.64 [R16.64], R144 ;  /* 0x0000009010009985 */ /* 0x000fe2000c101b06 */
[----:B------:R-:W-:Y:S02]  /*c940*/  @!P0 LEA R10, P6, R7, R0, 0x2 ;  /* 0x00000000070a8211 */ /* 0x000fe400078c10ff */
[----:B------:R-:W-:Y:S02]  /*c950*/  IADD3 R5, R239, 0x78, RZ ;  /* 0x00000078ef057810 */ /* 0x000fe40007ffe0ff */
[----:B------:R-:W-:Y:S02]  /*c960*/  @!P0 LEA.HI.X R11, R7, R4, R3, 0x2, P6 ;  /* 0x00000004070b8211 */ /* 0x000fe400030f1403 */
[----:B------:R-:W-:Y:S02]  /*c970*/  SHF.R.S32.HI R3, RZ, 0x1f, R2 ;  /* 0x0000001fff037819 */ /* 0x000fe40000011402 */
[----:B------:R-:W-:Y:S01]  /*c980*/  @!P5 LEA R14, P6, R2, R0, 0x2 ;  /* 0x00000000020ed211 */ /* 0x000fe200078c10ff */
[----:B------:R2:W-:Y:S01]  /*c990*/  @!P0 ST.E.64 [R10.64], R140 ;  /* 0x0000008c0a008985 */ /* 0x0005e2000c101b06 */
[----:B------:R-:W-:-:S02]  /*c9a0*/  ISETP.GE.AND P3, PT, R5, c[0x0][0x3c8], PT ;  /* 0x0000f20005007a0c */ /* 0x000fc40003f66270 */
[----:B------:R-:W-:Y:S02]  /*c9b0*/  @!P5 LEA.HI.X R15, R2, R4, R3, 0x2, P6 ;  /* 0x00000004020fd211 */ /* 0x000fe400030f1403 */
[----:B------:R-:W-:Y:S02]  /*c9c0*/  IADD3 R3, R239, 0x80, RZ ;  /* 0x00000080ef037810 */ /* 0x000fe40007ffe0ff */
[----:B------:R-:W-:Y:S01]  /*c9d0*/  SHF.R.S32.HI R2, RZ, 0x1f, R6 ;  /* 0x0000001fff027819 */ /* 0x000fe20000011406 */
[----:B------:R3:W-:Y:S01]  /*c9e0*/  @!P5 ST.E.64 [R14.64], R164 ;  /* 0x000000a40e00d985 */ /* 0x0007e2000c101b06 */
[----:B------:R-:W-:Y:S02]  /*c9f0*/  ISETP.GE.AND P2, PT, R3, c[0x0][0x3c8], PT ;  /* 0x0000f20003007a0c */ /* 0x000fe40003f46270 */
[----:B------:R-:W-:Y:S02]  /*ca00*/  SHF.R.S32.HI R7, RZ, 0x1f, R5 ;  /* 0x0000001fff077819 */ /* 0x000fe40000011405 */
[----:B------:R-:W-:-:S02]  /*ca10*/  ISETP.GE.AND P5, PT, R22, c[0x0][0x3c8], PT ;  /* 0x0000f20016007a0c */ /* 0x000fc40003fa6270 */
[C---:B-1----:R-:W-:Y:S02]  /*ca20*/  @!P4 LEA R8, P6, R6.reuse, R0, 0x2 ;  /* 0x000000000608c211 */ /* 0x042fe400078c10ff */
[C---:B------:R-:W-:Y:S02]  /*ca30*/  IADD3 R13, R239.reuse, 0xe8, RZ ;  /* 0x000000e8ef0d7810 */ /* 0x040fe40007ffe0ff */
[----:B------:R-:W-:Y:S02]  /*ca40*/  @!P4 LEA.HI.X R9, R6, R4, R2, 0x2, P6 ;  /* 0x000000040609c211 */ /* 0x000fe400030f1402 */
[----:B------:R-:W-:Y:S02]  /*ca50*/  IADD3 R2, R239, 0x88, RZ ;  /* 0x00000088ef027810 */ /* 0x000fe40007ffe0ff */
[----:B------:R-:W-:Y:S01]  /*ca60*/  @!P3 LEA R6, P0, R5, R0, 0x2 ;  /* 0x000000000506b211 */ /* 0x000fe200078010ff */
[----:B------:R1:W-:Y:S01]  /*ca70*/  @!P4 ST.E.64 [R8.64], R154 ;  /* 0x0000009a0800c985 */ /* 0x0003e2000c101b06 */
[----:B------:R-:W-:-:S02]  /*ca80*/  ISETP.GE.AND P1, PT, R2, c[0x0][0x3c8], PT ;  /* 0x0000f20002007a0c */ /* 0x000fc40003f26270 */
[----:B------:R-:W-:Y:S02]  /*ca90*/  @!P3 LEA.HI.X R7, R5, R4, R7, 0x2, P0 ;  /* 0x000000040507b211 */ /* 0x000fe400000f1407 */
[----:B------:R-:W-:Y:S02]  /*caa0*/  ISETP.GE.AND P0, PT, R20, c[0x0][0x3c8], PT ;  /* 0x0000f20014007a0c */ /* 0x000fe40003f06270 */
[----:B--2---:R-:W-:Y:S01]  /*cab0*/  SHF.R.S32.HI R11, RZ, 0x1f, R3 ;  /* 0x0000001fff0b7819 */ /* 0x004fe20000011403 */
[----:B------:R2:W-:Y:S01]  /*cac0*/  @!P3 ST.E.64 [R6.64], R82 ;  /* 0x000000520600b985 */ /* 0x0005e2000c101b06 */
[----:B------:R-:W-:Y:S02]  /*cad0*/  @!P2 LEA R10, P6, R3, R0, 0x2 ;  /* 0x00000000030aa211 */ /* 0x000fe400078c10ff */
[----:B------:R-:W-:Y:S02]  /*cae0*/  ISETP.GE.AND P4, PT, R23, c[0x0][0x3c8], PT ;  /* 0x0000f20017007a0c */ /* 0x000fe40003f86270 */
[----:B------:R-:W-:-:S02]  /*caf0*/  @!P2 LEA.HI.X R11, R3, R4, R11, 0x2, P6 ;  /* 0x00000004030ba211 */ /* 0x000fc400030f140b */
[----:B------:R-:W-:Y:S02]  /*cb00*/  SHF.R.S32.HI R3, RZ, 0x1f, R2 ;  /* 0x0000001fff037819 */ /* 0x000fe40000011402 */
[C---:B---3--:R-:W-:Y:S01]  /*cb10*/  IADD3 R15, R239.reuse, 0xe0, RZ ;  /* 0x000000e0ef0f7810 */ /* 0x048fe20007ffe0ff */
[----:B------:R3:W-:Y:S01]  /*cb20*/  @!P2 ST.E.64 [R10.64], R158 ;  /* 0x0000009e0a00a985 */ /* 0x0007e2000c101b06 */
[----:B------:R-:W-:Y:S02]  /*cb30*/  ISETP.GE.AND P2, PT, R26, c[0x0][0x3c8], PT ;  /* 0x0000f2001a007a0c */ /* 0x000fe40003f46270 */
[C---:B------:R-:W-:Y:S02]  /*cb40*/  IADD3 R5, R239.reuse, 0xf0, RZ ;  /* 0x000000f0ef057810 */ /* 0x040fe40007ffe0ff */
[C---:B------:R-:W-:Y:S02]  /*cb50*/  IADD3 R12, R239.reuse, 0xd8, RZ ;  /* 0x000000d8ef0c7810 */ /* 0x040fe40007ffe0ff */
[----:B------:R-:W-:-:S02]  /*cb60*/  IADD3 R16, R239, 0xe0, RZ ;  /* 0x000000e0ef107810 */ /* 0x000fc40007ffe0ff */
[----:B------:R-:W-:Y:S02]  /*cb70*/  SHF.R.S32.HI R12, RZ, 0x1f, R12 ;  /* 0x0000001fff0c7819 */ /* 0x000fe4000001140c */
[C---:B-1----:R-:W-:Y:S02]  /*cb80*/  @!P1 LEA R8, P3, R2.reuse, R0, 0x2 ;  /* 0x0000000002089211 */ /* 0x042fe400078610ff */
[----:B------:R-:W-:Y:S02]  /*cb90*/  IADD3 R14, R239, 0xe8, RZ ;  /* 0x000000e8ef0e7810 */ /* 0x000fe40007ffe0ff */
[----:B------:R-:W-:Y:S02]  /*cba0*/  @!P1 LEA.HI.X R9, R2, R4, R3, 0x2, P3 ;  /* 0x0000000402099211 */ /* 0x000fe400018f1403 */
[----:B------:R-:W-:Y:S02]  /*cbb0*/  ISETP.GE.AND P3, PT, R21, c[0x0][0x3c8], PT ;  /* 0x0000f20015007a0c */ /* 0x000fe40003f66270 */
[----:B--2---:R-:W-:Y:S01]  /*cbc0*/  @!P0 LEA R6, P6, R20, R0, 0x2 ;  /* 0x0000000014068211 */ /* 0x004fe200078c10ff */
[----:B------:R1:W-:Y:S01]  /*cbd0*/  @!P1 ST.E.64 [R8.64], R98 ;  /* 0x0000006208009985 */ /* 0x0003e2000c101b06 */
[----:B------:R-:W-:-:S02]  /*cbe0*/  SHF.R.S32.HI R16, RZ, 0x1f, R16 ;  /* 0x0000001fff107819 */ /* 0x000fc40000011410 */
[----:B------:R-:W-:Y:S02]  /*cbf0*/  @!P0 LEA.HI.X R7, R20, R4, R24, 0x2, P6 ;  /* 0x0000000414078211 */ /* 0x000fe400030f1418 */
[C---:B------:R-:W-:Y:S02]  /*cc00*/  IADD3 R20, R239.reuse, 0xc0, RZ ;  /* 0x000000c0ef147810 */ /* 0x040fe40007ffe0ff */
[C---:B------:R-:W-:Y:S01]  /*cc10*/  IADD3 R24, R239.reuse, 0xb8, RZ ;  /* 0x000000b8ef187810 */ /* 0x040fe20007ffe0ff */
[----:B------:R2:W-:Y:S01]  /*cc20*/  @!P0 ST.E.64 [R6.64], R74 ;  /* 0x0000004a06008985 */ /* 0x0005e2000c101b06 */
[----:B---3--:R-:W-:Y:S02]  /*cc30*/  IADD3 R11, R239, 0xc8, RZ ;  /* 0x000000c8ef0b7810 */ /* 0x008fe40007ffe0ff */
[----:B------:R-:W-:Y:S02]  /*cc40*/  ISETP.GE.AND P1, PT, R24, c[0x0][0x3c8], PT ;  /* 0x0000f20018007a0c */ /* 0x000fe40003f26270 */
[----:B------:R-:W-:-:S02]  /*cc50*/  SHF.R.S32.HI R11, RZ, 0x1f, R11 ;  /* 0x0000001fff0b7819 */ /* 0x000fc4000001140b */
[----:B------:R-:W-:Y:S02]  /*cc60*/  IADD3 R10, R239, 0xd0, RZ ;  /* 0x000000d0ef0a7810 */ /* 0x000fe40007ffe0ff */
[----:B------:R-:W-:Y:S02]  /*cc70*/  SHF.R.S32.HI R14, RZ, 0x1f, R14 ;  /* 0x0000001fff0e7819 */ /* 0x000fe4000001140e */
[----:B------:R-:W-:Y:S02]  /*cc80*/  SHF.R.S32.HI R10, RZ, 0x1f, R10 ;  /* 0x0000001fff0a7819 */ /* 0x000fe4000001140a */
[----:B-1----:R-:W-:-:S04]  /*cc90*/  @!P5 LEA R8, P6, R22, R0, 0x2 ;  /* 0x000000001608d211 */ /* 0x002fc800078c10ff */
[----:B------:R-:W-:Y:S02]  /*cca0*/  @!P5 LEA.HI.X R9, R22, R4, R25, 0x2, P6 ;  /* 0x000000041609d211 */ /* 0x000fe400030f1419 */
[----:B------:R-:W-:Y:S02]  /*ccb0*/  IADD3 R25, R239, 0xa0, RZ ;  /* 0x000000a0ef197810 */ /* 0x000fe40007ffe0ff */
[----:B--2---:R-:W-:Y:S01]  /*ccc0*/  @!P4 LEA R6, P0, R23, R0, 0x2 ;  /* 0x000000001706c211 */ /* 0x004fe200078010ff */
[----:B------:R1:W-:Y:S01]  /*ccd0*/  @!P5 ST.E.64 [R8.64], R160 ;  /* 0x000000a00800d985 */ /* 0x0003e2000c101b06 */
[----:B------:R-:W-:Y:S02]  /*cce0*/  SHF.R.S32.HI R25, RZ, 0x1f, R25 ;  /* 0x0000001fff197819 */ /* 0x000fe40000011419 */
[----:B------:R-:W-:Y:S02]  /*ccf0*/  IADD3 R22, R239, 0xa8, RZ ;  /* 0x000000a8ef167810 */ /* 0x000fe40007ffe0ff */
[----:B------:R-:W-:-:S02]  /*cd00*/  @!P4 LEA.HI.X R7, R23, R4, R25, 0x2, P0 ;  /* 0x000000041707c211 */ /* 0x000fc400000f1419 */
[----:B------:R-:W-:Y:S02]  /*cd10*/  ISETP.GE.AND P0, PT, R20, c[0x0][0x3c8], PT ;  /* 0x0000f20014007a0c */ /* 0x000fe40003f06270 */
[----:B------:R-:W-:Y:S01]  /*cd20*/  SHF.R.S32.HI R22, RZ, 0x1f, R22 ;  /* 0x0000001fff167819 */ /* 0x000fe20000011416 */
[----:B------:R2:W-:Y:S01]  /*cd30*/  @!P4 ST.E.64 [R6.64], R102 ;  /* 0x000000660600c985 */ /* 0x0005e2000c101b06 */
[----:B------:R-:W-:Y:S02]  /*cd40*/  @!P3 LEA R2, P6, R21, R0, 0x2 ;  /* 0x000000001502b211 */ /* 0x000fe400078c10ff */
[----:B------:R-:W-:Y:S02]  /*cd50*/  IADD3 R23, R239, 0xc0, RZ ;  /* 0x000000c0ef177810 */ /* 0x000fe40007ffe0ff */
[----:B------:R-:W-:Y:S02]  /*cd60*/  @!P3 LEA.HI.X R3, R21, R4, R22, 0x2, P6 ;  /* 0x000000041503b211 */ /* 0x000fe400030f1416 */
[----:B------:R-:W-:-:S02]  /*cd70*/  IADD3 R22, R239, 0xc8, RZ ;  /* 0x000000c8ef167810 */ /* 0x000fc40007ffe0ff */
[C---:B------:R-:W-:Y:S01]  /*cd80*/  IADD3 R25, R239.reuse, 0xb8, RZ ;  /* 0x000000b8ef197810 */ /* 0x040fe20007ffe0ff */
[----:B------:R3:W-:Y:S01]  /*cd90*/  @!P3 ST.E.64 [R2.64], R78 ;  /* 0x0000004e0200b985 */ /* 0x0007e2000c101b06 */
[----:B------:R-:W-:Y:S02]  /*cda0*/  ISETP.GE.AND P4, PT, R22, c[0x0][0x3c8], PT ;  /* 0x0000f20016007a0c */ /* 0x000fe40003f86270 */
[----:B------:R-:W-:Y:S02]  /*cdb0*/  IADD3 R21, R239, 0xd0, RZ ;  /* 0x000000d0ef157810 */ /* 0x000fe40007ffe0ff */
[----:B------:R-:W-:Y:S02]  /*cdc0*/  SHF.R.S32.HI R23, RZ, 0x1f, R23 ;  /* 0x0000001fff177819 */ /* 0x000fe40000011417 */
[----:B------:R-:W-:Y:S02]  /*cdd0*/  SHF.R.S32.HI R25, RZ, 0x1f, R25 ;  /* 0x0000001fff197819 */ /* 0x000fe40000011419 */
[----:B-1----:R-:W-:-:S04]  /*cde0*/  @!P2 LEA R8, P5, R26, R0, 0x2 ;  /* 0x000000001a08a211 */ /* 0x002fc800078a10ff */
[----:B------:R-:W-:Y:S02]  /*cdf0*/  @!P2 LEA.HI.X R9, R26, R4, R27, 0x2, P5 ;  /* 0x000000041a09a211 */ /* 0x000fe400028f141b */
[----:B------:R-:W-:-:S03]  /*ce00*/  ISETP.GE.AND P5, PT, R21, c[0x0][0x3c8], PT ;  /* 0x0000f20015007a0c */ /* 0x000fc60003fa6270 */
[----:B------:R-:W-:Y:S01]  /*ce10*/  @!P2 ST.E.64 [R8.64], R114 ;  /* 0x000000720800a985 */ /* 0x000fe2000c101b06 */
[C---:B--2---:R-:W-:Y:S02]  /*ce20*/  @!P1 LEA R6, P6, R24.reuse, R0, 0x2 ;  /* 0x0000000018069211 */ /* 0x044fe400078c10ff */
[----:B------:R-:W-:Y:S02]  /*ce30*/  ISETP.GE.AND P2, PT, R15, c[0x0][0x3c8], PT ;  /* 0x0000f2000f007a0c */ /* 0x000fe40003f46270 */
[----:B------:R-:W-:-:S05]  /*ce40*/  @!P1 LEA.HI.X R7, R24, R4, R25, 0x2, P6 ;  /* 0x0000000418079211 */ /* 0x000fca00030f1419 */
[----:B------:R1:W-:Y:S01]  /*ce50*/  @!P1 ST.E.64 [R6.64], R106 ;  /* 0x0000006a06009985 */ /* 0x0003e2000c101b06 */
[C---:B---3--:R-:W-:Y:S02]  /*ce60*/  @!P0 LEA R2, P3, R20.reuse, R0, 0x2 ;  /* 0x0000000014028211 */ /* 0x048fe400078610ff */
[----:B------:R-:W-:Y:S02]  /*ce70*/  ISETP.GE.AND P1, PT, R13, c[0x0][0x3c8], PT ;  /* 0x0000f2000d007a0c */ /* 0x000fe40003f26270 */
[----:B------:R-:W-:Y:S02]  /*ce80*/  @!P0 LEA.HI.X R3, R20, R4, R23, 0x2, P3 ;  /* 0x0000000414038211 */ /* 0x000fe400018f1417 */
[----:B------:R-:W-:-:S03]  /*ce90*/  IADD3 R20, R239, 0xd8, RZ ;  /* 0x000000d8ef147810 */ /* 0x000fc60007ffe0ff */
[----:B------:R2:W-:Y:S01]  /*cea0*/  @!P0 ST.E.64 [R2.64], R62 ;  /* 0x0000003e02008985 */ /* 0x0005e2000c101b06 */
[----:B------:R-:W-:Y:S02]  /*ceb0*/  ISETP.GE.AND P3, PT, R20, c[0x0][0x3c8], PT ;  /* 0x0000f20014007a0c */ /* 0x000fe40003f66270 */
[----:B-1----:R-:W-:-:S04]  /*cec0*/  @!P4 LEA R6, P0, R22, R0, 0x2 ;  /* 0x000000001606c211 */ /* 0x002fc800078010ff */
[----:B------:R-:W-:Y:S02]  /*ced0*/  @!P4 LEA.HI.X R7, R22, R4, R11, 0x2, P0 ;  /* 0x000000041607c211 */ /* 0x000fe400000f140b */
[----:B------:R-:W-:-:S03]  /*cee0*/  ISETP.GE.AND P0, PT, R5, c[0x0][0x3c8], PT ;  /* 0x0000f20005007a0c */ /* 0x000fc60003f06270 */
[----:B------:R1:W-:Y:S01]  /*cef0*/  @!P4 ST.E.64 [R6.64], R86 ;  /* 0x000000560600c985 */ /* 0x0003e2000c101b06 */
[----:B--2---:R-:W-:-:S04]  /*cf00*/  @!P5 LEA R2, P6, R21, R0, 0x2 ;  /* 0x000000001502d211 */ /* 0x004fc800078c10ff */
[----:B------:R-:W-:Y:S02]  /*cf10*/  @!P5 LEA.HI.X R3, R21, R4, R10, 0x2, P6 ;  /* 0x000000041503d211 */ /* 0x000fe400030f140a */
[CC--:B------:R-:W-:Y:S02]  /*cf20*/  @!P3 LEA R10, P4, R20.reuse, R0.reuse, 0x2 ;  /* 0x00000000140ab211 */ /* 0x0c0fe400078810ff */
[----:B------:R-:W-:Y:S01]  /*cf30*/  @!P2 LEA R8, P6, R15, R0, 0x2 ;  /* 0x000000000f08a211 */ /* 0x000fe200078c10ff */
[----:B------:R2:W-:Y:S01]  /*cf40*/  @!P5 ST.E.64 [R2.64], R90 ;  /* 0x0000005a0200d985 */ /* 0x0005e2000c101b06 */
[-C--:B------:R-:W-:Y:S02]  /*cf50*/  @!P3 LEA.HI.X R11, R20, R4.reuse, R12, 0x2, P4 ;  /* 0x00000004140bb211 */ /* 0x080fe400020f140c */
[----:B------:R-:W-:Y:S02]  /*cf60*/  IADD3 R12, R239, 0xf0, RZ ;  /* 0x000000f0ef0c7810 */ /* 0x000fe40007ffe0ff */
[----:B------:R-:W-:Y:S01]  /*cf70*/  @!P2 LEA.HI.X R9, R15, R4, R16, 0x2, P6 ;  /* 0x000000040f09a211 */ /* 0x000fe200030f1410 */
[----:B------:R3:W-:Y:S01]  /*cf80*/  @!P3 ST.E.64 [R10.64], R118 ;  /* 0x000000760a00b985 */ /* 0x0007e2000c101b06 */
[----:B------:R-:W-:-:S03]  /*cf90*/  SHF.R.S32.HI R12, RZ, 0x1f, R12 ;  /* 0x0000001fff0c7819 */ /* 0x000fc6000001140c */
[----:B------:R3:W-:Y:S01]  /*cfa0*/  @!P2 ST.E.64 [R8.64], R110 ;  /* 0x0000006e0800a985 */ /* 0x0007e2000c101b06 */
[----:B-1----:R-:W-:-:S04]  /*cfb0*/  @!P1 LEA R6, P5, R13, R0, 0x2 ;  /* 0x000000000d069211 */ /* 0x002fc800078a10ff */
[----:B------:R-:W-:-:S05]  /*cfc0*/  @!P1 LEA.HI.X R7, R13, R4, R14, 0x2, P5 ;  /* 0x000000040d079211 */ /* 0x000fca00028f140e */
[----:B------:R3:W-:Y:S01]  /*cfd0*/  @!P1 ST.E.64 [R6.64], R94 ;  /* 0x0000005e06009985 */ /* 0x0007e2000c101b06 */
[----:B--2---:R-:W-:-:S04]  /*cfe0*/  @!P0 LEA R2, P4, R5, R0, 0x2 ;  /* 0x0000000005028211 */ /* 0x004fc800078810ff */
[----:B------:R-:W-:Y:S02]  /*cff0*/  @!P0 LEA.HI.X R3, R5, R4, R12, 0x2, P4 ;  /* 0x0000000405038211 */ /* 0x000fe400020f140c */
[----:B------:R-:W-:-:S03]  /*d000*/  IADD3 R5, R239, 0xf8, RZ ;  /* 0x000000f8ef057810 */ /* 0x000fc60007ffe0ff */
[----:B------:R3:W-:Y:S01]  /*d010*/  @!P0 ST.E.64 [R2.64], R66 ;  /* 0x0000004202008985 */ /* 0x0007e2000c101b06 */
[----:B------:R-:W-:-:S13]  /*d020*/  ISETP.GE.AND P0, PT, R5, c[0x0][0x3c8], PT ;  /* 0x0000f20005007a0c */ /* 0x000fda0003f06270 */
[----:B------:R-:W-:Y:S05]  /*d030*/  @P0 BRA `(.L_x_3860) ;  /* 0x00000dd000000947 */ /* 0x000fea0003800000 */
[----:B------:R-:W-:Y:S02]  /*d040*/  IADD3 R12, R239, 0xf8, RZ ;  /* 0x000000f8ef0c7810 */ /* 0x000fe40007ffe0ff */
[----:B---3--:R-:W-:Y:S02]  /*d050*/  LEA R2, P0, R5, R0, 0x2 ;  /* 0x0000000005027211 */ /* 0x008fe400078010ff */
[----:B------:R-:W-:-:S04]  /*d060*/  SHF.R.S32.HI R12, RZ, 0x1f, R12 ;  /* 0x0000001fff0c7819 */ /* 0x000fc8000001140c */
[----:B------:R-:W-:-:S05]  /*d070*/  LEA.HI.X R3, R5, R4, R12, 0x2, P0 ;  /* 0x0000000405037211 */ /* 0x000fca00000f140c */
[----:B------:R1:W-:Y:S01]  /*d080*/  ST.E.64 [R2.64], R58 ;  /* 0x0000003a02007985 */ /* 0x0003e2000c101b06 */
[----:B------:R-:W-:Y:S05]  /*d090*/  BRA `(.L_x_3860) ;  /* 0x00000d7000007947 */ /* 0x000fea0003800000 */
.L_x_3845:
[----:B------:R-:W-:Y:S01]  /*d0a0*/  ISETP.NE.U32.AND P1, PT, RZ, c[0x0][0x508], PT ;  /* 0x00014200ff007a0c */ /* 0x000fe20003f25070 */
[----:B------:R-:W2:Y:S01]  /*d0b0*/  LDL.LU R6, [R1+0x4] ;  /* 0x0000040001067983 */ /* 0x000ea20000300800 */
[----:B------:R-:W-:Y:S01]  /*d0c0*/  ISETP.NE.U32.AND P2, PT, RZ, c[0x0][0x500], PT ;  /* 0x00014000ff007a0c */ /* 0x000fe20003f45070 */
[----:B------:R-:W-:Y:S01]  /*d0d0*/  IMAD.MOV.U32 R4, RZ, RZ, 0x4 ;  /* 0x00000004ff047424 */ /* 0x000fe200078e00ff */
[----:B------:R-:W-:Y:S01]  /*d0e0*/  ISETP.NE.AND.EX P1, PT, RZ, c[0x0][0x50c], PT, P1 ;  /* 0x00014300ff007a0c */ /* 0x000fe20003f25310 */
[----:B------:R-:W-:Y:S01]  /*d0f0*/  IMAD.MOV.U32 R0, RZ, RZ, RZ ;  /* 0x000000ffff007224 */ /* 0x000fe200078e00ff */
[----:B------:R-:W-:Y:S01]  /*d100*/  ISETP.NE.AND.EX P2, PT, RZ, c[0x0][0x504], PT, P2 ;  /* 0x00014100ff007a0c */ /* 0x000fe20003f45320 */
[----:B------:R-:W-:Y:S02]  /*d110*/  IMAD.MOV.U32 R17, RZ, RZ, c[0x0][0x388] ;  /* 0x0000e200ff117624 */ /* 0x000fe400078e00ff */
[----:B-1----:R-:W-:-:S08]  /*d120*/  IMAD.WIDE R4, R244, R4, c[0x0][0x500] ;  /* 0x00014000f4047625 */ /* 0x002fd000078e0204 */
[C---:B------:R-:W-:Y:S02]  /*d130*/  @P1 LEA R2, P0, R244.reuse, c[0x0][0x508], 0x2 ;  /* 0x00014200f4021a11 */ /* 0x040fe400078010ff */
[----:B------:R1:W5:Y:S02]  /*d140*/  @P2 LDG.E R0, [R4.64] ;  /* 0x0000000604002981 */ /* 0x000364000c1e1900 */
[----:B------:R-:W-:-:S05]  /*d150*/  @P1 LEA.HI.X R3, R244, c[0x0][0x50c], R246, 0x2, P0 ;  /* 0x00014300f4031a11 */ /* 0x000fca00000f14f6 */
[----:B------:R1:W5:Y:S01]  /*d160*/  @P1 LDG.E R17, [R2.64] ;  /* 0x0000000602111981 */ /* 0x000362000c1e1900 */
[----:B--2---:R-:W-:-:S04]  /*d170*/  ISETP.NE.AND P0, PT, R6, RZ, PT ;  /* 0x000000ff0600720c */ /* 0x004fc80003f05270 */
[----:B------:R-:W-:Y:S01]  /*d180*/  SEL R16, R6, c[0x0][0x3d4], P0 ;  /* 0x0000f50006107a07 */ /* 0x000fe20000000000 */
[----:B------:R-:W-:Y:S05]  /*d190*/  @P1 BRA `(.L_x_3866) ;  /* 0x0000004000001947 */ /* 0x000fea0003800000 */
[----:B-1----:R-:W-:Y:S05]  /*d1a0*/  @!P2 BRA `(.L_x_3866) ;  /* 0x000000300000a947 */ /* 0x002fea0003800000 */
[----:B------:R1:W2:Y:S04]  /*d1b0*/  LDG.E R2, [R4.64] ;  /* 0x0000000604027981 */ /* 0x0002a8000c1e1900 */
[----:B-1----:R-:W2:Y:S02]  /*d1c0*/  LDG.E R4, [R4.64+0x4] ;  /* 0x0000040604047981 */ /* 0x002ea4000c1e1900 */
[----:B--2--5:R-:W-:Y:S02]  /*d1d0*/  IADD3 R17, -R2, R4, RZ ;  /* 0x0000000402117210 */ /* 0x024fe40007ffe1ff */
.L_x_3866:
        /* <DEDUP_REMOVED lines=11> */
[----:B------:R-:W2:Y:S01]  /*d290*/  LDL.LU R21, [R1+0x28] ;  /* 0x0000280001157983 */ /* 0x000ea20000300800 */
[----:B------:R-:W-:Y:S01]  /*d2a0*/  IMAD.MOV.U32 R2, RZ, RZ, 0x368 ;  /* 0x00000368ff027424 */ /* 0x000fe200078e00ff */
[----:B------:R-:W-:-:S04]  /*d2b0*/  ISETP.GT.AND P2, PT, R16, 0x1, PT ;  /* 0x000000011000780c */ /* 0x000fc80003f44270 */
[----:B------:R-:W-:-:S04]  /*d2c0*/  SEL R2, R2, 0x328, P2 ;  /* 0x0000032802027807 */ /* 0x000fc80001000000 */
[----:B------:R1:W3:Y:S08]  /*d2d0*/  LDC.64 R8, c[0x0][R2+0x170] ;  /* 0x00005c0002087b82 */ /* 0x0002f00000000a00 */
[----:B------:R1:W4:Y:S08]  /*d2e0*/  LDC.64 R6, c[0x0][R2+0x168] ;  /* 0x00005a0002067b82 */ /* 0x0003300000000a00 */
[----:B------:R1:W5:Y:S08]  /*d2f0*/  LDC.64 R14, c[0x0][R2+0x178] ;  /* 0x00005e00020e7b82 */ /* 0x0003700000000a00 */
[----:B------:R1:W2:Y:S02]  /*d300*/  LDC.64 R10, c[0x0][R2+0x160] ;  /* 0x00005800020a7b82 */ /* 0x0002a40000000a00 */
[----:B-1----:R-:W-:-:S02]  /*d310*/  IMAD.MOV.U32 R2, RZ, RZ, c[0x0][0x4e8] ;  /* 0x00013a00ff027624 */ /* 0x002fc400078e00ff */
[-C--:B---3--:R-:W-:Y:S02]  /*d320*/  IMAD R9, R9, R3.reuse, RZ ;  /* 0x0000000309097224 */ /* 0x088fe400078e02ff */
[----:B------:R-:W-:Y:S01]  /*d330*/  IMAD.WIDE.U32 R4, R8, R3, RZ ;  /* 0x0000000308047225 */ /* 0x000fe200078e00ff */
[----:B------:R-:W-:Y:S02]  /*d340*/  ISETP.NE.AND P0, PT, R2, 0x1, PT ;  /* 0x000000010200780c */ /* 0x000fe40003f05270 */
[----:B------:R-:W-:Y:S01]  /*d350*/  MOV R2, R12 ;  /* 0x0000000c00027202 */ /* 0x000fe20000000f00 */
[----:B------:R-:W-:Y:S02]  /*d360*/  IMAD R9, R8, R20, R9 ;  /* 0x0000001408097224 */ /* 0x000fe400078e0209 */
[-C--:B----4-:R-:W-:Y:S02]  /*d370*/  IMAD R18, R7, R245.reuse, RZ ;  /* 0x000000f507127224 */ /* 0x090fe400078e02ff */
[----:B------:R-:W-:Y:S01]  /*d380*/  IMAD.WIDE.U32 R6, R6, R245, RZ ;  /* 0x000000f506067225 */ /* 0x000fe200078e00ff */
[----:B------:R-:W-:-:S03]  /*d390*/  IADD3 R5, R5, R9, RZ ;  /* 0x0000000905057210 */ /* 0x000fc60007ffe0ff */
[----:B------:R-:W-:Y:S02]  /*d3a0*/  IMAD.IADD R18, R7, 0x1, R18 ;  /* 0x0000000107127824 */ /* 0x000fe400078e0212 */
[----:B------:R-:W-:-:S05]  /*d3b0*/  @P0 IMAD.HI.U32 R19, R12, c[0x0][0x4ec], RZ ;  /* 0x00013b000c130a27 */ /* 0x000fca00078e00ff */
[----:B------:R-:W-:Y:S02]  /*d3c0*/  @P0 SHF.R.U32.HI R2, RZ, c[0x0][0x4f0], R19 ;  /* 0x00013c00ff020a19 */ /* 0x000fe40000011613 */
[----:B------:R-:W-:-:S03]  /*d3d0*/  IADD3 R19, P1, P0, R4, R6, R0 ;  /* 0x0000000604137210 */ /* 0x000fc6000783e000 */
[----:B------:R-:W-:-:S04]  /*d3e0*/  IMAD.MOV R4, RZ, RZ, -R2 ;  /* 0x000000ffff047224 */ /* 0x000fc800078e0a02 */
[----:B------:R-:W-:Y:S01]  /*d3f0*/  IMAD R4, R4, c[0x0][0x4e8], R12 ;  /* 0x00013a0004047a24 */ /* 0x000fe200078e020c */
[----:B------:R-:W-:Y:S02]  /*d400*/  IADD3.X R12, R5, R18, R13, P1, P0 ;  /* 0x00000012050c7210 */ /* 0x000fe40000fe040d */
[----:B------:R-:W-:Y:S02]  /*d410*/  SHF.R.S32.HI R5, RZ, 0x1f, R2 ;  /* 0x0000001fff057819 */ /* 0x000fe40000011402 */
[----:B--2---:R-:W-:-:S05]  /*d420*/  SEL R8, R21, RZ, P2 ;  /* 0x000000ff15087207 */ /* 0x004fca0001000000 */
[-C--:B-----5:R-:W-:Y:S02]  /*d430*/  IMAD R9, R15, R8.reuse, RZ ;  /* 0x000000080f097224 */ /* 0x0a0fe400078e02ff */
[----:B------:R-:W-:Y:S01]  /*d440*/  IMAD.WIDE.U32 R6, R14, R8, RZ ;  /* 0x000000080e067225 */ /* 0x000fe200078e00ff */
[----:B------:R-:W-:-:S04]  /*d450*/  SHF.R.S32.HI R8, RZ, 0x1f, R4 ;  /* 0x0000001fff087819 */ /* 0x000fc80000011404 */
[----:B------:R-:W-:Y:S01]  /*d460*/  IADD3 R7, R7, R9, RZ ;  /* 0x0000000907077210 */ /* 0x000fe20007ffe0ff */
[----:B------:R-:W-:Y:S01]  /*d470*/  IMAD.MOV.U32 R9, RZ, RZ, c[0x0][0x4a8] ;  /* 0x00012a00ff097624 */ /* 0x000fe200078e00ff */
[----:B------:R-:W-:Y:S01]  /*d480*/  IADD3 R6, P1, P0, R2, R19, R6 ;  /* 0x0000001302067210 */ /* 0x000fe2000783e006 */
[----:B------:R-:W-:-:S03]  /*d490*/  IMAD R2, R11, R4, RZ ;  /* 0x000000040b027224 */ /* 0x000fc600078e02ff */
[----:B------:R-:W-:Y:S01]  /*d4a0*/  IADD3.X R7, R5, R12, R7, P1, P0 ;  /* 0x0000000c05077210 */ /* 0x000fe20000fe0407 */
[----:B------:R-:W-:-:S04]  /*d4b0*/  IMAD R2, R10, R8, R2 ;  /* 0x000000080a027224 */ /* 0x000fc800078e0202 */
        /* <DEDUP_REMOVED lines=9> */
.L_x_3868:
[----:B------:R-:W-:Y:S05]  /*d550*/  BSYNC B0 ;  /* 0x0000000000007941 */ /* 0x000fea0003800000 */
.L_x_3867:
[----:B------:R-:W-:-:S13]  /*d560*/  ISETP.GT.AND P0, PT, R16, 0x1, PT ;  /* 0x000000011000780c */ /* 0x000fda0003f04270 */
[----:B------:R-:W-:Y:S05]  /*d570*/  @P0 BRA `(.L_x_3860) ;  /* 0x0000089000000947 */ /* 0x000fea0003800000 */
[----:B-1----:R-:W2:Y:S01]  /*d580*/  LDL R6, [R1+0x2c] ;  /* 0x00002c0001067983 */ /* 0x002ea20000100800 */
[----:B------:R-:W-:Y:S01]  /*d590*/  MOV R4, c[0x0][0x4e8] ;  /* 0x00013a0000047a02 */ /* 0x000fe20000000f00 */
[----:B------:R-:W-:Y:S02]  /*d5a0*/  IMAD R2, R13, c[0x0][0x3a0], RZ ;  /* 0x0000e8000d027a24 */ /* 0x000fe400078e02ff */
[----:B------:R-:W1:Y:S01]  /*d5b0*/  S2R R11, SR_TID.X ;  /* 0x00000000000b7919 */ /* 0x000e620000002100 */
[----:B------:R-:W-:Y:S01]  /*d5c0*/  ISETP.NE.AND P0, PT, R4, 0x1, PT ;  /* 0x000000010400780c */ /* 0x000fe20003f05270 */
[----:B------:R-:W-:-:S04]  /*d5d0*/  IMAD.WIDE.U32 R4, R0, c[0x0][0x3a0], RZ ;  /* 0x0000e80000047a25 */ /* 0x000fc800078e00ff */
[----:B------:R-:W-:-:S05]  /*d5e0*/  IMAD R0, R0, c[0x0][0x3a4], R2 ;  /* 0x0000e90000007a24 */ /* 0x000fca00078e0202 */
[----:B------:R-:W-:-:S05]  /*d5f0*/  IADD3 R5, R5, R0, RZ ;  /* 0x0000000005057210 */ /* 0x000fca0007ffe0ff */
[----:B------:R-:W-:-:S04]  /*d600*/  IMAD.WIDE.U32 R4, R245, c[0x0][0x3e8], R4 ;  /* 0x0000fa00f5047a25 */ /* 0x000fc800078e0004 */
[----:B------:R-:W-:Y:S01]  /*d610*/  IMAD R5, R245, c[0x0][0x3ec], R5 ;  /* 0x0000fb00f5057a24 */ /* 0x000fe200078e0205 */
[----:B-1----:R-:W-:-:S04]  /*d620*/  SHF.R.S32.HI R10, RZ, 0x1f, R11 ;  /* 0x0000001fff0a7819 */ /* 0x002fc8000001140b */
[----:B------:R-:W-:-:S04]  /*d630*/  LEA.HI R10, R10, R11, RZ, 0x3 ;  /* 0x0000000b0a0a7211 */ /* 0x000fc800078f18ff */
[----:B------:R-:W-:-:S04]  /*d640*/  SHF.R.S32.HI R10, RZ, 0x3, R10 ;  /* 0x00000003ff0a7819 */ /* 0x000fc8000001140a */
[C---:B------:R-:W-:Y:S02]  /*d650*/  LEA R14, R241.reuse, R10, 0x7 ;  /* 0x0000000af10e7211 */ /* 0x040fe400078e38ff */
[----:B--2---:R-:W-:Y:S01]  /*d660*/  LEA R2, R241, R6, 0x7 ;  /* 0x00000006f1027211 */ /* 0x004fe200078e38ff */
[----:B------:R-:W-:-:S03]  /*d670*/  IMAD R6, R20, c[0x0][0x3f0], RZ ;  /* 0x0000fc0014067a24 */ /* 0x000fc600078e02ff */
[----:B------:R-:W-:Y:S01]  /*d680*/  MOV R0, R2 ;  /* 0x0000000200007202 */ /* 0x000fe20000000f00 */
[----:B------:R-:W-:-:S04]  /*d690*/  @P0 IMAD.HI.U32 R7, R2, c[0x0][0x4ec], RZ ;  /* 0x00013b0002070a27 */ /* 0x000fc800078e00ff */
[C---:B------:R-:W-:Y:S01]  /*d6a0*/  IMAD R9, R3.reuse, c[0x0][0x3f4], R6 ;  /* 0x0000fd0003097a24 */ /* 0x040fe200078e0206 */
[----:B------:R-:W-:Y:S01]  /*d6b0*/  @P0 SHF.R.U32.HI R0, RZ, c[0x0][0x4f0], R7 ;  /* 0x00013c00ff000a19 */ /* 0x000fe20000011607 */
[----:B------:R-:W-:-:S03]  /*d6c0*/  IMAD.WIDE.U32 R6, R3, c[0x0][0x3f0], R4 ;  /* 0x0000fc0003067a25 */ /* 0x000fc600078e0004 */
[----:B------:R-:W-:Y:S02]  /*d6d0*/  IADD3 R4, -R0, RZ, RZ ;  /* 0x000000ff00047210 */ /* 0x000fe40007ffe1ff */
[----:B------:R-:W-:Y:S02]  /*d6e0*/  SHF.R.S32.HI R8, RZ, 0x1f, R0 ;  /* 0x0000001fff087819 */ /* 0x000fe40000011400 */
[----:B------:R-:W-:Y:S01]  /*d6f0*/  IADD3 R3, R7, R9, RZ ;  /* 0x0000000907037210 */ /* 0x000fe20007ffe0ff */
[----:B------:R-:W-:Y:S01]  /*d700*/  IMAD R4, R4, c[0x0][0x4e8], R2 ;  /* 0x00013a0004047a24 */ /* 0x000fe200078e0202 */
[----:B------:R-:W-:Y:S01]  /*d710*/  MOV R2, R6 ;  /* 0x0000000600027202 */ /* 0x000fe20000000f00 */
[----:B------:R-:W-:-:S04]  /*d720*/  IMAD R5, R8, c[0x0][0x3e0], RZ ;  /* 0x0000f80008057a24 */ /* 0x000fc800078e02ff */
        /* <DEDUP_REMOVED lines=12> */
.L_x_3920:
[----:B------:R-:W-:Y:S05]  /*d7f0*/  BRA.DIV ~URZ, `(.L_x_3870) ;  /* 0x00001f027f007947 */ /* 0x000fea000b800000 */
[----:B------:R3:W4:Y:S02]  /*d800*/  SHFL.IDX PT, R0, R15, RZ, 0x181f ;  /* 0x00181fff0f007589 */ /* 0x00072400000e0000 */
.L_x_3921:
[----:B------:R-:W-:Y:S01]  /*d810*/  IMAD R13, R17, c[0x0][0x4e8], RZ ;  /* 0x00013a00110d7a24 */ /* 0x000fe200078e02ff */
[----:B------:R-:W-:Y:S04]  /*d820*/  BSSY B0, `(.L_x_3871) ;  /* 0x0000014000007945 */ /* 0x000fe80003800000 */
        /* <DEDUP_REMOVED lines=15> */
[----:B-----5:R-:W-:-:S05]  /*d920*/  @!P2 LEA.HI.X R9, R237, R4, R5, 0x1, P6 ;  /* 0x00000004ed09a211 */ /* 0x020fca00030f0c05 */
[----:B------:R2:W-:Y:S04]  /*d930*/  @!P2 ST.E.128 [R8.64], RZ ;  /* 0x000000ff0800a985 */ /* 0x0005e8000c101d06 */
[----:B------:R2:W-:Y:S04]  /*d940*/  @!P1 ST.E.128 [R6.64], RZ ;  /* 0x000000ff06009985 */ /* 0x0005e8000c101d06 */
[----:B------:R2:W-:Y:S02]  /*d950*/  @!P0 ST.E.128 [R2.64], RZ ;  /* 0x000000ff02008985 */ /* 0x0005e4000c101d06 */
.L_x_3872:
[----:B------:R-:W-:Y:S05]  /*d960*/  BSYNC B0 ;  /* 0x0000000000007941 */ /* 0x000fea0003800000 */
.L_x_3871:
[----:B------:R-:W-:Y:S05]  /*d970*/  BRA.DIV ~URZ, `(.L_x_3873) ;  /* 0x00001de27f007947 */ /* 0x000fea000b800000 */
[----:B--2---:R2:W1:Y:S04]  /*d980*/  SHFL.IDX PT, R4, R12, 0x1, 0x181f ;  /* 0x00381f000c047f89 */ /* 0x00446800000e0000 */
[----:B----4-:R2:W4:Y:S02]  /*d990*/  SHFL.IDX PT, R0, R15, 0x1, 0x181f ;  /* 0x00381f000f007f89 */ /* 0x01052400000e0000 */
.L_x_3922:
        /* <DEDUP_REMOVED lines=21> */
.L_x_3875:
[----:B------:R-:W-:Y:S05]  /*daf0*/  BSYNC B0 ;  /* 0x0000000000007941 */ /* 0x000fea0003800000 */
.L_x_3874:
[----:B------:R-:W-:Y:S05]  /*db00*/  BRA.DIV ~URZ, `(.L_x_3876) ;  /* 0x00001d127f007947 */ /* 0x000fea000b800000 */
[----:B-1----:R1:W2:Y:S02]  /*db10*/  SHFL.IDX PT, R4, R12, 0x2, 0x181f ;  /* 0x00581f000c047f89 */ /* 0x0022a400000e0000 */
.L_x_3923:
[----:B------:R-:W-:Y:S05]  /*db20*/  BRA.DIV ~URZ, `(.L_x_3877) ;  /* 0x00001d627f007947 */ /* 0x000fea000b800000 */
[----:B----4-:R4:W1:Y:S02]  /*db30*/  SHFL.IDX PT, R0, R15, 0x2, 0x181f ;  /* 0x00581f000f007f89 */ /* 0x01086400000e0000 */
.L_x_3924:
        /* <DEDUP_REMOVED lines=21> */
.L_x_3879:
[----:B------:R-:W-:Y:S05]  /*dc90*/  BSYNC B0 ;  /* 0x0000000000007941 */ /* 0x000fea0003800000 */
.L_x_3878:
[----:B------:R-:W-:Y:S05]  /*dca0*/  BRA.DIV ~URZ, `(.L_x_3880) ;  /* 0x00001c427f007947 */ /* 0x000fea000b800000 */
[----:B--2---:R2:W3:Y:S04]  /*dcb0*/  SHFL.IDX PT, R4, R12, 0x3, 0x181f ;  /* 0x00781f000c047f89 */ /* 0x0044e800000e0000 */
[----:B-1----:R2:W1:Y:S02]  /*dcc0*/  SHFL.IDX PT, R0, R15, 0x3, 0x181f ;  /* 0x00781f000f007f89 */ /* 0x00246400000e0000 */
.L_x_3925:
[----:B------:R-:W-:-:S04]  /*dcd0*/  IADD3 R14, R14, 0x60, RZ ;  /* 0x000000600e0e7810 */ /* 0x000fc80007ffe0ff */
        /* <DEDUP_REMOVED lines=19> */
.L_x_3860:
[----:B------:R-:W-:Y:S05]  /*de10*/  BSYNC B1 ;  /* 0x0000000000017941 */ /* 0x000fea0003800000 */
.L_x_3844:
[----:B-1--4-:R-:W4:Y:S02]  /*de20*/  LDL R0, [R1+0x30] ;  /* 0x0000300001007983 */ /* 0x012f240000100800 */
[----:B----4-:R-:W-:-:S13]  /*de30*/  ISETP.NE.AND P0, PT, R0, RZ, PT ;  /* 0x000000ff0000720c */ /* 0x010fda0003f05270 */
[----:B------:R-:W-:Y:S01]  /*de40*/  @P0 WARPSYNC 0xffffffff ;  /* 0xffffffff00000948 */ /* 0x000fe20003800000 */
[----:B------:R-:W-:Y:S06]  /*de50*/  @P0 BAR.SYNC.DEFER_BLOCKING 0x5, 0x100 ;  /* 0x0144000000000b1d */ /* 0x000fec0000010000 */
[----:B------:R-:W1:Y:S04]  /*de60*/  @P0 LDS.128 R240, [0x20100] ;  /* 0x02010000fff00984 */ /* 0x000e680000000c00 */
[----:B------:R-:W-:Y:S06]  /*de70*/  @P0 BAR.ARV 0x4, 0x100 ;  /* 0x0104000000000b1d */ /* 0x000fec0000002000 */
[----:B------:R-:W-:Y:S05]  /*de80*/  @P0 BRA `(.L_x_3881) ;  /* 0x00000ae000000947 */ /* 0x000fea0003800000 */
[----:B------:R-:W4:Y:S01]  /*de90*/  S2R R0, SR_TID.X ;  /* 0x0000000000007919 */ /* 0x000f220000002100 */
[----:B---3--:R-:W-:Y:S01]  /*dea0*/  IMAD.MOV.U32 R7, RZ, RZ, RZ ;  /* 0x000000ffff077224 */ /* 0x008fe200078e00ff */
[----:B--2-4-:R-:W-:-:S04]  /*deb0*/  LOP3.LUT R14, R0, 0x1f, RZ, 0xc0, !PT ;  /* 0x0000001f000e7812 */ /* 0x014fc800078ec0ff */
[----:B------:R-:W-:Y:S01]  /*dec0*/  ISETP.NE.AND P5, PT, R14, 0x1f, PT ;  /* 0x0000001f0e00780c */ /* 0x000fe20003fa5270 */
[----:B------:R-:W-:Y:S10]  /*ded0*/  BRA.DIV ~URZ, `(.L_x_3882) ;  /* 0x00001ad27f007947 */ /* 0x000ff4000b800000 */
[----:B------:R2:W3:Y:S02]  /*dee0*/  SHFL.IDX PT, R9, R122, RZ, 0x1f ;  /* 0x00001fff7a097589 */ /* 0x0004e400000e0000 */
.L_x_3926:
[----:B------:R-:W-:Y:S05]  /*def0*/  BRA.DIV ~URZ, `(.L_x_3883) ;  /* 0x00001b227f007947 */ /* 0x000fea000b800000 */
[----:B------:R4:W2:Y:S02]  /*df00*/  SHFL.IDX PT, R8, R122, 0x1, 0x1f ;  /* 0x00201f007a087f89 */ /* 0x0008a400000e0000 */
.L_x_3927:
[----:B-1----:R-:W-:Y:S02]  /*df10*/  IMAD.IADD R0, R243, 0x1, R14 ;  /* 0x00000001f3007824 */ /* 0x002fe400078e020e */
[----:B------:R-:W-:-:S03]  /*df20*/  IMAD.MOV.U32 R6, RZ, RZ, RZ ;  /* 0x000000ffff067224 */ /* 0x000fc600078e00ff */
        /* <DEDUP_REMOVED lines=16> */
.L_x_3928:
        /* <DEDUP_REMOVED lines=16> */
.L_x_3929:
[----:B----4-:R-:W-:Y:S01]  /*e130*/  IMAD R0, R0, c[0x0][0x538], RZ ;  /* 0x00014e0000007a24 */ /* 0x010fe200078e02ff */
[----:B------:R-:W-:Y:S04]  /*e140*/  BSSY B1, `(.L_x_3886) ;  /* 0x000007d000017945 */ /* 0x000fe80003800000 */
[----:B--2---:R-:W-:-:S04]  /*e150*/  IADD3 R8, R0, R8, RZ ;  /* 0x0000000800087210 */ /* 0x004fc80007ffe0ff */
[----:B---3--:R-:W-:-:S13]  /*e160*/  ISETP.GT.AND P6, PT, R8, R9, PT ;  /* 0x000000090800720c */ /* 0x008fda0003fc4270 */
[----:B------:R-:W-:Y:S05]  /*e170*/  @P6 BRA `(.L_x_3887) ;  /* 0x0000024000006947 */ /* 0x000fea0003800000 */
.L_x_3891:
        /* <DEDUP_REMOVED lines=16> */
.L_x_3930:
        /* <DEDUP_REMOVED lines=16> */
.L_x_3931:
[----:B--2---:R-:W-:-:S05]  /*e380*/  IMAD R0, R0, c[0x0][0x538], RZ ;  /* 0x00014e0000007a24 */ /* 0x004fca00078e02ff */
[----:B------:R-:W-:-:S04]  /*e390*/  IADD3 R8, R0, R8, RZ ;  /* 0x0000000800087210 */ /* 0x000fc80007ffe0ff */
[----:B------:R-:W-:-:S13]  /*e3a0*/  ISETP.GT.AND P6, PT, R8, R9, PT ;  /* 0x000000090800720c */ /* 0x000fda0003fc4270 */
[----:B-1----:R-:W-:Y:S05]  /*e3b0*/  @!P6 BRA `(.L_x_3891) ;  /* 0xfffffdc00000e947 */ /* 0x002fea000383ffff */
.L_x_3887:
[----:B------:R-:W-:-:S05]  /*e3c0*/  IADD3 R12, -R0, R8, RZ ;  /* 0x00000008000c7210 */ /* 0x000fca0007ffe1ff */
[----:B------:R-:W-:-:S05]  /*e3d0*/  IMAD R0, R4, c[0x0][0x538], R12 ;  /* 0x00014e0004007a24 */ /* 0x000fca00078e020c */
[----:B------:R-:W-:Y:S01]  /*e3e0*/  ISETP.GT.AND P0, PT, R0, R9, PT ;  /* 0x000000090000720c */ /* 0x000fe20003f04270 */
[----:B------:R-:W-:-:S12]  /*e3f0*/  BRA.DIV ~URZ, `(.L_x_3892) ;  /* 0x00001a627f007947 */ /* 0x000fd8000b800000 */
[----:B------:R-:W-:-:S04]  /*e400*/  VOTE.ANY R11, PT, !P0 ;  /* 0x00000000000b7806 */ /* 0x000fc800040e0100 */
.L_x_3932:
[----:B------:R2:W3:Y:S01]  /*e410*/  POPC R10, R11 ;  /* 0x0000000b000a7309 */ /* 0x0004e20000000000 */
[----:B------:R-:W-:Y:S05]  /*e420*/  BRA.DIV ~URZ, `(.L_x_3893) ;  /* 0x00001a827f007947 */ /* 0x000fea000b800000 */
[----:B---3--:R3:W4:Y:S04]  /*e430*/  SHFL.IDX PT, R8, R6, R10, 0x1f ;  /* 0x00001f0a06087589 */ /* 0x00872800000e0000 */
[----:B------:R3:W1:Y:S02]  /*e440*/  SHFL.IDX PT, R7, R7, R10, 0x1f ;  /* 0x00001f0a07077589 */ /* 0x00066400000e0000 */
.L_x_3933:
[----:B------:R-:W-:Y:S01]  /*e450*/  ISETP.NE.AND P0, PT, R11, RZ, PT ;  /* 0x000000ff0b00720c */ /* 0x000fe20003f05270 */
[----:B------:R-:W-:-:S12]  /*e460*/  BSSY B0, `(.L_x_3894) ;  /* 0x0000005000007945 */ /* 0x000fd80003800000 */
[----:B------:R-:W-:Y:S05]  /*e470*/  @!P0 BRA `(.L_x_3895) ;  /* 0x0000003000008947 */ /* 0x000fea0003800000 */
[----:B------:R-:W-:Y:S01]  /*e480*/  IADD3 R3, R10, -0x1, RZ ;  /* 0xffffffff0a037810 */ /* 0x000fe20007ffe0ff */
[----:B------:R-:W-:Y:S05]  /*e490*/  BRA.DIV ~URZ, `(.L_x_3896) ;  /* 0x00001ae27f007947 */ /* 0x000fea000b800000 */
[----:B------:R2:W3:Y:S02]  /*e4a0*/  SHFL.IDX PT, R13, R4, R3, 0x1f ;  /* 0x00001f03040d7589 */ /* 0x0004e400000e0000 */
.L_x_3895:
[----:B------:R-:W-:Y:S05]  /*e4b0*/  BSYNC B0 ;  /* 0x0000000000007941 */ /* 0x000fea0003800000 */
.L_x_3894:
[----:B----4-:R-:W-:Y:S01]  /*e4c0*/  IABS R2, R8 ;  /* 0x0000000800027213 */ /* 0x010fe20000000000 */
[----:B---3--:R-:W-:Y:S01]  /*e4d0*/  IMAD R240, R13, c[0x0][0x538], R12 ;  /* 0x00014e000df07a24 */ /* 0x008fe200078e020c */
[----:B-12---:R-:W-:Y:S01]  /*e4e0*/  IABS R3, R7 ;  /* 0x0000000700037213 */ /* 0x006fe20000000000 */
[----:B------:R-:W-:Y:S01]  /*e4f0*/  IMAD.IADD R243, R10, 0x1, R243 ;  /* 0x000000010af37824 */ /* 0x000fe200078e02f3 */
[----:B------:R-:W1:Y:S01]  /*e500*/  I2F.RP R4, R2 ;  /* 0x0000000200047306 */ /* 0x000e620000209400 */
[----:B------:R-:W-:Y:S01]  /*e510*/  IMAD.IADD R9, R9, 0x1, -R240 ;  /* 0x0000000109097824 */ /* 0x000fe200078e0af0 */
[----:B------:R-:W-:-:S04]  /*e520*/  MOV R6, R3 ;  /* 0x0000000300067202 */ /* 0x000fc80000000f00 */
[----:B------:R-:W-:Y:S02]  /*e530*/  IABS R11, R9 ;  /* 0x00000009000b7213 */ /* 0x000fe40000000000 */
[----:B------:R-:W-:Y:S08]  /*e540*/  I2F.RP R12, R6 ;  /* 0x00000006000c7306 */ /* 0x000ff00000209400 */
        /* <DEDUP_REMOVED lines=9> */
[----:B------:R-:W-:-:S03]  /*e5e0*/  IMAD.HI.U32 R5, R5, R3, R4 ;  /* 0x0000000305057227 */ /* 0x000fc600078e0004 */
[----:B------:R-:W-:Y:S01]  /*e5f0*/  MOV R4, R0 ;  /* 0x0000000000047202 */ /* 0x000fe20000000f00 */
        /* <DEDUP_REMOVED lines=45> */
.L_x_3888:
[----:B------:R-:W-:Y:S01]  /*e8d0*/  IMAD.MOV.U32 R240, RZ, RZ, R9 ;  /* 0x000000fffff07224 */ /* 0x000fe200078e0009 */
[----:B------:R-:W-:Y:S01]  /*e8e0*/  MOV R242, RZ ;  /* 0x000000ff00f27202 */ /* 0x000fe20000000f00 */
[----:B------:R-:W-:Y:S01]  /*e8f0*/  IMAD.MOV.U32 R241, RZ, RZ, RZ ;  /* 0x000000fffff17224 */ /* 0x000fe200078e00ff */
[----:B------:R-:W-:Y:S02]  /*e900*/  MOV R243, c[0x0][0x53c] ;  /* 0x00014f0000f37a02 */ /* 0x000fe40000000f00 */
.L_x_3897:
[----:B------:R-:W-:Y:S05]  /*e910*/  BSYNC B1 ;  /* 0x0000000000017941 */ /* 0x000fea0003800000 */
.L_x_3886:
[----:B------:R-:W-:Y:S01]  /*e920*/  WARPSYNC 0xffffffff ;  /* 0xffffffff00007948 */ /* 0x000fe20003800000 */
[----:B------:R-:W-:Y:S01]  /*e930*/  BAR.SYNC.DEFER_BLOCKING 0x4, 0x100 ;  /* 0x0104000000007b1d */ /* 0x000fe20000010000 */
[----:B------:R-:W-:-:S13]  /*e940*/  ISETP.NE.AND P0, PT, R14, RZ, PT ;  /* 0x000000ff0e00720c */ /* 0x000fda0003f05270 */
[----:B------:R2:W-:Y:S04]  /*e950*/  @!P0 STS.128 [0x20100], R240 ;  /* 0x020100f0ff008388 */ /* 0x0005e80000000c00 */
[----:B------:R-:W-:Y:S06]  /*e960*/  BAR.ARV 0x5, 0x100 ;  /* 0x0144000000007b1d */ /* 0x000fec0000002000 */
.L_x_3881:
[----:B-1----:R-:W-:-:S13]  /*e970*/  ISETP.GE.AND P0, PT, R243, c[0x0][0x53c], PT ;  /* 0x00014f00f3007a0c */ /* 0x002fda0003f06270 */
[----:B--23--:R-:W-:Y:S01]  /*e980*/  @P0 CALL.REL.NOINC `(.L_x_3898) ;  /* 0x0000001000000944 */ /* 0x00cfe20003c00000 */
[----:B------:R-:W-:Y:S05]  /*e990*/  BRA `(.L_x_3899) ;  /* 0xffff2cc000007947 */ /* 0x000fea000383ffff */
.L_x_3898:
[----:B------:R-:W-:Y:S05]  /*e9a0*/  EXIT ;  /* 0x000000000000794d */ /* 0x000fea0003800000 */
.L_x_3810:
[----:B------:R-:W-:Y:S01]  /*e9b0*/  IMAD.MOV.U32 R0, RZ, RZ, R5 ;  /* 0x000000ffff007224 */ /* 0x000fe200078e0005 */
[----:B------:R-:W-:Y:S02]  /*e9c0*/  MOV R2, 0x1 ;  /* 0x0000000100027802 */ /* 0x000fe40000000f00 */
[----:B------:R-:W-:Y:S02]  /*e9d0*/  MOV R3, 0xe9f0 ;  /* 0x0000e9f000037802 */ /* 0x000fe40000000f00 */
[----:B--2---:R-:W-:Y:S05]  /*e9e0*/  CALL.REL.NOINC `($__internal_80_$__cuda_sm70_shflsync_up_p) ;  /* 0x0000169000007944 */ /* 0x004fea0003c00000 */
[----:B------:R-:W-:Y:S01]  /*e9f0*/  MOV R0, R4 ;  /* 0x0000000400007202 */ /* 0x000fe20000000f00 */
[----:B------:R-:W-:Y:S05]  /*ea00*/  BRA `(.L_x_3900) ;  /* 0xffff1a4000007947 */ /* 0x000fea000383ffff */
.L_x_3811:
[----:B------:R-:W-:Y:S01]  /*ea10*/  IMAD.MOV.U32 R0, RZ, RZ, R5 ;  /* 0x000000ffff007224 */ /* 0x000fe200078e0005 */
[----:B------:R-:W-:Y:S02]  /*ea20*/  MOV R2, 0x2 ;  /* 0x0000000200027802 */ /* 0x000fe40000000f00 */
[----:B------:R-:W-:Y:S02]  /*ea30*/  MOV R3, 0xea50 ;  /* 0x0000ea5000037802 */ /* 0x000fe40000000f00 */
[----:B--2---:R-:W-:Y:S05]  /*ea40*/  CALL.REL.NOINC `($__internal_80_$__cuda_sm70_shflsync_up_p) ;  /* 0x0000163000007944 */ /* 0x004fea0003c00000 */
[----:B------:R-:W-:Y:S01]  /*ea50*/  SEL R0, R4, RZ, P4 ;  /* 0x000000ff04007207 */ /* 0x000fe20002000000 */
[----:B------:R-:W-:Y:S01]  /*ea60*/  IMAD.MOV.U32 R2, RZ, RZ, 0x4 ;  /* 0x00000004ff027424 */ /* 0x000fe200078e00ff */
[----:B------:R-:W-:-:S03]  /*ea70*/  MOV R3, 0xeaa0 ;  /* 0x0000eaa000037802 */ /* 0x000fc60000000f00 */
[----:B------:R-:W-:Y:S02]  /*ea80*/  IMAD.IADD R0, R5, 0x1, R0 ;  /* 0x0000000105007824 */ /* 0x000fe400078e0200 */
[----:B------:R-:W-:Y:S05]  /*ea90*/  CALL.REL.NOINC `($__internal_80_$__cuda_sm70_shflsync_up_p) ;  /* 0x000015e000007944 */ /* 0x000fea0003c00000 */
        /* <DEDUP_REMOVED lines=13> */
[----:B------:R-:W-:Y:S01]  /*eb70*/  IMAD.IADD R4, R0, 0x1, R4 ;  /* 0x0000000100047824 */ /* 0x000fe200078e0204 */
[----:B------:R-:W-:-:S03]  /*eb80*/  MOV R0, 0x1f ;  /* 0x0000001f00007802 */ /* 0x000fc60000000f00 */
[----:B------:R-:W-:Y:S02]  /*eb90*/  IMAD.MOV.U32 R5, RZ, RZ, R4 ;  /* 0x000000ffff057224 */ /* 0x000fe400078e0004 */
[----:B------:R-:W-:Y:S05]  /*eba0*/  CALL.REL.NOINC `($__internal_79_$__cuda_sm70_shflsync_idx_p) ;  /* 0x0000148000007944 */ /* 0x000fea0003c00000 */
[----:B------:R-:W-:Y:S05]  /*ebb0*/  BRA `(.L_x_3901) ;  /* 0xffff199000007947 */ /* 0x000fea000383ffff */
.L_x_3813:
[----:B------:R-:W-:Y:S02]  /*ebc0*/  SEL R0, RZ, 0x1, P0 ;  /* 0x00000001ff007807 */ /* 0x000fe40000000000 */
[----:B------:R-:W-:Y:S02]  /*ebd0*/  MOV R2, 0xebf0 ;  /* 0x0000ebf000027802 */ /* 0x000fe40000000f00 */
[----:B------:R-:W-:Y:S05]  /*ebe0*/  CALL.REL.NOINC `($__internal_81_$__cuda_sm70_votesync_ballot) ;  /* 0x0000150000007944 */ /* 0x000fea0003c00000 */
[----:B------:R-:W-:Y:S01]  /*ebf0*/  MOV R6, R0 ;  /* 0x0000000000067202 */ /* 0x000fe20000000f00 */
[----:B------:R-:W-:Y:S05]  /*ec00*/  BRA `(.L_x_3902) ;  /* 0xffff19d000007947 */ /* 0x000fea000383ffff */
.L_x_3814:
[----:B------:R-:W-:Y:S01]  /*ec10*/  IMAD.MOV.U32 R5, RZ, RZ, R8 ;  /* 0x000000ffff057224 */ /* 0x000fe200078e0008 */
[----:B--2---:R-:W-:Y:S01]  /*ec20*/  MOV R3, R243 ;  /* 0x000000f300037202 */ /* 0x004fe20000000f00 */
[----:B------:R-:W-:Y:S01]  /*ec30*/  IMAD.MOV.U32 R0, RZ, RZ, 0x1f ;  /* 0x0000001fff007424 */ /* 0x000fe200078e00ff */
[----:B------:R-:W-:Y:S02]  /*ec40*/  MOV R2, 0xec60 ;  /* 0x0000ec6000027802 */ /* 0x000fe40000000f00 */
[----:B-1----:R-:W-:Y:S05]  /*ec50*/  CALL.REL.NOINC `($__internal_79_$__cuda_sm70_shflsync_idx_p) ;  /* 0x000013d000007944 */ /* 0x002fea0003c00000 */
[----:B------:R-:W-:Y:S01]  /*ec60*/  IMAD.MOV.U32 R11, RZ, RZ, R0 ;  /* 0x000000ffff0b7224 */ /* 0x000fe200078e0000 */
[----:B------:R-:W-:Y:S01]  /*ec70*/  MOV R5, R7 ;  /* 0x0000000700057202 */ /* 0x000fe20000000f00 */
[----:B------:R-:W-:Y:S01]  /*ec80*/  IMAD.MOV.U32 R7, RZ, RZ, RZ ;  /* 0x000000ffff077224 */ /* 0x000fe200078e00ff */
[----:B------:R-:W-:Y:S01]  /*ec90*/  MOV R3, R243 ;  /* 0x000000f300037202 */ /* 0x000fe20000000f00 */
[----:B------:R-:W-:Y:S01]  /*eca0*/  IMAD.MOV.U32 R0, RZ, RZ, 0x1f ;  /* 0x0000001fff007424 */ /* 0x000fe200078e00ff */
[----:B------:R-:W-:-:S02]  /*ecb0*/  MOV R2, 0xecd0 ;  /* 0x0000ecd000027802 */ /* 0x000fc40000000f00 */
[----:B------:R-:W-:Y:S05]  /*ecc0*/  CALL.REL.NOINC `($__internal_79_$__cuda_sm70_shflsync_idx_p) ;  /* 0x0000136000007944 */ /* 0x000fea0003c00000 */
[----:B------:R-:W-:Y:S01]  /*ecd0*/  MOV R10, R0 ;  /* 0x00000000000a7202 */ /* 0x000fe20000000f00 */
[----:B------:R-:W-:Y:S05]  /*ece0*/  BRA `(.L_x_3903) ;  /* 0xffff194000007947 */ /* 0x000fea000383ffff */
.L_x_3817:
[----:B------:R-:W-:Y:S01]  /*ecf0*/  IMAD.MOV.U32 R5, RZ, RZ, R4 ;  /* 0x000000ffff057224 */ /* 0x000fe200078e0004 */
[----:B------:R-:W-:-:S02]  /*ed00*/  MOV R0, 0x1f ;  /* 0x0000001f00007802 */ /* 0x000fc40000000f00 */
[----:B------:R-:W-:Y:S02]  /*ed10*/  MOV R2, 0xed30 ;  /* 0x0000ed3000027802 */ /* 0x000fe40000000f00 */
[----:B-1----:R-:W-:Y:S05]  /*ed20*/  CALL.REL.NOINC `($__internal_79_$__cuda_sm70_shflsync_idx_p) ;  /* 0x0000130000007944 */ /* 0x002fea0003c00000 */
[----:B------:R-:W-:Y:S01]  /*ed30*/  MOV R7, R0 ;  /* 0x0000000000077202 */ /* 0x000fe20000000f00 */
[----:B------:R-:W-:Y:S05]  /*ed40*/  BRA `(.L_x_3816) ;  /* 0xffff194000007947 */ /* 0x000fea000383ffff */
.L_x_3825:
[----:B------:R-:W-:Y:S01]  /*ed50*/  IMAD.MOV.U32 R5, RZ, RZ, R14 ;  /* 0x000000ffff057224 */ /* 0x000fe200078e000e */
[----:B------:R-:W-:Y:S01]  /*ed60*/  MOV R3, RZ ;  /* 0x000000ff00037202 */ /* 0x000fe20000000f00 */
[----:B------:R-:W-:Y:S01]  /*ed70*/  IMAD.MOV.U32 R0, RZ, RZ, 0x181f ;  /* 0x0000181fff007424 */ /* 0x000fe200078e00ff */
[----:B------:R-:W-:Y:S02]  /*ed80*/  MOV R2, 0xeda0 ;  /* 0x0000eda000027802 */ /* 0x000fe40000000f00 */
[----:B------:R-:W-:Y:S05]  /*ed90*/  CALL.REL.NOINC `($__internal_79_$__cuda_sm70_shflsync_idx_p) ;  /* 0x0000129000007944 */ /* 0x000fea0003c00000 */
[----:B------:R-:W-:Y:S01]  /*eda0*/  MOV R4, R0 ;  /* 0x0000000000047202 */ /* 0x000fe20000000f00 */
[----:B------:R-:W-:Y:S05]  /*edb0*/  BRA `(.L_x_3904) ;  /* 0xffff390000007947 */ /* 0x000fea000383ffff */
.L_x_3826:
[----:B------:R-:W-:Y:S01]  /*edc0*/  IMAD.MOV.U32 R5, RZ, RZ, R15 ;  /* 0x000000ffff057224 */ /* 0x000fe200078e000f */
[----:B------:R-:W-:Y:S01]  /*edd0*/  MOV R3, RZ ;  /* 0x000000ff00037202 */ /* 0x000fe20000000f00 */
[----:B------:R-:W-:Y:S01]  /*ede0*/  IMAD.MOV.U32 R0, RZ, RZ, 0x181f ;  /* 0x0000181fff007424 */ /* 0x000fe200078e00ff */
[----:B------:R-:W-:Y:S02]  /*edf0*/  MOV R2, 0xee10 ;  /* 0x0000ee1000027802 */ /* 0x000fe40000000f00 */
[----:B-12---:R-:W-:Y:S05]  /*ee00*/  CALL.REL.NOINC `($__internal_79_$__cuda_sm70_shflsync_idx_p) ;  /* 0x0000122000007944 */ /* 0x006fea0003c00000 */
[----:B------:R-:W-:Y:S05]  /*ee10*/  BRA `(.L_x_3905) ;  /* 0xffff38c000007947 */ /* 0x000fea000383ffff */
.L_x_3829:
[----:B------:R-:W-:Y:S01]  /*ee20*/  IMAD.MOV.U32 R5, RZ, RZ, R14 ;  /* 0x000000ffff057224 */ /* 0x000fe200078e000e */
[----:B--2---:R-:W-:Y:S01]  /*ee30*/  MOV R3, 0x1 ;  /* 0x0000000100037802 */ /* 0x004fe20000000f00 */
[----:B----4-:R-:W-:Y:S01]  /*ee40*/  IMAD.MOV.U32 R0, RZ, RZ, 0x181f ;  /* 0x0000181fff007424 */ /* 0x010fe200078e00ff */
[----:B------:R-:W-:-:S02]  /*ee50*/  MOV R2, 0xee70 ;  /* 0x0000ee7000027802 */ /* 0x000fc40000000f00 */
[----:B-1-3--:R-:W-:Y:S05]  /*ee60*/  CALL.REL.NOINC `($__internal_79_$__cuda_sm70_shflsync_idx_p) ;  /* 0x000011c000007944 */ /* 0x00afea0003c00000 */
[----:B------:R-:W-:Y:S01]  /*ee70*/  IMAD.MOV.U32 R4, RZ, RZ, R0 ;  /* 0x000000ffff047224 */ /* 0x000fe200078e0000 */
[----:B------:R-:W-:Y:S01]  /*ee80*/  MOV R3, 0x1 ;  /* 0x0000000100037802 */ /* 0x000fe20000000f00 */
[----:B------:R-:W-:Y:S01]  /*ee90*/  IMAD.MOV.U32 R5, RZ, RZ, R15 ;  /* 0x000000ffff057224 */ /* 0x000fe200078e000f */
[----:B------:R-:W-:-:S02]  /*eea0*/  MOV R0, 0x181f ;  /* 0x0000181f00007802 */ /* 0x000fc40000000f00 */
[----:B------:R-:W-:Y:S02]  /*eeb0*/  MOV R2, 0xeed0 ;  /* 0x0000eed000027802 */ /* 0x000fe40000000f00 */
[----:B------:R-:W-:Y:S05]  /*eec0*/  CALL.REL.NOINC `($__internal_79_$__cuda_sm70_shflsync_idx_p) ;  /* 0x0000116000007944 */ /* 0x000fea0003c00000 */
[----:B------:R-:W-:Y:S05]  /*eed0*/  BRA `(.L_x_3906) ;  /* 0xffff398000007947 */ /* 0x000fea000383ffff */
.L_x_3832:
[----:B------:R-:W-:Y:S01]  /*eee0*/  IMAD.MOV.U32 R5, RZ, RZ, R14 ;  /* 0x000000ffff057224 */ /* 0x000fe200078e000e */
[----:B-1----:R-:W-:Y:S01]  /*eef0*/  MOV R3, 0x2 ;  /* 0x0000000200037802 */ /* 0x002fe20000000f00 */
[----:B----4-:R-:W-:Y:S01]  /*ef00*/  IMAD.MOV.U32 R0, RZ, RZ, 0x181f ;  /* 0x0000181fff007424 */ /* 0x010fe200078e00ff */
[----:B------:R-:W-:Y:S02]  /*ef10*/  MOV R2, 0xef30 ;  /* 0x0000ef3000027802 */ /* 0x000fe40000000f00 */
[----:B--23--:R-:W-:Y:S05]  /*ef20*/  CALL.REL.NOINC `($__internal_79_$__cuda_sm70_shflsync_idx_p) ;  /* 0x0000110000007944 */ /* 0x00cfea0003c00000 */
[----:B------:R-:W-:Y:S01]  /*ef30*/  MOV R4, R0 ;  /* 0x0000000000047202 */ /* 0x000fe20000000f00 */
[----:B------:R-:W-:Y:S05]  /*ef40*/  BRA `(.L_x_3907) ;  /* 0xffff3a8000007947 */ /* 0x000fea000383ffff */
.L_x_3833:
[----:B------:R-:W-:Y:S01]  /*ef50*/  IMAD.MOV.U32 R5, RZ, RZ, R15 ;  /* 0x000000ffff057224 */ /* 0x000fe200078e000f */
[----:B------:R-:W-:Y:S01]  /*ef60*/  MOV R3, 0x2 ;  /* 0x0000000200037802 */ /* 0x000fe20000000f00 */
[----:B----4-:R-:W-:Y:S01]  /*ef70*/  IMAD.MOV.U32 R0, RZ, RZ, 0x181f ;  /* 0x0000181fff007424 */ /* 0x010fe200078e00ff */
[----:B------:R-:W-:Y:S02]  /*ef80*/  MOV R2, 0xefa0 ;  /* 0x0000efa000027802 */ /* 0x000fe40000000f00 */
[----:B-123--:R-:W-:Y:S05]  /*ef90*/  CALL.REL.NOINC `($__internal_79_$__cuda_sm70_shflsync_idx_p) ;  /* 0x0000109000007944 */ /* 0x00efea0003c00000 */
[----:B------:R-:W-:Y:S05]  /*efa0*/  BRA `(.L_x_3908) ;  /* 0xffff3a4000007947 */ /* 0x000fea000383ffff */
.L_x_3836:
[----:B------:R-:W-:Y:S01]  /*efb0*/  IMAD.MOV.U32 R5, RZ, RZ, R14 ;  /* 0x000000ffff057224 */ /* 0x000fe200078e000e */
[----:B-1----:R-:W-:Y:S01]  /*efc0*/  MOV R3, 0x3 ;  /* 0x0000000300037802 */ /* 0x002fe20000000f00 */
[----:B------:R-:W-:Y:S01]  /*efd0*/  IMAD.MOV.U32 R0, RZ, RZ, 0x181f ;  /* 0x0000181fff007424 */ /* 0x000fe200078e00ff */
[----:B------:R-:W-:-:S02]  /*efe0*/  MOV R2, 0xf000 ;  /* 0x0000f00000027802 */ /* 0x000fc40000000f00 */
[----:B--234-:R-:W-:Y:S05]  /*eff0*/  CALL.REL.NOINC `($__internal_79_$__cuda_sm70_shflsync_idx_p) ;  /* 0x0000103000007944 */ /* 0x01cfea0003c00000 */
[----:B------:R-:W-:Y:S01]  /*f000*/  IMAD.MOV.U32 R4, RZ, RZ, R0 ;  /* 0x000000ffff047224 */ /* 0x000fe200078e0000 */
[----:B------:R-:W-:Y:S01]  /*f010*/  MOV R3, 0x3 ;  /* 0x0000000300037802 */ /* 0x000fe20000000f00 */
[----:B------:R-:W-:Y:S01]  /*f020*/  IMAD.MOV.U32 R5, RZ, RZ, R15 ;  /* 0x000000ffff057224 */ /* 0x000fe200078e000f */
[----:B------:R-:W-:-:S02]  /*f030*/  MOV R0, 0x181f ;  /* 0x0000181f00007802 */ /* 0x000fc40000000f00 */
[----:B------:R-:W-:Y:S02]  /*f040*/  MOV R2, 0xf060 ;  /* 0x0000f06000027802 */ /* 0x000fe40000000f00 */
[----:B------:R-:W-:Y:S05]  /*f050*/  CALL.REL.NOINC `($__internal_79_$__cuda_sm70_shflsync_idx_p) ;  /* 0x00000fd000007944 */ /* 0x000fea0003c00000 */
[----:B------:R-:W-:Y:S05]  /*f060*/  BRA `(.L_x_3909) ;  /* 0xffff3b0000007947 */ /* 0x000fea000383ffff */
.L_x_3841:
[----:B------:R-:W-:Y:S01]  /*f070*/  IMAD.MOV.U32 R2, RZ, RZ, R233 ;  /* 0x000000ffff027224 */ /* 0x000fe200078e00e9 */
[----:B------:R-:W-:Y:S01]  /*f080*/  MOV R7, 0x1f ;  /* 0x0000001f00077802 */ /* 0x000fe20000000f00 */
[----:B------:R-:W-:Y:S01]  /*f090*/  IMAD.MOV.U32 R5, RZ, RZ, 0x2 ;  /* 0x00000002ff057424 */ /* 0x000fe200078e00ff */
[----:B------:R-:W-:Y:S02]  /*f0a0*/  MOV R6, 0xffffffff ;  /* 0xffffffff00067802 */ /* 0x000fe40000000f00 */
[----:B------:R-:W-:Y:S02]  /*f0b0*/  MOV R3, 0xf0d0 ;  /* 0x0000f0d000037802 */ /* 0x000fe40000000f00 */
[----:B------:R-:W-:Y:S05]  /*f0c0*/  CALL.REL.NOINC `($__internal_78_$__cuda_sm70_shflsync_bfly_p) ;  /* 0x00000f1000007944 */ /* 0x000fea0003c00000 */
[----:B------:R-:W-:Y:S01]  /*f0d0*/  FADD.FTZ R0, R233, R5 ;  /* 0x00000005e9007221 */ /* 0x000fe20000010000 */
[----:B------:R-:W-:Y:S02]  /*f0e0*/  MOV R5, 0x1 ;  /* 0x0000000100057802 */ /* 0x000fe40000000f00 */
[----:B------:R-:W-:Y:S02]  /*f0f0*/  MOV R3, 0xf120 ;  /* 0x0000f12000037802 */ /* 0x000fe40000000f00 */
[----:B------:R-:W-:-:S02]  /*f100*/  MOV R2, R0 ;  /* 0x0000000000027202 */ /* 0x000fc40000000f00 */
[----:B------:R-:W-:Y:S05]  /*f110*/  CALL.REL.NOINC `($__internal_78_$__cuda_sm70_shflsync_bfly_p) ;  /* 0x00000ec000007944 */ /* 0x000fea0003c00000 */
[----:B------:R-:W-:Y:S01]  /*f120*/  FADD.FTZ R0, R0, R5 ;  /* 0x0000000500007221 */ /* 0x000fe20000010000 */
[----:B------:R-:W-:-:S02]  /*f130*/  MOV R2, R232 ;  /* 0x000000e800027202 */ /* 0x000fc40000000f00 */
[----:B------:R-:W-:Y:S02]  /*f140*/  MOV R5, 0x2 ;  /* 0x0000000200057802 */ /* 0x000fe40000000f00 */
[----:B------:R-:W-:Y:S02]  /*f150*/  MOV R3, 0xf170 ;  /* 0x0000f17000037802 */ /* 0x000fe40000000f00 */
[----:B------:R-:W-:Y:S05]  /*f160*/  CALL.REL.NOINC `($__internal_78_$__cuda_sm70_shflsync_bfly_p) ;  /* 0x00000e7000007944 */ /* 0x000fea0003c00000 */
[----:B------:R-:W-:Y:S01]  /*f170*/  FADD.FTZ R4, R232, R5 ;  /* 0x00000005e8047221 */ /* 0x000fe20000010000 */
[----:B------:R-:W-:Y:S02]  /*f180*/  MOV R5, 0x1 ;  /* 0x0000000100057802 */ /* 0x000fe40000000f00 */
[----:B------:R-:W-:Y:S02]  /*f190*/  MOV R3, 0xf1c0 ;  /* 0x0000f1c000037802 */ /* 0x000fe40000000f00 */
[----:B------:R-:W-:Y:S02]  /*f1a0*/  MOV R2, R4 ;  /* 0x0000000400027202 */ /* 0x000fe40000000f00 */
[----:B------:R-:W-:Y:S05]  /*f1b0*/  CALL.REL.NOINC `($__internal_78_$__cuda_sm70_shflsync_bfly_p) ;  /* 0x00000e2000007944 */ /* 0x000fea0003c00000 */
[----:B------:R-:W-:Y:S01]  /*f1c0*/  MOV R3, R5 ;  /* 0x0000000500037202 */ /* 0x000fe20000000f00 */
[----:B------:R-:W-:Y:S05]  /*f1d0*/  BRA `(.L_x_3910) ;  /* 0xffff9fc000007947 */ /* 0x000fea000383ffff */
.L_x_3848:
[----:B-1-34-:R-:W-:Y:S01]  /*f1e0*/  IMAD.MOV.U32 R5, RZ, RZ, R14 ;  /* 0x000000ffff057224 */ /* 0x01afe200078e000e */
[----:B------:R-:W-:Y:S01]  /*f1f0*/  MOV R3, RZ ;  /* 0x000000ff00037202 */ /* 0x000fe20000000f00 */
[----:B------:R-:W-:Y:S01]  /*f200*/  IMAD.MOV.U32 R0, RZ, RZ, 0x181f ;  /* 0x0000181fff007424 */ /* 0x000fe200078e00ff */
[----:B------:R-:W-:-:S02]  /*f210*/  MOV R2, 0xf230 ;  /* 0x0000f23000027802 */ /* 0x000fc40000000f00 */
[----:B------:R-:W-:Y:S05]  /*f220*/  CALL.REL.NOINC `($__internal_79_$__cuda_sm70_shflsync_idx_p) ;  /* 0x00000e0000007944 */ /* 0x000fea0003c00000 */
[----:B------:R-:W-:Y:S01]  /*f230*/  MOV R6, R0 ;  /* 0x0000000000067202 */ /* 0x000fe20000000f00 */
[----:B------:R-:W-:Y:S05]  /*f240*/  BRA `(.L_x_3911) ;  /* 0xffffbbc000007947 */ /* 0x000fea000383ffff */
.L_x_3849:
[----:B------:R-:W-:Y:S01]  /*f250*/  IMAD.MOV.U32 R5, RZ, RZ, R15 ;  /* 0x000000ffff057224 */ /* 0x000fe200078e000f */
[----:B------:R-:W-:Y:S01]  /*f260*/  MOV R3, RZ ;  /* 0x000000ff00037202 */ /* 0x000fe20000000f00 */
[----:B------:R-:W-:Y:S01]  /*f270*/  IMAD.MOV.U32 R0, RZ, RZ, 0x181f ;  /* 0x0000181fff007424 */ /* 0x000fe200078e00ff */
[----:B------:R-:W-:-:S02]  /*f280*/  MOV R2, 0xf2a0 ;  /* 0x0000f2a000027802 */ /* 0x000fc40000000f00 */
[----:B-12---:R-:W-:Y:S05]  /*f290*/  CALL.REL.NOINC `($__internal_79_$__cuda_sm70_shflsync_idx_p) ;  /* 0x00000d9000007944 */ /* 0x006fea0003c00000 */
[----:B------:R-:W-:Y:S05]  /*f2a0*/  BRA `(.L_x_3912) ;  /* 0xffffbb8000007947 */ /* 0x000fea000383ffff */
.L_x_3852:
        /* <DEDUP_REMOVED lines=12> */
.L_x_3855:
[----:B------:R-:W-:Y:S01]  /*f370*/  IMAD.MOV.U32 R5, RZ, RZ, R14 ;  /* 0x000000ffff057224 */ /* 0x000fe200078e000e */
[----:B-1----:R-:W-:Y:S01]  /*f380*/  MOV R3, 0x2 ;  /* 0x0000000200037802 */ /* 0x002fe20000000f00 */
[----:B----4-:R-:W-:Y:S01]  /*f390*/  IMAD.MOV.U32 R0, RZ, RZ, 0x181f ;  /* 0x0000181fff007424 */ /* 0x010fe200078e00ff */
[----:B------:R-:W-:Y:S02]  /*f3a0*/  MOV R2, 0xf3c0 ;  /* 0x0000f3c000027802 */ /* 0x000fe40000000f00 */
[----:B--23--:R-:W-:Y:S05]  /*f3b0*/  CALL.REL.NOINC `($__internal_79_$__cuda_sm70_shflsync_idx_p) ;  /* 0x00000c7000007944 */ /* 0x00cfea0003c00000 */
[----:B------:R-:W-:Y:S01]  /*f3c0*/  MOV R6, R0 ;  /* 0x0000000000067202 */ /* 0x000fe20000000f00 */
[----:B------:R-:W-:Y:S05]  /*f3d0*/  BRA `(.L_x_3914) ;  /* 0xffffbd5000007947 */ /* 0x000fea000383ffff */
.L_x_3856:
[----:B------:R-:W-:Y:S01]  /*f3e0*/  IMAD.MOV.U32 R5, RZ, RZ, R15 ;  /* 0x000000ffff057224 */ /* 0x000fe200078e000f */
[----:B------:R-:W-:Y:S01]  /*f3f0*/  MOV R3, 0x2 ;  /* 0x0000000200037802 */ /* 0x000fe20000000f00 */
[----:B----4-:R-:W-:Y:S01]  /*f400*/  IMAD.MOV.U32 R0, RZ, RZ, 0x181f ;  /* 0x0000181fff007424 */ /* 0x010fe200078e00ff */
[----:B------:R-:W-:Y:S02]  /*f410*/  MOV R2, 0xf430 ;  /* 0x0000f43000027802 */ /* 0x000fe40000000f00 */
[----:B-123--:R-:W-:Y:S05]  /*f420*/  CALL.REL.NOINC `($__internal_79_$__cuda_sm70_shflsync_idx_p) ;  /* 0x00000c0000007944 */ /* 0x00efea0003c00000 */
[----:B------:R-:W-:Y:S05]  /*f430*/  BRA `(.L_x_3915) ;  /* 0xffffbd1000007947 */ /* 0x000fea000383ffff */
.L_x_3859:
        /* <DEDUP_REMOVED lines=12> */
.L_x_3861:
[----:B------:R-:W-:Y:S01]  /*f500*/  IMAD.MOV.U32 R5, RZ, RZ, R20 ;  /* 0x000000ffff057224 */ /* 0x000fe200078e0014 */
[----:B------:R-:W-:Y:S01]  /*f510*/  MOV R3, RZ ;  /* 0x000000ff00037202 */ /* 0x000fe20000000f00 */
[----:B------:R-:W-:Y:S01]  /*f520*/  IMAD.MOV.U32 R0, RZ, RZ, 0x1c1f ;  /* 0x00001c1fff007424 */ /* 0x000fe200078e00ff */
[----:B------:R-:W-:Y:S02]  /*f530*/  MOV R2, 0xf550 ;  /* 0x0000f55000027802 */ /* 0x000fe40000000f00 */
[----:B------:R-:W-:Y:S05]  /*f540*/  CALL.REL.NOINC `($__internal_79_$__cuda_sm70_shflsync_idx_p) ;  /* 0x00000ae000007944 */ /* 0x000fea0003c00000 */
[----:B------:R-:W-:Y:S01]  /*f550*/  MOV R4, R0 ;  /* 0x0000000000047202 */ /* 0x000fe20000000f00 */
[----:B------:R-:W-:Y:S05]  /*f560*/  BRA `(.L_x_3917) ;  /* 0xffffc0e000007947 */ /* 0x000fea000383ffff */
.L_x_3862:
[----:B------:R-:W-:Y:S01]  /*f570*/  IMAD.MOV.U32 R5, RZ, RZ, R21 ;  /* 0x000000ffff057224 */ /* 0x000fe200078e0015 */
[----:B------:R-:W-:Y:S01]  /*f580*/  MOV R3, RZ ;  /* 0x000000ff00037202 */ /* 0x000fe20000000f00 */
[----:B------:R-:W-:Y:S01]  /*f590*/  IMAD.MOV.U32 R0, RZ, RZ, 0x1c1f ;  /* 0x00001c1fff007424 */ /* 0x000fe200078e00ff */
[----:B------:R-:W-:Y:S02]  /*f5a0*/  MOV R2, 0xf5c0 ;  /* 0x0000f5c000027802 */ /* 0x000fe40000000f00 */
[----:B-12---:R-:W-:Y:S05]  /*f5b0*/  CALL.REL.NOINC `($__internal_79_$__cuda_sm70_shflsync_idx_p) ;  /* 0x00000a7000007944 */ /* 0x006fea0003c00000 */
[----:B------:R-:W-:Y:S05]  /*f5c0*/  BRA `(.L_x_3918) ;  /* 0xffffc0a000007947 */ /* 0x000fea000383ffff */
.L_x_3865:
        /* <DEDUP_REMOVED lines=12> */
.L_x_3869:
[----:B------:R-:W-:Y:S01]  /*f690*/  IMAD.MOV.U32 R5, RZ, RZ, R12 ;  /* 0x000000ffff057224 */ /* 0x000fe200078e000c */
[----:B------:R-:W-:Y:S01]  /*f6a0*/  MOV R3, RZ ;  /* 0x000000ff00037202 */ /* 0x000fe20000000f00 */
[----:B------:R-:W-:Y:S01]  /*f6b0*/  IMAD.MOV.U32 R0, RZ, RZ, 0x181f ;  /* 0x0000181fff007424 */ /* 0x000fe200078e00ff */
[----:B------:R-:W-:Y:S02]  /*f6c0*/  MOV R2, 0xf6e0 ;  /* 0x0000f6e000027802 */ /* 0x000fe40000000f00 */
[----:B------:R-:W-:Y:S05]  /*f6d0*/  CALL.REL.NOINC `($__internal_79_$__cuda_sm70_shflsync_idx_p) ;  /* 0x0000095000007944 */ /* 0x000fea0003c00000 */
[----:B------:R-:W-:Y:S01]  /*f6e0*/  MOV R4, R0 ;  /* 0x0000000000047202 */ /* 0x000fe20000000f00 */
[----:B------:R-:W-:Y:S05]  /*f6f0*/  BRA `(.L_x_3920) ;  /* 0xffffe0f000007947 */ /* 0x000fea000383ffff */
.L_x_3870:
[----:B------:R-:W-:Y:S01]  /*f700*/  IMAD.MOV.U32 R5, RZ, RZ, R15 ;  /* 0x000000ffff057224 */ /* 0x000fe200078e000f */
[----:B------:R-:W-:Y:S01]  /*f710*/  MOV R3, RZ ;  /* 0x000000ff00037202 */ /* 0x000fe20000000f00 */
[----:B------:R-:W-:Y:S01]  /*f720*/  IMAD.MOV.U32 R0, RZ, RZ, 0x181f ;  /* 0x0000181fff007424 */ /* 0x000fe200078e00ff */
[----:B------:R-:W-:Y:S02]  /*f730*/  MOV R2, 0xf750 ;  /* 0x0000f75000027802 */ /* 0x000fe40000000f00 */
[----:B-12---:R-:W-:Y:S05]  /*f740*/  CALL.REL.NOINC `($__internal_79_$__cuda_sm70_shflsync_idx_p) ;  /* 0x000008e000007944 */ /* 0x006fea0003c00000 */
[----:B------:R-:W-:Y:S05]  /*f750*/  BRA `(.L_x_3921) ;  /* 0xffffe0b000007947 */ /* 0x000fea000383ffff */
.L_x_3873:
        /* <DEDUP_REMOVED lines=12> */
.L_x_3876:
[----:B------:R-:W-:Y:S01]  /*f820*/  IMAD.MOV.U32 R5, RZ, RZ, R12 ;  /* 0x000000ffff057224 */ /* 0x000fe200078e000c */
[----:B-1----:R-:W-:Y:S01]  /*f830*/  MOV R3, 0x2 ;  /* 0x0000000200037802 */ /* 0x002fe20000000f00 */
[----:B----4-:R-:W-:Y:S01]  /*f840*/  IMAD.MOV.U32 R0, RZ, RZ, 0x181f ;  /* 0x0000181fff007424 */ /* 0x010fe200078e00ff */
[----:B------:R-:W-:Y:S02]  /*f850*/  MOV R2, 0xf870 ;  /* 0x0000f87000027802 */ /* 0x000fe40000000f00 */
[----:B--23--:R-:W-:Y:S05]  /*f860*/  CALL.REL.NOINC `($__internal_79_$__cuda_sm70_shflsync_idx_p) ;  /* 0x000007c000007944 */ /* 0x00cfea0003c00000 */
[----:B------:R-:W-:Y:S01]  /*f870*/  MOV R4, R0 ;  /* 0x0000000000047202 */ /* 0x000fe20000000f00 */
[----:B------:R-:W-:Y:S05]  /*f880*/  BRA `(.L_x_3923) ;  /* 0xffffe29000007947 */ /* 0x000fea000383ffff */
.L_x_3877:
[----:B------:R-:W-:Y:S01]  /*f890*/  IMAD.MOV.U32 R5, RZ, RZ, R15 ;  /* 0x000000ffff057224 */ /* 0x000fe200078e000f */
[----:B------:R-:W-:Y:S01]  /*f8a0*/  MOV R3, 0x2 ;  /* 0x0000000200037802 */ /* 0x000fe20000000f00 */
[----:B----4-:R-:W-:Y:S01]  /*f8b0*/  IMAD.MOV.U32 R0, RZ, RZ, 0x181f ;  /* 0x0000181fff007424 */ /* 0x010fe200078e00ff */
[----:B------:R-:W-:Y:S02]  /*f8c0*/  MOV R2, 0xf8e0 ;  /* 0x0000f8e000027802 */ /* 0x000fe40000000f00 */
[----:B-123--:R-:W-:Y:S05]  /*f8d0*/  CALL.REL.NOINC `($__internal_79_$__cuda_sm70_shflsync_idx_p) ;  /* 0x0000075000007944 */ /* 0x00efea0003c00000 */
[----:B------:R-:W-:Y:S05]  /*f8e0*/  BRA `(.L_x_3924) ;  /* 0xffffe25000007947 */ /* 0x000fea000383ffff */
.L_x_3880:
        /* <DEDUP_REMOVED lines=12> */
.L_x_3882:
[----:B------:R-:W-:Y:S01]  /*f9b0*/  IMAD.MOV.U32 R5, RZ, RZ, R122 ;  /* 0x000000ffff057224 */ /* 0x000fe200078e007a */
[----:B------:R-:W-:Y:S01]  /*f9c0*/  MOV R3, RZ ;  /* 0x000000ff00037202 */ /* 0x000fe20000000f00 */
[----:B------:R-:W-:Y:S01]  /*f9d0*/  IMAD.MOV.U32 R0, RZ, RZ, 0x1f ;  /* 0x0000001fff007424 */ /* 0x000fe200078e00ff */
[----:B------:R-:W-:Y:S02]  /*f9e0*/  MOV R2, 0xfa00 ;  /* 0x0000fa0000027802 */ /* 0x000fe40000000f00 */
[----:B-1----:R-:W-:Y:S05]  /*f9f0*/  CALL.REL.NOINC `($__internal_79_$__cuda_sm70_shflsync_idx_p) ;  /* 0x0000063000007944 */ /* 0x002fea0003c00000 */
[----:B------:R-:W-:Y:S01]  /*fa00*/  MOV R9, R0 ;  /* 0x0000000000097202 */ /* 0x000fe20000000f00 */
[----:B------:R-:W-:Y:S05]  /*fa10*/  BRA `(.L_x_3926) ;  /* 0xffffe4d000007947 */ /* 0x000fea000383ffff */
.L_x_3883:
[----:B------:R-:W-:Y:S01]  /*fa20*/  IMAD.MOV.U32 R5, RZ, RZ, R122 ;  /* 0x000000ffff057224 */ /* 0x000fe200078e007a */
[----:B------:R-:W-:Y:S01]  /*fa30*/  MOV R3, 0x1 ;  /* 0x0000000100037802 */ /* 0x000fe20000000f00 */
[----:B------:R-:W-:Y:S01]  /*fa40*/  IMAD.MOV.U32 R0, RZ, RZ, 0x1f ;  /* 0x0000001fff007424 */ /* 0x000fe200078e00ff */
[----:B------:R-:W-:Y:S02]  /*fa50*/  MOV R2, 0xfa70 ;  /* 0x0000fa7000027802 */ /* 0x000fe40000000f00 */
[----:B-123--:R-:W-:Y:S05]  /*fa60*/  CALL.REL.NOINC `($__internal_79_$__cuda_sm70_shflsync_idx_p) ;  /* 0x000005c000007944 */ /* 0x00efea0003c00000 */
[----:B------:R-:W-:Y:S01]  /*fa70*/  MOV R8, R0 ;  /* 0x0000000000087202 */ /* 0x000fe20000000f00 */
[----:B------:R-:W-:Y:S05]  /*fa80*/  BRA `(.L_x_3927) ;  /* 0xffffe48000007947 */ /* 0x000fea000383ffff */
.L_x_3884:
[----:B------:R-:W-:Y:S02]  /*fa90*/  MOV R2, 0x1 ;  /* 0x0000000100027802 */ /* 0x000fe40000000f00 */
[----:B------:R-:W-:-:S02]  /*faa0*/  MOV R3, 0xfac0 ;  /* 0x0000fac000037802 */ /* 0x000fc40000000f00 */
[----:B--234-:R-:W-:Y:S05]  /*fab0*/  CALL.REL.NOINC `($__internal_80_$__cuda_sm70_shflsync_up_p) ;  /* 0x000005c000007944 */ /* 0x01cfea0003c00000 */
[----:B------:R-:W-:Y:S05]  /*fac0*/  BRA `(.L_x_3928) ;  /* 0xffffe56000007947 */ /* 0x000fea000383ffff */
.L_x_3885:
[----:B------:R-:W-:Y:S02]  /*fad0*/  MOV R2, 0x2 ;  /* 0x0000000200027802 */ /* 0x000fe40000000f00 */
[----:B------:R-:W-:-:S02]  /*fae0*/  MOV R3, 0xfb00 ;  /* 0x0000fb0000037802 */ /* 0x000fc40000000f00 */
[----:B--23--:R-:W-:Y:S05]  /*faf0*/  CALL.REL.NOINC `($__internal_80_$__cuda_sm70_shflsync_up_p) ;  /* 0x0000058000007944 */ /* 0x00cfea0003c00000 */
        /* <DEDUP_REMOVED lines=23> */
.L_x_3889:
[----:B------:R-:W-:Y:S02]  /*fc70*/  MOV R2, 0x1 ;  /* 0x0000000100027802 */ /* 0x000fe40000000f00 */
[----:B------:R-:W-:Y:S02]  /*fc80*/  MOV R3, 0xfca0 ;  /* 0x0000fca000037802 */ /* 0x000fe40000000f00 */
[----:B------:R-:W-:Y:S05]  /*fc90*/  CALL.REL.NOINC `($__internal_80_$__cuda_sm70_shflsync_up_p) ;  /* 0x000003e000007944 */ /* 0x000fea0003c00000 */
[----:B------:R-:W-:Y:S01]  /*fca0*/  MOV R2, R4 ;  /* 0x0000000400027202 */ /* 0x000fe20000000f00 */
[----:B------:R-:W-:Y:S05]  /*fcb0*/  BRA `(.L_x_3930) ;  /* 0xffffe5c000007947 */ /* 0x000fea000383ffff */
.L_x_3890:
[----:B------:R-:W-:Y:S02]  /*fcc0*/  MOV R2, 0x2 ;  /* 0x0000000200027802 */ /* 0x000fe40000000f00 */
[----:B------:R-:W-:Y:S02]  /*fcd0*/  MOV R3, 0xfcf0 ;  /* 0x0000fcf000037802 */ /* 0x000fe40000000f00 */
        /* <DEDUP_REMOVED lines=24> */
.L_x_3892:
[----:B------:R-:W-:Y:S02]  /*fe60*/  SEL R0, RZ, 0x1, P0 ;  /* 0x00000001ff007807 */ /* 0x000fe40000000000 */
[----:B------:R-:W-:Y:S02]  /*fe70*/  MOV R2, 0xfe90 ;  /* 0x0000fe9000027802 */ /* 0x000fe40000000f00 */
[----:B-1----:R-:W-:Y:S05]  /*fe80*/  CALL.REL.NOINC `($__internal_81_$__cuda_sm70_votesync_ballot) ;  /* 0x0000026000007944 */ /* 0x002fea0003c00000 */
[----:B------:R-:W-:Y:S01]  /*fe90*/  MOV R11, R0 ;  /* 0x00000000000b7202 */ /* 0x000fe20000000f00 */
[----:B------:R-:W-:Y:S05]  /*fea0*/  BRA `(.L_x_3932) ;  /* 0xffffe56000007947 */ /* 0x000fea000383ffff */
.L_x_3893:
[----:B------:R-:W-:Y:S01]  /*feb0*/  IMAD.MOV.U32 R5, RZ, RZ, R6 ;  /* 0x000000ffff057224 */ /* 0x000fe200078e0006 */
[----:B---3--:R-:W-:Y:S01]  /*fec0*/  MOV R3, R10 ;  /* 0x0000000a00037202 */ /* 0x008fe20000000f00 */
[----:B------:R-:W-:Y:S01]  /*fed0*/  IMAD.MOV.U32 R0, RZ, RZ, 0x1f ;  /* 0x0000001fff007424 */ /* 0x000fe200078e00ff */
[----:B------:R-:W-:Y:S02]  /*fee0*/  MOV R2, 0xff00 ;  /* 0x0000ff0000027802 */ /* 0x000fe40000000f00 */
[----:B-12---:R-:W-:Y:S05]  /*fef0*/  CALL.REL.NOINC `($__internal_79_$__cuda_sm70_shflsync_idx_p) ;  /* 0x0000013000007944 */ /* 0x006fea0003c00000 */
[----:B------:R-:W-:Y:S01]  /*ff00*/  IMAD.MOV.U32 R8, RZ, RZ, R0 ;  /* 0x000000ffff087224 */ /* 0x000fe200078e0000 */
[----:B------:R-:W-:Y:S01]  /*ff10*/  MOV R3, R10 ;  /* 0x0000000a00037202 */ /* 0x000fe20000000f00 */
[----:B------:R-:W-:Y:S01]  /*ff20*/  IMAD.MOV.U32 R5, RZ, RZ, R7 ;  /* 0x000000ffff057224 */ /* 0x000fe200078e0007 */
[----:B------:R-:W-:Y:S02]  /*ff30*/  MOV R0, 0x1f ;  /* 0x0000001f00007802 */ /* 0x000fe40000000f00 */
[----:B------:R-:W-:-:S02]  /*ff40*/  MOV R2, 0xff60 ;  /* 0x0000ff6000027802 */ /* 0x000fc40000000f00 */
[----:B------:R-:W-:Y:S05]  /*ff50*/  CALL.REL.NOINC `($__internal_79_$__cuda_sm70_shflsync_idx_p) ;  /* 0x000000d000007944 */ /* 0x000fea0003c00000 */
[----:B------:R-:W-:Y:S01]  /*ff60*/  MOV R7, R0 ;  /* 0x0000000000077202 */ /* 0x000fe20000000f00 */
[----:B------:R-:W-:Y:S05]  /*ff70*/  BRA `(.L_x_3933) ;  /* 0xffffe4d000007947 */ /* 0x000fea000383ffff */
.L_x_3896:
[----:B------:R-:W-:Y:S01]  /*ff80*/  IMAD.MOV.U32 R5, RZ, RZ, R4 ;  /* 0x000000ffff057224 */ /* 0x000fe200078e0004 */
[----:B------:R-:W-:-:S02]  /*ff90*/  MOV R0, 0x1f ;  /* 0x0000001f00007802 */ /* 0x000fc40000000f00 */
[----:B------:R-:W-:Y:S02]  /*ffa0*/  MOV R2, 0xffc0 ;  /* 0x0000ffc000027802 */ /* 0x000fe40000000f00 */
[----:B-1234-:R-:W-:Y:S05]  /*ffb0*/  CALL.REL.NOINC `($__internal_79_$__cuda_sm70_shflsync_idx_p) ;  /* 0x0000007000007944 */ /* 0x01efea0003c00000 */
[----:B------:R-:W-:Y:S01]  /*ffc0*/  MOV R13, R0 ;  /* 0x00000000000d7202 */ /* 0x000fe20000000f00 */
[----:B------:R-:W-:Y:S05]  /*ffd0*/  BRA `(.L_x_3895) ;  /* 0xffffe4d000007947 */ /* 0x000fea000383ffff */
        .weak           $__internal_78_$__cuda_sm70_shflsync_bfly_p
        .type           $__internal_78_$__cuda_sm70_shflsync_bfly_p,@function
        .size           $__internal_78_$__cuda_sm70_shflsync_bfly_p,($__internal_79_$__cuda_sm70_shflsync_idx_p - $__internal_78_$__cuda_sm70_shflsync_bfly_p)
$__internal_78_$__cuda_sm70_shflsync_bfly_p:
[----:B------:R-:W-:Y:S04]  /*ffe0*/  WARPSYNC R6 ;  /* 0x0000000600007348 */ /* 0x000fe80003800000 */
[----:B------:R1:W2:Y:S02]  /*fff0*/  SHFL.BFLY PT, R5, R2, R5, R7 ;  /* 0x0c00000502057389 */ /* 0x0002a400000e0007 */
[----:B-1----:R-:W-:Y:S02]  /*10000*/  MOV R2, R3 ;  /* 0x0000000300027202 */ /* 0x002fe40000000f00 */
[----:B------:R-:W-:-:S04]  /*10010*/  MOV R3, 0x0 ;  /* 0x0000000000037802 */ /* 0x000fc80000000f00 */
[----:B--2---:R-:W-:Y:S05]  /*10020*/  RET.REL.NODEC R2 `(_ZN7cutlass13device_kernelIN5flash19enable_sm80_to_sm89INS1_16FlashAttnFwdSm80INS1_25CollectiveMainloopFwdSm80ILi8ELi1ELb0EN4cute5tupleIJNS5_1CILi128EEENS7_ILi64EEENS7_ILi256EEEEEELi256ENS_10bfloat16_tEfNS_4arch4Sm80ELb0ELb0ELb0ELb1ELb0ELb0ELb1ELb1EEENS1_21CollectiveEpilogueFwdINS6_IJS8_SA_S9_EEENS6_IJNS7_ILi1EEESI_SI_EEESC_SE_Li256ELb1ELb1ELb1ELb0EEENS1_36VarlenDynamicPersistentTileSchedulerILi128ELi64ELi256ELi256ELb1ELb1ELb0ELb0ELb1ELb1EEEEEEEEEvNT_6ParamsE) ;  /* 0xfffeffd002007950 */ /* 0x004fea0003c3ffff */
        .weak           $__internal_79_$__cuda_sm70_shflsync_idx_p
        .type           $__internal_79_$__cuda_sm70_shflsync_idx_p,@function
        .size           $__internal_79_$__cuda_sm70_shflsync_idx_p,($__internal_80_$__cuda_sm70_shflsync_up_p - $__internal_79_$__cuda_sm70_shflsync_idx_p)
$__internal_79_$__cuda_sm70_shflsync_idx_p:
[----:B------:R-:W-:-:S04]  /*10030*/  MOV R123, 0xffffffff ;  /* 0xffffffff007b7802 */ /* 0x000fc80000000f00 */
[----:B------:R-:W-:Y:S04]  /*10040*/  WARPSYNC R123 ;  /* 0x0000007b00007348 */ /* 0x000fe80003800000 */
[----:B------:R1:W2:Y:S02]  /*10050*/  SHFL.IDX PT, R0, R5, R3, R0 ;  /* 0x0000000305007389 */ /* 0x0002a400000e0000 */
[----:B-1----:R-:W-:-:S04]  /*10060*/  MOV R3, 0x0 ;  /* 0x0000000000037802 */ /* 0x002fc80000000f00 */
[----:B--2---:R-:W-:Y:S05]  /*10070*/  RET.REL.NODEC R2 `(_ZN7cutlass13device_kernelIN5flash19enable_sm80_to_sm89INS1_16FlashAttnFwdSm80INS1_25CollectiveMainloopFwdSm80ILi8ELi1ELb0EN4cute5tupleIJNS5_1CILi128EEENS7_ILi64EEENS7_ILi256EEEEEELi256ENS_10bfloat16_tEfNS_4arch4Sm80ELb0ELb0ELb0ELb1ELb0ELb0ELb1ELb1EEENS1_21CollectiveEpilogueFwdINS6_IJS8_SA_S9_EEENS6_IJNS7_ILi1EEESI_SI_EEESC_SE_Li256ELb1ELb1ELb1ELb0EEENS1_36VarlenDynamicPersistentTileSchedulerILi128ELi64ELi256ELi256ELb1ELb1ELb0ELb0ELb1ELb1EEEEEEEEEvNT_6ParamsE) ;  /* 0xfffeff8002007950 */ /* 0x004fea0003c3ffff */
        .weak           $__internal_80_$__cuda_sm70_shflsync_up_p
        .type           $__internal_80_$__cuda_sm70_shflsync_up_p,@function
        .size           $__internal_80_$__cuda_sm70_shflsync_up_p,($__internal_81_$__cuda_sm70_votesync_ballot - $__internal_80_$__cuda_sm70_shflsync_up_p)
$__internal_80_$__cuda_sm70_shflsync_up_p:
[----:B------:R-:W-:Y:S02]  /*10080*/  IMAD.MOV.U32 R4, RZ, RZ, RZ ;  /* 0x000000ffff047224 */ /* 0x000fe400078e00ff */
[----:B------:R-:W-:-:S04]  /*10090*/  IMAD.MOV.U32 R10, RZ, RZ, -0x1 ;  /* 0xffffffffff0a7424 */ /* 0x000fc800078e00ff */
[----:B------:R-:W-:Y:S04]  /*100a0*/  WARPSYNC R10 ;  /* 0x0000000a00007348 */ /* 0x000fe80003800000 */
[----:B------:R1:W2:Y:S02]  /*100b0*/  SHFL.UP PT, R4, R0, R2, R4 ;  /* 0x0400000200047389 */ /* 0x0002a400000e0004 */
[----:B-1----:R-:W-:Y:S02]  /*100c0*/  MOV R2, R3 ;  /* 0x0000000300027202 */ /* 0x002fe40000000f00 */
[----:B------:R-:W-:-:S04]  /*100d0*/  MOV R3, 0x0 ;  /* 0x0000000000037802 */ /* 0x000fc80000000f00 */
[----:B--2---:R-:W-:Y:S05]  /*100e0*/  RET.REL.NODEC R2 `(_ZN7cutlass13device_kernelIN5flash19enable_sm80_to_sm89INS1_16FlashAttnFwdSm80INS1_25CollectiveMainloopFwdSm80ILi8ELi1ELb0EN4cute5tupleIJNS5_1CILi128EEENS7_ILi64EEENS7_ILi256EEEEEELi256ENS_10bfloat16_tEfNS_4arch4Sm80ELb0ELb0ELb0ELb1ELb0ELb0ELb1ELb1EEENS1_21CollectiveEpilogueFwdINS6_IJS8_SA_S9_EEENS6_IJNS7_ILi1EEESI_SI_EEESC_SE_Li256ELb1ELb1ELb1ELb0EEENS1_36VarlenDynamicPersistentTileSchedulerILi128ELi64ELi256ELi256ELb1ELb1ELb0ELb0ELb1ELb1EEEEEEEEEvNT_6ParamsE) ;  /* 0xfffeff1002007950 */ /* 0x004fea0003c3ffff */
        .weak           $__internal_81_$__cuda_sm70_votesync_ballot
        .type           $__internal_81_$__cuda_sm70_votesync_ballot,@function
        .size           $__internal_81_$__cuda_sm70_votesync_ballot,(.L_x_5275 - $__internal_81_$__cuda_sm70_votesync_ballot)
$__internal_81_$__cuda_sm70_votesync_ballot:
[----:B------:R-:W-:Y:S01]  /*100f0*/  ISETP.NE.U32.AND P0, PT, R0, 0x1, PT ;  /* 0x000000010000780c */ /* 0x000fe20003f05070 */
[----:B------:R-:W-:-:S04]  /*10100*/  IMAD.MOV.U32 R3, RZ, RZ, -0x1 ;  /* 0xffffffffff037424 */ /* 0x000fc800078e00ff */
[----:B------:R-:W-:Y:S08]  /*10110*/  WARPSYNC R3 ;  /* 0x0000000300007348 */ /* 0x000ff00003800000 */
[----:B------:R-:W-:-:S04]  /*10120*/  VOTE.ANY R0, PT, !P0 ;  /* 0x0000000000007806 */ /* 0x000fc800040e0100 */
[----:B------:R-:W-:Y:S01]  /*10130*/  LOP3.LUT R0, R0, R3, RZ, 0xc0, !PT ;  /* 0x0000000300007212 */ /* 0x000fe200078ec0ff */
[----:B------:R-:W-:-:S04]  /*10140*/  IMAD.MOV.U32 R3, RZ, RZ, 0x0 ;  /* 0x00000000ff037424 */ /* 0x000fc800078e00ff */
[----:B------:R-:W-:Y:S05]  /*10150*/  RET.REL.NODEC R2 `(_ZN7cutlass13device_kernelIN5flash19enable_sm80_to_sm89INS1_16FlashAttnFwdSm80INS1_25CollectiveMainloopFwdSm80ILi8ELi1ELb0EN4cute5tupleIJNS5_1CILi128EEENS7_ILi64EEENS7_ILi256EEEEEELi256ENS_10bfloat16_tEfNS_4arch4Sm80ELb0ELb0ELb0ELb1ELb0ELb0ELb1ELb1EEENS1_21CollectiveEpilogueFwdINS6_IJS8_SA_S9_EEENS6_IJNS7_ILi1EEESI_SI_EEESC_SE_Li256ELb1ELb1ELb1ELb0EEENS1_36VarlenDynamicPersistentTileSchedulerILi128ELi64ELi256ELi256ELb1ELb1ELb0ELb0ELb1ELb1EEEEEEEEEvNT_6ParamsE) ;  /* 0xfffefea002007950 */ /* 0x000fea0003c3ffff */
.L_x_3934:
        /* <DEDUP_REMOVED lines=10> */
.L_x_5275:


//--------------------- .text._ZN7cutlass13device_kernelIN5flash19enable_sm80_to_sm89INS1_16FlashAttnFwdSm80INS1_25CollectiveMainloopFwdSm80ILi8ELi1ELb0EN4cute5tupleIJNS5_1CILi128EEENS7_ILi48EEENS7_ILi256EEEEEELi256ENS_10bfloat16_tEfNS_4arch4Sm80ELb0ELb0ELb0ELb1ELb0ELb1ELb1ELb1EEENS1_21CollectiveEpilogueFwdINS6_IJS8_SA_S9_EEENS6_IJNS7_ILi1EEESI_SI_EEESC_SE_Li256ELb1ELb1ELb1ELb0EEENS1_36VarlenDynamicPersistentTileSchedulerILi128ELi48ELi256ELi256ELb1ELb1ELb0ELb0ELb1ELb1EEEEEEEEEvNT_6ParamsE --------------------------
	.section	.text._ZN7cutlass13device_kernelIN5flash19enable_sm80_to_sm89INS1_16FlashAttnFwdSm80INS1_25CollectiveMainloopFwdSm80ILi8ELi1ELb0EN4cute5tupleIJNS5_1CILi128EEENS7_ILi48EEENS7_ILi256EEEEEELi256ENS_10bfloat16_tEfNS_4arch4Sm80ELb0ELb0ELb0ELb1ELb0ELb1ELb1ELb1EEENS1_21CollectiveEpilogueFwdINS6_IJS8_SA_S9_EEENS6_IJNS7_ILi1EEESI_SI_EEESC_SE_Li256ELb1ELb1ELb1ELb0EEENS1_36VarlenDynamicPersistentTileSchedulerILi128ELi48ELi256ELi256ELb1ELb1ELb0ELb0ELb1ELb1EEEEEEEEEvNT_6ParamsE,"ax",@progbits
	.sectioninfo	@"SHI_REGISTERS=255"
	.align	128
.text._ZN7cutlass13device_kernelIN5flash19enable_sm80_to_sm89INS1_16FlashAttnFwdSm80INS1_25CollectiveMainloopFwdSm80ILi8ELi1ELb0EN4cute5tupleIJNS5_1CILi128EEENS7_ILi48EEENS7_ILi256EEEEEELi256ENS_10bfloat16_tEfNS_4arch4Sm80ELb0ELb0ELb0ELb1ELb0ELb1ELb1ELb1EEENS1_21CollectiveEpilogueFwdINS6_IJS8_SA_S9_EEENS6_IJNS7_ILi1EEESI_SI_EEESC_SE_Li256ELb1ELb1ELb1ELb0EEENS1_36VarlenDynamicPersistentTileSchedulerILi128ELi48ELi256ELi256ELb1ELb1ELb0ELb0ELb1ELb1EEEEEEEEEvNT_6ParamsE:
        .type           _ZN7cutlass13device_kernelIN5flash19enable_sm80_to_sm89INS1_16FlashAttnFwdSm80INS1_25CollectiveMainloopFwdSm80ILi8ELi1ELb0EN4cute5tupleIJNS5_1CILi128EEENS7_ILi48EEENS7_ILi256EEEEEELi256ENS_10bfloat16_tEfNS_4arch4Sm80ELb0ELb0ELb0ELb1ELb0ELb1ELb1ELb1EEENS1_21CollectiveEpilogueFwdINS6_IJS8_SA_S9_EEENS6_IJNS7_ILi1EEESI_SI_EEESC_SE_Li256ELb1ELb1ELb1ELb0EEENS1_36VarlenDynamicPersistentTileSchedulerILi128ELi48ELi256ELi256ELb1ELb1ELb0ELb0ELb1ELb1EEEEEEEEEvNT_6ParamsE,@function
        .size           _ZN7cutlass13device_kernelIN5flash19enable_sm80_to_sm89INS1_16FlashAttnFwdSm80INS1_25CollectiveMainloopFwdSm80ILi8ELi1ELb0EN4cute5tupleIJNS5_1CILi128EEENS7_ILi48EEENS7_ILi256EEEEEELi256ENS_10bfloat16_tEfNS_4arch4Sm80ELb0ELb0ELb0ELb1ELb0ELb1ELb1ELb1EEENS1_21CollectiveEpilogueFwdINS6_IJS8_SA_S9_EEENS6_IJNS7_ILi1EEESI_SI_EEESC_SE_Li256ELb1ELb1ELb1ELb0EEENS1_36VarlenDynamicPersistentTileSchedulerILi128ELi48ELi256ELi256ELb1ELb1ELb0ELb0ELb1ELb1EEEEEEEEEvNT_6ParamsE,(.L_x_5280 - _ZN7cutlass13device_kernelIN5flash19enable_sm80_to_sm89INS1_16FlashAttnFwdSm80INS1_25CollectiveMainloopFwdSm80ILi8ELi1ELb0EN4cute5tupleIJNS5_1CILi128EEENS7_ILi48EEENS7_ILi256EEEEEELi256ENS_10bfloat16_tEfNS_4arch4Sm80ELb0ELb0ELb0ELb1ELb0ELb1ELb1ELb1EEENS1_21CollectiveEpilogueFwdINS6_IJS8_SA_S9_EEENS6_IJNS7_ILi1EEESI_SI_EEESC_SE_Li256ELb1ELb1ELb1ELb0EEENS1_36VarlenDynamicPersistentTileSchedulerILi128ELi48ELi256ELi256ELb1ELb1ELb0ELb0ELb1ELb1EEEEEEEEEvNT_6ParamsE)
        .other          _ZN7cutlass13device_kernelIN5flash19enable_sm80_to_sm89INS1_16FlashAttnFwdSm80INS1_25CollectiveMainloopFwdSm80ILi8ELi1ELb0EN4cute5tupleIJNS5_1CILi128EEENS7_ILi48EEENS7_ILi256EEEEEELi256ENS_10bfloat16_tEfNS_4arch4Sm80ELb0ELb0ELb0ELb1ELb0ELb1ELb1ELb1EEENS1_21CollectiveEpilogueFwdINS6_IJS8_SA_S9_EEENS6_IJNS7_ILi1EEESI_SI_EEESC_SE_Li256ELb1ELb1ELb1ELb0EEENS1_36VarlenDynamicPersistentTileSchedulerILi128ELi48ELi256ELi256ELb1ELb1ELb0ELb0ELb1ELb1EEEEEEEEEvNT_6ParamsE,@"STO_CUDA_ENTRY STV_DEFAULT"
_ZN7cutlass13device_kernelIN5flash19enable_sm80_to_sm89INS1_16FlashAttnFwdSm80INS1_25CollectiveMainloopFwdSm80ILi8ELi1ELb0EN4cute5tupleIJNS5_1CILi128EEENS7_ILi48EEENS7_ILi256EEEEEELi256ENS_10bfloat16_tEfNS_4arch4Sm80ELb0ELb0ELb0ELb1ELb0ELb1ELb1ELb1EEENS1_21CollectiveEpilogueFwdINS6_IJS8_SA_S9_EEENS6_IJNS7_ILi1EEESI_SI_EEESC_SE_Li256ELb1ELb1ELb1ELb0EEENS1_36VarlenDynamicPersistentTileSchedulerILi128ELi48ELi256ELi256ELb1ELb1ELb0ELb0ELb1ELb1EEEEEEEEEvNT_6ParamsE:
        /* <DEDUP_REMOVED lines=54> */
.L_x_3940:
        /* <DEDUP_REMOVED lines=17> */
.L_x_4126:
        /* <DEDUP_REMOVED lines=16> */
.L_x_4127:
[----:B--2---:R-:W-:-:S05]  /*0570*/  IMAD R0, R0, c[0x0][0x538], RZ ;  /* 0x00014e0000007a24 */ /* 0x004fca00078e02ff */
[----:B------:R-:W-:-:S04]  /*0580*/  IADD3 R6, R0, R6, RZ ;  /* 0x0000000600067210 */ /* 0x000fc80007ffe0ff */
[----:B------:R-:W-:-:S13]  /*0590*/  ISETP.GT.AND P0, PT, R6, UR4, PT ;  /* 0x0000000406007c0c */ /* 0x000fda000bf04270 */
[----:B-1----:R-:W-:Y:S05]  /*05a0*/  @!P0 BRA `(.L_x_3940) ;  /* 0xfffffdb000008947 */ /* 0x002fea000383ffff */
.L_x_3936:
[----:B------:R-:W-:-:S05]  /*05b0*/  IADD3 R12, -R0, R6, RZ ;  /* 0x00000006000c7210 */ /* 0x000fca0007ffe1ff */
[----:B------:R-:W-:-:S05]  /*05c0*/  IMAD R0, R4, c[0x0][0x538], R12 ;  /* 0x00014e0004007a24 */ /* 0x000fca00078e020c */
[----:B------:R-:W-:Y:S01]  /*05d0*/  ISETP.GT.AND P0, PT, R0, UR4, PT ;  /* 0x0000000400007c0c */ /* 0x000fe2000bf04270 */
[----:B------:R-:W-:-:S12]  /*05e0*/  BRA.DIV ~URZ, `(.L_x_3941) ;  /* 0x0001ac727f007947 */ /* 0x000fd8000b800000 */
[----:B------:R-:W-:-:S04]  /*05f0*/  VOTE.ANY R6, PT, !P0 ;  /* 0x0000000000067806 */ /* 0x000fc800040e0100 */
.L_x_4128:
[----:B------:R1:W2:Y:S01]  /*0600*/  POPC R13, R6 ;  /* 0x00000006000d7309 */ /* 0x0002a20000000000 */
[----:B------:R-:W-:Y:S05]  /*0610*/  BRA.DIV ~URZ, `(.L_x_3942) ;  /* 0x0001ac927f007947 */ /* 0x000fea000b800000 */
[----:B--2---:R-:W2:Y:S04]  /*0620*/  SHFL.IDX PT, R11, R8, R13, 0x1f ;  /* 0x00001f0d080b7589 */ /* 0x004ea800000e0000 */
[----:B------:R3:W4:Y:S02]  /*0630*/  SHFL.IDX PT, R10, R7, R13, 0x1f ;  /* 0x00001f0d070a7589 */ /* 0x00072400000e0000 */
[----:B---3--:R-:W-:Y:S02]  /*0640*/  MOV R7, RZ ;  /* 0x000000ff00077202 */ /* 0x008fe40000000f00 */
.L_x_4129:
[----:B--2-4-:R-:W-:Y:S01]  /*0650*/  ISETP.NE.AND P0, PT, R6, RZ, PT ;  /* 0x000000ff0600720c */ /* 0x014fe20003f05270 */
[----:B------:R-:W-:-:S12]  /*0660*/  BSSY B0, `(.L_x_3943) ;  /* 0x0000005000007945 */ /* 0x000fd80003800000 */
[----:B------:R-:W-:Y:S05]  /*0670*/  @!P0 BRA `(.L_x_3944) ;  /* 0x0000003000008947 */ /* 0x000fea0003800000 */
[----:B------:R-:W-:Y:S01]  /*0680*/  IADD3 R3, R13, -0x1, RZ ;  /* 0xffffffff0d037810 */ /* 0x000fe20007ffe0ff */
[----:B------:R-:W-:Y:S05]  /*0690*/  BRA.DIV ~URZ, `(.L_x_3945) ;  /* 0x0001acf27f007947 */ /* 0x000fea000b800000 */
[----:B------:R2:W3:Y:S02]  /*06a0*/  SHFL.IDX PT, R7, R4, R3, 0x1f ;  /* 0x00001f0304077589 */ /* 0x0004e400000e0000 */
.L_x_3944:
[----:B------:R-:W-:Y:S05]  /*06b0*/  BSYNC B0 ;  /* 0x0000000000007941 */ /* 0x000fea0003800000 */
.L_x_3943:
[----:B------:R-:W-:Y:S01]  /*06c0*/  IABS R0, R11 ;  /* 0x0000000b00007213 */ /* 0x000fe20000000000 */
[----:B--23--:R-:W-:-:S04]  /*06d0*/  IMAD R4, R7, c[0x0][0x538], R12 ;  /* 0x00014e0007047a24 */ /* 0x00cfc800078e020c */
[----:B------:R-:W-:Y:S01]  /*06e0*/  IMAD.MOV.U32 R5, RZ, RZ, R0 ;  /* 0x000000ffff057224 */ /* 0x000fe200078e0000 */
[----:B------:R-:W-:Y:S01]  /*06f0*/  IABS R0, R10 ;  /* 0x0000000a00007213 */ /* 0x000fe20000000000 */
[----:B------:R2:W-:Y:S01]  /*0700*/  STL [R1], R4 ;  /* 0x0000000401007387 */ /* 0x0005e20000100800 */
        /* <DEDUP_REMOVED lines=64> */
.L_x_3937:
[----:B------:R-:W-:Y:S01]  /*0b10*/  MOV R0, UR4 ;  /* 0x0000000400007c02 */ /* 0x000fe20008000f00 */
[----:B------:R-:W-:Y:S04]  /*0b20*/  STL [R1+0x4], RZ ;  /* 0x000004ff01007387 */ /* 0x000fe80000100800 */
[----:B------:R-:W-:Y:S04]  /*0b30*/  STL [R1+0x8], RZ ;  /* 0x000008ff01007387 */ /* 0x000fe80000100800 */
[----:B------:R1:W-:Y:S02]  /*0b40*/  STL [R1], R0 ;  /* 0x0000000001007387 */ /* 0x0003e40000100800 */
[----:B-1----:R-:W-:-:S05]  /*0b50*/  MOV R0, c[0x0][0x53c] ;  /* 0x00014f0000007a02 */ /* 0x002fca0000000f00 */
[----:B------:R1:W-:Y:S02]  /*0b60*/  STL [R1+0xc], R0 ;  /* 0x00000c0001007387 */ /* 0x0003e40000100800 */
.L_x_3946:
[----:B-1----:R-:W2:Y:S04]  /*0b70*/  LDL R4, [R1] ;  /* 0x0000000001047983 */ /* 0x002ea80000100800 */
[----:B------:R-:W2:Y:S04]  /*0b80*/  LDL R5, [R1+0x4] ;  /* 0x0000040001057983 */ /* 0x000ea80000100800 */
[----:B------:R-:W2:Y:S04]  /*0b90*/  LDL R6, [R1+0x8] ;  /* 0x0000080001067983 */ /* 0x000ea80000100800 */
[----:B------:R-:W2:Y:S01]  /*0ba0*/  LDL R7, [R1+0xc] ;  /* 0x00000c0001077983 */ /* 0x000ea20000100800 */
[----:B------:R-:W-:Y:S01]  /*0bb0*/  ISETP.NE.AND P0, PT, R14, RZ, PT ;  /* 0x000000ff0e00720c */ /* 0x000fe20003f05270 */
[----:B------:R-:W-:-:S12]  /*0bc0*/  WARPSYNC 0xffffffff ;  /* 0xffffffff00007948 */ /* 0x000fd80003800000 */
[----:B--2---:R1:W-:Y:S04]  /*0bd0*/  @!P0 STS.128 [0x20080], R4 ;  /* 0x02008004ff008388 */ /* 0x0043e80000000c00 */
[----:B------:R-:W-:Y:S06]  /*0be0*/  BAR.ARV 0x5, 0x100 ;  /* 0x0144000000007b1d */ /* 0x000fec0000002000 */
.L_x_3935:
        /* <DEDUP_REMOVED lines=25> */
[----:B------:R-:W-:Y:S01]  /*0d80*/  IMAD.SHL.U32 R134, R216, 0x8, RZ ;  /* 0x00000008d8867824 */ /* 0x000fe200078e00ff */
[----:B------:R-:W-:Y:S01]  /*0d90*/  LOP3.LUT R2, R4, 0x1c0, RZ, 0xc0, !PT ;  /* 0x000001c004027812 */ /* 0x000fe200078ec0ff */
[C---:B------:R-:W-:Y:S01]  /*0da0*/  IMAD.SHL.U32 R138, R216.reuse, 0x4, RZ ;  /* 0x00000004d88a7824 */ /* 0x040fe200078e00ff */
        /* <DEDUP_REMOVED lines=135> */
[--C-:B------:R-:W-:Y:S01]  /*1620*/  IMAD.IADD R191, R2, 0x1, R190.reuse ;  /* 0x0000000102bf7824 */ /* 0x100fe200078e02be */
[----:B------:R2:W-:Y:S01]  /*1630*/  STL [R1+0x28], R7 ;  /* 0x0000280701007387 */ /* 0x0005e20000100800 */
[----:B------:R-:W-:Y:S01]  /*1640*/  IMAD.IADD R2, R6, 0x1, R5 ;  /* 0x0000000106027824 */ /* 0x000fe200078e0205 */
[C---:B------:R-:W-:Y:S01]  /*1650*/  IADD3 R20, R217.reuse, 0x18, RZ ;  /* 0x00000018d9147810 */ /* 0x040fe20007ffe0ff */
[C---:B------:R-:W-:Y:S01]  /*1660*/  IMAD.IADD R193, R0.reuse, 0x1, R190 ;  /* 0x0000000100c17824 */ /* 0x040fe200078e02be */
[----:B------:R3:W-:Y:S01]  /*1670*/  STL [R1+0x50], R9 ;  /* 0x0000500901007387 */ /* 0x0007e20000100800 */
[C---:B------:R-:W-:Y:S01]  /*1680*/  IADD3 R17, R217.reuse, 0x30, RZ ;  /* 0x00000030d9117810 */ /* 0x040fe20007ffe0ff */
        /* <DEDUP_REMOVED lines=11> */
.L_x_4125:
        /* <DEDUP_REMOVED lines=9> */
[----:B------:R-:W-:Y:S01]  /*17d0*/  IMAD.MOV.U32 R162, RZ, RZ, RZ ;  /* 0x000000ffffa27224 */ /* 0x000fe200078e00ff */
[----:B------:R-:W-:Y:S02]  /*17e0*/  ISETP.NE.U32.AND P3, PT, RZ, c[0x0][0x348], PT ;  /* 0x0000d200ff007a0c */ /* 0x000fe40003f65070 */
[----:B------:R-:W-:Y:S02]  /*17f0*/  ISETP.NE.U32.AND P5, PT, RZ, c[0x0][0x358], PT ;  /* 0x0000d600ff007a0c */ /* 0x000fe40003fa5070 */
[----:B------:R-:W-:Y:S02]  /*1800*/  ISETP.NE.AND.EX P3, PT, RZ, c[0x0][0x34c], PT, P3 ;  /* 0x0000d300ff007a0c */ /* 0x000fe40003f65330 */
[----:B------:R-:W-:Y:S01]  /*1810*/  ISETP.NE.AND.EX P5, PT, RZ, c[0x0][0x35c], PT, P5 ;  /* 0x0000d700ff007a0c */ /* 0x000fe20003fa5350 */
[----:B------:R-:W-:-:S02]  /*1820*/  IMAD.MOV.U32 R176, RZ, RZ, RZ ;  /* 0x000000ffffb07224 */ /* 0x000fc400078e00ff */
[----:B------:R-:W-:Y:S02]  /*1830*/  IMAD.MOV.U32 R161, RZ, RZ, RZ ;  /* 0x000000ffffa17224 */ /* 0x000fe400078e00ff */
[----:B------:R-:W-:Y:S01]  /*1840*/  IMAD.MOV.U32 R11, RZ, RZ, RZ ;  /* 0x000000ffff0b7224 */ /* 0x000fe200078e00ff */
[----:B--2---:R-:W-:Y:S02]  /*1850*/  SHF.R.S32.HI R29, RZ, 0x1f, R218 ;  /* 0x0000001fff1d7819 */ /* 0x004fe400000114da */
[C---:B------:R-:W-:Y:S02]  /*1860*/  @P4 LEA R2, P0, R218.reuse, c[0x0][0x360], 0x2 ;  /* 0x0000d800da024a11 */ /* 0x040fe400078010ff */
[C---:B------:R-:W-:Y:S02]  /*1870*/  @P2 LEA R4, P1, R218.reuse, c[0x0][0x370], 0x2 ;  /* 0x0000dc00da042a11 */ /* 0x040fe400078210ff */
[----:B------:R-:W-:Y:S02]  /*1880*/  @P4 LEA.HI.X R3, R218, c[0x0][0x364], R29, 0x2, P0 ;  /* 0x0000d900da034a11 */ /* 0x000fe400000f141d */
[----:B------:R-:W-:-:S02]  /*1890*/  ISETP.NE.U32.AND P0, PT, RZ, c[0x0][0x350], PT ;  /* 0x0000d400ff007a0c */ /* 0x000fc40003f05070 */
        /* <DEDUP_REMOVED lines=15> */
[----:B------:R4:W-:Y:S01]  /*1990*/  STL [R1+0x10], R28 ;  /* 0x0000101c01007387 */ /* 0x0009e20000100800 */
        /* <DEDUP_REMOVED lines=8> */
.L_x_3947:
[----:B------:R-:W-:-:S04]  /*1a20*/  ISETP.NE.U32.AND P0, PT, RZ, c[0x0][0x368], PT ;  /* 0x0000da00ff007a0c */ /* 0x000fc80003f05070 */
[----:B------:R-:W-:-:S13]  /*1a30*/  ISETP.NE.AND.EX P0, PT, RZ, c[0x0][0x36c], PT, P0 ;  /* 0x0000db00ff007a0c */ /* 0x000fda0003f05300 */
[----:B------:R-:W-:Y:S05]  /*1a40*/  @!P0 BRA `(.L_x_3948) ;  /* 0x0000004000008947 */ /* 0x000fea0003800000 */
[----:B----4-:R-:W-:-:S04]  /*1a50*/  LEA R4, P0, R218, c[0x0][0x368], 0x2 ;  /* 0x0000da00da047a11 */ /* 0x010fc800078010ff */
[----:B------:R-:W-:-:S05]  /*1a60*/  LEA.HI.X R5, R218, c[0x0][0x36c], R29, 0x2, P0 ;  /* 0x0000db00da057a11 */ /* 0x000fca00000f141d */
[----:B------:R1:W5:Y:S01]  /*1a70*/  LDG.E R10, [R4.64] ;  /* 0x00000006040a7981 */ /* 0x000362000c1e1900 */
[----:B------:R-:W-:Y:S05]  /*1a80*/  BRA `(.L_x_3949) ;  /* 0x0000005000007947 */ /* 0x000fea0003800000 */
.L_x_3948:
[----:B------:R-:W-:Y:S01]  /*1a90*/  MOV R10, c[0x0][0x1d0] ;  /* 0x00007400000a7a02 */ /* 0x000fe20000000f00 */
[----:B------:R-:W-:Y:S05]  /*1aa0*/  @!P6 BRA `(.L_x_3949) ;  /* 0x000000300000e947 */ /* 0x000fea0003800000 */
[----:B----4-:R-:W2:Y:S04]  /*1ab0*/  LDG.E R6, [R4.64] ;  /* 0x0000000604067981 */ /* 0x010ea8000c1e1900 */
[----:B------:R-:W2:Y:S02]  /*1ac0*/  LDG.E R0, [R4.64+0x4] ;  /* 0x0000040604007981 */ /* 0x000ea4000c1e1900 */
[----:B--2---:R-:W-:Y:S02]  /*1ad0*/  IADD3 R10, -R6, R0, RZ ;  /* 0x00000000060a7210 */ /* 0x004fe40007ffe1ff */
.L_x_3949:
        /* <DEDUP_REMOVED lines=59> */
.L_x_3951:
[----:B------:R-:W-:Y:S05]  /*1e90*/  BSYNC B0 ;  /* 0x0000000000007941 */ /* 0x000fea0003800000 */
.L_x_3950:
        /* <DEDUP_REMOVED lines=98> */
[C---:B------:R-:W-:Y:S01]  /*24c0*/  IMAD R17, R206.reuse, c[0x0][0x294], R8 ;  /* 0x0000a500ce117a24 */ /* 0x040fe200078e0208 */
        /* <DEDUP_REMOVED lines=19> */
[C---:B------:R-:W-:Y:S01]  /*2600*/  IMAD R166, R150.reuse, c[0x0][0x284], RZ ;  /* 0x0000a10096a67a24 */ /* 0x040fe200078e02ff */
[----:B------:R-:W-:Y:S01]  /*2610*/  SHF.L.U32 R169, R169, 0x5, RZ ;  /* 0x00000005a9a97819 */ /* 0x000fe200000006ff */
[C---:B------:R-:W-:Y:S01]  /*2620*/  IMAD R167, R150.reuse, c[0x0][0x294], RZ ;  /* 0x0000a50096a77a24 */ /* 0x040fe200078e02ff */
        /* <DEDUP_REMOVED lines=133> */
[C---:B------:R-:W-:Y:S01]  /*2e80*/  IMAD R6, R4.reuse, 0xc00, R16 ;  /* 0x00000c0004067824 */ /* 0x040fe200078e0210 */
        /* <DEDUP_REMOVED lines=26> */
.L_x_3993:
        /* <DEDUP_REMOVED lines=76> */
.L_x_3957:
[----:B------:R-:W-:Y:S05]  /*34f0*/  BSYNC B0 ;  /* 0x0000000000007941 */ /* 0x000fea0003800000 */
.L_x_3956:
        /* <DEDUP_REMOVED lines=66> */
.L_x_3959:
[----:B------:R-:W-:Y:S05]  /*3920*/  BSYNC B0 ;  /* 0x0000000000007941 */ /* 0x000fea0003800000 */
.L_x_3958:
        /* <DEDUP_REMOVED lines=82> */
.L_x_3963:
[----:B------:R-:W-:Y:S05]  /*3e50*/  BSYNC B0 ;  /* 0x0000000000007941 */ /* 0x000fea0003800000 */
.L_x_3962:
        /* <DEDUP_REMOVED lines=56> */
.L_x_3965:
[----:B------:R-:W-:Y:S05]  /*41e0*/  BSYNC B0 ;  /* 0x0000000000007941 */ /* 0x000fea0003800000 */
.L_x_3964:
        /* <DEDUP_REMOVED lines=56> */
.L_x_3967:
[----:B------:R-:W-:Y:S05]  /*4570*/  BSYNC B0 ;  /* 0x0000000000007941 */ /* 0x000fea0003800000 */
.L_x_3966:
        /* <DEDUP_REMOVED lines=55> */
.L_x_3961:
[----:B------:R-:W-:Y:S05]  /*48f0*/  BSYNC B1 ;  /* 0x0000000000017941 */ /* 0x000fea0003800000 */
.L_x_3960:
        /* <DEDUP_REMOVED lines=57> */
.L_x_3970:
[----:B------:R-:W-:Y:S05]  /*4c90*/  BSYNC B0 ;  /* 0x0000000000007941 */ /* 0x000fea0003800000 */
.L_x_3969:
        /* <DEDUP_REMOVED lines=56> */
.L_x_3972:
[----:B------:R-:W-:Y:S05]  /*5020*/  BSYNC B0 ;  /* 0x0000000000007941 */ /* 0x000fea0003800000 */
.L_x_3971:
        /* <DEDUP_REMOVED lines=56> */
.L_x_3974:
[----:B------:R-:W-:Y:S05]  /*53b0*/  BSYNC B0 ;  /* 0x0000000000007941 */ /* 0x000fea0003800000 */
.L_x_3973:
        /* <DEDUP_REMOVED lines=56> */
.L_x_3955:
        /* <DEDUP_REMOVED lines=36> */
.L_x_3976:
[----:B------:R-:W-:Y:S05]  /*5980*/  BSYNC B0 ;  /* 0x0000000000007941 */ /* 0x000fea0003800000 */
.L_x_3975:
        /* <DEDUP_REMOVED lines=59> */
.L_x_3978:
[----:B------:R-:W-:Y:S05]  /*5d40*/  BSYNC B0 ;  /* 0x0000000000007941 */ /* 0x000fea0003800000 */
.L_x_3977:
        /* <DEDUP_REMOVED lines=143> */
.L_x_3982:
[----:B------:R-:W-:Y:S05]  /*6640*/  BSYNC B0 ;  /* 0x0000000000007941 */ /* 0x000fea0003800000 */
.L_x_3981:
        /* <DEDUP_REMOVED lines=114> */
.L_x_3980:
[----:B------:R-:W-:Y:S05]  /*6d70*/  BSYNC B1 ;  /* 0x0000000000017941 */ /* 0x000fea0003800000 */
.L_x_3979:
        /* <DEDUP_REMOVED lines=118> */
.L_x_3984:
[----:B------:R-:W-:Y:S05]  /*74e0*/  BSYNC B0 ;  /* 0x0000000000007941 */ /* 0x000fea0003800000 */
.L_x_3983:
        /* <DEDUP_REMOVED lines=117> */
.L_x_3954:
        /* <DEDUP_REMOVED lines=22> */
.L_x_3986:
[----:B------:R-:W-:Y:S05]  /*7da0*/  BSYNC B0 ;  /* 0x0000000000007941 */ /* 0x000fea0003800000 */
.L_x_3985:
        /* <DEDUP_REMOVED lines=19> */
.L_x_3968:
[----:B------:R-:W-:Y:S05]  /*7ee0*/  BSYNC B2 ;  /* 0x0000000000027941 */ /* 0x000fea0003800000 */
.L_x_3953:
        /* <DEDUP_REMOVED lines=72> */
.L_x_3988:
[----:B-1----:R-:W-:Y:S05]  /*8370*/  BSYNC B0 ;  /* 0x0000000000007941 */ /* 0x002fea0003800000 */
.L_x_3987:
        /* <DEDUP_REMOVED lines=30> */
.L_x_3990:
[----:B------:R-:W-:Y:S05]  /*8560*/  BSYNC B0 ;  /* 0x0000000000007941 */ /* 0x000fea0003800000 */
.L_x_3989:
        /* <DEDUP_REMOVED lines=36> */
.L_x_3992:
[----:B------:R-:W-:Y:S05]  /*87b0*/  BSYNC B0 ;  /* 0x0000000000007941 */ /* 0x000fea0003800000 */
.L_x_3991:
[----:B------:R-:W0:Y:S01]  /*87c0*/  LDGDEPBAR ;  /* 0x00000000000079af */ /* 0x000e220000000000 */
[----:B------:R-:W-:Y:S01]  /*87d0*/  IADD3 R34, R34, -0x1, RZ ;  /* 0xffffffff22227810 */ /* 0x000fe20007ffe0ff */
[----:B------:R-:W-:-:S05]  /*87e0*/  @P3 BRA `(.L_x_3993) ;  /* 0xffffa84000003947 */ /* 0x000fca000383ffff */
[----:B------:R-:W-:Y:S01]  /*87f0*/  WARPSYNC 0xffffffff ;  /* 0xffffffff00007948 */ /* 0x000fe20003800000 */
[----:B------:R-:W-:Y:S06]  /*8800*/  BAR.SYNC.DEFER_BLOCKING 0x0 ;  /* 0x0000000000007b1d */ /* 0x000fec0000010000 */
.L_x_3952:
        /* <DEDUP_REMOVED lines=34> */
.L_x_3995:
[----:B------:R-:W-:Y:S05]  /*8a30*/  BSYNC B0 ;  /* 0x0000000000007941 */ /* 0x000fea0003800000 */
.L_x_3994:
        /* <DEDUP_REMOVED lines=74> */
[----:B------:R-:W3:Y:S04]  /*8ee0*/  LDL R115, [R1+0x10] ;  /* 0x0000100001737983 */ /* 0x000ee80000100800 */
        /* <DEDUP_REMOVED lines=105> */
.L_x_4130:
[----:B------:R-:W-:Y:S05]  /*9580*/  BRA.DIV ~URZ, `(.L_x_3998) ;  /* 0x00011ed27f007947 */ /* 0x000fea000b800000 */
[----:B------:R3:W4:Y:S02]  /*9590*/  SHFL.IDX PT, R0, R15, RZ, 0x181f ;  /* 0x00181fff0f007589 */ /* 0x00072400000e0000 */
.L_x_4131:
        /* <DEDUP_REMOVED lines=25> */
.L_x_4000:
[----:B------:R-:W-:Y:S05]  /*9730*/  BSYNC B0 ;  /* 0x0000000000007941 */ /* 0x000fea0003800000 */
.L_x_3999:
[----:B------:R-:W-:Y:S05]  /*9740*/  BRA.DIV ~URZ, `(.L_x_4001) ;  /* 0x00011d727f007947 */ /* 0x000fea000b800000 */
[----:B--2---:R2:W1:Y:S04]  /*9750*/  SHFL.IDX PT, R10, R13, 0x1, 0x181f ;  /* 0x00381f000d0a7f89 */ /* 0x00446800000e0000 */
[----:B----4-:R2:W4:Y:S02]  /*9760*/  SHFL.IDX PT, R0, R15, 0x1, 0x181f ;  /* 0x00381f000f007f89 */ /* 0x01052400000e0000 */
.L_x_4132:
        /* <DEDUP_REMOVED lines=19> */
.L_x_4003:
[----:B------:R-:W-:Y:S05]  /*98a0*/  BSYNC B0 ;  /* 0x0000000000007941 */ /* 0x000fea0003800000 */
.L_x_4002:
[----:B------:R-:W-:Y:S05]  /*98b0*/  BRA.DIV ~URZ, `(.L_x_4004) ;  /* 0x00011cc27f007947 */ /* 0x000fea000b800000 */
[----:B-1----:R1:W2:Y:S02]  /*98c0*/  SHFL.IDX PT, R10, R13, 0x2, 0x181f ;  /* 0x00581f000d0a7f89 */ /* 0x0022a400000e0000 */
.L_x_4133:
[----:B------:R-:W-:Y:S05]  /*98d0*/  BRA.DIV ~URZ, `(.L_x_4005) ;  /* 0x00011d127f007947 */ /* 0x000fea000b800000 */
[----:B----4-:R4:W1:Y:S02]  /*98e0*/  SHFL.IDX PT, R0, R15, 0x2, 0x181f ;  /* 0x00581f000f007f89 */ /* 0x01086400000e0000 */
.L_x_4134:
        /* <DEDUP_REMOVED lines=19> */
.L_x_4007:
[----:B------:R-:W-:Y:S05]  /*9a20*/  BSYNC B0 ;  /* 0x0000000000007941 */ /* 0x000fea0003800000 */
.L_x_4006:
[----:B------:R-:W-:Y:S05]  /*9a30*/  BRA.DIV ~URZ, `(.L_x_4008) ;  /* 0x00011c127f007947 */ /* 0x000fea000b800000 */
[----:B--2---:R2:W3:Y:S04]  /*9a40*/  SHFL.IDX PT, R10, R13, 0x3, 0x181f ;  /* 0x00781f000d0a7f89 */ /* 0x0044e800000e0000 */
[----:B-1----:R2:W1:Y:S02]  /*9a50*/  SHFL.IDX PT, R0, R15, 0x3, 0x181f ;  /* 0x00781f000f007f89 */ /* 0x00246400000e0000 */
.L_x_4135:
        /* <DEDUP_REMOVED lines=67> */
.L_x_4009:
        /* <DEDUP_REMOVED lines=74> */
.L_x_4013:
[----:B-123--:R-:W-:Y:S05]  /*a330*/  BSYNC B0 ;  /* 0x0000000000007941 */ /* 0x00efea0003800000 */
.L_x_4012:
        /* <DEDUP_REMOVED lines=97> */
.L_x_4017:
[----:B------:R-:W-:Y:S05]  /*a950*/  BSYNC B0 ;  /* 0x0000000000007941 */ /* 0x000fea0003800000 */
.L_x_4016:
        /* <DEDUP_REMOVED lines=41> */
.L_x_4019:
[----:B------:R-:W-:Y:S05]  /*abf0*/  BSYNC B0 ;  /* 0x0000000000007941 */ /* 0x000fea0003800000 */
.L_x_4018:
        /* <DEDUP_REMOVED lines=41> */
.L_x_4021:
[----:B------:R-:W-:Y:S05]  /*ae90*/  BSYNC B0 ;  /* 0x0000000000007941 */ /* 0x000fea0003800000 */
.L_x_4020:
        /* <DEDUP_REMOVED lines=40> */
.L_x_4015:
[----:B------:R-:W-:Y:S05]  /*b120*/  BSYNC B1 ;  /* 0x0000000000017941 */ /* 0x000fea0003800000 */
.L_x_4014:
        /* <DEDUP_REMOVED lines=45> */
.L_x_4025:
[----:B------:R-:W-:Y:S05]  /*b400*/  BSYNC B0 ;  /* 0x0000000000007941 */ /* 0x000fea0003800000 */
.L_x_4024:
        /* <DEDUP_REMOVED lines=41> */
.L_x_4027:
[----:B------:R-:W-:Y:S05]  /*b6a0*/  BSYNC B0 ;  /* 0x0000000000007941 */ /* 0x000fea0003800000 */
.L_x_4026:
        /* <DEDUP_REMOVED lines=41> */
.L_x_4029:
[----:B------:R-:W-:Y:S05]  /*b940*/  BSYNC B0 ;  /* 0x0000000000007941 */ /* 0x000fea0003800000 */
.L_x_4028:
        /* <DEDUP_REMOVED lines=40> */
.L_x_4023:
[----:B------:R-:W-:Y:S05]  /*bbd0*/  BSYNC B1 ;  /* 0x0000000000017941 */ /* 0x000fea0003800000 */
.L_x_4022:
        /* <DEDUP_REMOVED lines=45> */
.L_x_4033:
[----:B------:R-:W-:Y:S05]  /*beb0*/  BSYNC B0 ;  /* 0x0000000000007941 */ /* 0x000fea0003800000 */
.L_x_4032:
        /* <DEDUP_REMOVED lines=41> */
.L_x_4035:
[----:B------:R-:W-:Y:S05]  /*c150*/  BSYNC B0 ;  /* 0x0000000000007941 */ /* 0x000fea0003800000 */
.L_x_4034:
        /* <DEDUP_REMOVED lines=41> */
.L_x_4037:
[----:B------:R-:W-:Y:S05]  /*c3f0*/  BSYNC B0 ;  /* 0x0000000000007941 */ /* 0x000fea0003800000 */
.L_x_4036:
        /* <DEDUP_REMOVED lines=40> */
.L_x_4031:
[----:B------:R-:W-:Y:S05]  /*c680*/  BSYNC B1 ;  /* 0x0000000000017941 */ /* 0x000fea0003800000 */
.L_x_4030:
        /* <DEDUP_REMOVED lines=44> */
.L_x_4040:
[----:B------:R-:W-:Y:S05]  /*c950*/  BSYNC B0 ;  /* 0x0000000000007941 */ /* 0x000fea0003800000 */
.L_x_4039:
        /* <DEDUP_REMOVED lines=41> */
.L_x_4042:
[----:B------:R-:W-:Y:S05]  /*cbf0*/  BSYNC B0 ;  /* 0x0000000000007941 */ /* 0x000fea0003800000 */
.L_x_4041:
        /* <DEDUP_REMOVED lines=41> */
.L_x_4044:
[----:B------:R-:W-:Y:S05]  /*ce90*/  BSYNC B0 ;  /* 0x0000000000007941 */ /* 0x000fea0003800000 */
.L_x_4043:
        /* <DEDUP_REMOVED lines=41> */
.L_x_4011:
        /* <DEDUP_REMOVED lines=36> */
.L_x_4046:
[----:B-123--:R-:W-:Y:S05]  /*d370*/  BSYNC B0 ;  /* 0x0000000000007941 */ /* 0x00efea0003800000 */
.L_x_4045:
        /* <DEDUP_REMOVED lines=147> */
.L_x_4050:
[----:B------:R-:W-:Y:S05]  /*dcb0*/  BSYNC B0 ;  /* 0x0000000000007941 */ /* 0x000fea0003800000 */
.L_x_4049:
        /* <DEDUP_REMOVED lines=96> */
.L_x_4048:
[----:B------:R-:W-:Y:S05]  /*e2c0*/  BSYNC B1 ;  /* 0x0000000000017941 */ /* 0x000fea0003800000 */
.L_x_4047:
        /* <DEDUP_REMOVED lines=102> */
.L_x_4054:
[----:B------:R-:W-:Y:S05]  /*e930*/  BSYNC B0 ;  /* 0x0000000000007941 */ /* 0x000fea0003800000 */
.L_x_4053:
        /* <DEDUP_REMOVED lines=96> */
.L_x_4052:
[----:B------:R-:W-:Y:S05]  /*ef40*/  BSYNC B1 ;  /* 0x0000000000017941 */ /* 0x000fea0003800000 */
.L_x_4051:
        /* <DEDUP_REMOVED lines=105> */
.L_x_4058:
[----:B------:R-:W-:Y:S05]  /*f5e0*/  BSYNC B0 ;  /* 0x0000000000007941 */ /* 0x000fea0003800000 */
.L_x_4057:
        /* <DEDUP_REMOVED lines=90> */
.L_x_4056:
[----:B------:R-:W-:Y:S05]  /*fb90*/  BSYNC B1 ;  /* 0x0000000000017941 */ /* 0x000fea0003800000 */
.L_x_4055:
        /* <DEDUP_REMOVED lines=104> */
.L_x_4060:
[----:B------:R-:W-:Y:S05]  /*10220*/  BSYNC B0 ;  /* 0x0000000000007941 */ /* 0x000fea0003800000 */
.L_x_4059:
        /* <DEDUP_REMOVED lines=90> */
.L_x_4038:
[----:B------:R-:W-:Y:S05]  /*107d0*/  BSYNC B2 ;  /* 0x0000000000027941 */ /* 0x000fea0003800000 */
.L_x_4010:
[----:B-1----:R-:W1:Y:S01]  /*107e0*/  S2R R2, SR_TID.X ;  /* 0x0000000000027919 */ /* 0x002e620000002100 */
[----:B------:R-:W-:Y:S01]  /*107f0*/  IMAD R0, R55, c[0x0][0x208], RZ ;  /* 0x0000820037007a24 */ /* 0x000fe200078e02ff */
[----:B------:R-:W-:-:S04]  /*10800*/  DEPBAR.LE SB0, 0x0 ;  /* 0x000080000000791a */ /* 0x000fc80000000000 */
[----:B------:R-:W-:Y:S01]  /*10810*/  IMAD R0, R64, c[0x0][0x20c], R0 ;  /* 0x0000830040007a24 */ /* 0x000fe200078e0200 */
[----:B------:R-:W-:Y:S01]  /*10820*/  BAR.SYNC.DEFER_BLOCKING 0x0 ;  /* 0x0000000000007b1d */ /* 0x000fe20000010000 */
[----:B------:R-:W-:Y:S01]  /*10830*/  IMAD.MOV.U32 R4, RZ, RZ, R212 ;  /* 0x000000ffff047224 */ /* 0x000fe200078e00d4 */
[----:B------:R-:W-:Y:S01]  /*10840*/  LOP3.LUT P5, RZ, R216, 0x2, RZ, 0xc0, !PT ;  /* 0x00000002d8ff7812 */ /* 0x000fe200078ac0ff */
[----:B------:R-:W-:Y:S01]  /*10850*/  IMAD.MOV.U32 R5, RZ, RZ, R215 ;  /* 0x000000ffff057224 */ /* 0x000fe200078e00d7 */
[----:B------:R-:W-:Y:S02]  /*10860*/  LOP3.LUT P4, RZ, R54, 0x1, RZ, 0xc0, !PT ;  /* 0x0000000136ff7812 */ /* 0x000fe4000788c0ff */
[----:B------:R-:W-:Y:S01]  /*10870*/  IADD3 R189, R188, 0x20, RZ ;  /* 0x00000020bcbd7810 */ /* 0x000fe20007ffe0ff */
[----:B------:R-:W-:Y:S01]  /*10880*/  BSSY B0, `(.L_x_4061) ;  /* 0x00000fa000007945 */ /* 0x000fe20003800000 */
[C---:B------:R-:W-:Y:S02]  /*10890*/  LOP3.LUT P3, RZ, R54.reuse, 0x2, RZ, 0xc0, !PT ;  /* 0x0000000236ff7812 */ /* 0x040fe4000786c0ff */
[----:B------:R-:W-:-:S02]  /*108a0*/  LOP3.LUT P2, RZ, R54, 0x4, RZ, 0xc0, !PT ;  /* 0x0000000436ff7812 */ /* 0x000fc4000784c0ff */
[----:B-1----:R-:W-:Y:S01]  /*108b0*/  ISETP.GT.AND P6, PT, R2, 0x7f, PT ;  /* 0x0000007f0200780c */ /* 0x002fe20003fc4270 */
[----:B------:R-:W-:-:S04]  /*108c0*/  IMAD.WIDE.U32 R2, R64, c[0x0][0x208], RZ ;  /* 0x0000820040027a25 */ /* 0x000fc800078e00ff */
[----:B------:R-:W-:Y:S02]  /*108d0*/  IMAD.IADD R0, R3, 0x1, R0 ;  /* 0x0000000103007824 */ /* 0x000fe400078e0200 */
[----:B------:R-:W-:Y:S01]  /*108e0*/  IMAD.WIDE.U32 R6, R2, 0x30, R4 ;  /* 0x0000003002067825 */ /* 0x000fe200078e0004 */
[----:B------:R-:W-:Y:S03]  /*108f0*/  LDSM.16.M88.4 R16, [R188] ;  /* 0x00000000bc10783b */ /* 0x000fe60000000200 */
[----:B------:R-:W-:Y:S01]  /*10900*/  IMAD R0, R0, 0x30, RZ ;  /* 0x0000003000007824 */ /* 0x000fe200078e02ff */
[----:B------:R-:W-:Y:S01]  /*10910*/  LEA R2, P1, R6, c[0x0][0x1f8], 0x1 ;  /* 0x00007e0006027a11 */ /* 0x000fe200078208ff */
[----:B------:R-:W-:Y:S01]  /*10920*/  @!P6 IMAD.MOV.U32 R8, RZ, RZ, c[0x0][0x208] ;  /* 0x00008200ff08e624 */ /* 0x000fe200078e00ff */
[----:B------:R-:W-:Y:S01]  /*10930*/  LDSM.16.M88.4 R28, [R188+0x800] ;  /* 0x00080000bc1c783b */ /* 0x000fe20000000200 */
[----:B------:R-:W-:-:S02]  /*10940*/  IMAD.IADD R0, R7, 0x1, R0 ;  /* 0x0000000107007824 */ /* 0x000fc400078e0200 */
[----:B------:R-:W-:Y:S01]  /*10950*/  @!P6 IMAD.MOV.U32 R5, RZ, RZ, c[0x0][0x20c] ;  /* 0x00008300ff05e624 */ /* 0x000fe200078e00ff */
[----:B------:R-:W-:Y:S01]  /*10960*/  @!P6 LEA R4, P0, R8, R2, 0x6 ;  /* 0x000000020804e211 */ /* 0x000fe200078030ff */
[----:B------:R-:W-:Y:S01]  /*10970*/  IMAD.MOV.U32 R7, RZ, RZ, R189 ;  /* 0x000000ffff077224 */ /* 0x000fe200078e00bd */
[----:B------:R-:W-:Y:S01]  /*10980*/  LEA.HI.X R3, R6, c[0x0][0x1fc], R0, 0x1, P1 ;  /* 0x00007f0006037a11 */ /* 0x000fe200008f0c00 */
[----:B------:R-:W-:Y:S01]  /*10990*/  IMAD.MOV.U32 R0, RZ, RZ, 0x40 ;  /* 0x00000040ff007424 */ /* 0x000fe200078e00ff */
[----:B------:R-:W-:Y:S01]  /*109a0*/  IADD3 R6, R56, R178, -R206 ;  /* 0x000000b238067210 */ /* 0x000fe20007ffe8ce */
[----:B------:R-:W-:Y:S01]  /*109b0*/  LDSM.16.M88.4 R24, [R188+0x1000] ;  /* 0x00100000bc18783b */ /* 0x000fe20000000200 */
[----:B------:R-:W-:Y:S02]  /*109c0*/  @!P6 LEA.HI.X R5, R8, R3, R5, 0x6, P0 ;  /* 0x000000030805e211 */ /* 0x000fe400000f3405 */
[----:B------:R-:W-:Y:S01]  /*109d0*/  LOP3.LUT P0, RZ, R216, 0x4, RZ, 0xc0, !PT ;  /* 0x00000004d8ff7812 */ /* 0x000fe2000780c0ff */
[----:B------:R-:W1:Y:S01]  /*109e0*/  LDSM.16.M88.4 R8, [R194] ;  /* 0x00000000c208783b */ /* 0x000e620000000200 */
[----:B------:R-:W-:-:S02]  /*109f0*/  @P5 IADD3 R7, R188, -0x20, RZ ;  /* 0xffffffe0bc075810 */ /* 0x000fc40007ffe0ff */
[----:B------:R-:W-:Y:S01]  /*10a00*/  SEL R0, R0, 0xffffffc0, !P0 ;  /* 0xffffffc000007807 */ /* 0x000fe20004000000 */
[----:B------:R-:W-:Y:S01]  /*10a10*/  LDSM.16.M88.4 R12, [R195] ;  /* 0x00000000c30c783b */ /* 0x000fe20000000200 */
[----:B------:R-:W-:Y:S02]  /*10a20*/  ISETP.LT.OR P0, PT, R6, 0x1, !P4 ;  /* 0x000000010600780c */ /* 0x000fe40006701670 */
[----:B------:R-:W-:Y:S01]  /*10a30*/  LOP3.LUT P1, RZ, R54, 0x8, RZ, 0xc0, !PT ;  /* 0x0000000836ff7812 */ /* 0x000fe2000782c0ff */
[----:B------:R-:W4:Y:S01]  /*10a40*/  LDSM.16.M88.4 R36, [R7] ;  /* 0x000000000724783b */ /* 0x000f220000000200 */
[----:B------:R-:W-:-:S03]  /*10a50*/  @P5 IADD3 R189, R188, -0x20, RZ ;  /* 0xffffffe0bcbd5810 */ /* 0x000fc60007ffe0ff */
[----:B------:R-:W2:Y:S02]  /*10a60*/  LDSM.16.M88.4 R48, [R7+0x800] ;  /* 0x000800000730783b */ /* 0x000ea40000000200 */
[----:B------:R-:W-:Y:S02]  /*10a70*/  IMAD.IADD R143, R0, 0x1, R189 ;  /* 0x00000001008f7824 */ /* 0x000fe400078e02bd */
[----:B------:R-:W3:Y:S04]  /*10a80*/  LDSM.16.M88.4 R56, [R7+0x1000] ;  /* 0x001000000738783b */ /* 0x000ee80000000200 */
[----:B------:R-:W-:Y:S01]  /*10a90*/  @!PT LDS RZ, [RZ] ;  /* 0x00000000fffff984 */ /* 0x000fe20000000800 */
[----:B------:R-:W-:Y:S01]  /*10aa0*/  @!PT LDS RZ, [RZ] ;  /* 0x00000000fffff984 */ /* 0x000fe20000000800 */
[----:B------:R-:W-:Y:S01]  /*10ab0*/  @!PT LDS RZ, [RZ] ;  /* 0x00000000fffff984 */ /* 0x000fe20000000800 */
[----:B------:R2:W-:Y:S01]  /*10ac0*/  LDGSTS.E.BYPASS.LTC128B.128 [R200+0x4080], [R2.64], !P0 ;  /* 0x0408000002c87fae */ /* 0x0005e2000c101d46 */
[----:B------:R-:W-:-:S13]  /*10ad0*/  ISETP.LT.OR P0, PT, R6, 0x1, !P3 ;  /* 0x000000010600780c */ /* 0x000fda0005f01670 */
[----:B------:R2:W-:Y:S01]  /*10ae0*/  LDGSTS.E.BYPASS.LTC128B.128 [R200+0x5880], [R2.64+0x80], !P0 ;  /* 0x0588008002c87fae */ /* 0x0005e2000c101d46 */
[C---:B------:R-:W-:Y:S01]  /*10af0*/  ISETP.LT.OR P0, PT, R6.reuse, 0x1, !P2 ;  /* 0x000000010600780c */ /* 0x040fe20005701670 */
[C---:B-1----:R-:W-:Y:S11]  /*10b00*/  HMMA.16816.F32.BF16 R20, R8.reuse, R16, RZ ;  /* 0x000000100814723c */ /* 0x042ff600000418ff */
[----:B------:R-:W-:Y:S01]  /*10b10*/  @!UPT UIADD3 URZ, URZ, URZ, URZ ;  /* 0x0000003f3f3ff290 */ /* 0x000fe2000fffe03f */
[----:B------:R2:W-:Y:S01]  /*10b20*/  LDGSTS.E.BYPASS.LTC128B.128 [R200+0x7080], [R2.64+0x100], !P0 ;  /* 0x0708010002c87fae */ /* 0x0005e2000c101d46 */
[C---:B------:R-:W-:Y:S01]  /*10b30*/  ISETP.LT.OR P0, PT, R6.reuse, 0x1, !P1 ;  /* 0x000000010600780c */ /* 0x040fe20004f01670 */
[C---:B------:R-:W-:Y:S08]  /*10b40*/  HMMA.16816.F32.BF16 R16, R8.reuse, R18, RZ ;  /* 0x000000120810723c */ /* 0x040ff000000418ff */
[----:B-----5:R-:W-:Y:S04]  /*10b50*/  HMMA.16816.F32.BF16 R32, R8, R28, RZ ;  /* 0x0000001c0820723c */ /* 0x020fe800000418ff */
[----:B------:R2:W-:Y:S01]  /*10b60*/  LDGSTS.E.BYPASS.LTC128B.128 [R200+0x8880], [R2.64+0x180], !P0 ;  /* 0x0888018002c87fae */ /* 0x0005e2000c101d46 */
[----:B------:R-:W-:-:S03]  /*10b70*/  @!P6 ISETP.LT.OR P0, PT, R6, 0x21, !P4 ;  /* 0x000000210600e80c */ /* 0x000fc60006701670 */
[C---:B------:R-:W-:Y:S08]  /*10b80*/  HMMA.16816.F32.BF16 R28, R8.reuse, R30, RZ ;  /* 0x0000001e081c723c */ /* 0x040ff000000418ff */
[----:B------:R-:W-:Y:S02]  /*10b90*/  HMMA.16816.F32.BF16 R40, R8, R24, RZ ;  /* 0x000000180828723c */ /* 0x000fe400000418ff */
[----:B------:R1:W-:Y:S01]  /*10ba0*/  @!P6 LDGSTS.E.BYPASS.LTC128B.128 [R202+0x5080], [R4.64], !P0 ;  /* 0x0508000004caefae */ /* 0x0003e2000c101d46 */
[----:B------:R-:W-:-:S05]  /*10bb0*/  @!P6 ISETP.LT.OR P0, PT, R6, 0x21, !P3 ;  /* 0x000000210600e80c */ /* 0x000fca0005f01670 */
[----:B------:R-:W-:Y:S01]  /*10bc0*/  HMMA.16816.F32.BF16 R8, R8, R26, RZ ;  /* 0x0000001a0808723c */ /* 0x000fe200000418ff */
[----:B--2---:R-:W-:-:S07]  /*10bd0*/  IMAD.IADD R2, R188, 0x1, R0 ;  /* 0x00000001bc027824 */ /* 0x004fce00078e0200 */
[----:B------:R1:W-:Y:S01]  /*10be0*/  @!P6 LDGSTS.E.BYPASS.LTC128B.128 [R202+0x6880], [R4.64+0x80], !P0 ;  /* 0x0688008004caefae */ /* 0x0003e2000c101d46 */
[C---:B------:R-:W-:Y:S01]  /*10bf0*/  @!P6 ISETP.LT.OR P0, PT, R6.reuse, 0x21, !P2 ;  /* 0x000000210600e80c */ /* 0x040fe20005701670 */
[C---:B----4-:R-:W-:Y:S08]  /*10c00*/  HMMA.16816.F32.BF16 R20, R12.reuse, R36, R20 ;  /* 0x000000240c14723c */ /* 0x050ff00000041814 */
[----:B------:R-:W-:Y:S04]  /*10c10*/  HMMA.16816.F32.BF16 R16, R12, R38, R16 ;  /* 0x000000260c10723c */ /* 0x000fe80000041810 */
[----:B------:R1:W-:Y:S01]  /*10c20*/  @!P6 LDGSTS.E.BYPASS.LTC128B.128 [R202+0x8080], [R4.64+0x100], !P0 ;  /* 0x0808010004caefae */ /* 0x0003e2000c101d46 */
[----:B------:R-:W-:-:S03]  /*10c30*/  @!P6 ISETP.LT.OR P0, PT, R6, 0x21, !P1 ;  /* 0x000000210600e80c */ /* 0x000fc60004f01670 */
[C---:B------:R-:W-:Y:S08]  /*10c40*/  HMMA.16816.F32.BF16 R24, R12.reuse, R48, R32 ;  /* 0x000000300c18723c */ /* 0x040ff00000041820 */
[----:B------:R-:W-:Y:S02]  /*10c50*/  HMMA.16816.F32.BF16 R28, R12, R50, R28 ;  /* 0x000000320c1c723c */ /* 0x000fe4000004181c */
[----:B------:R1:W-:Y:S01]  /*10c60*/  @!P6 LDGSTS.E.BYPASS.LTC128B.128 [R202+0x9880], [R4.64+0x180], !P0 ;  /* 0x0988018004caefae */ /* 0x0003e2000c101d46 */
[----:B------:R-:W-:-:S03]  /*10c70*/  ISETP.GT.AND P0, PT, R64, R219, PT ;  /* 0x000000db4000720c */ /* 0x000fc60003f04270 */
[----:B------:R-:W-:Y:S02]  /*10c80*/  LDSM.16.M88.4 R44, [R2] ;  /* 0x00000000022c783b */ /* 0x000fe40000000200 */
[C---:B---3--:R-:W-:Y:S02]  /*10c90*/  HMMA.16816.F32.BF16 R32, R12.reuse, R56, R40 ;  /* 0x000000380c20723c */ /* 0x048fe40000041828 */
[----:B------:R-:W-:Y:S04]  /*10ca0*/  LDSM.16.M88.4 R52, [R2+0x800] ;  /* 0x000800000234783b */ /* 0x000fe80000000200 */
[----:B------:R-:W-:Y:S02]  /*10cb0*/  LDSM.16.M88.4 R60, [R2+0x1000] ;  /* 0x00100000023c783b */ /* 0x000fe40000000200 */
[----:B------:R-:W-:Y:S02]  /*10cc0*/  HMMA.16816.F32.BF16 R12, R12, R58, R8 ;  /* 0x0000003a0c0c723c */ /* 0x000fe40000041808 */
[----:B------:R-:W-:Y:S04]  /*10cd0*/  LDSM.16.M88.4 R8, [R196] ;  /* 0x00000000c408783b */ /* 0x000fe80000000200 */
[----:B------:R-:W-:Y:S04]  /*10ce0*/  LDSM.16.M88.4 R40, [R143] ;  /* 0x000000008f28783b */ /* 0x000fe80000000200 */
[----:B------:R-:W-:Y:S04]  /*10cf0*/  LDSM.16.M88.4 R48, [R143+0x800] ;  /* 0x000800008f30783b */ /* 0x000fe80000000200 */
[----:B-1----:R-:W1:Y:S04]  /*10d00*/  LDSM.16.M88.4 R4, [R197] ;  /* 0x00000000c504783b */ /* 0x002e680000000200 */
[----:B------:R-:W2:Y:S04]  /*10d10*/  LDSM.16.M88.4 R56, [R143+0x1000] ;  /* 0x001000008f38783b */ /* 0x000ea80000000200 */
[----:B------:R-:W0:Y:S01]  /*10d20*/  LDGDEPBAR ;  /* 0x00000000000079af */ /* 0x000e220000000000 */
[C---:B-1----:R-:W-:Y:S03]  /*10d30*/  HMMA.16816.F32.BF16 R36, R4.reuse, R44, R20 ;  /* 0x0000002c0424723c */ /* 0x042fe60000041814 */
[----:B------:R-:W-:Y:S05]  /*10d40*/  LDSM.16.M88.4 R20, [R188+0x1800] ;  /* 0x00180000bc14783b */ /* 0x000fea0000000200 */
        /* <DEDUP_REMOVED lines=8> */
[----:B------:R-:W-:Y:S03]  /*10dd0*/  LDSM.16.M88.4 R60, [R143+0x4000] ;  /* 0x004000008f3c783b */ /* 0x000fe60000000200 */
[C---:B------:R-:W-:Y:S08]  /*10de0*/  HMMA.16816.F32.BF16 R36, R8.reuse, R40, R36 ;  /* 0x000000280824723c */ /* 0x040ff00000041824 */
[C---:B------:R-:W-:Y:S01]  /*10df0*/  HMMA.16816.F32.BF16 R16, R8.reuse, R42, R16 ;  /* 0x0000002a0810723c */ /* 0x040fe20000041810 */
[----:B------:R-:W-:Y:S07]  /*10e00*/  LDSM.16.M88.4 R40, [R189+0x1800] ;  /* 0x00180000bd28783b */ /* 0x000fee0000000200 */
[C---:B------:R-:W-:Y:S08]  /*10e10*/  HMMA.16816.F32.BF16 R24, R8.reuse, R48, R24 ;  /* 0x000000300818723c */ /* 0x040ff00000041818 */
[C---:B------:R-:W-:Y:S01]  /*10e20*/  HMMA.16816.F32.BF16 R28, R8.reuse, R50, R28 ;  /* 0x00000032081c723c */ /* 0x040fe2000004181c */
[----:B------:R-:W-:Y:S07]  /*10e30*/  LDSM.16.M88.4 R48, [R189+0x2000] ;  /* 0x00200000bd30783b */ /* 0x000fee0000000200 */
[C---:B--2---:R-:W-:Y:S08]  /*10e40*/  HMMA.16816.F32.BF16 R32, R8.reuse, R56, R32 ;  /* 0x000000380820723c */ /* 0x044ff00000041820 */
        /* <DEDUP_REMOVED lines=64> */
[C---:B------:R-:W-:Y:S08]  /*11250*/  HMMA.16816.F32.BF16 R20, R4.reuse, R22, R16 ;  /* 0x000000160414723c */ /* 0x040ff00000041810 */
[C---:B------:R-:W-:Y:S08]  /*11260*/  HMMA.16816.F32.BF16 R16, R4.reuse, R44, R24 ;  /* 0x0000002c0410723c */ /* 0x040ff00000041818 */
[C---:B------:R-:W-:Y:S01]  /*11270*/  HMMA.16816.F32.BF16 R28, R4.reuse, R46, R28 ;  /* 0x0000002e041c723c */ /* 0x040fe2000004181c */
[----:B------:R-:W-:Y:S07]  /*11280*/  LDSM.16.M88.4 R44, [R188+0x4800] ;  /* 0x00480000bc2c783b */ /* 0x000fee0000000200 */
[C---:B----4-:R-:W-:Y:S08]  /*11290*/  HMMA.16816.F32.BF16 R32, R4.reuse, R52, R32 ;  /* 0x000000340420723c */ /* 0x050ff00000041820 */
[----:B------:R-:W-:Y:S01]  /*112a0*/  HMMA.16816.F32.BF16 R12, R4, R54, R12 ;  /* 0x00000036040c723c */ /* 0x000fe2000004180c */
[----:B------:R-:W1:Y:S04]  /*112b0*/  LDSM.16.M88.4 R4, [R194+0xc000] ;  /* 0x00c00000c204783b */ /* 0x000e680000000200 */
[----:B------:R-:W3:Y:S03]  /*112c0*/  LDSM.16.M88.4 R52, [R188+0x5000] ;  /* 0x00500000bc34783b */ /* 0x000ee60000000200 */
        /* <DEDUP_REMOVED lines=8> */
[----:B------:R-:W2:Y:S04]  /*11350*/  LDSM.16.M88.4 R12, [R195+0xc000] ;  /* 0x00c00000c30c783b */ /* 0x000ea80000000200 */
[----:B------:R-:W4:Y:S03]  /*11360*/  LDSM.16.M88.4 R60, [R189+0x5800] ;  /* 0x00580000bd3c783b */ /* 0x000f260000000200 */
[C---:B-1----:R-:W-:Y:S08]  /*11370*/  HMMA.16816.F32.BF16 R28, R4.reuse, R46, R24 ;  /* 0x0000002e041c723c */ /* 0x042ff00000041818 */
[C---:B------:R-:W-:Y:S01]  /*11380*/  HMMA.16816.F32.BF16 R36, R4.reuse, R44, R36 ;  /* 0x0000002c0424723c */ /* 0x040fe20000041824 */
[----:B------:R-:W-:Y:S07]  /*11390*/  LDSM.16.M88.4 R44, [R2+0x4800] ;  /* 0x00480000022c783b */ /* 0x000fee0000000200 */
[C---:B---3--:R-:W-:Y:S08]  /*113a0*/  HMMA.16816.F32.BF16 R24, R4.reuse, R52, R20 ;  /* 0x000000340418723c */ /* 0x048ff00000041814 */
[C---:B------:R-:W-:Y:S01]  /*113b0*/  HMMA.16816.F32.BF16 R20, R4.reuse, R54, R16 ;  /* 0x000000360414723c */ /* 0x040fe20000041810 */
[----:B------:R-:W-:Y:S07]  /*113c0*/  LDSM.16.M88.4 R52, [R2+0x5000] ;  /* 0x005000000234783b */ /* 0x000fee0000000200 */
[C---:B------:R-:W-:Y:S08]  /*113d0*/  HMMA.16816.F32.BF16 R16, R4.reuse, R56, R32 ;  /* 0x000000380410723c */ /* 0x040ff00000041820 */
[----:B------:R-:W-:Y:S01]  /*113e0*/  HMMA.16816.F32.BF16 R4, R4, R58, R8 ;  /* 0x0000003a0404723c */ /* 0x000fe20000041808 */
[----:B------:R-:W1:Y:S04]  /*113f0*/  LDSM.16.M88.4 R8, [R197+0xc000] ;  /* 0x00c00000c508783b */ /* 0x000e680000000200 */
[----:B------:R-:W3:Y:S03]  /*11400*/  LDSM.16.M88.4 R56, [R2+0x5800] ;  /* 0x005800000238783b */ /* 0x000ee60000000200 */
[C---:B--2---:R-:W-:Y:S01]  /*11410*/  HMMA.16816.F32.BF16 R32, R12.reuse, R40, R36 ;  /* 0x000000280c20723c */ /* 0x044fe20000041824 */
[----:B------:R-:W-:Y:S07]  /*11420*/  LDSM.16.M88.4 R36, [R143+0x5000] ;  /* 0x005000008f24783b */ /* 0x000fee0000000200 */
[C---:B------:R-:W-:Y:S01]  /*11430*/  HMMA.16816.F32.BF16 R28, R12.reuse, R42, R28 ;  /* 0x0000002a0c1c723c */ /* 0x040fe2000004181c */
[----:B------:R-:W-:Y:S07]  /*11440*/  LDSM.16.M88.4 R40, [R143+0x4800] ;  /* 0x004800008f28783b */ /* 0x000fee0000000200 */
[C---:B------:R-:W-:Y:S08]  /*11450*/  HMMA.16816.F32.BF16 R24, R12.reuse, R48, R24 ;  /* 0x000000300c18723c */ /* 0x040ff00000041818 */
[C---:B------:R-:W-:Y:S01]  /*11460*/  HMMA.16816.F32.BF16 R20, R12.reuse, R50, R20 ;  /* 0x000000320c14723c */ /* 0x040fe20000041814 */
[----:B------:R-:W-:Y:S07]  /*11470*/  LDSM.16.M88.4 R48, [R143+0x5800] ;  /* 0x005800008f30783b */ /* 0x000fee0000000200 */
[C---:B----4-:R-:W-:Y:S08]  /*11480*/  HMMA.16816.F32.BF16 R16, R12.reuse, R60, R16 ;  /* 0x0000003c0c10723c */ /* 0x050ff00000041810 */
[----:B------:R-:W-:Y:S01]  /*11490*/  HMMA.16816.F32.BF16 R12, R12, R62, R4 ;  /* 0x0000003e0c0c723c */ /* 0x000fe20000041804 */
[----:B------:R-:W2:Y:S01]  /*114a0*/  LDSM.16.M88.4 R4, [R196+0xc000] ;  /* 0x00c00000c404783b */ /* 0x000ea20000000200 */
[----:B------:R-:W-:-:S06]  /*114b0*/  DEPBAR.LE SB0, 0x0 ;  /* 0x000080000000791a */ /* 0x000fcc0000000000 */
[C---:B-1----:R-:W-:Y:S08]  /*114c0*/  HMMA.16816.F32.BF16 R32, R8.reuse, R44, R32 ;  /* 0x0000002c0820723c */ /* 0x042ff00000041820 */
[C---:B------:R-:W-:Y:S08]  /*114d0*/  HMMA.16816.F32.BF16 R28, R8.reuse, R46, R28 ;  /* 0x0000002e081c723c */ /* 0x040ff0000004181c */
[C---:B------:R-:W-:Y:S08]  /*114e0*/  HMMA.16816.F32.BF16 R24, R8.reuse, R52, R24 ;  /* 0x000000340818723c */ /* 0x040ff00000041818 */
[C---:B------:R-:W-:Y:S08]  /*114f0*/  HMMA.16816.F32.BF16 R20, R8.reuse, R54, R20 ;  /* 0x000000360814723c */ /* 0x040ff00000041814 */
[C---:B---3--:R-:W-:Y:S08]  /*11500*/  HMMA.16816.F32.BF16 R16, R8.reuse, R56, R16 ;  /* 0x000000380810723c */ /* 0x048ff00000041810 */
[----:B------:R-:W-:Y:S08]  /*11510*/  HMMA.16816.F32.BF16 R8, R8, R58, R12 ;  /* 0x0000003a0808723c */ /* 0x000ff0000004180c */
[C---:B--2---:R-:W-:Y:S08]  /*11520*/  HMMA.16816.F32.BF16 R12, R4.reuse, R40, R32 ;  /* 0x00000028040c723c */ /* 0x044ff00000041820 */
        /* <DEDUP_REMOVED lines=13> */
[C---:B------:R-:W-:Y:S01]  /*11600*/  LOP3.LUT P5, RZ, R207.reuse, 0x8, RZ, 0xc0, !PT ;  /* 0x00000008cfff7812 */ /* 0x040fe200078ac0ff */
[----:B------:R-:W-:Y:S01]  /*11610*/  IMAD R2, R2, c[0x0][0x1e0], RZ ;  /* 0x0000780002027a24 */ /* 0x000fe200078e02ff */
[C---:B------:R-:W-:Y:S02]  /*11620*/  LOP3.LUT P6, RZ, R207.reuse, 0x4, RZ, 0xc0, !PT ;  /* 0x00000004cfff7812 */ /* 0x040fe400078cc0ff */
[C---:B------:R-:W-:Y:S01]  /*11630*/  LOP3.LUT P3, RZ, R207.reuse, 0x2, RZ, 0xc0, !PT ;  /* 0x00000002cfff7812 */ /* 0x040fe2000786c0ff */
        /* <DEDUP_REMOVED lines=30> */
.L_x_4062:
[----:B------:R-:W-:Y:S05]  /*11820*/  BSYNC B0 ;  /* 0x0000000000007941 */ /* 0x000fea0003800000 */
.L_x_4061:
[----:B------:R-:W-:Y:S01]  /*11830*/  IMAD.IADD R0, R65, 0x1, -R217 ;  /* 0x0000000141007824 */ /* 0x000fe200078e0ad9 */
[----:B------:R-:W-:Y:S04]  /*11840*/  LDSM.16.MT88.4 R44, [R192] ;  /* 0x00000000c02c783b */ /* 0x000fe80000004200 */
        /* <DEDUP_REMOVED lines=8> */
[----:B------:R-:W-:Y:S02]  /*118d0*/  ISETP.GT.AND P4, PT, R0, 0x9, PT ;  /* 0x000000090000780c */ /* 0x000fe40003f84270 */
[----:B------:R-:W-:Y:S01]  /*118e0*/  FSEL R7, R40, -INF , P0 ;  /* 0xff80000028077808 */ /* 0x000fe20000000000 */
[----:B------:R-:W-:Y:S01]  /*118f0*/  LDSM.16.MT88.4 R64, [R193+0x3000] ;  /* 0x00300000c140783b */ /* 0x000fe20000004200 */
[----:B------:R-:W-:-:S02]  /*11900*/  FMNMX.FTZ R2, R5, R6, !PT ;  /* 0x0000000605027209 */ /* 0x000fc40007810000 */
[C---:B------:R-:W-:Y:S01]  /*11910*/  ISETP.GT.AND P6, PT, R0.reuse, 0x10, PT ;  /* 0x000000100000780c */ /* 0x040fe20003fc4270 */
        /* <DEDUP_REMOVED lines=15> */
[----:B------:R-:W0:Y:S01]  /*11a10*/  LDGDEPBAR ;  /* 0x00000000000079af */ /* 0x000e220000000000 */
[----:B------:R-:W-:-:S02]  /*11a20*/  FMNMX.FTZ R2, R10, R2, !PT ;  /* 0x000000020a027209 */ /* 0x000fc40007810000 */
        /* <DEDUP_REMOVED lines=35> */
[----:B------:R-:W-:Y:S02]  /*11c60*/  FMNMX.FTZ R0, R15, R0, !PT ;  /* 0x000000000f007209 */ /* 0x000fe40007810000 */
[----:B------:R-:W-:Y:S02]  /*11c70*/  FSEL R89, R35, -INF , P2 ;  /* 0xff80000023597808 */ /* 0x000fe40001000000 */
[----:B------:R-:W-:Y:S01]  /*11c80*/  FMNMX.FTZ R3, R90, R0, !PT ;  /* 0x000000005a037209 */ /* 0x000fe20007810000 */
[----:B------:R-:W-:Y:S01]  /*11c90*/  LDSM.16.MT88.4 R32, [R191] ;  /* 0x00000000bf20783b */ /* 0x000fe20000004200 */
[----:B------:R-:W-:Y:S02]  /*11ca0*/  FSEL R88, R26, -INF , P1 ;  /* 0xff8000001a587808 */ /* 0x000fe40000800000 */
[----:B------:R-:W-:-:S02]  /*11cb0*/  FMNMX.FTZ R3, R89, R3, !PT ;  /* 0x0000000359037209 */ /* 0x000fc40007810000 */
[----:B-1----:R-:W-:Y:S02]  /*11cc0*/  FMNMX.FTZ R0, R2, R4, !PT ;  /* 0x0000000402007209 */ /* 0x002fe40007810000 */
[----:B------:R-:W-:Y:S02]  /*11cd0*/  FSEL R87, R27, -INF , P0 ;  /* 0xff8000001b577808 */ /* 0x000fe40000000000 */
[----:B------:R-:W-:Y:S01]  /*11ce0*/  FMNMX.FTZ R3, R88, R3, !PT ;  /* 0x0000000358037209 */ /* 0x000fe20007810000 */
[----:B------:R-:W1:Y:S03]  /*11cf0*/  SHFL.BFLY PT, R2, R0, 0x1, 0x1f ;  /* 0x0c201f0000027f89 */ /* 0x000e6600000e0000 */
[----:B------:R-:W-:Y:S01]  /*11d00*/  FMNMX.FTZ R3, R87, R3, !PT ;  /* 0x0000000357037209 */ /* 0x000fe20007810000 */
[----:B------:R-:W-:Y:S04]  /*11d10*/  LDSM.16.MT88.4 R24, [R190+0x800] ;  /* 0x00080000be18783b */ /* 0x000fe80000004200 */
        /* <DEDUP_REMOVED lines=60> */
[----:B------:R-:W-:Y:S01]  /*120e0*/  HMMA.16816.F32.BF16 R12, R8, R34, RZ ;  /* 0x00000022080c723c */ /* 0x000fe200000418ff */
[----:B------:R-:W-:Y:S01]  /*120f0*/  IMAD.MOV.U32 R98, RZ, RZ, R36 ;  /* 0x000000ffff627224 */ /* 0x000fe200078e0024 */
[----:B------:R-:W-:Y:S01]  /*12100*/  LDSM.16.MT88.4 R32, [R190+0x2000] ;  /* 0x00200000be20783b */ /* 0x000fe20000004200 */
[----:B------:R-:W-:-:S02]  /*12110*/  IMAD.MOV.U32 R97, RZ, RZ, R37 ;  /* 0x000000ffff617224 */ /* 0x000fc400078e0025 */
[----:B------:R-:W-:Y:S02]  /*12120*/  IMAD.MOV.U32 R96, RZ, RZ, R38 ;  /* 0x000000ffff607224 */ /* 0x000fe400078e0026 */
[----:B------:R-:W-:Y:S01]  /*12130*/  IMAD.MOV.U32 R3, RZ, RZ, R39 ;  /* 0x000000ffff037224 */ /* 0x000fe200078e0027 */
[----:B------:R-:W-:Y:S01]  /*12140*/  HMMA.16816.F32.BF16 R16, R8, R30, RZ ;  /* 0x0000001e0810723c */ /* 0x000fe200000418ff */
[----:B------:R-:W2:Y:S07]  /*12150*/  LDSM.16.MT88.4 R36, [R190+0x1800] ;  /* 0x00180000be24783b */ /* 0x000eae0000004200 */
        /* <DEDUP_REMOVED lines=8> */
[C---:B------:R-:W-:Y:S01]  /*121e0*/  HMMA.16816.F32.BF16 R236, R4.reuse, R54, R20 ;  /* 0x0000003604ec723c */ /* 0x040fe20000041814 */
[----:B------:R-:W3:Y:S07]  /*121f0*/  LDSM.16.MT88.4 R20, [R192+0x1800] ;  /* 0x00180000c014783b */ /* 0x000eee0000004200 */
[----:B------:R-:W-:Y:S01]  /*12200*/  HMMA.16816.F32.BF16 R248, R4, R52, R12 ;  /* 0x0000003404f8723c */ /* 0x000fe2000004180c */
[----:B------:R-:W4:Y:S07]  /*12210*/  LDSM.16.MT88.4 R52, [R193+0x2000] ;  /* 0x00200000c134783b */ /* 0x000f2e0000004200 */
[----:B--2---:R-:W-:Y:S01]  /*12220*/  HMMA.16816.F32.BF16 R28, R8, R36, RZ ;  /* 0x00000024081c723c */ /* 0x004fe200000418ff */
[----:B------:R-:W-:-:S02]  /*12230*/  IMAD.MOV.U32 R102, RZ, RZ, R56 ;  /* 0x000000ffff667224 */ /* 0x000fc400078e0038 */
[----:B------:R-:W-:Y:S02]  /*12240*/  IMAD.MOV.U32 R101, RZ, RZ, R57 ;  /* 0x000000ffff657224 */ /* 0x000fe400078e0039 */
[----:B------:R-:W-:Y:S02]  /*12250*/  IMAD.MOV.U32 R100, RZ, RZ, R58 ;  /* 0x000000ffff647224 */ /* 0x000fe400078e003a */
[----:B------:R-:W-:Y:S01]  /*12260*/  IMAD.MOV.U32 R99, RZ, RZ, R59 ;  /* 0x000000ffff637224 */ /* 0x000fe200078e003b */
[C---:B------:R-:W-:Y:S01]  /*12270*/  HMMA.16816.F32.BF16 R16, R8.reuse, R38, RZ ;  /* 0x000000260810723c */ /* 0x040fe200000418ff */
[----:B------:R-:W2:Y:S07]  /*12280*/  LDSM.16.MT88.4 R56, [R191+0x2000] ;  /* 0x00200000bf38783b */ /* 0x000eae0000004200 */
[C---:B------:R-:W-:Y:S08]  /*12290*/  HMMA.16816.F32.BF16 R12, R8.reuse, R48, RZ ;  /* 0x00000030080c723c */ /* 0x040ff000000418ff */
[----:B-1----:R-:W-:Y:S08]  /*122a0*/  HMMA.16816.F32.BF16 R36, R8, R24, RZ ;  /* 0x000000180824723c */ /* 0x002ff000000418ff */
[C---:B------:R-:W-:Y:S08]  /*122b0*/  HMMA.16816.F32.BF16 R244, R4.reuse, R32, R28 ;  /* 0x0000002004f4723c */ /* 0x040ff0000004181c */
[----:B------:R-:W-:Y:S08]  /*122c0*/  HMMA.16816.F32.BF16 R240, R4, R34, R16 ;  /* 0x0000002204f0723c */ /* 0x000ff00000041810 */
[C---:B------:R-:W-:Y:S08]  /*122d0*/  HMMA.16816.F32.BF16 R32, R8.reuse, R26, RZ ;  /* 0x0000001a0820723c */ /* 0x040ff000000418ff */
[C---:B---3--:R-:W-:Y:S08]  /*122e0*/  HMMA.16816.F32.BF16 R28, R8.reuse, R20, RZ ;  /* 0x00000014081c723c */ /* 0x048ff000000418ff */
[C---:B------:R-:W-:Y:S08]  /*122f0*/  HMMA.16816.F32.BF16 R24, R8.reuse, R22, RZ ;  /* 0x000000160818723c */ /* 0x040ff000000418ff */
[----:B------:R-:W-:Y:S08]  /*12300*/  HMMA.16816.F32.BF16 R20, R8, R60, RZ ;  /* 0x0000003c0814723c */ /* 0x000ff000000418ff */
[----:B----4-:R-:W-:Y:S01]  /*12310*/  HMMA.16816.F32.BF16 R228, R4, R52, R36 ;  /* 0x0000003404e4723c */ /* 0x010fe20000041824 */
        /* <DEDUP_REMOVED lines=11> */
[----:B------:R-:W3:Y:S06]  /*123d0*/  LDSM.16.MT88.4 R32, [R190+0x4800] ;  /* 0x00480000be20783b */ /* 0x000eec0000004200 */
[----:B------:R-:W-:Y:S01]  /*123e0*/  IMAD.MOV.U32 R55, RZ, RZ, R99 ;  /* 0x000000ffff377224 */ /* 0x000fe200078e0063 */
[----:B------:R-:W-:Y:S01]  /*123f0*/  HMMA.16816.F32.BF16 R24, R8, R64, RZ ;  /* 0x000000400818723c */ /* 0x000fe200000418ff */
[----:B------:R-:W-:-:S07]  /*12400*/  IMAD.MOV.U32 R54, RZ, RZ, R100 ;  /* 0x000000ffff367224 */ /* 0x000fce00078e0064 */
[----:B------:R-:W-:Y:S01]  /*12410*/  HMMA.16816.F32.BF16 R20, R8, R66, RZ ;  /* 0x000000420814723c */ /* 0x000fe200000418ff */
[----:B------:R-:W-:Y:S07]  /*12420*/  LDSM.16.MT88.4 R64, [R192+0x2800] ;  /* 0x00280000c040783b */ /* 0x000fee0000004200 */
[----:B--2---:R-:W-:Y:S08]  /*12430*/  HMMA.16816.F32.BF16 R232, R4, R56, R12 ;  /* 0x0000003804e8723c */ /* 0x004ff0000004180c */
[----:B------:R-:W-:Y:S07]  /*12440*/  HMMA.16816.F32.BF16 R12, R8, R68, RZ ;  /* 0x00000044080c723c */ /* 0x000fee00000418ff */
[----:B------:R-:W-:Y:S01]  /*12450*/  IMAD.MOV.U32 R69, RZ, RZ, R103 ;  /* 0x000000ffff457224 */ /* 0x000fe200078e0067 */
[C---:B------:R-:W-:Y:S01]  /*12460*/  HMMA.16816.F32.BF16 R56, R4.reuse, R58, R48 ;  /* 0x0000003a0438723c */ /* 0x040fe20000041830 */
[----:B------:R-:W2:Y:S07]  /*12470*/  LDSM.16.MT88.4 R48, [R192+0x3800] ;  /* 0x00380000c030783b */ /* 0x000eae0000004200 */
        /* <DEDUP_REMOVED lines=15> */
[C---:B---3--:R-:W-:Y:S08]  /*12570*/  HMMA.16816.F32.BF16 R24, R8.reuse, R32, RZ ;  /* 0x000000200818723c */ /* 0x048ff000000418ff */
[----:B------:R-:W-:Y:S01]  /*12580*/  HMMA.16816.F32.BF16 R20, R8, R34, RZ ;  /* 0x000000220814723c */ /* 0x000fe200000418ff */
[----:B------:R-:W3:Y:S07]  /*12590*/  LDSM.16.MT88.4 R32, [R193+0x4800] ;  /* 0x00480000c120783b */ /* 0x000eee0000004200 */
[C---:B--2---:R-:W-:Y:S08]  /*125a0*/  HMMA.16816.F32.BF16 R112, R4.reuse, R48, R16 ;  /* 0x000000300470723c */ /* 0x044ff00000041810 */
        /* <DEDUP_REMOVED lines=10> */
[C---:B---3--:R-:W-:Y:S08]  /*12650*/  HMMA.16816.F32.BF16 R16, R8.reuse, R32, RZ ;  /* 0x000000200810723c */ /* 0x048ff000000418ff */
        /* <DEDUP_REMOVED lines=120> */
.L_x_4066:
[----:B------:R-:W-:Y:S04]  /*12de0*/  DEPBAR.LE SB0, 0x0 ;  /* 0x000080000000791a */ /* 0x000fe80000000000 */
[----:B------:R-:W-:Y:S01]  /*12df0*/  WARPSYNC 0xffffffff ;  /* 0xffffffff00007948 */ /* 0x000fe20003800000 */
[----:B------:R-:W-:Y:S01]  /*12e00*/  BAR.SYNC.DEFER_BLOCKING 0x0 ;  /* 0x0000000000007b1d */ /* 0x000fe20000010000 */
[----:B------:R-:W-:Y:S01]  /*12e10*/  SHF.R.S32.HI R0, RZ, 0x1f, R201 ;  /* 0x0000001fff007819 */ /* 0x000fe200000114c9 */
[----:B------:R-:W-:Y:S01]  /*12e20*/  IMAD.WIDE.U32 R2, R201, c[0x0][0x208], RZ ;  /* 0x00008200c9027a25 */ /* 0x000fe200078e00ff */
[----:B------:R-:W-:Y:S02]  /*12e30*/  LOP3.LUT P4, RZ, R216, 0x2, RZ, 0xc0, !PT ;  /* 0x00000002d8ff7812 */ /* 0x000fe4000788c0ff */
[C---:B------:R-:W-:Y:S01]  /*12e40*/  LOP3.LUT P3, RZ, R207.reuse, 0x1, RZ, 0xc0, !PT ;  /* 0x00000001cfff7812 */ /* 0x040fe2000786c0ff */
[----:B------:R-:W-:Y:S01]  /*12e50*/  IMAD R0, R0, c[0x0][0x208], RZ ;  /* 0x0000820000007a24 */ /* 0x000fe200078e02ff */
[----:B------:R-:W-:Y:S01]  /*12e60*/  LOP3.LUT P1, RZ, R207, 0x2, RZ, 0xc0, !PT ;  /* 0x00000002cfff7812 */ /* 0x000fe2000782c0ff */
[----:B------:R-:W-:Y:S02]  /*12e70*/  IMAD.MOV.U32 R132, RZ, RZ, R137 ;  /* 0x000000ffff847224 */ /* 0x000fe400078e0089 */
[----:B------:R-:W-:Y:S04]  /*12e80*/  IMAD R0, R201, c[0x0][0x20c], R0 ;  /* 0x00008300c9007a24 */ /* 0x000fe800078e0200 */
[----:B------:R-:W-:Y:S02]  /*12e90*/  IMAD.IADD R0, R3, 0x1, R0 ;  /* 0x0000000103007824 */ /* 0x000fe400078e0200 */
[----:B------:R-:W-:Y:S04]  /*12ea0*/  IMAD.WIDE.U32 R2, R2, 0x30, RZ ;  /* 0x0000003002027825 */ /* 0x000fe800078e00ff */
[----:B------:R-:W-:Y:S01]  /*12eb0*/  IMAD R0, R0, 0x30, RZ ;  /* 0x0000003000007824 */ /* 0x000fe200078e02ff */
[----:B------:R-:W-:Y:S03]  /*12ec0*/  LDSM.16.M88.4 R24, [R194] ;  /* 0x00000000c218783b */ /* 0x000fe60000000200 */
[----:B------:R-:W-:Y:S01]  /*12ed0*/  IMAD.IADD R0, R3, 0x1, R0 ;  /* 0x0000000103007824 */ /* 0x000fe200078e0200 */
[-C--:B------:R-:W-:Y:S01]  /*12ee0*/  IADD3 R3, P0, R212, R2.reuse, RZ ;  /* 0x00000002d4037210 */ /* 0x080fe20007f1e0ff */
[----:B------:R-:W-:Y:S01]  /*12ef0*/  BSSY B0, `(.L_x_4064) ;  /* 0x00000e7000007945 */ /* 0x000fe20003800000 */
[----:B------:R-:W1:Y:S03]  /*12f00*/  S2R R4, SR_TID.X ;  /* 0x0000000000047919 */ /* 0x000e660000002100 */
[----:B------:R-:W-:Y:S01]  /*12f10*/  IMAD.X R6, R0, 0x1, R215, P0 ;  /* 0x0000000100067824 */ /* 0x000fe200000e06d7 */
[----:B------:R-:W2:Y:S04]  /*12f20*/  LDSM.16.M88.4 R8, [R188] ;  /* 0x00000000bc08783b */ /* 0x000ea80000000200 */
[----:B------:R-:W3:Y:S04]  /*12f30*/  LDSM.16.M88.4 R16, [R188+0x800] ;  /* 0x00080000bc10783b */ /* 0x000ee80000000200 */
[----:B------:R-:W4:Y:S04]  /*12f40*/  LDSM.16.M88.4 R168, [R188+0x1000] ;  /* 0x00100000bca8783b */ /* 0x000f280000000200 */
[----:B------:R-:W-:Y:S01]  /*12f50*/  LDSM.16.M88.4 R172, [R195] ;  /* 0x00000000c3ac783b */ /* 0x000fe20000000200 */
[----:B-1----:R-:W-:Y:S11]  /*12f60*/  ISETP.GT.AND P2, PT, R4, 0x7f, PT ;  /* 0x0000007f0400780c */ /* 0x002ff60003f44270 */
[----:B------:R-:W-:Y:S02]  /*12f70*/  @!UPT UIADD3 URZ, URZ, URZ, URZ ;  /* 0x0000003f3f3ff290 */ /* 0x000fe4000fffe03f */
[C---:B------:R-:W-:Y:S04]  /*12f80*/  @!P2 LEA R5, P0, R220.reuse, R2, 0x5 ;  /* 0x00000002dc05a211 */ /* 0x040fe800078028ff */
[----:B------:R-:W-:Y:S02]  /*12f90*/  @!P2 LEA.HI.X R4, R220, R0, R221, 0x5, P0 ;  /* 0x00000000dc04a211 */ /* 0x000fe400000f2cdd */
[C---:B------:R-:W-:Y:S04]  /*12fa0*/  LEA R2, P0, R3.reuse, c[0x0][0x1f8], 0x1 ;  /* 0x00007e0003027a11 */ /* 0x040fe800078008ff */
[----:B------:R-:W-:Y:S02]  /*12fb0*/  LEA.HI.X R3, R3, c[0x0][0x1fc], R6, 0x1, P0 ;  /* 0x00007f0003037a11 */ /* 0x000fe400000f0c06 */
[----:B------:R-:W-:Y:S05]  /*12fc0*/  @!P2 IADD3 R0, P0, R5, R212, RZ ;  /* 0x000000d40500a210 */ /* 0x000fea0007f1e0ff */
[----:B------:R-:W-:Y:S01]  /*12fd0*/  @!P2 IMAD.X R4, R4, 0x1, R215, P0 ;  /* 0x000000010404a824 */ /* 0x000fe200000e06d7 */
[C---:B------:R-:W-:Y:S04]  /*12fe0*/  @!P2 LEA R198, P0, R0.reuse, c[0x0][0x1f8], 0x1 ;  /* 0x00007e0000c6aa11 */ /* 0x040fe800078008ff */
[----:B------:R-:W-:Y:S02]  /*12ff0*/  @!P2 LEA.HI.X R199, R0, c[0x0][0x1fc], R4, 0x1, P0 ;  /* 0x00007f0000c7aa11 */ /* 0x000fe400000f0c04 */
[C---:B--2---:R-:W-:Y:S03]  /*13000*/  HMMA.16816.F32.BF16 R4, R24.reuse, R8, RZ ;  /* 0x000000081804723c */ /* 0x044fe600000418ff */
[C---:B------:R-:W-:Y:S02]  /*13010*/  IADD3 R0, R188.reuse, 0x20, RZ ;  /* 0x00000020bc007810 */ /* 0x040fe40007ffe0ff */
[C---:B------:R-:W-:Y:S02]  /*13020*/  @P4 IADD3 R0, R188.reuse, -0x20, RZ ;  /* 0xffffffe0bc004810 */ /* 0x040fe40007ffe0ff */
[----:B------:R-:W-:Y:S01]  /*13030*/  ISETP.GT.AND P4, PT, R201, R219, PT ;  /* 0x000000dbc900720c */ /* 0x000fe20003f84270 */
[C---:B------:R-:W-:Y:S02]  /*13040*/  HMMA.16816.F32.BF16 R8, R24.reuse, R10, RZ ;  /* 0x0000000a1808723c */ /* 0x040fe400000418ff */
[----:B------:R-:W1:Y:S04]  /*13050*/  LDSM.16.M88.4 R176, [R0] ;  /* 0x0000000000b0783b */ /* 0x000e680000000200 */
[----:B------:R-:W2:Y:S02]  /*13060*/  LDSM.16.M88.4 R180, [R0+0x800] ;  /* 0x0008000000b4783b */ /* 0x000ea40000000200 */
[C---:B---3--:R-:W-:Y:S02]  /*13070*/  HMMA.16816.F32.BF16 R12, R24.reuse, R16, RZ ;  /* 0x00000010180c723c */ /* 0x048fe400000418ff */
[----:B------:R3:W5:Y:S04]  /*13080*/  LDSM.16.M88.4 R184, [R0+0x1000] ;  /* 0x0010000000b8783b */ /* 0x0007680000000200 */
[----:B------:R-:W-:Y:S01]  /*13090*/  @!PT LDS RZ, [RZ] ;  /* 0x00000000fffff984 */ /* 0x000fe20000000800 */
[----:B------:R-:W-:Y:S01]  /*130a0*/  @!PT LDS RZ, [RZ] ;  /* 0x00000000fffff984 */ /* 0x000fe20000000800 */
[----:B------:R-:W-:Y:S01]  /*130b0*/  @!PT LDS RZ, [RZ] ;  /* 0x00000000fffff984 */ /* 0x000fe20000000800 */
[----:B------:R1:W-:Y:S02]  /*130c0*/  LDGSTS.E.BYPASS.LTC128B.128 [R200+0x4080], [R2.64], !P5 ;  /* 0x0408000002c87fae */ /* 0x0003e4000e901d46 */
[C---:B------:R-:W-:Y:S02]  /*130d0*/  HMMA.16816.F32.BF16 R16, R24.reuse, R18, RZ ;  /* 0x000000121810723c */ /* 0x040fe400000418ff */
[----:B------:R2:W-:Y:S04]  /*130e0*/  LDGSTS.E.BYPASS.LTC128B.128 [R200+0x5880], [R2.64+0x80], !P6 ;  /* 0x0588008002c87fae */ /* 0x0005e8000f101d46 */
[----:B------:R2:W-:Y:S02]  /*130f0*/  LDGSTS.E.BYPASS.LTC128B.128 [R200+0x7080], [R2.64+0x100], !P3 ;  /* 0x0708010002c87fae */ /* 0x0005e4000d901d46 */
[C---:B----4-:R-:W-:Y:S02]  /*13100*/  HMMA.16816.F32.BF16 R20, R24.reuse, R168, RZ ;  /* 0x000000a81814723c */ /* 0x050fe400000418ff */
[----:B------:R4:W-:Y:S04]  /*13110*/  LDGSTS.E.BYPASS.LTC128B.128 [R200+0x8880], [R2.64+0x180], !P1 ;  /* 0x0888018002c87fae */ /* 0x0009e8000c901d46 */
[----:B------:R4:W-:Y:S02]  /*13120*/  @!P2 LDGSTS.E.BYPASS.LTC128B.128 [R202+0x5080], [R198.64], !P5 ;  /* 0x05080000c6caafae */ /* 0x0009e4000e901d46 */
[----:B------:R-:W-:Y:S01]  /*13130*/  HMMA.16816.F32.BF16 R24, R24, R170, RZ ;  /* 0x000000aa1818723c */ /* 0x000fe200000418ff */
[----:B---3--:R-:W-:Y:S01]  /*13140*/  IADD3 R0, R188, 0x40, RZ ;  /* 0x00000040bc007810 */ /* 0x008fe20007ffe0ff */
[----:B------:R4:W-:Y:S04]  /*13150*/  @!P2 LDGSTS.E.BYPASS.LTC128B.128 [R202+0x6880], [R198.64+0x80], !P6 ;  /* 0x06880080c6caafae */ /* 0x0009e8000f101d46 */
[----:B------:R4:W-:Y:S02]  /*13160*/  @!P2 LDGSTS.E.BYPASS.LTC128B.128 [R202+0x8080], [R198.64+0x100], !P3 ;  /* 0x08080100c6caafae */ /* 0x0009e4000d901d46 */
[C---:B-1----:R-:W-:Y:S02]  /*13170*/  HMMA.16816.F32.BF16 R4, R172.reuse, R176, R4 ;  /* 0x000000b0ac04723c */ /* 0x042fe40000041804 */
[----:B------:R4:W-:Y:S03]  /*13180*/  @!P2 LDGSTS.E.BYPASS.LTC128B.128 [R202+0x9880], [R198.64+0x180], !P1 ;  /* 0x09880180c6caafae */ /* 0x0009e6000c901d46 */
[----:B------:R-:W-:Y:S01]  /*13190*/  LOP3.LUT P1, RZ, R216, 0x4, RZ, 0xc0, !PT ;  /* 0x00000004d8ff7812 */ /* 0x000fe2000782c0ff */
[----:B------:R-:W-:Y:S02]  /*131a0*/  LDSM.16.M88.4 R168, [R197] ;  /* 0x00000000c5a8783b */ /* 0x000fe40000000200 */
[C---:B------:R-:W-:Y:S02]  /*131b0*/  HMMA.16816.F32.BF16 R8, R172.reuse, R178, R8 ;  /* 0x000000b2ac08723c */ /* 0x040fe40000041808 */
[----:B------:R-:W0:Y:S06]  /*131c0*/  LDGDEPBAR ;  /* 0x00000000000079af */ /* 0x000e2c0000000000 */
[C---:B--2---:R-:W-:Y:S04]  /*131d0*/  HMMA.16816.F32.BF16 R12, R172.reuse, R180, R12 ;  /* 0x000000b4ac0c723c */ /* 0x044fe8000004180c */
[----:B------:R-:W-:Y:S04]  /*131e0*/  @P1 IADD3 R0, R188, -0x40, RZ ;  /* 0xffffffc0bc001810 */ /* 0x000fe80007ffe0ff */
[C---:B------:R-:W-:Y:S01]  /*131f0*/  HMMA.16816.F32.BF16 R16, R172.reuse, R182, R16 ;  /* 0x000000b6ac10723c */ /* 0x040fe20000041810 */
[----:B------:R-:W1:Y:S04]  /*13200*/  LDSM.16.M88.4 R176, [R0] ;  /* 0x0000000000b0783b */ /* 0x000e680000000200 */
[----:B------:R-:W-:Y:S03]  /*13210*/  LDSM.16.M88.4 R180, [R0+0x1000] ;  /* 0x0010000000b4783b */ /* 0x000fe60000000200 */
[C---:B-----5:R-:W-:Y:S08]  /*13220*/  HMMA.16816.F32.BF16 R20, R172.reuse, R184, R20 ;  /* 0x000000b8ac14723c */ /* 0x060ff00000041814 */
        /* <DEDUP_REMOVED lines=10> */
[----:B------:R-:W2:Y:S04]  /*132d0*/  LDSM.16.M88.4 R168, [R143+0x800] ;  /* 0x000800008fa8783b */ /* 0x000ea80000000200 */
[----:B------:R-:W3:Y:S03]  /*132e0*/  LDSM.16.M88.4 R180, [R143+0x1000] ;  /* 0x001000008fb4783b */ /* 0x000ee60000000200 */
        /* <DEDUP_REMOVED lines=120> */
[----:B------:R-:W-:Y:S04]  /*13a70*/  DEPBAR.LE SB0, 0x0 ;  /* 0x000080000000791a */ /* 0x000fe80000000000 */
[----:B------:R-:W-:Y:S01]  /*13a80*/  BAR.SYNC.DEFER_BLOCKING 0x0 ;  /* 0x0000000000007b1d */ /* 0x000fe20000010000 */
[C---:B-1----:R-:W-:Y:S08]  /*13a90*/  HMMA.16816.F32.BF16 R4, R172.reuse, R176, R4 ;  /* 0x000000b0ac04723c */ /* 0x042ff00000041804 */
[C---:B------:R-:W-:Y:S08]  /*13aa0*/  HMMA.16816.F32.BF16 R8, R172.reuse, R178, R8 ;  /* 0x000000b2ac08723c */ /* 0x040ff00000041808 */
[C---:B--2---:R-:W-:Y:S08]  /*13ab0*/  HMMA.16816.F32.BF16 R12, R172.reuse, R168, R12 ;  /* 0x000000a8ac0c723c */ /* 0x044ff0000004180c */
[C---:B------:R-:W-:Y:S08]  /*13ac0*/  HMMA.16816.F32.BF16 R16, R172.reuse, R170, R16 ;  /* 0x000000aaac10723c */ /* 0x040ff00000041810 */
[C---:B---3--:R-:W-:Y:S08]  /*13ad0*/  HMMA.16816.F32.BF16 R20, R172.reuse, R180, R20 ;  /* 0x000000b4ac14723c */ /* 0x048ff00000041814 */
[----:B------:R-:W-:Y:S01]  /*13ae0*/  HMMA.16816.F32.BF16 R24, R172, R182, R24 ;  /* 0x000000b6ac18723c */ /* 0x000fe20000041818 */
[----:B------:R-:W-:Y:S07]  /*13af0*/  @!UPT UIADD3 URZ, URZ, URZ, URZ ;  /* 0x0000003f3f3ff290 */ /* 0x000fee000fffe03f */
[----:B------:R-:W-:-:S11]  /*13b00*/  @!P4 BRA `(.L_x_4065) ;  /* 0x000002500000c947 */ /* 0x000fd60003800000 */
[----:B----4-:R-:W-:Y:S04]  /*13b10*/  IADD3 R0, R201, -0x1, RZ ;  /* 0xffffffffc9007810 */ /* 0x010fe80007ffe0ff */
        /* <DEDUP_REMOVED lines=36> */
.L_x_4065:
[----:B----4-:R-:W-:Y:S05]  /*13d60*/  BSYNC B0 ;  /* 0x0000000000007941 */ /* 0x010fea0003800000 */
.L_x_4064:
[----:B-1----:R-:W-:Y:S01]  /*13d70*/  FMNMX.FTZ R3, R4, R137, !PT ;  /* 0x0000008904037209 */ /* 0x002fe20007810000 */
        /* <DEDUP_REMOVED lines=46> */
[----:B------:R-:W-:Y:S02]  /*14060*/  FFMA.FTZ R198, R24, c[0x0][0x2d0], -R132 ;  /* 0x0000b40018c67a23 */ /* 0x000fe40000010884 */
[----:B------:R-:W-:Y:S02]  /*14070*/  FADD.FTZ R0, -R3, R136 ;  /* 0x0000008803007221 */ /* 0x000fe40000010100 */
[--C-:B------:R-:W-:Y:S02]  /*14080*/  FFMA.FTZ R136, R5, c[0x0][0x2d0], -R132.reuse ;  /* 0x0000b40005887a23 */ /* 0x100fe40000010884 */
[----:B------:R-:W-:Y:S02]  /*14090*/  FMUL.FTZ R0, R0, c[0x0][0x2d0] ;  /* 0x0000b40000007a20 */ /* 0x000fe40000410000 */
[--C-:B------:R-:W-:Y:S01]  /*140a0*/  FFMA.FTZ R5, R8, c[0x0][0x2d0], -R132.reuse ;  /* 0x0000b40008057a23 */ /* 0x100fe20000010884 */
[----:B------:R-:W1:Y:S01]  /*140b0*/  MUFU.EX2 R171, R136 ;  /* 0x0000008800ab7308 */ /* 0x000e620000000800 */
[----:B--2---:R-:W-:Y:S02]  /*140c0*/  FMUL.FTZ R4, R3, c[0x0][0x2d0] ;  /* 0x0000b40003047a20 */ /* 0x004fe40000410000 */
[----:B------:R-:W-:Y:S02]  /*140d0*/  FFMA.FTZ R132, R25, c[0x0][0x2d0], -R132 ;  /* 0x0000b40019847a23 */ /* 0x000fe40000010884 */
[--C-:B------:R-:W-:Y:S02]  /*140e0*/  FFMA.FTZ R183, R22, c[0x0][0x2d0], -R4.reuse ;  /* 0x0000b40016b77a23 */ /* 0x100fe40000010804 */
[--C-:B------:R-:W-:Y:S02]  /*140f0*/  FFMA.FTZ R182, R23, c[0x0][0x2d0], -R4.reuse ;  /* 0x0000b40017b67a23 */ /* 0x100fe40000010804 */
[--C-:B------:R-:W-:Y:S01]  /*14100*/  FFMA.FTZ R169, R10, c[0x0][0x2d0], -R4.reuse ;  /* 0x0000b4000aa97a23 */ /* 0x100fe20000010804 */
[----:B------:R-:W2:Y:S01]  /*14110*/  MUFU.EX2 R0, R0 ;  /* 0x0000000000007308 */ /* 0x000ea20000000800 */
[C---:B---3--:R-:W-:Y:S02]  /*14120*/  FMUL.FTZ R20, R2.reuse, R148 ;  /* 0x0000009402147220 */ /* 0x048fe40000410000 */
[----:B------:R-:W-:Y:S02]  /*14130*/  FMUL.FTZ R21, R2, R149 ;  /* 0x0000009502157220 */ /* 0x000fe40000410000 */
[--C-:B------:R-:W-:Y:S02]  /*14140*/  FFMA.FTZ R170, R11, c[0x0][0x2d0], -R4.reuse ;  /* 0x0000b4000baa7a23 */ /* 0x100fe40000010804 */
[--C-:B------:R-:W-:Y:S02]  /*14150*/  FFMA.FTZ R6, R6, c[0x0][0x2d0], -R4.reuse ;  /* 0x0000b40006067a23 */ /* 0x100fe40000010804 */
[--C-:B------:R-:W-:Y:S01]  /*14160*/  FFMA.FTZ R7, R7, c[0x0][0x2d0], -R4.reuse ;  /* 0x0000b40007077a23 */ /* 0x100fe20000010804 */
[----:B------:R3:W-:Y:S01]  /*14170*/  MUFU.EX2 R199, R5 ;  /* 0x0000000500c77308 */ /* 0x0007e20000000800 */
[C---:B------:R-:W-:Y:S02]  /*14180*/  FMUL.FTZ R8, R2.reuse, R160 ;  /* 0x000000a002087220 */ /* 0x040fe40000410000 */
[C---:B------:R-:W-:Y:S02]  /*14190*/  FMUL.FTZ R9, R2.reuse, R161 ;  /* 0x000000a102097220 */ /* 0x040fe40000410000 */
[----:B------:R-:W-:Y:S02]  /*141a0*/  FMUL.FTZ R13, R2, R157 ;  /* 0x0000009d020d7220 */ /* 0x000fe40000410000 */
[--C-:B------:R-:W-:Y:S02]  /*141b0*/  FFMA.FTZ R175, R18, c[0x0][0x2d0], -R4.reuse ;  /* 0x0000b40012af7a23 */ /* 0x100fe40000010804 */
[--C-:B------:R-:W-:Y:S01]  /*141c0*/  FFMA.FTZ R177, R19, c[0x0][0x2d0], -R4.reuse ;  /* 0x0000b40013b17a23 */ /* 0x100fe20000010804 */
[----:B------:R-:W4:Y:S01]  /*141d0*/  MUFU.EX2 R160, R168 ;  /* 0x000000a800a07308 */ /* 0x000f220000000800 */
[C---:B------:R-:W-:Y:S01]  /*141e0*/  FMUL.FTZ R24, R2.reuse, R144 ;  /* 0x0000009002187220 */ /* 0x040fe20000410000 */
[----:B-1----:R-:W-:Y:S01]  /*141f0*/  F2FP.BF16.PACK_AB R144, R171, R181 ;  /* 0x000000b5ab90723e */ /* 0x002fe200000010ff */
[----:B------:R-:W-:Y:S02]  /*14200*/  FMUL.FTZ R25, R2, R145 ;  /* 0x0000009102197220 */ /* 0x000fe40000410000 */
[C---:B--2---:R-:W-:Y:S02]  /*14210*/  FMUL.FTZ R22, R0.reuse, R150 ;  /* 0x0000009600167220 */ /* 0x044fe40000410000 */
[----:B------:R-:W-:Y:S02]  /*14220*/  FMUL.FTZ R23, R0, R151 ;  /* 0x0000009700177220 */ /* 0x000fe40000410000 */
[----:B------:R-:W1:Y:S01]  /*14230*/  LDSM.16.MT88.4 R148, [R190] ;  /* 0x00000000be94783b */ /* 0x000e620000004200 */
[----:B------:R-:W-:Y:S01]  /*14240*/  MUFU.EX2 R161, R170 ;  /* 0x000000aa00a17308 */ /* 0x000fe20000000800 */
[--C-:B------:R-:W-:Y:S02]  /*14250*/  FFMA.FTZ R173, R14, c[0x0][0x2d0], -R4.reuse ;  /* 0x0000b4000ead7a23 */ /* 0x100fe40000010804 */
[--C-:B------:R-:W-:Y:S02]  /*14260*/  FFMA.FTZ R172, R15, c[0x0][0x2d0], -R4.reuse ;  /* 0x0000b4000fac7a23 */ /* 0x100fe40000010804 */
[----:B---3--:R-:W-:Y:S02]  /*14270*/  FMUL.FTZ R5, R2, R165 ;  /* 0x000000a502057220 */ /* 0x008fe40000410000 */
[--C-:B------:R-:W-:Y:S02]  /*14280*/  FFMA.FTZ R184, R26, c[0x0][0x2d0], -R4.reuse ;  /* 0x0000b4001ab87a23 */ /* 0x100fe40000010804 */
[----:B------:R-:W-:Y:S01]  /*14290*/  FMUL.FTZ R26, R0, R146 ;  /* 0x00000092001a7220 */ /* 0x000fe20000410000 */
[----:B------:R-:W2:Y:S01]  /*142a0*/  MUFU.EX2 R157, R169 ;  /* 0x000000a9009d7308 */ /* 0x000ea20000000800 */
[----:B------:R-:W-:Y:S02]  /*142b0*/  FFMA.FTZ R185, R27, c[0x0][0x2d0], -R4 ;  /* 0x0000b4001bb97a23 */ /* 0x000fe40000010804 */
[----:B------:R-:W-:Y:S01]  /*142c0*/  FMUL.FTZ R4, R2, R164 ;  /* 0x000000a402047220 */ /* 0x000fe20000410000 */
[----:B----4-:R-:W-:Y:S01]  /*142d0*/  F2FP.BF16.PACK_AB R146, R160, R199 ;  /* 0x000000c7a092723e */ /* 0x010fe200000010ff */
[C---:B------:R-:W-:Y:S02]  /*142e0*/  FMUL.FTZ R27, R0.reuse, R147 ;  /* 0x00000093001b7220 */ /* 0x040fe40000410000 */
[C---:B------:R-:W-:Y:S02]  /*142f0*/  FMUL.FTZ R10, R0.reuse, R162 ;  /* 0x000000a2000a7220 */ /* 0x040fe40000410000 */
[----:B------:R-:W-:Y:S01]  /*14300*/  FMUL.FTZ R11, R0, R163 ;  /* 0x000000a3000b7220 */ /* 0x000fe20000410000 */
[----:B------:R3:W-:Y:S01]  /*14310*/  MUFU.EX2 R174, R6 ;  /* 0x0000000600ae7308 */ /* 0x0007e20000000800 */
[----:B------:R-:W-:Y:S02]  /*14320*/  FMUL.FTZ R12, R2, R156 ;  /* 0x0000009c020c7220 */ /* 0x000fe40000410000 */
[C---:B------:R-:W-:Y:S02]  /*14330*/  FMUL.FTZ R14, R0.reuse, R158 ;  /* 0x0000009e000e7220 */ /* 0x040fe40000410000 */
[----:B------:R-:W-:Y:S02]  /*14340*/  FMUL.FTZ R15, R0, R159 ;  /* 0x0000009f000f7220 */ /* 0x000fe40000410000 */
[C---:B------:R-:W-:Y:S02]  /*14350*/  FMUL.FTZ R16, R2.reuse, R152 ;  /* 0x0000009802107220 */ /* 0x040fe40000410000 */
[----:B------:R-:W-:Y:S01]  /*14360*/  FMUL.FTZ R17, R2, R153 ;  /* 0x0000009902117220 */ /* 0x000fe20000410000 */
[----:B------:R-:W4:Y:S01]  /*14370*/  MUFU.EX2 R203, R7 ;  /* 0x0000000700cb7308 */ /* 0x000f220000000800 */
[C---:B------:R-:W-:Y:S02]  /*14380*/  FMUL.FTZ R18, R0.reuse, R154 ;  /* 0x0000009a00127220 */ /* 0x040fe40000410000 */
[----:B------:R-:W-:Y:S01]  /*14390*/  FMUL.FTZ R19, R0, R155 ;  /* 0x0000009b00137220 */ /* 0x000fe20000410000 */
[----:B--2---:R-:W-:Y:S01]  /*143a0*/  F2FP.BF16.PACK_AB R147, R161, R157 ;  /* 0x0000009da193723e */ /* 0x004fe200000010ff */
[C---:B------:R-:W-:Y:S01]  /*143b0*/  FMUL.FTZ R28, R2.reuse, R28 ;  /* 0x0000001c021c7220 */ /* 0x040fe20000410000 */
[----:B------:R-:W-:Y:S01]  /*143c0*/  LDSM.16.MT88.4 R152, [R191+0x800] ;  /* 0x00080000bf98783b */ /* 0x000fe20000004200 */
[----:B------:R-:W-:Y:S02]  /*143d0*/  FMUL.FTZ R29, R2, R29 ;  /* 0x0000001d021d7220 */ /* 0x000fe40000410000 */
[C---:B------:R-:W-:Y:S01]  /*143e0*/  FMUL.FTZ R30, R0.reuse, R30 ;  /* 0x0000001e001e7220 */ /* 0x040fe20000410000 */
[----:B------:R-:W-:Y:S01]  /*143f0*/  MUFU.EX2 R156, R180 ;  /* 0x000000b4009c7308 */ /* 0x000fe20000000800 */
[----:B------:R-:W-:Y:S02]  /*14400*/  FMUL.FTZ R31, R0, R31 ;  /* 0x0000001f001f7220 */ /* 0x000fe40000410000 */
[----:B------:R-:W-:Y:S02]  /*14410*/  FMUL.FTZ R32, R2, R32 ;  /* 0x0000002002207220 */ /* 0x000fe40000410000 */
[----:B---3--:R-:W-:Y:S02]  /*14420*/  FMUL.FTZ R6, R0, R166 ;  /* 0x000000a600067220 */ /* 0x008fe40000410000 */
[----:B------:R-:W-:Y:S02]  /*14430*/  FMUL.FTZ R33, R2, R33 ;  /* 0x0000002102217220 */ /* 0x000fe40000410000 */
[C---:B------:R-:W-:Y:S01]  /*14440*/  FMUL.FTZ R34, R0.reuse, R34 ;  /* 0x0000002200227220 */ /* 0x040fe20000410000 */
[----:B------:R-:W-:Y:S01]  /*14450*/  MUFU.EX2 R165, R179 ;  /* 0x000000b300a57308 */ /* 0x000fe20000000800 */
[----:B------:R-:W-:Y:S02]  /*14460*/  FMUL.FTZ R35, R0, R35 ;  /* 0x0000002300237220 */ /* 0x000fe40000410000 */
[----:B------:R-:W-:Y:S01]  /*14470*/  FMUL.FTZ R36, R2, R36 ;  /* 0x0000002402247220 */ /* 0x000fe20000410000 */
[----:B----4-:R-:W-:Y:S01]  /*14480*/  F2FP.BF16.PACK_AB R145, R203, R174 ;  /* 0x000000aecb91723e */ /* 0x010fe200000010ff */
[----:B------:R-:W-:Y:S02]  /*14490*/  FMUL.FTZ R7, R0, R167 ;  /* 0x000000a700077220 */ /* 0x000fe40000410000 */
[----:B------:R-:W-:Y:S02]  /*144a0*/  FMUL.FTZ R37, R2, R37 ;  /* 0x0000002502257220 */ /* 0x000fe40000410000 */
[C---:B------:R-:W-:Y:S01]  /*144b0*/  FMUL.FTZ R38, R0.reuse, R38 ;  /* 0x0000002600267220 */ /* 0x040fe20000410000 */
[----:B------:R-:W-:Y:S01]  /*144c0*/  MUFU.EX2 R158, R173 ;  /* 0x000000ad009e7308 */ /* 0x000fe20000000800 */
[----:B------:R-:W-:Y:S01]  /*144d0*/  FMUL.FTZ R39, R0, R39 ;  /* 0x0000002700277220 */ /* 0x000fe20000410000 */
[C---:B-1----:R-:W-:Y:S05]  /*144e0*/  HMMA.16816.F32.BF16 R4, R144.reuse, R148, R4 ;  /* 0x000000949004723c */ /* 0x042fea0000041804 */
        /* <DEDUP_REMOVED lines=45> */
[----:B------:R-:W3:Y:S01]  /*147c0*/  MUFU.EX2 R178, R132 ;  /* 0x0000008400b27308 */ /* 0x000ee20000000800 */
[----:B------:R-:W-:Y:S02]  /*147d0*/  FMUL.FTZ R73, R2, R73 ;  /* 0x0000004902497220 */ /* 0x000fe40000410000 */
[C---:B------:R-:W-:Y:S01]  /*147e0*/  FMUL.FTZ R74, R0.reuse, R74 ;  /* 0x0000004a004a7220 */ /* 0x040fe20000410000 */
[----:B--2---:R-:W-:Y:S01]  /*147f0*/  F2FP.BF16.PACK_AB R168, R175, R173 ;  /* 0x000000adafa8723e */ /* 0x004fe200000010ff */
[----:B------:R-:W-:Y:S02]  /*14800*/  FMUL.FTZ R75, R0, R75 ;  /* 0x0000004b004b7220 */ /* 0x000fe40000410000 */
[C---:B------:R-:W-:Y:S02]  /*14810*/  FMUL.FTZ R76, R2.reuse, R76 ;  /* 0x0000004c024c7220 */ /* 0x040fe40000410000 */
[----:B------:R-:W-:Y:S01]  /*14820*/  FMUL.FTZ R77, R2, R77 ;  /* 0x0000004d024d7220 */ /* 0x000fe20000410000 */
[----:B------:R-:W-:Y:S01]  /*14830*/  MUFU.EX2 R172, R185 ;  /* 0x000000b900ac7308 */ /* 0x000fe20000000800 */
        /* <DEDUP_REMOVED lines=9> */
[----:B------:R-:W-:Y:S01]  /*148d0*/  FMUL.FTZ R84, R2, R84 ;  /* 0x0000005402547220 */ /* 0x000fe20000410000 */
[----:B---3--:R-:W-:Y:S01]  /*148e0*/  F2FP.BF16.PACK_AB R170, R178, R177 ;  /* 0x000000b1b2aa723e */ /* 0x008fe200000010ff */
        /* <DEDUP_REMOVED lines=60> */
[----:B------:R-:W-:Y:S01]  /*14cb0*/  MUFU.EX2 R174, R183 ;  /* 0x000000b700ae7308 */ /* 0x000fe20000000800 */
[----:B------:R-:W-:Y:S02]  /*14cc0*/  FADD.FTZ R136, R160, R2 ;  /* 0x00000002a0887221 */ /* 0x000fe40000010000 */
[----:B------:R-:W-:Y:S02]  /*14cd0*/  FADD.FTZ R2, R161, R0 ;  /* 0x00000000a1027221 */ /* 0x000fe40000010000 */
[----:B------:R-:W-:Y:S01]  /*14ce0*/  LDSM.16.MT88.4 R160, [R190+0x1000] ;  /* 0x00100000bea0783b */ /* 0x000fe20000004200 */
[----:B------:R-:W-:Y:S02]  /*14cf0*/  FADD.FTZ R0, R156, R136 ;  /* 0x000000889c007221 */ /* 0x000fe40000010000 */
[----:B------:R-:W-:Y:S02]  /*14d00*/  FADD.FTZ R2, R158, R2 ;  /* 0x000000029e027221 */ /* 0x000fe40000010000 */
[----:B------:R-:W-:Y:S01]  /*14d10*/  FADD.FTZ R0, R165, R0 ;  /* 0x00000000a5007221 */ /* 0x000fe20000010000 */
[C---:B-1----:R-:W-:Y:S01]  /*14d20*/  HMMA.16816.F32.BF16 R44, R144.reuse, R148, R44 ;  /* 0x00000094902c723c */ /* 0x042fe2000004182c */
[----:B------:R-:W1:Y:S02]  /*14d30*/  MUFU.EX2 R176, R182 ;  /* 0x000000b600b07308 */ /* 0x000e640000000800 */
[----:B------:R-:W-:Y:S02]  /*14d40*/  FADD.FTZ R132, R159, R2 ;  /* 0x000000029f847221 */ /* 0x000fe40000010000 */
[----:B------:R-:W-:Y:S02]  /*14d50*/  FADD.FTZ R2, R164, R0 ;  /* 0x00000000a4027221 */ /* 0x000fe40000010000 */
[----:B------:R-:W-:Y:S01]  /*14d60*/  FADD.FTZ R0, R180, R132 ;  /* 0x00000084b4007221 */ /* 0x000fe20000010000 */
[C---:B------:R-:W-:Y:S01]  /*14d70*/  HMMA.16816.F32.BF16 R48, R144.reuse, R150, R48 ;  /* 0x000000969030723c */ /* 0x040fe20000041830 */
[----:B------:R-:W2:Y:S02]  /*14d80*/  LDSM.16.MT88.4 R148, [R193+0x1800] ;  /* 0x00180000c194783b */ /* 0x000ea40000004200 */
[----:B------:R-:W3:Y:S01]  /*14d90*/  MUFU.EX2 R136, R184 ;  /* 0x000000b800887308 */ /* 0x000ee20000000800 */
[----:B-1----:R-:W-:Y:S02]  /*14da0*/  F2FP.BF16.PACK_AB R169, R176, R174 ;  /* 0x000000aeb0a9723e */ /* 0x002fe400000010ff */
[----:B---3--:R-:W-:Y:S02]  /*14db0*/  F2FP.BF16.PACK_AB R171, R172, R136 ;  /* 0x00000088acab723e */ /* 0x008fe400000010ff */
        /* <DEDUP_REMOVED lines=138> */
[----:B------:R-:W-:-:S05]  /*15660*/  @P4 BRA `(.L_x_4066) ;  /* 0xffffd77000004947 */ /* 0x000fca000383ffff */
.L_x_4063:
        /* <DEDUP_REMOVED lines=8> */
.L_x_4136:
        /* <DEDUP_REMOVED lines=149> */
.L_x_3996:
[----:B------:R2:W5:Y:S04]  /*16040*/  LDL R6, [R1] ;  /* 0x0000000001067983 */ /* 0x0005680000100800 */
        /* <DEDUP_REMOVED lines=18> */
.L_x_4069:
[----:B--2---:R-:W-:Y:S05]  /*16170*/  BSYNC B0 ;  /* 0x0000000000007941 */ /* 0x004fea0003800000 */
.L_x_4068:
        /* <DEDUP_REMOVED lines=165> */
.L_x_4072:
        /* <DEDUP_REMOVED lines=124> */
.L_x_4137:
[----:B------:R-:W-:Y:S05]  /*17390*/  BRA.DIV ~URZ, `(.L_x_4075) ;  /* 0x000045527f007947 */ /* 0x000fea000b800000 */
[----:B------:R4:W2:Y:S02]  /*173a0*/  SHFL.IDX PT, R0, R16, RZ, 0x181f ;  /* 0x00181fff10007589 */ /* 0x0008a400000e0000 */
.L_x_4138:
        /* <DEDUP_REMOVED lines=25> */
.L_x_4077:
[----:B------:R-:W-:Y:S05]  /*17540*/  BSYNC B0 ;  /* 0x0000000000007941 */ /* 0x000fea0003800000 */
.L_x_4076:
[----:B------:R-:W-:Y:S05]  /*17550*/  BRA.DIV ~URZ, `(.L_x_4078) ;  /* 0x000043f27f007947 */ /* 0x000fea000b800000 */
[----:B---3--:R3:W4:Y:S04]  /*17560*/  SHFL.IDX PT, R12, R15, 0x1, 0x181f ;  /* 0x00381f000f0c7f89 */ /* 0x00872800000e0000 */
[----:B--2---:R3:W2:Y:S02]  /*17570*/  SHFL.IDX PT, R0, R16, 0x1, 0x181f ;  /* 0x00381f0010007f89 */ /* 0x0046a400000e0000 */
.L_x_4139:
        /* <DEDUP_REMOVED lines=20> */
.L_x_4080:
[----:B------:R-:W-:Y:S05]  /*176c0*/  BSYNC B0 ;  /* 0x0000000000007941 */ /* 0x000fea0003800000 */
.L_x_4079:
[----:B------:R-:W-:Y:S05]  /*176d0*/  BRA.DIV ~URZ, `(.L_x_4081) ;  /* 0x000043327f007947 */ /* 0x000fea000b800000 */
[----:B----4-:R4:W3:Y:S02]  /*176e0*/  SHFL.IDX PT, R12, R15, 0x2, 0x181f ;  /* 0x00581f000f0c7f89 */ /* 0x0108e400000e0000 */
.L_x_4140:
[----:B------:R-:W-:Y:S05]  /*176f0*/  BRA.DIV ~URZ, `(.L_x_4082) ;  /* 0x000043827f007947 */ /* 0x000fea000b800000 */
[----:B--2---:R2:W4:Y:S02]  /*17700*/  SHFL.IDX PT, R0, R16, 0x2, 0x181f ;  /* 0x00581f0010007f89 */ /* 0x00452400000e0000 */
.L_x_4141:
        /* <DEDUP_REMOVED lines=20> */
.L_x_4084:
[----:B------:R-:W-:Y:S05]  /*17850*/  BSYNC B0 ;  /* 0x0000000000007941 */ /* 0x000fea0003800000 */
.L_x_4083:
[----:B------:R-:W-:Y:S05]  /*17860*/  BRA.DIV ~URZ, `(.L_x_4085) ;  /* 0x000042727f007947 */ /* 0x000fea000b800000 */
[----:B---3--:R3:W2:Y:S04]  /*17870*/  SHFL.IDX PT, R10, R15, 0x3, 0x181f ;  /* 0x00781f000f0a7f89 */ /* 0x0086a800000e0000 */
[----:B----4-:R3:W4:Y:S02]  /*17880*/  SHFL.IDX PT, R0, R16, 0x3, 0x181f ;  /* 0x00781f0010007f89 */ /* 0x01072400000e0000 */
.L_x_4142:
        /* <DEDUP_REMOVED lines=21> */
.L_x_4073:
        /* <DEDUP_REMOVED lines=35> */
.L_x_4143:
[----:B------:R-:W-:Y:S05]  /*17c10*/  BRA.DIV ~URZ, `(.L_x_4088) ;  /* 0x00003ff27f007947 */ /* 0x000fea000b800000 */
[----:B------:R3:W4:Y:S02]  /*17c20*/  SHFL.IDX PT, R0, R17, RZ, 0x1c1f ;  /* 0x001c1fff11007589 */ /* 0x00072400000e0000 */
.L_x_4144:
        /* <DEDUP_REMOVED lines=12> */
[----:B------:R-:W-:Y:S02]  /*17cf0*/  ISETP.GE.AND P6, PT, R14, c[0x0][0x3c8], PT ;  /* 0x0000f2000e007a0c */ /* 0x000fe40003fc6270 */
[----:B------:R-:W-:Y:S01]  /*17d00*/  SHF.R.S32.HI R11, RZ, 0x1f, R11 ;  /* 0x0000001fff0b7819 */ /* 0x000fe2000001140b */
[----:B------:R-:W-:Y:S01]  /*17d10*/  @!P2 IMAD.WIDE R6, R217, 0x4, R2 ;  /* 0x00000004d906a825 */ /* 0x000fe200078e0202 */
[----:B------:R-:W-:-:S02]  /*17d20*/  @!P1 LEA R2, P3, R10, R0, 0x2 ;  /* 0x000000000a029211 */ /* 0x000fc400078610ff */
[----:B------:R-:W-:Y:S02]  /*17d30*/  IADD3 R9, R217, 0x10, RZ ;  /* 0x00000010d9097810 */ /* 0x000fe40007ffe0ff */
        /* <DEDUP_REMOVED lines=9> */
[C---:B------:R-:W-:Y:S02]  /*17dd0*/  IADD3 R11, R217.reuse, 0x20, RZ ;  /* 0x00000020d90b7810 */ /* 0x040fe40007ffe0ff */
        /* <DEDUP_REMOVED lines=9> */
[----:B------:R-:W-:Y:S02]  /*17e70*/  @!P5 LEA R8, P0, R5, R0, 0x2 ;  /* 0x000000000508d211 */ /* 0x000fe400078010ff */
        /* <DEDUP_REMOVED lines=19> */
[C---:B------:R-:W-:Y:S02]  /*17fb0*/  @!P2 LEA R10, P4, R12.reuse, R0, 0x2 ;  /* 0x000000000c0aa211 */ /* 0x040fe400078810ff */
[C---:B------:R-:W-:Y:S01]  /*17fc0*/  IADD3 R13, R217.reuse, 0x50, RZ ;  /* 0x00000050d90d7810 */ /* 0x040fe20007ffe0ff */
        /* <DEDUP_REMOVED lines=10> */
[C---:B--2---:R-:W-:Y:S02]  /*18070*/  @!P1 LEA R6, P3, R14.reuse, R0, 0x2 ;  /* 0x000000000e069211 */ /* 0x044fe400078610ff */
        /* <DEDUP_REMOVED lines=11> */
[----:B--2---:R-:W-:Y:S02]  /*18130*/  SHF.R.S32.HI R6, RZ, 0x1f, R13 ;  /* 0x0000001fff067819 */ /* 0x004fe4000001140d */
[----:B------:R-:W-:Y:S02]  /*18140*/  IADD3 R7, R217, 0x70, RZ ;  /* 0x00000070d9077810 */ /* 0x000fe40007ffe0ff */
[----:B----4-:R-:W-:Y:S02]  /*18150*/  SHF.R.S32.HI R9, RZ, 0x1f, R3 ;  /* 0x0000001fff097819 */ /* 0x010fe40000011403 */
[----:B------:R-:W-:Y:S02]  /*18160*/  @!P2 LEA R8, P1, R3, R0, 0x2 ;  /* 0x000000000308a211 */ /* 0x000fe400078210ff */
[----:B------:R-:W-:Y:S02]  /*18170*/  @!P6 LEA.HI.X R11, R13, R4, R6, 0x2, P0 ;  /* 0x000000040d0be211 */ /* 0x000fe400000f1406 */
[----:B------:R-:W-:-:S02]  /*18180*/  @!P5 LEA R14, P0, R2, R0, 0x2 ;  /* 0x00000000020ed211 */ /* 0x000fc400078010ff */
[----:B------:R-:W-:Y:S01]  /*18190*/  ISETP.GE.AND P4, PT, R7, c[0x0][0x3c8], PT ;  /* 0x0000f20007007a0c */ /* 0x000fe20003f86270 */
[----:B------:R1:W-:Y:S01]  /*181a0*/  @!P6 ST.E.64 [R10.64], R44 ;  /* 0x0000002c0a00e985 */ /* 0x0003e2000c101b06 */
[-C--:B------:R-:W-:Y:S02]  /*181b0*/  @!P2 LEA.HI.X R9, R3, R4.reuse, R9, 0x2, P1 ;  /* 0x000000040309a211 */ /* 0x080fe400008f1409 */
        /* <DEDUP_REMOVED lines=8> */
[----:B------:R-:W-:-:S04]  /*18240*/  @!P4 LEA R12, P0, R7, R0, 0x2 ;  /* 0x00000000070cc211 */ /* 0x000fc800078010ff */
[----:B------:R-:W-:Y:S02]  /*18250*/  @!P4 LEA.HI.X R13, R7, R4, R3, 0x2, P0 ;  /* 0x00000004070dc211 */ /* 0x000fe400000f1403 */
[----:B------:R-:W-:Y:S02]  /*18260*/  IADD3 R3, R217, 0x88, RZ ;  /* 0x00000088d9037810 */ /* 0x000fe40007ffe0ff */
[----:B------:R-:W-:Y:S02]  /*18270*/  SHF.R.S32.HI R7, RZ, 0x1f, R2 ;  /* 0x0000001fff077819 */ /* 0x000fe40000011402 */
[----:B-1----:R-:W-:-:S04]  /*18280*/  @!P5 LEA R10, P0, R2, R0, 0x2 ;  /* 0x00000000020ad211 */ /* 0x002fc800078010ff */
[----:B------:R-:W-:Y:S02]  /*18290*/  @!P5 LEA.HI.X R11, R2, R4, R7, 0x2, P0 ;  /* 0x00000004020bd211 */ /* 0x000fe400000f1407 */
[----:B--2---:R-:W-:Y:S02]  /*182a0*/  SHF.R.S32.HI R9, RZ, 0x1f, R5 ;  /* 0x0000001fff097819 */ /* 0x004fe40000011405 */
[----:B------:R-:W-:Y:S02]  /*182b0*/  @!P3 LEA R8, P1, R5, R0, 0x2 ;  /* 0x000000000508b211 */ /* 0x000fe400078210ff */
[----:B------:R-:W-:Y:S02]  /*182c0*/  IADD3 R7, R217, 0x98, RZ ;  /* 0x00000098d9077810 */ /* 0x000fe40007ffe0ff */
[----:B------:R-:W-:Y:S02]  /*182d0*/  @!P3 LEA.HI.X R9, R5, R4, R9, 0x2, P1 ;  /* 0x000000040509b211 */ /* 0x000fe400008f1409 */
[----:B------:R-:W-:-:S03]  /*182e0*/  IADD3 R5, R217, 0x90, RZ ;  /* 0x00000090d9057810 */ /* 0x000fc60007ffe0ff */
[----:B------:R1:W-:Y:S01]  /*182f0*/  @!P3 ST.E.64 [R8.64], R48 ;  /* 0x000000300800b985 */ /* 0x0003e2000c101b06 */
[----:B------:R-:W-:Y:S02]  /*18300*/  ISETP.GE.AND P3, PT, R3, c[0x0][0x3c8], PT ;  /* 0x0000f20003007a0c */ /* 0x000fe40003f66270 */
[----:B------:R-:W-:Y:S01]  /*18310*/  ISETP.GE.AND P6, PT, R5, c[0x0][0x3c8], PT ;  /* 0x0000f20005007a0c */ /* 0x000fe20003fc6270 */
[----:B------:R2:W-:Y:S01]  /*18320*/  @!P4 ST.E.64 [R12.64], R60 ;  /* 0x0000003c0c00c985 */ /* 0x0005e2000c101b06 */
[----:B------:R-:W-:Y:S02]  /*18330*/  ISETP.GE.AND P4, PT, R2, c[0x0][0x3c8], PT ;  /* 0x0000f20002007a0c */ /* 0x000fe40003f86270 */
[----:B------:R-:W-:-:S09]  /*18340*/  IADD3 R2, R217, 0xa8, RZ ;  /* 0x000000a8d9027810 */ /* 0x000fd20007ffe0ff */
[-C--:B----4-:R-:W-:Y:S02]  /*18350*/  @!P6 LEA R14, P0, R5, R0.reuse, 0x2 ;  /* 0x00000000050ee211 */ /* 0x090fe400078010ff */
[----:B-1----:R-:W-:Y:S02]  /*18360*/  SHF.R.S32.HI R9, RZ, 0x1f, R6 ;  /* 0x0000001fff097819 */ /* 0x002fe40000011406 */
[C---:B------:R-:W-:Y:S02]  /*18370*/  @!P2 LEA R8, P1, R6.reuse, R0, 0x2 ;  /* 0x000000000608a211 */ /* 0x040fe400078210ff */
[----:B--2---:R-:W-:Y:S02]  /*18380*/  SHF.R.S32.HI R12, RZ, 0x1f, R5 ;  /* 0x0000001fff0c7819 */ /* 0x004fe40000011405 */
[----:B------:R-:W-:Y:S02]  /*18390*/  @!P2 LEA.HI.X R9, R6, R4, R9, 0x2, P1 ;  /* 0x000000040609a211 */ /* 0x000fe400008f1409 */
[----:B------:R-:W-:-:S02]  /*183a0*/  IADD3 R6, R217, 0xa0, RZ ;  /* 0x000000a0d9067810 */ /* 0x000fc40007ffe0ff */
[----:B------:R-:W-:Y:S01]  /*183b0*/  @!P6 LEA.HI.X R15, R5, R4, R12, 0x2, P0 ;  /* 0x00000004050fe211 */ /* 0x000fe200000f140c */
[----:B------:R1:W-:Y:S01]  /*183c0*/  @!P2 ST.E.64 [R8.64], R56 ;  /* 0x000000380800a985 */ /* 0x0003e2000c101b06 */
[----:B------:R-:W-:Y:S02]  /*183d0*/  ISETP.GE.AND P2, PT, R7, c[0x0][0x3c8], PT ;  /* 0x0000f20007007a0c */ /* 0x000fe40003f46270 */
[----:B------:R-:W-:Y:S01]  /*183e0*/  ISETP.GE.AND P5, PT, R6, c[0x0][0x3c8], PT ;  /* 0x0000f20006007a0c */ /* 0x000fe20003fa6270 */
[----:B------:R2:W-:Y:S01]  /*183f0*/  @!P4 ST.E.64 [R10.64], R68 ;  /* 0x000000440a00c985 */ /* 0x0005e2000c101b06 */
[----:B------:R-:W-:-:S11]  /*18400*/  SHF.R.S32.HI R5, RZ, 0x1f, R6 ;  /* 0x0000001fff057819 */ /* 0x000fd60000011406 */
[----:B------:R-:W-:-:S04]  /*18410*/  @!P5 LEA R12, P0, R6, R0, 0x2 ;  /* 0x00000000060cd211 */ /* 0x000fc800078010ff */
[----:B------:R-:W-:Y:S02]  /*18420*/  @!P5 LEA.HI.X R13, R6, R4, R5, 0x2, P0 ;  /* 0x00000004060dd211 */ /* 0x000fe400000f1405 */
[C---:B------:R-:W-:Y:S02]  /*18430*/  IADD3 R6, R217.reuse, 0xb8, RZ ;  /* 0x000000b8d9067810 */ /* 0x040fe40007ffe0ff */
[----:B------:R-:W-:-:S04]  /*18440*/  IADD3 R5, R217, 0xc0, RZ ;  /* 0x000000c0d9057810 */ /* 0x000fc80007ffe0ff */
[----:B------:R-:W-:Y:S02]  /*18450*/  ISETP.GE.AND P4, PT, R5, c[0x0][0x3c8], PT ;  /* 0x0000f20005007a0c */ /* 0x000fe40003f86270 */
[----:B-1----:R-:W-:Y:S02]  /*18460*/  SHF.R.S32.HI R9, RZ, 0x1f, R3 ;  /* 0x0000001fff097819 */ /* 0x002fe40000011403 */
[----:B------:R-:W-:-:S04]  /*18470*/  @!P3 LEA R8, P1, R3, R0, 0x2 ;  /* 0x000000000308b211 */ /* 0x000fc800078210ff */
[----:B------:R-:W-:Y:S02]  /*18480*/  @!P3 LEA.HI.X R9, R3, R4, R9, 0x2, P1 ;  /* 0x000000040309b211 */ /* 0x000fe400008f1409 */
[----:B------:R-:W-:-:S03]  /*18490*/  IADD3 R3, R217, 0xb0, RZ ;  /* 0x000000b0d9037810 */ /* 0x000fc60007ffe0ff */
[----:B------:R1:W-:Y:S01]  /*184a0*/  @!P3 ST.E.64 [R8.64], R64 ;  /* 0x000000400800b985 */ /* 0x0003e2000c101b06 */
[----:B------:R-:W-:Y:S02]  /*184b0*/  ISETP.GE.AND P3, PT, R2, c[0x0][0x3c8], PT ;  /* 0x0000f20002007a0c */ /* 0x000fe40003f66270 */
[----:B--2---:R-:W-:Y:S01]  /*184c0*/  SHF.R.S32.HI R11, RZ, 0x1f, R3 ;  /* 0x0000001fff0b7819 */ /* 0x004fe20000011403 */
[----:B------:R-:W-:Y:S01]  /*184d0*/  @!P6 ST.E.64 [R14.64], R76 ;  /* 0x0000004c0e00e985 */ /* 0x000fe2000c101b06 */
[----:B------:R-:W-:-:S13]  /*184e0*/  ISETP.GE.AND P6, PT, R3, c[0x0][0x3c8], PT ;  /* 0x0000f20003007a0c */ /* 0x000fda0003fc6270 */
[----:B------:R-:W-:-:S04]  /*184f0*/  @!P6 LEA R10, P0, R3, R0, 0x2 ;  /* 0x00000000030ae211 */ /* 0x000fc800078010ff */
[----:B------:R-:W-:Y:S02]  /*18500*/  @!P6 LEA.HI.X R11, R3, R4, R11, 0x2, P0 ;  /* 0x00000004030be211 */ /* 0x000fe400000f140b */
[----:B------:R-:W-:Y:S02]  /*18510*/  IADD3 R3, R217, 0xc8, RZ ;  /* 0x000000c8d9037810 */ /* 0x000fe40007ffe0ff */
[----:B-1----:R-:W-:Y:S02]  /*18520*/  SHF.R.S32.HI R9, RZ, 0x1f, R7 ;  /* 0x0000001fff097819 */ /* 0x002fe40000011407 */
[----:B------:R-:W-:-:S04]  /*18530*/  @!P2 LEA R8, P1, R7, R0, 0x2 ;  /* 0x000000000708a211 */ /* 0x000fc800078210ff */
[----:B------:R-:W-:Y:S02]  /*18540*/  @!P2 LEA.HI.X R9, R7, R4, R9, 0x2, P1 ;  /* 0x000000040709a211 */ /* 0x000fe400008f1409 */
[----:B------:R-:W-:-:S03]  /*18550*/  SHF.R.S32.HI R7, RZ, 0x1f, R2 ;  /* 0x0000001fff077819 */ /* 0x000fc60000011402 */
[----:B------:R1:W-:Y:S01]  /*18560*/  @!P2 ST.E.64 [R8.64], R72 ;  /* 0x000000480800a985 */ /* 0x0003e2000c101b06 */
[----:B------:R-:W-:-:S03]  /*18570*/  ISETP.GE.AND P2, PT, R6, c[0x0][0x3c8], PT ;  /* 0x0000f20006007a0c */ /* 0x000fc60003f46270 */
[----:B------:R2:W-:Y:S01]  /*18580*/  @!P5 ST.E.64 [R12.64], R84 ;  /* 0x000000540c00d985 */ /* 0x0005e2000c101b06 */
[----:B-1----:R-:W-:-:S04]  /*18590*/  @!P3 LEA R8, P1, R2, R0, 0x2 ;  /* 0x000000000208b211 */ /* 0x002fc800078210ff */
[----:B------:R-:W-:Y:S02]  /*185a0*/  @!P3 LEA.HI.X R9, R2, R4, R7, 0x2, P1 ;  /* 0x000000040209b211 */ /* 0x000fe400008f1407 */
[----:B------:R-:W-:Y:S02]  /*185b0*/  IADD3 R2, R217, 0xd0, RZ ;  /* 0x000000d0d9027810 */ /* 0x000fe40007ffe0ff */
[----:B------:R-:W-:Y:S01]  /*185c0*/  ISETP.GE.AND P1, PT, R3, c[0x0][0x3c8], PT ;  /* 0x0000f20003007a0c */ /* 0x000fe20003f26270 */
[----:B------:R1:W-:Y:S01]  /*185d0*/  @!P3 ST.E.64 [R8.64], R80 ;  /* 0x000000500800b985 */ /* 0x0003e2000c101b06 */
[----:B------:R-:W-:Y:S02]  /*185e0*/  SHF.R.S32.HI R7, RZ, 0x1f, R5 ;  /* 0x0000001fff077819 */ /* 0x000fe40000011405 */
[----:B--2---:R-:W-:Y:S01]  /*185f0*/  @!P4 LEA R12, P0, R5, R0, 0x2 ;  /* 0x00000000050cc211 */ /* 0x004fe200078010ff */
[----:B------:R2:W-:Y:S01]  /*18600*/  @!P6 ST.E.64 [R10.64], R92 ;  /* 0x0000005c0a00e985 */ /* 0x0005e2000c101b06 */
[----:B------:R-:W-:-:S02]  /*18610*/  ISETP.GE.AND P5, PT, R2, c[0x0][0x3c8], PT ;  /* 0x0000f20002007a0c */ /* 0x000fc40003fa6270 */
[----:B------:R-:W-:Y:S02]  /*18620*/  @!P4 LEA.HI.X R13, R5, R4, R7, 0x2, P0 ;  /* 0x00000004050dc211 */ /* 0x000fe400000f1407 */
[----:B------:R-:W-:Y:S02]  /*18630*/  IADD3 R7, R217, 0xe0, RZ ;  /* 0x000000e0d9077810 */ /* 0x000fe40007ffe0ff */
[----:B------:R-:W-:Y:S02]  /*18640*/  SHF.R.S32.HI R5, RZ, 0x1f, R2 ;  /* 0x0000001fff057819 */ /* 0x000fe40000011402 */
[----:B------:R-:W-:Y:S02]  /*18650*/  ISETP.GE.AND P6, PT, R7, c[0x0][0x3c8], PT ;  /* 0x0000f20007007a0c */ /* 0x000fe40003fc6270 */
[----:B-1----:R-:W-:Y:S02]  /*18660*/  SHF.R.S32.HI R9, RZ, 0x1f, R6 ;  /* 0x0000001fff097819 */ /* 0x002fe40000011406 */
[----:B------:R-:W-:-:S02]  /*18670*/  @!P2 LEA R8, P3, R6, R0, 0x2 ;  /* 0x000000000608a211 */ /* 0x000fc400078610ff */
[----:B--2---:R-:W-:Y:S02]  /*18680*/  @!P5 LEA R10, P0, R2, R0, 0x2 ;  /* 0x00000000020ad211 */ /* 0x004fe400078010ff */
[-C--:B------:R-:W-:Y:S02]  /*18690*/  @!P2 LEA.HI.X R9, R6, R4.reuse, R9, 0x2, P3 ;  /* 0x000000040609a211 */ /* 0x080fe400018f1409 */
[C---:B------:R-:W-:Y:S02]  /*186a0*/  IADD3 R6, R217.reuse, 0xd8, RZ ;  /* 0x000000d8d9067810 */ /* 0x040fe40007ffe0ff */
[----:B------:R-:W-:Y:S01]  /*186b0*/  @!P5 LEA.HI.X R11, R2, R4, R5, 0x2, P0 ;  /* 0x00000004020bd211 */ /* 0x000fe200000f1405 */
[----:B------:R1:W-:Y:S01]  /*186c0*/  @!P2 ST.E.64 [R8.64], R88 ;  /* 0x000000580800a985 */ /* 0x0003e2000c101b06 */
[----:B------:R-:W-:Y:S02]  /*186d0*/  IADD3 R5, R217, 0xe8, RZ ;  /* 0x000000e8d9057810 */ /* 0x000fe40007ffe0ff */
[----:B------:R-:W-:Y:S01]  /*186e0*/  SHF.R.S32.HI R2, RZ, 0x1f, R6 ;  /* 0x0000001fff027819 */ /* 0x000fe20000011406 */
[----:B------:R2:W-:Y:S01]  /*186f0*/  @!P4 ST.E.64 [R12.64], R100 ;  /* 0x000000640c00c985 */ /* 0x0005e2000c101b06 */
[----:B------:R-:W-:-:S02]  /*18700*/  ISETP.GE.AND P4, PT, R6, c[0x0][0x3c8], PT ;  /* 0x0000f20006007a0c */ /* 0x000fc40003f86270 */
[----:B------:R-:W-:Y:S02]  /*18710*/  ISETP.GE.AND P3, PT, R5, c[0x0][0x3c8], PT ;  /* 0x0000f20005007a0c */ /* 0x000fe40003f66270 */
        /* <DEDUP_REMOVED lines=28> */
.L_x_4090:
[----:B------:R-:W-:Y:S05]  /*188e0*/  BSYNC B0 ;  /* 0x0000000000007941 */ /* 0x000fea0003800000 */
.L_x_4089:
[----:B------:R-:W-:Y:S05]  /*188f0*/  BRA.DIV ~URZ, `(.L_x_4091) ;  /* 0x000033727f007947 */ /* 0x000fea000b800000 */
[----:B--2---:R2:W1:Y:S04]  /*18900*/  SHFL.IDX PT, R4, R16, 0x1, 0x1c1f ;  /* 0x003c1f0010047f89 */ /* 0x00446800000e0000 */
[----:B----4-:R2:W4:Y:S02]  /*18910*/  SHFL.IDX PT, R0, R17, 0x1, 0x1c1f ;  /* 0x003c1f0011007f89 */ /* 0x01052400000e0000 */
.L_x_4145:
[----:B------:R-:W-:-:S13]  /*18920*/  LOP3.LUT P0, RZ, R207, 0x2, RZ, 0xc0, !PT ;  /* 0x00000002cfff7812 */ /* 0x000fda000780c0ff */
[----:B------:R-:W-:Y:S05]  /*18930*/  @P0 BRA `(.L_x_4086) ;  /* 0x00001a8000000947 */ /* 0x000fea0003800000 */
[C---:B------:R-:W-:Y:S02]  /*18940*/  IADD3 R10, R217.reuse, 0x8, RZ ;  /* 0x00000008d90a7810 */ /* 0x040fe40007ffe0ff */
[C---:B------:R-:W-:Y:S02]  /*18950*/  ISETP.GE.AND P2, PT, R217.reuse, c[0x0][0x3c8], PT ;  /* 0x0000f200d9007a0c */ /* 0x040fe40003f46270 */
        /* <DEDUP_REMOVED lines=9> */
[C---:B------:R-:W-:Y:S02]  /*189f0*/  @!P1 LEA R8, P4, R10.reuse, R0, 0x2 ;  /* 0x000000000a089211 */ /* 0x040fe400078810ff */
        /* <DEDUP_REMOVED lines=95> */
[----:B------:R-:W-:Y:S02]  /*18ff0*/  IADD3 R6, R217, 0x98, RZ ;  /* 0x00000098d9067810 */ /* 0x000fe40007ffe0ff */
        /* <DEDUP_REMOVED lines=14> */
[----:B------:R-:W-:Y:S02]  /*190e0*/  SHF.R.S32.HI R16, RZ, 0x1f, R6 ;  /* 0x0000001fff107819 */ /* 0x000fe40000011406 */
[----:B------:R-:W-:Y:S02]  /*190f0*/  ISETP.GE.AND P2, PT, R5, c[0x0][0x3c8], PT ;  /* 0x0000f20005007a0c */ /* 0x000fe40003f46270 */
[----:B-1----:R-:W-:Y:S02]  /*19100*/  @!P4 LEA R10, P0, R7, R0, 0x2 ;  /* 0x00000000070ac211 */ /* 0x002fe400078010ff */
[----:B------:R-:W-:-:S02]  /*19110*/  ISETP.GE.AND P1, PT, R3, c[0x0][0x3c8], PT ;  /* 0x0000f20003007a0c */ /* 0x000fc40003f26270 */
[----:B-----5:R-:W-:Y:S02]  /*19120*/  SHF.R.S32.HI R9, RZ, 0x1f, R7 ;  /* 0x0000001fff097819 */ /* 0x020fe40000011407 */
[----:B------:R-:W-:Y:S02]  /*19130*/  @!P3 LEA R8, P5, R6, R0, 0x2 ;  /* 0x000000000608b211 */ /* 0x000fe400078a10ff */
[-C--:B------:R-:W-:Y:S02]  /*19140*/  @!P4 LEA.HI.X R11, R7, R4.reuse, R9, 0x2, P0 ;  /* 0x00000004070bc211 */ /* 0x080fe400000f1409 */
[----:B------:R-:W-:Y:S02]  /*19150*/  ISETP.GE.AND P0, PT, R2, c[0x0][0x3c8], PT ;  /* 0x0000f20002007a0c */ /* 0x000fe40003f06270 */
[----:B------:R-:W-:Y:S02]  /*19160*/  @!P3 LEA.HI.X R9, R6, R4, R16, 0x2, P5 ;  /* 0x000000040609b211 */ /* 0x000fe400028f1410 */
[----:B------:R-:W-:-:S02]  /*19170*/  IADD3 R7, R217, 0xb0, RZ ;  /* 0x000000b0d9077810 */ /* 0x000fc40007ffe0ff */
[----:B------:R-:W-:Y:S02]  /*19180*/  IADD3 R6, R217, 0xb8, RZ ;  /* 0x000000b8d9067810 */ /* 0x000fe40007ffe0ff */
[----:B------:R-:W-:Y:S02]  /*19190*/  ISETP.GE.AND P5, PT, R7, c[0x0][0x3c8], PT ;  /* 0x0000f20007007a0c */ /* 0x000fe40003fa6270 */
        /* <DEDUP_REMOVED lines=73> */
.L_x_4071:
        /* <DEDUP_REMOVED lines=21> */
.L_x_4092:
        /* <DEDUP_REMOVED lines=57> */
.L_x_4094:
[----:B------:R-:W-:Y:S05]  /*19b10*/  BSYNC B0 ;  /* 0x0000000000007941 */ /* 0x000fea0003800000 */
.L_x_4093:
[----:B------:R-:W-:-:S13]  /*19b20*/  ISETP.GT.AND P0, PT, R18, 0x1, PT ;  /* 0x000000011200780c */ /* 0x000fda0003f04270 */
[----:B------:R-:W-:Y:S05]  /*19b30*/  @P0 BRA `(.L_x_4086) ;  /* 0x0000088000000947 */ /* 0x000fea0003800000 */
[----:B------:R-:W2:Y:S04]  /*19b40*/  LDL.LU R7, [R1+0x10] ;  /* 0x0000100001077983 */ /* 0x000ea80000300800 */
        /* <DEDUP_REMOVED lines=35> */
.L_x_4146:
[----:B------:R-:W-:Y:S05]  /*19d80*/  BRA.DIV ~URZ, `(.L_x_4096) ;  /* 0x000020127f007947 */ /* 0x000fea000b800000 */
[----:B------:R3:W4:Y:S02]  /*19d90*/  SHFL.IDX PT, R0, R16, RZ, 0x181f ;  /* 0x00181fff10007589 */ /* 0x00072400000e0000 */
.L_x_4147:
        /* <DEDUP_REMOVED lines=26> */
.L_x_4098:
[----:B------:R-:W-:Y:S05]  /*19f40*/  BSYNC B0 ;  /* 0x0000000000007941 */ /* 0x000fea0003800000 */
.L_x_4097:
[----:B------:R-:W-:Y:S05]  /*19f50*/  BRA.DIV ~URZ, `(.L_x_4099) ;  /* 0x00001ea27f007947 */ /* 0x000fea000b800000 */
[----:B--2---:R2:W1:Y:S04]  /*19f60*/  SHFL.IDX PT, R12, R13, 0x1, 0x181f ;  /* 0x00381f000d0c7f89 */ /* 0x00446800000e0000 */
[----:B----4-:R2:W4:Y:S02]  /*19f70*/  SHFL.IDX PT, R0, R16, 0x1, 0x181f ;  /* 0x00381f0010007f89 */ /* 0x01052400000e0000 */
.L_x_4148:
        /* <DEDUP_REMOVED lines=20> */
.L_x_4101:
[----:B------:R-:W-:Y:S05]  /*1a0c0*/  BSYNC B0 ;  /* 0x0000000000007941 */ /* 0x000fea0003800000 */
.L_x_4100:
[----:B------:R-:W-:Y:S05]  /*1a0d0*/  BRA.DIV ~URZ, `(.L_x_4102) ;  /* 0x00001de27f007947 */ /* 0x000fea000b800000 */
[----:B-1----:R1:W2:Y:S02]  /*1a0e0*/  SHFL.IDX PT, R12, R13, 0x2, 0x181f ;  /* 0x00581f000d0c7f89 */ /* 0x0022a400000e0000 */
.L_x_4149:
[----:B------:R-:W-:Y:S05]  /*1a0f0*/  BRA.DIV ~URZ, `(.L_x_4103) ;  /* 0x00001e327f007947 */ /* 0x000fea000b800000 */
[----:B----4-:R4:W1:Y:S02]  /*1a100*/  SHFL.IDX PT, R0, R16, 0x2, 0x181f ;  /* 0x00581f0010007f89 */ /* 0x01086400000e0000 */
.L_x_4150:
        /* <DEDUP_REMOVED lines=20> */
.L_x_4105:
[----:B------:R-:W-:Y:S05]  /*1a250*/  BSYNC B0 ;  /* 0x0000000000007941 */ /* 0x000fea0003800000 */
.L_x_4104:
[----:B------:R-:W-:Y:S05]  /*1a260*/  BRA.DIV ~URZ, `(.L_x_4106) ;  /* 0x00001d227f007947 */ /* 0x000fea000b800000 */
[----:B--2---:R2:W3:Y:S04]  /*1a270*/  SHFL.IDX PT, R12, R13, 0x3, 0x181f ;  /* 0x00781f000d0c7f89 */ /* 0x0044e800000e0000 */
[----:B-1----:R2:W1:Y:S02]  /*1a280*/  SHFL.IDX PT, R0, R16, 0x3, 0x181f ;  /* 0x00781f0010007f89 */ /* 0x00246400000e0000 */
.L_x_4151:
        /* <DEDUP_REMOVED lines=19> */
.L_x_4086:
[----:B------:R-:W-:Y:S05]  /*1a3c0*/  BSYNC B1 ;  /* 0x0000000000017941 */ /* 0x000fea0003800000 */
.L_x_4070:
[----:B-1--4-:R-:W4:Y:S02]  /*1a3d0*/  LDL R0, [R1+0x54] ;  /* 0x0000540001007983 */ /* 0x012f240000100800 */
[----:B----4-:R-:W-:-:S13]  /*1a3e0*/  ISETP.NE.AND P0, PT, R0, RZ, PT ;  /* 0x000000ff0000720c */ /* 0x010fda0003f05270 */
[----:B------:R-:W-:Y:S01]  /*1a3f0*/  @P0 WARPSYNC 0xffffffff ;  /* 0xffffffff00000948 */ /* 0x000fe20003800000 */
[----:B------:R-:W-:Y:S06]  /*1a400*/  @P0 BAR.SYNC.DEFER_BLOCKING 0x5, 0x100 ;  /* 0x0144000000000b1d */ /* 0x000fec0000010000 */
[----:B------:R-:W1:Y:S04]  /*1a410*/  @P0 LDS.128 R4, [0x20080] ;  /* 0x02008000ff040984 */ /* 0x000e680000000c00 */
[----:B-1----:R1:W-:Y:S04]  /*1a420*/  @P0 STL.64 [R1], R4 ;  /* 0x0000000401000387 */ /* 0x0023e80000100a00 */
        /* <DEDUP_REMOVED lines=9> */
.L_x_4152:
[----:B------:R-:W-:Y:S05]  /*1a4c0*/  BRA.DIV ~URZ, `(.L_x_4109) ;  /* 0x00001bf27f007947 */ /* 0x000fea000b800000 */
[----:B------:R4:W1:Y:S02]  /*1a4d0*/  SHFL.IDX PT, R8, R114, 0x1, 0x1f ;  /* 0x00201f0072087f89 */ /* 0x00086400000e0000 */
.L_x_4153:
        /* <DEDUP_REMOVED lines=19> */
.L_x_4154:
        /* <DEDUP_REMOVED lines=16> */
.L_x_4155:
[----:B----4-:R-:W-:Y:S01]  /*1a710*/  IMAD R0, R0, c[0x0][0x538], RZ ;  /* 0x00014e0000007a24 */ /* 0x010fe200078e02ff */
[----:B------:R-:W-:Y:S04]  /*1a720*/  BSSY B1, `(.L_x_4112) ;  /* 0x0000084000017945 */ /* 0x000fe80003800000 */
[----:B-1----:R-:W-:-:S04]  /*1a730*/  IADD3 R8, R0, R8, RZ ;  /* 0x0000000800087210 */ /* 0x002fc80007ffe0ff */
[----:B--2---:R-:W-:-:S13]  /*1a740*/  ISETP.GT.AND P0, PT, R8, R9, PT ;  /* 0x000000090800720c */ /* 0x004fda0003f04270 */
[----:B------:R-:W-:Y:S05]  /*1a750*/  @P0 BRA `(.L_x_4113) ;  /* 0x0000025000000947 */ /* 0x000fea0003800000 */
.L_x_4117:
        /* <DEDUP_REMOVED lines=17> */
.L_x_4156:
        /* <DEDUP_REMOVED lines=16> */
.L_x_4157:
[----:B--2---:R-:W-:-:S05]  /*1a970*/  IMAD R0, R0, c[0x0][0x538], RZ ;  /* 0x00014e0000007a24 */ /* 0x004fca00078e02ff */
[----:B------:R-:W-:-:S04]  /*1a980*/  IADD3 R8, R0, R8, RZ ;  /* 0x0000000800087210 */ /* 0x000fc80007ffe0ff */
[----:B------:R-:W-:-:S13]  /*1a990*/  ISETP.GT.AND P0, PT, R8, R9, PT ;  /* 0x000000090800720c */ /* 0x000fda0003f04270 */
[----:B-1----:R-:W-:Y:S05]  /*1a9a0*/  @!P0 BRA `(.L_x_4117) ;  /* 0xfffffdb000008947 */ /* 0x002fea000383ffff */
.L_x_4113:
[----:B------:R-:W-:-:S05]  /*1a9b0*/  IADD3 R10, -R0, R8, RZ ;  /* 0x00000008000a7210 */ /* 0x000fca0007ffe1ff */
[----:B------:R-:W-:-:S05]  /*1a9c0*/  IMAD R0, R4, c[0x0][0x538], R10 ;  /* 0x00014e0004007a24 */ /* 0x000fca00078e020a */
[----:B------:R-:W-:Y:S01]  /*1a9d0*/  ISETP.GT.AND P0, PT, R0, R9, PT ;  /* 0x000000090000720c */ /* 0x000fe20003f04270 */
[----:B------:R-:W-:-:S12]  /*1a9e0*/  BRA.DIV ~URZ, `(.L_x_4118) ;  /* 0x00001b127f007947 */ /* 0x000fd8000b800000 */
[----:B------:R-:W-:-:S04]  /*1a9f0*/  VOTE.ANY R8, PT, !P0 ;  /* 0x0000000000087806 */ /* 0x000fc800040e0100 */
.L_x_4158:
[----:B------:R1:W2:Y:S01]  /*1aa00*/  POPC R11, R8 ;  /* 0x00000008000b7309 */ /* 0x0002a20000000000 */
[----:B------:R-:W-:Y:S05]  /*1aa10*/  BRA.DIV ~URZ, `(.L_x_4119) ;  /* 0x00001b327f007947 */ /* 0x000fea000b800000 */
[----:B--2---:R2:W4:Y:S04]  /*1aa20*/  SHFL.IDX PT, R6, R6, R11, 0x1f ;  /* 0x00001f0b06067589 */ /* 0x00452800000e0000 */
[----:B------:R2:W1:Y:S02]  /*1aa30*/  SHFL.IDX PT, R7, R7, R11, 0x1f ;  /* 0x00001f0b07077589 */ /* 0x00046400000e0000 */
.L_x_4159:
[----:B------:R-:W-:Y:S01]  /*1aa40*/  ISETP.NE.AND P0, PT, R8, RZ, PT ;  /* 0x000000ff0800720c */ /* 0x000fe20003f05270 */
[----:B------:R-:W-:-:S12]  /*1aa50*/  BSSY B0, `(.L_x_4120) ;  /* 0x0000005000007945 */ /* 0x000fd80003800000 */
[----:B------:R-:W-:Y:S05]  /*1aa60*/  @!P0 BRA `(.L_x_4121) ;  /* 0x0000003000008947 */ /* 0x000fea0003800000 */
[----:B------:R-:W-:Y:S01]  /*1aa70*/  IADD3 R3, R11, -0x1, RZ ;  /* 0xffffffff0b037810 */ /* 0x000fe20007ffe0ff */
[----:B------:R-:W-:Y:S05]  /*1aa80*/  BRA.DIV ~URZ, `(.L_x_4122) ;  /* 0x00001b927f007947 */ /* 0x000fea000b800000 */
[----:B------:R2:W3:Y:S02]  /*1aa90*/  SHFL.IDX PT, R12, R4, R3, 0x1f ;  /* 0x00001f03040c7589 */ /* 0x0004e400000e0000 */
.L_x_4121:
[----:B------:R-:W-:Y:S05]  /*1aaa0*/  BSYNC B0 ;  /* 0x0000000000007941 */ /* 0x000fea0003800000 */
.L_x_4120:
[----:B---3--:R-:W-:Y:S01]  /*1aab0*/  IMAD R5, R12, c[0x0][0x538], R10 ;  /* 0x00014e000c057a24 */ /* 0x008fe200078e020a */
[----:B--2-4-:R-:W-:-:S03]  /*1aac0*/  IABS R4, R6 ;  /* 0x0000000600047213 */ /* 0x014fc60000000000 */
[----:B-1----:R-:W-:Y:S01]  /*1aad0*/  IMAD.IADD R8, R9, 0x1, -R5 ;  /* 0x0000000109087824 */ /* 0x002fe200078e0a05 */
[----:B------:R1:W-:Y:S01]  /*1aae0*/  STL [R1], R5 ;  /* 0x0000000501007387 */ /* 0x0003e20000100800 */
        /* <DEDUP_REMOVED lines=66> */
.L_x_4114:
[----:B------:R-:W-:Y:S01]  /*1af10*/  MOV R0, c[0x0][0x53c] ;  /* 0x00014f0000007a02 */ /* 0x000fe20000000f00 */
[----:B------:R1:W-:Y:S04]  /*1af20*/  STL [R1], R9 ;  /* 0x0000000901007387 */ /* 0x0003e80000100800 */
[----:B------:R1:W-:Y:S04]  /*1af30*/  STL [R1+0x4], RZ ;  /* 0x000004ff01007387 */ /* 0x0003e80000100800 */
[----:B------:R1:W-:Y:S04]  /*1af40*/  STL [R1+0x8], RZ ;  /* 0x000008ff01007387 */ /* 0x0003e80000100800 */
[----:B------:R1:W-:Y:S02]  /*1af50*/  STL [R1+0xc], R0 ;  /* 0x00000c0001007387 */ /* 0x0003e40000100800 */
.L_x_4123:
[----:B------:R-:W-:Y:S05]  /*1af60*/  BSYNC B1 ;  /* 0x0000000000017941 */ /* 0x000fea0003800000 */
.L_x_4112:
[----:B---3--:R-:W2:Y:S04]  /*1af70*/  LDL R4, [R1] ;  /* 0x0000000001047983 */ /* 0x008ea80000100800 */
        /* <DEDUP_REMOVED lines=8> */
.L_x_4107:
[----:B-1----:R-:W4:Y:S02]  /*1b000*/  LDL R0, [R1+0xc] ;  /* 0x00000c0001007983 */ /* 0x002f240000100800 */
[----:B----4-:R-:W-:-:S13]  /*1b010*/  ISETP.GE.AND P0, PT, R0, c[0x0][0x53c], PT ;  /* 0x00014f0000007a0c */ /* 0x010fda0003f06270 */
[----:B--23--:R-:W-:Y:S01]  /*1b020*/  @P0 CALL.REL.NOINC `(.L_x_4124) ;  /* 0x0000001000000944 */ /* 0x00cfe20003c00000 */
[----:B------:R-:W-:Y:S05]  /*1b030*/  BRA `(.L_x_4125) ;  /* 0xfffe670000007947 */ /* 0x000fea000383ffff */
.L_x_4124:
[----:B------:R-:W-:Y:S05]  /*1b040*/  EXIT ;  /* 0x000000000000794d */ /* 0x000fea0003800000 */
.L_x_3938:
[----:B------:R-:W-:Y:S01]  /*1b050*/  IMAD.MOV.U32 R0, RZ, RZ, R5 ;  /* 0x000000ffff007224 */ /* 0x000fe200078e0005 */
[----:B------:R-:W-:Y:S02]  /*1b060*/  MOV R2, 0x1 ;  /* 0x0000000100027802 */ /* 0x000fe40000000f00 */
[----:B------:R-:W-:Y:S02]  /*1b070*/  MOV R3, 0x1b090 ;  /* 0x0001b09000037802 */ /* 0x000fe40000000f00 */
[----:B------:R-:W-:Y:S05]  /*1b080*/  CALL.REL.NOINC `($__internal_84_$__cuda_sm70_shflsync_up_p) ;  /* 0x0000169000007944 */ /* 0x000fea0003c00000 */
[----:B------:R-:W-:Y:S01]  /*1b090*/  MOV R0, R4 ;  /* 0x0000000400007202 */ /* 0x000fe20000000f00 */
[----:B------:R-:W-:Y:S05]  /*1b0a0*/  BRA `(.L_x_4126) ;  /* 0xfffe53c000007947 */ /* 0x000fea000383ffff */
.L_x_3939:
[----:B------:R-:W-:Y:S01]  /*1b0b0*/  IMAD.MOV.U32 R0, RZ, RZ, R5 ;  /* 0x000000ffff007224 */ /* 0x000fe200078e0005 */
[----:B------:R-:W-:Y:S02]  /*1b0c0*/  MOV R2, 0x2 ;  /* 0x0000000200027802 */ /* 0x000fe40000000f00 */
[----:B------:R-:W-:Y:S02]  /*1b0d0*/  MOV R3, 0x1b0f0 ;  /* 0x0001b0f000037802 */ /* 0x000fe40000000f00 */
[----:B------:R-:W-:Y:S05]  /*1b0e0*/  CALL.REL.NOINC `($__internal_84_$__cuda_sm70_shflsync_up_p) ;  /* 0x0000163000007944 */ /* 0x000fea0003c00000 */
[----:B------:R-:W-:Y:S01]  /*1b0f0*/  SEL R0, R4, RZ, P4 ;  /* 0x000000ff04007207 */ /* 0x000fe20002000000 */
[----:B------:R-:W-:Y:S01]  /*1b100*/  IMAD.MOV.U32 R2, RZ, RZ, 0x4 ;  /* 0x00000004ff027424 */ /* 0x000fe200078e00ff */
[----:B------:R-:W-:-:S03]  /*1b110*/  MOV R3, 0x1b140 ;  /* 0x0001b14000037802 */ /* 0x000fc60000000f00 */
[----:B------:R-:W-:Y:S02]  /*1b120*/  IMAD.IADD R0, R5, 0x1, R0 ;  /* 0x0000000105007824 */ /* 0x000fe400078e0200 */
        /* <DEDUP_REMOVED lines=14> */
[----:B------:R-:W-:Y:S01]  /*1b210*/  IMAD.IADD R4, R0, 0x1, R4 ;  /* 0x0000000100047824 */ /* 0x000fe200078e0204 */
[----:B------:R-:W-:-:S03]  /*1b220*/  MOV R0, 0x1f ;  /* 0x0000001f00007802 */ /* 0x000fc60000000f00 */
[----:B------:R-:W-:Y:S02]  /*1b230*/  IMAD.MOV.U32 R5, RZ, RZ, R4 ;  /* 0x000000ffff057224 */ /* 0x000fe400078e0004 */
[----:B------:R-:W-:Y:S05]  /*1b240*/  CALL.REL.NOINC `($__internal_83_$__cuda_sm70_shflsync_idx_p) ;  /* 0x0000148000007944 */ /* 0x000fea0003c00000 */
[----:B------:R-:W-:Y:S05]  /*1b250*/  BRA `(.L_x_4127) ;  /* 0xfffe531000007947 */ /* 0x000fea000383ffff */
.L_x_3941:
[----:B------:R-:W-:Y:S02]  /*1b260*/  SEL R0, RZ, 0x1, P0 ;  /* 0x00000001ff007807 */ /* 0x000fe40000000000 */
[----:B------:R-:W-:Y:S02]  /*1b270*/  MOV R2, 0x1b290 ;  /* 0x0001b29000027802 */ /* 0x000fe40000000f00 */
[----:B------:R-:W-:Y:S05]  /*1b280*/  CALL.REL.NOINC `($__internal_85_$__cuda_sm70_votesync_ballot) ;  /* 0x0000150000007944 */ /* 0x000fea0003c00000 */
[----:B------:R-:W-:Y:S01]  /*1b290*/  MOV R6, R0 ;  /* 0x0000000000067202 */ /* 0x000fe20000000f00 */
[----:B------:R-:W-:Y:S05]  /*1b2a0*/  BRA `(.L_x_4128) ;  /* 0xfffe535000007947 */ /* 0x000fea000383ffff */
.L_x_3942:
[----:B------:R-:W-:Y:S01]  /*1b2b0*/  IMAD.MOV.U32 R5, RZ, RZ, R8 ;  /* 0x000000ffff057224 */ /* 0x000fe200078e0008 */
[----:B--2---:R-:W-:Y:S01]  /*1b2c0*/  MOV R3, R13 ;  /* 0x0000000d00037202 */ /* 0x004fe20000000f00 */
[----:B------:R-:W-:Y:S01]  /*1b2d0*/  IMAD.MOV.U32 R0, RZ, RZ, 0x1f ;  /* 0x0000001fff007424 */ /* 0x000fe200078e00ff */
[----:B------:R-:W-:Y:S02]  /*1b2e0*/  MOV R2, 0x1b300 ;  /* 0x0001b30000027802 */ /* 0x000fe40000000f00 */
[----:B-1----:R-:W-:Y:S05]  /*1b2f0*/  CALL.REL.NOINC `($__internal_83_$__cuda_sm70_shflsync_idx_p) ;  /* 0x000013d000007944 */ /* 0x002fea0003c00000 */
[----:B------:R-:W-:Y:S01]  /*1b300*/  IMAD.MOV.U32 R11, RZ, RZ, R0 ;  /* 0x000000ffff0b7224 */ /* 0x000fe200078e0000 */
[----:B------:R-:W-:Y:S01]  /*1b310*/  MOV R5, R7 ;  /* 0x0000000700057202 */ /* 0x000fe20000000f00 */
[----:B------:R-:W-:Y:S01]  /*1b320*/  IMAD.MOV.U32 R7, RZ, RZ, RZ ;  /* 0x000000ffff077224 */ /* 0x000fe200078e00ff */
[----:B------:R-:W-:Y:S01]  /*1b330*/  MOV R3, R13 ;  /* 0x0000000d00037202 */ /* 0x000fe20000000f00 */
[----:B------:R-:W-:Y:S01]  /*1b340*/  IMAD.MOV.U32 R0, RZ, RZ, 0x1f ;  /* 0x0000001fff007424 */ /* 0x000fe200078e00ff */
[----:B------:R-:W-:-:S02]  /*1b350*/  MOV R2, 0x1b370 ;  /* 0x0001b37000027802 */ /* 0x000fc40000000f00 */
[----:B------:R-:W-:Y:S05]  /*1b360*/  CALL.REL.NOINC `($__internal_83_$__cuda_sm70_shflsync_idx_p) ;  /* 0x0000136000007944 */ /* 0x000fea0003c00000 */
[----:B------:R-:W-:Y:S01]  /*1b370*/  MOV R10, R0 ;  /* 0x00000000000a7202 */ /* 0x000fe20000000f00 */
[----:B------:R-:W-:Y:S05]  /*1b380*/  BRA `(.L_x_4129) ;  /* 0xfffe52c000007947 */ /* 0x000fea000383ffff */
.L_x_3945:
[----:B------:R-:W-:Y:S01]  /*1b390*/  IMAD.MOV.U32 R5, RZ, RZ, R4 ;  /* 0x000000ffff057224 */ /* 0x000fe200078e0004 */
[----:B------:R-:W-:-:S02]  /*1b3a0*/  MOV R0, 0x1f ;  /* 0x0000001f00007802 */ /* 0x000fc40000000f00 */
[----:B------:R-:W-:Y:S02]  /*1b3b0*/  MOV R2, 0x1b3d0 ;  /* 0x0001b3d000027802 */ /* 0x000fe40000000f00 */
[----:B-1----:R-:W-:Y:S05]  /*1b3c0*/  CALL.REL.NOINC `($__internal_83_$__cuda_sm70_shflsync_idx_p) ;  /* 0x0000130000007944 */ /* 0x002fea0003c00000 */
[----:B------:R-:W-:Y:S01]  /*1b3d0*/  MOV R7, R0 ;  /* 0x0000000000077202 */ /* 0x000fe20000000f00 */
[----:B------:R-:W-:Y:S05]  /*1b3e0*/  BRA `(.L_x_3944) ;  /* 0xfffe52c000007947 */ /* 0x000fea000383ffff */
.L_x_3997:
[----:B------:R-:W-:Y:S01]  /*1b3f0*/  IMAD.MOV.U32 R5, RZ, RZ, R13 ;  /* 0x000000ffff057224 */ /* 0x000fe200078e000d */
[----:B------:R-:W-:Y:S01]  /*1b400*/  MOV R3, RZ ;  /* 0x000000ff00037202 */ /* 0x000fe20000000f00 */
[----:B------:R-:W-:Y:S01]  /*1b410*/  IMAD.MOV.U32 R0, RZ, RZ, 0x181f ;  /* 0x0000181fff007424 */ /* 0x000fe200078e00ff */
[----:B------:R-:W-:Y:S02]  /*1b420*/  MOV R2, 0x1b440 ;  /* 0x0001b44000027802 */ /* 0x000fe40000000f00 */
[----:B-----5:R-:W-:Y:S05]  /*1b430*/  CALL.REL.NOINC `($__internal_83_$__cuda_sm70_shflsync_idx_p) ;  /* 0x0000129000007944 */ /* 0x020fea0003c00000 */
[----:B------:R-:W-:Y:S01]  /*1b440*/  MOV R10, R0 ;  /* 0x00000000000a7202 */ /* 0x000fe20000000f00 */
[----:B------:R-:W-:Y:S05]  /*1b450*/  BRA `(.L_x_4130) ;  /* 0xfffee12000007947 */ /* 0x000fea000383ffff */
.L_x_3998:
[----:B------:R-:W-:Y:S01]  /*1b460*/  IMAD.MOV.U32 R5, RZ, RZ, R15 ;  /* 0x000000ffff057224 */ /* 0x000fe200078e000f */
[----:B------:R-:W-:Y:S01]  /*1b470*/  MOV R3, RZ ;  /* 0x000000ff00037202 */ /* 0x000fe20000000f00 */
[----:B------:R-:W-:Y:S01]  /*1b480*/  IMAD.MOV.U32 R0, RZ, RZ, 0x181f ;  /* 0x0000181fff007424 */ /* 0x000fe200078e00ff */
[----:B------:R-:W-:Y:S02]  /*1b490*/  MOV R2, 0x1b4b0 ;  /* 0x0001b4b000027802 */ /* 0x000fe40000000f00 */
[----:B-12--5:R-:W-:Y:S05]  /*1b4a0*/  CALL.REL.NOINC `($__internal_83_$__cuda_sm70_shflsync_idx_p) ;  /* 0x0000122000007944 */ /* 0x026fea0003c00000 */
[----:B------:R-:W-:Y:S05]  /*1b4b0*/  BRA `(.L_x_4131) ;  /* 0xfffee0e000007947 */ /* 0x000fea000383ffff */
.L_x_4001:
[----:B--2---:R-:W-:Y:S01]  /*1b4c0*/  IMAD.MOV.U32 R5, RZ, RZ, R13 ;  /* 0x000000ffff057224 */ /* 0x004fe200078e000d */
[----:B------:R-:W-:Y:S01]  /*1b4d0*/  MOV R3, 0x1 ;  /* 0x0000000100037802 */ /* 0x000fe20000000f00 */
[----:B----4-:R-:W-:Y:S01]  /*1b4e0*/  IMAD.MOV.U32 R0, RZ, RZ, 0x181f ;  /* 0x0000181fff007424 */ /* 0x010fe200078e00ff */
[----:B------:R-:W-:-:S02]  /*1b4f0*/  MOV R2, 0x1b510 ;  /* 0x0001b51000027802 */ /* 0x000fc40000000f00 */
[----:B-1-3-5:R-:W-:Y:S05]  /*1b500*/  CALL.REL.NOINC `($__internal_83_$__cuda_sm70_shflsync_idx_p) ;  /* 0x000011c000007944 */ /* 0x02afea0003c00000 */
[----:B------:R-:W-:Y:S01]  /*1b510*/  IMAD.MOV.U32 R10, RZ, RZ, R0 ;  /* 0x000000ffff0a7224 */ /* 0x000fe200078e0000 */
[----:B------:R-:W-:Y:S01]  /*1b520*/  MOV R3, 0x1 ;  /* 0x0000000100037802 */ /* 0x000fe20000000f00 */
[----:B------:R-:W-:Y:S01]  /*1b530*/  IMAD.MOV.U32 R5, RZ, RZ, R15 ;  /* 0x000000ffff057224 */ /* 0x000fe200078e000f */
[----:B------:R-:W-:-:S02]  /*1b540*/  MOV R0, 0x181f ;  /* 0x0000181f00007802 */ /* 0x000fc40000000f00 */
[----:B------:R-:W-:Y:S02]  /*1b550*/  MOV R2, 0x1b570 ;  /* 0x0001b57000027802 */ /* 0x000fe40000000f00 */
[----:B------:R-:W-:Y:S05]  /*1b560*/  CALL.REL.NOINC `($__internal_83_$__cuda_sm70_shflsync_idx_p) ;  /* 0x0000116000007944 */ /* 0x000fea0003c00000 */
[----:B------:R-:W-:Y:S05]  /*1b570*/  BRA `(.L_x_4132) ;  /* 0xfffee1f000007947 */ /* 0x000fea000383ffff */
.L_x_4004:
[----:B-1----:R-:W-:Y:S01]  /*1b580*/  IMAD.MOV.U32 R5, RZ, RZ, R13 ;  /* 0x000000ffff057224 */ /* 0x002fe200078e000d */
[----:B------:R-:W-:Y:S01]  /*1b590*/  MOV R3, 0x2 ;  /* 0x0000000200037802 */ /* 0x000fe20000000f00 */
[----:B----4-:R-:W-:Y:S01]  /*1b5a0*/  IMAD.MOV.U32 R0, RZ, RZ, 0x181f ;  /* 0x0000181fff007424 */ /* 0x010fe200078e00ff */
[----:B------:R-:W-:Y:S02]  /*1b5b0*/  MOV R2, 0x1b5d0 ;  /* 0x0001b5d000027802 */ /* 0x000fe40000000f00 */
[----:B--23-5:R-:W-:Y:S05]  /*1b5c0*/  CALL.REL.NOINC `($__internal_83_$__cuda_sm70_shflsync_idx_p) ;  /* 0x0000110000007944 */ /* 0x02cfea0003c00000 */
[----:B------:R-:W-:Y:S01]  /*1b5d0*/  MOV R10, R0 ;  /* 0x00000000000a7202 */ /* 0x000fe20000000f00 */
[----:B------:R-:W-:Y:S05]  /*1b5e0*/  BRA `(.L_x_4133) ;  /* 0xfffee2e000007947 */ /* 0x000fea000383ffff */
.L_x_4005:
[----:B------:R-:W-:Y:S01]  /*1b5f0*/  IMAD.MOV.U32 R5, RZ, RZ, R15 ;  /* 0x000000ffff057224 */ /* 0x000fe200078e000f */
[----:B------:R-:W-:Y:S01]  /*1b600*/  MOV R3, 0x2 ;  /* 0x0000000200037802 */ /* 0x000fe20000000f00 */
[----:B----4-:R-:W-:Y:S01]  /*1b610*/  IMAD.MOV.U32 R0, RZ, RZ, 0x181f ;  /* 0x0000181fff007424 */ /* 0x010fe200078e00ff */
[----:B------:R-:W-:Y:S02]  /*1b620*/  MOV R2, 0x1b640 ;  /* 0x0001b64000027802 */ /* 0x000fe40000000f00 */
[----:B-123-5:R-:W-:Y:S05]  /*1b630*/  CALL.REL.NOINC `($__internal_83_$__cuda_sm70_shflsync_idx_p) ;  /* 0x0000109000007944 */ /* 0x02efea0003c00000 */
[----:B------:R-:W-:Y:S05]  /*1b640*/  BRA `(.L_x_4134) ;  /* 0xfffee2a000007947 */ /* 0x000fea000383ffff */
.L_x_4008:
[----:B-1----:R-:W-:Y:S01]  /*1b650*/  IMAD.MOV.U32 R5, RZ, RZ, R13 ;  /* 0x000000ffff057224 */ /* 0x002fe200078e000d */
[----:B------:R-:W-:Y:S01]  /*1b660*/  MOV R3, 0x3 ;  /* 0x0000000300037802 */ /* 0x000fe20000000f00 */
[----:B------:R-:W-:Y:S01]  /*1b670*/  IMAD.MOV.U32 R0, RZ, RZ, 0x181f ;  /* 0x0000181fff007424 */ /* 0x000fe200078e00ff */
[----:B------:R-:W-:-:S02]  /*1b680*/  MOV R2, 0x1b6a0 ;  /* 0x0001b6a000027802 */ /* 0x000fc40000000f00 */
[----:B--2345:R-:W-:Y:S05]  /*1b690*/  CALL.REL.NOINC `($__internal_83_$__cuda_sm70_shflsync_idx_p) ;  /* 0x0000103000007944 */ /* 0x03cfea0003c00000 */
[----:B------:R-:W-:Y:S01]  /*1b6a0*/  IMAD.MOV.U32 R10, RZ, RZ, R0 ;  /* 0x000000ffff0a7224 */ /* 0x000fe200078e0000 */
[----:B------:R-:W-:Y:S01]  /*1b6b0*/  MOV R3, 0x3 ;  /* 0x0000000300037802 */ /* 0x000fe20000000f00 */
[----:B------:R-:W-:Y:S01]  /*1b6c0*/  IMAD.MOV.U32 R5, RZ, RZ, R15 ;  /* 0x000000ffff057224 */ /* 0x000fe200078e000f */
[----:B------:R-:W-:-:S02]  /*1b6d0*/  MOV R0, 0x181f ;  /* 0x0000181f00007802 */ /* 0x000fc40000000f00 */
[----:B------:R-:W-:Y:S02]  /*1b6e0*/  MOV R2, 0x1b700 ;  /* 0x0001b70000027802 */ /* 0x000fe40000000f00 */
[----:B------:R-:W-:Y:S05]  /*1b6f0*/  CALL.REL.NOINC `($__internal_83_$__cuda_sm70_shflsync_idx_p) ;  /* 0x00000fd000007944 */ /* 0x000fea0003c00000 */
[----:B------:R-:W-:Y:S05]  /*1b700*/  BRA `(.L_x_4135) ;  /* 0xfffee35000007947 */ /* 0x000fea000383ffff */
.L_x_4067:
[----:B------:R-:W-:Y:S01]  /*1b710*/  IMAD.MOV.U32 R2, RZ, RZ, R204 ;  /* 0x000000ffff027224 */ /* 0x000fe200078e00cc */
[----:B------:R-:W-:Y:S01]  /*1b720*/  MOV R7, 0x1f ;  /* 0x0000001f00077802 */ /* 0x000fe20000000f00 */
[----:B------:R-:W-:Y:S01]  /*1b730*/  IMAD.MOV.U32 R5, RZ, RZ, 0x2 ;  /* 0x00000002ff057424 */ /* 0x000fe200078e00ff */
[----:B------:R-:W-:Y:S02]  /*1b740*/  MOV R6, 0xffffffff ;  /* 0xffffffff00067802 */ /* 0x000fe40000000f00 */
[----:B------:R-:W-:Y:S02]  /*1b750*/  MOV R3, 0x1b770 ;  /* 0x0001b77000037802 */ /* 0x000fe40000000f00 */
[----:B------:R-:W-:Y:S05]  /*1b760*/  CALL.REL.NOINC `($__internal_82_$__cuda_sm70_shflsync_bfly_p) ;  /* 0x00000f1000007944 */ /* 0x000fea0003c00000 */
[----:B------:R-:W-:Y:S01]  /*1b770*/  FADD.FTZ R0, R204, R5 ;  /* 0x00000005cc007221 */ /* 0x000fe20000010000 */
[----:B------:R-:W-:Y:S02]  /*1b780*/  MOV R5, 0x1 ;  /* 0x0000000100057802 */ /* 0x000fe40000000f00 */
[----:B------:R-:W-:Y:S02]  /*1b790*/  MOV R3, 0x1b7c0 ;  /* 0x0001b7c000037802 */ /* 0x000fe40000000f00 */
[----:B------:R-:W-:-:S02]  /*1b7a0*/  MOV R2, R0 ;  /* 0x0000000000027202 */ /* 0x000fc40000000f00 */
[----:B------:R-:W-:Y:S05]  /*1b7b0*/  CALL.REL.NOINC `($__internal_82_$__cuda_sm70_shflsync_bfly_p) ;  /* 0x00000ec000007944 */ /* 0x000fea0003c00000 */
[----:B------:R-:W-:Y:S01]  /*1b7c0*/  FADD.FTZ R0, R0, R5 ;  /* 0x0000000500007221 */ /* 0x000fe20000010000 */
[----:B------:R-:W-:-:S02]  /*1b7d0*/  MOV R2, R205 ;  /* 0x000000cd00027202 */ /* 0x000fc40000000f00 */
[----:B------:R-:W-:Y:S02]  /*1b7e0*/  MOV R5, 0x2 ;  /* 0x0000000200057802 */ /* 0x000fe40000000f00 */
[----:B------:R-:W-:Y:S02]  /*1b7f0*/  MOV R3, 0x1b810 ;  /* 0x0001b81000037802 */ /* 0x000fe40000000f00 */
[----:B------:R-:W-:Y:S05]  /*1b800*/  CALL.REL.NOINC `($__internal_82_$__cuda_sm70_shflsync_bfly_p) ;  /* 0x00000e7000007944 */ /* 0x000fea0003c00000 */
[----:B------:R-:W-:Y:S01]  /*1b810*/  FADD.FTZ R4, R205, R5 ;  /* 0x00000005cd047221 */ /* 0x000fe20000010000 */
[----:B------:R-:W-:Y:S02]  /*1b820*/  MOV R5, 0x1 ;  /* 0x0000000100057802 */ /* 0x000fe40000000f00 */
[----:B------:R-:W-:Y:S02]  /*1b830*/  MOV R3, 0x1b860 ;  /* 0x0001b86000037802 */ /* 0x000fe40000000f00 */
[----:B------:R-:W-:Y:S02]  /*1b840*/  MOV R2, R4 ;  /* 0x0000000400027202 */ /* 0x000fe40000000f00 */
[----:B------:R-:W-:Y:S05]  /*1b850*/  CALL.REL.NOINC `($__internal_82_$__cuda_sm70_shflsync_bfly_p) ;  /* 0x00000e2000007944 */ /* 0x000fea0003c00000 */
[----:B------:R-:W-:Y:S01]  /*1b860*/  MOV R3, R5 ;  /* 0x0000000500037202 */ /* 0x000fe20000000f00 */
[----:B------:R-:W-:Y:S05]  /*1b870*/  BRA `(.L_x_4136) ;  /* 0xffff9e7000007947 */ /* 0x000fea000383ffff */
.L_x_4074:
[----:B--234-:R-:W-:Y:S01]  /*1b880*/  IMAD.MOV.U32 R5, RZ, RZ, R15 ;  /* 0x000000ffff057224 */ /* 0x01cfe200078e000f */
[----:B------:R-:W-:Y:S01]  /*1b890*/  MOV R3, RZ ;  /* 0x000000ff00037202 */ /* 0x000fe20000000f00 */
[----:B------:R-:W-:Y:S01]  /*1b8a0*/  IMAD.MOV.U32 R0, RZ, RZ, 0x181f ;  /* 0x0000181fff007424 */ /* 0x000fe200078e00ff */
[----:B------:R-:W-:-:S02]  /*1b8b0*/  MOV R2, 0x1b8d0 ;  /* 0x0001b8d000027802 */ /* 0x000fc40000000f00 */
[----:B-1----:R-:W-:Y:S05]  /*1b8c0*/  CALL.REL.NOINC `($__internal_83_$__cuda_sm70_shflsync_idx_p) ;  /* 0x00000e0000007944 */ /* 0x002fea0003c00000 */
[----:B------:R-:W-:Y:S01]  /*1b8d0*/  MOV R12, R0 ;  /* 0x00000000000c7202 */ /* 0x000fe20000000f00 */
[----:B------:R-:W-:Y:S05]  /*1b8e0*/  BRA `(.L_x_4137) ;  /* 0xffffbaa000007947 */ /* 0x000fea000383ffff */
.L_x_4075:
[----:B------:R-:W-:Y:S01]  /*1b8f0*/  IMAD.MOV.U32 R5, RZ, RZ, R16 ;  /* 0x000000ffff057224 */ /* 0x000fe200078e0010 */
[----:B------:R-:W-:Y:S01]  /*1b900*/  MOV R3, RZ ;  /* 0x000000ff00037202 */ /* 0x000fe20000000f00 */
[----:B------:R-:W-:Y:S01]  /*1b910*/  IMAD.MOV.U32 R0, RZ, RZ, 0x181f ;  /* 0x0000181fff007424 */ /* 0x000fe200078e00ff */
[----:B------:R-:W-:-:S02]  /*1b920*/  MOV R2, 0x1b940 ;  /* 0x0001b94000027802 */ /* 0x000fc40000000f00 */
[----:B-123--:R-:W-:Y:S05]  /*1b930*/  CALL.REL.NOINC `($__internal_83_$__cuda_sm70_shflsync_idx_p) ;  /* 0x00000d9000007944 */ /* 0x00efea0003c00000 */
[----:B------:R-:W-:Y:S05]  /*1b940*/  BRA `(.L_x_4138) ;  /* 0xffffba6000007947 */ /* 0x000fea000383ffff */
.L_x_4078:
[----:B------:R-:W-:Y:S01]  /*1b950*/  IMAD.MOV.U32 R5, RZ, RZ, R15 ;  /* 0x000000ffff057224 */ /* 0x000fe200078e000f */
[----:B--2---:R-:W-:Y:S01]  /*1b960*/  MOV R3, 0x1 ;  /* 0x0000000100037802 */ /* 0x004fe20000000f00 */
[----:B------:R-:W-:Y:S01]  /*1b970*/  IMAD.MOV.U32 R0, RZ, RZ, 0x181f ;  /* 0x0000181fff007424 */ /* 0x000fe200078e00ff */
[----:B------:R-:W-:-:S02]  /*1b980*/  MOV R2, 0x1b9a0 ;  /* 0x0001b9a000027802 */ /* 0x000fc40000000f00 */
[----:B-1-34-:R-:W-:Y:S05]  /*1b990*/  CALL.REL.NOINC `($__internal_83_$__cuda_sm70_shflsync_idx_p) ;  /* 0x00000d3000007944 */ /* 0x01afea0003c00000 */
[----:B------:R-:W-:Y:S01]  /*1b9a0*/  IMAD.MOV.U32 R12, RZ, RZ, R0 ;  /* 0x000000ffff0c7224 */ /* 0x000fe200078e0000 */
[----:B------:R-:W-:Y:S01]  /*1b9b0*/  MOV R3, 0x1 ;  /* 0x0000000100037802 */ /* 0x000fe20000000f00 */
[----:B------:R-:W-:Y:S01]  /*1b9c0*/  IMAD.MOV.U32 R5, RZ, RZ, R16 ;  /* 0x000000ffff057224 */ /* 0x000fe200078e0010 */
[----:B------:R-:W-:-:S02]  /*1b9d0*/  MOV R0, 0x181f ;  /* 0x0000181f00007802 */ /* 0x000fc40000000f00 */
[----:B------:R-:W-:Y:S02]  /*1b9e0*/  MOV R2, 0x1ba00 ;  /* 0x0001ba0000027802 */ /* 0x000fe40000000f00 */
[----:B------:R-:W-:Y:S05]  /*1b9f0*/  CALL.REL.NOINC `($__internal_83_$__cuda_sm70_shflsync_idx_p) ;  /* 0x00000cd000007944 */ /* 0x000fea0003c00000 */
[----:B------:R-:W-:Y:S05]  /*1ba00*/  BRA `(.L_x_4139) ;  /* 0xffffbb7000007947 */ /* 0x000fea000383ffff */
.L_x_4081:
[----:B------:R-:W-:Y:S01]  /*1ba10*/  IMAD.MOV.U32 R5, RZ, RZ, R15 ;  /* 0x000000ffff057224 */ /* 0x000fe200078e000f */
[----:B--2---:R-:W-:Y:S01]  /*1ba20*/  MOV R3, 0x2 ;  /* 0x0000000200037802 */ /* 0x004fe20000000f00 */
[----:B------:R-:W-:Y:S01]  /*1ba30*/  IMAD.MOV.U32 R0, RZ, RZ, 0x181f ;  /* 0x0000181fff007424 */ /* 0x000fe200078e00ff */
[----:B------:R-:W-:Y:S02]  /*1ba40*/  MOV R2, 0x1ba60 ;  /* 0x0001ba6000027802 */ /* 0x000fe40000000f00 */
[----:B-1-34-:R-:W-:Y:S05]  /*1ba50*/  CALL.REL.NOINC `($__internal_83_$__cuda_sm70_shflsync_idx_p) ;  /* 0x00000c7000007944 */ /* 0x01afea0003c00000 */
[----:B------:R-:W-:Y:S01]  /*1ba60*/  MOV R12, R0 ;  /* 0x00000000000c7202 */ /* 0x000fe20000000f00 */
[----:B------:R-:W-:Y:S05]  /*1ba70*/  BRA `(.L_x_4140) ;  /* 0xffffbc7000007947 */ /* 0x000fea000383ffff */
.L_x_4082:
[----:B------:R-:W-:Y:S01]  /*1ba80*/  IMAD.MOV.U32 R5, RZ, RZ, R16 ;  /* 0x000000ffff057224 */ /* 0x000fe200078e0010 */
[----:B--2---:R-:W-:Y:S01]  /*1ba90*/  MOV R3, 0x2 ;  /* 0x0000000200037802 */ /* 0x004fe20000000f00 */
[----:B------:R-:W-:Y:S01]  /*1baa0*/  IMAD.MOV.U32 R0, RZ, RZ, 0x181f ;  /* 0x0000181fff007424 */ /* 0x000fe200078e00ff */
[----:B------:R-:W-:Y:S02]  /*1bab0*/  MOV R2, 0x1bad0 ;  /* 0x0001bad000027802 */ /* 0x000fe40000000f00 */
[----:B-1-34-:R-:W-:Y:S05]  /*1bac0*/  CALL.REL.NOINC `($__internal_83_$__cuda_sm70_shflsync_idx_p) ;  /* 0x00000c0000007944 */ /* 0x01afea0003c00000 */
[----:B------:R-:W-:Y:S05]  /*1bad0*/  BRA `(.L_x_4141) ;  /* 0xffffbc3000007947 */ /* 0x000fea000383ffff */
.L_x_4085:
[----:B------:R-:W-:Y:S01]  /*1bae0*/  IMAD.MOV.U32 R5, RZ, RZ, R15 ;  /* 0x000000ffff057224 */ /* 0x000fe200078e000f */
[----:B---3--:R-:W-:Y:S01]  /*1baf0*/  MOV R3, 0x3 ;  /* 0x0000000300037802 */ /* 0x008fe20000000f00 */
[----:B----4-:R-:W-:Y:S01]  /*1bb00*/  IMAD.MOV.U32 R0, RZ, RZ, 0x181f ;  /* 0x0000181fff007424 */ /* 0x010fe200078e00ff */
[----:B------:R-:W-:-:S02]  /*1bb10*/  MOV R2, 0x1bb30 ;  /* 0x0001bb3000027802 */ /* 0x000fc40000000f00 */
[----:B-12---:R-:W-:Y:S05]  /*1bb20*/  CALL.REL.NOINC `($__internal_83_$__cuda_sm70_shflsync_idx_p) ;  /* 0x00000ba000007944 */ /* 0x006fea0003c00000 */
[----:B------:R-:W-:Y:S01]  /*1bb30*/  IMAD.MOV.U32 R10, RZ, RZ, R0 ;  /* 0x000000ffff0a7224 */ /* 0x000fe200078e0000 */
[----:B------:R-:W-:Y:S01]  /*1bb40*/  MOV R3, 0x3 ;  /* 0x0000000300037802 */ /* 0x000fe20000000f00 */
[----:B------:R-:W-:Y:S01]  /*1bb50*/  IMAD.MOV.U32 R5, RZ, RZ, R16 ;  /* 0x000000ffff057224 */ /* 0x000fe200078e0010 */
[----:B------:R-:W-:-:S02]  /*1bb60*/  MOV R0, 0x181f ;  /* 0x0000181f00007802 */ /* 0x000fc40000000f00 */
[----:B------:R-:W-:Y:S02]  /*1bb70*/  MOV R2, 0x1bb90 ;  /* 0x0001bb9000027802 */ /* 0x000fe40000000f00 */
[----:B------:R-:W-:Y:S05]  /*1bb80*/  CALL.REL.NOINC `($__internal_83_$__cuda_sm70_shflsync_idx_p) ;  /* 0x00000b4000007944 */ /* 0x000fea0003c00000 */
[----:B------:R-:W-:Y:S05]  /*1bb90*/  BRA `(.L_x_4142) ;  /* 0xffffbcf000007947 */ /* 0x000fea000383ffff */
.L_x_4087:
[----:B------:R-:W-:Y:S01]  /*1bba0*/  IMAD.MOV.U32 R5, RZ, RZ, R16 ;  /* 0x000000ffff057224 */ /* 0x000fe200078e0010 */
[----:B------:R-:W-:Y:S01]  /*1bbb0*/  MOV R3, RZ ;  /* 0x000000ff00037202 */ /* 0x000fe20000000f00 */
[----:B------:R-:W-:Y:S01]  /*1bbc0*/  IMAD.MOV.U32 R0, RZ, RZ, 0x1c1f ;  /* 0x00001c1fff007424 */ /* 0x000fe200078e00ff */
[----:B------:R-:W-:Y:S02]  /*1bbd0*/  MOV R2, 0x1bbf0 ;  /* 0x0001bbf000027802 */ /* 0x000fe40000000f00 */
[----:B------:R-:W-:Y:S05]  /*1bbe0*/  CALL.REL.NOINC `($__internal_83_$__cuda_sm70_shflsync_idx_p) ;  /* 0x00000ae000007944 */ /* 0x000fea0003c00000 */
[----:B------:R-:W-:Y:S01]  /*1bbf0*/  MOV R4, R0 ;  /* 0x0000000000047202 */ /* 0x000fe20000000f00 */
[----:B------:R-:W-:Y:S05]  /*1bc00*/  BRA `(.L_x_4143) ;  /* 0xffffc00000007947 */ /* 0x000fea000383ffff */
.L_x_4088:
[----:B------:R-:W-:Y:S01]  /*1bc10*/  IMAD.MOV.U32 R5, RZ, RZ, R17 ;  /* 0x000000ffff057224 */ /* 0x000fe200078e0011 */
[----:B------:R-:W-:Y:S01]  /*1bc20*/  MOV R3, RZ ;  /* 0x000000ff00037202 */ /* 0x000fe20000000f00 */
[----:B------:R-:W-:Y:S01]  /*1bc30*/  IMAD.MOV.U32 R0, RZ, RZ, 0x1c1f ;  /* 0x00001c1fff007424 */ /* 0x000fe200078e00ff */
[----:B------:R-:W-:Y:S02]  /*1bc40*/  MOV R2, 0x1bc60 ;  /* 0x0001bc6000027802 */ /* 0x000fe40000000f00 */
[----:B-12---:R-:W-:Y:S05]  /*1bc50*/  CALL.REL.NOINC `($__internal_83_$__cuda_sm70_shflsync_idx_p) ;  /* 0x00000a7000007944 */ /* 0x006fea0003c00000 */
[----:B------:R-:W-:Y:S05]  /*1bc60*/  BRA `(.L_x_4144) ;  /* 0xffffbfc000007947 */ /* 0x000fea000383ffff */
.L_x_4091:
[----:B------:R-:W-:Y:S01]  /*1bc70*/  IMAD.MOV.U32 R5, RZ, RZ, R16 ;  /* 0x000000ffff057224 */ /* 0x000fe200078e0010 */
[----:B------:R-:W-:Y:S01]  /*1bc80*/  MOV R3, 0x1 ;  /* 0x0000000100037802 */ /* 0x000fe20000000f00 */
[----:B----4-:R-:W-:Y:S01]  /*1bc90*/  IMAD.MOV.U32 R0, RZ, RZ, 0x1c1f ;  /* 0x00001c1fff007424 */ /* 0x010fe200078e00ff */
[----:B------:R-:W-:-:S02]  /*1bca0*/  MOV R2, 0x1bcc0 ;  /* 0x0001bcc000027802 */ /* 0x000fc40000000f00 */
[----:B-123--:R-:W-:Y:S05]  /*1bcb0*/  CALL.REL.NOINC `($__internal_83_$__cuda_sm70_shflsync_idx_p) ;  /* 0x00000a1000007944 */ /* 0x00efea0003c00000 */
[----:B------:R-:W-:Y:S01]  /*1bcc0*/  IMAD.MOV.U32 R4, RZ, RZ, R0 ;  /* 0x000000ffff047224 */ /* 0x000fe200078e0000 */
[----:B------:R-:W-:Y:S01]  /*1bcd0*/  MOV R3, 0x1 ;  /* 0x0000000100037802 */ /* 0x000fe20000000f00 */
[----:B------:R-:W-:Y:S01]  /*1bce0*/  IMAD.MOV.U32 R5, RZ, RZ, R17 ;  /* 0x000000ffff057224 */ /* 0x000fe200078e0011 */
[----:B------:R-:W-:-:S02]  /*1bcf0*/  MOV R0, 0x1c1f ;  /* 0x00001c1f00007802 */ /* 0x000fc40000000f00 */
[----:B------:R-:W-:Y:S02]  /*1bd00*/  MOV R2, 0x1bd20 ;  /* 0x0001bd2000027802 */ /* 0x000fe40000000f00 */
[----:B------:R-:W-:Y:S05]  /*1bd10*/  CALL.REL.NOINC `($__internal_83_$__cuda_sm70_shflsync_idx_p) ;  /* 0x000009b000007944 */ /* 0x000fea0003c00000 */
[----:B------:R-:W-:Y:S05]  /*1bd20*/  BRA `(.L_x_4145) ;  /* 0xffffcbf000007947 */ /* 0x000fea000383ffff */
.L_x_4095:
[----:B------:R-:W-:Y:S01]  /*1bd30*/  IMAD.MOV.U32 R5, RZ, RZ, R13 ;  /* 0x000000ffff057224 */ /* 0x000fe200078e000d */
[----:B------:R-:W-:Y:S01]  /*1bd40*/  MOV R3, RZ ;  /* 0x000000ff00037202 */ /* 0x000fe20000000f00 */
[----:B------:R-:W-:Y:S01]  /*1bd50*/  IMAD.MOV.U32 R0, RZ, RZ, 0x181f ;  /* 0x0000181fff007424 */ /* 0x000fe200078e00ff */
[----:B------:R-:W-:Y:S02]  /*1bd60*/  MOV R2, 0x1bd80 ;  /* 0x0001bd8000027802 */ /* 0x000fe40000000f00 */
[----:B------:R-:W-:Y:S05]  /*1bd70*/  CALL.REL.NOINC `($__internal_83_$__cuda_sm70_shflsync_idx_p) ;  /* 0x0000095000007944 */ /* 0x000fea0003c00000 */
[----:B------:R-:W-:Y:S01]  /*1bd80*/  MOV R12, R0 ;  /* 0x00000000000c7202 */ /* 0x000fe20000000f00 */
[----:B------:R-:W-:Y:S05]  /*1bd90*/  BRA `(.L_x_4146) ;  /* 0xffffdfe000007947 */ /* 0x000fea000383ffff */
.L_x_4096:
[----:B------:R-:W-:Y:S01]  /*1bda0*/  IMAD.MOV.U32 R5, RZ, RZ, R16 ;  /* 0x000000ffff057224 */ /* 0x000fe200078e0010 */
[----:B------:R-:W-:Y:S01]  /*1bdb0*/  MOV R3, RZ ;  /* 0x000000ff00037202 */ /* 0x000fe20000000f00 */
[----:B------:R-:W-:Y:S01]  /*1bdc0*/  IMAD.MOV.U32 R0, RZ, RZ, 0x181f ;  /* 0x0000181fff007424 */ /* 0x000fe200078e00ff */
[----:B------:R-:W-:Y:S02]  /*1bdd0*/  MOV R2, 0x1bdf0 ;  /* 0x0001bdf000027802 */ /* 0x000fe40000000f00 */
[----:B-12---:R-:W-:Y:S05]  /*1bde0*/  CALL.REL.NOINC `($__internal_83_$__cuda_sm70_shflsync_idx_p) ;  /* 0x000008e000007944 */ /* 0x006fea0003c00000 */
[----:B------:R-:W-:Y:S05]  /*1bdf0*/  BRA `(.L_x_4147) ;  /* 0xffffdfa000007947 */ /* 0x000fea000383ffff */
.L_x_4099:
[----:B------:R-:W-:Y:S01]  /*1be00*/  IMAD.MOV.U32 R5, RZ, RZ, R13 ;  /* 0x000000ffff057224 */ /* 0x000fe200078e000d */
[----:B--2---:R-:W-:Y:S01]  /*1be10*/  MOV R3, 0x1 ;  /* 0x0000000100037802 */ /* 0x004fe20000000f00 */
[----:B----4-:R-:W-:Y:S01]  /*1be20*/  IMAD.MOV.U32 R0, RZ, RZ, 0x181f ;  /* 0x0000181fff007424 */ /* 0x010fe200078e00ff */
[----:B------:R-:W-:-:S02]  /*1be30*/  MOV R2, 0x1be50 ;  /* 0x0001be5000027802 */ /* 0x000fc40000000f00 */
[----:B-1-3--:R-:W-:Y:S05]  /*1be40*/  CALL.REL.NOINC `($__internal_83_$__cuda_sm70_shflsync_idx_p) ;  /* 0x0000088000007944 */ /* 0x00afea0003c00000 */
[----:B------:R-:W-:Y:S01]  /*1be50*/  IMAD.MOV.U32 R12, RZ, RZ, R0 ;  /* 0x000000ffff0c7224 */ /* 0x000fe200078e0000 */
[----:B------:R-:W-:Y:S01]  /*1be60*/  MOV R3, 0x1 ;  /* 0x0000000100037802 */ /* 0x000fe20000000f00 */
[----:B------:R-:W-:Y:S01]  /*1be70*/  IMAD.MOV.U32 R5, RZ, RZ, R16 ;  /* 0x000000ffff057224 */ /* 0x000fe200078e0010 */
[----:B------:R-:W-:-:S02]  /*1be80*/  MOV R0, 0x181f ;  /* 0x0000181f00007802 */ /* 0x000fc40000000f00 */
[----:B------:R-:W-:Y:S02]  /*1be90*/  MOV R2, 0x1beb0 ;  /* 0x0001beb000027802 */ /* 0x000fe40000000f00 */
[----:B------:R-:W-:Y:S05]  /*1bea0*/  CALL.REL.NOINC `($__internal_83_$__cuda_sm70_shflsync_idx_p) ;  /* 0x0000082000007944 */ /* 0x000fea0003c00000 */
[----:B------:R-:W-:Y:S05]  /*1beb0*/  BRA `(.L_x_4148) ;  /* 0xffffe0c000007947 */ /* 0x000fea000383ffff */
.L_x_4102:
[----:B------:R-:W-:Y:S01]  /*1bec0*/  IMAD.MOV.U32 R5, RZ, RZ, R13 ;  /* 0x000000ffff057224 */ /* 0x000fe200078e000d */
[----:B-1----:R-:W-:Y:S01]  /*1bed0*/  MOV R3, 0x2 ;  /* 0x0000000200037802 */ /* 0x002fe20000000f00 */
[----:B----4-:R-:W-:Y:S01]  /*1bee0*/  IMAD.MOV.U32 R0, RZ, RZ, 0x181f ;  /* 0x0000181fff007424 */ /* 0x010fe200078e00ff */
[----:B------:R-:W-:Y:S02]  /*1bef0*/  MOV R2, 0x1bf10 ;  /* 0x0001bf1000027802 */ /* 0x000fe40000000f00 */
[----:B--23--:R-:W-:Y:S05]  /*1bf00*/  CALL.REL.NOINC `($__internal_83_$__cuda_sm70_shflsync_idx_p) ;  /* 0x000007c000007944 */ /* 0x00cfea0003c00000 */
[----:B------:R-:W-:Y:S01]  /*1bf10*/  MOV R12, R0 ;  /* 0x00000000000c7202 */ /* 0x000fe20000000f00 */
[----:B------:R-:W-:Y:S05]  /*1bf20*/  BRA `(.L_x_4149) ;  /* 0xffffe1c000007947 */ /* 0x000fea000383ffff */
.L_x_4103:
[----:B------:R-:W-:Y:S01]  /*1bf30*/  IMAD.MOV.U32 R5, RZ, RZ, R16 ;  /* 0x000000ffff057224 */ /* 0x000fe200078e0010 */
[----:B------:R-:W-:Y:S01]  /*1bf40*/  MOV R3, 0x2 ;  /* 0x0000000200037802 */ /* 0x000fe20000000f00 */
[----:B----4-:R-:W-:Y:S01]  /*1bf50*/  IMAD.MOV.U32 R0, RZ, RZ, 0x181f ;  /* 0x0000181fff007424 */ /* 0x010fe200078e00ff */
[----:B------:R-:W-:Y:S02]  /*1bf60*/  MOV R2, 0x1bf80 ;  /* 0x0001bf8000027802 */ /* 0x000fe40000000f00 */
[----:B-123--:R-:W-:Y:S05]  /*1bf70*/  CALL.REL.NOINC `($__internal_83_$__cuda_sm70_shflsync_idx_p) ;  /* 0x0000075000007944 */ /* 0x00efea0003c00000 */
[----:B------:R-:W-:Y:S05]  /*1bf80*/  BRA `(.L_x_4150) ;  /* 0xffffe18000007947 */ /* 0x000fea000383ffff */
.L_x_4106:
[----:B------:R-:W-:Y:S01]  /*1bf90*/  IMAD.MOV.U32 R5, RZ, RZ, R13 ;  /* 0x000000ffff057224 */ /* 0x000fe200078e000d */
[----:B-1----:R-:W-:Y:S01]  /*1bfa0*/  MOV R3, 0x3 ;  /* 0x0000000300037802 */ /* 0x002fe20000000f00 */
[----:B------:R-:W-:Y:S01]  /*1bfb0*/  IMAD.MOV.U32 R0, RZ, RZ, 0x181f ;  /* 0x0000181fff007424 */ /* 0x000fe200078e00ff */
[----:B------:R-:W-:-:S02]  /*1bfc0*/  MOV R2, 0x1bfe0 ;  /* 0x0001bfe000027802 */ /* 0x000fc40000000f00 */
[----:B--234-:R-:W-:Y:S05]  /*1bfd0*/  CALL.REL.NOINC `($__internal_83_$__cuda_sm70_shflsync_idx_p) ;  /* 0x000006f000007944 */ /* 0x01cfea0003c00000 */
[----:B------:R-:W-:Y:S01]  /*1bfe0*/  IMAD.MOV.U32 R12, RZ, RZ, R0 ;  /* 0x000000ffff0c7224 */ /* 0x000fe200078e0000 */
[----:B------:R-:W-:Y:S01]  /*1bff0*/  MOV R3, 0x3 ;  /* 0x0000000300037802 */ /* 0x000fe20000000f00 */
[----:B------:R-:W-:Y:S01]  /*1c000*/  IMAD.MOV.U32 R5, RZ, RZ, R16 ;  /* 0x000000ffff057224 */ /* 0x000fe200078e0010 */
[----:B------:R-:W-:-:S02]  /*1c010*/  MOV R0, 0x181f ;  /* 0x0000181f00007802 */ /* 0x000fc40000000f00 */
[----:B------:R-:W-:Y:S02]  /*1c020*/  MOV R2, 0x1c040 ;  /* 0x0001c04000027802 */ /* 0x000fe40000000f00 */
[----:B------:R-:W-:Y:S05]  /*1c030*/  CALL.REL.NOINC `($__internal_83_$__cuda_sm70_shflsync_idx_p) ;  /* 0x0000069000007944 */ /* 0x000fea0003c00000 */
[----:B------:R-:W-:Y:S05]  /*1c040*/  BRA `(.L_x_4151) ;  /* 0xffffe24000007947 */ /* 0x000fea000383ffff */
.L_x_4108:
[----:B------:R-:W-:Y:S01]  /*1c050*/  IMAD.MOV.U32 R5, RZ, RZ, R114 ;  /* 0x000000ffff057224 */ /* 0x000fe200078e0072 */
[----:B------:R-:W-:Y:S01]  /*1c060*/  MOV R3, RZ ;  /* 0x000000ff00037202 */ /* 0x000fe20000000f00 */
[----:B------:R-:W-:Y:S01]  /*1c070*/  IMAD.MOV.U32 R0, RZ, RZ, 0x1f ;  /* 0x0000001fff007424 */ /* 0x000fe200078e00ff */
[----:B------:R-:W-:Y:S02]  /*1c080*/  MOV R2, 0x1c0a0 ;  /* 0x0001c0a000027802 */ /* 0x000fe40000000f00 */
[----:B---3--:R-:W-:Y:S05]  /*1c090*/  CALL.REL.NOINC `($__internal_83_$__cuda_sm70_shflsync_idx_p) ;  /* 0x0000063000007944 */ /* 0x008fea0003c00000 */
[----:B------:R-:W-:Y:S01]  /*1c0a0*/  MOV R9, R0 ;  /* 0x0000000000097202 */ /* 0x000fe20000000f00 */
[----:B------:R-:W-:Y:S05]  /*1c0b0*/  BRA `(.L_x_4152) ;  /* 0xffffe40000007947 */ /* 0x000fea000383ffff */
.L_x_4109:
[----:B------:R-:W-:Y:S01]  /*1c0c0*/  IMAD.MOV.U32 R5, RZ, RZ, R114 ;  /* 0x000000ffff057224 */ /* 0x000fe200078e0072 */
[----:B------:R-:W-:Y:S01]  /*1c0d0*/  MOV R3, 0x1 ;  /* 0x0000000100037802 */ /* 0x000fe20000000f00 */
[----:B------:R-:W-:Y:S01]  /*1c0e0*/  IMAD.MOV.U32 R0, RZ, RZ, 0x1f ;  /* 0x0000001fff007424 */ /* 0x000fe200078e00ff */
[----:B------:R-:W-:Y:S02]  /*1c0f0*/  MOV R2, 0x1c110 ;  /* 0x0001c11000027802 */ /* 0x000fe40000000f00 */
[----:B-123--:R-:W-:Y:S05]  /*1c100*/  CALL.REL.NOINC `($__internal_83_$__cuda_sm70_shflsync_idx_p) ;  /* 0x000005c000007944 */ /* 0x00efea0003c00000 */
[----:B------:R-:W-:Y:S01]  /*1c110*/  MOV R8, R0 ;  /* 0x0000000000087202 */ /* 0x000fe20000000f00 */
[----:B------:R-:W-:Y:S05]  /*1c120*/  BRA `(.L_x_4153) ;  /* 0xffffe3b000007947 */ /* 0x000fea000383ffff */
.L_x_4110:
[----:B------:R-:W-:Y:S02]  /*1c130*/  MOV R2, 0x1 ;  /* 0x0000000100027802 */ /* 0x000fe40000000f00 */
[----:B------:R-:W-:-:S02]  /*1c140*/  MOV R3, 0x1c160 ;  /* 0x0001c16000037802 */ /* 0x000fc40000000f00 */
[----:B-12-4-:R-:W-:Y:S05]  /*1c150*/  CALL.REL.NOINC `($__internal_84_$__cuda_sm70_shflsync_up_p) ;  /* 0x000005c000007944 */ /* 0x016fea0003c00000 */
[----:B------:R-:W-:Y:S05]  /*1c160*/  BRA `(.L_x_4154) ;  /* 0xffffe4a000007947 */ /* 0x000fea000383ffff */
.L_x_4111:
[----:B------:R-:W-:Y:S02]  /*1c170*/  MOV R2, 0x2 ;  /* 0x0000000200027802 */ /* 0x000fe40000000f00 */
[----:B------:R-:W-:-:S02]  /*1c180*/  MOV R3, 0x1c1a0 ;  /* 0x0001c1a000037802 */ /* 0x000fc40000000f00 */
[----:B-12---:R-:W-:Y:S05]  /*1c190*/  CALL.REL.NOINC `($__internal_84_$__cuda_sm70_shflsync_up_p) ;  /* 0x0000058000007944 */ /* 0x006fea0003c00000 */
        /* <DEDUP_REMOVED lines=23> */
.L_x_4115:
[----:B------:R-:W-:Y:S02]  /*1c310*/  MOV R2, 0x1 ;  /* 0x0000000100027802 */ /* 0x000fe40000000f00 */
[----:B------:R-:W-:Y:S02]  /*1c320*/  MOV R3, 0x1c340 ;  /* 0x0001c34000037802 */ /* 0x000fe40000000f00 */
[----:B------:R-:W-:Y:S05]  /*1c330*/  CALL.REL.NOINC `($__internal_84_$__cuda_sm70_shflsync_up_p) ;  /* 0x000003e000007944 */ /* 0x000fea0003c00000 */
[----:B------:R-:W-:Y:S01]  /*1c340*/  MOV R2, R4 ;  /* 0x0000000400027202 */ /* 0x000fe20000000f00 */
[----:B------:R-:W-:Y:S05]  /*1c350*/  BRA `(.L_x_4156) ;  /* 0xffffe51000007947 */ /* 0x000fea000383ffff */
.L_x_4116:
        /* <DEDUP_REMOVED lines=26> */
.L_x_4118:
[----:B------:R-:W-:Y:S02]  /*1c500*/  SEL R0, RZ, 0x1, P0 ;  /* 0x00000001ff007807 */ /* 0x000fe40000000000 */
[----:B------:R-:W-:Y:S02]  /*1c510*/  MOV R2, 0x1c530 ;  /* 0x0001c53000027802 */ /* 0x000fe40000000f00 */
[----:B---3--:R-:W-:Y:S05]  /*1c520*/  CALL.REL.NOINC `($__internal_85_$__cuda_sm70_votesync_ballot) ;  /* 0x0000026000007944 */ /* 0x008fea0003c00000 */
[----:B------:R-:W-:Y:S01]  /*1c530*/  MOV R8, R0 ;  /* 0x0000000000087202 */ /* 0x000fe20000000f00 */
[----:B------:R-:W-:Y:S05]  /*1c540*/  BRA `(.L_x_4158) ;  /* 0xffffe4b000007947 */ /* 0x000fea000383ffff */
.L_x_4119:
[----:B------:R-:W-:Y:S01]  /*1c550*/  IMAD.MOV.U32 R5, RZ, RZ, R6 ;  /* 0x000000ffff057224 */ /* 0x000fe200078e0006 */
[----:B--2---:R-:W-:Y:S01]  /*1c560*/  MOV R3, R11 ;  /* 0x0000000b00037202 */ /* 0x004fe20000000f00 */
[----:B------:R-:W-:Y:S01]  /*1c570*/  IMAD.MOV.U32 R0, RZ, RZ, 0x1f ;  /* 0x0000001fff007424 */ /* 0x000fe200078e00ff */
[----:B------:R-:W-:Y:S02]  /*1c580*/  MOV R2, 0x1c5a0 ;  /* 0x0001c5a000027802 */ /* 0x000fe40000000f00 */
[----:B-1-3--:R-:W-:Y:S05]  /*1c590*/  CALL.REL.NOINC `($__internal_83_$__cuda_sm70_shflsync_idx_p) ;  /* 0x0000013000007944 */ /* 0x00afea0003c00000 */
[----:B------:R-:W-:Y:S01]  /*1c5a0*/  IMAD.MOV.U32 R6, RZ, RZ, R0 ;  /* 0x000000ffff067224 */ /* 0x000fe200078e0000 */
[----:B------:R-:W-:Y:S01]  /*1c5b0*/  MOV R3, R11 ;  /* 0x0000000b00037202 */ /* 0x000fe20000000f00 */
[----:B------:R-:W-:Y:S01]  /*1c5c0*/  IMAD.MOV.U32 R5, RZ, RZ, R7 ;  /* 0x000000ffff057224 */ /* 0x000fe200078e0007 */
[----:B------:R-:W-:Y:S02]  /*1c5d0*/  MOV R0, 0x1f ;  /* 0x0000001f00007802 */ /* 0x000fe40000000f00 */
[----:B------:R-:W-:-:S02]  /*1c5e0*/  MOV R2, 0x1c600 ;  /* 0x0001c60000027802 */ /* 0x000fc40000000f00 */
[----:B------:R-:W-:Y:S05]  /*1c5f0*/  CALL.REL.NOINC `($__internal_83_$__cuda_sm70_shflsync_idx_p) ;  /* 0x000000d000007944 */ /* 0x000fea0003c00000 */
[----:B------:R-:W-:Y:S01]  /*1c600*/  MOV R7, R0 ;  /* 0x0000000000077202 */ /* 0x000fe20000000f00 */
[----:B------:R-:W-:Y:S05]  /*1c610*/  BRA `(.L_x_4159) ;  /* 0xffffe42000007947 */ /* 0x000fea000383ffff */
.L_x_4122:
[----:B------:R-:W-:Y:S01]  /*1c620*/  IMAD.MOV.U32 R5, RZ, RZ, R4 ;  /* 0x000000ffff057224 */ /* 0x000fe200078e0004 */
[----:B------:R-:W-:-:S02]  /*1c630*/  MOV R0, 0x1f ;  /* 0x0000001f00007802 */ /* 0x000fc40000000f00 */
[----:B------:R-:W-:Y:S02]  /*1c640*/  MOV R2, 0x1c660 ;  /* 0x0001c66000027802 */ /* 0x000fe40000000f00 */
[----:B-1234-:R-:W-:Y:S05]  /*1c650*/  CALL.REL.NOINC `($__internal_83_$__cuda_sm70_shflsync_idx_p) ;  /* 0x0000007000007944 */ /* 0x01efea0003c00000 */
[----:B------:R-:W-:Y:S01]  /*1c660*/  MOV R12, R0 ;  /* 0x00000000000c7202 */ /* 0x000fe20000000f00 */
[----:B------:R-:W-:Y:S05]  /*1c670*/  BRA `(.L_x_4121) ;  /* 0xffffe42000007947 */ /* 0x000fea000383ffff */
        .weak           $__internal_82_$__cuda_sm70_shflsync_bfly_p
        .type           $__internal_82_$__cuda_sm70_shflsync_bfly_p,@function
        .size           $__internal_82_$__cuda_sm70_shflsync_bfly_p,($__internal_83_$__cuda_sm70_shflsync_idx_p - $__internal_82_$__cuda_sm70_shflsync_bfly_p)
$__internal_82_$__cuda_sm70_shflsync_bfly_p:
[----:B------:R-:W-:Y:S04]  /*1c680*/  WARPSYNC R6 ;  /* 0x0000000600007348 */ /* 0x000fe80003800000 */
[----:B------:R1:W2:Y:S02]  /*1c690*/  SHFL.BFLY PT, R5, R2, R5, R7 ;  /* 0x0c00000502057389 */ /* 0x0002a400000e0007 */
[----:B-1----:R-:W-:Y:S02]  /*1c6a0*/  MOV R2, R3 ;  /* 0x0000000300027202 */ /* 0x002fe40000000f00 */
[----:B------:R-:W-:-:S04]  /*1c6b0*/  MOV R3, 0x0 ;  /* 0x0000000000037802 */ /* 0x000fc80000000f00 */
[----:B--2---:R-:W-:Y:S05]  /*1c6c0*/  RET.REL.NODEC R2 `(_ZN7cutlass13device_kernelIN5flash19enable_sm80_to_sm89INS1_16FlashAttnFwdSm80INS1_25CollectiveMainloopFwdSm80ILi8ELi1ELb0EN4cute5tupleIJNS5_1CILi128EEENS7_ILi48EEENS7_ILi256EEEEEELi256ENS_10bfloat16_tEfNS_4arch4Sm80ELb0ELb0ELb0ELb1ELb0ELb1ELb1ELb1EEENS1_21CollectiveEpilogueFwdINS6_IJS8_SA_S9_EEENS6_IJNS7_ILi1EEESI_SI_EEESC_SE_Li256ELb1ELb1ELb1ELb0EEENS1_36VarlenDynamicPersistentTileSchedulerILi128ELi48ELi256ELi256ELb1ELb1ELb0ELb0ELb1ELb1EEEEEEEEEvNT_6ParamsE) ;  /* 0xfffe393002007950 */ /* 0x004fea0003c3ffff */
        .weak           $__internal_83_$__cuda_sm70_shflsync_idx_p
        .type           $__internal_83_$__cuda_sm70_shflsync_idx_p,@function
        .size           $__internal_83_$__cuda_sm70_shflsync_idx_p,($__internal_84_$__cuda_sm70_shflsync_up_p - $__internal_83_$__cuda_sm70_shflsync_idx_p)
$__internal_83_$__cuda_sm70_shflsync_idx_p:
[----:B------:R-:W-:-:S04]  /*1c6d0*/  MOV R115, 0xffffffff ;  /* 0xffffffff00737802 */ /* 0x000fc80000000f00 */
[----:B------:R-:W-:Y:S04]  /*1c6e0*/  WARPSYNC R115 ;  /* 0x0000007300007348 */ /* 0x000fe80003800000 */
[----:B------:R1:W2:Y:S02]  /*1c6f0*/  SHFL.IDX PT, R0, R5, R3, R0 ;  /* 0x0000000305007389 */ /* 0x0002a400000e0000 */
[----:B-1----:R-:W-:-:S04]  /*1c700*/  MOV R3, 0x0 ;  /* 0x0000000000037802 */ /* 0x002fc80000000f00 */
[----:B--2---:R-:W-:Y:S05]  /*1c710*/  RET.REL.NODEC R2 `(_ZN7cutlass13device_kernelIN5flash19enable_sm80_to_sm89INS1_16FlashAttnFwdSm80INS1_25CollectiveMainloopFwdSm80ILi8ELi1ELb0EN4cute5tupleIJNS5_1CILi128EEENS7_ILi48EEENS7_ILi256EEEEEELi256ENS_10bfloat16_tEfNS_4arch4Sm80ELb0ELb0ELb0ELb1ELb0ELb1ELb1ELb1EEENS1_21CollectiveEpilogueFwdINS6_IJS8_SA_S9_EEENS6_IJNS7_ILi1EEESI_SI_EEESC_SE_Li256ELb1ELb1ELb1ELb0EEENS1_36VarlenDynamicPersistentTileSchedulerILi128ELi48ELi256ELi256ELb1ELb1ELb0ELb0ELb1ELb1EEEEEEEEEvNT_6ParamsE) ;  /* 0xfffe38e002007950 */ /* 0x004fea0003c3ffff */
        .weak           $__internal_84_$__cuda_sm70_shflsync_up_p
        .type           $__internal_84_$__cuda_sm70_shflsync_up_p,@function
        .size           $__internal_84_$__cuda_sm70_shflsync_up_p,($__internal_85_$__cuda_sm70_votesync_ballot - $__internal_84_$__cuda_sm70_shflsync_up_p)
$__internal_84_$__cuda_sm70_shflsync_up_p:
[----:B------:R-:W-:Y:S02]  /*1c720*/  IMAD.MOV.U32 R4, RZ, RZ, RZ ;  /* 0x000000ffff047224 */ /* 0x000fe400078e00ff */
[----:B------:R-:W-:-:S04]  /*1c730*/  IMAD.MOV.U32 R10, RZ, RZ, -0x1 ;  /* 0xffffffffff0a7424 */ /* 0x000fc800078e00ff */
[----:B------:R-:W-:Y:S04]  /*1c740*/  WARPSYNC R10 ;  /* 0x0000000a00007348 */ /* 0x000fe80003800000 */
[----:B------:R1:W2:Y:S02]  /*1c750*/  SHFL.UP PT, R4, R0, R2, R4 ;  /* 0x0400000200047389 */ /* 0x0002a400000e0004 */
[----:B-1----:R-:W-:Y:S02]  /*1c760*/  MOV R2, R3 ;  /* 0x0000000300027202 */ /* 0x002fe40000000f00 */
[----:B------:R-:W-:-:S04]  /*1c770*/  MOV R3, 0x0 ;  /* 0x0000000000037802 */ /* 0x000fc80000000f00 */
[----:B--2---:R-:W-:Y:S05]  /*1c780*/  RET.REL.NODEC R2 `(_ZN7cutlass13device_kernelIN5flash19enable_sm80_to_sm89INS1_16FlashAttnFwdSm80INS1_25CollectiveMainloopFwdSm80ILi8ELi1ELb0EN4cute5tupleIJNS5_1CILi128EEENS7_ILi48EEENS7_ILi256EEEEEELi256ENS_10bfloat16_tEfNS_4arch4Sm80ELb0ELb0ELb0ELb1ELb0ELb1ELb1ELb1EEENS1_21CollectiveEpilogueFwdINS6_IJS8_SA_S9_EEENS6_IJNS7_ILi1EEESI_SI_EEESC_SE_Li256ELb1ELb1ELb1ELb0EEENS1_36VarlenDynamicPersistentTileSchedulerILi128ELi48ELi256ELi256ELb1ELb1ELb0ELb0ELb1ELb1EEEEEEEEEvNT_6ParamsE) ;  /* 0xfffe387002007950 */ /* 0x004fea0003c3ffff */
        .weak           $__internal_85_$__cuda_sm70_votesync_ballot
        .type           $__internal_85_$__cuda_sm70_votesync_ballot,@function
        .size           $__internal_85_$__cuda_sm70_votesync_ballot,(.L_x_5280 - $__internal_85_$__cuda_sm70_votesync_ballot)
$__internal_85_$__cuda_sm70_votesync_ballot:
[----:B------:R-:W-:Y:S01]  /*1c790*/  ISETP.NE.U32.AND P0, PT, R0, 0x1, PT ;  /* 0x000000010000780c */ /* 0x000fe20003f05070 */
[----:B------:R-:W-:-:S04]  /*1c7a0*/  IMAD.MOV.U32 R3, RZ, RZ, -0x1 ;  /* 0xffffffffff037424 */ /* 0x000fc800078e00ff */
[----:B------:R-:W-:Y:S08]  /*1c7b0*/  WARPSYNC R3 ;  /* 0x0000000300007348 */ /* 0x000ff00003800000 */
[----:B------:R-:W-:-:S04]  /*1c7c0*/  VOTE.ANY R0, PT, !P0 ;  /* 0x0000000000007806 */ /* 0x000fc800040e0100 */
[----:B------:R-:W-:Y:S01]  /*1c7d0*/  LOP3.LUT R0, R0, R3, RZ, 0xc0, !PT ;  /* 0x0000000300007212 */ /* 0x000fe200078ec0ff */
[----:B------:R-:W-:-:S04]  /*1c7e0*/  IMAD.MOV.U32 R3, RZ, RZ, 0x0 ;  /* 0x00000000ff037424 */ /* 0x000fc800078e00ff */
[----:B------:R-:W-:Y:S05]  /*1c7f0*/  RET.REL.NODEC R2 `(_ZN7cutlass13device_kernelIN5flash19enable_sm80_to_sm89INS1_16FlashAttnFwdSm80INS1_25CollectiveMainloopFwdSm80ILi8ELi1ELb0EN4cute5tupleIJNS5_1CILi128EEENS7_ILi48EEENS7_ILi256EEEEEELi256ENS_10bfloat16_tEfNS_4arch4Sm80ELb0ELb0ELb0ELb1ELb0ELb1ELb1ELb1EEENS1_21CollectiveEpilogueFwdINS6_IJS8_SA_S9_EEENS6_IJNS7_ILi1EEESI_SI_EEESC_SE_Li256ELb1ELb1ELb1ELb0EEENS1_36VarlenDynamicPersistentTileSchedulerILi128ELi48ELi256ELi256ELb1ELb1ELb0ELb0ELb1ELb1EEEEEEEEEvNT_6ParamsE) ;  /* 0xfffe380002007950 */ /* 0x000fea0003c3ffff */
.L_x_4160:
        /* <DEDUP_REMOVED lines=16> */
.L_x_5280:


//--------------------- .text._ZN7cutlass13device_kernelIN5flash19enable_sm80_to_sm89INS1_16FlashAttnFwdSm80INS1_25CollectiveMainloopFwdSm80ILi8ELi1ELb0EN4cute5tupleIJNS5_1CILi128EEENS7_ILi64EEENS7_ILi256EEEEEELi256ENS_10bfloat16_tEfNS_4arch4Sm80ELb0ELb1ELb0ELb0ELb0ELb0ELb1ELb1EEENS1_21CollectiveEpilogueFwdINS6_IJS8_SA_S9_EEENS6_IJNS7_ILi1EEESI_SI_EEESC_SE_Li256ELb0ELb1ELb1ELb0EEENS1_19SingleTileSchedulerILb0ELb1ELb1ELi128EEEEEEEEEvNT_6ParamsE --------------------------
	.section	.text._ZN7cutlass13device_kernelIN5flash19enable_sm80_to_sm89INS1_16FlashAttnFwdSm80INS1_25CollectiveMainloopFwdSm80ILi8ELi1ELb0EN4cute5tupleIJNS5_1CILi128EEENS7_ILi64EEENS7_ILi256EEEEEELi256ENS_10bfloat16_tEfNS_4arch4Sm80ELb0ELb1ELb0ELb0ELb0ELb0ELb1ELb1EEENS1_21CollectiveEpilogueFwdINS6_IJS8_SA_S9_EEENS6_IJNS7_ILi1EEESI_SI_EEESC_SE_Li256ELb0ELb1ELb1ELb0EEENS1_19SingleTileSchedulerILb0ELb1ELb1ELi128EEEEEEEEEvNT_6ParamsE,"ax",@progbits
	.sectioninfo	@"SHI_REGISTERS=255"
	.align	128
.text._ZN7cutlass13device_kernelIN5flash19enable_sm80_to_sm89INS1_16FlashAttnFwdSm80INS1_25CollectiveMainloopFwdSm80ILi8ELi1ELb0EN4cute5tupleIJNS5_1CILi128EEENS7_ILi64EEENS7_ILi256EEEEEELi256ENS_10bfloat16_tEfNS_4arch4Sm80ELb0ELb1ELb0ELb0ELb0ELb0ELb1ELb1EEENS1_21CollectiveEpilogueFwdINS6_IJS8_SA_S9_EEENS6_IJNS7_ILi1EEESI_SI_EEESC_SE_Li256ELb0ELb1ELb1ELb0EEENS1_19SingleTileSchedulerILb0ELb1ELb1ELi128EEEEEEEEEvNT_6ParamsE:
        .type           _ZN7cutlass13device_kernelIN5flash19enable_sm80_to_sm89INS1_16FlashAttnFwdSm80INS1_25CollectiveMainloopFwdSm80ILi8ELi1ELb0EN4cute5tupleIJNS5_1CILi128EEENS7_ILi64EEENS7_ILi256EEEEEELi256ENS_10bfloat16_tEfNS_4arch4Sm80ELb0ELb1ELb0ELb0ELb0ELb0ELb1ELb1EEENS1_21CollectiveEpilogueFwdINS6_IJS8_SA_S9_EEENS6_IJNS7_ILi1EEESI_SI_EEESC_SE_Li256ELb0ELb1ELb1ELb0EEENS1_19SingleTileSchedulerILb0ELb1ELb1ELi128EEEEEEEEEvNT_6ParamsE,@function
        .size           _ZN7cutlass13device_kernelIN5flash19enable_sm80_to_sm89INS1_16FlashAttnFwdSm80INS1_25CollectiveMainloopFwdSm80ILi8ELi1ELb0EN4cute5tupleIJNS5_1CILi128EEENS7_ILi64EEENS7_ILi256EEEEEELi256ENS_10bfloat16_tEfNS_4arch4Sm80ELb0ELb1ELb0ELb0ELb0ELb0ELb1ELb1EEENS1_21CollectiveEpilogueFwdINS6_IJS8_SA_S9_EEENS6_IJNS7_ILi1EEESI_SI_EEESC_SE_Li256ELb0ELb1ELb1ELb0EEENS1_19SingleTileSchedulerILb0ELb1ELb1ELi128EEEEEEEEEvNT_6ParamsE,(.L_x_5285 - _ZN7cutlass13device_kernelIN5flash19enable_sm80_to_sm89INS1_16FlashAttnFwdSm80INS1_25CollectiveMainloopFwdSm80ILi8ELi1ELb0EN4cute5tupleIJNS5_1CILi128EEENS7_ILi64EEENS7_ILi256EEEEEELi256ENS_10bfloat16_tEfNS_4arch4Sm80ELb0ELb1ELb0ELb0ELb0ELb0ELb1ELb1EEENS1_21CollectiveEpilogueFwdINS6_IJS8_SA_S9_EEENS6_IJNS7_ILi1EEESI_SI_EEESC_SE_Li256ELb0ELb1ELb1ELb0EEENS1_19SingleTileSchedulerILb0ELb1ELb1ELi128EEEEEEEEEvNT_6ParamsE)
        .other          _ZN7cutlass13device_kernelIN5flash19enable_sm80_to_sm89INS1_16FlashAttnFwdSm80INS1_25CollectiveMainloopFwdSm80ILi8ELi1ELb0EN4cute5tupleIJNS5_1CILi128EEENS7_ILi64EEENS7_ILi256EEEEEELi256ENS_10bfloat16_tEfNS_4arch4Sm80ELb0ELb1ELb0ELb0ELb0ELb0ELb1ELb1EEENS1_21CollectiveEpilogueFwdINS6_IJS8_SA_S9_EEENS6_IJNS7_ILi1EEESI_SI_EEESC_SE_Li256ELb0ELb1ELb1ELb0EEENS1_19SingleTileSchedulerILb0ELb1ELb1ELi128EEEEEEEEEvNT_6ParamsE,@"STO_CUDA_ENTRY STV_DEFAULT"
_ZN7cutlass13device_kernelIN5flash19enable_sm80_to_sm89INS1_16FlashAttnFwdSm80INS1_25CollectiveMainloopFwdSm80ILi8ELi1ELb0EN4cute5tupleIJNS5_1CILi128EEENS7_ILi64EEENS7_ILi256EEEEEELi256ENS_10bfloat16_tEfNS_4arch4Sm80ELb0ELb1ELb0ELb0ELb0ELb0ELb1ELb1EEENS1_21CollectiveEpilogueFwdINS6_IJS8_SA_S9_EEENS6_IJNS7_ILi1EEESI_SI_EEESC_SE_Li256ELb0ELb1ELb1ELb0EEENS1_19SingleTileSchedulerILb0ELb1ELb1ELi128EEEEEEEEEvNT_6ParamsE:
        /* <DEDUP_REMOVED lines=18> */
.L_x_4161:
[----:B---3--:R-:W-:Y:S02]  /*0120*/  ULDC.64 UR4, c[0x0][0x550] ;  /* 0x0001540000047ab9 */ /* 0x008fe40000000a00 */
[----:B------:R-:W-:Y:S02]  /*0130*/  UISETP.NE.AND UP0, UPT, UR4, 0x1, UPT ;  /* 0x000000010400788c */ /* 0x000fe4000bf05270 */
[----:B------:R-:W-:-:S02]  /*0140*/  UIMAD.WIDE.U32 UR8, UR6, UR5, URZ ;  /* 0x00000005060872a5 */ /* 0x000fc4000f8e003f */
[----:B------:R-:W-:Y:S02]  /*0150*/  ULDC UR4, c[0x0][0x558] ;  /* 0x0001560000047ab9 */ /* 0x000fe40000000800 */
[----:B------:R-:W-:-:S05]  /*0160*/  UMOV UR10, UR6 ;  /* 0x00000006000a7c82 */ /* 0x000fca0008000000 */
[----:B------:R-:W-:-:S03]  /*0170*/  @UP0 USHF.R.U32.HI UR10, URZ, UR4, UR9 ;  /* 0x000000043f0a0299 */ /* 0x000fc60008011609 */
.L_x_4162:
        /* <DEDUP_REMOVED lines=35> */
.L_x_4164:
[----:B------:R-:W-:Y:S02]  /*03b0*/  ULDC UR4, c[0x0][0x32c] ;  /* 0x0000cb0000047ab9 */ /* 0x000fe40000000800 */
[----:B------:R-:W-:-:S03]  /*03c0*/  UISETP.NE.AND UP0, UPT, UR11, UR4, UPT ;  /* 0x000000040b00728c */ /* 0x000fc6000bf05270 */
[----:B------:R-:W-:Y:S02]  /*03d0*/  ULDC.64 UR4, c[0x0][0x330] ;  /* 0x0000cc0000047ab9 */ /* 0x000fe40000000a00 */
[----:B------:R-:W-:-:S06]  /*03e0*/  UIMAD.WIDE.U32 UR14, UR7, UR4, URZ ;  /* 0x00000004070e72a5 */ /* 0x000fcc000f8e003f */
[----:B------:R-:W-:Y:S02]  /*03f0*/  @UP0 USHF.R.U32.HI UR7, URZ, UR5, UR15 ;  /* 0x000000053f070299 */ /* 0x000fe4000801160f */
.L_x_4165:
[----:B------:R-:W-:Y:S02]  /*0400*/  ULDC UR4, c[0x0][0x32c] ;  /* 0x0000cb0000047ab9 */ /* 0x000fe40000000800 */
[----:B------:R-:W-:-:S04]  /*0410*/  UIMAD UR4, UR7, UR4, UR4 ;  /* 0x00000004070472a4 */ /* 0x000fc8000f8e0204 */
[----:B------:R-:W-:-:S04]  /*0420*/  UISETP.LT.AND UP0, UPT, UR6, UR4, UPT ;  /* 0x000000040600728c */ /* 0x000fc8000bf01270 */
[----:B------:R-:W-:-:S03]  /*0430*/  USEL UR6, UR6, UR4, UP0 ;  /* 0x0000000406067287 */ /* 0x000fc60008000000 */
.L_x_4163:
        /* <DEDUP_REMOVED lines=34> */
.L_x_4167:
[----:B------:R-:W-:-:S04]  /*0660*/  MOV R3, c[0x0][0x32c] ;  /* 0x0000cb0000037a02 */ /* 0x000fc80000000f00 */
[----:B------:R-:W-:-:S13]  /*0670*/  ISETP.NE.AND P0, PT, R3, 0x1, PT ;  /* 0x000000010300780c */ /* 0x000fda0003f05270 */
[----:B------:R-:W-:-:S05]  /*0680*/  @P0 IMAD.HI.U32 R3, R0, c[0x0][0x330], RZ ;  /* 0x0000cc0000030a27 */ /* 0x000fca00078e00ff */
[----:B------:R-:W-:-:S05]  /*0690*/  @P0 SHF.R.U32.HI R0, RZ, c[0x0][0x334], R3 ;  /* 0x0000cd00ff000a19 */ /* 0x000fca0000011603 */
.L_x_4168:
[----:B------:R-:W-:-:S05]  /*06a0*/  IMAD R0, R0, c[0x0][0x32c], RZ ;  /* 0x0000cb0000007a24 */ /* 0x000fca00078e02ff */
[----:B------:R-:W-:-:S04]  /*06b0*/  IMNMX R2, R2, R0, !PT ;  /* 0x0000000002027217 */ /* 0x000fc80007800200 */
.L_x_4166:
        /* <DEDUP_REMOVED lines=42> */
.L_x_4169:
        /* <DEDUP_REMOVED lines=113> */
[C---:B------:R-:W-:Y:S02]  /*1070*/  IMAD R4, R28.reuse, 0x20, R22 ;  /* 0x000000201c047824 */ /* 0x040fe400078e0216 */
[----:B------:R-:W-:Y:S02]  /*1080*/  IMAD.IADD R3, R3, 0x1, R5 ;  /* 0x0000000103037824 */ /* 0x000fe400078e0205 */
[----:B------:R-:W-:Y:S01]  /*1090*/  IMAD.SHL.U32 R10, R28, 0x8, RZ ;  /* 0x000000081c0a7824 */ /* 0x000fe200078e00ff */
        /* <DEDUP_REMOVED lines=54> */
[C---:B------:R-:W-:Y:S01]  /*1400*/  IMAD.WIDE.U32 R4, R22.reuse, c[0x0][0x1e0], R10 ;  /* 0x0000780016047a25 */ /* 0x040fe200078e000a */
        /* <DEDUP_REMOVED lines=97> */
.L_x_4172:
[----:B--2---:R-:W-:Y:S05]  /*1a20*/  BSYNC B0 ;  /* 0x0000000000007941 */ /* 0x004fea0003800000 */
.L_x_4171:
        /* <DEDUP_REMOVED lines=32> */
.L_x_4174:
[----:B------:R-:W-:Y:S05]  /*1c30*/  BSYNC B0 ;  /* 0x0000000000007941 */ /* 0x000fea0003800000 */
.L_x_4173:
        /* <DEDUP_REMOVED lines=37> */
.L_x_4176:
[----:B------:R-:W-:Y:S05]  /*1e90*/  BSYNC B0 ;  /* 0x0000000000007941 */ /* 0x000fea0003800000 */
.L_x_4175:
        /* <DEDUP_REMOVED lines=28> */
[----:B------:R-:W-:Y:S01]  /*2060*/  @P6 LEA.HI.X R9, R6, c[0x0][0x1cc], R0, 0x1, P0 ;  /* 0x0000730006096a11 */ /* 0x000fe200000f0c00 */
[----:B------:R-:W-:Y:S01]  /*2070*/  IMAD.SHL.U32 R13, R22, 0x8, RZ ;  /* 0x00000008160d7824 */ /* 0x000fe200078e00ff */
[----:B------:R-:W-:Y:S01]  /*2080*/  @P5 IADD3 R7, P0, R103, R6, RZ ;  /* 0x0000000667075210 */ /* 0x000fe20007f1e0ff */
[----:B------:R-:W-:Y:S01]  /*2090*/  IMAD R3, R96, c[0x0][0x20c], R3 ;  /* 0x0000830060037a24 */ /* 0x000fe200078e0203 */
[----:B------:R-:W-:Y:S01]  /*20a0*/  P2R R19, PR, RZ, 0x8 ;  /* 0x00000008ff137803 */ /* 0x000fe20000000000 */
[----:B------:R-:W-:-:S02]  /*20b0*/  ULDC UR6, c[0x0][0x324] ;  /* 0x0000c90000067ab9 */ /* 0x000fc40000000800 */
        /* <DEDUP_REMOVED lines=65> */
[----:B-1----:R-:W-:Y:S01]  /*24d0*/  LDSM.16.M88.4 R24, [R196+0x8100] ;  /* 0x00810000c418783b */ /* 0x002fe20000000200 */
        /* <DEDUP_REMOVED lines=10> */
[----:B------:R-:W1:Y:S04]  /*2580*/  LDSM.16.M88.4 R12, [R203+0x10100] ;  /* 0x01010000cb0c783b */ /* 0x000e680000000200 */
        /* <DEDUP_REMOVED lines=17> */
[C---:B-1----:R-:W-:Y:S08]  /*26a0*/  HMMA.16816.F32.BF16 R40, R12.reuse, R24, RZ ;  /* 0x000000180c28723c */ /* 0x042ff000000418ff */
[----:B------:R-:W-:Y:S02]  /*26b0*/  HMMA.16816.F32.BF16 R32, R12, R26, RZ ;  /* 0x0000001a0c20723c */ /* 0x000fe400000418ff */
[----:B------:R3:W-:Y:S01]  /*26c0*/  LDGSTS.E.BYPASS.LTC128B.128 [R225+0x6100], [R6.64+0x180], !P3 ;  /* 0x0610018006e17fae */ /* 0x0007e2000d901d4c */
[----:B------:R-:W-:-:S05]  /*26d0*/  ISETP.LT.OR P3, PT, R3, 0x21, P4 ;  /* 0x000000210300780c */ /* 0x000fca0002761670 */
[C---:B------:R-:W-:Y:S08]  /*26e0*/  HMMA.16816.F32.BF16 R28, R12.reuse, R20, RZ ;  /* 0x000000140c1c723c */ /* 0x040ff000000418ff */
[----:B------:R1:W-:Y:S01]  /*26f0*/  LDGSTS.E.BYPASS.LTC128B.128 [R225+0x1100], [R16.64], !P3 ;  /* 0x0110000010e17fae */ /* 0x0003e2000d901d4c */
[----:B------:R-:W-:Y:S01]  /*2700*/  ISETP.NE.AND P3, PT, R19, RZ, PT ;  /* 0x000000ff1300720c */ /* 0x000fe20003f65270 */
[----:B------:R-:W-:Y:S02]  /*2710*/  HMMA.16816.F32.BF16 R24, R12, R22, RZ ;  /* 0x000000160c18723c */ /* 0x000fe400000418ff */
[----:B------:R1:W-:Y:S01]  /*2720*/  LDGSTS.E.BYPASS.LTC128B.128 [R225+0x3100], [R16.64+0x80], !P6 ;  /* 0x0310008010e17fae */ /* 0x0003e2000f101d4c */
[----:B------:R-:W-:-:S03]  /*2730*/  ISETP.GT.AND P6, PT, R96, R233, PT ;  /* 0x000000e96000720c */ /* 0x000fc60003fc4270 */
[----:B------:R1:W-:Y:S01]  /*2740*/  LDGSTS.E.BYPASS.LTC128B.128 [R225+0x5100], [R16.64+0x100], !P5 ;  /* 0x0510010010e17fae */ /* 0x0003e2000e901d4c */
[----:B------:R-:W-:Y:S01]  /*2750*/  PLOP3.LUT P5, PT, PT, PT, UP2, 0x80, 0x0 ;  /* 0x000000000000781c */ /* 0x000fe20003faf028 */
[----:B------:R-:W-:Y:S02]  /*2760*/  HMMA.16816.F32.BF16 R20, R12, R36, RZ ;  /* 0x000000240c14723c */ /* 0x000fe400000418ff */
[----:B------:R1:W-:Y:S01]  /*2770*/  LDGSTS.E.BYPASS.LTC128B.128 [R225+0x7100], [R16.64+0x180], !P0 ;  /* 0x0710018010e17fae */ /* 0x0003e2000c101d4c */
[----:B---3--:R-:W-:-:S03]  /*2780*/  LEA.HI R7, R100, R156, RZ, 0x2 ;  /* 0x0000009c64077211 */ /* 0x008fc600078f10ff */
[----:B------:R-:W-:Y:S02]  /*2790*/  LDSM.16.M88.4 R76, [R202+0x8100] ;  /* 0x00810000ca4c783b */ /* 0x000fe40000000200 */
[C---:B------:R-:W-:Y:S01]  /*27a0*/  HMMA.16816.F32.BF16 R52, R12.reuse, R38, RZ ;  /* 0x000000260c34723c */ /* 0x040fe200000418ff */
[----:B------:R-:W-:Y:S01]  /*27b0*/  @P6 IADD3 R0, R185, -0x2, RZ ;  /* 0xfffffffeb9006810 */ /* 0x000fe20007ffe0ff */
[----:B------:R-:W-:Y:S03]  /*27c0*/  LDSM.16.M88.4 R72, [R202+0x9900] ;  /* 0x00990000ca48783b */ /* 0x000fe60000000200 */
[----:B------:R-:W-:Y:S01]  /*27d0*/  @P6 SHF.R.S32.HI R6, RZ, 0x1f, R0 ;  /* 0x0000001fff066819 */ /* 0x000fe20000011400 */
[----:B------:R-:W-:Y:S01]  /*27e0*/  LDSM.16.M88.4 R88, [R201+0x1000] ;  /* 0x00100000c958783b */ /* 0x000fe20000000200 */
[----:B------:R-:W-:Y:S01]  /*27f0*/  @P6 IMAD R3, R101, R0, RZ ;  /* 0x0000000065036224 */ /* 0x000fe200078e02ff */
[----:B------:R-:W-:Y:S02]  /*2800*/  HMMA.16816.F32.BF16 R36, R12, R48, RZ ;  /* 0x000000300c24723c */ /* 0x000fe400000418ff */
[----:B------:R-:W-:Y:S01]  /*2810*/  LDSM.16.M88.4 R84, [R196+0xa100] ;  /* 0x00a10000c454783b */ /* 0x000fe20000000200 */
[----:B------:R-:W-:-:S03]  /*2820*/  @P6 IMAD R3, R6, R102, R3 ;  /* 0x0000006606036224 */ /* 0x000fc600078e0203 */
[----:B------:R-:W-:Y:S02]  /*2830*/  LDSM.16.M88.4 R80, [R196+0xa900] ;  /* 0x00a90000c450783b */ /* 0x000fe40000000200 */
[----:B------:R-:W-:Y:S02]  /*2840*/  HMMA.16816.F32.BF16 R56, R12, R50, RZ ;  /* 0x000000320c38723c */ /* 0x000fe400000418ff */
[----:B------:R-:W-:Y:S04]  /*2850*/  LDSM.16.M88.4 R92, [R196+0xe100] ;  /* 0x00e10000c45c783b */ /* 0x000fe80000000200 */
[----:B-1----:R-:W1:Y:S02]  /*2860*/  LDSM.16.M88.4 R16, [R206+0x10100] ;  /* 0x01010000ce10783b */ /* 0x002e640000000200 */
[C---:B--2---:R-:W-:Y:S02]  /*2870*/  HMMA.16816.F32.BF16 R12, R8.reuse, R44, R40 ;  /* 0x0000002c080c723c */ /* 0x044fe40000041828 */
[----:B------:R-:W0:Y:S06]  /*2880*/  LDGDEPBAR ;  /* 0x00000000000079af */ /* 0x000e2c0000000000 */
[C---:B------:R-:W-:Y:S01]  /*2890*/  HMMA.16816.F32.BF16 R48, R8.reuse, R46, R32 ;  /* 0x0000002e0830723c */ /* 0x040fe20000041820 */
[----:B------:R-:W2:Y:S07]  /*28a0*/  LDSM.16.M88.4 R32, [R202+0x8900] ;  /* 0x00890000ca20783b */ /* 0x000eae0000000200 */
[C---:B------:R-:W-:Y:S01]  /*28b0*/  HMMA.16816.F32.BF16 R44, R8.reuse, R60, R28 ;  /* 0x0000003c082c723c */ /* 0x040fe2000004181c */
[----:B------:R-:W3:Y:S07]  /*28c0*/  LDSM.16.M88.4 R28, [R202+0x9100] ;  /* 0x00910000ca1c783b */ /* 0x000eee0000000200 */
[C---:B------:R-:W-:Y:S08]  /*28d0*/  HMMA.16816.F32.BF16 R40, R8.reuse, R62, R24 ;  /* 0x0000003e0828723c */ /* 0x040ff00000041818 */
[C---:B------:R-:W-:Y:S08]  /*28e0*/  HMMA.16816.F32.BF16 R24, R8.reuse, R64, R20 ;  /* 0x000000400818723c */ /* 0x040ff00000041814 */
[C---:B------:R-:W-:Y:S08]  /*28f0*/  HMMA.16816.F32.BF16 R20, R8.reuse, R66, R52 ;  /* 0x000000420814723c */ /* 0x040ff00000041834 */
[C---:B------:R-:W-:Y:S08]  /*2900*/  HMMA.16816.F32.BF16 R36, R8.reuse, R68, R36 ;  /* 0x000000440824723c */ /* 0x040ff00000041824 */
[----:B------:R-:W-:Y:S01]  /*2910*/  HMMA.16816.F32.BF16 R64, R8, R70, R56 ;  /* 0x000000460840723c */ /* 0x000fe20000041838 */
[----:B------:R-:W-:Y:S04]  /*2920*/  LDSM.16.M88.4 R68, [R201] ;  /* 0x00000000c944783b */ /* 0x000fe80000000200 */
[----:B------:R-:W-:Y:S03]  /*2930*/  LDSM.16.M88.4 R8, [R203+0x14100] ;  /* 0x01410000cb08783b */ /* 0x000fe60000000200 */
[C---:B-1----:R-:W-:Y:S01]  /*2940*/  HMMA.16816.F32.BF16 R60, R16.reuse, R76, R12 ;  /* 0x0000004c103c723c */ /* 0x042fe2000004180c */
[----:B------:R-:W1:Y:S07]  /*2950*/  LDSM.16.M88.4 R12, [R205+0x10100] ;  /* 0x01010000cd0c783b */ /* 0x000e6e0000000200 */
[C---:B------:R-:W-:Y:S01]  /*2960*/  HMMA.16816.F32.BF16 R56, R16.reuse, R78, R48 ;  /* 0x0000004e1038723c */ /* 0x040fe20000041830 */
[----:B------:R-:W4:Y:S07]  /*2970*/  LDSM.16.M88.4 R76, [R201+0x800] ;  /* 0x00080000c94c783b */ /* 0x000f2e0000000200 */
[C---:B--2---:R-:W-:Y:S08]  /*2980*/  HMMA.16816.F32.BF16 R48, R16.reuse, R32, R44 ;  /* 0x000000201030723c */ /* 0x044ff0000004182c */
[C---:B------:R-:W-:Y:S08]  /*2990*/  HMMA.16816.F32.BF16 R52, R16.reuse, R34, R40 ;  /* 0x000000221034723c */ /* 0x040ff00000041828 */
[C---:B------:R-:W-:Y:S01]  /*29a0*/  HMMA.16816.F32.BF16 R32, R16.reuse, R72, R36 ;  /* 0x000000481020723c */ /* 0x040fe20000041824 */
[----:B------:R-:W2:Y:S07]  /*29b0*/  LDSM.16.M88.4 R36, [R201+0x1800] ;  /* 0x00180000c924783b */ /* 0x000eae0000000200 */
[C---:B---3--:R-:W-:Y:S08]  /*29c0*/  HMMA.16816.F32.BF16 R44, R16.reuse, R28, R24 ;  /* 0x0000001c102c723c */ /* 0x048ff00000041818 */
[C---:B------:R-:W-:Y:S08]  /*29d0*/  HMMA.16816.F32.BF16 R24, R16.reuse, R30, R20 ;  /* 0x0000001e1018723c */ /* 0x040ff00000041814 */
[----:B------:R-:W-:Y:S01]  /*29e0*/  HMMA.16816.F32.BF16 R20, R16, R74, R64 ;  /* 0x0000004a1014723c */ /* 0x000fe20000041840 */
[----:B------:R-:W3:Y:S04]  /*29f0*/  LDSM.16.M88.4 R72, [R196+0xb100] ;  /* 0x00b10000c448783b */ /* 0x000ee80000000200 */
[----:B------:R-:W5:Y:S03]  /*2a00*/  LDSM.16.M88.4 R64, [R196+0xb900] ;  /* 0x00b90000c440783b */ /* 0x000f660000000200 */
[C---:B-1----:R-:W-:Y:S01]  /*2a10*/  HMMA.16816.F32.BF16 R28, R12.reuse, R68, R60 ;  /* 0x000000440c1c723c */ /* 0x042fe2000004183c */
[----:B------:R-:W-:Y:S04]  /*2a20*/  LDSM.16.M88.4 R16, [R204+0x14100] ;  /* 0x01410000cc10783b */ /* 0x000fe80000000200 */
[----:B------:R-:W-:Y:S03]  /*2a30*/  LDSM.16.M88.4 R60, [R207+0x3000] ;  /* 0x00300000cf3c783b */ /* 0x000fe60000000200 */
[C---:B------:R-:W-:Y:S08]  /*2a40*/  HMMA.16816.F32.BF16 R40, R12.reuse, R70, R56 ;  /* 0x000000460c28723c */ /* 0x040ff00000041838 */
[C---:B----4-:R-:W-:Y:S08]  /*2a50*/  HMMA.16816.F32.BF16 R48, R12.reuse, R76, R48 ;  /* 0x0000004c0c30723c */ /* 0x050ff00000041830 */
[C---:B------:R-:W-:Y:S01]  /*2a60*/  HMMA.16816.F32.BF16 R52, R12.reuse, R78, R52 ;  /* 0x0000004e0c34723c */ /* 0x040fe20000041834 */
[----:B------:R-:W1:Y:S07]  /*2a70*/  LDSM.16.M88.4 R76, [R207+0x2000] ;  /* 0x00200000cf4c783b */ /* 0x000e6e0000000200 */
[C---:B------:R-:W-:Y:S08]  /*2a80*/  HMMA.16816.F32.BF16 R56, R12.reuse, R88, R44 ;  /* 0x000000580c38723c */ /* 0x040ff0000004182c */
[C---:B------:R-:W-:Y:S01]  /*2a90*/  HMMA.16816.F32.BF16 R68, R12.reuse, R90, R24 ;  /* 0x0000005a0c44723c */ /* 0x040fe20000041818 */
[----:B------:R-:W-:Y:S07]  /*2aa0*/  LDSM.16.M88.4 R88, [R202+0xb900] ;  /* 0x00b90000ca58783b */ /* 0x000fee0000000200 */
[C---:B--2---:R-:W-:Y:S01]  /*2ab0*/  HMMA.16816.F32.BF16 R44, R12.reuse, R36, R32 ;  /* 0x000000240c2c723c */ /* 0x044fe20000041820 */
[----:B------:R-:W2:Y:S07]  /*2ac0*/  LDSM.16.M88.4 R32, [R207+0x2800] ;  /* 0x00280000cf20783b */ /* 0x000eae0000000200 */
[----:B------:R-:W-:Y:S08]  /*2ad0*/  HMMA.16816.F32.BF16 R20, R12, R38, R20 ;  /* 0x000000260c14723c */ /* 0x000ff00000041814 */
[C---:B------:R-:W-:Y:S08]  /*2ae0*/  HMMA.16816.F32.BF16 R12, R8.reuse, R84, R28 ;  /* 0x00000054080c723c */ /* 0x040ff0000004181c */
[C---:B------:R-:W-:Y:S01]  /*2af0*/  HMMA.16816.F32.BF16 R28, R8.reuse, R86, R40 ;  /* 0x00000056081c723c */ /* 0x040fe20000041828 */
[----:B------:R-:W4:Y:S07]  /*2b00*/  LDSM.16.M88.4 R84, [R207+0x3800] ;  /* 0x00380000cf54783b */ /* 0x000f2e0000000200 */
[C---:B------:R-:W-:Y:S08]  /*2b10*/  HMMA.16816.F32.BF16 R24, R8.reuse, R80, R48 ;  /* 0x000000500818723c */ /* 0x040ff00000041830 */
[C---:B------:R-:W-:Y:S01]  /*2b20*/  HMMA.16816.F32.BF16 R40, R8.reuse, R82, R52 ;  /* 0x000000520828723c */ /* 0x040fe20000041834 */
[----:B------:R-:W-:Y:S04]  /*2b30*/  LDSM.16.M88.4 R52, [R202+0xa100] ;  /* 0x00a10000ca34783b */ /* 0x000fe80000000200 */
[----:B------:R-:W-:Y:S03]  /*2b40*/  LDSM.16.M88.4 R80, [R202+0xb100] ;  /* 0x00b10000ca50783b */ /* 0x000fe60000000200 */
[C---:B---3--:R-:W-:Y:S08]  /*2b50*/  HMMA.16816.F32.BF16 R56, R8.reuse, R72, R56 ;  /* 0x000000480838723c */ /* 0x048ff00000041838 */
[C---:B------:R-:W-:Y:S08]  /*2b60*/  HMMA.16816.F32.BF16 R68, R8.reuse, R74, R68 ;  /* 0x0000004a0844723c */ /* 0x040ff00000041844 */
[----:B-----5:R-:W-:Y:S08]  /*2b70*/  HMMA.16816.F32.BF16 R72, R8, R64, R44 ;  /* 0x000000400848723c */ /* 0x020ff0000004182c */
[C---:B-1----:R-:W-:Y:S01]  /*2b80*/  HMMA.16816.F32.BF16 R48, R16.reuse, R76, R12 ;  /* 0x0000004c1030723c */ /* 0x042fe2000004180c */
[----:B------:R-:W1:Y:S07]  /*2b90*/  LDSM.16.M88.4 R12, [R206+0x14100] ;  /* 0x01410000ce0c783b */ /* 0x000e6e0000000200 */
[----:B------:R-:W-:Y:S01]  /*2ba0*/  HMMA.16816.F32.BF16 R44, R16, R78, R28 ;  /* 0x0000004e102c723c */ /* 0x000fe2000004181c */
[----:B------:R-:W3:Y:S07]  /*2bb0*/  LDSM.16.M88.4 R76, [R202+0xa900] ;  /* 0x00a90000ca4c783b */ /* 0x000eee0000000200 */
[----:B------:R-:W-:Y:S01]  /*2bc0*/  HMMA.16816.F32.BF16 R64, R8, R66, R20 ;  /* 0x000000420840723c */ /* 0x000fe20000041814 */
[----:B------:R-:W-:Y:S07]  /*2bd0*/  LDSM.16.M88.4 R8, [R205+0x14100] ;  /* 0x01410000cd08783b */ /* 0x000fee0000000200 */
[C---:B--2---:R-:W-:Y:S08]  /*2be0*/  HMMA.16816.F32.BF16 R36, R16.reuse, R32, R24 ;  /* 0x000000201024723c */ /* 0x044ff00000041818 */
[C---:B------:R-:W-:Y:S01]  /*2bf0*/  HMMA.16816.F32.BF16 R32, R16.reuse, R34, R40 ;  /* 0x000000221020723c */ /* 0x040fe20000041828 */
[----:B------:R-:W-:Y:S07]  /*2c00*/  LDSM.16.M88.4 R40, [R201+0x3000] ;  /* 0x00300000c928783b */ /* 0x000fee0000000200 */
[C---:B------:R-:W-:Y:S08]  /*2c10*/  HMMA.16816.F32.BF16 R28, R16.reuse, R60, R56 ;  /* 0x0000003c101c723c */ /* 0x040ff00000041838 */
[C---:B------:R-:W-:Y:S01]  /*2c20*/  HMMA.16816.F32.BF16 R24, R16.reuse, R62, R68 ;  /* 0x0000003e1018723c */ /* 0x040fe20000041844 */
[----:B------:R-:W-:Y:S04]  /*2c30*/  LDSM.16.M88.4 R60, [R201+0x2000] ;  /* 0x00200000c93c783b */ /* 0x000fe80000000200 */
[----:B------:R-:W-:Y:S03]  /*2c40*/  LDSM.16.M88.4 R68, [R196+0xc100] ;  /* 0x00c10000c444783b */ /* 0x000fe60000000200 */
[C---:B----4-:R-:W-:Y:S01]  /*2c50*/  HMMA.16816.F32.BF16 R20, R16.reuse, R84, R72 ;  /* 0x000000541014723c */ /* 0x050fe20000041848 */
[----:B------:R-:W2:Y:S07]  /*2c60*/  LDSM.16.M88.4 R72, [R201+0x2800] ;  /* 0x00280000c948783b */ /* 0x000eae0000000200 */
[----:B------:R-:W-:Y:S01]  /*2c70*/  HMMA.16816.F32.BF16 R64, R16, R86, R64 ;  /* 0x000000561040723c */ /* 0x000fe20000041840 */
[----:B------:R-:W-:Y:S07]  /*2c80*/  LDSM.16.M88.4 R84, [R196+0xd100] ;  /* 0x00d10000c454783b */ /* 0x000fee0000000200 */
[C---:B-1----:R-:W-:Y:S08]  /*2c90*/  HMMA.16816.F32.BF16 R16, R12.reuse, R52, R48 ;  /* 0x000000340c10723c */ /* 0x042ff00000041830 */
[C---:B---3--:R-:W-:Y:S01]  /*2ca0*/  HMMA.16816.F32.BF16 R48, R12.reuse, R78, R32 ;  /* 0x0000004e0c30723c */ /* 0x048fe20000041820 */
[----:B------:R-:W1:Y:S07]  /*2cb0*/  LDSM.16.M88.4 R32, [R201+0x3800] ;  /* 0x00380000c920783b */ /* 0x000e6e0000000200 */
[C---:B------:R-:W-:Y:S08]  /*2cc0*/  HMMA.16816.F32.BF16 R56, R12.reuse, R54, R44 ;  /* 0x000000360c38723c */ /* 0x040ff0000004182c */
[C---:B------:R-:W-:Y:S08]  /*2cd0*/  HMMA.16816.F32.BF16 R52, R12.reuse, R76, R36 ;  /* 0x0000004c0c34723c */ /* 0x040ff00000041824 */
[C---:B------:R-:W-:Y:S08]  /*2ce0*/  HMMA.16816.F32.BF16 R44, R12.reuse, R80, R28 ;  /* 0x000000500c2c723c */ /* 0x040ff0000004181c */
[C---:B------:R-:W-:Y:S01]  /*2cf0*/  HMMA.16816.F32.BF16 R36, R12.reuse, R82, R24 ;  /* 0x000000520c24723c */ /* 0x040fe20000041818 */
[----:B------:R-:W-:Y:S07]  /*2d00*/  LDSM.16.M88.4 R80, [R196+0xc900] ;  /* 0x00c90000c450783b */ /* 0x000fee0000000200 */
[C---:B------:R-:W-:Y:S01]  /*2d10*/  HMMA.16816.F32.BF16 R28, R12.reuse, R88, R20 ;  /* 0x000000580c1c723c */ /* 0x040fe20000041814 */
[----:B------:R-:W3:Y:S07]  /*2d20*/  LDSM.16.M88.4 R20, [R203+0x18100] ;  /* 0x01810000cb14783b */ /* 0x000eee0000000200 */
[----:B------:R-:W-:Y:S01]  /*2d30*/  HMMA.16816.F32.BF16 R24, R12, R90, R64 ;  /* 0x0000005a0c18723c */ /* 0x000fe20000041840 */
[----:B------:R-:W4:Y:S07]  /*2d40*/  LDSM.16.M88.4 R88, [R196+0xd900] ;  /* 0x00d90000c458783b */ /* 0x000f2e0000000200 */
[C---:B--2---:R-:W-:Y:S08]  /*2d50*/  HMMA.16816.F32.BF16 R76, R8.reuse, R74, R48 ;  /* 0x0000004a084c723c */ /* 0x044ff00000041830 */
[C---:B------:R-:W-:Y:S08]  /*2d60*/  HMMA.16816.F32.BF16 R16, R8.reuse, R60, R16 ;  /* 0x0000003c0810723c */ /* 0x040ff00000041810 */
[C---:B------:R-:W-:Y:S08]  /*2d70*/  HMMA.16816.F32.BF16 R12, R8.reuse, R62, R56 ;  /* 0x0000003e080c723c */ /* 0x040ff00000041838 */
[C---:B------:R-:W-:Y:S01]  /*2d80*/  HMMA.16816.F32.BF16 R60, R8.reuse, R72, R52 ;  /* 0x00000048083c723c */ /* 0x040fe20000041834 */
[----:B------:R-:W-:Y:S07]  /*2d90*/  LDSM.16.M88.4 R72, [R207+0x5000] ;  /* 0x00500000cf48783b */ /* 0x000fee0000000200 */
[C---:B------:R-:W-:Y:S08]  /*2da0*/  HMMA.16816.F32.BF16 R64, R8.reuse, R40, R44 ;  /* 0x000000280840723c */ /* 0x040ff0000004182c */
[C---:B------:R-:W-:Y:S01]  /*2db0*/  HMMA.16816.F32.BF16 R56, R8.reuse, R42, R36 ;  /* 0x0000002a0838723c */ /* 0x040fe20000041824 */
[----:B------:R-:W-:Y:S04]  /*2dc0*/  LDSM.16.M88.4 R40, [R207+0x4000] ;  /* 0x00400000cf28783b */ /* 0x000fe80000000200 */
[----:B------:R-:W-:Y:S03]  /*2dd0*/  LDSM.16.M88.4 R36, [R207+0x4800] ;  /* 0x00480000cf24783b */ /* 0x000fe60000000200 */
[C---:B-1----:R-:W-:Y:S08]  /*2de0*/  HMMA.16816.F32.BF16 R52, R8.reuse, R32, R28 ;  /* 0x000000200834723c */ /* 0x042ff0000004181c */
[----:B------:R-:W-:Y:S01]  /*2df0*/  HMMA.16816.F32.BF16 R48, R8, R34, R24 ;  /* 0x000000220830723c */ /* 0x000fe20000041818 */
[----:B------:R-:W1:Y:S07]  /*2e00*/  LDSM.16.M88.4 R8, [R204+0x18100] ;  /* 0x01810000cc08783b */ /* 0x000e6e0000000200 */
[C---:B---3--:R-:W-:Y:S01]  /*2e10*/  HMMA.16816.F32.BF16 R24, R20.reuse, R82, R76 ;  /* 0x000000521418723c */ /* 0x048fe2000004184c */
[----:B------:R-:W2:Y:S07]  /*2e20*/  LDSM.16.M88.4 R76, [R207+0x5800] ;  /* 0x00580000cf4c783b */ /* 0x000eae0000000200 */
[C---:B------:R-:W-:Y:S01]  /*2e30*/  HMMA.16816.F32.BF16 R44, R20.reuse, R68, R16 ;  /* 0x00000044142c723c */ /* 0x040fe20000041810 */
[----:B------:R-:W-:Y:S07]  /*2e40*/  LDSM.16.M88.4 R16, [R206+0x18100] ;  /* 0x01810000ce10783b */ /* 0x000fee0000000200 */
[C---:B------:R-:W-:Y:S01]  /*2e50*/  HMMA.16816.F32.BF16 R28, R20.reuse, R80, R60 ;  /* 0x00000050141c723c */ /* 0x040fe2000004183c */
[----:B------:R-:W3:Y:S07]  /*2e60*/  LDSM.16.M88.4 R80, [R202+0xc100] ;  /* 0x00c10000ca50783b */ /* 0x000eee0000000200 */
[C---:B------:R-:W-:Y:S08]  /*2e70*/  HMMA.16816.F32.BF16 R32, R20.reuse, R70, R12 ;  /* 0x000000461420723c */ /* 0x040ff0000004180c */
[C---:B------:R-:W-:Y:S08]  /*2e80*/  HMMA.16816.F32.BF16 R12, R20.reuse, R84, R64 ;  /* 0x00000054140c723c */ /* 0x040ff00000041840 */
[C---:B------:R-:W-:Y:S01]  /*2e90*/  HMMA.16816.F32.BF16 R56, R20.reuse, R86, R56 ;  /* 0x000000561438723c */ /* 0x040fe20000041838 */
[----:B------:R-:W5:Y:S07]  /*2ea0*/  LDSM.16.M88.4 R84, [R202+0xc900] ;  /* 0x00c90000ca54783b */ /* 0x000f6e0000000200 */
[C---:B----4-:R-:W-:Y:S08]  /*2eb0*/  HMMA.16816.F32.BF16 R52, R20.reuse, R88, R52 ;  /* 0x000000581434723c */ /* 0x050ff00000041834 */
[----:B------:R-:W-:Y:S01]  /*2ec0*/  HMMA.16816.F32.BF16 R20, R20, R90, R48 ;  /* 0x0000005a1414723c */ /* 0x000fe20000041830 */
[----:B------:R-:W4:Y:S07]  /*2ed0*/  LDSM.16.M88.4 R88, [R202+0xd100] ;  /* 0x00d10000ca58783b */ /* 0x000f2e0000000200 */
[C---:B-1----:R-:W-:Y:S08]  /*2ee0*/  HMMA.16816.F32.BF16 R68, R8.reuse, R40, R44 ;  /* 0x000000280844723c */ /* 0x042ff0000004182c */
[C---:B------:R-:W-:Y:S08]  /*2ef0*/  HMMA.16816.F32.BF16 R60, R8.reuse, R36, R28 ;  /* 0x00000024083c723c */ /* 0x040ff0000004181c */
[C---:B------:R-:W-:Y:S01]  /*2f00*/  HMMA.16816.F32.BF16 R64, R8.reuse, R42, R32 ;  /* 0x0000002a0840723c */ /* 0x040fe20000041820 */
[----:B------:R-:W-:Y:S07]  /*2f10*/  LDSM.16.M88.4 R40, [R201+0x4000] ;  /* 0x00400000c928783b */ /* 0x000fee0000000200 */
[C---:B------:R-:W-:Y:S01]  /*2f20*/  HMMA.16816.F32.BF16 R48, R8.reuse, R38, R24 ;  /* 0x000000260830723c */ /* 0x040fe20000041818 */
[----:B------:R-:W1:Y:S07]  /*2f30*/  LDSM.16.M88.4 R36, [R202+0xd900] ;  /* 0x00d90000ca24783b */ /* 0x000e6e0000000200 */
[C---:B------:R-:W-:Y:S01]  /*2f40*/  HMMA.16816.F32.BF16 R32, R8.reuse, R72, R12 ;  /* 0x000000480820723c */ /* 0x040fe2000004180c */
[----:B------:R-:W1:Y:S07]  /*2f50*/  LDSM.16.M88.4 R12, [R205+0x18100] ;  /* 0x01810000cd0c783b */ /* 0x000e6e0000000200 */
[C---:B--2---:R-:W-:Y:S08]  /*2f60*/  HMMA.16816.F32.BF16 R44, R8.reuse, R76, R52 ;  /* 0x0000004c082c723c */ /* 0x044ff00000041834 */
[C---:B------:R-:W-:Y:S01]  /*2f70*/  HMMA.16816.F32.BF16 R24, R8.reuse, R78, R20 ;  /* 0x0000004e0818723c */ /* 0x040fe20000041814 */
[----:B------:R-:W2:Y:S07]  /*2f80*/  LDSM.16.M88.4 R76, [R201+0x4800] ;  /* 0x00480000c94c783b */ /* 0x000eae0000000200 */
[----:B------:R-:W-:Y:S01]  /*2f90*/  HMMA.16816.F32.BF16 R28, R8, R74, R56 ;  /* 0x0000004a081c723c */ /* 0x000fe20000041838 */
[----:B------:R-:W-:Y:S07]  /*2fa0*/  LDSM.16.M88.4 R8, [R203+0x1c100] ;  /* 0x01c10000cb08783b */ /* 0x000fee0000000200 */
[C---:B---3--:R-:W-:Y:S08]  /*2fb0*/  HMMA.16816.F32.BF16 R20, R16.reuse, R80, R68 ;  /* 0x000000501014723c */ /* 0x048ff00000041844 */
[C---:B-----5:R-:W-:Y:S08]  /*2fc0*/  HMMA.16816.F32.BF16 R56, R16.reuse, R84, R60 ;  /* 0x000000541038723c */ /* 0x060ff0000004183c */
[C---:B------:R-:W-:Y:S01]  /*2fd0*/  HMMA.16816.F32.BF16 R52, R16.reuse, R82, R64 ;  /* 0x000000521034723c */ /* 0x040fe20000041840 */
[----:B------:R-:W3:Y:S07]  /*2fe0*/  LDSM.16.M88.4 R80, [R201+0x5000] ;  /* 0x00500000c950783b */ /* 0x000eee0000000200 */
[C---:B------:R-:W-:Y:S01]  /*2ff0*/  HMMA.16816.F32.BF16 R60, R16.reuse, R86, R48 ;  /* 0x00000056103c723c */ /* 0x040fe20000041830 */
[----:B------:R-:W5:Y:S07]  /*3000*/  LDSM.16.M88.4 R84, [R201+0x5800] ;  /* 0x00580000c954783b */ /* 0x000f6e0000000200 */
[C---:B----4-:R-:W-:Y:S08]  /*3010*/  HMMA.16816.F32.BF16 R72, R16.reuse, R88, R32 ;  /* 0x000000581048723c */ /* 0x050ff00000041820 */
[C---:B------:R-:W-:Y:S01]  /*3020*/  HMMA.16816.F32.BF16 R68, R16.reuse, R90, R28 ;  /* 0x0000005a1044723c */ /* 0x040fe2000004181c */
[----:B------:R-:W-:Y:S07]  /*3030*/  LDSM.16.M88.4 R88, [R207+0x6000] ;  /* 0x00600000cf58783b */ /* 0x000fee0000000200 */
[C---:B-1----:R-:W-:Y:S01]  /*3040*/  HMMA.16816.F32.BF16 R64, R16.reuse, R36, R44 ;  /* 0x000000241040723c */ /* 0x042fe2000004182c */
[----:B------:R-:W-:Y:S07]  /*3050*/  LDSM.16.M88.4 R44, [R196+0xf100] ;  /* 0x00f10000c42c783b */ /* 0x000fee0000000200 */
[----:B------:R-:W-:Y:S01]  /*3060*/  HMMA.16816.F32.BF16 R48, R16, R38, R24 ;  /* 0x000000261030723c */ /* 0x000fe20000041818 */
[----:B------:R-:W1:Y:S04]  /*3070*/  LDSM.16.M88.4 R36, [R196+0xe900] ;  /* 0x00e90000c424783b */ /* 0x000e680000000200 */
[----:B------:R-:W-:Y:S03]  /*3080*/  LDSM.16.M88.4 R16, [R204+0x1c100] ;  /* 0x01c10000cc10783b */ /* 0x000fe60000000200 */
[C---:B------:R-:W-:Y:S08]  /*3090*/  HMMA.16816.F32.BF16 R32, R12.reuse, R40, R20 ;  /* 0x000000280c20723c */ /* 0x040ff00000041814 */
[C---:B------:R-:W-:Y:S08]  /*30a0*/  HMMA.16816.F32.BF16 R28, R12.reuse, R42, R52 ;  /* 0x0000002a0c1c723c */ /* 0x040ff00000041834 */
[C---:B--2---:R-:W-:Y:S08]  /*30b0*/  HMMA.16816.F32.BF16 R24, R12.reuse, R76, R56 ;  /* 0x0000004c0c18723c */ /* 0x044ff00000041838 */
[C---:B------:R-:W-:Y:S01]  /*30c0*/  HMMA.16816.F32.BF16 R20, R12.reuse, R78, R60 ;  /* 0x0000004e0c14723c */ /* 0x040fe2000004183c */
[----:B------:R-:W2:Y:S07]  /*30d0*/  LDSM.16.M88.4 R76, [R196+0xf900] ;  /* 0x00f90000c44c783b */ /* 0x000eae0000000200 */
[C---:B---3--:R-:W-:Y:S01]  /*30e0*/  HMMA.16816.F32.BF16 R40, R12.reuse, R80, R72 ;  /* 0x000000500c28723c */ /* 0x048fe20000041848 */
[----:B------:R-:W-:Y:S07]  /*30f0*/  LDSM.16.M88.4 R72, [R202+0xf100] ;  /* 0x00f10000ca48783b */ /* 0x000fee0000000200 */
[C---:B------:R-:W-:Y:S01]  /*3100*/  HMMA.16816.F32.BF16 R52, R12.reuse, R82, R68 ;  /* 0x000000520c34723c */ /* 0x040fe20000041844 */
[----:B------:R-:W3:Y:S07]  /*3110*/  LDSM.16.M88.4 R80, [R207+0x6800] ;  /* 0x00680000cf50783b */ /* 0x000eee0000000200 */
[C---:B-----5:R-:W-:Y:S01]  /*3120*/  HMMA.16816.F32.BF16 R56, R12.reuse, R84, R64 ;  /* 0x000000540c38723c */ /* 0x060fe20000041840 */
[----:B------:R-:W-:Y:S07]  /*3130*/  LDSM.16.M88.4 R64, [R202+0xe900] ;  /* 0x00e90000ca40783b */ /* 0x000fee0000000200 */
[----:B------:R-:W-:Y:S01]  /*3140*/  HMMA.16816.F32.BF16 R48, R12, R86, R48 ;  /* 0x000000560c30723c */ /* 0x000fe20000041830 */
[----:B------:R-:W-:Y:S07]  /*3150*/  LDSM.16.M88.4 R84, [R207+0x7000] ;  /* 0x00700000cf54783b */ /* 0x000fee0000000200 */
[C---:B------:R-:W-:Y:S08]  /*3160*/  HMMA.16816.F32.BF16 R32, R8.reuse, R92, R32 ;  /* 0x0000005c0820723c */ /* 0x040ff00000041820 */
[C---:B------:R-:W-:Y:S01]  /*3170*/  HMMA.16816.F32.BF16 R60, R8.reuse, R94, R28 ;  /* 0x0000005e083c723c */ /* 0x040fe2000004181c */
[----:B------:R-:W4:Y:S07]  /*3180*/  LDSM.16.M88.4 R92, [R207+0x7800] ;  /* 0x00780000cf5c783b */ /* 0x000f2e0000000200 */
[C---:B-1----:R-:W-:Y:S08]  /*3190*/  HMMA.16816.F32.BF16 R68, R8.reuse, R36, R24 ;  /* 0x000000240844723c */ /* 0x042ff00000041818 */
[C---:B------:R-:W-:Y:S08]  /*31a0*/  HMMA.16816.F32.BF16 R28, R8.reuse, R38, R20 ;  /* 0x00000026081c723c */ /* 0x040ff00000041814 */
[C---:B------:R-:W-:Y:S08]  /*31b0*/  HMMA.16816.F32.BF16 R24, R8.reuse, R44, R40 ;  /* 0x0000002c0818723c */ /* 0x040ff00000041828 */
[C---:B------:R-:W-:Y:S01]  /*31c0*/  HMMA.16816.F32.BF16 R20, R8.reuse, R46, R52 ;  /* 0x0000002e0814723c */ /* 0x040fe20000041834 */
[----:B------:R-:W-:Y:S07]  /*31d0*/  LDSM.16.M88.4 R44, [R202+0xe100] ;  /* 0x00e10000ca2c783b */ /* 0x000fee0000000200 */
[C---:B--2---:R-:W-:Y:S08]  /*31e0*/  HMMA.16816.F32.BF16 R12, R8.reuse, R76, R56 ;  /* 0x0000004c080c723c */ /* 0x044ff00000041838 */
[----:B------:R-:W-:Y:S01]  /*31f0*/  HMMA.16816.F32.BF16 R36, R8, R78, R48 ;  /* 0x0000004e0824723c */ /* 0x000fe20000041830 */
[----:B------:R-:W1:Y:S04]  /*3200*/  LDSM.16.M88.4 R8, [R206+0x1c100] ;  /* 0x01c10000ce08783b */ /* 0x000e680000000200 */
[----:B------:R-:W2:Y:S03]  /*3210*/  LDSM.16.M88.4 R76, [R202+0xf900] ;  /* 0x00f90000ca4c783b */ /* 0x000ea60000000200 */
[C---:B------:R-:W-:Y:S08]  /*3220*/  HMMA.16816.F32.BF16 R40, R16.reuse, R88, R32 ;  /* 0x000000581028723c */ /* 0x040ff00000041820 */
[C---:B------:R-:W-:Y:S08]  /*3230*/  HMMA.16816.F32.BF16 R52, R16.reuse, R90, R60 ;  /* 0x0000005a1034723c */ /* 0x040ff0000004183c */
[C---:B---3--:R-:W-:Y:S08]  /*3240*/  HMMA.16816.F32.BF16 R56, R16.reuse, R82, R28 ;  /* 0x000000521038723c */ /* 0x048ff0000004181c */
[C---:B------:R-:W-:Y:S01]  /*3250*/  HMMA.16816.F32.BF16 R60, R16.reuse, R80, R68 ;  /* 0x00000050103c723c */ /* 0x040fe20000041844 */
[----:B------:R-:W-:Y:S04]  /*3260*/  LDSM.16.M88.4 R68, [R201+0x6000] ;  /* 0x00600000c944783b */ /* 0x000fe80000000200 */
[----:B------:R-:W-:Y:S03]  /*3270*/  LDSM.16.M88.4 R80, [R201+0x6800] ;  /* 0x00680000c950783b */ /* 0x000fe60000000200 */
[C---:B----4-:R-:W-:Y:S01]  /*3280*/  HMMA.16816.F32.BF16 R28, R16.reuse, R92, R12 ;  /* 0x0000005c101c723c */ /* 0x050fe2000004180c */
[----:B------:R-:W3:Y:S07]  /*3290*/  LDSM.16.M88.4 R12, [R205+0x1c100] ;  /* 0x01c10000cd0c783b */ /* 0x000eee0000000200 */
[C---:B------:R-:W-:Y:S08]  /*32a0*/  HMMA.16816.F32.BF16 R32, R16.reuse, R86, R20 ;  /* 0x000000561020723c */ /* 0x040ff00000041814 */
[C---:B------:R-:W-:Y:S08]  /*32b0*/  HMMA.16816.F32.BF16 R48, R16.reuse, R84, R24 ;  /* 0x000000541030723c */ /* 0x040ff00000041818 */
[----:B------:R-:W-:Y:S08]  /*32c0*/  HMMA.16816.F32.BF16 R20, R16, R94, R36 ;  /* 0x0000005e1014723c */ /* 0x000ff00000041824 */
[C---:B-1----:R-:W-:Y:S08]  /*32d0*/  HMMA.16816.F32.BF16 R16, R8.reuse, R44, R40 ;  /* 0x0000002c0810723c */ /* 0x042ff00000041828 */
[C---:B--2---:R-:W-:Y:S08]  /*32e0*/  HMMA.16816.F32.BF16 R40, R8.reuse, R76, R28 ;  /* 0x0000004c0828723c */ /* 0x044ff0000004181c */
[C---:B------:R-:W-:Y:S08]  /*32f0*/  HMMA.16816.F32.BF16 R24, R8.reuse, R46, R52 ;  /* 0x0000002e0818723c */ /* 0x040ff00000041834 */
[C---:B------:R-:W-:Y:S08]  /*3300*/  HMMA.16816.F32.BF16 R36, R8.reuse, R64, R60 ;  /* 0x000000400824723c */ /* 0x040ff0000004183c */
[C---:B------:R-:W-:Y:S08]  /*3310*/  HMMA.16816.F32.BF16 R56, R8.reuse, R66, R56 ;  /* 0x000000420838723c */ /* 0x040ff00000041838 */
[C---:B------:R-:W-:Y:S08]  /*3320*/  HMMA.16816.F32.BF16 R48, R8.reuse, R72, R48 ;  /* 0x000000480830723c */ /* 0x040ff00000041830 */
[C---:B------:R-:W-:Y:S08]  /*3330*/  HMMA.16816.F32.BF16 R32, R8.reuse, R74, R32 ;  /* 0x0000004a0820723c */ /* 0x040ff00000041820 */
[----:B------:R-:W-:Y:S01]  /*3340*/  HMMA.16816.F32.BF16 R28, R8, R78, R20 ;  /* 0x0000004e081c723c */ /* 0x000fe20000041814 */
[----:B------:R-:W-:Y:S06]  /*3350*/  LDSM.16.M88.4 R20, [R201+0x7000] ;  /* 0x00700000c914783b */ /* 0x000fec0000000200 */
[----:B------:R-:W-:Y:S01]  /*3360*/  @P6 IMAD.WIDE.U32 R8, R0, R102, R106 ;  /* 0x0000006600086225 */ /* 0x000fe200078e006a */
[----:B------:R-:W-:Y:S01]  /*3370*/  LOP3.LUT R0, R99, 0xffffffe0, RZ, 0xc0, !PT ;  /* 0xffffffe063007812 */ /* 0x000fe200078ec0ff */
[----:B---3--:R-:W-:Y:S01]  /*3380*/  HMMA.16816.F32.BF16 R44, R12, R68, R16 ;  /* 0x000000440c2c723c */ /* 0x008fe20000041810 */
[----:B------:R-:W-:Y:S01]  /*3390*/  LOP3.LUT R10, R7, 0xfffffffc, RZ, 0xc0, !PT ;  /* 0xfffffffc070a7812 */ /* 0x000fe200078ec0ff */
[----:B------:R-:W1:Y:S01]  /*33a0*/  LDSM.16.M88.4 R16, [R201+0x7800] ;  /* 0x00780000c910783b */ /* 0x000e620000000200 */
[----:B------:R-:W-:Y:S01]  /*33b0*/  SHF.R.S32.HI R11, RZ, 0x1f, R98 ;  /* 0x0000001fff0b7819 */ /* 0x000fe20000011462 */
[----:B------:R-:W-:Y:S01]  /*33c0*/  IMAD.IADD R0, R156, 0x1, -R0 ;  /* 0x000000019c007824 */ /* 0x000fe200078e0a00 */
[----:B------:R-:W-:Y:S01]  /*33d0*/  @P6 LEA R6, P0, R8, c[0x0][0x1c8], 0x1 ;  /* 0x0000720008066a11 */ /* 0x000fe200078008ff */
[----:B------:R-:W-:Y:S01]  /*33e0*/  @P6 IMAD.IADD R7, R9, 0x1, R3 ;  /* 0x0000000109076824 */ /* 0x000fe200078e0203 */
[----:B------:R-:W-:Y:S01]  /*33f0*/  LEA.HI R3, R11, R98, RZ, 0x3 ;  /* 0x000000620b037211 */ /* 0x000fe200078f18ff */
[----:B------:R-:W-:Y:S01]  /*3400*/  IMAD.IADD R9, R156, 0x1, -R10 ;  /* 0x000000019c097824 */ /* 0x000fe200078e0a0a */
[----:B------:R-:W-:Y:S01]  /*3410*/  SHF.R.S32.HI R11, RZ, 0x1f, R0 ;  /* 0x0000001fff0b7819 */ /* 0x000fe20000011400 */
[----:B------:R-:W-:-:S04]  /*3420*/  DEPBAR.LE SB0, 0x0 ;  /* 0x000080000000791a */ /* 0x000fc80000000000 */
[----:B------:R-:W-:Y:S01]  /*3430*/  @P6 LEA.HI.X R7, R8, c[0x0][0x1cc], R7, 0x1, P0 ;  /* 0x0000730008076a11 */ /* 0x000fe200000f0c07 */
[----:B------:R-:W-:Y:S01]  /*3440*/  BAR.SYNC.DEFER_BLOCKING 0x0 ;  /* 0x0000000000007b1d */ /* 0x000fe20000010000 */
[----:B------:R-:W-:Y:S01]  /*3450*/  LOP3.LUT R10, R3, 0xffffff8, RZ, 0xc0, !PT ;  /* 0x0ffffff8030a7812 */ /* 0x000fe200078ec0ff */
[C---:B------:R-:W-:Y:S01]  /*3460*/  HMMA.16816.F32.BF16 R36, R12.reuse, R80, R36 ;  /* 0x000000500c24723c */ /* 0x040fe20000041824 */
[----:B------:R-:W-:Y:S02]  /*3470*/  LEA.HI R8, R9, R9, RZ, 0x1 ;  /* 0x0000000909087211 */ /* 0x000fe400078f08ff */
[----:B------:R-:W-:Y:S01]  /*3480*/  LEA.HI R3, R11, R0, RZ, 0x2 ;  /* 0x000000000b037211 */ /* 0x000fe200078f10ff */
[----:B------:R-:W-:Y:S01]  /*3490*/  IMAD.IADD R11, R98, 0x1, -R10 ;  /* 0x00000001620b7824 */ /* 0x000fe200078e0a0a */
[----:B------:R-:W-:Y:S02]  /*34a0*/  LOP3.LUT R8, R8, 0x1ffffffe, RZ, 0xc0, !PT ;  /* 0x1ffffffe08087812 */ /* 0x000fe400078ec0ff */
[----:B------:R-:W-:Y:S01]  /*34b0*/  LEA.HI.SX32 R10, R3, UR9, 0x1e ;  /* 0x00000009030a7c11 */ /* 0x000fe2000f8ff2ff */
[----:B------:R-:W-:Y:S01]  /*34c0*/  HMMA.16816.F32.BF16 R24, R12, R70, R24 ;  /* 0x000000460c18723c */ /* 0x000fe20000041818 */
[----:B------:R-:W-:Y:S01]  /*34d0*/  PLOP3.LUT P0, PT, PT, PT, UP2, 0x80, 0x0 ;  /* 0x000000000000781c */ /* 0x000fe20003f0f028 */
[----:B------:R-:W-:Y:S01]  /*34e0*/  IMAD.IADD R9, R9, 0x1, -R8 ;  /* 0x0000000109097824 */ /* 0x000fe200078e0a08 */
[----:B------:R-:W-:Y:S01]  /*34f0*/  LOP3.LUT R3, R3, 0x7ffffffc, RZ, 0xc0, !PT ;  /* 0x7ffffffc03037812 */ /* 0x000fe200078ec0ff */
[----:B------:R-:W-:-:S04]  /*3500*/  IMAD R8, R11, 0x10, R10 ;  /* 0x000000100b087824 */ /* 0x000fc800078e020a */
[----:B------:R-:W-:Y:S01]  /*3510*/  IMAD R52, R9, 0x8, R8 ;  /* 0x0000000809347824 */ /* 0x000fe200078e0208 */
[C---:B------:R-:W-:Y:S01]  /*3520*/  HMMA.16816.F32.BF16 R80, R12.reuse, R82, R56 ;  /* 0x000000520c50723c */ /* 0x040fe20000041838 */
[----:B------:R-:W-:Y:S02]  /*3530*/  IMAD.IADD R3, R0, 0x1, -R3 ;  /* 0x0000000100037824 */ /* 0x000fe400078e0a03 */
[----:B------:R-:W-:Y:S01]  /*3540*/  @P5 IMAD.HI.U32 R9, R52, c[0x0][0x2c8], RZ ;  /* 0x0000b20034095a27 */ /* 0x000fe200078e00ff */
[----:B------:R-:W-:Y:S01]  /*3550*/  @P6 LEA R8, P5, R103, R6, 0x1 ;  /* 0x0000000667086211 */ /* 0x000fe200078a08ff */
[----:B------:R-:W-:Y:S01]  /*3560*/  @!PT LDS RZ, [RZ] ;  /* 0x00000000fffff984 */ /* 0x000fe20000000800 */
[----:B------:R-:W-:Y:S01]  /*3570*/  @!PT LDS RZ, [RZ] ;  /* 0x00000000fffff984 */ /* 0x000fe20000000800 */
[----:B------:R-:W-:Y:S01]  /*3580*/  @!PT LDS RZ, [RZ] ;  /* 0x00000000fffff984 */ /* 0x000fe20000000800 */
[----:B------:R2:W-:Y:S02]  /*3590*/  @P6 LDGSTS.E.BYPASS.LTC128B.128 [R225+0x8100], [R6.64], !P4 ;  /* 0x0810000006e16fae */ /* 0x0005e4000e101d4c */
[----:B------:R-:W-:Y:S01]  /*35a0*/  IMAD.MOV.U32 R10, RZ, RZ, R52 ;  /* 0x000000ffff0a7224 */ /* 0x000fe200078e0034 */
[----:B------:R-:W-:Y:S01]  /*35b0*/  @P0 SHF.R.U32.HI R10, RZ, c[0x0][0x2cc], R9 ;  /* 0x0000b300ff0a0a19 */ /* 0x000fe20000011609 */
[----:B------:R2:W-:Y:S01]  /*35c0*/  @P6 LDGSTS.E.BYPASS.LTC128B.128 [R225+0xa100], [R6.64+0x80], !P3 ;  /* 0x0a10008006e16fae */ /* 0x0005e2000d901d4c */
[----:B-1----:R-:W-:Y:S01]  /*35d0*/  HMMA.16816.F32.BF16 R40, R12, R16, R40 ;  /* 0x000000100c28723c */ /* 0x002fe20000041828 */
[----:B------:R-:W-:Y:S01]  /*35e0*/  IMAD.SHL.U32 R246, R3, 0x2, RZ ;  /* 0x0000000203f67824 */ /* 0x000fe200078e00ff */
[----:B------:R-:W-:Y:S01]  /*35f0*/  PLOP3.LUT P0, PT, PT, PT, UP1, 0x40, 0x0 ;  /* 0x000000000000781c */ /* 0x000fe20003f0e818 */
[----:B------:R2:W-:Y:S01]  /*3600*/  @P6 LDGSTS.E.BYPASS.LTC128B.128 [R225+0xc100], [R6.64+0x100], !P2 ;  /* 0x0c10010006e16fae */ /* 0x0005e2000d101d4c */
[----:B------:R-:W-:-:S03]  /*3610*/  @P6 LEA.HI.X R9, R103, R7, R104, 0x1, P5 ;  /* 0x0000000767096211 */ /* 0x000fc600028f0c68 */
[----:B------:R2:W-:Y:S01]  /*3620*/  @P6 LDGSTS.E.BYPASS.LTC128B.128 [R225+0xe100], [R6.64+0x180], !P1 ;  /* 0x0e10018006e16fae */ /* 0x0005e2000c901d4c */
[----:B------:R-:W-:Y:S01]  /*3630*/  IMAD.MOV.U32 R16, RZ, RZ, 0x1 ;  /* 0x00000001ff107424 */ /* 0x000fe200078e00ff */
[C---:B------:R-:W-:Y:S02]  /*3640*/  HMMA.16816.F32.BF16 R48, R12.reuse, R20, R48 ;  /* 0x000000140c30723c */ /* 0x040fe40000041830 */
[----:B------:R-:W-:Y:S02]  /*3650*/  STL [R1+0x3c], R52 ;  /* 0x00003c3401007387 */ /* 0x000fe40000100800 */
[----:B------:R-:W-:Y:S02]  /*3660*/  IADD3 R0, -R97, c[0x0][0x1d0], R16 ;  /* 0x0000740061007a10 */ /* 0x000fe40007ffe110 */
[----:B------:R1:W-:Y:S02]  /*3670*/  @P6 LDGSTS.E.BYPASS.LTC128B.128 [R225+0x9100], [R8.64], !P4 ;  /* 0x0910000008e16fae */ /* 0x0003e4000e101d4c */
[----:B------:R-:W-:Y:S01]  /*3680*/  IADD3 R0, R0, -c[0x0][0x168], -R246 ;  /* 0x80005a0000007a10 */ /* 0x000fe20007ffe8f6 */
[C---:B------:R-:W-:Y:S01]  /*3690*/  HMMA.16816.F32.BF16 R32, R12.reuse, R22, R32 ;  /* 0x000000160c20723c */ /* 0x040fe20000041820 */
[----:B------:R1:W-:Y:S04]  /*36a0*/  @P6 LDGSTS.E.BYPASS.LTC128B.128 [R225+0xb100], [R8.64+0x80], !P3 ;  /* 0x0b10008008e16fae */ /* 0x0003e8000d901d4c */
[----:B------:R1:W-:Y:S03]  /*36b0*/  @P6 LDGSTS.E.BYPASS.LTC128B.128 [R225+0xd100], [R8.64+0x100], !P2 ;  /* 0x0d10010008e16fae */ /* 0x0003e6000d101d4c */
[----:B------:R-:W-:Y:S01]  /*36c0*/  HMMA.16816.F32.BF16 R28, R12, R18, R28 ;  /* 0x000000120c1c723c */ /* 0x000fe2000004181c */
[----:B------:R1:W-:Y:S04]  /*36d0*/  @P6 LDGSTS.E.BYPASS.LTC128B.128 [R225+0xf100], [R8.64+0x180], !P1 ;  /* 0x0f10018008e16fae */ /* 0x0003e8000c901d4c */
[----:B------:R-:W0:Y:S01]  /*36e0*/  LDGDEPBAR ;  /* 0x00000000000079af */ /* 0x000e220000000000 */
[----:B--2---:R-:W-:-:S03]  /*36f0*/  IADD3 R7, R0, c[0x0][0x328], RZ ;  /* 0x0000ca0000077a10 */ /* 0x004fc60007ffe0ff */
[----:B------:R-:W2:Y:S01]  /*3700*/  SHFL.IDX PT, R6, R10, RZ, 0x1c1f ;  /* 0x001c1fff0a067589 */ /* 0x000ea200000e0000 */
[----:B-1----:R-:W-:Y:S02]  /*3710*/  IADD3 R9, R0, UR6, RZ ;  /* 0x0000000600097c10 */ /* 0x002fe4000fffe0ff */
[----:B------:R-:W-:Y:S01]  /*3720*/  IADD3 R8, -R246, c[0x0][0x1d0], -R97 ;  /* 0x00007400f6087a10 */ /* 0x000fe20007ffe961 */
[--C-:B--2---:R-:W-:Y:S02]  /*3730*/  IMAD.IADD R3, R7, 0x1, R6.reuse ;  /* 0x0000000107037824 */ /* 0x104fe400078e0206 */
[----:B------:R-:W-:-:S03]  /*3740*/  IMAD.IADD R0, R9, 0x1, R6 ;  /* 0x0000000109007824 */ /* 0x000fc600078e0206 */
[----:B------:R-:W-:Y:S01]  /*3750*/  IMNMX R3, R3, R8, PT ;  /* 0x0000000803037217 */ /* 0x000fe20003800200 */
[----:B------:R-:W-:Y:S05]  /*3760*/  @P0 BRA `(.L_x_4177) ;  /* 0x0000014000000947 */ /* 0x000fea0003800000 */
[----:B------:R-:W-:Y:S01]  /*3770*/  IADD3 R6, R6, c[0x0][0x1d0], RZ ;  /* 0x0000740006067a10 */ /* 0x000fe20007ffe0ff */
        /* <DEDUP_REMOVED lines=10> */
.L_x_4179:
[----:B------:R-:W-:-:S13]  /*3820*/  ISETP.NE.AND P0, PT, R16, c[0x0][0x32c], PT ;  /* 0x0000cb0010007a0c */ /* 0x000fda0003f05270 */
[----:B------:R-:W-:-:S05]  /*3830*/  @P0 IMAD.HI.U32 R11, R6, c[0x0][0x330], RZ ;  /* 0x0000cc00060b0a27 */ /* 0x000fca00078e00ff */
[----:B------:R-:W-:Y:S02]  /*3840*/  @P0 SHF.R.U32.HI R6, RZ, c[0x0][0x334], R11 ;  /* 0x0000cd00ff060a19 */ /* 0x000fe4000001160b */
.L_x_4180:
[----:B------:R-:W-:Y:S05]  /*3850*/  BSYNC B0 ;  /* 0x0000000000007941 */ /* 0x000fea0003800000 */
.L_x_4178:
[----:B------:R-:W-:-:S04]  /*3860*/  IMAD R6, R6, c[0x0][0x32c], -R97 ;  /* 0x0000cb0006067a24 */ /* 0x000fc800078e0a61 */
[----:B------:R-:W-:-:S05]  /*3870*/  IMAD.IADD R6, R6, 0x1, -R246 ;  /* 0x0000000106067824 */ /* 0x000fca00078e0af6 */
[----:B------:R-:W-:Y:S02]  /*3880*/  IADD3 R11, R6, c[0x0][0x32c], RZ ;  /* 0x0000cb00060b7a10 */ /* 0x000fe40007ffe0ff */
[----:B------:R-:W-:Y:S02]  /*3890*/  IMNMX R0, R0, R6, !PT ;  /* 0x0000000600007217 */ /* 0x000fe40007800200 */
[----:B------:R-:W-:Y:S02]  /*38a0*/  IMNMX R3, R3, R11, PT ;  /* 0x0000000b03037217 */ /* 0x000fe40003800200 */
.L_x_4177:
[----:B------:R-:W-:Y:S01]  /*38b0*/  ISETP.GT.AND P0, PT, R185, RZ, PT ;  /* 0x000000ffb900720c */ /* 0x000fe20003f04270 */
[----:B------:R-:W1:Y:S03]  /*38c0*/  SHFL.IDX PT, R6, R10, 0x1, 0x1c1f ;  /* 0x003c1f000a067f89 */ /* 0x000e6600000e0000 */
[C---:B------:R-:W-:Y:S02]  /*38d0*/  ISETP.GT.AND P5, PT, R0.reuse, RZ, P0 ;  /* 0x000000ff0000720c */ /* 0x040fe400007a4270 */
[----:B------:R-:W-:-:S02]  /*38e0*/  ISETP.GT.AND P6, PT, R0, 0x1, P0 ;  /* 0x000000010000780c */ /* 0x000fc400007c4270 */
[C---:B------:R-:W-:Y:S02]  /*38f0*/  ISETP.LT.OR P5, PT, R3.reuse, 0x1, P5 ;  /* 0x000000010300780c */ /* 0x040fe40002fa1670 */
[----:B------:R-:W-:Y:S02]  /*3900*/  ISETP.LT.OR P6, PT, R3, 0x2, P6 ;  /* 0x000000020300780c */ /* 0x000fe400037c1670 */
[----:B------:R-:W-:Y:S02]  /*3910*/  FSEL R12, R44, -INF , !P5 ;  /* 0xff8000002c0c7808 */ /* 0x000fe40006800000 */
[----:B------:R-:W-:Y:S02]  /*3920*/  ISETP.GT.AND P5, PT, R0, 0x8, P0 ;  /* 0x000000080000780c */ /* 0x000fe400007a4270 */
[----:B------:R-:W-:Y:S02]  /*3930*/  FSEL R13, R45, -INF , !P6 ;  /* 0xff8000002d0d7808 */ /* 0x000fe40007000000 */
[----:B------:R-:W-:-:S02]  /*3940*/  ISETP.LT.OR P5, PT, R3, 0x9, P5 ;  /* 0x000000090300780c */ /* 0x000fc40002fa1670 */
[----:B------:R-:W-:Y:S02]  /*3950*/  ISETP.GT.AND P6, PT, R0, 0x9, P0 ;  /* 0x000000090000780c */ /* 0x000fe400007c4270 */
[----:B------:R-:W-:Y:S02]  /*3960*/  FSEL R14, R24, -INF , !P5 ;  /* 0xff800000180e7808 */ /* 0x000fe40006800000 */
[----:B------:R-:W-:Y:S02]  /*3970*/  ISETP.GT.AND P5, PT, R0, 0x10, P0 ;  /* 0x000000100000780c */ /* 0x000fe400007a4270 */
[C---:B------:R-:W-:Y:S02]  /*3980*/  ISETP.LT.OR P6, PT, R3.reuse, 0xa, P6 ;  /* 0x0000000a0300780c */ /* 0x040fe400037c1670 */
[----:B------:R-:W-:Y:S02]  /*3990*/  ISETP.LT.OR P5, PT, R3, 0x11, P5 ;  /* 0x000000110300780c */ /* 0x000fe40002fa1670 */
[----:B------:R-:W-:-:S02]  /*39a0*/  FSEL R15, R25, -INF , !P6 ;  /* 0xff800000190f7808 */ /* 0x000fc40007000000 */
[----:B------:R-:W-:Y:S02]  /*39b0*/  FSEL R60, R36, -INF , !P5 ;  /* 0xff800000243c7808 */ /* 0x000fe40006800000 */
[C---:B------:R-:W-:Y:S02]  /*39c0*/  ISETP.GT.AND P5, PT, R0.reuse, 0x18, P0 ;  /* 0x000000180000780c */ /* 0x040fe400007a4270 */
[----:B------:R-:W-:Y:S02]  /*39d0*/  ISETP.GT.AND P6, PT, R0, 0x11, P0 ;  /* 0x000000110000780c */ /* 0x000fe400007c4270 */
[C---:B------:R-:W-:Y:S02]  /*39e0*/  ISETP.LT.OR P5, PT, R3.reuse, 0x19, P5 ;  /* 0x000000190300780c */ /* 0x040fe40002fa1670 */
[----:B------:R-:W-:Y:S02]  /*39f0*/  ISETP.LT.OR P6, PT, R3, 0x12, P6 ;  /* 0x000000120300780c */ /* 0x000fe400037c1670 */
[----:B------:R-:W-:-:S02]  /*3a00*/  FSEL R62, R80, -INF , !P5 ;  /* 0xff800000503e7808 */ /* 0x000fc40006800000 */
[C---:B------:R-:W-:Y:S02]  /*3a10*/  ISETP.GT.AND P5, PT, R0.reuse, 0x20, P0 ;  /* 0x000000200000780c */ /* 0x040fe400007a4270 */
[----:B------:R-:W-:Y:S02]  /*3a20*/  FSEL R61, R37, -INF , !P6 ;  /* 0xff800000253d7808 */ /* 0x000fe40007000000 */
[C---:B------:R-:W-:Y:S02]  /*3a30*/  ISETP.LT.OR P5, PT, R3.reuse, 0x21, P5 ;  /* 0x000000210300780c */ /* 0x040fe40002fa1670 */
[----:B------:R-:W-:Y:S02]  /*3a40*/  ISETP.GT.AND P6, PT, R0, 0x19, P0 ;  /* 0x000000190000780c */ /* 0x000fe400007c4270 */
[----:B------:R-:W-:Y:S02]  /*3a50*/  FSEL R157, R48, -INF , !P5 ;  /* 0xff800000309d7808 */ /* 0x000fe40006800000 */
[----:B------:R-:W-:-:S02]  /*3a60*/  ISETP.LT.OR P6, PT, R3, 0x1a, P6 ;  /* 0x0000001a0300780c */ /* 0x000fc400037c1670 */
        /* <DEDUP_REMOVED lines=18> */
[----:B------:R-:W-:Y:S02]  /*3b90*/  PLOP3.LUT P5, PT, PT, PT, UP1, 0x40, 0x0 ;  /* 0x000000000000781c */ /* 0x000fe40003fae818 */
[----:B------:R-:W-:Y:S02]  /*3ba0*/  FSEL R227, R41, -INF , !P6 ;  /* 0xff80000029e37808 */ /* 0x000fe40007000000 */
[----:B------:R-:W-:Y:S01]  /*3bb0*/  ISETP.GT.AND P6, PT, R0, 0x39, P0 ;  /* 0x000000390000780c */ /* 0x000fe200007c4270 */
[----:B-1----:R-:W-:-:S03]  /*3bc0*/  IMAD.IADD R0, R9, 0x1, R6 ;  /* 0x0000000109007824 */ /* 0x002fc600078e0206 */
[----:B------:R-:W-:Y:S01]  /*3bd0*/  ISETP.LT.OR P6, PT, R3, 0x3a, P6 ;  /* 0x0000003a0300780c */ /* 0x000fe200037c1670 */
[----:B------:R-:W-:-:S03]  /*3be0*/  IMAD.IADD R3, R7, 0x1, R6 ;  /* 0x0000000107037824 */ /* 0x000fc600078e0206 */
[----:B------:R-:W-:Y:S02]  /*3bf0*/  FSEL R234, R29, -INF , !P6 ;  /* 0xff8000001dea7808 */ /* 0x000fe40007000000 */
        /* <DEDUP_REMOVED lines=13> */
.L_x_4183:
[----:B------:R-:W-:-:S13]  /*3cd0*/  ISETP.NE.AND P5, PT, R16, c[0x0][0x32c], PT ;  /* 0x0000cb0010007a0c */ /* 0x000fda0003fa5270 */
[----:B------:R-:W-:-:S05]  /*3ce0*/  @P5 IMAD.HI.U32 R7, R6, c[0x0][0x330], RZ ;  /* 0x0000cc0006075a27 */ /* 0x000fca00078e00ff */
[----:B------:R-:W-:Y:S02]  /*3cf0*/  @P5 SHF.R.U32.HI R6, RZ, c[0x0][0x334], R7 ;  /* 0x0000cd00ff065a19 */ /* 0x000fe40000011607 */
.L_x_4184:
[----:B------:R-:W-:Y:S05]  /*3d00*/  BSYNC B0 ;  /* 0x0000000000007941 */ /* 0x000fea0003800000 */
.L_x_4182:
[----:B------:R-:W-:-:S04]  /*3d10*/  IMAD R6, R6, c[0x0][0x32c], -R97 ;  /* 0x0000cb0006067a24 */ /* 0x000fc800078e0a61 */
[----:B------:R-:W-:-:S05]  /*3d20*/  IMAD.IADD R6, R6, 0x1, -R246 ;  /* 0x0000000106067824 */ /* 0x000fca00078e0af6 */
[----:B------:R-:W-:Y:S02]  /*3d30*/  IADD3 R7, R6, c[0x0][0x32c], RZ ;  /* 0x0000cb0006077a10 */ /* 0x000fe40007ffe0ff */
[----:B------:R-:W-:Y:S02]  /*3d40*/  IMNMX R0, R0, R6, !PT ;  /* 0x0000000600007217 */ /* 0x000fe40007800200 */
[----:B------:R-:W-:Y:S02]  /*3d50*/  IMNMX R3, R3, R7, PT ;  /* 0x0000000703037217 */ /* 0x000fe40003800200 */
.L_x_4181:
[----:B------:R-:W-:Y:S01]  /*3d60*/  ISETP.GT.AND P6, PT, R0, 0x8, P0 ;  /* 0x000000080000780c */ /* 0x000fe200007c4270 */
[----:B------:R-:W-:Y:S01]  /*3d70*/  IMAD.SHL.U32 R197, R5, 0x2, RZ ;  /* 0x0000000205c57824 */ /* 0x000fe200078e00ff */
[----:B------:R-:W-:Y:S01]  /*3d80*/  FMNMX.FTZ R156, R12, R13, !PT ;  /* 0x0000000d0c9c7209 */ /* 0x000fe20007810000 */
[----:B------:R-:W-:Y:S01]  /*3d90*/  @UP2 USHF.L.U32 UR8, UR8, 0x7, URZ ;  /* 0x0000000708082899 */ /* 0x000fe2000800063f */
[----:B------:R-:W-:Y:S01]  /*3da0*/  ISETP.LT.OR P6, PT, R3, 0x9, P6 ;  /* 0x000000090300780c */ /* 0x000fe200037c1670 */
[----:B------:R-:W-:Y:S01]  /*3db0*/  IMAD R200, R2, 0x2, R197 ;  /* 0x0000000202c87824 */ /* 0x000fe200078e02c5 */
[----:B------:R-:W-:Y:S01]  /*3dc0*/  ISETP.GT.AND P5, PT, R0, 0x1, P0 ;  /* 0x000000010000780c */ /* 0x000fe200007a4270 */
[----:B------:R-:W-:Y:S01]  /*3dd0*/  LDSM.16.MT88.4 R52, [R197+0x4100] ;  /* 0x00410000c534783b */ /* 0x000fe20000004200 */
[----:B------:R-:W-:Y:S01]  /*3de0*/  FSEL R11, R26, -INF , !P6 ;  /* 0xff8000001a0b7808 */ /* 0x000fe20007000000 */
[----:B------:R-:W-:Y:S01]  /*3df0*/  ULDC.64 UR4, c[0x0][0x2c8] ;  /* 0x0000b20000047ab9 */ /* 0x000fe20000000a00 */
[----:B------:R-:W-:Y:S01]  /*3e00*/  ISETP.GT.AND P6, PT, R0, 0x10, P0 ;  /* 0x000000100000780c */ /* 0x000fe200007c4270 */
[----:B------:R-:W-:Y:S01]  /*3e10*/  UIMAD.WIDE.U32 UR14, UR8, UR4, URZ ;  /* 0x00000004080e72a5 */ /* 0x000fe2000f8e003f */
[----:B------:R-:W-:-:S02]  /*3e20*/  FMNMX.FTZ R156, R14, R156, !PT ;  /* 0x0000009c0e9c7209 */ /* 0x000fc40007810000 */
[C---:B------:R-:W-:Y:S02]  /*3e30*/  ISETP.LT.OR P5, PT, R3.reuse, 0x2, P5 ;  /* 0x000000020300780c */ /* 0x040fe40002fa1670 */
[----:B------:R-:W-:Y:S02]  /*3e40*/  ISETP.LT.OR P6, PT, R3, 0x11, P6 ;  /* 0x000000110300780c */ /* 0x000fe400037c1670 */
[----:B------:R-:W-:Y:S01]  /*3e50*/  FMNMX.FTZ R156, R15, R156, !PT ;  /* 0x0000009c0f9c7209 */ /* 0x000fe20007810000 */
[----:B------:R-:W-:Y:S01]  /*3e60*/  @UP2 UMOV UR7, UR15 ;  /* 0x0000000f00072c82 */ /* 0x000fe20008000000 */
[----:B------:R-:W-:Y:S01]  /*3e70*/  FSEL R10, R47, -INF , !P5 ;  /* 0xff8000002f0a7808 */ /* 0x000fe20006800000 */
[----:B------:R-:W-:Y:S01]  /*3e80*/  @UP2 USHF.R.U32.HI UR9, URZ, UR5, UR7 ;  /* 0x000000053f092299 */ /* 0x000fe20008011607 */
[----:B------:R-:W-:Y:S02]  /*3e90*/  ISETP.GT.AND P5, PT, R0, 0x9, P0 ;  /* 0x000000090000780c */ /* 0x000fe400007a4270 */
[----:B------:R-:W-:Y:S01]  /*3ea0*/  FSEL R58, R38, -INF , !P6 ;  /* 0xff800000263a7808 */ /* 0x000fe20007000000 */
[----:B------:R-:W-:Y:S01]  /*3eb0*/  UIADD3 UR9, UR11, UR9, URZ ;  /* 0x000000090b097290 */ /* 0x000fe2000fffe03f */
[----:B------:R-:W-:Y:S01]  /*3ec0*/  FMNMX.FTZ R156, R60, R156, !PT ;  /* 0x0000009c3c9c7209 */ /* 0x000fe20007810000 */
[----:B------:R-:W-:Y:S01]  /*3ed0*/  ULDC UR7, c[0x0][0x328] ;  /* 0x0000ca0000077ab9 */ /* 0x000fe20000000800 */
[----:B------:R-:W-:Y:S01]  /*3ee0*/  ISETP.GT.AND P6, PT, R0, RZ, P0 ;  /* 0x000000ff0000720c */ /* 0x000fe200007c4270 */
[----:B------:R-:W-:Y:S01]  /*3ef0*/  UIADD3 UR7, UR9, UR7, URZ ;  /* 0x0000000709077290 */ /* 0x000fe2000fffe03f */
[----:B------:R-:W-:-:S02]  /*3f00*/  ISETP.LT.OR P5, PT, R3, 0xa, P5 ;  /* 0x0000000a0300780c */ /* 0x000fc40002fa1670 */
[----:B------:R-:W-:Y:S02]  /*3f10*/  FMNMX.FTZ R156, R61, R156, !PT ;  /* 0x0000009c3d9c7209 */ /* 0x000fe40007810000 */
[----:B------:R-:W-:Y:S02]  /*3f20*/  ISETP.LT.OR P6, PT, R3, 0x1, P6 ;  /* 0x000000010300780c */ /* 0x000fe400037c1670 */
[----:B------:R-:W-:Y:S02]  /*3f30*/  FSEL R24, R27, -INF , !P5 ;  /* 0xff8000001b187808 */ /* 0x000fe40006800000 */
[----:B------:R-:W-:Y:S02]  /*3f40*/  ISETP.GT.AND P5, PT, R0, 0x11, P0 ;  /* 0x000000110000780c */ /* 0x000fe400007a4270 */
[----:B------:R-:W-:Y:S02]  /*3f50*/  FMNMX.FTZ R156, R62, R156, !PT ;  /* 0x0000009c3e9c7209 */ /* 0x000fe40007810000 */
[----:B------:R-:W-:-:S02]  /*3f60*/  FSEL R9, R46, -INF , !P6 ;  /* 0xff8000002e097808 */ /* 0x000fc40007000000 */
[----:B------:R-:W-:Y:S01]  /*3f70*/  ISETP.LT.OR P5, PT, R3, 0x12, P5 ;  /* 0x000000120300780c */ /* 0x000fe20002fa1670 */
[----:B------:R-:W-:Y:S01]  /*3f80*/  LDSM.16.MT88.4 R44, [R200+0x4100] ;  /* 0x00410000c82c783b */ /* 0x000fe20000004200 */
[----:B------:R-:W-:Y:S02]  /*3f90*/  FMNMX.FTZ R156, R63, R156, !PT ;  /* 0x0000009c3f9c7209 */ /* 0x000fe40007810000 */
[----:B------:R-:W-:Y:S02]  /*3fa0*/  FMNMX.FTZ R6, R9, R10, !PT ;  /* 0x0000000a09067209 */ /* 0x000fe40007810000 */
[----:B------:R-:W-:Y:S02]  /*3fb0*/  FSEL R56, R39, -INF , !P5 ;  /* 0xff80000027387808 */ /* 0x000fe40006800000 */
[----:B------:R-:W-:Y:S02]  /*3fc0*/  FMNMX.FTZ R156, R157, R156, !PT ;  /* 0x0000009c9d9c7209 */ /* 0x000fe40007810000 */
[----:B------:R-:W-:-:S02]  /*3fd0*/  ISETP.GT.AND P5, PT, R0, 0x19, P0 ;  /* 0x000000190000780c */ /* 0x000fc400007a4270 */
[----:B------:R-:W-:Y:S02]  /*3fe0*/  FMNMX.FTZ R6, R11, R6, !PT ;  /* 0x000000060b067209 */ /* 0x000fe40007810000 */
[----:B------:R-:W-:Y:S02]  /*3ff0*/  ISETP.GT.AND P6, PT, R0, 0x18, P0 ;  /* 0x000000180000780c */ /* 0x000fe400007c4270 */
[----:B------:R-:W-:Y:S02]  /*4000*/  FMNMX.FTZ R156, R158, R156, !PT ;  /* 0x0000009c9e9c7209 */ /* 0x000fe40007810000 */
[C---:B------:R-:W-:Y:S02]  /*4010*/  ISETP.LT.OR P5, PT, R3.reuse, 0x1a, P5 ;  /* 0x0000001a0300780c */ /* 0x040fe40002fa1670 */
[----:B------:R-:W-:Y:S02]  /*4020*/  FMNMX.FTZ R6, R24, R6, !PT ;  /* 0x0000000618067209 */ /* 0x000fe40007810000 */
[----:B------:R-:W-:-:S02]  /*4030*/  ISETP.LT.OR P6, PT, R3, 0x19, P6 ;  /* 0x000000190300780c */ /* 0x000fc400037c1670 */
[----:B------:R-:W-:Y:S02]  /*4040*/  FMNMX.FTZ R156, R159, R156, !PT ;  /* 0x0000009c9f9c7209 */ /* 0x000fe40007810000 */
[----:B------:R-:W-:Y:S02]  /*4050*/  FSEL R59, R83, -INF , !P5 ;  /* 0xff800000533b7808 */ /* 0x000fe40006800000 */
[----:B------:R-:W-:Y:S02]  /*4060*/  FMNMX.FTZ R6, R58, R6, !PT ;  /* 0x000000063a067209 */ /* 0x000fe40007810000 */
[----:B------:R-:W-:Y:S02]  /*4070*/  ISETP.GT.AND P5, PT, R0, 0x21, P0 ;  /* 0x000000210000780c */ /* 0x000fe400007a4270 */
[----:B------:R-:W-:Y:S02]  /*4080*/  FSEL R57, R82, -INF , !P6 ;  /* 0xff80000052397808 */ /* 0x000fe40007000000 */
[----:B------:R-:W-:-:S02]  /*4090*/  FMNMX.FTZ R156, R168, R156, !PT ;  /* 0x0000009ca89c7209 */ /* 0x000fc40007810000 */
[----:B------:R-:W-:Y:S02]  /*40a0*/  ISETP.GT.AND P6, PT, R0, 0x20, P0 ;  /* 0x000000200000780c */ /* 0x000fe400007c4270 */
[----:B------:R-:W-:Y:S02]  /*40b0*/  FMNMX.FTZ R6, R56, R6, !PT ;  /* 0x0000000638067209 */ /* 0x000fe40007810000 */
[C---:B------:R-:W-:Y:S02]  /*40c0*/  ISETP.LT.OR P5, PT, R3.reuse, 0x22, P5 ;  /* 0x000000220300780c */ /* 0x040fe40002fa1670 */
[----:B------:R-:W-:Y:S02]  /*40d0*/  FMNMX.FTZ R156, R226, R156, !PT ;  /* 0x0000009ce29c7209 */ /* 0x000fe40007810000 */
[----:B------:R-:W-:Y:S02]  /*40e0*/  ISETP.LT.OR P6, PT, R3, 0x21, P6 ;  /* 0x000000210300780c */ /* 0x000fe400037c1670 */
[----:B------:R-:W-:-:S02]  /*40f0*/  FMNMX.FTZ R6, R57, R6, !PT ;  /* 0x0000000639067209 */ /* 0x000fc40007810000 */
[----:B------:R-:W-:Y:S02]  /*4100*/  FSEL R145, R51, -INF , !P5 ;  /* 0xff80000033917808 */ /* 0x000fe40006800000 */
[----:B------:R-:W-:Y:S02]  /*4110*/  ISETP.GT.AND P5, PT, R0, 0x28, P0 ;  /* 0x000000280000780c */ /* 0x000fe400007a4270 */
[----:B------:R-:W-:Y:S02]  /*4120*/  FMNMX.FTZ R156, R227, R156, !PT ;  /* 0x0000009ce39c7209 */ /* 0x000fe40007810000 */
[----:B------:R-:W-:Y:S02]  /*4130*/  FSEL R144, R50, -INF , !P6 ;  /* 0xff80000032907808 */ /* 0x000fe40007000000 */
[----:B------:R-:W-:Y:S02]  /*4140*/  FMNMX.FTZ R6, R59, R6, !PT ;  /* 0x000000063b067209 */ /* 0x000fe40007810000 */
[----:B------:R-:W-:-:S02]  /*4150*/  ISETP.LT.OR P5, PT, R3, 0x29, P5 ;  /* 0x000000290300780c */ /* 0x000fc40002fa1670 */
[----:B------:R-:W-:Y:S02]  /*4160*/  ISETP.GT.AND P6, PT, R0, 0x29, P0 ;  /* 0x000000290000780c */ /* 0x000fe400007c4270 */
[----:B------:R-:W-:Y:S02]  /*4170*/  FMNMX.FTZ R156, R232, R156, !PT ;  /* 0x0000009ce89c7209 */ /* 0x000fe40007810000 */
[----:B------:R-:W-:Y:S02]  /*4180*/  FMNMX.FTZ R6, R144, R6, !PT ;  /* 0x0000000690067209 */ /* 0x000fe40007810000 */
[----:B------:R-:W-:Y:S02]  /*4190*/  FSEL R147, R34, -INF , !P5 ;  /* 0xff80000022937808 */ /* 0x000fe40006800000 */
[----:B------:R-:W-:Y:S02]  /*41a0*/  ISETP.LT.OR P6, PT, R3, 0x2a, P6 ;  /* 0x0000002a0300780c */ /* 0x000fe400037c1670 */
[----:B------:R-:W-:-:S02]  /*41b0*/  ISETP.GT.AND P5, PT, R0, 0x30, P0 ;  /* 0x000000300000780c */ /* 0x000fc400007a4270 */
[----:B------:R-:W-:Y:S02]  /*41c0*/  FMNMX.FTZ R156, R234, R156, !PT ;  /* 0x0000009cea9c7209 */ /* 0x000fe40007810000 */
[----:B------:R-:W-:Y:S02]  /*41d0*/  FMNMX.FTZ R6, R145, R6, !PT ;  /* 0x0000000691067209 */ /* 0x000fe40007810000 */
[----:B------:R-:W-:Y:S01]  /*41e0*/  FSEL R146, R35, -INF , !P6 ;  /* 0xff80000023927808 */ /* 0x000fe20007000000 */
[----:B------:R-:W1:Y:S01]  /*41f0*/  SHFL.BFLY PT, R7, R156, 0x2, 0x1f ;  /* 0x0c401f009c077f89 */ /* 0x000e6200000e0000 */
[----:B------:R-:W-:Y:S02]  /*4200*/  ISETP.LT.OR P5, PT, R3, 0x31, P5 ;  /* 0x000000310300780c */ /* 0x000fe40002fa1670 */
[----:B------:R-:W-:Y:S01]  /*4210*/  ISETP.GT.AND P6, PT, R0, 0x31, P0 ;  /* 0x000000310000780c */ /* 0x000fe200007c4270 */
[----:B------:R-:W-:Y:S01]  /*4220*/  LDSM.16.MT88.4 R32, [R197+0x2100] ;  /* 0x00210000c520783b */ /* 0x000fe20000004200 */
[----:B------:R-:W-:-:S02]  /*4230*/  FMNMX.FTZ R6, R147, R6, !PT ;  /* 0x0000000693067209 */ /* 0x000fc40007810000 */
[----:B------:R-:W-:Y:S02]  /*4240*/  FSEL R169, R42, -INF , !P5 ;  /* 0xff8000002aa97808 */ /* 0x000fe40006800000 */
[----:B------:R-:W-:Y:S02]  /*4250*/  ISETP.LT.OR P6, PT, R3, 0x32, P6 ;  /* 0x000000320300780c */ /* 0x000fe400037c1670 */
[----:B------:R-:W-:Y:S02]  /*4260*/  ISETP.GT.AND P5, PT, R0, 0x38, P0 ;  /* 0x000000380000780c */ /* 0x000fe400007a4270 */
[----:B------:R-:W-:Y:S02]  /*4270*/  FMNMX.FTZ R6, R146, R6, !PT ;  /* 0x0000000692067209 */ /* 0x000fe40007810000 */
[----:B------:R-:W-:Y:S02]  /*4280*/  ISETP.GT.AND P0, PT, R0, 0x39, P0 ;  /* 0x000000390000780c */ /* 0x000fe40000704270 */
[----:B------:R-:W-:-:S02]  /*4290*/  FSEL R170, R43, -INF , !P6 ;  /* 0xff8000002baa7808 */ /* 0x000fc40007000000 */
[----:B------:R-:W-:Y:S01]  /*42a0*/  ISETP.LT.OR P5, PT, R3, 0x39, P5 ;  /* 0x000000390300780c */ /* 0x000fe20002fa1670 */
[----:B------:R-:W-:Y:S01]  /*42b0*/  LDSM.16.MT88.4 R40, [R197+0x100] ;  /* 0x00010000c528783b */ /* 0x000fe20000004200 */
[----:B------:R-:W-:Y:S02]  /*42c0*/  FMNMX.FTZ R0, R169, R6, !PT ;  /* 0x00000006a9007209 */ /* 0x000fe40007810000 */
[----:B------:R-:W-:Y:S02]  /*42d0*/  ISETP.LT.OR P0, PT, R3, 0x3a, P0 ;  /* 0x0000003a0300780c */ /* 0x000fe40000701670 */
[----:B------:R-:W-:Y:S02]  /*42e0*/  FSEL R224, R30, -INF , !P5 ;  /* 0xff8000001ee07808 */ /* 0x000fe40006800000 */
[----:B------:R-:W-:Y:S02]  /*42f0*/  FMNMX.FTZ R0, R170, R0, !PT ;  /* 0x00000000aa007209 */ /* 0x000fe40007810000 */
[----:B------:R-:W-:-:S02]  /*4300*/  FSEL R171, R31, -INF , !P0 ;  /* 0xff8000001fab7808 */ /* 0x000fc40004000000 */
[----:B------:R-:W-:Y:S02]  /*4310*/  FMNMX.FTZ R0, R224, R0, !PT ;  /* 0x00000000e0007209 */ /* 0x000fe40007810000 */
[----:B-1----:R-:W-:Y:S02]  /*4320*/  FMNMX.FTZ R156, R156, R7, !PT ;  /* 0x000000079c9c7209 */ /* 0x002fe40007810000 */
[----:B------:R-:W-:Y:S02]  /*4330*/  FMNMX.FTZ R0, R171, R0, !PT ;  /* 0x00000000ab007209 */ /* 0x000fe40007810000 */
[----:B------:R-:W-:Y:S01]  /*4340*/  LEA R198, R4, R197, 0x1 ;  /* 0x000000c504c67211 */ /* 0x000fe200078e08ff */
[----:B------:R-:W1:Y:S04]  /*4350*/  SHFL.BFLY PT, R6, R156, 0x1, 0x1f ;  /* 0x0c201f009c067f89 */ /* 0x000e6800000e0000 */
[----:B------:R-:W2:Y:S01]  /*4360*/  SHFL.BFLY PT, R3, R0, 0x2, 0x1f ;  /* 0x0c401f0000037f89 */ /* 0x000ea200000e0000 */
[----:B------:R-:W-:-:S03]  /*4370*/  IMAD R199, R2, 0x2, R198 ;  /* 0x0000000202c77824 */ /* 0x000fc600078e02c6 */
        /* <DEDUP_REMOVED lines=17> */
[C---:B------:R-:W-:Y:S01]  /*4490*/  FSETP.NEU.FTZ.AND P0, PT, R3.reuse, -INF , PT ;  /* 0xff8000000300780b */ /* 0x040fe20003f1d000 */
[----:B------:R-:W1:Y:S01]  /*44a0*/  LDSM.16.MT88.4 R12, [R199+0x100] ;  /* 0x00010000c70c783b */ /* 0x000e620000004200 */
[----:B------:R2:W3:Y:S08]  /*44b0*/  MUFU.EX2 R16, R0 ;  /* 0x0000000000107308 */ /* 0x0004f00000000800 */
[----:B------:R4:W5:Y:S01]  /*44c0*/  MUFU.EX2 R167, R6 ;  /* 0x0000000600a77308 */ /* 0x0009620000000800 */
[----:B--2---:R-:W-:-:S05]  /*44d0*/  FMUL.FTZ R0, R3, c[0x0][0x2d0] ;  /* 0x0000b40003007a20 */ /* 0x004fca0000410000 */
[----:B------:R-:W-:Y:S02]  /*44e0*/  FSEL R0, R0, RZ, P0 ;  /* 0x000000ff00007208 */ /* 0x000fe40000000000 */
[----:B------:R-:W-:-:S03]  /*44f0*/  PLOP3.LUT P0, PT, PT, PT, UP1, 0x40, 0x0 ;  /* 0x000000000000781c */ /* 0x000fc60003f0e818 */
[--C-:B----4-:R-:W-:Y:S02]  /*4500*/  FFMA.FTZ R6, R9, c[0x0][0x2d0], -R0.reuse ;  /* 0x0000b40009067a23 */ /* 0x110fe40000010800 */
[--C-:B------:R-:W-:Y:S02]  /*4510*/  FFMA.FTZ R5, R10, c[0x0][0x2d0], -R0.reuse ;  /* 0x0000b4000a057a23 */ /* 0x100fe40000010800 */
[--C-:B------:R-:W-:Y:S01]  /*4520*/  FFMA.FTZ R4, R11, c[0x0][0x2d0], -R0.reuse ;  /* 0x0000b4000b047a23 */ /* 0x100fe20000010800 */
[----:B------:R5:W-:Y:S01]  /*4530*/  MUFU.EX2 R176, R6 ;  /* 0x0000000600b07308 */ /* 0x000be20000000800 */
[----:B------:R-:W-:Y:S02]  /*4540*/  FFMA.FTZ R2, R24, c[0x0][0x2d0], -R0 ;  /* 0x0000b40018027a23 */ /* 0x000fe40000010800 */
[----:B---3--:R-:W-:Y:S01]  /*4550*/  IMAD.MOV.U32 R9, RZ, RZ, R16 ;  /* 0x000000ffff097224 */ /* 0x008fe200078e0010 */
[----:B------:R-:W-:Y:S04]  /*4560*/  LDSM.16.MT88.4 R24, [R200+0x2100] ;  /* 0x00210000c818783b */ /* 0x000fe80000004200 */
[----:B------:R-:W2:Y:S01]  /*4570*/  MUFU.EX2 R252, R5 ;  /* 0x0000000500fc7308 */ /* 0x000ea20000000800 */
[----:B------:R-:W3:Y:S07]  /*4580*/  LDSM.16.MT88.4 R16, [R200+0x100] ;  /* 0x00010000c810783b */ /* 0x000eee0000004200 */
[----:B------:R4:W-:Y:S01]  /*4590*/  MUFU.EX2 R10, R4 ;  /* 0x00000004000a7308 */ /* 0x0009e20000000800 */
[----:B-----5:R-:W-:-:S07]  /*45a0*/  F2FP.BF16.PACK_AB R6, R167, R9 ;  /* 0x00000009a706723e */ /* 0x020fce00000010ff */
[----:B------:R-:W5:Y:S01]  /*45b0*/  MUFU.EX2 R172, R2 ;  /* 0x0000000200ac7308 */ /* 0x000f620000000800 */
[----:B--2---:R-:W-:Y:S02]  /*45c0*/  F2FP.BF16.PACK_AB R5, R252, R176 ;  /* 0x000000b0fc05723e */ /* 0x004fe400000010ff */
[----:B----4-:R-:W-:Y:S02]  /*45d0*/  F2FP.BF16.PACK_AB R4, R174, R173 ;  /* 0x000000adae04723e */ /* 0x010fe400000010ff */
[----:B-----5:R-:W-:Y:S01]  /*45e0*/  F2FP.BF16.PACK_AB R7, R172, R10 ;  /* 0x0000000aac07723e */ /* 0x020fe200000010ff */
[----:B------:R-:W-:-:S04]  /*45f0*/  FFMA.FTZ R2, R60, c[0x0][0x2d0], -R8 ;  /* 0x0000b4003c027a23 */ /* 0x000fc80000010808 */
[----:B------:R2:W-:Y:S02]  /*4600*/  MUFU.EX2 R175, R2 ;  /* 0x0000000200af7308 */ /* 0x0005e40000000800 */
[C---:B-1----:R-:W-:Y:S08]  /*4610*/  HMMA.16816.F32.BF16 R104, R4.reuse, R12, RZ ;  /* 0x0000000c0468723c */ /* 0x042ff000000418ff */
[----:B------:R-:W-:Y:S01]  /*4620*/  HMMA.16816.F32.BF16 R80, R4, R14, RZ ;  /* 0x0000000e0450723c */ /* 0x000fe200000418ff */
[----:B------:R-:W1:Y:S01]  /*4630*/  LDSM.16.MT88.4 R12, [R199+0x4100] ;  /* 0x00410000c70c783b */ /* 0x000e620000004200 */
[----:B--2---:R-:W-:-:S06]  /*4640*/  FFMA.FTZ R2, R61, c[0x0][0x2d0], -R8 ;  /* 0x0000b4003d027a23 */ /* 0x004fcc0000010808 */
[C---:B------:R-:W-:Y:S01]  /*4650*/  HMMA.16816.F32.BF16 R112, R4.reuse, R20, RZ ;  /* 0x000000140470723c */ /* 0x040fe200000418ff */
[----:B------:R2:W4:Y:S07]  /*4660*/  MUFU.EX2 R177, R2 ;  /* 0x0000000200b17308 */ /* 0x00052e0000000800 */
[C---:B------:R-:W-:Y:S01]  /*4670*/  HMMA.16816.F32.BF16 R84, R4.reuse, R22, RZ ;  /* 0x000000160454723c */ /* 0x040fe200000418ff */
[----:B------:R-:W-:Y:S07]  /*4680*/  LDSM.16.MT88.4 R20, [R200+0x6100] ;  /* 0x00610000c814783b */ /* 0x000fee0000004200 */
[----:B---3--:R-:W-:Y:S01]  /*4690*/  HMMA.16816.F32.BF16 R108, R4, R16, RZ ;  /* 0x00000010046c723c */ /* 0x008fe200000418ff */
[----:B--2---:R-:W-:-:S04]  /*46a0*/  FFMA.FTZ R2, R62, c[0x0][0x2d0], -R8 ;  /* 0x0000b4003e027a23 */ /* 0x004fc80000010808 */
[----:B------:R2:W-:Y:S03]  /*46b0*/  MUFU.EX2 R223, R2 ;  /* 0x0000000200df7308 */ /* 0x0005e60000000800 */
[C---:B------:R-:W-:Y:S01]  /*46c0*/  HMMA.16816.F32.BF16 R124, R4.reuse, R18, RZ ;  /* 0x00000012047c723c */ /* 0x040fe200000418ff */
[----:B------:R-:W-:Y:S07]  /*46d0*/  LDSM.16.MT88.4 R16, [R197+0x6100] ;  /* 0x00610000c510783b */ /* 0x000fee0000004200 */
[----:B------:R-:W-:Y:S01]  /*46e0*/  HMMA.16816.F32.BF16 R100, R4, R24, RZ ;  /* 0x000000180464723c */ /* 0x000fe200000418ff */
[----:B--2---:R-:W-:-:S07]  /*46f0*/  FFMA.FTZ R2, R63, c[0x0][0x2d0], -R8 ;  /* 0x0000b4003f027a23 */ /* 0x004fce0000010808 */
[C---:B-1----:R-:W-:Y:S01]  /*4700*/  HMMA.16816.F32.BF16 R136, R4.reuse, R12, RZ ;  /* 0x0000000c0488723c */ /* 0x042fe200000418ff */
[----:B------:R1:W2:Y:S07]  /*4710*/  MUFU.EX2 R11, R2 ;  /* 0x00000002000b7308 */ /* 0x0002ae0000000800 */
[C---:B------:R-:W-:Y:S01]  /*4720*/  HMMA.16816.F32.BF16 R132, R4.reuse, R14, RZ ;  /* 0x0000000e0484723c */ /* 0x040fe200000418ff */
[----:B------:R-:W3:Y:S07]  /*4730*/  LDSM.16.MT88.4 R12, [R199+0x6100] ;  /* 0x00610000c70c783b */ /* 0x000eee0000004200 */
[----:B------:R-:W-:Y:S01]  /*4740*/  HMMA.16816.F32.BF16 R68, R4, R26, RZ ;  /* 0x0000001a0444723c */ /* 0x000fe200000418ff */
[----:B------:R-:W5:Y:S01]  /*4750*/  LDSM.16.MT88.4 R24, [R198+0x6100] ;  /* 0x00610000c618783b */ /* 0x000f620000004200 */
[----:B-1----:R-:W-:-:S04]  /*4760*/  FFMA.FTZ R2, R58, c[0x0][0x2d0], -R0 ;  /* 0x0000b4003a027a23 */ /* 0x002fc80000010800 */
[----:B------:R1:W-:Y:S02]  /*4770*/  MUFU.EX2 R247, R2 ;  /* 0x0000000200f77308 */ /* 0x0003e40000000800 */
[C---:B------:R-:W-:Y:S08]  /*4780*/  HMMA.16816.F32.BF16 R64, R4.reuse, R32, RZ ;  /* 0x000000200440723c */ /* 0x040ff000000418ff */
[----:B------:R-:W-:Y:S01]  /*4790*/  HMMA.16816.F32.BF16 R76, R4, R34, RZ ;  /* 0x00000022044c723c */ /* 0x000fe200000418ff */
[----:B------:R-:W2:Y:S01]  /*47a0*/  LDSM.16.MT88.4 R32, [R197+0x900] ;  /* 0x00090000c520783b */ /* 0x000ea20000004200 */
[----:B-1----:R-:W-:-:S06]  /*47b0*/  FFMA.FTZ R2, R56, c[0x0][0x2d0], -R0 ;  /* 0x0000b40038027a23 */ /* 0x002fcc0000010800 */
[C---:B------:R-:W-:Y:S01]  /*47c0*/  HMMA.16816.F32.BF16 R116, R4.reuse, R40, RZ ;  /* 0x000000280474723c */ /* 0x040fe200000418ff */
[----:B------:R1:W1:Y:S07]  /*47d0*/  MUFU.EX2 R244, R2 ;  /* 0x0000000200f47308 */ /* 0x00026e0000000800 */
[C---:B------:R-:W-:Y:S08]  /*47e0*/  HMMA.16816.F32.BF16 R128, R4.reuse, R42, RZ ;  /* 0x0000002a0480723c */ /* 0x040ff000000418ff */
[----:B------:R-:W-:Y:S01]  /*47f0*/  HMMA.16816.F32.BF16 R40, R4, R28, RZ ;  /* 0x0000001c0428723c */ /* 0x000fe200000418ff */
[----:B-1----:R-:W-:-:S04]  /*4800*/  FFMA.FTZ R2, R57, c[0x0][0x2d0], -R0 ;  /* 0x0000b40039027a23 */ /* 0x002fc80000010800 */
[----:B------:R1:W-:Y:S03]  /*4810*/  MUFU.EX2 R245, R2 ;  /* 0x0000000200f57308 */ /* 0x0003e60000000800 */
[C---:B------:R-:W-:Y:S01]  /*4820*/  HMMA.16816.F32.BF16 R72, R4.reuse, R30, RZ ;  /* 0x0000001e0448723c */ /* 0x040fe200000418ff */
[----:B------:R-:W2:Y:S07]  /*4830*/  LDSM.16.MT88.4 R28, [R198+0x900] ;  /* 0x00090000c61c783b */ /* 0x000eae0000004200 */
[----:B---3--:R-:W-:Y:S01]  /*4840*/  HMMA.16816.F32.BF16 R188, R4, R14, RZ ;  /* 0x0000000e04bc723c */ /* 0x008fe200000418ff */
[----:B-1----:R-:W-:-:S07]  /*4850*/  FFMA.FTZ R2, R59, c[0x0][0x2d0], -R0 ;  /* 0x0000b4003b027a23 */ /* 0x002fce0000010800 */
[C---:B------:R-:W-:Y:S01]  /*4860*/  HMMA.16816.F32.BF16 R160, R4.reuse, R20, RZ ;  /* 0x0000001404a0723c */ /* 0x040fe200000418ff */
[----:B------:R1:W3:Y:S07]  /*4870*/  MUFU.EX2 R235, R2 ;  /* 0x0000000200eb7308 */ /* 0x0002ee0000000800 */
[C---:B------:R-:W-:Y:S01]  /*4880*/  HMMA.16816.F32.BF16 R56, R4.reuse, R22, RZ ;  /* 0x000000160438723c */ /* 0x040fe200000418ff */
[----:B------:R-:W2:Y:S07]  /*4890*/  LDSM.16.MT88.4 R20, [R200+0x900] ;  /* 0x00090000c814783b */ /* 0x000eae0000004200 */
[----:B------:R-:W-:Y:S01]  /*48a0*/  HMMA.16816.F32.BF16 R140, R4, R16, RZ ;  /* 0x00000010048c723c */ /* 0x000fe200000418ff */
[----:B------:R-:W-:Y:S01]  /*48b0*/  MOV R184, R189 ;  /* 0x000000bd00b87202 */ /* 0x000fe20000000f00 */
[----:B------:R-:W-:Y:S01]  /*48c0*/  IMAD.MOV.U32 R179, RZ, RZ, R190 ;  /* 0x000000ffffb37224 */ /* 0x000fe200078e00be */
[----:B-1----:R-:W-:Y:S01]  /*48d0*/  MOV R2, R188 ;  /* 0x000000bc00027202 */ /* 0x002fe20000000f00 */
[----:B------:R-:W-:-:S04]  /*48e0*/  IMAD.MOV.U32 R178, RZ, RZ, R191 ;  /* 0x000000ffffb27224 */ /* 0x000fc800078e00bf */
[C---:B------:R-:W-:Y:S01]  /*48f0*/  HMMA.16816.F32.BF16 R60, R4.reuse, R18, RZ ;  /* 0x00000012043c723c */ /* 0x040fe200000418ff */
[----:B------:R-:W1:Y:S07]  /*4900*/  LDSM.16.MT88.4 R16, [R199+0x900] ;  /* 0x00090000c710783b */ /* 0x000e6e0000004200 */
[C---:B------:R-:W-:Y:S01]  /*4910*/  HMMA.16816.F32.BF16 R180, R4.reuse, R12, RZ ;  /* 0x0000000c04b4723c */ /* 0x040fe200000418ff */
        /* <DEDUP_REMOVED lines=8> */
[C---:B------:R-:W-:Y:S08]  /*49a0*/  HMMA.16816.F32.BF16 R44, R4.reuse, R46, RZ ;  /* 0x0000002e042c723c */ /* 0x040ff000000418ff */
[C---:B-----5:R-:W-:Y:S08]  /*49b0*/  HMMA.16816.F32.BF16 R148, R4.reuse, R24, RZ ;  /* 0x000000180494723c */ /* 0x060ff000000418ff */
[----:B------:R-:W-:Y:S07]  /*49c0*/  HMMA.16816.F32.BF16 R152, R4, R26, RZ ;  /* 0x0000001a0498723c */ /* 0x000fee00000418ff */
[----:B----4-:R-:W-:-:S02]  /*49d0*/  F2FP.BF16.PACK_AB R4, R177, R175 ;  /* 0x000000afb104723e */ /* 0x010fc400000010ff */
[----:B--2---:R-:W-:Y:S02]  /*49e0*/  F2FP.BF16.PACK_AB R6, R11, R223 ;  /* 0x000000df0b06723e */ /* 0x004fe400000010ff */
[----:B------:R-:W-:Y:S02]  /*49f0*/  F2FP.BF16.PACK_AB R5, R244, R247 ;  /* 0x000000f7f405723e */ /* 0x000fe400000010ff */
[----:B---3--:R-:W-:-:S07]  /*4a00*/  F2FP.BF16.PACK_AB R7, R235, R245 ;  /* 0x000000f5eb07723e */ /* 0x008fce00000010ff */
[C---:B------:R-:W-:Y:S08]  /*4a10*/  HMMA.16816.F32.BF16 R24, R4.reuse, R32, R116 ;  /* 0x000000200418723c */ /* 0x040ff00000041874 */
[C---:B------:R-:W-:Y:S08]  /*4a20*/  HMMA.16816.F32.BF16 R228, R4.reuse, R28, R112 ;  /* 0x0000001c04e4723c */ /* 0x040ff00000041870 */
[C---:B------:R-:W-:Y:S01]  /*4a30*/  HMMA.16816.F32.BF16 R188, R4.reuse, R30, R84 ;  /* 0x0000001e04bc723c */ /* 0x040fe20000041854 */
[----:B------:R-:W2:Y:S07]  /*4a40*/  LDSM.16.MT88.4 R28, [R200+0x2900] ;  /* 0x00290000c81c783b */ /* 0x000eae0000004200 */
[----:B------:R-:W-:Y:S01]  /*4a50*/  HMMA.16816.F32.BF16 R32, R4, R34, R128 ;  /* 0x000000220420723c */ /* 0x000fe20000041880 */
[----:B------:R-:W-:Y:S01]  /*4a60*/  IMAD.MOV.U32 R116, RZ, RZ, R24 ;  /* 0x000000ffff747224 */ /* 0x000fe200078e0018 */
[----:B------:R-:W-:Y:S01]  /*4a70*/  MOV R165, R26 ;  /* 0x0000001a00a57202 */ /* 0x000fe20000000f00 */
[----:B------:R-:W-:-:S02]  /*4a80*/  IMAD.MOV.U32 R166, RZ, RZ, R25 ;  /* 0x000000ffffa67224 */ /* 0x000fc400078e0019 */
[----:B------:R-:W-:Y:S02]  /*4a90*/  IMAD.MOV.U32 R164, RZ, RZ, R27 ;  /* 0x000000ffffa47224 */ /* 0x000fe400078e001b */
[----:B------:R-:W3:Y:S01]  /*4aa0*/  LDSM.16.MT88.4 R24, [R198+0x2900] ;  /* 0x00290000c618783b */ /* 0x000ee20000004200 */
[C---:B------:R-:W-:Y:S08]  /*4ab0*/  HMMA.16816.F32.BF16 R248, R4.reuse, R22, R124 ;  /* 0x0000001604f8723c */ /* 0x040ff0000004187c */
[C---:B-1----:R-:W-:Y:S08]  /*4ac0*/  HMMA.16816.F32.BF16 R124, R4.reuse, R16, R104 ;  /* 0x00000010047c723c */ /* 0x042ff00000041868 */
[----:B------:R-:W-:Y:S01]  /*4ad0*/  HMMA.16816.F32.BF16 R192, R4, R20, R108 ;  /* 0x0000001404c0723c */ /* 0x000fe2000004186c */
[----:B------:R-:W-:Y:S01]  /*4ae0*/  IMAD.MOV.U32 R128, RZ, RZ, R35 ;  /* 0x000000ffff807224 */ /* 0x000fe200078e0023 */
[----:B------:R-:W-:Y:S01]  /*4af0*/  MOV R119, R33 ;  /* 0x0000002100777202 */ /* 0x000fe20000000f00 */
[----:B------:R-:W-:Y:S01]  /*4b00*/  IMAD.MOV.U32 R118, RZ, RZ, R34 ;  /* 0x000000ffff767224 */ /* 0x000fe200078e0022 */
[----:B------:R-:W-:Y:S01]  /*4b10*/  LDSM.16.MT88.4 R20, [R197+0x4900] ;  /* 0x00490000c514783b */ /* 0x000fe20000004200 */
[----:B------:R-:W-:-:S03]  /*4b20*/  IMAD.MOV.U32 R117, RZ, RZ, R32 ;  /* 0x000000ffff757224 */ /* 0x000fc600078e0020 */
[C---:B------:R-:W-:Y:S01]  /*4b30*/  HMMA.16816.F32.BF16 R104, R4.reuse, R18, R80 ;  /* 0x000000120468723c */ /* 0x040fe20000041850 */
[----:B------:R-:W1:Y:S04]  /*4b40*/  LDSM.16.MT88.4 R16, [R198+0x4900] ;  /* 0x00490000c610783b */ /* 0x000e680000004200 */
[----:B------:R-:W-:Y:S02]  /*4b50*/  LDSM.16.MT88.4 R32, [R199+0x2900] ;  /* 0x00290000c720783b */ /* 0x000fe40000004200 */
[----:B------:R-:W-:Y:S01]  /*4b60*/  IMAD.MOV.U32 R80, RZ, RZ, R128 ;  /* 0x000000ffff507224 */ /* 0x000fe200078e0080 */
[----:B------:R-:W-:Y:S01]  /*4b70*/  HMMA.16816.F32.BF16 R108, R4, R12, R64 ;  /* 0x0000000c046c723c */ /* 0x000fe20000041840 */
[----:B------:R-:W-:Y:S01]  /*4b80*/  MOV R83, R179 ;  /* 0x000000b300537202 */ /* 0x000fe20000000f00 */
[----:B------:R-:W-:Y:S01]  /*4b90*/  IMAD.MOV.U32 R82, RZ, RZ, R184 ;  /* 0x000000ffff527224 */ /* 0x000fe200078e00b8 */
[----:B------:R-:W-:-:S04]  /*4ba0*/  MOV R81, R185 ;  /* 0x000000b900517202 */ /* 0x000fc80000000f00 */
[----:B------:R-:W-:Y:S01]  /*4bb0*/  IMAD.MOV.U32 R66, RZ, RZ, R119 ;  /* 0x000000ffff427224 */ /* 0x000fe200078e0077 */
[----:B------:R-:W-:Y:S01]  /*4bc0*/  HMMA.16816.F32.BF16 R112, R4, R14, R76 ;  /* 0x0000000e0470723c */ /* 0x000fe2000004184c */
[----:B------:R-:W4:Y:S01]  /*4bd0*/  LDSM.16.MT88.4 R12, [R200+0x4900] ;  /* 0x00490000c80c783b */ /* 0x000f220000004200 */
[----:B------:R-:W-:Y:S01]  /*4be0*/  IMAD.MOV.U32 R67, RZ, RZ, R118 ;  /* 0x000000ffff437224 */ /* 0x000fe200078e0076 */
[----:B------:R-:W-:Y:S01]  /*4bf0*/  MOV R65, R117 ;  /* 0x0000007500417202 */ /* 0x000fe20000000f00 */
[----:B------:R-:W-:-:S03]  /*4c00*/  IMAD.MOV.U32 R64, RZ, RZ, R178 ;  /* 0x000000ffff407224 */ /* 0x000fc600078e00b2 */
[----:B------:R-:W-:Y:S01]  /*4c10*/  IMAD.MOV.U32 R79, RZ, RZ, R116 ;  /* 0x000000ffff4f7224 */ /* 0x000fe200078e0074 */
[C---:B--2---:R-:W-:Y:S08]  /*4c20*/  HMMA.16816.F32.BF16 R84, R4.reuse, R28, R100 ;  /* 0x0000001c0454723c */ /* 0x044ff00000041864 */
[C---:B---3--:R-:W-:Y:S07]  /*4c30*/  HMMA.16816.F32.BF16 R116, R4.reuse, R24, R40 ;  /* 0x000000180474723c */ /* 0x048fee0000041828 */
[----:B------:R-:W-:Y:S01]  /*4c40*/  IMAD.MOV.U32 R43, RZ, RZ, R173 ;  /* 0x000000ffff2b7224 */ /* 0x000fe200078e00ad */
[----:B------:R-:W-:Y:S01]  /*4c50*/  HMMA.16816.F32.BF16 R240, R4, R26, R72 ;  /* 0x0000001a04f0723c */ /* 0x000fe20000041848 */
[----:B------:R-:W2:Y:S01]  /*4c60*/  LDSM.16.MT88.4 R24, [R199+0x4900] ;  /* 0x00490000c718783b */ /* 0x000ea20000004200 */
[----:B------:R-:W-:Y:S01]  /*4c70*/  MOV R42, R172 ;  /* 0x000000ac002a7202 */ /* 0x000fe20000000f00 */
[----:B------:R-:W-:-:S05]  /*4c80*/  IMAD.MOV.U32 R41, RZ, RZ, R167 ;  /* 0x000000ffff297224 */ /* 0x000fca00078e00a7 */
[C---:B------:R-:W-:Y:S01]  /*4c90*/  HMMA.16816.F32.BF16 R236, R4.reuse, R30, R68 ;  /* 0x0000001e04ec723c */ /* 0x040fe20000041844 */
[----:B------:R-:W3:Y:S01]  /*4ca0*/  LDSM.16.MT88.4 R28, [R197+0x6900] ;  /* 0x00690000c51c783b */ /* 0x000ee20000004200 */
[----:B------:R-:W-:Y:S01]  /*4cb0*/  IMAD.MOV.U32 R101, RZ, RZ, R86 ;  /* 0x000000ffff657224 */ /* 0x000fe200078e0056 */
[----:B------:R-:W-:Y:S01]  /*4cc0*/  MOV R100, R87 ;  /* 0x0000005700647202 */ /* 0x000fe20000000f00 */
[----:B------:R-:W-:Y:S01]  /*4cd0*/  IMAD.MOV.U32 R87, RZ, RZ, R177 ;  /* 0x000000ffff577224 */ /* 0x000fe200078e00b1 */
[----:B------:R-:W-:Y:S01]  /*4ce0*/  MOV R103, R84 ;  /* 0x0000005400677202 */ /* 0x000fe20000000f00 */
[----:B------:R-:W-:Y:S02]  /*4cf0*/  IMAD.MOV.U32 R86, RZ, RZ, R176 ;  /* 0x000000ffff567224 */ /* 0x000fe400078e00b0 */
[----:B-1----:R-:W-:Y:S01]  /*4d00*/  HMMA.16816.F32.BF16 R128, R4, R16, R88 ;  /* 0x000000100480723c */ /* 0x002fe20000041858 */
[----:B------:R-:W-:Y:S01]  /*4d10*/  IMAD.MOV.U32 R102, RZ, RZ, R85 ;  /* 0x000000ffff667224 */ /* 0x000fe200078e0055 */
[----:B------:R-:W-:Y:S01]  /*4d20*/  MOV R85, R175 ;  /* 0x000000af00557202 */ /* 0x000fe20000000f00 */
[----:B------:R-:W-:-:S04]  /*4d30*/  IMAD.MOV.U32 R84, RZ, RZ, R174 ;  /* 0x000000ffff547224 */ /* 0x000fc800078e00ae */
[----:B------:R-:W-:Y:S01]  /*4d40*/  IMAD.MOV.U32 R17, RZ, RZ, R79 ;  /* 0x000000ffff117224 */ /* 0x000fe200078e004f */
[----:B----4-:R-:W-:Y:S01]  /*4d50*/  HMMA.16816.F32.BF16 R88, R4, R12, R36 ;  /* 0x0000000c0458723c */ /* 0x010fe20000041824 */
[----:B------:R-:W-:-:S06]  /*4d60*/  MOV R16, R64 ;  /* 0x0000004000107202 */ /* 0x000fcc0000000f00 */
[----:B------:R-:W-:Y:S01]  /*4d70*/  IMAD.MOV.U32 R39, RZ, RZ, R2 ;  /* 0x000000ffff277224 */ /* 0x000fe200078e0002 */
[C---:B------:R-:W-:Y:S01]  /*4d80*/  HMMA.16816.F32.BF16 R72, R4.reuse, R14, R44 ;  /* 0x0000000e0448723c */ /* 0x040fe2000004182c */
[----:B------:R-:W1:Y:S01]  /*4d90*/  LDSM.16.MT88.4 R12, [R200+0x6900] ;  /* 0x00690000c80c783b */ /* 0x000e620000004200 */
[----:B------:R-:W-:Y:S02]  /*4da0*/  FFMA.FTZ R2, R157, c[0x0][0x2d0], -R8 ;  /* 0x0000b4009d027a23 */ /* 0x000fe40000010808 */
[----:B------:R-:W-:Y:S02]  /*4db0*/  IMAD.MOV.U32 R38, RZ, RZ, R84 ;  /* 0x000000ffff267224 */ /* 0x000fe400078e0054 */
[----:B------:R4:W-:Y:S01]  /*4dc0*/  MUFU.EX2 R40, R2 ;  /* 0x0000000200287308 */ /* 0x0009e20000000800 */
[----:B------:R-:W-:Y:S01]  /*4dd0*/  IMAD.MOV.U32 R44, RZ, RZ, R39 ;  /* 0x000000ffff2c7224 */ /* 0x000fe200078e0027 */
[----:B------:R-:W-:Y:S01]  /*4de0*/  HMMA.16816.F32.BF16 R176, R4, R34, R120 ;  /* 0x0000002204b0723c */ /* 0x000fe20000041878 */
[----:B------:R-:W-:-:S02]  /*4df0*/  IMAD.MOV.U32 R39, RZ, RZ, R85 ;  /* 0x000000ffff277224 */ /* 0x000fc400078e0055 */
[----:B------:R-:W-:-:S04]  /*4e00*/  IMAD.MOV.U32 R47, RZ, RZ, R16 ;  /* 0x000000ffff2f7224 */ /* 0x000fc800078e0010 */
[----:B------:R-:W-:Y:S01]  /*4e10*/  IMAD.MOV.U32 R120, RZ, RZ, R166 ;  /* 0x000000ffff787224 */ /* 0x000fe200078e00a6 */
[----:B------:R-:W-:Y:S01]  /*4e20*/  MOV R121, R165 ;  /* 0x000000a500797202 */ /* 0x000fe20000000f00 */
[----:B------:R-:W-:Y:S01]  /*4e30*/  IMAD.MOV.U32 R122, RZ, RZ, R164 ;  /* 0x000000ffff7a7224 */ /* 0x000fe200078e00a4 */
[----:B------:R-:W-:Y:S01]  /*4e40*/  HMMA.16816.F32.BF16 R172, R4, R20, R92 ;  /* 0x0000001404ac723c */ /* 0x000fe2000004185c */
[----:B------:R-:W-:Y:S02]  /*4e50*/  IMAD.MOV.U32 R123, RZ, RZ, R81 ;  /* 0x000000ffff7b7224 */ /* 0x000fe400078e0051 */
[----:B----4-:R-:W-:-:S05]  /*4e60*/  FFMA.FTZ R2, R158, c[0x0][0x2d0], -R8 ;  /* 0x0000b4009e027a23 */ /* 0x010fca0000010808 */
[C---:B------:R-:W-:Y:S01]  /*4e70*/  HMMA.16816.F32.BF16 R164, R4.reuse, R22, R52 ;  /* 0x0000001604a4723c */ /* 0x040fe20000041834 */
[----:B------:R-:W4:Y:S01]  /*4e80*/  LDSM.16.MT88.4 R20, [R198+0x6900] ;  /* 0x00690000c614783b */ /* 0x000f220000004200 */
[----:B------:R5:W1:Y:S06]  /*4e90*/  MUFU.EX2 R36, R2 ;  /* 0x0000000200247308 */ /* 0x000a6c0000000800 */
[C---:B------:R-:W-:Y:S01]  /*4ea0*/  HMMA.16816.F32.BF16 R184, R4.reuse, R32, R96 ;  /* 0x0000002004b8723c */ /* 0x040fe20000041860 */
[----:B------:R-:W1:Y:S06]  /*4eb0*/  LDSM.16.MT88.4 R32, [R199+0x6900] ;  /* 0x00690000c720783b */ /* 0x000e6c0000004200 */
[----:B------:R-:W-:Y:S01]  /*4ec0*/  IMAD.MOV.U32 R99, RZ, RZ, R80 ;  /* 0x000000ffff637224 */ /* 0x000fe200078e0050 */
[----:B------:R-:W-:Y:S01]  /*4ed0*/  HMMA.16816.F32.BF16 R92, R4, R18, R48 ;  /* 0x00000012045c723c */ /* 0x000fe20000041830 */
[----:B------:R-:W-:Y:S01]  /*4ee0*/  IMAD.MOV.U32 R96, RZ, RZ, R65 ;  /* 0x000000ffff607224 */ /* 0x000fe200078e0041 */
[----:B------:R-:W-:Y:S01]  /*4ef0*/  MOV R98, R67 ;  /* 0x0000004300627202 */ /* 0x000fe20000000f00 */
[----:B-----5:R-:W-:-:S02]  /*4f00*/  FFMA.FTZ R2, R159, c[0x0][0x2d0], -R8 ;  /* 0x0000b4009f027a23 */ /* 0x020fc40000010808 */
[----:B------:R-:W-:Y:S02]  /*4f10*/  IMAD.MOV.U32 R97, RZ, RZ, R66 ;  /* 0x000000ffff617224 */ /* 0x000fe400078e0042 */
[----:B------:R5:W1:Y:S01]  /*4f20*/  MUFU.EX2 R37, R2 ;  /* 0x0000000200257308 */ /* 0x000a620000000800 */
[----:B------:R-:W-:Y:S01]  /*4f30*/  MOV R18, R82 ;  /* 0x0000005200127202 */ /* 0x000fe20000000f00 */
[----:B------:R-:W-:Y:S01]  /*4f40*/  IMAD.MOV.U32 R19, RZ, RZ, R83 ;  /* 0x000000ffff137224 */ /* 0x000fe200078e0053 */
[----:B--2---:R-:W-:Y:S02]  /*4f50*/  HMMA.16816.F32.BF16 R52, R4, R24, R136 ;  /* 0x000000180434723c */ /* 0x004fe40000041888 */
[----:B------:R-:W-:Y:S01]  /*4f60*/  MOV R45, R18 ;  /* 0x00000012002d7202 */ /* 0x000fe20000000f00 */
[----:B------:R-:W-:-:S04]  /*4f70*/  IMAD.MOV.U32 R46, RZ, RZ, R19 ;  /* 0x000000ffff2e7224 */ /* 0x000fc800078e0013 */
[----:B------:R-:W-:Y:S01]  /*4f80*/  IMAD.MOV.U32 R138, RZ, RZ, R38 ;  /* 0x000000ffff8a7224 */ /* 0x000fe200078e0026 */
[----:B------:R-:W-:Y:S01]  /*4f90*/  HMMA.16816.F32.BF16 R80, R4, R26, R132 ;  /* 0x0000001a0450723c */ /* 0x000fe20000041884 */
[----:B------:R-:W2:Y:S01]  /*4fa0*/  LDSM.16.MT88.4 R24, [R197+0x1100] ;  /* 0x00110000c518783b */ /* 0x000ea20000004200 */
[----:B------:R-:W-:Y:S02]  /*4fb0*/  IMAD.MOV.U32 R139, RZ, RZ, R41 ;  /* 0x000000ffff8b7224 */ /* 0x000fe400078e0029 */
[----:B-----5:R-:W-:-:S03]  /*4fc0*/  FFMA.FTZ R2, R168, c[0x0][0x2d0], -R8 ;  /* 0x0000b400a8027a23 */ /* 0x020fc60000010808 */
[----:B------:R-:W-:Y:S01]  /*4fd0*/  IMAD.MOV.U32 R133, RZ, RZ, R120 ;  /* 0x000000ffff857224 */ /* 0x000fe200078e0078 */
[C---:B---3--:R-:W-:Y:S01]  /*4fe0*/  HMMA.16816.F32.BF16 R76, R4.reuse, R30, R60 ;  /* 0x0000001e044c723c */ /* 0x048fe2000004183c */
[----:B------:R3:W5:Y:S01]  /*4ff0*/  MUFU.EX2 R168, R2 ;  /* 0x0000000200a87308 */ /* 0x0007620000000800 */
[----:B------:R-:W-:Y:S01]  /*5000*/  IMAD.MOV.U32 R134, RZ, RZ, R121 ;  /* 0x000000ffff867224 */ /* 0x000fe200078e0079 */
[----:B------:R-:W-:Y:S01]  /*5010*/  MOV R120, R86 ;  /* 0x0000005600787202 */ /* 0x000fe20000000f00 */
[----:B------:R-:W-:Y:S01]  /*5020*/  IMAD.MOV.U32 R121, RZ, RZ, R87 ;  /* 0x000000ffff797224 */ /* 0x000fe200078e0057 */
[----:B------:R-:W-:Y:S01]  /*5030*/  MOV R135, R122 ;  /* 0x0000007a00877202 */ /* 0x000fe20000000f00 */
[----:B------:R-:W-:Y:S01]  /*5040*/  IMAD.MOV.U32 R122, RZ, RZ, R223 ;  /* 0x000000ffff7a7224 */ /* 0x000fe200078e00df */
[----:B------:R-:W-:Y:S01]  /*5050*/  MOV R132, R17 ;  /* 0x0000001100847202 */ /* 0x000fe20000000f00 */
[----:B-1----:R-:W-:Y:S01]  /*5060*/  HMMA.16816.F32.BF16 R60, R4, R12, R160 ;  /* 0x0000000c043c723c */ /* 0x002fe200000418a0 */
[----:B------:R-:W-:Y:S01]  /*5070*/  LDSM.16.MT88.4 R16, [R199+0x1100] ;  /* 0x00110000c710783b */ /* 0x000fe20000004200 */
[----:B------:R-:W-:Y:S01]  /*5080*/  IMAD.MOV.U32 R136, RZ, RZ, R139 ;  /* 0x000000ffff887224 */ /* 0x000fe200078e008b */
[----:B------:R-:W-:-:S05]  /*5090*/  MOV R139, R120 ;  /* 0x00000078008b7202 */ /* 0x000fca0000000f00 */
[C---:B------:R-:W-:Y:S01]  /*50a0*/  HMMA.16816.F32.BF16 R84, R4.reuse, R14, R56 ;  /* 0x0000000e0454723c */ /* 0x040fe20000041838 */
[----:B---3--:R-:W-:Y:S01]  /*50b0*/  FFMA.FTZ R2, R144, c[0x0][0x2d0], -R0 ;  /* 0x0000b40090027a23 */ /* 0x008fe20000010800 */
[----:B------:R-:W1:Y:S01]  /*50c0*/  LDSM.16.MT88.4 R12, [R197+0x3100] ;  /* 0x00310000c50c783b */ /* 0x000e620000004200 */
[----:B------:R-:W-:Y:S02]  /*50d0*/  IMAD.MOV.U32 R144, RZ, RZ, R36 ;  /* 0x000000ffff907224 */ /* 0x000fe400078e0024 */
[----:B------:R3:W-:Y:S01]  /*50e0*/  MUFU.EX2 R223, R2 ;  /* 0x0000000200df7308 */ /* 0x0007e20000000800 */
[----:B------:R-:W-:Y:S02]  /*50f0*/  IMAD.MOV.U32 R36, RZ, RZ, R42 ;  /* 0x000000ffff247224 */ /* 0x000fe400078e002a */
[C---:B----4-:R-:W-:Y:S07]  /*5100*/  HMMA.16816.F32.BF16 R48, R4.reuse, R22, R152 ;  /* 0x000000160430723c */ /* 0x050fee0000041898 */
[----:B------:R-:W-:Y:S01]  /*5110*/  MOV R155, R37 ;  /* 0x00000025009b7202 */ /* 0x000fe20000000f00 */
[----:B------:R-:W-:Y:S01]  /*5120*/  IMAD.MOV.U32 R154, RZ, RZ, R36 ;  /* 0x000000ffff9a7224 */ /* 0x000fe200078e0024 */
[----:B------:R-:W-:Y:S01]  /*5130*/  MOV R37, R43 ;  /* 0x0000002b00257202 */ /* 0x000fe20000000f00 */
[----:B------:R-:W-:Y:S01]  /*5140*/  IMAD.MOV.U32 R153, RZ, RZ, R39 ;  /* 0x000000ffff997224 */ /* 0x000fe200078e0027 */
[----:B------:R-:W-:Y:S01]  /*5150*/  HMMA.16816.F32.BF16 R64, R4, R20, R148 ;  /* 0x000000140440723c */ /* 0x000fe20000041894 */
[----:B------:R-:W-:Y:S01]  /*5160*/  LDSM.16.MT88.4 R20, [R198+0x1100] ;  /* 0x00110000c614783b */ /* 0x000fe20000004200 */
[----:B---3--:R-:W-:Y:S01]  /*5170*/  FFMA.FTZ R2, R145, c[0x0][0x2d0], -R0 ;  /* 0x0000b40091027a23 */ /* 0x008fe20000010800 */
[----:B------:R-:W-:-:S02]  /*5180*/  MOV R137, R37 ;  /* 0x0000002500897202 */ /* 0x000fc40000000f00 */
[----:B------:R-:W3:Y:S01]  /*5190*/  LDSM.16.MT88.4 R36, [R199+0x3100] ;  /* 0x00310000c724783b */ /* 0x000ee20000004200 */
[----:B------:R4:W1:Y:S01]  /*51a0*/  MUFU.EX2 R159, R2 ;  /* 0x00000002009f7308 */ /* 0x0008620000000800 */
[----:B------:R-:W-:Y:S01]  /*51b0*/  MOV R145, R40 ;  /* 0x0000002800917202 */ /* 0x000fe20000000f00 */
[C---:B------:R-:W-:Y:S01]  /*51c0*/  HMMA.16816.F32.BF16 R68, R4.reuse, R28, R140 ;  /* 0x0000001c0444723c */ /* 0x040fe2000004188c */
[----:B------:R-:W2:Y:S04]  /*51d0*/  LDSM.16.MT88.4 R28, [R200+0x3100] ;  /* 0x00310000c81c783b */ /* 0x000ea80000004200 */
[----:B------:R-:W-:Y:S03]  /*51e0*/  LDSM.16.MT88.4 R40, [R200+0x1100] ;  /* 0x00110000c828783b */ /* 0x000fe60000004200 */
[----:B------:R-:W-:Y:S01]  /*51f0*/  HMMA.16816.F32.BF16 R56, R4, R32, R180 ;  /* 0x000000200438723c */ /* 0x000fe200000418b4 */
[----:B----4-:R-:W-:-:S06]  /*5200*/  FFMA.FTZ R2, R147, c[0x0][0x2d0], -R0 ;  /* 0x0000b40093027a23 */ /* 0x010fcc0000010800 */
[----:B------:R-:W-:Y:S01]  /*5210*/  MOV R182, R123 ;  /* 0x0000007b00b67202 */ /* 0x000fe20000000f00 */
[----:B------:R-:W-:Y:S01]  /*5220*/  HMMA.16816.F32.BF16 R44, R4, R34, R44 ;  /* 0x00000022042c723c */ /* 0x000fe2000004182c */
[----:B------:R-:W4:Y:S01]  /*5230*/  LDSM.16.MT88.4 R32, [R198+0x3100] ;  /* 0x00310000c620783b */ /* 0x000f220000004200 */
[----:B------:R3:W-:Y:S01]  /*5240*/  MUFU.EX2 R158, R2 ;  /* 0x00000002009e7308 */ /* 0x0007e20000000800 */
[----:B------:R-:W-:Y:S02]  /*5250*/  IMAD.MOV.U32 R181, RZ, RZ, R121 ;  /* 0x000000ffffb57224 */ /* 0x000fe400078e0079 */
[----:B------:R-:W-:Y:S02]  /*5260*/  IMAD.MOV.U32 R183, RZ, RZ, R122 ;  /* 0x000000ffffb77224 */ /* 0x000fe400078e007a */
[----:B------:R-:W-:Y:S02]  /*5270*/  F2FP.BF16.PACK_AB R4, R144, R145 ;  /* 0x000000919004723e */ /* 0x000fe400000010ff */
[----:B-----5:R-:W-:-:S02]  /*5280*/  F2FP.BF16.PACK_AB R6, R168, R155 ;  /* 0x0000009ba806723e */ /* 0x020fc400000010ff */
[----:B-1----:R-:W-:Y:S01]  /*5290*/  F2FP.BF16.PACK_AB R5, R159, R223 ;  /* 0x000000df9f05723e */ /* 0x002fe200000010ff */
[----:B---3--:R-:W-:-:S04]  /*52a0*/  FFMA.FTZ R2, R146, c[0x0][0x2d0], -R0 ;  /* 0x0000b40092027a23 */ /* 0x008fc80000010800 */
[----:B------:R-:W1:Y:S02]  /*52b0*/  MUFU.EX2 R157, R2 ;  /* 0x00000002009d7308 */ /* 0x000e640000000800 */
[----:B-1----:R-:W-:-:S07]  /*52c0*/  F2FP.BF16.PACK_AB R7, R157, R158 ;  /* 0x0000009e9d07723e */ /* 0x002fce00000010ff */
[C---:B--2---:R-:W-:Y:S08]  /*52d0*/  HMMA.16816.F32.BF16 R160, R4.reuse, R24, R132 ;  /* 0x0000001804a0723c */ /* 0x044ff00000041884 */
[C---:B------:R-:W-:Y:S08]  /*52e0*/  HMMA.16816.F32.BF16 R24, R4.reuse, R26, R96 ;  /* 0x0000001a0418723c */ /* 0x040ff00000041860 */
[C---:B------:R-:W-:Y:S08]  /*52f0*/  HMMA.16816.F32.BF16 R108, R4.reuse, R12, R108 ;  /* 0x0000000c046c723c */ /* 0x040ff0000004186c */
[C---:B------:R-:W-:Y:S01]  /*5300*/  HMMA.16816.F32.BF16 R112, R4.reuse, R14, R112 ;  /* 0x0000000e0470723c */ /* 0x040fe20000041870 */
[----:B------:R-:W1:Y:S07]  /*5310*/  LDSM.16.MT88.4 R12, [R200+0x5100] ;  /* 0x00510000c80c783b */ /* 0x000e6e0000004200 */
[----:B------:R-:W-:Y:S01]  /*5320*/  HMMA.16816.F32.BF16 R184, R4, R36, R184 ;  /* 0x0000002404b8723c */ /* 0x000fe200000418b8 */
[----:B------:R-:W-:Y:S01]  /*5330*/  IMAD.MOV.U32 R2, RZ, RZ, R24 ;  /* 0x000000ffff027224 */ /* 0x000fe200078e0018 */
[----:B------:R-:W-:Y:S01]  /*5340*/  MOV R147, R26 ;  /* 0x0000001a00937202 */ /* 0x000fe20000000f00 */
[----:B------:R-:W-:-:S02]  /*5350*/  IMAD.MOV.U32 R152, RZ, RZ, R25 ;  /* 0x000000ffff987224 */ /* 0x000fc400078e0019 */
[----:B------:R-:W-:Y:S02]  /*5360*/  IMAD.MOV.U32 R146, RZ, RZ, R27 ;  /* 0x000000ffff927224 */ /* 0x000fe400078e001b */
[----:B------:R-:W-:Y:S01]  /*5370*/  LDSM.16.MT88.4 R24, [R197+0x5100] ;  /* 0x00510000c518783b */ /* 0x000fe20000004200 */
[----:B------:R-:W-:Y:S01]  /*5380*/  HMMA.16816.F32.BF16 R148, R4, R16, R124 ;  /* 0x000000100494723c */ /* 0x000fe2000004187c */
[----:B------:R-:W-:Y:S01]  /*5390*/  MOV R37, R182 ;  /* 0x000000b600257202 */ /* 0x000fe20000000f00 */
[----:B------:R-:W-:-:S06]  /*53a0*/  IMAD.MOV.U32 R36, RZ, RZ, R183 ;  /* 0x000000ffff247224 */ /* 0x000fcc00078e00b7 */
[C---:B------:R-:W-:Y:S01]  /*53b0*/  HMMA.16816.F32.BF16 R104, R4.reuse, R18, R104 ;  /* 0x000000120468723c */ /* 0x040fe20000041868 */
[----:B------:R-:W2:Y:S07]  /*53c0*/  LDSM.16.MT88.4 R16, [R198+0x5100] ;  /* 0x00510000c610783b */ /* 0x000eae0000004200 */
[C---:B------:R-:W-:Y:S07]  /*53d0*/  HMMA.16816.F32.BF16 R132, R4.reuse, R20, R228 ;  /* 0x000000140484723c */ /* 0x040fee00000418e4 */
[----:B------:R-:W-:Y:S01]  /*53e0*/  IMAD.MOV.U32 R228, RZ, RZ, R103 ;  /* 0x000000ffffe47224 */ /* 0x000fe200078e0067 */
[----:B------:R-:W-:Y:S01]  /*53f0*/  MOV R229, R102 ;  /* 0x0000006600e57202 */ /* 0x000fe20000000f00 */
[----:B------:R-:W-:Y:S01]  /*5400*/  IMAD.MOV.U32 R230, RZ, RZ, R101 ;  /* 0x000000ffffe67224 */ /* 0x000fe200078e0065 */
[----:B------:R-:W-:Y:S01]  /*5410*/  HMMA.16816.F32.BF16 R236, R4, R30, R236 ;  /* 0x0000001e04ec723c */ /* 0x000fe200000418ec */
[----:B------:R-:W-:-:S07]  /*5420*/  IMAD.MOV.U32 R231, RZ, RZ, R100 ;  /* 0x000000ffffe77224 */ /* 0x000fce00078e0064 */
[C---:B------:R-:W-:Y:S01]  /*5430*/  HMMA.16816.F32.BF16 R124, R4.reuse, R28, R228 ;  /* 0x0000001c047c723c */ /* 0x040fe200000418e4 */
[----:B------:R-:W3:Y:S07]  /*5440*/  LDSM.16.MT88.4 R28, [R197+0x7100] ;  /* 0x00710000c51c783b */ /* 0x000eee0000004200 */
[C---:B------:R-:W-:Y:S01]  /*5450*/  HMMA.16816.F32.BF16 R96, R4.reuse, R22, R188 ;  /* 0x000000160460723c */ /* 0x040fe200000418bc */
[----:B------:R-:W5:Y:S07]  /*5460*/  LDSM.16.MT88.4 R20, [R199+0x5100] ;  /* 0x00510000c714783b */ /* 0x000f6e0000004200 */
[C---:B----4-:R-:W-:Y:S07]  /*5470*/  HMMA.16816.F32.BF16 R116, R4.reuse, R32, R116 ;  /* 0x000000200474723c */ /* 0x050fee0000041874 */
[----:B------:R-:W-:Y:S01]  /*5480*/  IMAD.MOV.U32 R32, RZ, RZ, R185 ;  /* 0x000000ffff207224 */ /* 0x000fe200078e00b9 */
[C---:B------:R-:W-:Y:S07]  /*5490*/  HMMA.16816.F32.BF16 R140, R4.reuse, R40, R192 ;  /* 0x00000028048c723c */ /* 0x040fee00000418c0 */
[----:B------:R-:W-:Y:S01]  /*54a0*/  IMAD.MOV.U32 R40, RZ, RZ, R181 ;  /* 0x000000ffff287224 */ /* 0x000fe200078e00b5 */
[----:B------:R-:W-:Y:S01]  /*54b0*/  HMMA.16816.F32.BF16 R100, R4, R42, R248 ;  /* 0x0000002a0464723c */ /* 0x000fe200000418f8 */
[----:B------:R-:W-:-:S02]  /*54c0*/  MOV R41, R2 ;  /* 0x0000000200297202 */ /* 0x000fc40000000f00 */
[----:B------:R-:W-:-:S04]  /*54d0*/  MOV R2, R186 ;  /* 0x000000ba00027202 */ /* 0x000fc80000000f00 */
[----:B------:R-:W-:Y:S01]  /*54e0*/  IMAD.MOV.U32 R43, RZ, RZ, R187 ;  /* 0x000000ffff2b7224 */ /* 0x000fe200078e00bb */
[----:B------:R-:W-:Y:S01]  /*54f0*/  HMMA.16816.F32.BF16 R180, R4, R38, R176 ;  /* 0x0000002604b4723c */ /* 0x000fe200000418b0 */
[----:B------:R-:W-:-:S06]  /*5500*/  IMAD.MOV.U32 R42, RZ, RZ, R184 ;  /* 0x000000ffff2a7224 */ /* 0x000fcc00078e00b8 */
[----:B------:R-:W-:Y:S01]  /*5510*/  MOV R178, R32 ;  /* 0x0000002000b27202 */ /* 0x000fe20000000f00 */
[----:B-1----:R-:W-:Y:S01]  /*5520*/  HMMA.16816.F32.BF16 R188, R4, R12, R88 ;  /* 0x0000000c04bc723c */ /* 0x002fe20000041858 */
[----:B------:R-:W-:Y:S02]  /*5530*/  IMAD.MOV.U32 R179, RZ, RZ, R2 ;  /* 0x000000ffffb37224 */ /* 0x000fe400078e0002 */
[----:B------:R-:W-:-:S04]  /*5540*/  FFMA.FTZ R2, R226, c[0x0][0x2d0], -R8 ;  /* 0x0000b400e2027a23 */ /* 0x000fc80000010808 */
[----:B------:R-:W-:Y:S01]  /*5550*/  MOV R91, R9 ;  /* 0x00000009005b7202 */ /* 0x000fe20000000f00 */
[----:B------:R-:W-:Y:S01]  /*5560*/  HMMA.16816.F32.BF16 R184, R4, R14, R72 ;  /* 0x0000000e04b8723c */ /* 0x000fe20000041848 */
[----:B------:R-:W-:Y:S01]  /*5570*/  LDSM.16.MT88.4 R12, [R199+0x7100] ;  /* 0x00710000c70c783b */ /* 0x000fe20000004200 */
[----:B------:R-:W-:Y:S01]  /*5580*/  IMAD.MOV.U32 R88, RZ, RZ, R137 ;  /* 0x000000ffff587224 */ /* 0x000fe200078e0089 */
[----:B------:R-:W-:Y:S01]  /*5590*/  MOV R89, R138 ;  /* 0x0000008a00597202 */ /* 0x000fe20000000f00 */
[----:B------:R-:W-:-:S04]  /*55a0*/  IMAD.MOV.U32 R90, RZ, RZ, R139 ;  /* 0x000000ffff5a7224 */ /* 0x000fc800078e008b */
[C---:B------:R-:W-:Y:S01]  /*55b0*/  HMMA.16816.F32.BF16 R120, R4.reuse, R34, R240 ;  /* 0x000000220478723c */ /* 0x040fe200000418f0 */
[----:B------:R-:W1:Y:S01]  /*55c0*/  LDSM.16.MT88.4 R32, [R198+0x7100] ;  /* 0x00710000c620783b */ /* 0x000e620000004200 */
[----:B------:R-:W-:Y:S01]  /*55d0*/  IMAD.MOV.U32 R177, RZ, RZ, R181 ;  /* 0x000000ffffb17224 */ /* 0x000fe200078e00b5 */
[----:B------:R-:W-:Y:S01]  /*55e0*/  MOV R176, R180 ;  /* 0x000000b400b07202 */ /* 0x000fe20000000f00 */
[----:B------:R-:W-:Y:S02]  /*55f0*/  IMAD.MOV.U32 R39, RZ, RZ, R182 ;  /* 0x000000ffff277224 */ /* 0x000fe400078e00b6 */
[----:B------:R-:W-:Y:S02]  /*5600*/  IMAD.MOV.U32 R38, RZ, RZ, R183 ;  /* 0x000000ffff267224 */ /* 0x000fe400078e00b7 */
[C---:B--2---:R-:W-:Y:S01]  /*5610*/  HMMA.16816.F32.BF16 R240, R4.reuse, R16, R128 ;  /* 0x0000001004f0723c */ /* 0x044fe20000041880 */
[----:B------:R2:W-:Y:S06]  /*5620*/  MUFU.EX2 R129, R2 ;  /* 0x0000000200817308 */ /* 0x0005ec0000000800 */
[----:B------:R-:W-:Y:S01]  /*5630*/  MOV R130, R177 ;  /* 0x000000b100827202 */ /* 0x000fe20000000f00 */
[----:B------:R-:W-:Y:S01]  /*5640*/  HMMA.16816.F32.BF16 R248, R4, R24, R172 ;  /* 0x0000001804f8723c */ /* 0x000fe200000418ac */
[----:B------:R-:W-:Y:S01]  /*5650*/  IMAD.MOV.U32 R131, RZ, RZ, R176 ;  /* 0x000000ffff837224 */ /* 0x000fe200078e00b0 */
[----:B------:R-:W-:Y:S01]  /*5660*/  MOV R177, R179 ;  /* 0x000000b300b17202 */ /* 0x000fe20000000f00 */
[----:B------:R-:W-:-:S02]  /*5670*/  IMAD.MOV.U32 R176, RZ, RZ, R178 ;  /* 0x000000ffffb07224 */ /* 0x000fc400078e00b2 */
[----:B------:R-:W-:Y:S01]  /*5680*/  IMAD.MOV.U32 R178, RZ, RZ, R43 ;  /* 0x000000ffffb27224 */ /* 0x000fe200078e002b */
[----:B------:R-:W-:Y:S01]  /*5690*/  MOV R72, R131 ;  /* 0x0000008300487202 */ /* 0x000fe20000000f00 */
[----:B------:R-:W-:Y:S01]  /*56a0*/  IMAD.MOV.U32 R179, RZ, RZ, R42 ;  /* 0x000000ffffb37224 */ /* 0x000fe200078e002a */
[----:B------:R-:W-:Y:S01]  /*56b0*/  MOV R42, R40 ;  /* 0x00000028002a7202 */ /* 0x000fe20000000f00 */
[----:B--2---:R-:W-:Y:S01]  /*56c0*/  FFMA.FTZ R2, R227, c[0x0][0x2d0], -R8 ;  /* 0x0000b400e3027a23 */ /* 0x004fe20000010808 */
[C---:B------:R-:W-:Y:S01]  /*56d0*/  HMMA.16816.F32.BF16 R228, R4.reuse, R26, R164 ;  /* 0x0000001a04e4723c */ /* 0x040fe200000418a4 */
[----:B------:R-:W-:Y:S01]  /*56e0*/  IMAD.MOV.U32 R43, RZ, RZ, R41 ;  /* 0x000000ffff2b7224 */ /* 0x000fe200078e0029 */
[----:B------:R-:W-:Y:S01]  /*56f0*/  MOV R41, R147 ;  /* 0x0000009300297202 */ /* 0x000fe20000000f00 */
[----:B------:R2:W4:Y:S01]  /*5700*/  MUFU.EX2 R175, R2 ;  /* 0x0000000200af7308 */ /* 0x0005220000000800 */
[----:B------:R-:W-:Y:S01]  /*5710*/  IMAD.MOV.U32 R40, RZ, RZ, R152 ;  /* 0x000000ffff287224 */ /* 0x000fe200078e0098 */
[----:B------:R-:W-:Y:S01]  /*5720*/  LDSM.16.MT88.4 R164, [R197+0x1900] ;  /* 0x00190000c5a4783b */ /* 0x000fe20000004200 */
[----:B------:R-:W-:Y:S01]  /*5730*/  MOV R152, R154 ;  /* 0x0000009a00987202 */ /* 0x000fe20000000f00 */
[----:B------:R-:W-:Y:S01]  /*5740*/  IMAD.MOV.U32 R147, RZ, RZ, R153 ;  /* 0x000000ffff937224 */ /* 0x000fe200078e0099 */
[----:B------:R-:W-:Y:S01]  /*5750*/  HMMA.16816.F32.BF16 R192, R4, R18, R92 ;  /* 0x0000001204c0723c */ /* 0x000fe2000004185c */
[----:B------:R-:W1:Y:S01]  /*5760*/  LDSM.16.MT88.4 R16, [R200+0x7100] ;  /* 0x00710000c810783b */ /* 0x000e620000004200 */
[----:B------:R-:W-:Y:S01]  /*5770*/  MOV R154, R11 ;  /* 0x0000000b009a7202 */ /* 0x000fe20000000f00 */
[----:B------:R-:W-:-:S02]  /*5780*/  IMAD.MOV.U32 R153, RZ, RZ, R136 ;  /* 0x000000ffff997224 */ /* 0x000fc400078e0088 */
[----:B------:R-:W-:Y:S02]  /*5790*/  IMAD.MOV.U32 R136, RZ, RZ, R10 ;  /* 0x000000ffff887224 */ /* 0x000fe400078e000a */
[----:B------:R-:W-:Y:S01]  /*57a0*/  IMAD.MOV.U32 R74, RZ, RZ, R152 ;  /* 0x000000ffff4a7224 */ /* 0x000fe200078e0098 */
[C---:B---3--:R-:W-:Y:S01]  /*57b0*/  HMMA.16816.F32.BF16 R24, R4.reuse, R28, R68 ;  /* 0x0000001c0418723c */ /* 0x048fe20000041844 */
[----:B------:R-:W-:Y:S01]  /*57c0*/  MOV R75, R153 ;  /* 0x00000099004b7202 */ /* 0x000fe20000000f00 */
[----:B------:R-:W-:Y:S02]  /*57d0*/  IMAD.MOV.U32 R73, RZ, RZ, R130 ;  /* 0x000000ffff497224 */ /* 0x000fe400078e0082 */
[----:B--2---:R-:W-:Y:S01]  /*57e0*/  FFMA.FTZ R2, R232, c[0x0][0x2d0], -R8 ;  /* 0x0000b400e8027a23 */ /* 0x004fe20000010808 */
[----:B------:R-:W-:Y:S02]  /*57f0*/  MOV R232, R37 ;  /* 0x0000002500e87202 */ /* 0x000fe40000000f00 */
[----:B------:R-:W-:Y:S01]  /*5800*/  IMAD.MOV.U32 R69, RZ, RZ, R154 ;  /* 0x000000ffff457224 */ /* 0x000fe200078e009a */
[----:B------:R2:W-:Y:S01]  /*5810*/  MUFU.EX2 R227, R2 ;  /* 0x0000000200e37308 */ /* 0x0005e20000000800 */
[----:B-----5:R-:W-:Y:S01]  /*5820*/  HMMA.16816.F32.BF16 R180, R4, R22, R80 ;  /* 0x0000001604b4723c */ /* 0x020fe20000041850 */
[----:B------:R-:W-:Y:S01]  /*5830*/  MOV R68, R147 ;  /* 0x0000009300447202 */ /* 0x000fe20000000f00 */
[----:B------:R-:W-:Y:S01]  /*5840*/  IMAD.MOV.U32 R71, RZ, RZ, R145 ;  /* 0x000000ffff477224 */ /* 0x000fe200078e0091 */
[----:B------:R-:W-:-:S04]  /*5850*/  MOV R70, R144 ;  /* 0x0000009000467202 */ /* 0x000fc80000000f00 */
[----:B------:R-:W-:Y:S01]  /*5860*/  IMAD.MOV.U32 R82, RZ, RZ, R42 ;  /* 0x000000ffff527224 */ /* 0x000fe200078e002a */
[C---:B------:R-:W-:Y:S01]  /*5870*/  HMMA.16816.F32.BF16 R28, R4.reuse, R30, R76 ;  /* 0x0000001e041c723c */ /* 0x040fe2000004184c */
[----:B------:R-:W-:Y:S01]  /*5880*/  MOV R80, R155 ;  /* 0x0000009b00507202 */ /* 0x000fe20000000f00 */
[----:B------:R-:W-:Y:S01]  /*5890*/  IMAD.MOV.U32 R81, RZ, RZ, R168 ;  /* 0x000000ffff517224 */ /* 0x000fe200078e00a8 */
[----:B------:R-:W-:Y:S01]  /*58a0*/  MOV R83, R136 ;  /* 0x0000008800537202 */ /* 0x000fe20000000f00 */
[----:B------:R-:W-:Y:S01]  /*58b0*/  LDSM.16.MT88.4 R152, [R199+0x1900] ;  /* 0x00190000c798783b */ /* 0x000fe20000004200 */
[----:B--2---:R-:W-:Y:S02]  /*58c0*/  FFMA.FTZ R2, R234, c[0x0][0x2d0], -R8 ;  /* 0x0000b400ea027a23 */ /* 0x004fe40000010808 */
[----:B------:R-:W-:Y:S01]  /*58d0*/  MOV R76, R43 ;  /* 0x0000002b004c7202 */ /* 0x000fe20000000f00 */
[----:B------:R-:W-:Y:S01]  /*58e0*/  IMAD.MOV.U32 R77, RZ, RZ, R40 ;  /* 0x000000ffff4d7224 */ /* 0x000fe200078e0028 */
[----:B------:R-:W-:Y:S01]  /*58f0*/  MOV R78, R41 ;  /* 0x00000029004e7202 */ /* 0x000fe20000000f00 */
[----:B------:R2:W3:Y:S01]  /*5900*/  MUFU.EX2 R226, R2 ;  /* 0x0000000200e27308 */ /* 0x0004e20000000800 */
[----:B------:R-:W-:Y:S01]  /*5910*/  LDSM.16.MT88.4 R40, [R197+0x3900] ;  /* 0x00390000c528783b */ /* 0x000fe20000004200 */
[----:B------:R-:W-:Y:S01]  /*5920*/  HMMA.16816.F32.BF16 R92, R4, R20, R52 ;  /* 0x00000014045c723c */ /* 0x000fe20000041834 */
[----:B----4-:R-:W-:-:S02]  /*5930*/  IMAD.MOV.U32 R234, RZ, RZ, R175 ;  /* 0x000000ffffea7224 */ /* 0x010fc400078e00af */
[----:B------:R-:W-:Y:S01]  /*5940*/  LDSM.16.MT88.4 R136, [R198+0x1900] ;  /* 0x00190000c688783b */ /* 0x000fe20000004200 */
[----:B------:R-:W-:-:S03]  /*5950*/  IMAD.MOV.U32 R79, RZ, RZ, R146 ;  /* 0x000000ffff4f7224 */ /* 0x000fc600078e0092 */
[----:B------:R-:W-:Y:S01]  /*5960*/  IMAD.MOV.U32 R53, RZ, RZ, R176 ;  /* 0x000000ffff357224 */ /* 0x000fe200078e00b0 */
[----:B------:R-:W-:Y:S01]  /*5970*/  MOV R54, R177 ;  /* 0x000000b100367202 */ /* 0x000fe20000000f00 */
[----:B------:R-:W-:Y:S01]  /*5980*/  IMAD.MOV.U32 R55, RZ, RZ, R178 ;  /* 0x000000ffff377224 */ /* 0x000fe200078e00b2 */
[----:B------:R-:W-:Y:S01]  /*5990*/  MOV R52, R179 ;  /* 0x000000b300347202 */ /* 0x000fe20000000f00 */
[C---:B-1----:R-:W-:Y:S01]  /*59a0*/  HMMA.16816.F32.BF16 R20, R4.reuse, R32, R64 ;  /* 0x000000200414723c */ /* 0x042fe20000041840 */
[----:B------:R-:W-:Y:S01]  /*59b0*/  LDSM.16.MT88.4 R144, [R200+0x1900] ;  /* 0x00190000c890783b */ /* 0x000fe20000004200 */
[--C-:B--2---:R-:W-:Y:S01]  /*59c0*/  FFMA.FTZ R2, R169, c[0x0][0x2d0], -R0.reuse ;  /* 0x0000b400a9027a23 */ /* 0x104fe20000010800 */
[----:B---3--:R-:W-:Y:S02]  /*59d0*/  F2FP.BF16.PACK_AB R130, R226, R227 ;  /* 0x000000e3e282723e */ /* 0x008fe400000010ff */
[----:B------:R-:W-:Y:S01]  /*59e0*/  LDSM.16.MT88.4 R64, [R199+0x3900] ;  /* 0x00390000c740783b */ /* 0x000fe20000004200 */
[----:B------:R1:W-:Y:S02]  /*59f0*/  MUFU.EX2 R11, R2 ;  /* 0x00000002000b7308 */ /* 0x0003e40000000800 */
[C---:B------:R-:W-:Y:S01]  /*5a00*/  HMMA.16816.F32.BF16 R176, R4.reuse, R12, R56 ;  /* 0x0000000c04b0723c */ /* 0x040fe20000041838 */
[----:B------:R-:W2:Y:S07]  /*5a10*/  LDSM.16.MT88.4 R56, [R200+0x3900] ;  /* 0x00390000c838783b */ /* 0x000eae0000004200 */
[----:B------:R-:W-:Y:S01]  /*5a20*/  HMMA.16816.F32.BF16 R32, R4, R34, R48 ;  /* 0x000000220420723c */ /* 0x000fe20000041830 */
[----:B------:R-:W3:Y:S01]  /*5a30*/  LDSM.16.MT88.4 R48, [R198+0x3900] ;  /* 0x00390000c630783b */ /* 0x000ee20000004200 */
[----:B-1----:R-:W-:-:S06]  /*5a40*/  FFMA.FTZ R2, R170, c[0x0][0x2d0], -R0 ;  /* 0x0000b400aa027a23 */ /* 0x002fcc0000010800 */
[C---:B------:R-:W-:Y:S01]  /*5a50*/  HMMA.16816.F32.BF16 R172, R4.reuse, R16, R60 ;  /* 0x0000001004ac723c */ /* 0x040fe2000004183c */
[----:B------:R1:W4:Y:S06]  /*5a60*/  MUFU.EX2 R10, R2 ;  /* 0x00000002000a7308 */ /* 0x00032c0000000800 */
[----:B------:R-:W-:Y:S01]  /*5a70*/  IMAD.MOV.U32 R60, RZ, RZ, R52 ;  /* 0x000000ffff3c7224 */ /* 0x000fe200078e0034 */
[----:B------:R-:W-:Y:S01]  /*5a80*/  MOV R61, R53 ;  /* 0x00000035003d7202 */ /* 0x000fe20000000f00 */
[----:B------:R-:W-:Y:S01]  /*5a90*/  IMAD.MOV.U32 R62, RZ, RZ, R54 ;  /* 0x000000ffff3e7224 */ /* 0x000fe200078e0036 */
[----:B------:R-:W-:Y:S01]  /*5aa0*/  MOV R63, R55 ;  /* 0x00000037003f7202 */ /* 0x000fe20000000f00 */
[--C-:B-1----:R-:W-:Y:S01]  /*5ab0*/  FFMA.FTZ R2, R224, c[0x0][0x2d0], -R0.reuse ;  /* 0x0000b400e0027a23 */ /* 0x102fe20000010800 */
[----:B------:R-:W-:Y:S01]  /*5ac0*/  MOV R224, R129 ;  /* 0x0000008100e07202 */ /* 0x000fe20000000f00 */
[----:B------:R-:W-:Y:S01]  /*5ad0*/  FFMA.FTZ R0, R171, c[0x0][0x2d0], -R0 ;  /* 0x0000b400ab007a23 */ /* 0x000fe20000010800 */
[----:B----4-:R-:W-:Y:S01]  /*5ae0*/  F2FP.BF16.PACK_AB R129, R10, R11 ;  /* 0x0000000b0a81723e */ /* 0x010fe200000010ff */
[----:B------:R1:W-:Y:S01]  /*5af0*/  MUFU.EX2 R9, R2 ;  /* 0x0000000200097308 */ /* 0x0003e20000000800 */
[----:B------:R-:W-:Y:S01]  /*5b00*/  F2FP.BF16.PACK_AB R128, R234, R224 ;  /* 0x000000e0ea80723e */ /* 0x000fe200000010ff */
[C---:B------:R-:W-:Y:S06]  /*5b10*/  HMMA.16816.F32.BF16 R168, R4.reuse, R18, R84 ;  /* 0x0000001204a8723c */ /* 0x040fec0000041854 */
[----:B------:R-:W4:Y:S01]  /*5b20*/  MUFU.EX2 R8, R0 ;  /* 0x0000000000087308 */ /* 0x000f220000000800 */
[----:B------:R-:W-:Y:S01]  /*5b30*/  IMAD.MOV.U32 R86, RZ, RZ, R39 ;  /* 0x000000ffff567224 */ /* 0x000fe200078e0027 */
[----:B------:R-:W-:Y:S01]  /*5b40*/  MOV R87, R38 ;  /* 0x0000002600577202 */ /* 0x000fe20000000f00 */
[----:B------:R-:W-:Y:S01]  /*5b50*/  HMMA.16816.F32.BF16 R16, R4, R14, R44 ;  /* 0x0000000e0410723c */ /* 0x000fe2000004182c */
[----:B------:R-:W-:Y:S01]  /*5b60*/  IMAD.MOV.U32 R84, RZ, RZ, R72 ;  /* 0x000000ffff547224 */ /* 0x000fe200078e0048 */
[----:B------:R-:W-:Y:S01]  /*5b70*/  MOV R85, R73 ;  /* 0x0000004900557202 */ /* 0x000fe20000000f00 */
[----:B------:R-:W-:Y:S01]  /*5b80*/  LDSM.16.MT88.4 R12, [R199+0x7900] ;  /* 0x00790000c70c783b */ /* 0x000fe20000004200 */
[----:B-1----:R-:W-:-:S03]  /*5b90*/  MOV R2, R88 ;  /* 0x0000005800027202 */ /* 0x002fc60000000f00 */
[----:B------:R-:W-:Y:S01]  /*5ba0*/  IMAD.MOV.U32 R4, RZ, RZ, R68 ;  /* 0x000000ffff047224 */ /* 0x000fe200078e0044 */
[----:B------:R-:W-:Y:S01]  /*5bb0*/  MOV R68, R80 ;  /* 0x0000005000447202 */ /* 0x000fe20000000f00 */
[----:B------:R-:W-:Y:S01]  /*5bc0*/  IMAD.MOV.U32 R5, RZ, RZ, R70 ;  /* 0x000000ffff057224 */ /* 0x000fe200078e0046 */
[----:B----4-:R-:W-:-:S03]  /*5bd0*/  F2FP.BF16.PACK_AB R131, R8, R9 ;  /* 0x000000090883723e */ /* 0x010fc600000010ff */
[----:B------:R-:W-:Y:S01]  /*5be0*/  IMAD.MOV.U32 R6, RZ, RZ, R68 ;  /* 0x000000ffff067224 */ /* 0x000fe200078e0044 */
[----:B------:R-:W-:-:S03]  /*5bf0*/  MOV R0, R90 ;  /* 0x0000005a00007202 */ /* 0x000fc60000000f00 */
[----:B------:R-:W-:Y:S02]  /*5c00*/  HMMA.16816.F32.BF16 R160, R128, R164, R160 ;  /* 0x000000a480a0723c */ /* 0x000fe400000418a0 */
[----:B------:R-:W-:-:S06]  /*5c10*/  FADD.FTZ R0, R0, R252 ;  /* 0x000000fc00007221 */ /* 0x000fcc0000010000 */
[C---:B------:R-:W-:Y:S07]  /*5c20*/  HMMA.16816.F32.BF16 R164, R128.reuse, R166, R76 ;  /* 0x000000a680a4723c */ /* 0x040fee000004184c */
[----:B------:R-:W-:Y:S01]  /*5c30*/  IMAD.MOV.U32 R78, RZ, RZ, R36 ;  /* 0x000000ffff4e7224 */ /* 0x000fe200078e0024 */
[----:B--2---:R-:W-:Y:S01]  /*5c40*/  HMMA.16816.F32.BF16 R52, R128, R56, R124 ;  /* 0x000000388034723c */ /* 0x004fe2000004187c */
[----:B------:R-:W-:Y:S01]  /*5c50*/  MOV R77, R82 ;  /* 0x00000052004d7202 */ /* 0x000fe20000000f00 */
[----:B------:R-:W-:-:S05]  /*5c60*/  IMAD.MOV.U32 R79, RZ, RZ, R81 ;  /* 0x000000ffff4f7224 */ /* 0x000fca00078e0051 */
[----:B------:R-:W-:Y:S01]  /*5c70*/  IMAD.MOV.U32 R125, RZ, RZ, R83 ;  /* 0x000000ffff7d7224 */ /* 0x000fe200078e0053 */
[C---:B------:R-:W-:Y:S01]  /*5c80*/  HMMA.16816.F32.BF16 R36, R128.reuse, R40, R108 ;  /* 0x000000288024723c */ /* 0x040fe2000004186c */
[----:B------:R-:W-:Y:S01]  /*5c90*/  LDSM.16.MT88.4 R80, [R198+0x5900] ;  /* 0x00590000c650783b */ /* 0x000fe20000004200 */
[----:B------:R-:W-:Y:S01]  /*5ca0*/  MOV R126, R69 ;  /* 0x00000045007e7202 */ /* 0x000fe20000000f00 */
[----:B------:R-:W-:Y:S01]  /*5cb0*/  FADD.FTZ R0, R125, R0 ;  /* 0x000000007d007221 */ /* 0x000fe20000010000 */
[----:B------:R-:W-:Y:S02]  /*5cc0*/  MOV R127, R71 ;  /* 0x00000047007f7202 */ /* 0x000fe40000000f00 */
[----:B------:R-:W-:Y:S01]  /*5cd0*/  MOV R7, R79 ;  /* 0x0000004f00077202 */ /* 0x000fe20000000f00 */
[----:B------:R-:W-:Y:S01]  /*5ce0*/  IMAD.MOV.U32 R110, RZ, RZ, R89 ;  /* 0x000000ffff6e7224 */ /* 0x000fe200078e0059 */
[----:B---3--:R-:W-:Y:S01]  /*5cf0*/  HMMA.16816.F32.BF16 R44, R128, R48, R116 ;  /* 0x00000030802c723c */ /* 0x008fe20000041874 */
[----:B------:R-:W-:-:S02]  /*5d00*/  IMAD.MOV.U32 R111, RZ, RZ, R91 ;  /* 0x000000ffff6f7224 */ /* 0x000fc400078e005b */
[----:B------:R-:W-:Y:S01]  /*5d10*/  FADD.FTZ R2, R2, R110 ;  /* 0x0000006e02027221 */ /* 0x000fe20000010000 */
[----:B------:R-:W-:Y:S03]  /*5d20*/  LDSM.16.MT88.4 R88, [R200+0x5900] ;  /* 0x00590000c858783b */ /* 0x000fe60000004200 */
[----:B------:R-:W-:Y:S01]  /*5d30*/  MOV R116, R75 ;  /* 0x0000004b00747202 */ /* 0x000fe20000000f00 */
[----:B------:R-:W-:Y:S01]  /*5d40*/  FADD.FTZ R2, R111, R2 ;  /* 0x000000026f027221 */ /* 0x000fe20000010000 */
[----:B------:R-:W-:Y:S01]  /*5d50*/  HMMA.16816.F32.BF16 R132, R128, R136, R132 ;  /* 0x000000888084723c */ /* 0x000fe20000041884 */
[----:B------:R-:W-:Y:S01]  /*5d60*/  IMAD.MOV.U32 R117, RZ, RZ, R74 ;  /* 0x000000ffff757224 */ /* 0x000fe200078e004a */
[----:B------:R-:W-:Y:S01]  /*5d70*/  MOV R118, R77 ;  /* 0x0000004d00767202 */ /* 0x000fe20000000f00 */
[----:B------:R-:W-:Y:S01]  /*5d80*/  FADD.FTZ R2, R116, R2 ;  /* 0x0000000274027221 */ /* 0x000fe20000010000 */
[----:B------:R-:W1:Y:S01]  /*5d90*/  LDSM.16.MT88.4 R72, [R197+0x5900] ;  /* 0x00590000c548783b */ /* 0x000e620000004200 */
[----:B------:R-:W-:-:S02]  /*5da0*/  FADD.FTZ R0, R117, R0 ;  /* 0x0000000075007221 */ /* 0x000fc40000010000 */
[----:B------:R-:W-:Y:S01]  /*5db0*/  FADD.FTZ R4, R4, R2 ;  /* 0x0000000204047221 */ /* 0x000fe20000010000 */
[C---:B------:R-:W-:Y:S01]  /*5dc0*/  HMMA.16816.F32.BF16 R148, R128.reuse, R152, R148 ;  /* 0x000000988094723c */ /* 0x040fe20000041894 */
[----:B------:R-:W-:Y:S02]  /*5dd0*/  FADD.FTZ R2, R247, R0 ;  /* 0x00000000f7027221 */ /* 0x000fe40000010000 */
[----:B------:R-:W-:Y:S02]  /*5de0*/  IMAD.MOV.U32 R119, RZ, RZ, R78 ;  /* 0x000000ffff777224 */ /* 0x000fe400078e004e */
[----:B------:R-:W-:Y:S02]  /*5df0*/  FADD.FTZ R0, R118, R4 ;  /* 0x0000000476007221 */ /* 0x000fe40000010000 */
[----:B------:R-:W-:Y:S01]  /*5e00*/  FADD.FTZ R2, R244, R2 ;  /* 0x00000002f4027221 */ /* 0x000fe20000010000 */
[----:B------:R-:W-:Y:S01]  /*5e10*/  HMMA.16816.F32.BF16 R136, R128, R138, R96 ;  /* 0x0000008a8088723c */ /* 0x000fe20000041860 */
[----:B------:R-:W2:Y:S01]  /*5e20*/  LDSM.16.MT88.4 R96, [R199+0x5900] ;  /* 0x00590000c760783b */ /* 0x000ea20000004200 */
[----:B------:R-:W-:-:S02]  /*5e30*/  FADD.FTZ R0, R119, R0 ;  /* 0x0000000077007221 */ /* 0x000fc40000010000 */
[----:B------:R-:W-:Y:S02]  /*5e40*/  FADD.FTZ R2, R245, R2 ;  /* 0x00000002f5027221 */ /* 0x000fe40000010000 */
[----:B------:R-:W-:Y:S02]  /*5e50*/  FADD.FTZ R0, R126, R0 ;  /* 0x000000007e007221 */ /* 0x000fe40000010000 */
[C---:B------:R-:W-:Y:S01]  /*5e60*/  HMMA.16816.F32.BF16 R152, R128.reuse, R154, R104 ;  /* 0x0000009a8098723c */ /* 0x040fe20000041868 */
[----:B------:R-:W3:Y:S01]  /*5e70*/  LDSM.16.MT88.4 R104, [R197+0x7900] ;  /* 0x00790000c568783b */ /* 0x000ee20000004200 */
[----:B------:R-:W-:Y:S02]  /*5e80*/  FADD.FTZ R2, R235, R2 ;  /* 0x00000002eb027221 */ /* 0x000fe40000010000 */
[----:B------:R-:W-:Y:S02]  /*5e90*/  FADD.FTZ R0, R127, R0 ;  /* 0x000000007f007221 */ /* 0x000fe40000010000 */
[----:B------:R-:W-:Y:S01]  /*5ea0*/  FADD.FTZ R2, R223, R2 ;  /* 0x00000002df027221 */ /* 0x000fe20000010000 */
[----:B------:R-:W-:Y:S01]  /*5eb0*/  IADD3 R223, R232, -0x2, RZ ;  /* 0xfffffffee8df7810 */ /* 0x000fe20007ffe0ff */
[----:B------:R-:W-:Y:S01]  /*5ec0*/  HMMA.16816.F32.BF16 R40, R128, R42, R112 ;  /* 0x0000002a8028723c */ /* 0x000fe20000041870 */
[----:B------:R-:W4:Y:S01]  /*5ed0*/  LDSM.16.MT88.4 R112, [R198+0x7900] ;  /* 0x00790000c670783b */ /* 0x000f220000004200 */
[----:B------:R-:W-:-:S02]  /*5ee0*/  FADD.FTZ R0, R5, R0 ;  /* 0x0000000005007221 */ /* 0x000fc40000010000 */
[----:B------:R-:W-:Y:S02]  /*5ef0*/  FADD.FTZ R2, R159, R2 ;  /* 0x000000029f027221 */ /* 0x000fe40000010000 */
[----:B------:R-:W-:Y:S02]  /*5f00*/  FADD.FTZ R0, R6, R0 ;  /* 0x0000000006007221 */ /* 0x000fe40000010000 */
[----:B------:R-:W-:Y:S01]  /*5f10*/  HMMA.16816.F32.BF16 R48, R128, R50, R120 ;  /* 0x000000328030723c */ /* 0x000fe20000041878 */
[----:B------:R-:W5:Y:S01]  /*5f20*/  LDSM.16.MT88.4 R120, [R200+0x7900] ;  /* 0x00790000c878783b */ /* 0x000f620000004200 */
        /* <DEDUP_REMOVED lines=12> */
[----:B------:R-:W-:-:S03]  /*5ff0*/  FADD.FTZ R245, R8, R0 ;  /* 0x0000000008f57221 */ /* 0x000fc60000010000 */
[C---:B------:R-:W-:Y:S08]  /*6000*/  HMMA.16816.F32.BF16 R144, R128.reuse, R146, R100 ;  /* 0x000000928090723c */ /* 0x040ff00000041864 */
[C---:B------:R-:W-:Y:S08]  /*6010*/  HMMA.16816.F32.BF16 R64, R128.reuse, R66, R84 ;  /* 0x000000428040723c */ /* 0x040ff00000041854 */
[C---:B-1----:R-:W-:Y:S08]  /*6020*/  HMMA.16816.F32.BF16 R68, R128.reuse, R72, R248 ;  /* 0x000000488044723c */ /* 0x042ff000000418f8 */
[C---:B------:R-:W-:Y:S08]  /*6030*/  HMMA.16816.F32.BF16 R76, R128.reuse, R80, R240 ;  /* 0x00000050804c723c */ /* 0x040ff000000418f0 */
[C---:B------:R-:W-:Y:S08]  /*6040*/  HMMA.16816.F32.BF16 R84, R128.reuse, R88, R188 ;  /* 0x000000588054723c */ /* 0x040ff000000418bc */
        /* <DEDUP_REMOVED lines=26> */
.L_x_4186:
[----:B------:R-:W-:-:S13]  /*61f0*/  ISETP.NE.AND P0, PT, R232, c[0x0][0x32c], PT ;  /* 0x0000cb00e8007a0c */ /* 0x000fda0003f05270 */
[----:B------:R-:W-:-:S05]  /*6200*/  @P0 IMAD.HI.U32 R2, R0, c[0x0][0x330], RZ ;  /* 0x0000cc0000020a27 */ /* 0x000fca00078e00ff */
[----:B------:R-:W-:Y:S02]  /*6210*/  @P0 SHF.R.U32.HI R0, RZ, c[0x0][0x334], R2 ;  /* 0x0000cd00ff000a19 */ /* 0x000fe40000011602 */
.L_x_4187:
[----:B------:R-:W-:-:S05]  /*6220*/  MOV R2, c[0x0][0x32c] ;  /* 0x0000cb0000027a02 */ /* 0x000fca0000000f00 */
[----:B------:R-:W-:-:S04]  /*6230*/  IMAD R0, R0, R2, c[0x0][0x32c] ;  /* 0x0000cb0000007624 */ /* 0x000fc800078e0202 */
[----:B------:R-:W1:Y:S02]  /*6240*/  R2UR UR4, R0 ;  /* 0x00000000000473c2 */ /* 0x000e6400000e0000 */
[----:B-1----:R-:W-:-:S04]  /*6250*/  UISETP.LT.AND UP0, UPT, UR7, UR4, UPT ;  /* 0x000000040700728c */ /* 0x002fc8000bf01270 */
[----:B------:R-:W-:-:S03]  /*6260*/  USEL UR7, UR7, UR4, UP0 ;  /* 0x0000000407077287 */ /* 0x000fc60008000000 */
.L_x_4185:
        /* <DEDUP_REMOVED lines=12> */
[----:B------:R-:W4:Y:S01]  /*6330*/  LDL.64 R4, [R1+0x20] ;  /* 0x0000200001047983 */ /* 0x000f220000100a00 */
        /* <DEDUP_REMOVED lines=8> */
[----:B------:R4:W-:Y:S04]  /*63c0*/  STL [R1+0x14], R12 ;  /* 0x0000140c01007387 */ /* 0x0009e80000100800 */
[----:B------:R1:W-:Y:S02]  /*63d0*/  STL [R1+0xc], R2 ;  /* 0x00000c0201007387 */ /* 0x0003e40000100800 */
[----:B------:R-:W-:Y:S01]  /*63e0*/  @P0 SHF.R.U32.HI R0, RZ, c[0x0][0x2cc], R0 ;  /* 0x0000b300ff000a19 */ /* 0x000fe20000011600 */
[----:B----4-:R-:W-:Y:S01]  /*63f0*/  IMAD.X R12, RZ, RZ, R9, P6 ;  /* 0x000000ffff0c7224 */ /* 0x010fe200030e0609 */
[----:B-1----:R-:W-:-:S04]  /*6400*/  IADD3 R2, P6, R10, 0xc0, RZ ;  /* 0x000000c00a027810 */ /* 0x002fc80007fde0ff */
[----:B------:R-:W-:Y:S01]  /*6410*/  STL [R1+0x10], R12 ;  /* 0x0000100c01007387 */ /* 0x000fe20000100800 */
[----:B------:R-:W-:Y:S01]  /*6420*/  IMAD.X R10, RZ, RZ, R9, P5 ;  /* 0x000000ffff0a7224 */ /* 0x000fe200028e0609 */
[C---:B-----5:R-:W-:Y:S02]  /*6430*/  IADD3 R252, P5, R6.reuse, 0x40, RZ ;  /* 0x0000004006fc7810 */ /* 0x060fe40007fbe0ff */
[----:B------:R1:W-:Y:S03]  /*6440*/  STL [R1+0x4], R2 ;  /* 0x0000040201007387 */ /* 0x0003e60000100800 */
[----:B------:R-:W-:Y:S01]  /*6450*/  IMAD.X R251, RZ, RZ, R5, P5 ;  /* 0x000000fffffb7224 */ /* 0x000fe200028e0605 */
[----:B------:R2:W-:Y:S01]  /*6460*/  STL [R1+0x8], R10 ;  /* 0x0000080a01007387 */ /* 0x0005e20000100800 */
[----:B------:R-:W-:-:S05]  /*6470*/  IADD3 R248, P5, R6, 0xc0, RZ ;  /* 0x000000c006f87810 */ /* 0x000fca0007fbe0ff */
[----:B------:R-:W-:Y:S02]  /*6480*/  IMAD.X R247, RZ, RZ, R5, P5 ;  /* 0x000000fffff77224 */ /* 0x000fe400028e0605 */
[----:B-1----:R-:W-:Y:S01]  /*6490*/  IMAD.X R2, RZ, RZ, R9, P6 ;  /* 0x000000ffff027224 */ /* 0x002fe200030e0609 */
[----:B------:R-:W-:-:S04]  /*64a0*/  IADD3 R250, P6, R6, 0x80, RZ ;  /* 0x0000008006fa7810 */ /* 0x000fc80007fde0ff */
[----:B------:R2:W-:Y:S01]  /*64b0*/  STL [R1], R2 ;  /* 0x0000000201007387 */ /* 0x0005e20000100800 */
[----:B------:R-:W-:-:S03]  /*64c0*/  IADD3.X R249, RZ, R5, RZ, P6, !PT ;  /* 0x00000005fff97210 */ /* 0x000fc600037fe4ff */
[----:B------:R2:W-:Y:S04]  /*64d0*/  @P0 STL [R1+0x38], R0 ;  /* 0x0000380001000387 */ /* 0x0005e80000100800 */
.L_x_4197:
[----:B------:R-:W3:Y:S01]  /*64e0*/  LDL.64 R236, [R1+0x30] ;  /* 0x0000300001ec7983 */ /* 0x000ee20000100a00 */
[----:B------:R-:W-:Y:S04]  /*64f0*/  DEPBAR.LE SB0, 0x0 ;  /* 0x000080000000791a */ /* 0x000fe80000000000 */
[----:B------:R-:W4:Y:S01]  /*6500*/  LDL.64 R230, [R1+0x18] ;  /* 0x0000180001e67983 */ /* 0x000f220000100a00 */
[----:B------:R-:W-:Y:S01]  /*6510*/  ISETP.GT.AND P6, PT, R233, R224, PT ;  /* 0x000000e0e900720c */ /* 0x000fe20003fc4270 */
[----:B------:R-:W-:Y:S02]  /*6520*/  IMAD.MOV.U32 R234, RZ, RZ, c[0x0][0x208] ;  /* 0x00008200ffea7624 */ /* 0x000fe400078e00ff */
[----:B------:R-:W5:Y:S01]  /*6530*/  LDL R232, [R1+0x14] ;  /* 0x0000140001e87983 */ /* 0x000f620000100800 */
[----:B------:R-:W-:Y:S03]  /*6540*/  IMAD.MOV.U32 R235, RZ, RZ, c[0x0][0x20c] ;  /* 0x00008300ffeb7624 */ /* 0x000fe600078e00ff */
[----:B--2---:R-:W2:Y:S04]  /*6550*/  LDL R229, [R1+0x10] ;  /* 0x0000100001e57983 */ /* 0x004ea80000100800 */
[----:B------:R-:W2:Y:S02]  /*6560*/  LDL R228, [R1+0xc] ;  /* 0x00000c0001e47983 */ /* 0x000ea40000100800 */
[----:B------:R-:W-:Y:S01]  /*6570*/  @!P6 SHF.R.S32.HI R0, RZ, 0x1f, R224 ;  /* 0x0000001fff00e819 */ /* 0x000fe200000114e0 */
[----:B------:R-:W-:Y:S01]  /*6580*/  @!P6 IMAD.WIDE.U32 R2, R224, c[0x0][0x208], RZ ;  /* 0x00008200e002ea25 */ /* 0x000fe200078e00ff */
[----:B------:R-:W2:Y:S03]  /*6590*/  LDL R226, [R1+0x8] ;  /* 0x0000080001e27983 */ /* 0x000ea60000100800 */
[----:B------:R-:W-:Y:S01]  /*65a0*/  @!P6 IMAD R0, R0, c[0x0][0x208], RZ ;  /* 0x000082000000ea24 */ /* 0x000fe200078e02ff */
[----:B------:R-:W2:Y:S03]  /*65b0*/  LDL R227, [R1+0x4] ;  /* 0x0000040001e37983 */ /* 0x000ea60000100800 */
[----:B------:R-:W-:Y:S01]  /*65c0*/  @!P6 IMAD R20, R224, c[0x0][0x20c], R0 ;  /* 0x00008300e014ea24 */ /* 0x000fe200078e0200 */
[----:B------:R-:W2:Y:S01]  /*65d0*/  LDL R223, [R1] ;  /* 0x0000000001df7983 */ /* 0x000ea20000100800 */
[C---:B------:R-:W-:Y:S02]  /*65e0*/  @!P6 IMAD.SHL.U32 R0, R2.reuse, 0x40, RZ ;  /* 0x000000400200e824 */ /* 0x040fe400078e00ff */
[----:B------:R-:W-:Y:S01]  /*65f0*/  @!P6 IMAD.IADD R28, R3, 0x1, R20 ;  /* 0x00000001031ce824 */ /* 0x000fe200078e0214 */
[----:B------:R-:W-:Y:S04]  /*6600*/  BAR.SYNC.DEFER_BLOCKING 0x0 ;  /* 0x0000000000007b1d */ /* 0x000fe80000010000 */
[----:B------:R-:W-:Y:S02]  /*6610*/  @!P6 SHF.L.U64.HI R2, R2, 0x6, R28 ;  /* 0x000000060202e819 */ /* 0x000fe4000001021c */
[----:B------:R-:W-:Y:S04]  /*6620*/  LDSM.16.M88.4 R32, [R203+0x10100] ;  /* 0x01010000cb20783b */ /* 0x000fe80000000200 */
[----:B------:R-:W1:Y:S04]  /*6630*/  LDSM.16.M88.4 R8, [R196+0x8100] ;  /* 0x00810000c408783b */ /* 0x000e680000000200 */
[----:B------:R-:W1:Y:S04]  /*6640*/  LDSM.16.M88.4 R16, [R196+0x8900] ;  /* 0x00890000c410783b */ /* 0x000e680000000200 */
[----:B------:R-:W1:Y:S04]  /*6650*/  LDSM.16.M88.4 R24, [R196+0x9100] ;  /* 0x00910000c418783b */ /* 0x000e680000000200 */
[----:B------:R-:W3:Y:S04]  /*6660*/  LDSM.16.M88.4 R168, [R196+0x9900] ;  /* 0x00990000c4a8783b */ /* 0x000ee80000000200 */
[----:B------:R-:W-:Y:S04]  /*6670*/  LDSM.16.M88.4 R172, [R204+0x10100] ;  /* 0x01010000ccac783b */ /* 0x000fe80000000200 */
[----:B------:R-:W2:Y:S04]  /*6680*/  LDSM.16.M88.4 R176, [R207] ;  /* 0x00000000cfb0783b */ /* 0x000ea80000000200 */
[----:B------:R-:W2:Y:S04]  /*6690*/  LDSM.16.M88.4 R180, [R222] ;  /* 0x00000000deb4783b */ /* 0x000ea80000000200 */
[----:B------:R-:W2:Y:S04]  /*66a0*/  LDSM.16.M88.4 R184, [R221] ;  /* 0x00000000ddb8783b */ /* 0x000ea80000000200 */
[----:B------:R-:W2:Y:S01]  /*66b0*/  LDSM.16.M88.4 R188, [R220] ;  /* 0x00000000dcbc783b */ /* 0x000ea20000000200 */
[C---:B-1----:R-:W-:Y:S08]  /*66c0*/  HMMA.16816.F32.BF16 R4, R32.reuse, R8, RZ ;  /* 0x000000082004723c */ /* 0x042ff000000418ff */
[C---:B------:R-:W-:Y:S08]  /*66d0*/  HMMA.16816.F32.BF16 R8, R32.reuse, R10, RZ ;  /* 0x0000000a2008723c */ /* 0x040ff000000418ff */
[C---:B------:R-:W-:Y:S08]  /*66e0*/  HMMA.16816.F32.BF16 R12, R32.reuse, R16, RZ ;  /* 0x00000010200c723c */ /* 0x040ff000000418ff */
[C---:B------:R-:W-:Y:S08]  /*66f0*/  HMMA.16816.F32.BF16 R16, R32.reuse, R18, RZ ;  /* 0x000000122010723c */ /* 0x040ff000000418ff */
[C---:B------:R-:W-:Y:S08]  /*6700*/  HMMA.16816.F32.BF16 R20, R32.reuse, R24, RZ ;  /* 0x000000182014723c */ /* 0x040ff000000418ff */
[C---:B------:R-:W-:Y:S01]  /*6710*/  HMMA.16816.F32.BF16 R24, R32.reuse, R26, RZ ;  /* 0x0000001a2018723c */ /* 0x040fe200000418ff */
[----:B---3--:R-:W-:Y:S04]  /*6720*/  @!P6 IADD3 R3, P5, R0, R236, RZ ;  /* 0x000000ec0003e210 */ /* 0x008fe80007fbe0ff */
[C---:B------:R-:W-:Y:S01]  /*6730*/  @!P6 LEA R192, P0, R3.reuse, c[0x0][0x1f8], 0x1 ;  /* 0x00007e0003c0ea11 */ /* 0x040fe200078008ff */
[----:B----4-:R-:W-:Y:S06]  /*6740*/  @!P6 IMAD.X R28, R2, 0x1, R231, P5 ;  /* 0x00000001021ce824 */ /* 0x010fec00028e06e7 */
[----:B------:R-:W-:Y:S02]  /*6750*/  @!P6 LEA.HI.X R193, R3, c[0x0][0x1fc], R28, 0x1, P0 ;  /* 0x00007f0003c1ea11 */ /* 0x000fe400000f0c1c */
[C---:B------:R-:W-:Y:S01]  /*6760*/  HMMA.16816.F32.BF16 R28, R32.reuse, R168, RZ ;  /* 0x000000a8201c723c */ /* 0x040fe200000418ff */
[----:B-----5:R-:W-:Y:S02]  /*6770*/  @!P6 IADD3 R3, P0, R0, R232, RZ ;  /* 0x000000e80003e210 */ /* 0x020fe40007f1e0ff */
[----:B------:R-:W-:Y:S01]  /*6780*/  @!PT LDS RZ, [RZ] ;  /* 0x00000000fffff984 */ /* 0x000fe20000000800 */
[----:B------:R-:W-:Y:S01]  /*6790*/  @!PT LDS RZ, [RZ] ;  /* 0x00000000fffff984 */ /* 0x000fe20000000800 */
[----:B------:R-:W-:Y:S01]  /*67a0*/  @!PT LDS RZ, [RZ] ;  /* 0x00000000fffff984 */ /* 0x000fe20000000800 */
[----:B------:R1:W-:Y:S02]  /*67b0*/  @!P6 LDGSTS.E.BYPASS.LTC128B.128 [R225+0x100], [R192.64], !P4 ;  /* 0x00100000c0e1efae */ /* 0x0003e4000e101d4c */
[C---:B------:R-:W-:Y:S01]  /*67c0*/  @!P6 LEA R194, P5, R3.reuse, c[0x0][0x1f8], 0x1 ;  /* 0x00007e0003c2ea11 */ /* 0x040fe200078a08ff */
[----:B--2---:R-:W-:Y:S01]  /*67d0*/  @!P6 IMAD.X R159, R2, 0x1, R229, P0 ;  /* 0x00000001029fe824 */ /* 0x004fe200000e06e5 */
[----:B------:R-:W-:Y:S01]  /*67e0*/  @!P6 IADD3 R156, P0, R0, R228, RZ ;  /* 0x000000e4009ce210 */ /* 0x000fe20007f1e0ff */
[----:B------:R-:W-:Y:S04]  /*67f0*/  HMMA.16816.F32.BF16 R32, R32, R170, RZ ;  /* 0x000000aa2020723c */ /* 0x000fe800000418ff */
[----:B------:R-:W-:Y:S01]  /*6800*/  @!P6 IMAD.X R169, R2, 0x1, R226, P0 ;  /* 0x0000000102a9e824 */ /* 0x000fe200000e06e2 */
[----:B------:R-:W-:Y:S02]  /*6810*/  @!P6 LEA.HI.X R195, R3, c[0x0][0x1fc], R159, 0x1, P5 ;  /* 0x00007f0003c3ea11 */ /* 0x000fe400028f0c9f */
[C---:B------:R-:W-:Y:S01]  /*6820*/  @!P6 LEA R168, P0, R156.reuse, c[0x0][0x1f8], 0x1 ;  /* 0x00007e009ca8ea11 */ /* 0x040fe200078008ff */
[C---:B------:R-:W-:Y:S02]  /*6830*/  HMMA.16816.F32.BF16 R4, R172.reuse, R176, R4 ;  /* 0x000000b0ac04723c */ /* 0x040fe40000041804 */
[----:B------:R2:W-:Y:S03]  /*6840*/  @!P6 LDGSTS.E.BYPASS.LTC128B.128 [R225+0x2100], [R194.64], !P3 ;  /* 0x02100000c2e1efae */ /* 0x0005e6000d901d4c */
[----:B------:R-:W-:Y:S02]  /*6850*/  @!P6 LEA.HI.X R169, R156, c[0x0][0x1fc], R169, 0x1, P0 ;  /* 0x00007f009ca9ea11 */ /* 0x000fe400000f0ca9 */
[-C--:B------:R-:W-:Y:S01]  /*6860*/  @!P6 IADD3 R3, P5, R0, R227.reuse, RZ ;  /* 0x000000e30003e210 */ /* 0x080fe20007fbe0ff */
[C---:B------:R-:W-:Y:S02]  /*6870*/  HMMA.16816.F32.BF16 R8, R172.reuse, R178, R8 ;  /* 0x000000b2ac08723c */ /* 0x040fe40000041808 */
[----:B------:R3:W-:Y:S02]  /*6880*/  @!P6 LDGSTS.E.BYPASS.LTC128B.128 [R225+0x4100], [R168.64], !P2 ;  /* 0x04100000a8e1efae */ /* 0x0007e4000d101d4c */
[----:B------:R-:W-:Y:S01]  /*6890*/  @!P6 IMAD.X R159, R2, 0x1, R223, P5 ;  /* 0x00000001029fe824 */ /* 0x000fe200028e06df */
[----:B------:R-:W-:Y:S02]  /*68a0*/  @!P6 LEA R0, P0, R234, R0, 0x5 ;  /* 0x00000000ea00e211 */ /* 0x000fe400078028ff */
[C---:B-1----:R-:W-:Y:S01]  /*68b0*/  @!P6 LEA R192, P5, R3.reuse, c[0x0][0x1f8], 0x1 ;  /* 0x00007e0003c0ea11 */ /* 0x042fe200078a08ff */
[C---:B------:R-:W-:Y:S04]  /*68c0*/  HMMA.16816.F32.BF16 R12, R172.reuse, R180, R12 ;  /* 0x000000b4ac0c723c */ /* 0x040fe8000004180c */
[----:B------:R-:W-:Y:S02]  /*68d0*/  @!P6 LEA.HI.X R193, R3, c[0x0][0x1fc], R159, 0x1, P5 ;  /* 0x00007f0003c1ea11 */ /* 0x000fe400028f0c9f */
[----:B------:R-:W-:Y:S02]  /*68e0*/  @!P6 IADD3 R156, P5, R0, R236, RZ ;  /* 0x000000ec009ce210 */ /* 0x000fe40007fbe0ff */
[C---:B------:R-:W-:Y:S01]  /*68f0*/  HMMA.16816.F32.BF16 R16, R172.reuse, R182, R16 ;  /* 0x000000b6ac10723c */ /* 0x040fe20000041810 */
[----:B------:R2:W-:Y:S03]  /*6900*/  @!P6 LDGSTS.E.BYPASS.LTC128B.128 [R225+0x6100], [R192.64], !P1 ;  /* 0x06100000c0e1efae */ /* 0x0005e6000c901d4c */
[----:B------:R-:W-:Y:S02]  /*6910*/  @!P6 LEA.HI.X R2, R234, R2, R235, 0x5, P0 ;  /* 0x00000002ea02e211 */ /* 0x000fe400000f2ceb */
[----:B------:R-:W-:Y:S02]  /*6920*/  @!P6 IADD3 R3, P0, R0, R232, RZ ;  /* 0x000000e80003e210 */ /* 0x000fe40007f1e0ff */
[C---:B------:R-:W-:Y:S04]  /*6930*/  HMMA.16816.F32.BF16 R20, R172.reuse, R184, R20 ;  /* 0x000000b8ac14723c */ /* 0x040fe80000041814 */
[----:B------:R-:W-:Y:S01]  /*6940*/  @!P6 IMAD.X R159, R2, 0x1, R231, P5 ;  /* 0x00000001029fe824 */ /* 0x000fe200028e06e7 */
[----:B------:R-:W-:Y:S01]  /*6950*/  @!P6 LEA R176, P5, R156, c[0x0][0x1f8], 0x1 ;  /* 0x00007e009cb0ea11 */ /* 0x000fe200078a08ff */
[----:B---3--:R-:W-:Y:S01]  /*6960*/  @!P6 IMAD.X R168, R2, 0x1, R229, P0 ;  /* 0x0000000102a8e824 */ /* 0x008fe200000e06e5 */
[C---:B------:R-:W-:Y:S01]  /*6970*/  @!P6 LEA R170, P0, R3.reuse, c[0x0][0x1f8], 0x1 ;  /* 0x00007e0003aaea11 */ /* 0x040fe200078008ff */
[C---:B------:R-:W-:Y:S01]  /*6980*/  HMMA.16816.F32.BF16 R24, R172.reuse, R186, R24 ;  /* 0x000000baac18723c */ /* 0x040fe20000041818 */
[----:B------:R-:W3:Y:S03]  /*6990*/  LDL.64 R230, [R1+0x28] ;  /* 0x0000280001e67983 */ /* 0x000ee60000100a00 */
[----:B------:R-:W-:Y:S01]  /*69a0*/  @!P6 LEA.HI.X R177, R156, c[0x0][0x1fc], R159, 0x1, P5 ;  /* 0x00007f009cb1ea11 */ /* 0x000fe200028f0c9f */
[----:B------:R-:W-:Y:S01]  /*69b0*/  IMAD.MOV.U32 R229, RZ, RZ, 0x5 ;  /* 0x00000005ffe57424 */ /* 0x000fe200078e00ff */
[----:B------:R-:W-:Y:S02]  /*69c0*/  @!P6 LEA.HI.X R171, R3, c[0x0][0x1fc], R168, 0x1, P0 ;  /* 0x00007f0003abea11 */ /* 0x000fe400000f0ca8 */
[C---:B------:R-:W-:Y:S01]  /*69d0*/  HMMA.16816.F32.BF16 R28, R172.reuse, R188, R28 ;  /* 0x000000bcac1c723c */ /* 0x040fe2000004181c */
[----:B------:R1:W-:Y:S03]  /*69e0*/  @!P6 LDGSTS.E.BYPASS.LTC128B.128 [R225+0x1100], [R176.64], !P4 ;  /* 0x01100000b0e1efae */ /* 0x0003e6000e101d4c */
[C---:B------:R-:W-:Y:S01]  /*69f0*/  @!P6 IADD3 R3, P5, R0.reuse, R228, RZ ;  /* 0x000000e40003e210 */ /* 0x040fe20007fbe0ff */
[----:B------:R4:W-:Y:S01]  /*6a00*/  @!P6 LDGSTS.E.BYPASS.LTC128B.128 [R225+0x3100], [R170.64], !P3 ;  /* 0x03100000aae1efae */ /* 0x0009e2000d901d4c */
[----:B------:R-:W-:Y:S01]  /*6a10*/  @!P6 IADD3 R0, P0, R0, R227, RZ ;  /* 0x000000e30000e210 */ /* 0x000fe20007f1e0ff */
[----:B------:R-:W-:Y:S01]  /*6a20*/  IMAD.MOV.U32 R228, RZ, RZ, c[0x0][0x1e0] ;  /* 0x00007800ffe47624 */ /* 0x000fe200078e00ff */
[----:B------:R-:W-:Y:S04]  /*6a30*/  HMMA.16816.F32.BF16 R32, R172, R190, R32 ;  /* 0x000000beac20723c */ /* 0x000fe80000041820 */
[C---:B------:R-:W-:Y:S01]  /*6a40*/  @!P6 IMAD.X R159, R2.reuse, 0x1, R226, P5 ;  /* 0x00000001029fe824 */ /* 0x040fe200028e06e2 */
[C---:B------:R-:W-:Y:S01]  /*6a50*/  @!P6 LEA R168, P5, R3.reuse, c[0x0][0x1f8], 0x1 ;  /* 0x00007e0003a8ea11 */ /* 0x040fe200078a08ff */
[----:B------:R-:W-:Y:S01]  /*6a60*/  @!P6 IMAD.X R156, R2, 0x1, R223, P0 ;  /* 0x00000001029ce824 */ /* 0x000fe200000e06df */
[C---:B------:R-:W-:Y:S01]  /*6a70*/  @!P6 LEA R2, P0, R0.reuse, c[0x0][0x1f8], 0x1 ;  /* 0x00007e000002ea11 */ /* 0x040fe200078008ff */
[----:B------:R-:W5:Y:S01]  /*6a80*/  LDL.64 R226, [R1+0x20] ;  /* 0x0000200001e27983 */ /* 0x000f620000100a00 */
[----:B------:R-:W-:Y:S03]  /*6a90*/  @!P6 LEA.HI.X R169, R3, c[0x0][0x1fc], R159, 0x1, P5 ;  /* 0x00007f0003a9ea11 */ /* 0x000fe600028f0c9f */
[----:B------:R-:W-:Y:S01]  /*6aa0*/  @!P6 LEA.HI.X R3, R0, c[0x0][0x1fc], R156, 0x1, P0 ;  /* 0x00007f000003ea11 */ /* 0x000fe200000f0c9c */
[----:B------:R-:W-:Y:S01]  /*6ab0*/  IMAD.MOV.U32 R223, RZ, RZ, c[0x0][0x1e0] ;  /* 0x00007800ffdf7624 */ /* 0x000fe200078e00ff */
[----:B------:R4:W-:Y:S01]  /*6ac0*/  @!P6 LDGSTS.E.BYPASS.LTC128B.128 [R225+0x5100], [R168.64], !P2 ;  /* 0x05100000a8e1efae */ /* 0x0009e2000d101d4c */
[----:B------:R-:W-:Y:S02]  /*6ad0*/  SHF.L.U64.HI R228, R228, R229, c[0x0][0x1e4] ;  /* 0x00007900e4e47619 */ /* 0x000fe400000102e5 */
[----:B------:R-:W-:Y:S01]  /*6ae0*/  IMAD.SHL.U32 R223, R223, 0x20, RZ ;  /* 0x00000020dfdf7824 */ /* 0x000fe200078e00ff */
[----:B------:R4:W-:Y:S01]  /*6af0*/  @!P6 LDGSTS.E.BYPASS.LTC128B.128 [R225+0x7100], [R2.64], !P1 ;  /* 0x0710000002e1efae */ /* 0x0009e2000c901d4c */
[C---:B------:R-:W-:Y:S03]  /*6b00*/  ISETP.GT.AND P6, PT, R224.reuse, R233, PT ;  /* 0x000000e9e000720c */ /* 0x040fe60003fc4270 */
[----:B--2---:R-:W-:Y:S04]  /*6b10*/  LDSM.16.M88.4 R192, [R202+0x8100] ;  /* 0x00810000cac0783b */ /* 0x004fe80000000200 */
[----:B-1----:R-:W-:Y:S04]  /*6b20*/  LDSM.16.M88.4 R176, [R202+0x8900] ;  /* 0x00890000cab0783b */ /* 0x002fe80000000200 */
[----:B------:R-:W-:Y:S04]  /*6b30*/  LDSM.16.M88.4 R180, [R202+0x9100] ;  /* 0x00910000cab4783b */ /* 0x000fe80000000200 */
[----:B------:R-:W-:Y:S04]  /*6b40*/  LDSM.16.M88.4 R172, [R202+0x9900] ;  /* 0x00990000caac783b */ /* 0x000fe80000000200 */
[----:B------:R-:W-:Y:S04]  /*6b50*/  LDSM.16.M88.4 R184, [R205+0x10100] ;  /* 0x01010000cdb8783b */ /* 0x000fe80000000200 */
[----:B----4-:R-:W1:Y:S01]  /*6b60*/  LDSM.16.M88.4 R168, [R206+0x10100] ;  /* 0x01010000cea8783b */ /* 0x010e620000000200 */
[----:B------:R-:W-:Y:S03]  /*6b70*/  @P6 IADD3 R2, R224, -0x1, RZ ;  /* 0xffffffffe0026810 */ /* 0x000fe60007ffe0ff */
[----:B------:R-:W0:Y:S01]  /*6b80*/  LDGDEPBAR ;  /* 0x00000000000079af */ /* 0x000e220000000000 */
[----:B------:R-:W-:Y:S03]  /*6b90*/  @P6 SHF.R.S32.HI R0, RZ, 0x1f, R2 ;  /* 0x0000001fff006819 */ /* 0x000fe60000011402 */
[----:B------:R-:W2:Y:S02]  /*6ba0*/  LDSM.16.M88.4 R188, [R201] ;  /* 0x00000000c9bc783b */ /* 0x000ea40000000200 */
[----:B------:R-:W-:Y:S04]  /*6bb0*/  @P6 IMAD R0, R0, c[0x0][0x1e0], RZ ;  /* 0x0000780000006a24 */ /* 0x000fe800078e02ff */
[C---:B------:R-:W-:Y:S02]  /*6bc0*/  @P6 IMAD R0, R2.reuse, c[0x0][0x1e4], R0 ;  /* 0x0000790002006a24 */ /* 0x040fe400078e0200 */
[----:B------:R-:W-:Y:S04]  /*6bd0*/  @P6 IMAD.WIDE.U32 R2, R2, c[0x0][0x1e0], RZ ;  /* 0x0000780002026a25 */ /* 0x000fe800078e00ff */
[----:B------:R-:W-:Y:S02]  /*6be0*/  @P6 IMAD.IADD R3, R3, 0x1, R0 ;  /* 0x0000000103036824 */ /* 0x000fe400078e0200 */
[C---:B------:R-:W-:Y:S03]  /*6bf0*/  @P6 IMAD.SHL.U32 R0, R2.reuse, 0x40, RZ ;  /* 0x0000004002006824 */ /* 0x040fe600078e00ff */
[----:B------:R-:W-:Y:S02]  /*6c00*/  @P6 SHF.L.U64.HI R2, R2, 0x6, R3 ;  /* 0x0000000602026819 */ /* 0x000fe40000010203 */
[C---:B------:R-:W-:Y:S01]  /*6c10*/  @P6 IADD3 R159, P5, R0.reuse, R252, RZ ;  /* 0x000000fc009f6210 */ /* 0x040fe20007fbe0ff */
[C---:B-1----:R-:W-:Y:S08]  /*6c20*/  HMMA.16816.F32.BF16 R4, R168.reuse, R192, R4 ;  /* 0x000000c0a804723c */ /* 0x042ff00000041804 */
[C---:B------:R-:W-:Y:S01]  /*6c30*/  HMMA.16816.F32.BF16 R8, R168.reuse, R194, R8 ;  /* 0x000000c2a808723c */ /* 0x040fe20000041808 */
[----:B------:R-:W1:Y:S07]  /*6c40*/  LDSM.16.M88.4 R192, [R201+0x800] ;  /* 0x00080000c9c0783b */ /* 0x000e6e0000000200 */
[C---:B------:R-:W-:Y:S08]  /*6c50*/  HMMA.16816.F32.BF16 R12, R168.reuse, R176, R12 ;  /* 0x000000b0a80c723c */ /* 0x040ff0000004180c */
[C---:B------:R-:W-:Y:S01]  /*6c60*/  HMMA.16816.F32.BF16 R16, R168.reuse, R178, R16 ;  /* 0x000000b2a810723c */ /* 0x040fe20000041810 */
[----:B------:R-:W4:Y:S07]  /*6c70*/  LDSM.16.M88.4 R176, [R201+0x1000] ;  /* 0x00100000c9b0783b */ /* 0x000f2e0000000200 */
[C---:B------:R-:W-:Y:S08]  /*6c80*/  HMMA.16816.F32.BF16 R20, R168.reuse, R180, R20 ;  /* 0x000000b4a814723c */ /* 0x040ff00000041814 */
[C---:B------:R-:W-:Y:S01]  /*6c90*/  HMMA.16816.F32.BF16 R24, R168.reuse, R182, R24 ;  /* 0x000000b6a818723c */ /* 0x040fe20000041818 */
[----:B------:R-:W-:Y:S07]  /*6ca0*/  LDSM.16.M88.4 R180, [R196+0xa100] ;  /* 0x00a10000c4b4783b */ /* 0x000fee0000000200 */
[C---:B------:R-:W-:Y:S08]  /*6cb0*/  HMMA.16816.F32.BF16 R28, R168.reuse, R172, R28 ;  /* 0x000000aca81c723c */ /* 0x040ff0000004181c */
[----:B------:R-:W-:Y:S01]  /*6cc0*/  HMMA.16816.F32.BF16 R32, R168, R174, R32 ;  /* 0x000000aea820723c */ /* 0x000fe20000041820 */
[----:B------:R-:W4:Y:S04]  /*6cd0*/  LDSM.16.M88.4 R168, [R201+0x1800] ;  /* 0x00180000c9a8783b */ /* 0x000f280000000200 */
[----:B------:R-:W4:Y:S03]  /*6ce0*/  LDSM.16.M88.4 R172, [R203+0x14100] ;  /* 0x01410000cbac783b */ /* 0x000f260000000200 */
[C---:B--2---:R-:W-:Y:S08]  /*6cf0*/  HMMA.16816.F32.BF16 R4, R184.reuse, R188, R4 ;  /* 0x000000bcb804723c */ /* 0x044ff00000041804 */
[C---:B------:R-:W-:Y:S01]  /*6d00*/  HMMA.16816.F32.BF16 R8, R184.reuse, R190, R8 ;  /* 0x000000beb808723c */ /* 0x040fe20000041808 */
[----:B------:R-:W2:Y:S07]  /*6d10*/  LDSM.16.M88.4 R188, [R196+0xa900] ;  /* 0x00a90000c4bc783b */ /* 0x000eae0000000200 */
[C---:B-1----:R-:W-:Y:S08]  /*6d20*/  HMMA.16816.F32.BF16 R12, R184.reuse, R192, R12 ;  /* 0x000000c0b80c723c */ /* 0x042ff0000004180c */
[C---:B------:R-:W-:Y:S01]  /*6d30*/  HMMA.16816.F32.BF16 R16, R184.reuse, R194, R16 ;  /* 0x000000c2b810723c */ /* 0x040fe20000041810 */
[----:B------:R-:W1:Y:S07]  /*6d40*/  LDSM.16.M88.4 R192, [R196+0xb100] ;  /* 0x00b10000c4c0783b */ /* 0x000e6e0000000200 */
[C---:B----4-:R-:W-:Y:S08]  /*6d50*/  HMMA.16816.F32.BF16 R20, R184.reuse, R176, R20 ;  /* 0x000000b0b814723c */ /* 0x050ff00000041814 */
[C---:B------:R-:W-:Y:S01]  /*6d60*/  HMMA.16816.F32.BF16 R24, R184.reuse, R178, R24 ;  /* 0x000000b2b818723c */ /* 0x040fe20000041818 */
[----:B------:R-:W4:Y:S07]  /*6d70*/  LDSM.16.M88.4 R176, [R196+0xb900] ;  /* 0x00b90000c4b0783b */ /* 0x000f2e0000000200 */
[C---:B------:R-:W-:Y:S08]  /*6d80*/  HMMA.16816.F32.BF16 R28, R184.reuse, R168, R28 ;  /* 0x000000a8b81c723c */ /* 0x040ff0000004181c */
[----:B------:R-:W-:Y:S01]  /*6d90*/  HMMA.16816.F32.BF16 R32, R184, R170, R32 ;  /* 0x000000aab820723c */ /* 0x000fe20000041820 */
[----:B------:R-:W-:Y:S04]  /*6da0*/  LDSM.16.M88.4 R168, [R204+0x14100] ;  /* 0x01410000cca8783b */ /* 0x000fe80000000200 */
[----:B------:R-:W-:Y:S03]  /*6db0*/  LDSM.16.M88.4 R184, [R218] ;  /* 0x00000000dab8783b */ /* 0x000fe60000000200 */
        /* <DEDUP_REMOVED lines=9> */
[C---:B----4-:R-:W-:Y:S08]  /*6e50*/  HMMA.16816.F32.BF16 R28, R172.reuse, R176, R28 ;  /* 0x000000b0ac1c723c */ /* 0x050ff0000004181c */
[----:B------:R-:W-:Y:S01]  /*6e60*/  HMMA.16816.F32.BF16 R32, R172, R178, R32 ;  /* 0x000000b2ac20723c */ /* 0x000fe20000041820 */
[----:B------:R-:W-:Y:S04]  /*6e70*/  LDSM.16.M88.4 R172, [R206+0x14100] ;  /* 0x01410000ceac783b */ /* 0x000fe80000000200 */
[----:B------:R-:W4:Y:S03]  /*6e80*/  LDSM.16.M88.4 R176, [R202+0xa100] ;  /* 0x00a10000cab0783b */ /* 0x000f260000000200 */
[C---:B------:R-:W-:Y:S08]  /*6e90*/  HMMA.16816.F32.BF16 R4, R168.reuse, R180, R4 ;  /* 0x000000b4a804723c */ /* 0x040ff00000041804 */
[C---:B------:R-:W-:Y:S01]  /*6ea0*/  HMMA.16816.F32.BF16 R8, R168.reuse, R182, R8 ;  /* 0x000000b6a808723c */ /* 0x040fe20000041808 */
[----:B------:R-:W4:Y:S03]  /*6eb0*/  LDSM.16.M88.4 R180, [R202+0xa900] ;  /* 0x00a90000cab4783b */ /* 0x000f260000000200 */
[----:B---3--:R-:W-:Y:S04]  /*6ec0*/  @P6 IADD3 R3, P0, R0, R230, RZ ;  /* 0x000000e600036210 */ /* 0x008fe80007f1e0ff */
[C---:B------:R-:W-:Y:S08]  /*6ed0*/  HMMA.16816.F32.BF16 R12, R168.reuse, R184, R12 ;  /* 0x000000b8a80c723c */ /* 0x040ff0000004180c */
[C---:B------:R-:W-:Y:S01]  /*6ee0*/  HMMA.16816.F32.BF16 R16, R168.reuse, R186, R16 ;  /* 0x000000baa810723c */ /* 0x040fe20000041810 */
[----:B------:R-:W3:Y:S07]  /*6ef0*/  LDSM.16.M88.4 R184, [R202+0xb100] ;  /* 0x00b10000cab8783b */ /* 0x000eee0000000200 */
[C---:B--2---:R-:W-:Y:S04]  /*6f00*/  HMMA.16816.F32.BF16 R20, R168.reuse, R188, R20 ;  /* 0x000000bca814723c */ /* 0x044fe80000041814 */
[----:B-----5:R-:W-:Y:S04]  /*6f10*/  @P6 IMAD.X R156, R2, 0x1, R227, P0 ;  /* 0x00000001029c6824 */ /* 0x020fe800000e06e3 */
[C---:B------:R-:W-:Y:S01]  /*6f20*/  HMMA.16816.F32.BF16 R24, R168.reuse, R190, R24 ;  /* 0x000000bea818723c */ /* 0x040fe20000041818 */
[----:B------:R-:W2:Y:S07]  /*6f30*/  LDSM.16.M88.4 R188, [R202+0xb900] ;  /* 0x00b90000cabc783b */ /* 0x000eae0000000200 */
[C---:B-1----:R-:W-:Y:S08]  /*6f40*/  HMMA.16816.F32.BF16 R28, R168.reuse, R192, R28 ;  /* 0x000000c0a81c723c */ /* 0x042ff0000004181c */
[----:B------:R-:W-:Y:S01]  /*6f50*/  HMMA.16816.F32.BF16 R32, R168, R194, R32 ;  /* 0x000000c2a820723c */ /* 0x000fe20000041820 */
[----:B------:R-:W-:Y:S04]  /*6f60*/  LDSM.16.M88.4 R168, [R205+0x14100] ;  /* 0x01410000cda8783b */ /* 0x000fe80000000200 */
[----:B------:R-:W1:Y:S03]  /*6f70*/  LDSM.16.M88.4 R192, [R201+0x2000] ;  /* 0x00200000c9c0783b */ /* 0x000e660000000200 */
[C---:B----4-:R-:W-:Y:S08]  /*6f80*/  HMMA.16816.F32.BF16 R4, R172.reuse, R176, R4 ;  /* 0x000000b0ac04723c */ /* 0x050ff00000041804 */
[C---:B------:R-:W-:Y:S01]  /*6f90*/  HMMA.16816.F32.BF16 R8, R172.reuse, R178, R8 ;  /* 0x000000b2ac08723c */ /* 0x040fe20000041808 */
[----:B------:R-:W4:Y:S07]  /*6fa0*/  LDSM.16.M88.4 R176, [R201+0x2800] ;  /* 0x00280000c9b0783b */ /* 0x000f2e0000000200 */
[C---:B------:R-:W-:Y:S08]  /*6fb0*/  HMMA.16816.F32.BF16 R12, R172.reuse, R180, R12 ;  /* 0x000000b4ac0c723c */ /* 0x040ff0000004180c */
[C---:B------:R-:W-:Y:S01]  /*6fc0*/  HMMA.16816.F32.BF16 R16, R172.reuse, R182, R16 ;  /* 0x000000b6ac10723c */ /* 0x040fe20000041810 */
[----:B------:R-:W5:Y:S07]  /*6fd0*/  LDSM.16.M88.4 R180, [R201+0x3000] ;  /* 0x00300000c9b4783b */ /* 0x000f6e0000000200 */
[C---:B---3--:R-:W-:Y:S08]  /*6fe0*/  HMMA.16816.F32.BF16 R20, R172.reuse, R184, R20 ;  /* 0x000000b8ac14723c */ /* 0x048ff00000041814 */
        /* <DEDUP_REMOVED lines=8> */
[----:B------:R-:W1:Y:S07]  /*7070*/  LDSM.16.M88.4 R192, [R196+0xc900] ;  /* 0x00c90000c4c0783b */ /* 0x000e6e0000000200 */
[C---:B----4-:R-:W-:Y:S08]  /*7080*/  HMMA.16816.F32.BF16 R12, R168.reuse, R176, R12 ;  /* 0x000000b0a80c723c */ /* 0x050ff0000004180c */
[C---:B------:R-:W-:Y:S01]  /*7090*/  HMMA.16816.F32.BF16 R16, R168.reuse, R178, R16 ;  /* 0x000000b2a810723c */ /* 0x040fe20000041810 */
[----:B------:R-:W4:Y:S07]  /*70a0*/  LDSM.16.M88.4 R176, [R196+0xd100] ;  /* 0x00d10000c4b0783b */ /* 0x000f2e0000000200 */
[C---:B-----5:R-:W-:Y:S08]  /*70b0*/  HMMA.16816.F32.BF16 R20, R168.reuse, R180, R20 ;  /* 0x000000b4a814723c */ /* 0x060ff00000041814 */
[C---:B------:R-:W-:Y:S01]  /*70c0*/  HMMA.16816.F32.BF16 R24, R168.reuse, R182, R24 ;  /* 0x000000b6a818723c */ /* 0x040fe20000041818 */
[----:B------:R-:W-:Y:S07]  /*70d0*/  LDSM.16.M88.4 R180, [R215] ;  /* 0x00000000d7b4783b */ /* 0x000fee0000000200 */
[C---:B--2---:R-:W-:Y:S08]  /*70e0*/  HMMA.16816.F32.BF16 R28, R168.reuse, R172, R28 ;  /* 0x000000aca81c723c */ /* 0x044ff0000004181c */
[----:B------:R-:W-:Y:S01]  /*70f0*/  HMMA.16816.F32.BF16 R32, R168, R174, R32 ;  /* 0x000000aea820723c */ /* 0x000fe20000041820 */
[----:B------:R-:W2:Y:S04]  /*7100*/  LDSM.16.M88.4 R168, [R196+0xd900] ;  /* 0x00d90000c4a8783b */ /* 0x000ea80000000200 */
[----:B------:R-:W5:Y:S03]  /*7110*/  LDSM.16.M88.4 R172, [R204+0x18100] ;  /* 0x01810000ccac783b */ /* 0x000f660000000200 */
[C---:B---3--:R-:W-:Y:S08]  /*7120*/  HMMA.16816.F32.BF16 R4, R184.reuse, R188, R4 ;  /* 0x000000bcb804723c */ /* 0x048ff00000041804 */
[C---:B------:R-:W-:Y:S01]  /*7130*/  HMMA.16816.F32.BF16 R8, R184.reuse, R190, R8 ;  /* 0x000000beb808723c */ /* 0x040fe20000041808 */
[----:B------:R-:W3:Y:S07]  /*7140*/  LDSM.16.M88.4 R188, [R214] ;  /* 0x00000000d6bc783b */ /* 0x000eee0000000200 */
[C---:B-1----:R-:W-:Y:S08]  /*7150*/  HMMA.16816.F32.BF16 R12, R184.reuse, R192, R12 ;  /* 0x000000c0b80c723c */ /* 0x042ff0000004180c */
[C---:B------:R-:W-:Y:S01]  /*7160*/  HMMA.16816.F32.BF16 R16, R184.reuse, R194, R16 ;  /* 0x000000c2b810723c */ /* 0x040fe20000041810 */
[----:B------:R-:W1:Y:S07]  /*7170*/  LDSM.16.M88.4 R192, [R213] ;  /* 0x00000000d5c0783b */ /* 0x000e6e0000000200 */
[C---:B----4-:R-:W-:Y:S08]  /*7180*/  HMMA.16816.F32.BF16 R20, R184.reuse, R176, R20 ;  /* 0x000000b0b814723c */ /* 0x050ff00000041814 */
[C---:B------:R-:W-:Y:S01]  /*7190*/  HMMA.16816.F32.BF16 R24, R184.reuse, R178, R24 ;  /* 0x000000b2b818723c */ /* 0x040fe20000041818 */
[----:B------:R-:W4:Y:S07]  /*71a0*/  LDSM.16.M88.4 R176, [R212] ;  /* 0x00000000d4b0783b */ /* 0x000f2e0000000200 */
[C---:B--2---:R-:W-:Y:S08]  /*71b0*/  HMMA.16816.F32.BF16 R28, R184.reuse, R168, R28 ;  /* 0x000000a8b81c723c */ /* 0x044ff0000004181c */
[----:B------:R-:W-:Y:S01]  /*71c0*/  HMMA.16816.F32.BF16 R32, R184, R170, R32 ;  /* 0x000000aab820723c */ /* 0x000fe20000041820 */
[----:B------:R-:W-:Y:S04]  /*71d0*/  LDSM.16.M88.4 R168, [R206+0x18100] ;  /* 0x01810000cea8783b */ /* 0x000fe80000000200 */
[----:B------:R-:W-:Y:S03]  /*71e0*/  LDSM.16.M88.4 R184, [R202+0xc900] ;  /* 0x00c90000cab8783b */ /* 0x000fe60000000200 */
[C---:B-----5:R-:W-:Y:S08]  /*71f0*/  HMMA.16816.F32.BF16 R4, R172.reuse, R180, R4 ;  /* 0x000000b4ac04723c */ /* 0x060ff00000041804 */
        /* <DEDUP_REMOVED lines=8> */
[C---:B----4-:R-:W-:Y:S08]  /*7280*/  HMMA.16816.F32.BF16 R28, R172.reuse, R176, R28 ;  /* 0x000000b0ac1c723c */ /* 0x050ff0000004181c */
[----:B------:R-:W-:Y:S01]  /*7290*/  HMMA.16816.F32.BF16 R32, R172, R178, R32 ;  /* 0x000000b2ac20723c */ /* 0x000fe20000041820 */
[----:B------:R-:W-:Y:S04]  /*72a0*/  LDSM.16.M88.4 R172, [R205+0x18100] ;  /* 0x01810000cdac783b */ /* 0x000fe80000000200 */
[----:B------:R-:W4:Y:S03]  /*72b0*/  LDSM.16.M88.4 R176, [R201+0x4000] ;  /* 0x00400000c9b0783b */ /* 0x000f260000000200 */
[C---:B--2---:R-:W-:Y:S08]  /*72c0*/  HMMA.16816.F32.BF16 R4, R168.reuse, R180, R4 ;  /* 0x000000b4a804723c */ /* 0x044ff00000041804 */
[C---:B------:R-:W-:Y:S01]  /*72d0*/  HMMA.16816.F32.BF16 R8, R168.reuse, R182, R8 ;  /* 0x000000b6a808723c */ /* 0x040fe20000041808 */
[----:B------:R-:W2:Y:S07]  /*72e0*/  LDSM.16.M88.4 R180, [R201+0x4800] ;  /* 0x00480000c9b4783b */ /* 0x000eae0000000200 */
        /* <DEDUP_REMOVED lines=8> */
[----:B------:R-:W-:Y:S04]  /*7370*/  LDSM.16.M88.4 R168, [R203+0x1c100] ;  /* 0x01c10000cba8783b */ /* 0x000fe80000000200 */
[----:B------:R-:W1:Y:S03]  /*7380*/  LDSM.16.M88.4 R192, [R196+0xe100] ;  /* 0x00e10000c4c0783b */ /* 0x000e660000000200 */
[C---:B----4-:R-:W-:Y:S08]  /*7390*/  HMMA.16816.F32.BF16 R4, R172.reuse, R176, R4 ;  /* 0x000000b0ac04723c */ /* 0x050ff00000041804 */
[C---:B------:R-:W-:Y:S01]  /*73a0*/  HMMA.16816.F32.BF16 R8, R172.reuse, R178, R8 ;  /* 0x000000b2ac08723c */ /* 0x040fe20000041808 */
[----:B------:R-:W4:Y:S07]  /*73b0*/  LDSM.16.M88.4 R176, [R196+0xe900] ;  /* 0x00e90000c4b0783b */ /* 0x000f2e0000000200 */
[C---:B--2---:R-:W-:Y:S08]  /*73c0*/  HMMA.16816.F32.BF16 R12, R172.reuse, R180, R12 ;  /* 0x000000b4ac0c723c */ /* 0x044ff0000004180c */
[C---:B------:R-:W-:Y:S01]  /*73d0*/  HMMA.16816.F32.BF16 R16, R172.reuse, R182, R16 ;  /* 0x000000b6ac10723c */ /* 0x040fe20000041810 */
[----:B------:R-:W2:Y:S07]  /*73e0*/  LDSM.16.M88.4 R180, [R196+0xf100] ;  /* 0x00f10000c4b4783b */ /* 0x000eae0000000200 */
[C---:B-----5:R-:W-:Y:S08]  /*73f0*/  HMMA.16816.F32.BF16 R20, R172.reuse, R184, R20 ;  /* 0x000000b8ac14723c */ /* 0x060ff00000041814 */
[C---:B------:R-:W-:Y:S01]  /*7400*/  HMMA.16816.F32.BF16 R24, R172.reuse, R186, R24 ;  /* 0x000000baac18723c */ /* 0x040fe20000041818 */
[----:B------:R-:W-:Y:S07]  /*7410*/  LDSM.16.M88.4 R184, [R204+0x1c100] ;  /* 0x01c10000ccb8783b */ /* 0x000fee0000000200 */
[C---:B---3--:R-:W-:Y:S08]  /*7420*/  HMMA.16816.F32.BF16 R28, R172.reuse, R188, R28 ;  /* 0x000000bcac1c723c */ /* 0x048ff0000004181c */
[----:B------:R-:W-:Y:S01]  /*7430*/  HMMA.16816.F32.BF16 R32, R172, R190, R32 ;  /* 0x000000beac20723c */ /* 0x000fe20000041820 */
[----:B------:R-:W3:Y:S04]  /*7440*/  LDSM.16.M88.4 R172, [R196+0xf900] ;  /* 0x00f90000c4ac783b */ /* 0x000ee80000000200 */
[----:B------:R-:W5:Y:S03]  /*7450*/  LDSM.16.M88.4 R188, [R211] ;  /* 0x00000000d3bc783b */ /* 0x000f660000000200 */
[C---:B-1----:R-:W-:Y:S08]  /*7460*/  HMMA.16816.F32.BF16 R4, R168.reuse, R192, R4 ;  /* 0x000000c0a804723c */ /* 0x042ff00000041804 */
[C---:B------:R-:W-:Y:S01]  /*7470*/  HMMA.16816.F32.BF16 R8, R168.reuse, R194, R8 ;  /* 0x000000c2a808723c */ /* 0x040fe20000041808 */
[----:B------:R-:W1:Y:S07]  /*7480*/  LDSM.16.M88.4 R192, [R210] ;  /* 0x00000000d2c0783b */ /* 0x000e6e0000000200 */
[C---:B----4-:R-:W-:Y:S08]  /*7490*/  HMMA.16816.F32.BF16 R12, R168.reuse, R176, R12 ;  /* 0x000000b0a80c723c */ /* 0x050ff0000004180c */
[C---:B------:R-:W-:Y:S01]  /*74a0*/  HMMA.16816.F32.BF16 R16, R168.reuse, R178, R16 ;  /* 0x000000b2a810723c */ /* 0x040fe20000041810 */
[----:B------:R-:W4:Y:S07]  /*74b0*/  LDSM.16.M88.4 R176, [R209] ;  /* 0x00000000d1b0783b */ /* 0x000f2e0000000200 */
[C---:B--2---:R-:W-:Y:S08]  /*74c0*/  HMMA.16816.F32.BF16 R20, R168.reuse, R180, R20 ;  /* 0x000000b4a814723c */ /* 0x044ff00000041814 */
[C---:B------:R-:W-:Y:S01]  /*74d0*/  HMMA.16816.F32.BF16 R24, R168.reuse, R182, R24 ;  /* 0x000000b6a818723c */ /* 0x040fe20000041818 */
[----:B------:R-:W-:Y:S07]  /*74e0*/  LDSM.16.M88.4 R180, [R202+0xe100] ;  /* 0x00e10000cab4783b */ /* 0x000fee0000000200 */
[C---:B---3--:R-:W-:Y:S08]  /*74f0*/  HMMA.16816.F32.BF16 R28, R168.reuse, R172, R28 ;  /* 0x000000aca81c723c */ /* 0x048ff0000004181c */
[----:B------:R-:W-:Y:S01]  /*7500*/  HMMA.16816.F32.BF16 R32, R168, R174, R32 ;  /* 0x000000aea820723c */ /* 0x000fe20000041820 */
[----:B------:R-:W2:Y:S04]  /*7510*/  LDSM.16.M88.4 R168, [R208] ;  /* 0x00000000d0a8783b */ /* 0x000ea80000000200 */
[----:B------:R-:W3:Y:S03]  /*7520*/  LDSM.16.M88.4 R172, [R206+0x1c100] ;  /* 0x01c10000ceac783b */ /* 0x000ee60000000200 */
[C---:B-----5:R-:W-:Y:S08]  /*7530*/  HMMA.16816.F32.BF16 R4, R184.reuse, R188, R4 ;  /* 0x000000bcb804723c */ /* 0x060ff00000041804 */
[C---:B------:R-:W-:Y:S01]  /*7540*/  HMMA.16816.F32.BF16 R8, R184.reuse, R190, R8 ;  /* 0x000000beb808723c */ /* 0x040fe20000041808 */
[----:B------:R-:W5:Y:S07]  /*7550*/  LDSM.16.M88.4 R188, [R202+0xe900] ;  /* 0x00e90000cabc783b */ /* 0x000f6e0000000200 */
[C---:B-1----:R-:W-:Y:S08]  /*7560*/  HMMA.16816.F32.BF16 R12, R184.reuse, R192, R12 ;  /* 0x000000c0b80c723c */ /* 0x042ff0000004180c */
[C---:B------:R-:W-:Y:S01]  /*7570*/  HMMA.16816.F32.BF16 R16, R184.reuse, R194, R16 ;  /* 0x000000c2b810723c */ /* 0x040fe20000041810 */
[----:B------:R-:W1:Y:S07]  /*7580*/  LDSM.16.M88.4 R192, [R202+0xf100] ;  /* 0x00f10000cac0783b */ /* 0x000e6e0000000200 */
[C---:B----4-:R-:W-:Y:S08]  /*7590*/  HMMA.16816.F32.BF16 R20, R184.reuse, R176, R20 ;  /* 0x000000b0b814723c */ /* 0x050ff00000041814 */
[C---:B------:R-:W-:Y:S01]  /*75a0*/  HMMA.16816.F32.BF16 R24, R184.reuse, R178, R24 ;  /* 0x000000b2b818723c */ /* 0x040fe20000041818 */
[----:B------:R-:W4:Y:S07]  /*75b0*/  LDSM.16.M88.4 R176, [R202+0xf900] ;  /* 0x00f90000cab0783b */ /* 0x000f2e0000000200 */
[C---:B--2---:R-:W-:Y:S08]  /*75c0*/  HMMA.16816.F32.BF16 R28, R184.reuse, R168, R28 ;  /* 0x000000a8b81c723c */ /* 0x044ff0000004181c */
[----:B------:R-:W-:Y:S01]  /*75d0*/  HMMA.16816.F32.BF16 R32, R184, R170, R32 ;  /* 0x000000aab820723c */ /* 0x000fe20000041820 */
[----:B------:R-:W-:Y:S04]  /*75e0*/  LDSM.16.M88.4 R168, [R205+0x1c100] ;  /* 0x01c10000cda8783b */ /* 0x000fe80000000200 */
[----:B------:R-:W-:Y:S03]  /*75f0*/  LDSM.16.M88.4 R184, [R201+0x6800] ;  /* 0x00680000c9b8783b */ /* 0x000fe60000000200 */
[C---:B---3--:R-:W-:Y:S08]  /*7600*/  HMMA.16816.F32.BF16 R4, R172.reuse, R180, R4 ;  /* 0x000000b4ac04723c */ /* 0x048ff00000041804 */
[C---:B------:R-:W-:Y:S01]  /*7610*/  HMMA.16816.F32.BF16 R8, R172.reuse, R182, R8 ;  /* 0x000000b6ac08723c */ /* 0x040fe20000041808 */
[----:B------:R-:W2:Y:S07]  /*7620*/  LDSM.16.M88.4 R180, [R201+0x6000] ;  /* 0x00600000c9b4783b */ /* 0x000eae0000000200 */
[C---:B-----5:R-:W-:Y:S08]  /*7630*/  HMMA.16816.F32.BF16 R12, R172.reuse, R188, R12 ;  /* 0x000000bcac0c723c */ /* 0x060ff0000004180c */
[C---:B------:R-:W-:Y:S08]  /*7640*/  HMMA.16816.F32.BF16 R16, R172.reuse, R190, R16 ;  /* 0x000000beac10723c */ /* 0x040ff00000041810 */
[C---:B-1----:R-:W-:Y:S08]  /*7650*/  HMMA.16816.F32.BF16 R20, R172.reuse, R192, R20 ;  /* 0x000000c0ac14723c */ /* 0x042ff00000041814 */
[C---:B------:R-:W-:Y:S07]  /*7660*/  HMMA.16816.F32.BF16 R24, R172.reuse, R194, R24 ;  /* 0x000000c2ac18723c */ /* 0x040fee0000041818 */
[C---:B------:R-:W-:Y:S01]  /*7670*/  @P6 LEA R194, P0, R3.reuse, c[0x0][0x1c8], 0x1 ;  /* 0x0000720003c26a11 */ /* 0x040fe200078008ff */
[C---:B----4-:R-:W-:Y:S04]  /*7680*/  HMMA.16816.F32.BF16 R28, R172.reuse, R176, R28 ;  /* 0x000000b0ac1c723c */ /* 0x050fe8000004181c */
[----:B------:R-:W-:Y:S02]  /*7690*/  @P6 LEA.HI.X R195, R3, c[0x0][0x1cc], R156, 0x1, P0 ;  /* 0x0000730003c36a11 */ /* 0x000fe400000f0c9c */
[----:B------:R-:W-:Y:S01]  /*76a0*/  @P6 IADD3 R156, P0, R0, R250, RZ ;  /* 0x000000fa009c6210 */ /* 0x000fe20007f1e0ff */
[C---:B------:R-:W-:Y:S01]  /*76b0*/  @P6 IMAD.X R176, R2.reuse, 0x1, R251, P5 ;  /* 0x0000000102b06824 */ /* 0x040fe200028e06fb */
[----:B------:R-:W-:Y:S01]  /*76c0*/  HMMA.16816.F32.BF16 R32, R172, R178, R32 ;  /* 0x000000b2ac20723c */ /* 0x000fe20000041820 */
[----:B------:R-:W1:Y:S03]  /*76d0*/  LDSM.16.M88.4 R172, [R201+0x7000] ;  /* 0x00700000c9ac783b */ /* 0x000e660000000200 */
[C---:B------:R-:W-:Y:S04]  /*76e0*/  @P6 LEA R192, P5, R159.reuse, c[0x0][0x1c8], 0x1 ;  /* 0x000072009fc06a11 */ /* 0x040fe800078a08ff */
[C---:B--2---:R-:W-:Y:S05]  /*76f0*/  HMMA.16816.F32.BF16 R4, R168.reuse, R180, R4 ;  /* 0x000000b4a804723c */ /* 0x044fea0000041804 */
[----:B------:R-:W-:Y:S01]  /*7700*/  @P6 LEA.HI.X R193, R159, c[0x0][0x1cc], R176, 0x1, P5 ;  /* 0x000073009fc16a11 */ /* 0x000fe200028f0cb0 */
[----:B------:R-:W-:Y:S01]  /*7710*/  @P6 IMAD.X R159, R2, 0x1, R249, P0 ;  /* 0x00000001029f6824 */ /* 0x000fe200000e06f9 */
[----:B------:R-:W-:Y:S01]  /*7720*/  @P6 IADD3 R3, P5, R0, R248, RZ ;  /* 0x000000f800036210 */ /* 0x000fe20007fbe0ff */
[C---:B------:R-:W-:Y:S04]  /*7730*/  HMMA.16816.F32.BF16 R8, R168.reuse, R182, R8 ;  /* 0x000000b6a808723c */ /* 0x040fe80000041808 */
[----:B------:R-:W-:Y:S01]  /*7740*/  @P6 LEA R190, P0, R156, c[0x0][0x1c8], 0x1 ;  /* 0x000072009cbe6a11 */ /* 0x000fe200078008ff */
[----:B------:R-:W-:Y:S01]  /*7750*/  @P6 IMAD.X R176, R2, 0x1, R247, P5 ;  /* 0x0000000102b06824 */ /* 0x000fe200028e06f7 */
[----:B------:R-:W-:Y:S02]  /*7760*/  @P6 LEA R188, P5, R3, c[0x0][0x1c8], 0x1 ;  /* 0x0000720003bc6a11 */ /* 0x000fe400078a08ff */
[----:B------:R-:W-:Y:S01]  /*7770*/  @P6 LEA.HI.X R191, R156, c[0x0][0x1cc], R159, 0x1, P0 ;  /* 0x000073009cbf6a11 */ /* 0x000fe200000f0c9f */
[C---:B------:R-:W-:Y:S03]  /*7780*/  HMMA.16816.F32.BF16 R12, R168.reuse, R184, R12 ;  /* 0x000000b8a80c723c */ /* 0x040fe6000004180c */
[----:B------:R-:W-:Y:S02]  /*7790*/  @P6 IADD3 R0, P0, R223, R0, RZ ;  /* 0x00000000df006210 */ /* 0x000fe40007f1e0ff */
[----:B------:R-:W2:Y:S01]  /*77a0*/  LDL R223, [R1+0x38] ;  /* 0x0000380001df7983 */ /* 0x000ea20000100800 */
[----:B------:R-:W-:Y:S02]  /*77b0*/  @P6 LEA.HI.X R189, R3, c[0x0][0x1cc], R176, 0x1, P5 ;  /* 0x0000730003bd6a11 */ /* 0x000fe400028f0cb0 */
[----:B------:R-:W-:Y:S01]  /*77c0*/  @P6 IADD3 R156, P5, R0, R230, RZ ;  /* 0x000000e6009c6210 */ /* 0x000fe20007fbe0ff */
[----:B------:R-:W3:Y:S01]  /*77d0*/  LDSM.16.M88.4 R176, [R201+0x7800] ;  /* 0x00780000c9b0783b */ /* 0x000ee20000000200 */
[----:B------:R-:W-:Y:S04]  /*77e0*/  DEPBAR.LE SB0, 0x0 ;  /* 0x000080000000791a */ /* 0x000fe80000000000 */
[----:B------:R-:W-:Y:S01]  /*77f0*/  BAR.SYNC.DEFER_BLOCKING 0x0 ;  /* 0x0000000000007b1d */ /* 0x000fe20000010000 */
[----:B------:R-:W-:Y:S01]  /*7800*/  @P6 IMAD.X R2, R228, 0x1, R2, P0 ;  /* 0x00000001e4026824 */ /* 0x000fe200000e0602 */
[----:B------:R-:W-:Y:S01]  /*7810*/  @P6 IADD3 R3, P0, R0, R252, RZ ;  /* 0x000000fc00036210 */ /* 0x000fe20007f1e0ff */
[C---:B------:R-:W-:Y:S05]  /*7820*/  HMMA.16816.F32.BF16 R16, R168.reuse, R186, R16 ;  /* 0x000000baa810723c */ /* 0x040fea0000041810 */
[----:B------:R-:W-:Y:S01]  /*7830*/  @P6 IMAD.X R159, R2, 0x1, R227, P5 ;  /* 0x00000001029f6824 */ /* 0x000fe200028e06e3 */
[----:B------:R-:W-:Y:S01]  /*7840*/  @P6 LEA R182, P5, R156, c[0x0][0x1c8], 0x1 ;  /* 0x000072009cb66a11 */ /* 0x000fe200078a08ff */
[----:B------:R-:W-:Y:S01]  /*7850*/  @P6 IMAD.X R180, R2, 0x1, R251, P0 ;  /* 0x0000000102b46824 */ /* 0x000fe200000e06fb */
[C---:B------:R-:W-:Y:S01]  /*7860*/  @P6 LEA R184, P0, R3.reuse, c[0x0][0x1c8], 0x1 ;  /* 0x0000720003b86a11 */ /* 0x040fe200078008ff */
[C---:B-1----:R-:W-:Y:S03]  /*7870*/  HMMA.16816.F32.BF16 R20, R168.reuse, R172, R20 ;  /* 0x000000aca814723c */ /* 0x042fe60000041814 */
[----:B------:R-:W-:Y:S02]  /*7880*/  @P6 LEA.HI.X R183, R156, c[0x0][0x1cc], R159, 0x1, P5 ;  /* 0x000073009cb76a11 */ /* 0x000fe400028f0c9f */
[----:B------:R1:W2:Y:S01]  /*7890*/  LDL R159, [R1+0x3c] ;  /* 0x00003c00019f7983 */ /* 0x0002a20000100800 */
[----:B------:R-:W-:Y:S02]  /*78a0*/  @P6 LEA.HI.X R185, R3, c[0x0][0x1cc], R180, 0x1, P0 ;  /* 0x0000730003b96a11 */ /* 0x000fe400000f0cb4 */
[C---:B------:R-:W-:Y:S01]  /*78b0*/  @P6 IADD3 R156, P5, R0.reuse, R250, RZ ;  /* 0x000000fa009c6210 */ /* 0x040fe20007fbe0ff */
[C---:B------:R-:W-:Y:S01]  /*78c0*/  HMMA.16816.F32.BF16 R24, R168.reuse, R174, R24 ;  /* 0x000000aea818723c */ /* 0x040fe20000041818 */
[----:B------:R-:W-:Y:S01]  /*78d0*/  @!PT LDS RZ, [RZ] ;  /* 0x00000000fffff984 */ /* 0x000fe20000000800 */
[----:B------:R-:W-:Y:S01]  /*78e0*/  @!PT LDS RZ, [RZ] ;  /* 0x00000000fffff984 */ /* 0x000fe20000000800 */
[----:B------:R-:W-:Y:S01]  /*78f0*/  @!PT LDS RZ, [RZ] ;  /* 0x00000000fffff984 */ /* 0x000fe20000000800 */
[----:B------:R1:W-:Y:S02]  /*7900*/  @P6 LDGSTS.E.BYPASS.LTC128B.128 [R225+0x8100], [R194.64], !P4 ;  /* 0x08100000c2e16fae */ /* 0x0003e4000e101d4c */
[----:B------:R-:W-:Y:S01]  /*7910*/  @P6 IADD3 R0, P0, R0, R248, RZ ;  /* 0x000000f800006210 */ /* 0x000fe20007f1e0ff */
[----:B------:R-:W-:Y:S01]  /*7920*/  @P6 IMAD.X R3, R2, 0x1, R249, P5 ;  /* 0x0000000102036824 */ /* 0x000fe200028e06f9 */
[----:B------:R-:W-:Y:S01]  /*7930*/  @P6 LEA R180, P5, R156, c[0x0][0x1c8], 0x1 ;  /* 0x000072009cb46a11 */ /* 0x000fe200078a08ff */
[----:B------:R1:W-:Y:S02]  /*7940*/  @P6 LDGSTS.E.BYPASS.LTC128B.128 [R225+0xa100], [R192.64], !P3 ;  /* 0x0a100000c0e16fae */ /* 0x0003e4000d901d4c */
[----:B------:R-:W-:Y:S02]  /*7950*/  @P6 IMAD.X R2, R2, 0x1, R247, P0 ;  /* 0x0000000102026824 */ /* 0x000fe400000e06f7 */
[----:B------:R1:W-:Y:S02]  /*7960*/  @P6 LDGSTS.E.BYPASS.LTC128B.128 [R225+0xc100], [R190.64], !P2 ;  /* 0x0c100000bee16fae */ /* 0x0003e4000d101d4c */
[----:B------:R-:W-:Y:S02]  /*7970*/  @P6 LEA R172, P0, R0, c[0x0][0x1c8], 0x1 ;  /* 0x0000720000ac6a11 */ /* 0x000fe400078008ff */
[----:B------:R-:W-:Y:S01]  /*7980*/  @P6 LEA.HI.X R181, R156, c[0x0][0x1cc], R3, 0x1, P5 ;  /* 0x000073009cb56a11 */ /* 0x000fe200028f0c03 */
[----:B------:R1:W-:Y:S01]  /*7990*/  @P6 LDGSTS.E.BYPASS.LTC128B.128 [R225+0xe100], [R188.64], !P1 ;  /* 0x0e100000bce16fae */ /* 0x0003e2000c901d4c */
[----:B------:R-:W-:Y:S01]  /*79a0*/  @P6 LEA.HI.X R173, R0, c[0x0][0x1cc], R2, 0x1, P0 ;  /* 0x0000730000ad6a11 */ /* 0x000fe200000f0c02 */
[C---:B---3--:R-:W-:Y:S01]  /*79b0*/  HMMA.16816.F32.BF16 R28, R168.reuse, R176, R28 ;  /* 0x000000b0a81c723c */ /* 0x048fe2000004181c */
[----:B------:R-:W-:Y:S01]  /*79c0*/  PLOP3.LUT P0, PT, PT, PT, UP2, 0x80, 0x0 ;  /* 0x000000000000781c */ /* 0x000fe20003f0f028 */
[----:B------:R1:W-:Y:S01]  /*79d0*/  @P6 LDGSTS.E.BYPASS.LTC128B.128 [R225+0x9100], [R182.64], !P4 ;  /* 0x09100000b6e16fae */ /* 0x0003e2000e101d4c */
[----:B------:R-:W-:Y:S03]  /*79e0*/  IMAD.SHL.U32 R156, R224, 0x40, RZ ;  /* 0x00000040e09c7824 */ /* 0x000fe600078e00ff */
[----:B------:R1:W-:Y:S02]  /*79f0*/  @P6 LDGSTS.E.BYPASS.LTC128B.128 [R225+0xb100], [R184.64], !P3 ;  /* 0x0b100000b8e16fae */ /* 0x0003e4000d901d4c */
[----:B------:R-:W-:Y:S02]  /*7a00*/  HMMA.16816.F32.BF16 R32, R168, R178, R32 ;  /* 0x000000b2a820723c */ /* 0x000fe40000041820 */
[----:B------:R1:W-:Y:S02]  /*7a10*/  @P6 LDGSTS.E.BYPASS.LTC128B.128 [R225+0xd100], [R180.64], !P2 ;  /* 0x0d100000b4e16fae */ /* 0x0003e4000d101d4c */
[----:B------:R-:W-:Y:S02]  /*7a20*/  IADD3 R0, -R246, 0x1, -R156 ;  /* 0x00000001f6007810 */ /* 0x000fe40007ffe99c */
[----:B------:R1:W-:Y:S02]  /*7a30*/  @P6 LDGSTS.E.BYPASS.LTC128B.128 [R225+0xf100], [R172.64], !P1 ;  /* 0x0f100000ace16fae */ /* 0x0003e4000c901d4c */
[----:B------:R-:W-:Y:S02]  /*7a40*/  IADD3 R0, R0, c[0x0][0x1d0], RZ ;  /* 0x0000740000007a10 */ /* 0x000fe40007ffe0ff */
[----:B------:R-:W0:Y:S02]  /*7a50*/  LDGDEPBAR ;  /* 0x00000000000079af */ /* 0x000e240000000000 */
[----:B------:R-:W-:Y:S04]  /*7a60*/  IADD3 R0, R0, -c[0x0][0x168], RZ ;  /* 0x80005a0000007a10 */ /* 0x000fe80007ffe0ff */
[C---:B------:R-:W-:Y:S02]  /*7a70*/  IADD3 R169, R0.reuse, c[0x0][0x328], RZ ;  /* 0x0000ca0000a97a10 */ /* 0x040fe40007ffe0ff */
[----:B------:R-:W-:Y:S01]  /*7a80*/  IADD3 R168, R0, UR6, RZ ;  /* 0x0000000600a87c10 */ /* 0x000fe2000fffe0ff */
[----:B--2---:R-:W-:Y:S01]  /*7a90*/  @P0 IMAD.MOV.U32 R159, RZ, RZ, R223 ;  /* 0x000000ffff9f0224 */ /* 0x004fe200078e00df */
[----:B------:R-:W-:Y:S04]  /*7aa0*/  PLOP3.LUT P0, PT, PT, PT, UP1, 0x40, 0x0 ;  /* 0x000000000000781c */ /* 0x000fe80003f0e818 */
[----:B------:R-:W2:Y:S02]  /*7ab0*/  SHFL.IDX PT, R3, R159, RZ, 0x1c1f ;  /* 0x001c1fff9f037589 */ /* 0x000ea400000e0000 */
[--C-:B--2---:R-:W-:Y:S02]  /*7ac0*/  IMAD.IADD R2, R169, 0x1, R3.reuse ;  /* 0x00000001a9027824 */ /* 0x104fe400078e0203 */
[----:B------:R-:W-:Y:S05]  /*7ad0*/  IMAD.IADD R0, R168, 0x1, R3 ;  /* 0x00000001a8007824 */ /* 0x000fea00078e0203 */
[----:B------:R-:W-:-:S05]  /*7ae0*/  @P0 BRA `(.L_x_4189) ;  /* 0x0000019000000947 */ /* 0x000fca0003800000 */
[----:B-1----:R-:W-:Y:S01]  /*7af0*/  IADD3 R3, R3, c[0x0][0x1d0], RZ ;  /* 0x0000740003037a10 */ /* 0x002fe20007ffe0ff */
        /* <DEDUP_REMOVED lines=13> */
.L_x_4191:
[----:B------:R-:W-:Y:S04]  /*7bd0*/  MOV R170, c[0x0][0x32c] ;  /* 0x0000cb0000aa7a02 */ /* 0x000fe80000000f00 */
[----:B------:R-:W-:Y:S11]  /*7be0*/  ISETP.NE.AND P0, PT, R170, 0x1, PT ;  /* 0x00000001aa00780c */ /* 0x000ff60003f05270 */
[----:B------:R-:W-:Y:S02]  /*7bf0*/  @!UPT UIADD3 URZ, URZ, URZ, URZ ;  /* 0x0000003f3f3ff290 */ /* 0x000fe4000fffe03f */
[----:B------:R-:W-:Y:S05]  /*7c00*/  @P0 IMAD.HI.U32 R170, R3, c[0x0][0x330], RZ ;  /* 0x0000cc0003aa0a27 */ /* 0x000fea00078e00ff */
[----:B------:R-:W-:Y:S02]  /*7c10*/  @P0 SHF.R.U32.HI R3, RZ, c[0x0][0x334], R170 ;  /* 0x0000cd00ff030a19 */ /* 0x000fe400000116aa */
.L_x_4192:
[----:B------:R-:W-:Y:S05]  /*7c20*/  BSYNC B0 ;  /* 0x0000000000007941 */ /* 0x000fea0003800000 */
.L_x_4190:
[----:B------:R-:W-:Y:S04]  /*7c30*/  IMAD R3, R3, c[0x0][0x32c], -R156 ;  /* 0x0000cb0003037a24 */ /* 0x000fe800078e0a9c */
[----:B------:R-:W-:Y:S05]  /*7c40*/  IMAD.IADD R3, R3, 0x1, -R246 ;  /* 0x0000000103037824 */ /* 0x000fea00078e0af6 */
[----:B------:R-:W-:Y:S02]  /*7c50*/  IADD3 R170, R3, c[0x0][0x32c], RZ ;  /* 0x0000cb0003aa7a10 */ /* 0x000fe40007ffe0ff */
[----:B------:R-:W-:Y:S02]  /*7c60*/  IMNMX R0, R0, R3, !PT ;  /* 0x0000000300007217 */ /* 0x000fe40007800200 */
[----:B------:R-:W-:Y:S02]  /*7c70*/  IMNMX R2, R2, R170, PT ;  /* 0x000000aa02027217 */ /* 0x000fe40003800200 */
.L_x_4189:
[----:B-1----:R-:W-:Y:S01]  /*7c80*/  ISETP.GT.AND P0, PT, R224, -0x1, PT ;  /* 0xffffffffe000780c */ /* 0x002fe20003f04270 */
        /* <DEDUP_REMOVED lines=67> */
.L_x_4195:
[----:B------:R-:W-:Y:S04]  /*80c0*/  MOV R12, c[0x0][0x32c] ;  /* 0x0000cb00000c7a02 */ /* 0x000fe80000000f00 */
[----:B------:R-:W-:Y:S11]  /*80d0*/  ISETP.NE.AND P5, PT, R12, 0x1, PT ;  /* 0x000000010c00780c */ /* 0x000ff60003fa5270 */
[----:B------:R-:W-:Y:S02]  /*80e0*/  @!UPT UIADD3 URZ, URZ, URZ, URZ ;  /* 0x0000003f3f3ff290 */ /* 0x000fe4000fffe03f */
[----:B------:R-:W-:Y:S05]  /*80f0*/  @P5 IMAD.HI.U32 R12, R3, c[0x0][0x330], RZ ;  /* 0x0000cc00030c5a27 */ /* 0x000fea00078e00ff */
[----:B------:R-:W-:Y:S02]  /*8100*/  @P5 SHF.R.U32.HI R3, RZ, c[0x0][0x334], R12 ;  /* 0x0000cd00ff035a19 */ /* 0x000fe4000001160c */
.L_x_4196:
[----:B------:R-:W-:Y:S05]  /*8110*/  BSYNC B0 ;  /* 0x0000000000007941 */ /* 0x000fea0003800000 */
.L_x_4194:
[----:B------:R-:W-:Y:S04]  /*8120*/  IMAD R156, R3, c[0x0][0x32c], -R156 ;  /* 0x0000cb00039c7a24 */ /* 0x000fe800078e0a9c */
[----:B------:R-:W-:Y:S05]  /*8130*/  IMAD.IADD R156, R156, 0x1, -R246 ;  /* 0x000000019c9c7824 */ /* 0x000fea00078e0af6 */
[----:B------:R-:W-:Y:S02]  /*8140*/  IADD3 R3, R156, c[0x0][0x32c], RZ ;  /* 0x0000cb009c037a10 */ /* 0x000fe40007ffe0ff */
[----:B------:R-:W-:Y:S02]  /*8150*/  IMNMX R0, R0, R156, !PT ;  /* 0x0000009c00007217 */ /* 0x000fe40007800200 */
[----:B------:R-:W-:Y:S02]  /*8160*/  IMNMX R2, R2, R3, PT ;  /* 0x0000000302027217 */ /* 0x000fe40003800200 */
.L_x_4193:
[----:B------:R-:W-:Y:S02]  /*8170*/  FMNMX.FTZ R3, R4, R157, !PT ;  /* 0x0000009d04037209 */ /* 0x000fe40007810000 */
[C---:B------:R-:W-:Y:S02]  /*8180*/  ISETP.GT.AND P6, PT, R0.reuse, RZ, P0 ;  /* 0x000000ff0000720c */ /* 0x040fe400007c4270 */
[----:B------:R-:W-:Y:S02]  /*8190*/  FMNMX.FTZ R3, R5, R3, !PT ;  /* 0x0000000305037209 */ /* 0x000fe40007810000 */
[----:B------:R-:W-:Y:S02]  /*81a0*/  ISETP.GT.AND P5, PT, R0, 0x1, P0 ;  /* 0x000000010000780c */ /* 0x000fe400007a4270 */
[----:B------:R-:W-:Y:S02]  /*81b0*/  FMNMX.FTZ R3, R8, R3, !PT ;  /* 0x0000000308037209 */ /* 0x000fe40007810000 */
[C---:B------:R-:W-:Y:S02]  /*81c0*/  ISETP.LT.OR P6, PT, R2.reuse, 0x1, P6 ;  /* 0x000000010200780c */ /* 0x040fe400037c1670 */
[----:B------:R-:W-:Y:S02]  /*81d0*/  FMNMX.FTZ R3, R9, R3, !PT ;  /* 0x0000000309037209 */ /* 0x000fe40007810000 */
[----:B------:R-:W-:Y:S02]  /*81e0*/  ISETP.LT.OR P5, PT, R2, 0x2, P5 ;  /* 0x000000020200780c */ /* 0x000fe40002fa1670 */
[----:B------:R-:W-:Y:S02]  /*81f0*/  FMNMX.FTZ R3, R173, R3, !PT ;  /* 0x00000003ad037209 */ /* 0x000fe40007810000 */
[----:B------:R-:W-:Y:S02]  /*8200*/  FSEL R6, R6, -INF , !P6 ;  /* 0xff80000006067808 */ /* 0x000fe40007000000 */
[----:B------:R-:W-:Y:S02]  /*8210*/  FMNMX.FTZ R3, R175, R3, !PT ;  /* 0x00000003af037209 */ /* 0x000fe40007810000 */
[----:B------:R-:W-:Y:S02]  /*8220*/  FSEL R7, R7, -INF , !P5 ;  /* 0xff80000007077808 */ /* 0x000fe40006800000 */
[----:B------:R-:W-:Y:S02]  /*8230*/  FMNMX.FTZ R3, R178, R3, !PT ;  /* 0x00000003b2037209 */ /* 0x000fe40007810000 */
[----:B------:R-:W-:Y:S02]  /*8240*/  ISETP.GT.AND P6, PT, R0, 0x8, P0 ;  /* 0x000000080000780c */ /* 0x000fe400007c4270 */
[----:B------:R-:W-:Y:S02]  /*8250*/  FMNMX.FTZ R3, R180, R3, !PT ;  /* 0x00000003b4037209 */ /* 0x000fe40007810000 */
[----:B------:R-:W-:Y:S02]  /*8260*/  ISETP.GT.AND P5, PT, R0, 0x9, P0 ;  /* 0x000000090000780c */ /* 0x000fe400007a4270 */
[----:B------:R-:W-:Y:S02]  /*8270*/  FMNMX.FTZ R3, R184, R3, !PT ;  /* 0x00000003b8037209 */ /* 0x000fe40007810000 */
[----:B------:R-:W-:Y:S02]  /*8280*/  FMNMX.FTZ R12, R6, R158, !PT ;  /* 0x0000009e060c7209 */ /* 0x000fe40007810000 */
[----:B------:R-:W-:Y:S02]  /*8290*/  FMNMX.FTZ R3, R186, R3, !PT ;  /* 0x00000003ba037209 */ /* 0x000fe40007810000 */
[C---:B------:R-:W-:Y:S02]  /*82a0*/  ISETP.LT.OR P6, PT, R2.reuse, 0x9, P6 ;  /* 0x000000090200780c */ /* 0x040fe400037c1670 */
[----:B------:R-:W-:Y:S02]  /*82b0*/  ISETP.LT.OR P5, PT, R2, 0xa, P5 ;  /* 0x0000000a0200780c */ /* 0x000fe40002fa1670 */
[----:B------:R-:W-:Y:S02]  /*82c0*/  FMNMX.FTZ R3, R187, R3, !PT ;  /* 0x00000003bb037209 */ /* 0x000fe40007810000 */
[----:B------:R-:W-:Y:S02]  /*82d0*/  FSEL R10, R10, -INF , !P6 ;  /* 0xff8000000a0a7808 */ /* 0x000fe40007000000 */
[----:B------:R-:W-:Y:S02]  /*82e0*/  FSEL R11, R11, -INF , !P5 ;  /* 0xff8000000b0b7808 */ /* 0x000fe40006800000 */
[C---:B------:R-:W-:Y:S02]  /*82f0*/  ISETP.GT.AND P6, PT, R0.reuse, 0x10, P0 ;  /* 0x000000100000780c */ /* 0x040fe400007c4270 */
[----:B------:R-:W-:Y:S02]  /*8300*/  ISETP.GT.AND P5, PT, R0, 0x11, P0 ;  /* 0x000000110000780c */ /* 0x000fe400007a4270 */
[----:B------:R-:W-:Y:S02]  /*8310*/  FMNMX.FTZ R12, R7, R12, !PT ;  /* 0x0000000c070c7209 */ /* 0x000fe40007810000 */
[C---:B------:R-:W-:Y:S02]  /*8320*/  ISETP.LT.OR P6, PT, R2.reuse, 0x11, P6 ;  /* 0x000000110200780c */ /* 0x040fe400037c1670 */
[----:B------:R-:W-:Y:S02]  /*8330*/  ISETP.LT.OR P5, PT, R2, 0x12, P5 ;  /* 0x000000120200780c */ /* 0x000fe40002fa1670 */
[----:B------:R-:W-:Y:S02]  /*8340*/  FMNMX.FTZ R12, R10, R12, !PT ;  /* 0x0000000c0a0c7209 */ /* 0x000fe40007810000 */
[----:B------:R-:W-:Y:S02]  /*8350*/  FMNMX.FTZ R3, R188, R3, !PT ;  /* 0x00000003bc037209 */ /* 0x000fe40007810000 */
[----:B------:R-:W-:Y:S02]  /*8360*/  FSEL R174, R14, -INF , !P6 ;  /* 0xff8000000eae7808 */ /* 0x000fe40007000000 */
[----:B------:R-:W-:Y:S02]  /*8370*/  FSEL R176, R15, -INF , !P5 ;  /* 0xff8000000fb07808 */ /* 0x000fe40006800000 */
[----:B------:R-:W-:Y:S02]  /*8380*/  FMNMX.FTZ R156, R223, R3, !PT ;  /* 0x00000003df9c7209 */ /* 0x000fe40007810000 */
[----:B------:R-:W-:Y:S02]  /*8390*/  FMNMX.FTZ R3, R11, R12, !PT ;  /* 0x0000000c0b037209 */ /* 0x000fe40007810000 */
[C---:B------:R-:W-:Y:S02]  /*83a0*/  ISETP.GT.AND P6, PT, R0.reuse, 0x18, P0 ;  /* 0x000000180000780c */ /* 0x040fe400007c4270 */
[----:B------:R-:W-:Y:S02]  /*83b0*/  ISETP.GT.AND P5, PT, R0, 0x19, P0 ;  /* 0x000000190000780c */ /* 0x000fe400007a4270 */
[----:B------:R-:W-:Y:S02]  /*83c0*/  FMNMX.FTZ R3, R174, R3, !PT ;  /* 0x00000003ae037209 */ /* 0x000fe40007810000 */
[C---:B------:R-:W-:Y:S02]  /*83d0*/  ISETP.LT.OR P6, PT, R2.reuse, 0x19, P6 ;  /* 0x000000190200780c */ /* 0x040fe400037c1670 */
[----:B------:R-:W-:Y:S02]  /*83e0*/  ISETP.LT.OR P5, PT, R2, 0x1a, P5 ;  /* 0x0000001a0200780c */ /* 0x000fe40002fa1670 */
[----:B------:R-:W-:Y:S02]  /*83f0*/  FSEL R177, R18, -INF , !P6 ;  /* 0xff80000012b17808 */ /* 0x000fe40007000000 */
[----:B------:R-:W-:Y:S02]  /*8400*/  FSEL R179, R19, -INF , !P5 ;  /* 0xff80000013b37808 */ /* 0x000fe40006800000 */
[----:B------:R-:W-:Y:S02]  /*8410*/  FMNMX.FTZ R3, R176, R3, !PT ;  /* 0x00000003b0037209 */ /* 0x000fe40007810000 */
[C---:B------:R-:W-:Y:S02]  /*8420*/  ISETP.GT.AND P6, PT, R0.reuse, 0x20, P0 ;  /* 0x000000200000780c */ /* 0x040fe400007c4270 */
[----:B------:R-:W-:Y:S02]  /*8430*/  ISETP.GT.AND P5, PT, R0, 0x21, P0 ;  /* 0x000000210000780c */ /* 0x000fe400007a4270 */
[C---:B------:R-:W-:Y:S02]  /*8440*/  ISETP.LT.OR P6, PT, R2.reuse, 0x21, P6 ;  /* 0x000000210200780c */ /* 0x040fe400037c1670 */
[----:B------:R-:W-:Y:S02]  /*8450*/  ISETP.LT.OR P5, PT, R2, 0x22, P5 ;  /* 0x000000220200780c */ /* 0x000fe40002fa1670 */
[----:B------:R-:W-:Y:S02]  /*8460*/  FMNMX.FTZ R3, R177, R3, !PT ;  /* 0x00000003b1037209 */ /* 0x000fe40007810000 */
[----:B------:R-:W-:Y:S02]  /*8470*/  FMNMX.FTZ R156, R226, R156, !PT ;  /* 0x0000009ce29c7209 */ /* 0x000fe40007810000 */
[----:B------:R-:W-:Y:S02]  /*8480*/  FSEL R181, R22, -INF , !P6 ;  /* 0xff80000016b57808 */ /* 0x000fe40007000000 */
[----:B------:R-:W-:Y:S02]  /*8490*/  FSEL R182, R23, -INF , !P5 ;  /* 0xff80000017b67808 */ /* 0x000fe40006800000 */
[----:B------:R-:W-:Y:S01]  /*84a0*/  FMNMX.FTZ R3, R179, R3, !PT ;  /* 0x00000003b3037209 */ /* 0x000fe20007810000 */
[----:B------:R-:W-:Y:S01]  /*84b0*/  LDSM.16.MT88.4 R20, [R198+0x100] ;  /* 0x00010000c614783b */ /* 0x000fe20000004200 */
[----:B------:R-:W-:Y:S02]  /*84c0*/  ISETP.GT.AND P5, PT, R0, 0x28, P0 ;  /* 0x000000280000780c */ /* 0x000fe400007a4270 */
[----:B------:R-:W-:Y:S02]  /*84d0*/  FMNMX.FTZ R156, R227, R156, !PT ;  /* 0x0000009ce39c7209 */ /* 0x000fe40007810000 */
[----:B------:R-:W-:Y:S02]  /*84e0*/  FMNMX.FTZ R3, R181, R3, !PT ;  /* 0x00000003b5037209 */ /* 0x000fe40007810000 */
[----:B------:R-:W-:Y:S02]  /*84f0*/  ISETP.LT.OR P5, PT, R2, 0x29, P5 ;  /* 0x000000290200780c */ /* 0x000fe40002fa1670 */
[----:B------:R-:W-:Y:S02]  /*8500*/  ISETP.GT.AND P6, PT, R0, 0x29, P0 ;  /* 0x000000290000780c */ /* 0x000fe400007c4270 */
[----:B------:R-:W-:Y:S02]  /*8510*/  FMNMX.FTZ R156, R228, R156, !PT ;  /* 0x0000009ce49c7209 */ /* 0x000fe40007810000 */
[----:B------:R-:W-:Y:S02]  /*8520*/  FSEL R183, R26, -INF , !P5 ;  /* 0xff8000001ab77808 */ /* 0x000fe40006800000 */
[----:B------:R-:W-:Y:S01]  /*8530*/  FMNMX.FTZ R3, R182, R3, !PT ;  /* 0x00000003b6037209 */ /* 0x000fe20007810000 */
[----:B------:R-:W-:Y:S01]  /*8540*/  SHFL.BFLY PT, R12, R156, 0x2, 0x1f ;  /* 0x0c401f009c0c7f89 */ /* 0x000fe200000e0000 */
[----:B------:R-:W-:Y:S02]  /*8550*/  ISETP.LT.OR P6, PT, R2, 0x2a, P6 ;  /* 0x0000002a0200780c */ /* 0x000fe400037c1670 */
[----:B------:R-:W-:Y:S02]  /*8560*/  ISETP.GT.AND P5, PT, R0, 0x30, P0 ;  /* 0x000000300000780c */ /* 0x000fe400007a4270 */
[----:B------:R-:W-:Y:S02]  /*8570*/  FSEL R185, R27, -INF , !P6 ;  /* 0xff8000001bb97808 */ /* 0x000fe40007000000 */
[----:B------:R-:W-:Y:S02]  /*8580*/  ISETP.LT.OR P5, PT, R2, 0x31, P5 ;  /* 0x000000310200780c */ /* 0x000fe40002fa1670 */
[----:B------:R-:W-:Y:S02]  /*8590*/  ISETP.GT.AND P6, PT, R0, 0x31, P0 ;  /* 0x000000310000780c */ /* 0x000fe400007c4270 */
[----:B------:R-:W-:Y:S02]  /*85a0*/  FMNMX.FTZ R3, R183, R3, !PT ;  /* 0x00000003b7037209 */ /* 0x000fe40007810000 */
[----:B------:R-:W-:Y:S02]  /*85b0*/  FSEL R193, R30, -INF , !P5 ;  /* 0xff8000001ec17808 */ /* 0x000fe40006800000 */
[----:B------:R-:W-:Y:S02]  /*85c0*/  ISETP.LT.OR P6, PT, R2, 0x32, P6 ;  /* 0x000000320200780c */ /* 0x000fe400037c1670 */
[----:B------:R-:W-:Y:S02]  /*85d0*/  FMNMX.FTZ R3, R185, R3, !PT ;  /* 0x00000003b9037209 */ /* 0x000fe40007810000 */
[----:B------:R-:W-:Y:S02]  /*85e0*/  ISETP.GT.AND P5, PT, R0, 0x38, P0 ;  /* 0x000000380000780c */ /* 0x000fe400007a4270 */
[----:B------:R-:W-:Y:S02]  /*85f0*/  FSEL R194, R31, -INF , !P6 ;  /* 0xff8000001fc27808 */ /* 0x000fe40007000000 */
[----:B------:R-:W-:Y:S01]  /*8600*/  ISETP.LT.OR P5, PT, R2, 0x39, P5 ;  /* 0x000000390200780c */ /* 0x000fe20002fa1670 */
[----:B------:R-:W-:Y:S01]  /*8610*/  LDSM.16.MT88.4 R28, [R200+0x100] ;  /* 0x00010000c81c783b */ /* 0x000fe20000004200 */
[----:B------:R-:W-:Y:S02]  /*8620*/  ISETP.GT.AND P0, PT, R0, 0x39, P0 ;  /* 0x000000390000780c */ /* 0x000fe40000704270 */
[----:B------:R-:W-:Y:S02]  /*8630*/  FMNMX.FTZ R0, R193, R3, !PT ;  /* 0x00000003c1007209 */ /* 0x000fe40007810000 */
[----:B------:R-:W-:Y:S02]  /*8640*/  FSEL R195, R34, -INF , !P5 ;  /* 0xff80000022c37808 */ /* 0x000fe40006800000 */
[----:B------:R-:W-:Y:S02]  /*8650*/  ISETP.LT.OR P0, PT, R2, 0x3a, P0 ;  /* 0x0000003a0200780c */ /* 0x000fe40000701670 */
[----:B------:R-:W-:Y:S02]  /*8660*/  FMNMX.FTZ R0, R194, R0, !PT ;  /* 0x00000000c2007209 */ /* 0x000fe40007810000 */
[----:B------:R-:W-:Y:S02]  /*8670*/  FSEL R159, R35, -INF , !P0 ;  /* 0xff800000239f7808 */ /* 0x000fe40004000000 */
[----:B------:R-:W-:Y:S04]  /*8680*/  FMNMX.FTZ R0, R195, R0, !PT ;  /* 0x00000000c3007209 */ /* 0x000fe80007810000 */
[----:B------:R-:W-:Y:S05]  /*8690*/  FMNMX.FTZ R0, R159, R0, !PT ;  /* 0x000000009f007209 */ /* 0x000fea0007810000 */
[----:B------:R-:W1:Y:S02]  /*86a0*/  SHFL.BFLY PT, R2, R0, 0x2, 0x1f ;  /* 0x0c401f0000027f89 */ /* 0x000e6400000e0000 */
[----:B-1----:R-:W-:Y:S02]  /*86b0*/  FMNMX.FTZ R2, R0, R2, !PT ;  /* 0x0000000200027209 */ /* 0x002fe40007810000 */
[----:B------:R-:W-:Y:S04]  /*86c0*/  FMNMX.FTZ R156, R156, R12, !PT ;  /* 0x0000000c9c9c7209 */ /* 0x000fe80007810000 */
[----:B------:R-:W-:Y:S08]  /*86d0*/  LDSM.16.MT88.4 R12, [R197+0x100] ;  /* 0x00010000c50c783b */ /* 0x000ff00000004200 */
[----:B------:R-:W1:Y:S02]  /*86e0*/  SHFL.BFLY PT, R3, R156, 0x1, 0x1f ;  /* 0x0c201f009c037f89 */ /* 0x000e6400000e0000 */
[----:B-1----:R-:W-:Y:S06]  /*86f0*/  FMNMX.FTZ R156, R156, R3, !PT ;  /* 0x000000039c9c7209 */ /* 0x002fec0007810000 */
        /* <DEDUP_REMOVED lines=17> */
[----:B------:R3:W-:Y:S02]  /*8810*/  MUFU.EX2 R242, R8 ;  /* 0x0000000800f27308 */ /* 0x0007e40000000800 */
[--C-:B------:R-:W-:Y:S02]  /*8820*/  FFMA.FTZ R10, R10, c[0x0][0x2d0], -R157.reuse ;  /* 0x0000b4000a0a7a23 */ /* 0x100fe4000001089d */
[--C-:B------:R-:W-:Y:S02]  /*8830*/  FFMA.FTZ R11, R11, c[0x0][0x2d0], -R157.reuse ;  /* 0x0000b4000b0b7a23 */ /* 0x100fe4000001089d */
[--C-:B------:R-:W-:Y:S02]  /*8840*/  FFMA.FTZ R6, R6, c[0x0][0x2d0], -R157.reuse ;  /* 0x0000b40006067a23 */ /* 0x100fe4000001089d */
[--C-:B------:R-:W-:Y:S02]  /*8850*/  FFMA.FTZ R7, R7, c[0x0][0x2d0], -R157.reuse ;  /* 0x0000b40007077a23 */ /* 0x100fe4000001089d */
[----:B------:R-:W4:Y:S01]  /*8860*/  MUFU.EX2 R241, R9 ;  /* 0x0000000900f17308 */ /* 0x000f220000000800 */
[----:B-1----:R-:W-:Y:S01]  /*8870*/  FSEL R0, R3, RZ, P0 ;  /* 0x000000ff03007208 */ /* 0x002fe20000000000 */
[----:B--2---:R-:W-:Y:S01]  /*8880*/  FMUL.FTZ R4, R2, R160 ;  /* 0x000000a002047220 */ /* 0x004fe20000410000 */
[----:B------:R-:W-:Y:S01]  /*8890*/  ISETP.GT.AND P0, PT, R224, UR4, PT ;  /* 0x00000004e0007c0c */ /* 0x000fe2000bf04270 */
[----:B------:R-:W-:Y:S02]  /*88a0*/  FMUL.FTZ R16, R2, R136 ;  /* 0x0000008802107220 */ /* 0x000fe40000410000 */
[----:B------:R-:W-:Y:S04]  /*88b0*/  FADD.FTZ R0, -R0, R158 ;  /* 0x0000009e00007221 */ /* 0x000fe80000010100 */
[----:B------:R-:W-:Y:S01]  /*88c0*/  MUFU.EX2 R230, R10 ;  /* 0x0000000a00e67308 */ /* 0x000fe20000000800 */
[----:B------:R-:W-:Y:S02]  /*88d0*/  FMUL.FTZ R17, R2, R137 ;  /* 0x0000008902117220 */ /* 0x000fe40000410000 */
[----:B------:R-:W-:Y:S02]  /*88e0*/  FMUL.FTZ R0, R0, c[0x0][0x2d0] ;  /* 0x0000b40000007a20 */ /* 0x000fe40000410000 */
[C---:B---3--:R-:W-:Y:S02]  /*88f0*/  FMUL.FTZ R8, R2.reuse, R164 ;  /* 0x000000a402087220 */ /* 0x048fe40000410000 */
[C---:B------:R-:W-:Y:S02]  /*8900*/  FMUL.FTZ R24, R2.reuse, R144 ;  /* 0x0000009002187220 */ /* 0x040fe40000410000 */
[C---:B------:R-:W-:Y:S01]  /*8910*/  FMUL.FTZ R25, R2.reuse, R145 ;  /* 0x0000009102197220 */ /* 0x040fe20000410000 */
[----:B------:R-:W1:Y:S01]  /*8920*/  MUFU.EX2 R229, R11 ;  /* 0x0000000b00e57308 */ /* 0x000e620000000800 */
[C---:B------:R-:W-:Y:S02]  /*8930*/  FMUL.FTZ R32, R2.reuse, R152 ;  /* 0x0000009802207220 */ /* 0x040fe40000410000 */
[C---:B------:R-:W-:Y:S01]  /*8940*/  FMUL.FTZ R33, R2.reuse, R153 ;  /* 0x0000009902217220 */ /* 0x040fe20000410000 */
[----:B----4-:R-:W-:Y:S01]  /*8950*/  F2FP.BF16.PACK_AB R170, R241, R242 ;  /* 0x000000f2f1aa723e */ /* 0x010fe200000010ff */
        /* <DEDUP_REMOVED lines=9> */
[----:B------:R-:W3:Y:S01]  /*89f0*/  MUFU.EX2 R243, R5 ;  /* 0x0000000500f37308 */ /* 0x000ee20000000800 */
[C---:B------:R-:W-:Y:S02]  /*8a00*/  FMUL.FTZ R49, R2.reuse, R49 ;  /* 0x0000003102317220 */ /* 0x040fe40000410000 */
[C---:B------:R-:W-:Y:S01]  /*8a10*/  FMUL.FTZ R52, R2.reuse, R52 ;  /* 0x0000003402347220 */ /* 0x040fe20000410000 */
[----:B-1----:R-:W-:Y:S01]  /*8a20*/  F2FP.BF16.PACK_AB R171, R229, R230 ;  /* 0x000000e6e5ab723e */ /* 0x002fe200000010ff */
        /* <DEDUP_REMOVED lines=9> */
[----:B------:R-:W2:Y:S01]  /*8ac0*/  MUFU.EX2 R231, R7 ;  /* 0x0000000700e77308 */ /* 0x000ea20000000800 */
[C---:B------:R-:W-:Y:S01]  /*8ad0*/  FMUL.FTZ R19, R0.reuse, R139 ;  /* 0x0000008b00137220 */ /* 0x040fe20000410000 */
[----:B------:R-:W-:Y:S01]  /*8ae0*/  LDSM.16.MT88.4 R164, [R197+0x1900] ;  /* 0x00190000c5a4783b */ /* 0x000fe20000004200 */
[----:B------:R-:W-:Y:S01]  /*8af0*/  FMUL.FTZ R26, R0, R146 ;  /* 0x00000092001a7220 */ /* 0x000fe20000410000 */
[----:B---3--:R-:W-:Y:S01]  /*8b00*/  F2FP.BF16.PACK_AB R168, R243, R240 ;  /* 0x000000f0f3a8723e */ /* 0x008fe200000010ff */
[----:B------:R-:W-:Y:S02]  /*8b10*/  FMUL.FTZ R5, R2, R161 ;  /* 0x000000a102057220 */ /* 0x000fe40000410000 */
[C---:B------:R-:W-:Y:S02]  /*8b20*/  FMUL.FTZ R27, R0.reuse, R147 ;  /* 0x00000093001b7220 */ /* 0x040fe40000410000 */
[C---:B------:R-:W-:Y:S01]  /*8b30*/  FMUL.FTZ R34, R0.reuse, R154 ;  /* 0x0000009a00227220 */ /* 0x040fe20000410000 */
[----:B------:R-:W-:Y:S01]  /*8b40*/  LDSM.16.MT88.4 R136, [R197+0x2100] ;  /* 0x00210000c588783b */ /* 0x000fe20000004200 */
[C---:B------:R-:W-:Y:S02]  /*8b50*/  FMUL.FTZ R35, R0.reuse, R155 ;  /* 0x0000009b00237220 */ /* 0x040fe40000410000 */
[C---:B------:R-:W-:Y:S02]  /*8b60*/  FMUL.FTZ R38, R0.reuse, R38 ;  /* 0x0000002600267220 */ /* 0x040fe40000410000 */
[C---:B-1----:R-:W-:Y:S02]  /*8b70*/  FMUL.FTZ R6, R0.reuse, R162 ;  /* 0x000000a200067220 */ /* 0x042fe40000410000 */
[C---:B------:R-:W-:Y:S01]  /*8b80*/  FMUL.FTZ R39, R0.reuse, R39 ;  /* 0x0000002700277220 */ /* 0x040fe20000410000 */
[----:B------:R-:W-:Y:S01]  /*8b90*/  LDSM.16.MT88.4 R144, [R200+0x900] ;  /* 0x00090000c890783b */ /* 0x000fe20000004200 */
[C---:B------:R-:W-:Y:S02]  /*8ba0*/  FMUL.FTZ R42, R0.reuse, R42 ;  /* 0x0000002a002a7220 */ /* 0x040fe40000410000 */
[C---:B------:R-:W-:Y:S02]  /*8bb0*/  FMUL.FTZ R43, R0.reuse, R43 ;  /* 0x0000002b002b7220 */ /* 0x040fe40000410000 */
[C---:B------:R-:W-:Y:S01]  /*8bc0*/  FMUL.FTZ R46, R0.reuse, R46 ;  /* 0x0000002e002e7220 */ /* 0x040fe20000410000 */
[----:B--2---:R-:W-:Y:S01]  /*8bd0*/  F2FP.BF16.PACK_AB R169, R231, R232 ;  /* 0x000000e8e7a9723e */ /* 0x004fe200000010ff */
[C---:B------:R-:W-:Y:S01]  /*8be0*/  FMUL.FTZ R7, R0.reuse, R163 ;  /* 0x000000a300077220 */ /* 0x040fe20000410000 */
[----:B------:R-:W-:Y:S01]  /*8bf0*/  LDSM.16.MT88.4 R152, [R197+0x2900] ;  /* 0x00290000c598783b */ /* 0x000fe20000004200 */
[C---:B------:R-:W-:Y:S02]  /*8c00*/  FMUL.FTZ R47, R0.reuse, R47 ;  /* 0x0000002f002f7220 */ /* 0x040fe40000410000 */
[C---:B------:R-:W-:Y:S02]  /*8c10*/  FMUL.FTZ R50, R0.reuse, R50 ;  /* 0x0000003200327220 */ /* 0x040fe40000410000 */
[C---:B------:R-:W-:Y:S01]  /*8c20*/  FMUL.FTZ R51, R0.reuse, R51 ;  /* 0x0000003300337220 */ /* 0x040fe20000410000 */
[C---:B------:R-:W-:Y:S05]  /*8c30*/  HMMA.16816.F32.BF16 R4, R168.reuse, R12, R4 ;  /* 0x0000000ca804723c */ /* 0x040fea0000041804 */
[----:B------:R-:W-:Y:S02]  /*8c40*/  FMUL.FTZ R54, R0, R54 ;  /* 0x0000003600367220 */ /* 0x000fe40000410000 */
[C---:B------:R-:W-:Y:S01]  /*8c50*/  FMUL.FTZ R12, R2.reuse, R132 ;  /* 0x00000084020c7220 */ /* 0x040fe20000410000 */
[C---:B------:R-:W-:Y:S04]  /*8c60*/  HMMA.16816.F32.BF16 R8, R168.reuse, R14, R8 ;  /* 0x0000000ea808723c */ /* 0x040fe80000041808 */
[----:B------:R-:W-:Y:S02]  /*8c70*/  FMUL.FTZ R13, R2, R133 ;  /* 0x00000085020d7220 */ /* 0x000fe40000410000 */
[C---:B------:R-:W-:Y:S02]  /*8c80*/  FMUL.FTZ R55, R0.reuse, R55 ;  /* 0x0000003700377220 */ /* 0x040fe40000410000 */
[C---:B------:R-:W-:Y:S04]  /*8c90*/  FMUL.FTZ R14, R0.reuse, R134 ;  /* 0x00000086000e7220 */ /* 0x040fe80000410000 */
[C---:B------:R-:W-:Y:S02]  /*8ca0*/  FMUL.FTZ R15, R0.reuse, R135 ;  /* 0x00000087000f7220 */ /* 0x040fe40000410000 */
[----:B------:R-:W1:Y:S01]  /*8cb0*/  LDSM.16.MT88.4 R132, [R199+0x100] ;  /* 0x00010000c784783b */ /* 0x000e620000004200 */
[C---:B------:R-:W-:Y:S02]  /*8cc0*/  FMUL.FTZ R58, R0.reuse, R58 ;  /* 0x0000003a003a7220 */ /* 0x040fe40000410000 */
[C---:B------:R-:W-:Y:S02]  /*8cd0*/  FMUL.FTZ R59, R0.reuse, R59 ;  /* 0x0000003b003b7220 */ /* 0x040fe40000410000 */
[C---:B------:R-:W-:Y:S03]  /*8ce0*/  HMMA.16816.F32.BF16 R12, R168.reuse, R20, R12 ;  /* 0x00000014a80c723c */ /* 0x040fe6000004180c */
[C---:B------:R-:W-:Y:S02]  /*8cf0*/  FMUL.FTZ R62, R0.reuse, R62 ;  /* 0x0000003e003e7220 */ /* 0x040fe40000410000 */
[----:B------:R-:W-:Y:S02]  /*8d00*/  FMUL.FTZ R63, R0, R63 ;  /* 0x0000003f003f7220 */ /* 0x000fe40000410000 */
[C---:B------:R-:W-:Y:S01]  /*8d10*/  FMUL.FTZ R20, R2.reuse, R140 ;  /* 0x0000008c02147220 */ /* 0x040fe20000410000 */
[C---:B------:R-:W-:Y:S04]  /*8d20*/  HMMA.16816.F32.BF16 R16, R168.reuse, R22, R16 ;  /* 0x00000016a810723c */ /* 0x040fe80000041810 */
[C---:B------:R-:W-:Y:S02]  /*8d30*/  FMUL.FTZ R21, R2.reuse, R141 ;  /* 0x0000008d02157220 */ /* 0x040fe40000410000 */
[----:B------:R-:W-:Y:S02]  /*8d40*/  FMUL.FTZ R64, R2, R64 ;  /* 0x0000004002407220 */ /* 0x000fe40000410000 */
[C---:B------:R-:W-:Y:S04]  /*8d50*/  FMUL.FTZ R22, R0.reuse, R142 ;  /* 0x0000008e00167220 */ /* 0x040fe80000410000 */
[----:B------:R-:W-:Y:S02]  /*8d60*/  FMUL.FTZ R23, R0, R143 ;  /* 0x0000008f00177220 */ /* 0x000fe40000410000 */
[----:B------:R-:W2:Y:S01]  /*8d70*/  LDSM.16.MT88.4 R140, [R198+0x2100] ;  /* 0x00210000c68c783b */ /* 0x000ea20000004200 */
[----:B------:R-:W-:Y:S02]  /*8d80*/  FMUL.FTZ R65, R2, R65 ;  /* 0x0000004102417220 */ /* 0x000fe40000410000 */
[C---:B------:R-:W-:Y:S02]  /*8d90*/  FMUL.FTZ R66, R0.reuse, R66 ;  /* 0x0000004200427220 */ /* 0x040fe40000410000 */
[C---:B------:R-:W-:Y:S03]  /*8da0*/  HMMA.16816.F32.BF16 R20, R168.reuse, R28, R20 ;  /* 0x0000001ca814723c */ /* 0x040fe60000041814 */
[----:B------:R-:W-:Y:S02]  /*8db0*/  FMUL.FTZ R67, R0, R67 ;  /* 0x0000004300437220 */ /* 0x000fe40000410000 */
[C---:B------:R-:W-:Y:S02]  /*8dc0*/  FMUL.FTZ R68, R2.reuse, R68 ;  /* 0x0000004402447220 */ /* 0x040fe40000410000 */
[C---:B------:R-:W-:Y:S01]  /*8dd0*/  FMUL.FTZ R28, R2.reuse, R148 ;  /* 0x00000094021c7220 */ /* 0x040fe20000410000 */
[C---:B------:R-:W-:Y:S04]  /*8de0*/  HMMA.16816.F32.BF16 R24, R168.reuse, R30, R24 ;  /* 0x0000001ea818723c */ /* 0x040fe80000041818 */
[C---:B------:R-:W-:Y:S02]  /*8df0*/  FMUL.FTZ R29, R2.reuse, R149 ;  /* 0x00000095021d7220 */ /* 0x040fe40000410000 */
[----:B------:R-:W-:Y:S02]  /*8e00*/  FMUL.FTZ R69, R2, R69 ;  /* 0x0000004502457220 */ /* 0x000fe40000410000 */
[C---:B------:R-:W-:Y:S04]  /*8e10*/  FMUL.FTZ R30, R0.reuse, R150 ;  /* 0x00000096001e7220 */ /* 0x040fe80000410000 */
[C---:B------:R-:W-:Y:S02]  /*8e20*/  FMUL.FTZ R31, R0.reuse, R151 ;  /* 0x00000097001f7220 */ /* 0x040fe40000410000 */
[----:B------:R-:W-:Y:S01]  /*8e30*/  LDSM.16.MT88.4 R148, [R199+0x900] ;  /* 0x00090000c794783b */ /* 0x000fe20000004200 */
[C---:B------:R-:W-:Y:S02]  /*8e40*/  FMUL.FTZ R70, R0.reuse, R70 ;  /* 0x0000004600467220 */ /* 0x040fe40000410000 */
[----:B------:R-:W-:Y:S02]  /*8e50*/  FMUL.FTZ R71, R0, R71 ;  /* 0x0000004700477220 */ /* 0x000fe40000410000 */
        /* <DEDUP_REMOVED lines=60> */
[C---:B--2---:R-:W-:Y:S01]  /*9220*/  HMMA.16816.F32.BF16 R92, R168.reuse, R140, R92 ;  /* 0x0000008ca85c723c */ /* 0x044fe2000004185c */
[----:B------:R2:W-:Y:S03]  /*9230*/  MUFU.EX2 R239, R136 ;  /* 0x0000008800ef7308 */ /* 0x0005e60000000800 */
[C---:B------:R-:W-:Y:S02]  /*9240*/  FMUL.FTZ R108, R2.reuse, R108 ;  /* 0x0000006c026c7220 */ /* 0x040fe40000410000 */
[----:B------:R-:W-:Y:S02]  /*9250*/  FMUL.FTZ R109, R2, R109 ;  /* 0x0000006d026d7220 */ /* 0x000fe40000410000 */
[C---:B------:R-:W-:Y:S04]  /*9260*/  HMMA.16816.F32.BF16 R96, R168.reuse, R142, R96 ;  /* 0x0000008ea860723c */ /* 0x040fe80000041860 */
[--C-:B------:R-:W-:Y:S02]  /*9270*/  FFMA.FTZ R140, R175, c[0x0][0x2d0], -R172.reuse ;  /* 0x0000b400af8c7a23 */ /* 0x100fe400000108ac */
[C---:B------:R-:W-:Y:S02]  /*9280*/  FMUL.FTZ R110, R0.reuse, R110 ;  /* 0x0000006e006e7220 */ /* 0x040fe40000410000 */
[----:B------:R3:W4:Y:S01]  /*9290*/  MUFU.EX2 R238, R140 ;  /* 0x0000008c00ee7308 */ /* 0x0007220000000800 */
[C---:B-1----:R-:W-:Y:S03]  /*92a0*/  HMMA.16816.F32.BF16 R100, R168.reuse, R132, R100 ;  /* 0x00000084a864723c */ /* 0x042fe60000041864 */
[----:B------:R-:W-:Y:S02]  /*92b0*/  FMUL.FTZ R111, R0, R111 ;  /* 0x0000006f006f7220 */ /* 0x000fe40000410000 */
[----:B------:R-:W-:Y:S02]  /*92c0*/  FMUL.FTZ R112, R2, R112 ;  /* 0x0000007002707220 */ /* 0x000fe40000410000 */
[--C-:B------:R-:W-:Y:S01]  /*92d0*/  FFMA.FTZ R132, R180, c[0x0][0x2d0], -R172.reuse ;  /* 0x0000b400b4847a23 */ /* 0x100fe200000108ac */
[C---:B------:R-:W-:Y:S01]  /*92e0*/  HMMA.16816.F32.BF16 R104, R168.reuse, R134, R104 ;  /* 0x00000086a868723c */ /* 0x040fe20000041868 */
[----:B--2---:R-:W1:Y:S02]  /*92f0*/  LDSM.16.MT88.4 R136, [R198+0x6100] ;  /* 0x00610000c688783b */ /* 0x004e640000004200 */
[----:B------:R2:W-:Y:S01]  /*9300*/  MUFU.EX2 R236, R132 ;  /* 0x0000008400ec7308 */ /* 0x0005e20000000800 */
[----:B------:R-:W-:Y:S02]  /*9310*/  FMUL.FTZ R113, R2, R113 ;  /* 0x0000007102717220 */ /* 0x000fe40000410000 */
[C---:B------:R-:W-:Y:S02]  /*9320*/  FMUL.FTZ R114, R0.reuse, R114 ;  /* 0x0000007200727220 */ /* 0x040fe40000410000 */
[----:B------:R-:W-:Y:S04]  /*9330*/  FMUL.FTZ R115, R0, R115 ;  /* 0x0000007300737220 */ /* 0x000fe80000410000 */
[C---:B------:R-:W-:Y:S02]  /*9340*/  FMUL.FTZ R116, R2.reuse, R116 ;  /* 0x0000007402747220 */ /* 0x040fe40000410000 */
[----:B------:R-:W-:Y:S02]  /*9350*/  FMUL.FTZ R117, R2, R117 ;  /* 0x0000007502757220 */ /* 0x000fe40000410000 */
[--C-:B---3--:R-:W-:Y:S02]  /*9360*/  FFMA.FTZ R140, R178, c[0x0][0x2d0], -R172.reuse ;  /* 0x0000b400b28c7a23 */ /* 0x108fe400000108ac */
[C---:B------:R-:W-:Y:S02]  /*9370*/  FMUL.FTZ R118, R0.reuse, R118 ;  /* 0x0000007600767220 */ /* 0x040fe40000410000 */
[----:B------:R3:W-:Y:S01]  /*9380*/  MUFU.EX2 R237, R140 ;  /* 0x0000008c00ed7308 */ /* 0x0007e20000000800 */
[----:B------:R-:W-:Y:S02]  /*9390*/  FMUL.FTZ R119, R0, R119 ;  /* 0x0000007700777220 */ /* 0x000fe40000410000 */
[C---:B------:R-:W-:Y:S02]  /*93a0*/  FMUL.FTZ R120, R2.reuse, R120 ;  /* 0x0000007802787220 */ /* 0x040fe40000410000 */
[----:B------:R-:W-:Y:S02]  /*93b0*/  FMUL.FTZ R121, R2, R121 ;  /* 0x0000007902797220 */ /* 0x000fe40000410000 */
[--C-:B--2---:R-:W-:Y:S02]  /*93c0*/  FFMA.FTZ R132, R174, c[0x0][0x2d0], -R157.reuse ;  /* 0x0000b400ae847a23 */ /* 0x104fe4000001089d */
[C---:B------:R-:W-:Y:S02]  /*93d0*/  FMUL.FTZ R122, R0.reuse, R122 ;  /* 0x0000007a007a7220 */ /* 0x040fe40000410000 */
[----:B------:R2:W-:Y:S01]  /*93e0*/  MUFU.EX2 R192, R132 ;  /* 0x0000008400c07308 */ /* 0x0005e20000000800 */
[----:B------:R-:W-:Y:S02]  /*93f0*/  FMUL.FTZ R123, R0, R123 ;  /* 0x0000007b007b7220 */ /* 0x000fe40000410000 */
[C---:B------:R-:W-:Y:S02]  /*9400*/  FMUL.FTZ R124, R2.reuse, R124 ;  /* 0x0000007c027c7220 */ /* 0x040fe40000410000 */
[----:B------:R-:W-:Y:S02]  /*9410*/  FMUL.FTZ R125, R2, R125 ;  /* 0x0000007d027d7220 */ /* 0x000fe40000410000 */
[C---:B------:R-:W-:Y:S02]  /*9420*/  FMUL.FTZ R126, R0.reuse, R126 ;  /* 0x0000007e007e7220 */ /* 0x040fe40000410000 */
[----:B------:R-:W-:Y:S01]  /*9430*/  FMUL.FTZ R127, R0, R127 ;  /* 0x0000007f007f7220 */ /* 0x000fe20000410000 */
[C---:B-1----:R-:W-:Y:S01]  /*9440*/  HMMA.16816.F32.BF16 R108, R168.reuse, R136, R108 ;  /* 0x00000088a86c723c */ /* 0x042fe2000004186c */
[----:B---3--:R-:W1:Y:S02]  /*9450*/  LDSM.16.MT88.4 R140, [R200+0x6100] ;  /* 0x00610000c88c783b */ /* 0x008e640000004200 */
[C---:B------:R-:W-:Y:S02]  /*9460*/  FMUL.FTZ R128, R2.reuse, R128 ;  /* 0x0000008002807220 */ /* 0x040fe40000410000 */
[----:B------:R-:W-:Y:S03]  /*9470*/  FMUL.FTZ R129, R2, R129 ;  /* 0x0000008102817220 */ /* 0x000fe60000410000 */
[C---:B------:R-:W-:Y:S04]  /*9480*/  HMMA.16816.F32.BF16 R112, R168.reuse, R138, R112 ;  /* 0x0000008aa870723c */ /* 0x040fe80000041870 */
[--C-:B------:R-:W-:Y:S01]  /*9490*/  FFMA.FTZ R136, R176, c[0x0][0x2d0], -R157.reuse ;  /* 0x0000b400b0887a23 */ /* 0x100fe2000001089d */
[----:B--2---:R-:W2:Y:S01]  /*94a0*/  LDSM.16.MT88.4 R132, [R199+0x6100] ;  /* 0x00610000c784783b */ /* 0x004ea20000004200 */
[C---:B------:R-:W-:Y:S02]  /*94b0*/  FMUL.FTZ R130, R0.reuse, R130 ;  /* 0x0000008200827220 */ /* 0x040fe40000410000 */
[----:B------:R3:W5:Y:S01]  /*94c0*/  MUFU.EX2 R191, R136 ;  /* 0x0000008800bf7308 */ /* 0x0007620000000800 */
[----:B------:R-:W-:Y:S03]  /*94d0*/  FMUL.FTZ R131, R0, R131 ;  /* 0x0000008300837220 */ /* 0x000fe60000410000 */
[--C-:B---3--:R-:W-:Y:S01]  /*94e0*/  FFMA.FTZ R136, R177, c[0x0][0x2d0], -R157.reuse ;  /* 0x0000b400b1887a23 */ /* 0x108fe2000001089d */
[C---:B-1----:R-:W-:Y:S05]  /*94f0*/  HMMA.16816.F32.BF16 R116, R168.reuse, R140, R116 ;  /* 0x0000008ca874723c */ /* 0x042fea0000041874 */
[----:B------:R1:W-:Y:S02]  /*9500*/  MUFU.EX2 R190, R136 ;  /* 0x0000008800be7308 */ /* 0x0003e40000000800 */
[--C-:B------:R-:W-:Y:S01]  /*9510*/  FFMA.FTZ R140, R179, c[0x0][0x2d0], -R157.reuse ;  /* 0x0000b400b38c7a23 */ /* 0x100fe2000001089d */
[C---:B------:R-:W-:Y:S07]  /*9520*/  HMMA.16816.F32.BF16 R120, R168.reuse, R142, R120 ;  /* 0x0000008ea878723c */ /* 0x040fee0000041878 */
[----:B------:R3:W3:Y:S01]  /*9530*/  MUFU.EX2 R189, R140 ;  /* 0x0000008c00bd7308 */ /* 0x0006e20000000800 */
[C---:B--2---:R-:W-:Y:S07]  /*9540*/  HMMA.16816.F32.BF16 R124, R168.reuse, R132, R124 ;  /* 0x00000084a87c723c */ /* 0x044fee000004187c */
[----:B----4-:R-:W-:Y:S01]  /*9550*/  F2FP.BF16.PACK_AB R132, R238, R239 ;  /* 0x000000efee84723e */ /* 0x010fe200000010ff */
[----:B------:R-:W-:Y:S01]  /*9560*/  HMMA.16816.F32.BF16 R128, R168, R134, R128 ;  /* 0x00000086a880723c */ /* 0x000fe20000041880 */
[----:B-1----:R-:W1:Y:S03]  /*9570*/  LDSM.16.MT88.4 R136, [R197+0x900] ;  /* 0x00090000c588783b */ /* 0x002e660000004200 */
[----:B-----5:R-:W-:Y:S03]  /*9580*/  F2FP.BF16.PACK_AB R133, R191, R192 ;  /* 0x000000c0bf85723e */ /* 0x020fe600000010ff */
[----:B------:R-:W-:Y:S02]  /*9590*/  F2FP.BF16.PACK_AB R134, R236, R237 ;  /* 0x000000edec86723e */ /* 0x000fe400000010ff */
[----:B---3--:R-:W2:Y:S03]  /*95a0*/  LDSM.16.MT88.4 R140, [R198+0x900] ;  /* 0x00090000c68c783b */ /* 0x008ea60000004200 */
        /* <DEDUP_REMOVED lines=26> */
[--C-:B------:R-:W-:Y:S01]  /*9750*/  FFMA.FTZ R148, R184, c[0x0][0x2d0], -R172.reuse ;  /* 0x0000b400b8947a23 */ /* 0x100fe200000108ac */
[C---:B------:R-:W-:Y:S03]  /*9760*/  HMMA.16816.F32.BF16 R72, R132.reuse, R150, R72 ;  /* 0x000000968448723c */ /* 0x040fe60000041848 */
[----:B------:R4:W-:Y:S05]  /*9770*/  MUFU.EX2 R235, R148 ;  /* 0x0000009400eb7308 */ /* 0x0009ea0000000800 */
[C---:B-----5:R-:W-:Y:S07]  /*9780*/  HMMA.16816.F32.BF16 R76, R132.reuse, R152, R76 ;  /* 0x00000098844c723c */ /* 0x060fee000004184c */
[--C-:B------:R-:W-:Y:S01]  /*9790*/  FFMA.FTZ R152, R181, c[0x0][0x2d0], -R157.reuse ;  /* 0x0000b400b5987a23 */ /* 0x100fe2000001089d */
[C---:B------:R-:W-:Y:S03]  /*97a0*/  HMMA.16816.F32.BF16 R80, R132.reuse, R154, R80 ;  /* 0x0000009a8450723c */ /* 0x040fe60000041850 */
[----:B------:R5:W-:Y:S05]  /*97b0*/  MUFU.EX2 R181, R152 ;  /* 0x0000009800b57308 */ /* 0x000bea0000000800 */
[C---:B-1----:R-:W-:Y:S01]  /*97c0*/  HMMA.16816.F32.BF16 R84, R132.reuse, R136, R84 ;  /* 0x000000888454723c */ /* 0x042fe20000041854 */
[----:B----4-:R-:W1:Y:S06]  /*97d0*/  LDSM.16.MT88.4 R148, [R198+0x6900] ;  /* 0x00690000c694783b */ /* 0x010e6c0000004200 */
[--C-:B------:R-:W-:Y:S01]  /*97e0*/  FFMA.FTZ R136, R186, c[0x0][0x2d0], -R172.reuse ;  /* 0x0000b400ba887a23 */ /* 0x100fe200000108ac */
[C---:B------:R-:W-:Y:S03]  /*97f0*/  HMMA.16816.F32.BF16 R88, R132.reuse, R138, R88 ;  /* 0x0000008a8458723c */ /* 0x040fe60000041858 */
[----:B------:R4:W1:Y:S05]  /*9800*/  MUFU.EX2 R234, R136 ;  /* 0x0000008800ea7308 */ /* 0x00086a0000000800 */
[C---:B--2---:R-:W-:Y:S01]  /*9810*/  HMMA.16816.F32.BF16 R92, R132.reuse, R140, R92 ;  /* 0x0000008c845c723c */ /* 0x044fe2000004185c */
[----:B-----5:R-:W-:Y:S06]  /*9820*/  LDSM.16.MT88.4 R152, [R200+0x1100] ;  /* 0x00110000c898783b */ /* 0x020fec0000004200 */
[--C-:B------:R-:W-:Y:S01]  /*9830*/  FFMA.FTZ R140, R188, c[0x0][0x2d0], -R172.reuse ;  /* 0x0000b400bc8c7a23 */ /* 0x100fe200000108ac */
[C---:B------:R-:W-:Y:S03]  /*9840*/  HMMA.16816.F32.BF16 R96, R132.reuse, R142, R96 ;  /* 0x0000008e8460723c */ /* 0x040fe60000041860 */
[----:B------:R2:W-:Y:S05]  /*9850*/  MUFU.EX2 R186, R140 ;  /* 0x0000008c00ba7308 */ /* 0x0005ea0000000800 */
[C---:B---3--:R-:W-:Y:S04]  /*9860*/  HMMA.16816.F32.BF16 R100, R132.reuse, R144, R100 ;  /* 0x000000908464723c */ /* 0x048fe80000041864 */
[--C-:B----4-:R-:W-:Y:S03]  /*9870*/  FFMA.FTZ R136, R187, c[0x0][0x2d0], -R172.reuse ;  /* 0x0000b400bb887a23 */ /* 0x110fe600000108ac */
[--C-:B------:R-:W-:Y:S01]  /*9880*/  FFMA.FTZ R144, R182, c[0x0][0x2d0], -R157.reuse ;  /* 0x0000b400b6907a23 */ /* 0x100fe2000001089d */
[C---:B------:R-:W-:Y:S01]  /*9890*/  HMMA.16816.F32.BF16 R104, R132.reuse, R146, R104 ;  /* 0x000000928468723c */ /* 0x040fe20000041868 */
[----:B------:R3:W4:Y:S07]  /*98a0*/  MUFU.EX2 R187, R136 ;  /* 0x0000008800bb7308 */ /* 0x00072e0000000800 */
[C---:B-1----:R-:W-:Y:S03]  /*98b0*/  HMMA.16816.F32.BF16 R108, R132.reuse, R148, R108 ;  /* 0x00000094846c723c */ /* 0x042fe6000004186c */
[----:B------:R1:W5:Y:S01]  /*98c0*/  MUFU.EX2 R180, R144 ;  /* 0x0000009000b47308 */ /* 0x0003620000000800 */
[----:B--2---:R-:W-:Y:S03]  /*98d0*/  LDSM.16.MT88.4 R140, [R199+0x6900] ;  /* 0x00690000c78c783b */ /* 0x004fe60000004200 */
[--C-:B------:R-:W-:Y:S01]  /*98e0*/  FFMA.FTZ R148, R185, c[0x0][0x2d0], -R157.reuse ;  /* 0x0000b400b9947a23 */ /* 0x100fe2000001089d */
[C---:B------:R-:W-:Y:S05]  /*98f0*/  HMMA.16816.F32.BF16 R112, R132.reuse, R150, R112 ;  /* 0x000000968470723c */ /* 0x040fea0000041870 */
[----:B------:R2:W-:Y:S01]  /*9900*/  MUFU.EX2 R178, R148 ;  /* 0x0000009400b27308 */ /* 0x0005e20000000800 */
[----:B---3--:R-:W3:Y:S01]  /*9910*/  LDSM.16.MT88.4 R136, [R200+0x6900] ;  /* 0x00690000c888783b */ /* 0x008ee20000004200 */
[--C-:B-1----:R-:W-:Y:S08]  /*9920*/  FFMA.FTZ R144, R183, c[0x0][0x2d0], -R157.reuse ;  /* 0x0000b400b7907a23 */ /* 0x102ff0000001089d */
[----:B------:R1:W1:Y:S01]  /*9930*/  MUFU.EX2 R179, R144 ;  /* 0x0000009000b37308 */ /* 0x0002620000000800 */
[----:B--2---:R-:W-:Y:S08]  /*9940*/  LDSM.16.MT88.4 R148, [R198+0x1100] ;  /* 0x00110000c694783b */ /* 0x004ff00000004200 */
[----:B-1----:R-:W1:Y:S01]  /*9950*/  LDSM.16.MT88.4 R144, [R197+0x1100] ;  /* 0x00110000c590783b */ /* 0x002e620000004200 */
[C---:B---3--:R-:W-:Y:S08]  /*9960*/  HMMA.16816.F32.BF16 R116, R132.reuse, R136, R116 ;  /* 0x000000888474723c */ /* 0x048ff00000041874 */
[C---:B------:R-:W-:Y:S01]  /*9970*/  HMMA.16816.F32.BF16 R120, R132.reuse, R138, R120 ;  /* 0x0000008a8478723c */ /* 0x040fe20000041878 */
[----:B------:R-:W2:Y:S07]  /*9980*/  LDSM.16.MT88.4 R136, [R199+0x1100] ;  /* 0x00110000c788783b */ /* 0x000eae0000004200 */
[C---:B------:R-:W-:Y:S08]  /*9990*/  HMMA.16816.F32.BF16 R124, R132.reuse, R140, R124 ;  /* 0x0000008c847c723c */ /* 0x040ff0000004187c */
[----:B------:R-:W-:Y:S01]  /*99a0*/  HMMA.16816.F32.BF16 R128, R132, R142, R128 ;  /* 0x0000008e8480723c */ /* 0x000fe20000041880 */
[----:B------:R-:W3:Y:S06]  /*99b0*/  LDSM.16.MT88.4 R140, [R197+0x3100] ;  /* 0x00310000c58c783b */ /* 0x000eec0000004200 */
[----:B------:R-:W-:Y:S02]  /*99c0*/  F2FP.BF16.PACK_AB R132, R234, R235 ;  /* 0x000000ebea84723e */ /* 0x000fe400000010ff */
[----:B----4-:R-:W-:Y:S03]  /*99d0*/  F2FP.BF16.PACK_AB R134, R186, R187 ;  /* 0x000000bbba86723e */ /* 0x010fe600000010ff */
[----:B-----5:R-:W-:Y:S02]  /*99e0*/  F2FP.BF16.PACK_AB R133, R180, R181 ;  /* 0x000000b5b485723e */ /* 0x020fe400000010ff */
[----:B------:R-:W-:Y:S07]  /*99f0*/  F2FP.BF16.PACK_AB R135, R178, R179 ;  /* 0x000000b3b287723e */ /* 0x000fee00000010ff */
[C---:B-1----:R-:W-:Y:S08]  /*9a00*/  HMMA.16816.F32.BF16 R4, R132.reuse, R144, R4 ;  /* 0x000000908404723c */ /* 0x042ff00000041804 */
[C---:B------:R-:W-:Y:S01]  /*9a10*/  HMMA.16816.F32.BF16 R8, R132.reuse, R146, R8 ;  /* 0x000000928408723c */ /* 0x040fe20000041808 */
[----:B------:R-:W1:Y:S07]  /*9a20*/  LDSM.16.MT88.4 R144, [R198+0x3100] ;  /* 0x00310000c690783b */ /* 0x000e6e0000004200 */
        /* <DEDUP_REMOVED lines=21> */
[C---:B------:R-:W-:Y:S07]  /*9b80*/  HMMA.16816.F32.BF16 R68, R132.reuse, R152, R68 ;  /* 0x000000988444723c */ /* 0x040fee0000041844 */
[--C-:B------:R-:W-:Y:S01]  /*9b90*/  FFMA.FTZ R152, R194, c[0x0][0x2d0], -R157.reuse ;  /* 0x0000b400c2987a23 */ /* 0x100fe2000001089d */
[C---:B------:R-:W-:Y:S03]  /*9ba0*/  HMMA.16816.F32.BF16 R72, R132.reuse, R154, R72 ;  /* 0x0000009a8448723c */ /* 0x040fe60000041848 */
[----:B------:R5:W-:Y:S05]  /*9bb0*/  MUFU.EX2 R176, R152 ;  /* 0x0000009800b07308 */ /* 0x000bea0000000800 */
[C---:B---3--:R-:W-:Y:S07]  /*9bc0*/  HMMA.16816.F32.BF16 R76, R132.reuse, R140, R76 ;  /* 0x0000008c844c723c */ /* 0x048fee000004184c */
[--C-:B------:R-:W-:Y:S01]  /*9bd0*/  FFMA.FTZ R140, R223, c[0x0][0x2d0], -R172.reuse ;  /* 0x0000b400df8c7a23 */ /* 0x100fe200000108ac */
[C---:B------:R-:W-:Y:S03]  /*9be0*/  HMMA.16816.F32.BF16 R80, R132.reuse, R142, R80 ;  /* 0x0000008e8450723c */ /* 0x040fe60000041850 */
[----:B------:R3:W-:Y:S01]  /*9bf0*/  MUFU.EX2 R185, R140 ;  /* 0x0000008c00b97308 */ /* 0x0007e20000000800 */
[----:B------:R-:W-:Y:S04]  /*9c00*/  IADD3 R223, R224, -0x1, RZ ;  /* 0xffffffffe0df7810 */ /* 0x000fe80007ffe0ff */
[C---:B-1----:R-:W-:Y:S01]  /*9c10*/  HMMA.16816.F32.BF16 R84, R132.reuse, R144, R84 ;  /* 0x000000908454723c */ /* 0x042fe20000041854 */
[----:B-----5:R-:W-:Y:S03]  /*9c20*/  LDSM.16.MT88.4 R152, [R200+0x1900] ;  /* 0x00190000c898783b */ /* 0x020fe60000004200 */
[----:B------:R-:W-:Y:S03]  /*9c30*/  MOV R224, R223 ;  /* 0x000000df00e07202 */ /* 0x000fe60000000f00 */
[--C-:B------:R-:W-:Y:S01]  /*9c40*/  FFMA.FTZ R144, R227, c[0x0][0x2d0], -R172.reuse ;  /* 0x0000b400e3907a23 */ /* 0x100fe200000108ac */
[C---:B------:R-:W-:Y:S03]  /*9c50*/  HMMA.16816.F32.BF16 R88, R132.reuse, R146, R88 ;  /* 0x000000928458723c */ /* 0x040fe60000041858 */
[----:B------:R1:W-:Y:S05]  /*9c60*/  MUFU.EX2 R183, R144 ;  /* 0x0000009000b77308 */ /* 0x0003ea0000000800 */
[C---:B----4-:R-:W-:Y:S04]  /*9c70*/  HMMA.16816.F32.BF16 R92, R132.reuse, R148, R92 ;  /* 0x00000094845c723c */ /* 0x050fe8000004185c */
[--C-:B---3--:R-:W-:Y:S02]  /*9c80*/  FFMA.FTZ R140, R226, c[0x0][0x2d0], -R172.reuse ;  /* 0x0000b400e28c7a23 */ /* 0x108fe400000108ac */
[----:B------:R-:W-:Y:S02]  /*9c90*/  FFMA.FTZ R172, R228, c[0x0][0x2d0], -R172 ;  /* 0x0000b400e4ac7a23 */ /* 0x000fe400000108ac */
[C---:B------:R-:W-:Y:S01]  /*9ca0*/  HMMA.16816.F32.BF16 R96, R132.reuse, R150, R96 ;  /* 0x000000968460723c */ /* 0x040fe20000041860 */
[----:B------:R3:W4:Y:S01]  /*9cb0*/  MUFU.EX2 R184, R140 ;  /* 0x0000008c00b87308 */ /* 0x0007220000000800 */
[----:B------:R-:W-:Y:S06]  /*9cc0*/  LDSM.16.MT88.4 R148, [R199+0x7100] ;  /* 0x00710000c794783b */ /* 0x000fec0000004200 */
[C---:B--2---:R-:W-:Y:S03]  /*9cd0*/  HMMA.16816.F32.BF16 R100, R132.reuse, R136, R100 ;  /* 0x000000888464723c */ /* 0x044fe60000041864 */
[----:B------:R2:W5:Y:S01]  /*9ce0*/  MUFU.EX2 R182, R172 ;  /* 0x000000ac00b67308 */ /* 0x0005620000000800 */
[--C-:B-1----:R-:W-:Y:S03]  /*9cf0*/  FFMA.FTZ R144, R193, c[0x0][0x2d0], -R157.reuse ;  /* 0x0000b400c1907a23 */ /* 0x102fe6000001089d */
[--C-:B------:R-:W-:Y:S01]  /*9d00*/  FFMA.FTZ R136, R195, c[0x0][0x2d0], -R157.reuse ;  /* 0x0000b400c3887a23 */ /* 0x100fe2000001089d */
[C---:B------:R-:W-:Y:S04]  /*9d10*/  HMMA.16816.F32.BF16 R104, R132.reuse, R138, R104 ;  /* 0x0000008a8468723c */ /* 0x040fe80000041868 */
[----:B------:R-:W-:Y:S01]  /*9d20*/  FFMA.FTZ R157, R159, c[0x0][0x2d0], -R157 ;  /* 0x0000b4009f9d7a23 */ /* 0x000fe2000001089d */
[----:B------:R1:W1:Y:S01]  /*9d30*/  MUFU.EX2 R177, R144 ;  /* 0x0000009000b17308 */ /* 0x0002620000000800 */
[----:B---3--:R-:W3:Y:S01]  /*9d40*/  LDSM.16.MT88.4 R140, [R198+0x7100] ;  /* 0x00710000c68c783b */ /* 0x008ee20000004200 */
[----:B----4-:R-:W-:Y:S08]  /*9d50*/  F2FP.BF16.PACK_AB R168, R184, R185 ;  /* 0x000000b9b8a8723e */ /* 0x010ff000000010ff */
[----:B------:R4:W-:Y:S01]  /*9d60*/  MUFU.EX2 R158, R136 ;  /* 0x00000088009e7308 */ /* 0x0009e20000000800 */
[----:B--2---:R-:W-:Y:S01]  /*9d70*/  LDSM.16.MT88.4 R172, [R199+0x1900] ;  /* 0x00190000c7ac783b */ /* 0x004fe20000004200 */
[----:B-----5:R-:W-:Y:S08]  /*9d80*/  F2FP.BF16.PACK_AB R170, R182, R183 ;  /* 0x000000b7b6aa723e */ /* 0x020ff000000010ff */
[----:B------:R-:W2:Y:S01]  /*9d90*/  MUFU.EX2 R157, R157 ;  /* 0x0000009d009d7308 */ /* 0x000ea20000000800 */
[----:B-1----:R-:W1:Y:S01]  /*9da0*/  LDSM.16.MT88.4 R144, [R200+0x7100] ;  /* 0x00710000c890783b */ /* 0x002e620000004200 */
[----:B------:R-:W-:Y:S07]  /*9db0*/  F2FP.BF16.PACK_AB R169, R176, R177 ;  /* 0x000000b1b0a9723e */ /* 0x000fee00000010ff */
[----:B----4-:R-:W4:Y:S01]  /*9dc0*/  LDSM.16.MT88.4 R136, [R198+0x1900] ;  /* 0x00190000c688783b */ /* 0x010f220000004200 */
[C---:B---3--:R-:W-:Y:S03]  /*9dd0*/  HMMA.16816.F32.BF16 R108, R132.reuse, R140, R108 ;  /* 0x0000008c846c723c */ /* 0x048fe6000004186c */
[----:B--2---:R-:W-:Y:S05]  /*9de0*/  F2FP.BF16.PACK_AB R171, R157, R158 ;  /* 0x0000009e9dab723e */ /* 0x004fea00000010ff */
[C---:B------:R-:W-:Y:S08]  /*9df0*/  HMMA.16816.F32.BF16 R112, R132.reuse, R142, R112 ;  /* 0x0000008e8470723c */ /* 0x040ff00000041870 */
[C---:B-1----:R-:W-:Y:S08]  /*9e00*/  HMMA.16816.F32.BF16 R116, R132.reuse, R144, R116 ;  /* 0x000000908474723c */ /* 0x042ff00000041874 */
[C---:B------:R-:W-:Y:S08]  /*9e10*/  HMMA.16816.F32.BF16 R120, R132.reuse, R146, R120 ;  /* 0x000000928478723c */ /* 0x040ff00000041878 */
[C---:B------:R-:W-:Y:S08]  /*9e20*/  HMMA.16816.F32.BF16 R124, R132.reuse, R148, R124 ;  /* 0x00000094847c723c */ /* 0x040ff0000004187c */
[----:B------:R-:W-:Y:S08]  /*9e30*/  HMMA.16816.F32.BF16 R128, R132, R150, R128 ;  /* 0x000000968480723c */ /* 0x000ff00000041880 */
[C---:B------:R-:W-:Y:S01]  /*9e40*/  HMMA.16816.F32.BF16 R160, R168.reuse, R164, R4 ;  /* 0x000000a4a8a0723c */ /* 0x040fe20000041804 */
[----:B------:R-:W1:Y:S07]  /*9e50*/  LDSM.16.MT88.4 R4, [R197+0x3900] ;  /* 0x00390000c504783b */ /* 0x000e6e0000004200 */
[C---:B------:R-:W-:Y:S01]  /*9e60*/  HMMA.16816.F32.BF16 R164, R168.reuse, R166, R8 ;  /* 0x000000a6a8a4723c */ /* 0x040fe20000041808 */
[----:B------:R-:W2:Y:S07]  /*9e70*/  LDSM.16.MT88.4 R8, [R198+0x3900] ;  /* 0x00390000c608783b */ /* 0x000eae0000004200 */
[C---:B----4-:R-:W-:Y:S01]  /*9e80*/  HMMA.16816.F32.BF16 R132, R168.reuse, R136, R12 ;  /* 0x00000088a884723c */ /* 0x050fe2000004180c */
        /* <DEDUP_REMOVED lines=74> */
.L_x_4188:
        /* <DEDUP_REMOVED lines=25> */
.L_x_4199:
[----:B------:R-:W-:-:S04]  /*a4c0*/  MOV R4, c[0x0][0x32c] ;  /* 0x0000cb0000047a02 */ /* 0x000fc80000000f00 */
[----:B------:R-:W-:-:S13]  /*a4d0*/  ISETP.NE.AND P0, PT, R4, 0x1, PT ;  /* 0x000000010400780c */ /* 0x000fda0003f05270 */
[----:B------:R-:W-:-:S05]  /*a4e0*/  @P0 IMAD.HI.U32 R4, R0, c[0x0][0x330], RZ ;  /* 0x0000cc0000040a27 */ /* 0x000fca00078e00ff */
[----:B------:R-:W-:-:S05]  /*a4f0*/  @P0 SHF.R.U32.HI R0, RZ, c[0x0][0x334], R4 ;  /* 0x0000cd00ff000a19 */ /* 0x000fca0000011604 */
.L_x_4200:
[----:B------:R-:W-:-:S05]  /*a500*/  IMAD R0, R0, c[0x0][0x32c], RZ ;  /* 0x0000cb0000007a24 */ /* 0x000fca00078e02ff */
[----:B------:R-:W-:-:S04]  /*a510*/  IMNMX R2, R2, R0, !PT ;  /* 0x0000000002027217 */ /* 0x000fc80007800200 */
.L_x_4198:
[----:B------:R-:W-:-:S04]  /*a520*/  IADD3 R2, R2, 0x3f, RZ ;  /* 0x0000003f02027810 */ /* 0x000fc80007ffe0ff */
[----:B------:R-:W-:-:S04]  /*a530*/  SHF.R.S32.HI R0, RZ, 0x1f, R2 ;  /* 0x0000001fff007819 */ /* 0x000fc80000011402 */
[----:B------:R-:W-:-:S04]  /*a540*/  LEA.HI R0, R0, R2, RZ, 0x6 ;  /* 0x0000000200007211 */ /* 0x000fc800078f30ff */
[----:B------:R-:W-:-:S04]  /*a550*/  SHF.R.S32.HI R0, RZ, 0x6, R0 ;  /* 0x00000006ff007819 */ /* 0x000fc80000011400 */
[----:B------:R-:W-:-:S04]  /*a560*/  IMNMX R240, R233, R0, !PT ;  /* 0x00000000e9f07217 */ /* 0x000fc80007800200 */
[----:B------:R-:W-:-:S13]  /*a570*/  ISETP.GE.AND P0, PT, R223, R240, PT ;  /* 0x000000f0df00720c */ /* 0x000fda0003f06270 */
[----:B------:R-:W-:Y:S05]  /*a580*/  @!P0 BRA `(.L_x_4201) ;  /* 0x0000341000008947 */ /* 0x000fea0003800000 */
[----:B------:R-:W2:Y:S04]  /*a590*/  LDL.64 R10, [R1+0x30] ;  /* 0x00003000010a7983 */ /* 0x000ea80000100a00 */
[----:B------:R-:W3:Y:S04]  /*a5a0*/  LDL.64 R8, [R1+0x18] ;  /* 0x0000180001087983 */ /* 0x000ee80000100a00 */
[----:B------:R-:W4:Y:S04]  /*a5b0*/  LDL.64 R6, [R1+0x28] ;  /* 0x0000280001067983 */ /* 0x000f280000100a00 */
[----:B------:R-:W5:Y:S01]  /*a5c0*/  LDL.64 R4, [R1+0x20] ;  /* 0x0000200001047983 */ /* 0x000f620000100a00 */
[----:B------:R-:W-:Y:S01]  /*a5d0*/  IMAD.MOV.U32 R158, RZ, RZ, R3 ;  /* 0x000000ffff9e7224 */ /* 0x000fe200078e0003 */
[----:B------:R-:W-:Y:S01]  /*a5e0*/  MOV R224, R223 ;  /* 0x000000df00e07202 */ /* 0x000fe20000000f00 */
[----:B------:R-:W-:Y:S01]  /*a5f0*/  IMAD.MOV.U32 R157, RZ, RZ, R156 ;  /* 0x000000ffff9d7224 */ /* 0x000fe200078e009c */
[----:B------:R-:W-:Y:S01]  /*a600*/  MOV R242, c[0x0][0x20c] ;  /* 0x0000830000f27a02 */ /* 0x000fe20000000f00 */
[----:B------:R-:W-:Y:S01]  /*a610*/  IMAD.MOV.U32 R241, RZ, RZ, c[0x0][0x208] ;  /* 0x00008200fff17624 */ /* 0x000fe200078e00ff */
[----:B--2---:R-:W-:-:S02]  /*a620*/  IADD3 R239, P6, R10, 0x40, RZ ;  /* 0x000000400aef7810 */ /* 0x004fc40007fde0ff */
[C---:B------:R-:W-:Y:S02]  /*a630*/  IADD3 R237, P5, R10.reuse, 0x80, RZ ;  /* 0x000000800aed7810 */ /* 0x040fe40007fbe0ff */
[----:B------:R-:W-:Y:S01]  /*a640*/  IADD3 R235, P0, R10, 0xc0, RZ ;  /* 0x000000c00aeb7810 */ /* 0x000fe20007f1e0ff */
[--C-:B---3--:R-:W-:Y:S02]  /*a650*/  IMAD.X R238, RZ, RZ, R9.reuse, P6 ;  /* 0x000000ffffee7224 */ /* 0x108fe400030e0609 */
[----:B------:R-:W-:Y:S01]  /*a660*/  IMAD.X R236, RZ, RZ, R9, P5 ;  /* 0x000000ffffec7224 */ /* 0x000fe200028e0609 */
[C---:B----4-:R-:W-:Y:S02]  /*a670*/  IADD3 R232, P6, R6.reuse, 0x40, RZ ;  /* 0x0000004006e87810 */ /* 0x050fe40007fde0ff */
[----:B------:R-:W-:Y:S02]  /*a680*/  IADD3 R230, P5, R6, 0x80, RZ ;  /* 0x0000008006e67810 */ /* 0x000fe40007fbe0ff */
[----:B------:R-:W-:-:S02]  /*a690*/  IADD3.X R234, RZ, R9, RZ, P0, !PT ;  /* 0x00000009ffea7210 */ /* 0x000fc400007fe4ff */
[----:B------:R-:W-:Y:S01]  /*a6a0*/  IADD3 R228, P0, R6, 0xc0, RZ ;  /* 0x000000c006e47810 */ /* 0x000fe20007f1e0ff */
[--C-:B-----5:R-:W-:Y:S02]  /*a6b0*/  IMAD.X R231, RZ, RZ, R5.reuse, P6 ;  /* 0x000000ffffe77224 */ /* 0x120fe400030e0605 */
[----:B------:R-:W-:Y:S01]  /*a6c0*/  IMAD.X R229, RZ, RZ, R5, P5 ;  /* 0x000000ffffe57224 */ /* 0x000fe200028e0605 */
[----:B------:R-:W-:Y:S02]  /*a6d0*/  IADD3.X R227, RZ, R5, RZ, P0, !PT ;  /* 0x00000005ffe37210 */ /* 0x000fe400007fe4ff */
.L_x_4202:
[----:B------:R-:W2:Y:S01]  /*a6e0*/  LDL.64 R250, [R1+0x30] ;  /* 0x0000300001fa7983 */ /* 0x000ea20000100a00 */
[----:B------:R-:W-:Y:S05]  /*a6f0*/  DEPBAR.LE SB0, 0x0 ;  /* 0x000080000000791a */ /* 0x000fea0000000000 */
[----:B------:R-:W-:Y:S01]  /*a700*/  BAR.SYNC.DEFER_BLOCKING 0x0 ;  /* 0x0000000000007b1d */ /* 0x000fe20000010000 */
[----:B------:R-:W-:Y:S02]  /*a710*/  ISETP.GT.AND P6, PT, R233, R224, PT ;  /* 0x000000e0e900720c */ /* 0x000fe40003fc4270 */
[C---:B------:R-:W-:Y:S02]  /*a720*/  IADD3 R223, R224.reuse, -0x1, RZ ;  /* 0xffffffffe0df7810 */ /* 0x040fe40007ffe0ff */
[----:B------:R-:W-:Y:S02]  /*a730*/  MOV R247, 0x5 ;  /* 0x0000000500f77802 */ /* 0x000fe40000000f00 */
[----:B------:R-:W-:Y:S04]  /*a740*/  MOV R243, c[0x0][0x1e0] ;  /* 0x0000780000f37a02 */ /* 0x000fe80000000f00 */
[----:B------:R-:W-:Y:S03]  /*a750*/  SHF.L.U32 R243, R243, 0x5, RZ ;  /* 0x00000005f3f37819 */ /* 0x000fe600000006ff */
[----:B------:R-:W-:Y:S01]  /*a760*/  @!P6 SHF.R.S32.HI R0, RZ, 0x1f, R224 ;  /* 0x0000001fff00e819 */ /* 0x000fe200000114e0 */
[----:B------:R-:W-:Y:S04]  /*a770*/  @!P6 IMAD.WIDE.U32 R20, R224, c[0x0][0x208], RZ ;  /* 0x00008200e014ea25 */ /* 0x000fe800078e00ff */
[----:B------:R-:W-:Y:S01]  /*a780*/  @!P6 IMAD R0, R0, c[0x0][0x208], RZ ;  /* 0x000082000000ea24 */ /* 0x000fe200078e02ff */
[----:B------:R-:W-:Y:S03]  /*a790*/  @!P6 SHF.L.U32 R2, R20, 0x6, RZ ;  /* 0x000000061402e819 */ /* 0x000fe600000006ff */
[----:B------:R-:W-:Y:S01]  /*a7a0*/  @!P6 IMAD R0, R224, c[0x0][0x20c], R0 ;  /* 0x00008300e000ea24 */ /* 0x000fe200078e0200 */
[----:B------:R-:W3:Y:S04]  /*a7b0*/  LDL.64 R248, [R1+0x18] ;  /* 0x0000180001f87983 */ /* 0x000ee80000100a00 */
[----:B------:R-:W-:Y:S02]  /*a7c0*/  @!P6 IADD3 R0, R21, R0, RZ ;  /* 0x000000001500e210 */ /* 0x000fe40007ffe0ff */
[----:B------:R-:W-:Y:S02]  /*a7d0*/  LDSM.16.M88.4 R32, [R203+0x10100] ;  /* 0x01010000cb20783b */ /* 0x000fe40000000200 */
[----:B------:R-:W-:Y:S04]  /*a7e0*/  @!P6 SHF.L.U64.HI R0, R20, 0x6, R0 ;  /* 0x000000061400e819 */ /* 0x000fe80000010200 */
[----:B------:R-:W1:Y:S06]  /*a7f0*/  LDSM.16.M88.4 R8, [R196+0x8100] ;  /* 0x00810000c408783b */ /* 0x000e6c0000000200 */
[----:B------:R-:W4:Y:S06]  /*a800*/  LDSM.16.M88.4 R16, [R196+0x8900] ;  /* 0x00890000c410783b */ /* 0x000f2c0000000200 */
[----:B------:R-:W5:Y:S06]  /*a810*/  LDSM.16.M88.4 R24, [R196+0x9100] ;  /* 0x00910000c418783b */ /* 0x000f6c0000000200 */
        /* <DEDUP_REMOVED lines=8> */
[C---:B----4-:R-:W-:Y:S08]  /*a8a0*/  HMMA.16816.F32.BF16 R12, R32.reuse, R16, RZ ;  /* 0x00000010200c723c */ /* 0x050ff000000418ff */
[C---:B------:R-:W-:Y:S08]  /*a8b0*/  HMMA.16816.F32.BF16 R16, R32.reuse, R18, RZ ;  /* 0x000000122010723c */ /* 0x040ff000000418ff */
[C---:B-----5:R-:W-:Y:S01]  /*a8c0*/  HMMA.16816.F32.BF16 R20, R32.reuse, R24, RZ ;  /* 0x000000182014723c */ /* 0x060fe200000418ff */
[----:B--2---:R-:W-:Y:S04]  /*a8d0*/  @!P6 IADD3 R3, P5, R2, R250, RZ ;  /* 0x000000fa0203e210 */ /* 0x004fe80007fbe0ff */
[C---:B------:R-:W-:Y:S02]  /*a8e0*/  @!P6 LEA R192, P0, R3.reuse, c[0x0][0x1f8], 0x1 ;  /* 0x00007e0003c0ea11 */ /* 0x040fe400078008ff */
[----:B---3--:R-:W-:Y:S05]  /*a8f0*/  @!P6 IADD3.X R24, R0, R249, RZ, P5, !PT ;  /* 0x000000f90018e210 */ /* 0x008fea0002ffe4ff */
[----:B------:R-:W-:Y:S02]  /*a900*/  @!P6 LEA.HI.X R193, R3, c[0x0][0x1fc], R24, 0x1, P0 ;  /* 0x00007f0003c1ea11 */ /* 0x000fe400000f0c18 */
[C---:B------:R-:W-:Y:S01]  /*a910*/  HMMA.16816.F32.BF16 R24, R32.reuse, R26, RZ ;  /* 0x0000001a2018723c */ /* 0x040fe200000418ff */
[----:B------:R-:W-:Y:S02]  /*a920*/  @!P6 IADD3 R3, P0, R2, R239, RZ ;  /* 0x000000ef0203e210 */ /* 0x000fe40007f1e0ff */
[----:B------:R-:W-:Y:S01]  /*a930*/  @!PT LDS RZ, [RZ] ;  /* 0x00000000fffff984 */ /* 0x000fe20000000800 */
[----:B------:R-:W-:Y:S01]  /*a940*/  @!PT LDS RZ, [RZ] ;  /* 0x00000000fffff984 */ /* 0x000fe20000000800 */
[----:B------:R-:W-:Y:S01]  /*a950*/  @!PT LDS RZ, [RZ] ;  /* 0x00000000fffff984 */ /* 0x000fe20000000800 */
[----:B------:R2:W-:Y:S02]  /*a960*/  @!P6 LDGSTS.E.BYPASS.LTC128B.128 [R225+0x100], [R192.64], !P4 ;  /* 0x00100000c0e1efae */ /* 0x0005e4000e101d4c */
[C---:B------:R-:W-:Y:S02]  /*a970*/  @!P6 LEA R194, P5, R3.reuse, c[0x0][0x1f8], 0x1 ;  /* 0x00007e0003c2ea11 */ /* 0x040fe400078a08ff */
[----:B------:R-:W-:Y:S01]  /*a980*/  @!P6 IADD3.X R159, R0, R238, RZ, P0, !PT ;  /* 0x000000ee009fe210 */ /* 0x000fe200007fe4ff */
[C---:B------:R-:W-:Y:S01]  /*a990*/  HMMA.16816.F32.BF16 R28, R32.reuse, R168, RZ ;  /* 0x000000a8201c723c */ /* 0x040fe200000418ff */
[----:B------:R-:W-:Y:S03]  /*a9a0*/  @!P6 IADD3 R156, P0, R2, R237, RZ ;  /* 0x000000ed029ce210 */ /* 0x000fe60007f1e0ff */
[----:B------:R-:W-:Y:S02]  /*a9b0*/  @!P6 LEA.HI.X R195, R3, c[0x0][0x1fc], R159, 0x1, P5 ;  /* 0x00007f0003c3ea11 */ /* 0x000fe400028f0c9f */
[----:B------:R-:W-:Y:S02]  /*a9c0*/  @!P6 IADD3.X R159, R0, R236, RZ, P0, !PT ;  /* 0x000000ec009fe210 */ /* 0x000fe400007fe4ff */
[----:B------:R-:W-:Y:S01]  /*a9d0*/  HMMA.16816.F32.BF16 R32, R32, R170, RZ ;  /* 0x000000aa2020723c */ /* 0x000fe200000418ff */
[----:B------:R-:W-:Y:S01]  /*a9e0*/  @!P6 LEA R168, P5, R156, c[0x0][0x1f8], 0x1 ;  /* 0x00007e009ca8ea11 */ /* 0x000fe200078a08ff */
[----:B------:R2:W-:Y:S02]  /*a9f0*/  @!P6 LDGSTS.E.BYPASS.LTC128B.128 [R225+0x2100], [R194.64], !P3 ;  /* 0x02100000c2e1efae */ /* 0x0005e4000d901d4c */
[----:B------:R-:W-:Y:S02]  /*aa00*/  @!P6 IADD3 R3, P0, R2, R235, RZ ;  /* 0x000000eb0203e210 */ /* 0x000fe40007f1e0ff */
[----:B------:R-:W-:Y:S02]  /*aa10*/  @!P6 LEA.HI.X R169, R156, c[0x0][0x1fc], R159, 0x1, P5 ;  /* 0x00007f009ca9ea11 */ /* 0x000fe400028f0c9f */
[C---:B------:R-:W-:Y:S03]  /*aa20*/  HMMA.16816.F32.BF16 R4, R172.reuse, R176, R4 ;  /* 0x000000b0ac04723c */ /* 0x040fe60000041804 */
[----:B------:R3:W-:Y:S02]  /*aa30*/  @!P6 LDGSTS.E.BYPASS.LTC128B.128 [R225+0x4100], [R168.64], !P2 ;  /* 0x04100000a8e1efae */ /* 0x0007e4000d101d4c */
[----:B------:R-:W-:Y:S02]  /*aa40*/  @!P6 LEA R170, P5, R3, c[0x0][0x1f8], 0x1 ;  /* 0x00007e0003aaea11 */ /* 0x000fe400078a08ff */
[----:B------:R-:W-:Y:S01]  /*aa50*/  @!P6 IADD3.X R156, R0, R234, RZ, P0, !PT ;  /* 0x000000ea009ce210 */ /* 0x000fe200007fe4ff */
[C---:B------:R-:W-:Y:S04]  /*aa60*/  HMMA.16816.F32.BF16 R8, R172.reuse, R178, R8 ;  /* 0x000000b2ac08723c */ /* 0x040fe80000041808 */
[----:B------:R-:W-:Y:S02]  /*aa70*/  @!P6 LEA R2, P0, R241, R2, 0x5 ;  /* 0x00000002f102e211 */ /* 0x000fe400078028ff */
[----:B------:R-:W-:Y:S02]  /*aa80*/  @!P6 LEA.HI.X R171, R3, c[0x0][0x1fc], R156, 0x1, P5 ;  /* 0x00007f0003abea11 */ /* 0x000fe400028f0c9c */
[C---:B------:R-:W-:Y:S03]  /*aa90*/  HMMA.16816.F32.BF16 R12, R172.reuse, R180, R12 ;  /* 0x000000b4ac0c723c */ /* 0x040fe6000004180c */
[----:B------:R4:W-:Y:S01]  /*aaa0*/  @!P6 LDGSTS.E.BYPASS.LTC128B.128 [R225+0x6100], [R170.64], !P1 ;  /* 0x06100000aae1efae */ /* 0x0009e2000c901d4c */
[----:B------:R-:W-:Y:S02]  /*aab0*/  @!P6 IADD3 R156, P5, R2, R250, RZ ;  /* 0x000000fa029ce210 */ /* 0x000fe40007fbe0ff */
[----:B------:R-:W-:Y:S02]  /*aac0*/  @!P6 LEA.HI.X R0, R241, R0, R242, 0x5, P0 ;  /* 0x00000000f100e211 */ /* 0x000fe400000f2cf2 */
[C---:B------:R-:W-:Y:S01]  /*aad0*/  HMMA.16816.F32.BF16 R16, R172.reuse, R182, R16 ;  /* 0x000000b6ac10723c */ /* 0x040fe20000041810 */
[----:B------:R-:W5:Y:S03]  /*aae0*/  LDL.64 R250, [R1+0x28] ;  /* 0x0000280001fa7983 */ /* 0x000f660000100a00 */
[----:B------:R-:W-:Y:S02]  /*aaf0*/  @!P6 IADD3.X R159, R0, R249, RZ, P5, !PT ;  /* 0x000000f9009fe210 */ /* 0x000fe40002ffe4ff */
[C---:B---3--:R-:W-:Y:S01]  /*ab00*/  @!P6 LEA R168, P5, R156.reuse, c[0x0][0x1f8], 0x1 ;  /* 0x00007e009ca8ea11 */ /* 0x048fe200078a08ff */
[----:B------:R-:W3:Y:S01]  /*ab10*/  LDL.64 R248, [R1+0x20] ;  /* 0x0000200001f87983 */ /* 0x000ee20000100a00 */
[C---:B-1----:R-:W-:Y:S04]  /*ab20*/  HMMA.16816.F32.BF16 R20, R172.reuse, R184, R20 ;  /* 0x000000b8ac14723c */ /* 0x042fe80000041814 */
[----:B------:R-:W-:Y:S02]  /*ab30*/  @!P6 LEA.HI.X R169, R156, c[0x0][0x1fc], R159, 0x1, P5 ;  /* 0x00007f009ca9ea11 */ /* 0x000fe400028f0c9f */
[C---:B------:R-:W-:Y:S02]  /*ab40*/  @!P6 IADD3 R3, P0, R2.reuse, R239, RZ ;  /* 0x000000ef0203e210 */ /* 0x040fe40007f1e0ff */
[C---:B------:R-:W-:Y:S01]  /*ab50*/  HMMA.16816.F32.BF16 R24, R172.reuse, R186, R24 ;  /* 0x000000baac18723c */ /* 0x040fe20000041818 */
[----:B------:R1:W-:Y:S03]  /*ab60*/  @!P6 LDGSTS.E.BYPASS.LTC128B.128 [R225+0x1100], [R168.64], !P4 ;  /* 0x01100000a8e1efae */ /* 0x0003e6000e101d4c */
[----:B------:R-:W-:Y:S02]  /*ab70*/  @!P6 IADD3 R156, P5, R2, R237, RZ ;  /* 0x000000ed029ce210 */ /* 0x000fe40007fbe0ff */
[C---:B----4-:R-:W-:Y:S02]  /*ab80*/  @!P6 IADD3.X R171, R0.reuse, R238, RZ, P0, !PT ;  /* 0x000000ee00abe210 */ /* 0x050fe400007fe4ff */
[C---:B------:R-:W-:Y:S04]  /*ab90*/  HMMA.16816.F32.BF16 R28, R172.reuse, R188, R28 ;  /* 0x000000bcac1c723c */ /* 0x040fe8000004181c */
[C---:B------:R-:W-:Y:S02]  /*aba0*/  @!P6 LEA R170, P0, R3.reuse, c[0x0][0x1f8], 0x1 ;  /* 0x00007e0003aaea11 */ /* 0x040fe400078008ff */
[----:B------:R-:W-:Y:S02]  /*abb0*/  @!P6 IADD3.X R159, R0, R236, RZ, P5, !PT ;  /* 0x000000ec009fe210 */ /* 0x000fe40002ffe4ff */
[----:B------:R-:W-:Y:S04]  /*abc0*/  HMMA.16816.F32.BF16 R32, R172, R190, R32 ;  /* 0x000000beac20723c */ /* 0x000fe80000041820 */
[----:B------:R-:W-:Y:S02]  /*abd0*/  @!P6 LEA.HI.X R171, R3, c[0x0][0x1fc], R171, 0x1, P0 ;  /* 0x00007f0003abea11 */ /* 0x000fe400000f0cab */
[----:B------:R-:W-:Y:S03]  /*abe0*/  @!P6 IADD3 R3, P0, R2, R235, RZ ;  /* 0x000000eb0203e210 */ /* 0x000fe60007f1e0ff */
[----:B------:R4:W-:Y:S03]  /*abf0*/  @!P6 LDGSTS.E.BYPASS.LTC128B.128 [R225+0x3100], [R170.64], !P3 ;  /* 0x03100000aae1efae */ /* 0x0009e6000d901d4c */
[----:B-1----:R-:W-:Y:S02]  /*ac00*/  @!P6 LEA R168, P5, R156, c[0x0][0x1f8], 0x1 ;  /* 0x00007e009ca8ea11 */ /* 0x002fe400078a08ff */
[----:B------:R-:W-:Y:S02]  /*ac10*/  @!P6 IADD3.X R0, R0, R234, RZ, P0, !PT ;  /* 0x000000ea0000e210 */ /* 0x000fe400007fe4ff */
[----:B------:R-:W-:Y:S02]  /*ac20*/  @!P6 LEA.HI.X R169, R156, c[0x0][0x1fc], R159, 0x1, P5 ;  /* 0x00007f009ca9ea11 */ /* 0x000fe400028f0c9f */
[C---:B------:R-:W-:Y:S03]  /*ac30*/  @!P6 LEA R2, P0, R3.reuse, c[0x0][0x1f8], 0x1 ;  /* 0x00007e000302ea11 */ /* 0x040fe600078008ff */
[----:B------:R4:W-:Y:S01]  /*ac40*/  @!P6 LDGSTS.E.BYPASS.LTC128B.128 [R225+0x5100], [R168.64], !P2 ;  /* 0x05100000a8e1efae */ /* 0x0009e2000d101d4c */
[----:B------:R-:W-:Y:S05]  /*ac50*/  @!P6 LEA.HI.X R3, R3, c[0x0][0x1fc], R0, 0x1, P0 ;  /* 0x00007f000303ea11 */ /* 0x000fea00000f0c00 */
[----:B------:R1:W-:Y:S01]  /*ac60*/  @!P6 LDGSTS.E.BYPASS.LTC128B.128 [R225+0x7100], [R2.64], !P1 ;  /* 0x0710000002e1efae */ /* 0x0003e2000c901d4c */
[----:B------:R-:W-:Y:S05]  /*ac70*/  ISETP.GT.AND P6, PT, R224, R233, PT ;  /* 0x000000e9e000720c */ /* 0x000fea0003fc4270 */
[----:B--2---:R-:W-:Y:S06]  /*ac80*/  LDSM.16.M88.4 R192, [R202+0x8100] ;  /* 0x00810000cac0783b */ /* 0x004fec0000000200 */
[----:B------:R-:W-:Y:S06]  /*ac90*/  LDSM.16.M88.4 R176, [R202+0x8900] ;  /* 0x00890000cab0783b */ /* 0x000fec0000000200 */
[----:B------:R-:W-:Y:S06]  /*aca0*/  LDSM.16.M88.4 R180, [R202+0x9100] ;  /* 0x00910000cab4783b */ /* 0x000fec0000000200 */
[----:B----4-:R-:W2:Y:S06]  /*acb0*/  LDSM.16.M88.4 R168, [R206+0x10100] ;  /* 0x01010000cea8783b */ /* 0x010eac0000000200 */
[----:B------:R-:W0:Y:S06]  /*acc0*/  LDGDEPBAR ;  /* 0x00000000000079af */ /* 0x000e2c0000000000 */
[----:B------:R-:W4:Y:S06]  /*acd0*/  LDSM.16.M88.4 R172, [R202+0x9900] ;  /* 0x00990000caac783b */ /* 0x000f2c0000000200 */
[----:B------:R-:W-:Y:S06]  /*ace0*/  LDSM.16.M88.4 R184, [R205+0x10100] ;  /* 0x01010000cdb8783b */ /* 0x000fec0000000200 */
[----:B------:R-:W1:Y:S01]  /*acf0*/  LDSM.16.M88.4 R188, [R201] ;  /* 0x00000000c9bc783b */ /* 0x000e620000000200 */
[C---:B--2---:R-:W-:Y:S08]  /*ad00*/  HMMA.16816.F32.BF16 R4, R168.reuse, R192, R4 ;  /* 0x000000c0a804723c */ /* 0x044ff00000041804 */
[C---:B------:R-:W-:Y:S01]  /*ad10*/  HMMA.16816.F32.BF16 R8, R168.reuse, R194, R8 ;  /* 0x000000c2a808723c */ /* 0x040fe20000041808 */
[----:B------:R-:W2:Y:S07]  /*ad20*/  LDSM.16.M88.4 R192, [R201+0x800] ;  /* 0x00080000c9c0783b */ /* 0x000eae0000000200 */
[C---:B------:R-:W-:Y:S08]  /*ad30*/  HMMA.16816.F32.BF16 R12, R168.reuse, R176, R12 ;  /* 0x000000b0a80c723c */ /* 0x040ff0000004180c */
[C---:B------:R-:W-:Y:S01]  /*ad40*/  HMMA.16816.F32.BF16 R16, R168.reuse, R178, R16 ;  /* 0x000000b2a810723c */ /* 0x040fe20000041810 */
[----:B------:R-:W2:Y:S07]  /*ad50*/  LDSM.16.M88.4 R176, [R201+0x1000] ;  /* 0x00100000c9b0783b */ /* 0x000eae0000000200 */
[C---:B------:R-:W-:Y:S08]  /*ad60*/  HMMA.16816.F32.BF16 R20, R168.reuse, R180, R20 ;  /* 0x000000b4a814723c */ /* 0x040ff00000041814 */
[C---:B------:R-:W-:Y:S01]  /*ad70*/  HMMA.16816.F32.BF16 R24, R168.reuse, R182, R24 ;  /* 0x000000b6a818723c */ /* 0x040fe20000041818 */
[----:B------:R-:W2:Y:S07]  /*ad80*/  LDSM.16.M88.4 R180, [R201+0x1800] ;  /* 0x00180000c9b4783b */ /* 0x000eae0000000200 */
[C---:B----4-:R-:W-:Y:S08]  /*ad90*/  HMMA.16816.F32.BF16 R28, R168.reuse, R172, R28 ;  /* 0x000000aca81c723c */ /* 0x050ff0000004181c */
[----:B------:R-:W-:Y:S01]  /*ada0*/  HMMA.16816.F32.BF16 R32, R168, R174, R32 ;  /* 0x000000aea820723c */ /* 0x000fe20000041820 */
[----:B------:R-:W-:Y:S06]  /*adb0*/  LDSM.16.M88.4 R168, [R203+0x14100] ;  /* 0x01410000cba8783b */ /* 0x000fec0000000200 */
[----:B------:R-:W4:Y:S01]  /*adc0*/  LDSM.16.M88.4 R172, [R196+0xa100] ;  /* 0x00a10000c4ac783b */ /* 0x000f220000000200 */
        /* <DEDUP_REMOVED lines=9> */
[C---:B------:R-:W-:Y:S08]  /*ae60*/  HMMA.16816.F32.BF16 R28, R184.reuse, R180, R28 ;  /* 0x000000b4b81c723c */ /* 0x040ff0000004181c */
[----:B------:R-:W-:Y:S01]  /*ae70*/  HMMA.16816.F32.BF16 R32, R184, R182, R32 ;  /* 0x000000b6b820723c */ /* 0x000fe20000041820 */
[----:B------:R-:W-:Y:S06]  /*ae80*/  LDSM.16.M88.4 R180, [R204+0x14100] ;  /* 0x01410000ccb4783b */ /* 0x000fec0000000200 */
[----:B------:R-:W3:Y:S01]  /*ae90*/  LDSM.16.M88.4 R184, [R219] ;  /* 0x00000000dbb8783b */ /* 0x000ee20000000200 */
        /* <DEDUP_REMOVED lines=8> */
[----:B------:R-:W2:Y:S07]  /*af20*/  LDSM.16.M88.4 R192, [R216] ;  /* 0x00000000d8c0783b */ /* 0x000eae0000000200 */
[C---:B------:R-:W-:Y:S08]  /*af30*/  HMMA.16816.F32.BF16 R28, R168.reuse, R176, R28 ;  /* 0x000000b0a81c723c */ /* 0x040ff0000004181c */
[----:B------:R-:W-:Y:S01]  /*af40*/  HMMA.16816.F32.BF16 R32, R168, R178, R32 ;  /* 0x000000b2a820723c */ /* 0x000fe20000041820 */
[----:B------:R-:W-:Y:S06]  /*af50*/  LDSM.16.M88.4 R168, [R206+0x14100] ;  /* 0x01410000cea8783b */ /* 0x000fec0000000200 */
[----:B------:R-:W2:Y:S01]  /*af60*/  LDSM.16.M88.4 R176, [R202+0xa100] ;  /* 0x00a10000cab0783b */ /* 0x000ea20000000200 */
        /* <DEDUP_REMOVED lines=15> */
[----:B------:R-:W2:Y:S07]  /*b060*/  LDSM.16.M88.4 R176, [R201+0x2800] ;  /* 0x00280000c9b0783b */ /* 0x000eae0000000200 */
[C---:B---3--:R-:W-:Y:S08]  /*b070*/  HMMA.16816.F32.BF16 R12, R168.reuse, R184, R12 ;  /* 0x000000b8a80c723c */ /* 0x048ff0000004180c */
[C---:B------:R-:W-:Y:S01]  /*b080*/  HMMA.16816.F32.BF16 R16, R168.reuse, R186, R16 ;  /* 0x000000baa810723c */ /* 0x040fe20000041810 */
[----:B------:R-:W3:Y:S07]  /*b090*/  LDSM.16.M88.4 R184, [R201+0x3000] ;  /* 0x00300000c9b8783b */ /* 0x000eee0000000200 */
[C---:B----4-:R-:W-:Y:S08]  /*b0a0*/  HMMA.16816.F32.BF16 R20, R168.reuse, R172, R20 ;  /* 0x000000aca814723c */ /* 0x050ff00000041814 */
[C---:B------:R-:W-:Y:S01]  /*b0b0*/  HMMA.16816.F32.BF16 R24, R168.reuse, R174, R24 ;  /* 0x000000aea818723c */ /* 0x040fe20000041818 */
[----:B------:R-:W-:Y:S07]  /*b0c0*/  LDSM.16.M88.4 R172, [R203+0x18100] ;  /* 0x01810000cbac783b */ /* 0x000fee0000000200 */
[C---:B-1----:R-:W-:Y:S08]  /*b0d0*/  HMMA.16816.F32.BF16 R28, R168.reuse, R180, R28 ;  /* 0x000000b4a81c723c */ /* 0x042ff0000004181c */
[----:B------:R-:W-:Y:S01]  /*b0e0*/  HMMA.16816.F32.BF16 R32, R168, R182, R32 ;  /* 0x000000b6a820723c */ /* 0x000fe20000041820 */
[----:B------:R-:W1:Y:S06]  /*b0f0*/  LDSM.16.M88.4 R168, [R201+0x3800] ;  /* 0x00380000c9a8783b */ /* 0x000e6c0000000200 */
[----:B------:R-:W4:Y:S01]  /*b100*/  LDSM.16.M88.4 R180, [R196+0xc100] ;  /* 0x00c10000c4b4783b */ /* 0x000f220000000200 */
[C---:B--2---:R-:W-:Y:S08]  /*b110*/  HMMA.16816.F32.BF16 R4, R188.reuse, R192, R4 ;  /* 0x000000c0bc04723c */ /* 0x044ff00000041804 */
[C---:B------:R-:W-:Y:S01]  /*b120*/  HMMA.16816.F32.BF16 R8, R188.reuse, R194, R8 ;  /* 0x000000c2bc08723c */ /* 0x040fe20000041808 */
[----:B------:R-:W2:Y:S07]  /*b130*/  LDSM.16.M88.4 R192, [R196+0xc900] ;  /* 0x00c90000c4c0783b */ /* 0x000eae0000000200 */
[C---:B------:R-:W-:Y:S08]  /*b140*/  HMMA.16816.F32.BF16 R12, R188.reuse, R176, R12 ;  /* 0x000000b0bc0c723c */ /* 0x040ff0000004180c */
[C---:B------:R-:W-:Y:S01]  /*b150*/  HMMA.16816.F32.BF16 R16, R188.reuse, R178, R16 ;  /* 0x000000b2bc10723c */ /* 0x040fe20000041810 */
[----:B------:R-:W2:Y:S07]  /*b160*/  LDSM.16.M88.4 R176, [R196+0xd100] ;  /* 0x00d10000c4b0783b */ /* 0x000eae0000000200 */
[C---:B---3--:R-:W-:Y:S08]  /*b170*/  HMMA.16816.F32.BF16 R20, R188.reuse, R184, R20 ;  /* 0x000000b8bc14723c */ /* 0x048ff00000041814 */
[C---:B------:R-:W-:Y:S01]  /*b180*/  HMMA.16816.F32.BF16 R24, R188.reuse, R186, R24 ;  /* 0x000000babc18723c */ /* 0x040fe20000041818 */
[----:B------:R-:W3:Y:S07]  /*b190*/  LDSM.16.M88.4 R184, [R196+0xd900] ;  /* 0x00d90000c4b8783b */ /* 0x000eee0000000200 */
[C---:B-1----:R-:W-:Y:S08]  /*b1a0*/  HMMA.16816.F32.BF16 R28, R188.reuse, R168, R28 ;  /* 0x000000a8bc1c723c */ /* 0x042ff0000004181c */
[----:B------:R-:W-:Y:S01]  /*b1b0*/  HMMA.16816.F32.BF16 R32, R188, R170, R32 ;  /* 0x000000aabc20723c */ /* 0x000fe20000041820 */
[----:B------:R-:W-:Y:S06]  /*b1c0*/  LDSM.16.M88.4 R168, [R204+0x18100] ;  /* 0x01810000cca8783b */ /* 0x000fec0000000200 */
[----:B------:R-:W-:Y:S01]  /*b1d0*/  LDSM.16.M88.4 R188, [R214] ;  /* 0x00000000d6bc783b */ /* 0x000fe20000000200 */
[C---:B----4-:R-:W-:Y:S08]  /*b1e0*/  HMMA.16816.F32.BF16 R4, R172.reuse, R180, R4 ;  /* 0x000000b4ac04723c */ /* 0x050ff00000041804 */
[C---:B------:R-:W-:Y:S01]  /*b1f0*/  HMMA.16816.F32.BF16 R8, R172.reuse, R182, R8 ;  /* 0x000000b6ac08723c */ /* 0x040fe20000041808 */
[----:B------:R-:W1:Y:S07]  /*b200*/  LDSM.16.M88.4 R180, [R215] ;  /* 0x00000000d7b4783b */ /* 0x000e6e0000000200 */
[C---:B--2---:R-:W-:Y:S08]  /*b210*/  HMMA.16816.F32.BF16 R12, R172.reuse, R192, R12 ;  /* 0x000000c0ac0c723c */ /* 0x044ff0000004180c */
[C---:B------:R-:W-:Y:S01]  /*b220*/  HMMA.16816.F32.BF16 R16, R172.reuse, R194, R16 ;  /* 0x000000c2ac10723c */ /* 0x040fe20000041810 */
[----:B------:R-:W2:Y:S07]  /*b230*/  LDSM.16.M88.4 R192, [R213] ;  /* 0x00000000d5c0783b */ /* 0x000eae0000000200 */
[C---:B------:R-:W-:Y:S08]  /*b240*/  HMMA.16816.F32.BF16 R20, R172.reuse, R176, R20 ;  /* 0x000000b0ac14723c */ /* 0x040ff00000041814 */
[C---:B------:R-:W-:Y:S01]  /*b250*/  HMMA.16816.F32.BF16 R24, R172.reuse, R178, R24 ;  /* 0x000000b2ac18723c */ /* 0x040fe20000041818 */
[----:B------:R-:W-:Y:S07]  /*b260*/  LDSM.16.M88.4 R176, [R206+0x18100] ;  /* 0x01810000ceb0783b */ /* 0x000fee0000000200 */
[C---:B---3--:R-:W-:Y:S08]  /*b270*/  HMMA.16816.F32.BF16 R28, R172.reuse, R184, R28 ;  /* 0x000000b8ac1c723c */ /* 0x048ff0000004181c */
[----:B------:R-:W-:Y:S01]  /*b280*/  HMMA.16816.F32.BF16 R32, R172, R186, R32 ;  /* 0x000000baac20723c */ /* 0x000fe20000041820 */
[----:B------:R-:W3:Y:S06]  /*b290*/  LDSM.16.M88.4 R172, [R212] ;  /* 0x00000000d4ac783b */ /* 0x000eec0000000200 */
[----:B------:R-:W4:Y:S01]  /*b2a0*/  LDSM.16.M88.4 R184, [R202+0xc100] ;  /* 0x00c10000cab8783b */ /* 0x000f220000000200 */
[C---:B-1----:R-:W-:Y:S08]  /*b2b0*/  HMMA.16816.F32.BF16 R4, R168.reuse, R180, R4 ;  /* 0x000000b4a804723c */ /* 0x042ff00000041804 */
[C---:B------:R-:W-:Y:S01]  /*b2c0*/  HMMA.16816.F32.BF16 R8, R168.reuse, R182, R8 ;  /* 0x000000b6a808723c */ /* 0x040fe20000041808 */
[----:B------:R-:W1:Y:S07]  /*b2d0*/  LDSM.16.M88.4 R180, [R202+0xc900] ;  /* 0x00c90000cab4783b */ /* 0x000e6e0000000200 */
        /* <DEDUP_REMOVED lines=8> */
[----:B------:R-:W-:Y:S06]  /*b360*/  LDSM.16.M88.4 R168, [R205+0x18100] ;  /* 0x01810000cda8783b */ /* 0x000fec0000000200 */
[----:B------:R-:W3:Y:S01]  /*b370*/  LDSM.16.M88.4 R172, [R201+0x4000] ;  /* 0x00400000c9ac783b */ /* 0x000ee20000000200 */
        /* <DEDUP_REMOVED lines=8> */
[----:B------:R-:W-:Y:S07]  /*b400*/  LDSM.16.M88.4 R188, [R203+0x1c100] ;  /* 0x01c10000cbbc783b */ /* 0x000fee0000000200 */
[C---:B--2---:R-:W-:Y:S08]  /*b410*/  HMMA.16816.F32.BF16 R28, R176.reuse, R192, R28 ;  /* 0x000000c0b01c723c */ /* 0x044ff0000004181c */
[----:B------:R-:W-:Y:S01]  /*b420*/  HMMA.16816.F32.BF16 R32, R176, R194, R32 ;  /* 0x000000c2b020723c */ /* 0x000fe20000041820 */
[----:B------:R-:W2:Y:S06]  /*b430*/  LDSM.16.M88.4 R176, [R201+0x5800] ;  /* 0x00580000c9b0783b */ /* 0x000eac0000000200 */
        /* <DEDUP_REMOVED lines=9> */
[----:B------:R-:W-:Y:S07]  /*b4d0*/  LDSM.16.M88.4 R180, [R211] ;  /* 0x00000000d3b4783b */ /* 0x000fee0000000200 */
[C---:B--2---:R-:W-:Y:S08]  /*b4e0*/  HMMA.16816.F32.BF16 R28, R168.reuse, R176, R28 ;  /* 0x000000b0a81c723c */ /* 0x044ff0000004181c */
[----:B------:R-:W-:Y:S01]  /*b4f0*/  HMMA.16816.F32.BF16 R32, R168, R178, R32 ;  /* 0x000000b2a820723c */ /* 0x000fe20000041820 */
[----:B------:R-:W1:Y:S06]  /*b500*/  LDSM.16.M88.4 R168, [R196+0xf900] ;  /* 0x00f90000c4a8783b */ /* 0x000e6c0000000200 */
[----:B------:R-:W2:Y:S01]  /*b510*/  LDSM.16.M88.4 R176, [R204+0x1c100] ;  /* 0x01c10000ccb0783b */ /* 0x000ea20000000200 */
[C---:B------:R-:W-:Y:S08]  /*b520*/  HMMA.16816.F32.BF16 R4, R188.reuse, R192, R4 ;  /* 0x000000c0bc04723c */ /* 0x040ff00000041804 */
[C---:B------:R-:W-:Y:S01]  /*b530*/  HMMA.16816.F32.BF16 R8, R188.reuse, R194, R8 ;  /* 0x000000c2bc08723c */ /* 0x040fe20000041808 */
[----:B------:R-:W-:Y:S07]  /*b540*/  LDSM.16.M88.4 R192, [R209] ;  /* 0x00000000d1c0783b */ /* 0x000fee0000000200 */
[C---:B---3--:R-:W-:Y:S08]  /*b550*/  HMMA.16816.F32.BF16 R12, R188.reuse, R172, R12 ;  /* 0x000000acbc0c723c */ /* 0x048ff0000004180c */
[C---:B------:R-:W-:Y:S01]  /*b560*/  HMMA.16816.F32.BF16 R16, R188.reuse, R174, R16 ;  /* 0x000000aebc10723c */ /* 0x040fe20000041810 */
[----:B------:R-:W3:Y:S07]  /*b570*/  LDSM.16.M88.4 R172, [R210] ;  /* 0x00000000d2ac783b */ /* 0x000eee0000000200 */
[C---:B----4-:R-:W-:Y:S08]  /*b580*/  HMMA.16816.F32.BF16 R20, R188.reuse, R184, R20 ;  /* 0x000000b8bc14723c */ /* 0x050ff00000041814 */
[C---:B------:R-:W-:Y:S01]  /*b590*/  HMMA.16816.F32.BF16 R24, R188.reuse, R186, R24 ;  /* 0x000000babc18723c */ /* 0x040fe20000041818 */
[----:B------:R-:W4:Y:S07]  /*b5a0*/  LDSM.16.M88.4 R184, [R208] ;  /* 0x00000000d0b8783b */ /* 0x000f2e0000000200 */
[C---:B-1----:R-:W-:Y:S08]  /*b5b0*/  HMMA.16816.F32.BF16 R28, R188.reuse, R168, R28 ;  /* 0x000000a8bc1c723c */ /* 0x042ff0000004181c */
[----:B------:R-:W-:Y:S01]  /*b5c0*/  HMMA.16816.F32.BF16 R32, R188, R170, R32 ;  /* 0x000000aabc20723c */ /* 0x000fe20000041820 */
[----:B------:R-:W-:Y:S06]  /*b5d0*/  LDSM.16.M88.4 R168, [R206+0x1c100] ;  /* 0x01c10000cea8783b */ /* 0x000fec0000000200 */
[----:B------:R-:W-:Y:S01]  /*b5e0*/  LDSM.16.M88.4 R188, [R202+0xf100] ;  /* 0x00f10000cabc783b */ /* 0x000fe20000000200 */
        /* <DEDUP_REMOVED lines=20> */
[C---:B------:R-:W-:Y:S08]  /*b730*/  HMMA.16816.F32.BF16 R24, R168.reuse, R190, R24 ;  /* 0x000000bea818723c */ /* 0x040ff00000041818 */
[C---:B---3--:R-:W-:Y:S08]  /*b740*/  HMMA.16816.F32.BF16 R28, R168.reuse, R192, R28 ;  /* 0x000000c0a81c723c */ /* 0x048ff0000004181c */
[----:B------:R-:W-:Y:S01]  /*b750*/  HMMA.16816.F32.BF16 R32, R168, R194, R32 ;  /* 0x000000c2a820723c */ /* 0x000fe20000041820 */
[----:B------:R-:W3:Y:S01]  /*b760*/  LDSM.16.M88.4 R168, [R201+0x7800] ;  /* 0x00780000c9a8783b */ /* 0x000ee20000000200 */
[----:B------:R-:W-:Y:S05]  /*b770*/  DEPBAR.LE SB0, 0x0 ;  /* 0x000080000000791a */ /* 0x000fea0000000000 */
[----:B------:R-:W-:Y:S01]  /*b780*/  BAR.SYNC.DEFER_BLOCKING 0x0 ;  /* 0x0000000000007b1d */ /* 0x000fe20000010000 */
[C---:B----4-:R-:W-:Y:S08]  /*b790*/  HMMA.16816.F32.BF16 R4, R176.reuse, R184, R4 ;  /* 0x000000b8b004723c */ /* 0x050ff00000041804 */
[C---:B------:R-:W-:Y:S08]  /*b7a0*/  HMMA.16816.F32.BF16 R8, R176.reuse, R186, R8 ;  /* 0x000000bab008723c */ /* 0x040ff00000041808 */
[C---:B-1----:R-:W-:Y:S08]  /*b7b0*/  HMMA.16816.F32.BF16 R12, R176.reuse, R180, R12 ;  /* 0x000000b4b00c723c */ /* 0x042ff0000004180c */
[C---:B------:R-:W-:Y:S04]  /*b7c0*/  HMMA.16816.F32.BF16 R16, R176.reuse, R182, R16 ;  /* 0x000000b6b010723c */ /* 0x040fe80000041810 */
[----:B------:R-:W-:Y:S02]  /*b7d0*/  FMNMX.FTZ R0, R4, R157, !PT ;  /* 0x0000009d04007209 */ /* 0x000fe40007810000 */
[----:B------:R-:W-:Y:S02]  /*b7e0*/  FMNMX.FTZ R2, R6, R158, !PT ;  /* 0x0000009e06027209 */ /* 0x000fe40007810000 */
[C---:B--2---:R-:W-:Y:S04]  /*b7f0*/  HMMA.16816.F32.BF16 R20, R176.reuse, R172, R20 ;  /* 0x000000acb014723c */ /* 0x044fe80000041814 */
        /* <DEDUP_REMOVED lines=10> */
[----:B------:R-:W-:Y:S01]  /*b8a0*/  FMNMX.FTZ R2, R14, R2, !PT ;  /* 0x000000020e027209 */ /* 0x000fe20007810000 */
[----:B------:R-:W-:Y:S01]  /*b8b0*/  @P6 IMAD.WIDE.U32 R170, R223, c[0x0][0x1e0], RZ ;  /* 0x00007800dfaa6a25 */ /* 0x000fe200078e00ff */
        /* <DEDUP_REMOVED lines=21> */
[----:B------:R-:W-:Y:S01]  /*ba10*/  @P6 SHF.R.S32.HI R168, RZ, 0x1f, R223 ;  /* 0x0000001fffa86819 */ /* 0x000fe200000114df */
[----:B------:R-:W1:Y:S01]  /*ba20*/  SHFL.BFLY PT, R3, R156, 0x2, 0x1f ;  /* 0x0c401f009c037f89 */ /* 0x000e6200000e0000 */
[----:B------:R-:W-:Y:S03]  /*ba30*/  FMNMX.FTZ R0, R35, R0, !PT ;  /* 0x0000000023007209 */ /* 0x000fe60007810000 */
[----:B------:R-:W-:Y:S02]  /*ba40*/  @P6 IMAD R168, R168, c[0x0][0x1e0], RZ ;  /* 0x00007800a8a86a24 */ /* 0x000fe400078e02ff */
[----:B------:R-:W2:Y:S02]  /*ba50*/  SHFL.BFLY PT, R2, R0, 0x2, 0x1f ;  /* 0x0c401f0000027f89 */ /* 0x000ea400000e0000 */
[----:B------:R-:W-:Y:S01]  /*ba60*/  @P6 IMAD R168, R223, c[0x0][0x1e4], R168 ;  /* 0x00007900dfa86a24 */ /* 0x000fe200078e02a8 */
[----:B-1----:R-:W-:Y:S05]  /*ba70*/  FMNMX.FTZ R156, R156, R3, !PT ;  /* 0x000000039c9c7209 */ /* 0x002fea0007810000 */
[----:B------:R-:W1:Y:S01]  /*ba80*/  SHFL.BFLY PT, R159, R156, 0x1, 0x1f ;  /* 0x0c201f009c9f7f89 */ /* 0x000e6200000e0000 */
[----:B--2---:R-:W-:Y:S05]  /*ba90*/  FMNMX.FTZ R0, R0, R2, !PT ;  /* 0x0000000200007209 */ /* 0x004fea0007810000 */
[----:B------:R-:W2:Y:S01]  /*baa0*/  SHFL.BFLY PT, R3, R0, 0x1, 0x1f ;  /* 0x0c201f0000037f89 */ /* 0x000ea200000e0000 */
[----:B-1----:R-:W-:Y:S02]  /*bab0*/  FMNMX.FTZ R156, R156, R159, !PT ;  /* 0x0000009f9c9c7209 */ /* 0x002fe40007810000 */
[----:B------:R-:W-:Y:S03]  /*bac0*/  @P6 SHF.L.U32 R159, R170, 0x6, RZ ;  /* 0x00000006aa9f6819 */ /* 0x000fe600000006ff */
[----:B------:R-:W-:Y:S01]  /*bad0*/  FADD.FTZ R2, -R156, R157 ;  /* 0x0000009d9c027221 */ /* 0x000fe20000010100 */
[----:B--2---:R-:W-:Y:S01]  /*bae0*/  FMNMX.FTZ R3, R0, R3, !PT ;  /* 0x0000000300037209 */ /* 0x004fe20007810000 */
[----:B------:R-:W-:Y:S01]  /*baf0*/  FMUL.FTZ R181, R156, c[0x0][0x2d0] ;  /* 0x0000b4009cb57a20 */ /* 0x000fe20000410000 */
[----:B------:R-:W-:Y:S01]  /*bb00*/  @P6 IADD3 R157, R171, R168, RZ ;  /* 0x000000a8ab9d6210 */ /* 0x000fe20007ffe0ff */
[----:B------:R-:W-:Y:S01]  /*bb10*/  FMUL.FTZ R0, R2, c[0x0][0x2d0] ;  /* 0x0000b40002007a20 */ /* 0x000fe20000410000 */
[----:B-----5:R-:W-:Y:S01]  /*bb20*/  @P6 IADD3 R168, P5, R159, R250, RZ ;  /* 0x000000fa9fa86210 */ /* 0x020fe20007fbe0ff */
[----:B------:R-:W-:Y:S01]  /*bb30*/  FFMA.FTZ R4, R4, c[0x0][0x2d0], -R181 ;  /* 0x0000b40004047a23 */ /* 0x000fe200000108b5 */
[----:B------:R-:W-:Y:S01]  /*bb40*/  @P6 SHF.L.U64.HI R157, R170, 0x6, R157 ;  /* 0x00000006aa9d6819 */ /* 0x000fe2000001029d */
[----:B------:R1:W2:Y:S01]  /*bb50*/  MUFU.EX2 R2, R0 ;  /* 0x0000000000027308 */ /* 0x0002a20000000800 */
[----:B------:R-:W-:Y:S01]  /*bb60*/  @P6 LEA R178, P0, R168, c[0x0][0x1c8], 0x1 ;  /* 0x00007200a8b26a11 */ /* 0x000fe200078008ff */
[--C-:B------:R-:W-:Y:S02]  /*bb70*/  FFMA.FTZ R8, R8, c[0x0][0x2d0], -R181.reuse ;  /* 0x0000b40008087a23 */ /* 0x100fe400000108b5 */
[--C-:B------:R-:W-:Y:S02]  /*bb80*/  FFMA.FTZ R9, R9, c[0x0][0x2d0], -R181.reuse ;  /* 0x0000b40009097a23 */ /* 0x100fe400000108b5 */
        /* <DEDUP_REMOVED lines=8> */
[----:B------:R-:W-:Y:S01]  /*bc10*/  MUFU.EX2 R194, R8 ;  /* 0x0000000800c27308 */ /* 0x000fe20000000800 */
[--C-:B------:R-:W-:Y:S02]  /*bc20*/  FFMA.FTZ R25, R25, c[0x0][0x2d0], -R181.reuse ;  /* 0x0000b40019197a23 */ /* 0x100fe400000108b5 */
[----:B------:R-:W-:Y:S02]  /*bc30*/  FFMA.FTZ R28, R28, c[0x0][0x2d0], -R181 ;  /* 0x0000b4001c1c7a23 */ /* 0x000fe400000108b5 */
[----:B-1----:R-:W-:Y:S01]  /*bc40*/  FADD.FTZ R0, -R3, R158 ;  /* 0x0000009e03007221 */ /* 0x002fe20000010100 */
[----:B------:R-:W-:Y:S01]  /*bc50*/  @P6 IADD3.X R158, R157, R249, RZ, P5, !PT ;  /* 0x000000f99d9e6210 */ /* 0x000fe20002ffe4ff */
[----:B--2---:R-:W-:Y:S02]  /*bc60*/  FMUL.FTZ R132, R2, R132 ;  /* 0x0000008402847220 */ /* 0x004fe40000410000 */
[----:B------:R-:W-:Y:S01]  /*bc70*/  FMUL.FTZ R0, R0, c[0x0][0x2d0] ;  /* 0x0000b40000007a20 */ /* 0x000fe20000410000 */
[----:B------:R-:W-:Y:S01]  /*bc80*/  @P6 LEA.HI.X R179, R168, c[0x0][0x1cc], R158, 0x1, P0 ;  /* 0x00007300a8b36a11 */ /* 0x000fe200000f0c9e */
[----:B------:R-:W-:Y:S01]  /*bc90*/  MUFU.EX2 R193, R9 ;  /* 0x0000000900c17308 */ /* 0x000fe20000000800 */
[C---:B------:R-:W-:Y:S01]  /*bca0*/  @P6 IADD3 R168, P0, R159.reuse, R232, RZ ;  /* 0x000000e89fa86210 */ /* 0x040fe20007f1e0ff */
[C---:B------:R-:W-:Y:S01]  /*bcb0*/  FMUL.FTZ R133, R2.reuse, R133 ;  /* 0x0000008502857220 */ /* 0x040fe20000410000 */
[----:B------:R-:W-:Y:S01]  /*bcc0*/  @P6 IADD3 R158, P5, R159, R230, RZ ;  /* 0x000000e69f9e6210 */ /* 0x000fe20007fbe0ff */
[----:B------:R1:W-:Y:S01]  /*bcd0*/  @P6 LDGSTS.E.BYPASS.LTC128B.128 [R225+0x8100], [R178.64], !P4 ;  /* 0x08100000b2e16fae */ /* 0x0003e2000e101d4c */
[C---:B------:R-:W-:Y:S01]  /*bce0*/  @P6 IADD3.X R169, R157.reuse, R231, RZ, P0, !PT ;  /* 0x000000e79da96210 */ /* 0x040fe200007fe4ff */
[----:B------:R-:W-:Y:S01]  /*bcf0*/  FMUL.FTZ R136, R2, R136 ;  /* 0x0000008802887220 */ /* 0x000fe20000410000 */
[----:B------:R-:W-:Y:S01]  /*bd00*/  @P6 LEA R176, P0, R168, c[0x0][0x1c8], 0x1 ;  /* 0x00007200a8b06a11 */ /* 0x000fe200078008ff */
[----:B------:R-:W-:Y:S01]  /*bd10*/  FMUL.FTZ R137, R2, R137 ;  /* 0x0000008902897220 */ /* 0x000fe20000410000 */
[----:B------:R-:W-:Y:S01]  /*bd20*/  @P6 IADD3.X R170, R157, R229, RZ, P5, !PT ;  /* 0x000000e59daa6210 */ /* 0x000fe20002ffe4ff */
[----:B------:R-:W2:Y:S01]  /*bd30*/  MUFU.EX2 R0, R0 ;  /* 0x0000000000007308 */ /* 0x000ea20000000800 */
[----:B------:R-:W-:Y:S01]  /*bd40*/  @P6 LEA R174, P5, R158, c[0x0][0x1c8], 0x1 ;  /* 0x000072009eae6a11 */ /* 0x000fe200078a08ff */
[----:B------:R-:W-:Y:S01]  /*bd50*/  FMUL.FTZ R140, R2, R140 ;  /* 0x0000008c028c7220 */ /* 0x000fe20000410000 */
[----:B------:R-:W-:Y:S01]  /*bd60*/  @P6 LEA.HI.X R177, R168, c[0x0][0x1cc], R169, 0x1, P0 ;  /* 0x00007300a8b16a11 */ /* 0x000fe200000f0ca9 */
[----:B------:R-:W-:Y:S01]  /*bd70*/  FMUL.FTZ R141, R2, R141 ;  /* 0x0000008d028d7220 */ /* 0x000fe20000410000 */
[----:B------:R-:W-:Y:S01]  /*bd80*/  @P6 LEA.HI.X R175, R158, c[0x0][0x1cc], R170, 0x1, P5 ;  /* 0x000073009eaf6a11 */ /* 0x000fe200028f0caa */
[C---:B------:R-:W-:Y:S01]  /*bd90*/  FMUL.FTZ R144, R2.reuse, R144 ;  /* 0x0000009002907220 */ /* 0x040fe20000410000 */
[----:B------:R-:W-:Y:S01]  /*bda0*/  @P6 IADD3 R168, P0, R159, R228, RZ ;  /* 0x000000e49fa86210 */ /* 0x000fe20007f1e0ff */
[----:B------:R1:W-:Y:S01]  /*bdb0*/  @P6 LDGSTS.E.BYPASS.LTC128B.128 [R225+0xa100], [R176.64], !P3 ;  /* 0x0a100000b0e16fae */ /* 0x0003e2000d901d4c */
[----:B---3--:R-:W-:Y:S01]  /*bdc0*/  @P6 IADD3 R4, P5, R243, R159, RZ ;  /* 0x0000009ff3046210 */ /* 0x008fe20007fbe0ff */
[--C-:B------:R-:W-:Y:S01]  /*bdd0*/  FFMA.FTZ R159, R5, c[0x0][0x2d0], -R181.reuse ;  /* 0x0000b400059f7a23 */ /* 0x100fe200000108b5 */
[----:B------:R-:W-:Y:S01]  /*bde0*/  MOV R243, c[0x0][0x1e0] ;  /* 0x0000780000f37a02 */ /* 0x000fe20000000f00 */
[----:B------:R-:W-:Y:S01]  /*bdf0*/  FMUL.FTZ R145, R2, R145 ;  /* 0x0000009102917220 */ /* 0x000fe20000410000 */
[----:B------:R-:W-:Y:S01]  /*be00*/  @P6 IADD3.X R158, R157, R227, RZ, P0, !PT ;  /* 0x000000e39d9e6210 */ /* 0x000fe200007fe4ff */
[----:B------:R3:W4:Y:S01]  /*be10*/  MUFU.EX2 R195, R159 ;  /* 0x0000009f00c37308 */ /* 0x0007220000000800 */
[----:B------:R-:W-:Y:S01]  /*be20*/  SHF.L.U64.HI R243, R243, R247, c[0x0][0x1e4] ;  /* 0x00007900f3f37619 */ /* 0x000fe200000102f7 */
[----:B------:R5:W-:Y:S01]  /*be30*/  @P6 LDGSTS.E.BYPASS.LTC128B.128 [R225+0xc100], [R174.64], !P2 ;  /* 0x0c100000aee16fae */ /* 0x000be2000d101d4c */
[----:B------:R-:W-:Y:S01]  /*be40*/  @P6 LEA R170, P0, R168, c[0x0][0x1c8], 0x1 ;  /* 0x00007200a8aa6a11 */ /* 0x000fe200078008ff */
[----:B------:R-:W-:Y:S01]  /*be50*/  FFMA.FTZ R29, R29, c[0x0][0x2d0], -R181 ;  /* 0x0000b4001d1d7a23 */ /* 0x000fe200000108b5 */
[----:B------:R-:W-:Y:S01]  /*be60*/  @P6 IADD3.X R157, R243, R157, RZ, P5, !PT ;  /* 0x0000009df39d6210 */ /* 0x000fe20002ffe4ff */
[----:B------:R-:W-:Y:S01]  /*be70*/  FMUL.FTZ R148, R2, R148 ;  /* 0x0000009402947220 */ /* 0x000fe20000410000 */
[----:B------:R-:W-:Y:S01]  /*be80*/  @P6 IADD3 R5, P5, R4, R250, RZ ;  /* 0x000000fa04056210 */ /* 0x000fe20007fbe0ff */
[----:B------:R-:W-:Y:S01]  /*be90*/  FMUL.FTZ R149, R2, R149 ;  /* 0x0000009502957220 */ /* 0x000fe20000410000 */
[----:B------:R-:W-:Y:S01]  /*bea0*/  @P6 LEA.HI.X R171, R168, c[0x0][0x1cc], R158, 0x1, P0 ;  /* 0x00007300a8ab6a11 */ /* 0x000fe200000f0c9e */
[C---:B--2---:R-:W-:Y:S01]  /*beb0*/  FMUL.FTZ R134, R0.reuse, R134 ;  /* 0x0000008600867220 */ /* 0x044fe20000410000 */
[----:B------:R-:W-:Y:S01]  /*bec0*/  @P6 LEA R168, P0, R5, c[0x0][0x1c8], 0x1 ;  /* 0x0000720005a86a11 */ /* 0x000fe200078008ff */
[C---:B------:R-:W-:Y:S01]  /*bed0*/  FMUL.FTZ R135, R0.reuse, R135 ;  /* 0x0000008700877220 */ /* 0x040fe20000410000 */
[----:B------:R-:W-:Y:S01]  /*bee0*/  @P6 IADD3.X R158, R157, R249, RZ, P5, !PT ;  /* 0x000000f99d9e6210 */ /* 0x000fe20002ffe4ff */
[----:B------:R2:W-:Y:S01]  /*bef0*/  @P6 LDGSTS.E.BYPASS.LTC128B.128 [R225+0xe100], [R170.64], !P1 ;  /* 0x0e100000aae16fae */ /* 0x0005e2000c901d4c */
[C---:B------:R-:W-:Y:S01]  /*bf00*/  FMUL.FTZ R138, R0.reuse, R138 ;  /* 0x0000008a008a7220 */ /* 0x040fe20000410000 */
[----:B------:R-:W-:Y:S01]  /*bf10*/  MUFU.EX2 R192, R12 ;  /* 0x0000000c00c07308 */ /* 0x000fe20000000800 */
[----:B------:R-:W-:Y:S01]  /*bf20*/  @P6 LEA.HI.X R169, R5, c[0x0][0x1cc], R158, 0x1, P0 ;  /* 0x0000730005a96a11 */ /* 0x000fe200000f0c9e */
[C---:B------:R-:W-:Y:S02]  /*bf30*/  FMUL.FTZ R139, R0.reuse, R139 ;  /* 0x0000008b008b7220 */ /* 0x040fe40000410000 */
[C---:B------:R-:W-:Y:S02]  /*bf40*/  FMUL.FTZ R142, R0.reuse, R142 ;  /* 0x0000008e008e7220 */ /* 0x040fe40000410000 */
[----:B------:R2:W-:Y:S01]  /*bf50*/  @P6 LDGSTS.E.BYPASS.LTC128B.128 [R225+0x9100], [R168.64], !P4 ;  /* 0x09100000a8e16fae */ /* 0x0005e2000e101d4c */
[----:B------:R-:W-:Y:S01]  /*bf60*/  FMUL.FTZ R143, R0, R143 ;  /* 0x0000008f008f7220 */ /* 0x000fe20000410000 */
[----:B---3--:R-:W-:Y:S01]  /*bf70*/  @P6 IADD3 R159, P5, R4, R232, RZ ;  /* 0x000000e8049f6210 */ /* 0x008fe20007fbe0ff */
[C---:B------:R-:W-:Y:S01]  /*bf80*/  FMUL.FTZ R146, R0.reuse, R146 ;  /* 0x0000009200927220 */ /* 0x040fe20000410000 */
[----:B------:R-:W-:Y:S01]  /*bf90*/  MUFU.EX2 R191, R13 ;  /* 0x0000000d00bf7308 */ /* 0x000fe20000000800 */
[C---:B------:R-:W-:Y:S01]  /*bfa0*/  FMUL.FTZ R147, R0.reuse, R147 ;  /* 0x0000009300937220 */ /* 0x040fe20000410000 */
[----:B------:R-:W-:Y:S01]  /*bfb0*/  @P6 LEA R158, P0, R159, c[0x0][0x1c8], 0x1 ;  /* 0x000072009f9e6a11 */ /* 0x000fe200078008ff */
[C---:B------:R-:W-:Y:S01]  /*bfc0*/  FMUL.FTZ R150, R0.reuse, R150 ;  /* 0x0000009600967220 */ /* 0x040fe20000410000 */
[----:B------:R-:W-:Y:S01]  /*bfd0*/  @P6 IADD3.X R5, R157, R231, RZ, P5, !PT ;  /* 0x000000e79d056210 */ /* 0x000fe20002ffe4ff */
[----:B------:R-:W-:Y:S01]  /*bfe0*/  FMUL.FTZ R151, R0, R151 ;  /* 0x0000009700977220 */ /* 0x000fe20000410000 */
[----:B------:R-:W-:Y:S01]  /*bff0*/  @P6 IADD3 R172, P5, R4, R230, RZ ;  /* 0x000000e604ac6210 */ /* 0x000fe20007fbe0ff */
[C---:B------:R-:W-:Y:S01]  /*c000*/  FMUL.FTZ R152, R2.reuse, R152 ;  /* 0x0000009802987220 */ /* 0x040fe20000410000 */
[----:B------:R-:W-:Y:S01]  /*c010*/  @P6 LEA.HI.X R159, R159, c[0x0][0x1cc], R5, 0x1, P0 ;  /* 0x000073009f9f6a11 */ /* 0x000fe200000f0c05 */
[----:B------:R-:W-:Y:S01]  /*c020*/  FMUL.FTZ R153, R2, R153 ;  /* 0x0000009902997220 */ /* 0x000fe20000410000 */
[C---:B------:R-:W-:Y:S01]  /*c030*/  @P6 IADD3.X R180, R157.reuse, R229, RZ, P5, !PT ;  /* 0x000000e59db46210 */ /* 0x040fe20002ffe4ff */
[----:B------:R-:W-:Y:S01]  /*c040*/  MUFU.EX2 R190, R16 ;  /* 0x0000001000be7308 */ /* 0x000fe20000000800 */
[----:B------:R-:W-:Y:S01]  /*c050*/  @P6 LEA R8, P5, R172, c[0x0][0x1c8], 0x1 ;  /* 0x00007200ac086a11 */ /* 0x000fe200078a08ff */
[----:B------:R3:W-:Y:S01]  /*c060*/  @P6 LDGSTS.E.BYPASS.LTC128B.128 [R225+0xb100], [R158.64], !P3 ;  /* 0x0b1000009ee16fae */ /* 0x0007e2000d901d4c */
[----:B------:R-:W-:Y:S01]  /*c070*/  @P6 IADD3 R5, P0, R4, R228, RZ ;  /* 0x000000e404056210 */ /* 0x000fe20007f1e0ff */
[----:B------:R-:W-:Y:S01]  /*c080*/  FMUL.FTZ R154, R0, R154 ;  /* 0x0000009a009a7220 */ /* 0x000fe20000410000 */
[----:B------:R-:W-:Y:S01]  /*c090*/  @P6 LEA.HI.X R9, R172, c[0x0][0x1cc], R180, 0x1, P5 ;  /* 0x00007300ac096a11 */ /* 0x000fe200028f0cb4 */
[----:B------:R-:W-:Y:S01]  /*c0a0*/  FMUL.FTZ R155, R0, R155 ;  /* 0x0000009b009b7220 */ /* 0x000fe20000410000 */
[----:B------:R-:W-:Y:S01]  /*c0b0*/  @P6 IADD3.X R173, R157, R227, RZ, P0, !PT ;  /* 0x000000e39dad6210 */ /* 0x000fe200007fe4ff */
[----:B------:R-:W-:Y:S01]  /*c0c0*/  FMUL.FTZ R157, R3, c[0x0][0x2d0] ;  /* 0x0000b400039d7a20 */ /* 0x000fe20000410000 */
[C---:B------:R-:W-:Y:S01]  /*c0d0*/  @P6 LEA R4, P0, R5.reuse, c[0x0][0x1c8], 0x1 ;  /* 0x0000720005046a11 */ /* 0x040fe200078008ff */
[----:B------:R4:W-:Y:S01]  /*c0e0*/  @P6 LDGSTS.E.BYPASS.LTC128B.128 [R225+0xd100], [R8.64], !P2 ;  /* 0x0d10000008e16fae */ /* 0x0009e2000d101d4c */
[----:B------:R-:W-:Y:S01]  /*c0f0*/  MUFU.EX2 R189, R17 ;  /* 0x0000001100bd7308 */ /* 0x000fe20000000800 */
[----:B------:R-:W-:Y:S01]  /*c100*/  FFMA.FTZ R10, R10, c[0x0][0x2d0], -R157 ;  /* 0x0000b4000a0a7a23 */ /* 0x000fe2000001089d */
[----:B------:R-:W-:Y:S01]  /*c110*/  @P6 LEA.HI.X R5, R5, c[0x0][0x1cc], R173, 0x1, P0 ;  /* 0x0000730005056a11 */ /* 0x000fe200000f0cad */
[--C-:B------:R-:W-:Y:S01]  /*c120*/  FFMA.FTZ R11, R11, c[0x0][0x2d0], -R157.reuse ;  /* 0x0000b4000b0b7a23 */ /* 0x100fe2000001089d */
[----:B------:R-:W-:Y:S01]  /*c130*/  ISETP.GT.AND P0, PT, R224, R240, PT ;  /* 0x000000f0e000720c */ /* 0x000fe20003f04270 */
[--C-:B------:R-:W-:Y:S01]  /*c140*/  FFMA.FTZ R6, R6, c[0x0][0x2d0], -R157.reuse ;  /* 0x0000b40006067a23 */ /* 0x100fe2000001089d */
[----:B------:R-:W-:Y:S01]  /*c150*/  MOV R224, R223 ;  /* 0x000000df00e07202 */ /* 0x000fe20000000f00 */
[----:B------:R4:W-:Y:S01]  /*c160*/  @P6 LDGSTS.E.BYPASS.LTC128B.128 [R225+0xf100], [R4.64], !P1 ;  /* 0x0f10000004e16fae */ /* 0x0009e2000c901d4c */
[--C-:B------:R-:W-:Y:S02]  /*c170*/  FFMA.FTZ R7, R7, c[0x0][0x2d0], -R157.reuse ;  /* 0x0000b40007077a23 */ /* 0x100fe4000001089d */
[----:B------:R4:W-:Y:S01]  /*c180*/  MUFU.EX2 R185, R6 ;  /* 0x0000000600b97308 */ /* 0x0009e20000000800 */
[--C-:B------:R-:W-:Y:S02]  /*c190*/  FFMA.FTZ R14, R14, c[0x0][0x2d0], -R157.reuse ;  /* 0x0000b4000e0e7a23 */ /* 0x100fe4000001089d */
[----:B--2---:R-:W2:Y:S01]  /*c1a0*/  LDSM.16.MT88.4 R168, [R197+0x100] ;  /* 0x00010000c5a8783b */ /* 0x004ea20000004200 */
[--C-:B------:R-:W-:Y:S02]  /*c1b0*/  FFMA.FTZ R15, R15, c[0x0][0x2d0], -R157.reuse ;  /* 0x0000b4000f0f7a23 */ /* 0x100fe4000001089d */
[--C-:B------:R-:W-:Y:S02]  /*c1c0*/  FFMA.FTZ R18, R18, c[0x0][0x2d0], -R157.reuse ;  /* 0x0000b40012127a23 */ /* 0x100fe4000001089d */
[--C-:B---3--:R-:W-:Y:S01]  /*c1d0*/  FFMA.FTZ R158, R19, c[0x0][0x2d0], -R157.reuse ;  /* 0x0000b400139e7a23 */ /* 0x108fe2000001089d */
[----:B-----5:R-:W3:Y:S01]  /*c1e0*/  LDSM.16.MT88.4 R172, [R198+0x100] ;  /* 0x00010000c6ac783b */ /* 0x020ee20000004200 */
[----:B------:R-:W5:Y:S01]  /*c1f0*/  MUFU.EX2 R184, R7 ;  /* 0x0000000700b87308 */ /* 0x000f620000000800 */
[--C-:B------:R-:W-:Y:S02]  /*c200*/  FFMA.FTZ R22, R22, c[0x0][0x2d0], -R157.reuse ;  /* 0x0000b40016167a23 */ /* 0x100fe4000001089d */
[--C-:B------:R-:W-:Y:S02]  /*c210*/  FFMA.FTZ R23, R23, c[0x0][0x2d0], -R157.reuse ;  /* 0x0000b40017177a23 */ /* 0x100fe4000001089d */
[----:B-1----:R-:W1:Y:S01]  /*c220*/  LDSM.16.MT88.4 R176, [R200+0x100] ;  /* 0x00010000c8b0783b */ /* 0x002e620000004200 */
[C---:B----4-:R-:W-:Y:S02]  /*c230*/  FMUL.FTZ R8, R2.reuse, R164 ;  /* 0x000000a402087220 */ /* 0x050fe40000410000 */
[----:B------:R-:W-:Y:S02]  /*c240*/  FMUL.FTZ R9, R2, R165 ;  /* 0x000000a502097220 */ /* 0x000fe40000410000 */
[----:B------:R4:W-:Y:S01]  /*c250*/  MUFU.EX2 R183, R10 ;  /* 0x0000000a00b77308 */ /* 0x0009e20000000800 */
[----:B------:R-:W0:Y:S01]  /*c260*/  LDGDEPBAR ;  /* 0x00000000000079af */ /* 0x000e220000000000 */
[--C-:B------:R-:W-:Y:S02]  /*c270*/  FFMA.FTZ R26, R26, c[0x0][0x2d0], -R157.reuse ;  /* 0x0000b4001a1a7a23 */ /* 0x100fe4000001089d */
[C---:B------:R-:W-:Y:S01]  /*c280*/  FMUL.FTZ R4, R2.reuse, R160 ;  /* 0x000000a002047220 */ /* 0x040fe20000410000 */
[----:B------:R-:W-:Y:S01]  /*c290*/  F2FP.BF16.PACK_AB R160, R195, R226 ;  /* 0x000000e2c3a0723e */ /* 0x000fe200000010ff */
[----:B------:R-:W-:Y:S02]  /*c2a0*/  FMUL.FTZ R5, R2, R161 ;  /* 0x000000a102057220 */ /* 0x000fe40000410000 */
[----:B------:R-:W-:Y:S01]  /*c2b0*/  FMUL.FTZ R6, R0, R162 ;  /* 0x000000a200067220 */ /* 0x000fe20000410000 */
[----:B------:R-:W-:Y:S01]  /*c2c0*/  F2FP.BF16.PACK_AB R162, R193, R194 ;  /* 0x000000c2c1a2723e */ /* 0x000fe200000010ff */
[----:B------:R-:W2:Y:S01]  /*c2d0*/  MUFU.EX2 R182, R11 ;  /* 0x0000000b00b67308 */ /* 0x000ea20000000800 */
[--C-:B------:R-:W-:Y:S02]  /*c2e0*/  FFMA.FTZ R27, R27, c[0x0][0x2d0], -R157.reuse ;  /* 0x0000b4001b1b7a23 */ /* 0x100fe4000001089d */
[--C-:B------:R-:W-:Y:S01]  /*c2f0*/  FFMA.FTZ R30, R30, c[0x0][0x2d0], -R157.reuse ;  /* 0x0000b4001e1e7a23 */ /* 0x100fe2000001089d */
[----:B-----5:R-:W-:Y:S01]  /*c300*/  F2FP.BF16.PACK_AB R161, R184, R185 ;  /* 0x000000b9b8a1723e */ /* 0x020fe200000010ff */
[----:B------:R-:W-:Y:S02]  /*c310*/  FMUL.FTZ R7, R0, R163 ;  /* 0x000000a300077220 */ /* 0x000fe40000410000 */
[----:B------:R-:W-:Y:S02]  /*c320*/  FFMA.FTZ R31, R31, c[0x0][0x2d0], -R157 ;  /* 0x0000b4001f1f7a23 */ /* 0x000fe4000001089d */
[C---:B------:R-:W-:Y:S01]  /*c330*/  FMUL.FTZ R36, R2.reuse, R36 ;  /* 0x0000002402247220 */ /* 0x040fe20000410000 */
[----:B------:R-:W-:Y:S01]  /*c340*/  MUFU.EX2 R180, R14 ;  /* 0x0000000e00b47308 */ /* 0x000fe20000000800 */
[----:B------:R-:W-:Y:S02]  /*c350*/  FMUL.FTZ R37, R2, R37 ;  /* 0x0000002502257220 */ /* 0x000fe40000410000 */
[C---:B------:R-:W-:Y:S02]  /*c360*/  FMUL.FTZ R38, R0.reuse, R38 ;  /* 0x0000002600267220 */ /* 0x040fe40000410000 */
[C---:B----4-:R-:W-:Y:S02]  /*c370*/  FMUL.FTZ R10, R0.reuse, R166 ;  /* 0x000000a6000a7220 */ /* 0x050fe40000410000 */
[----:B------:R-:W-:Y:S02]  /*c380*/  FMUL.FTZ R39, R0, R39 ;  /* 0x0000002700277220 */ /* 0x000fe40000410000 */
[C---:B------:R-:W-:Y:S01]  /*c390*/  FMUL.FTZ R40, R2.reuse, R40 ;  /* 0x0000002802287220 */ /* 0x040fe20000410000 */
[----:B------:R-:W-:Y:S01]  /*c3a0*/  MUFU.EX2 R188, R20 ;  /* 0x0000001400bc7308 */ /* 0x000fe20000000800 */
[----:B------:R-:W-:Y:S02]  /*c3b0*/  FMUL.FTZ R41, R2, R41 ;  /* 0x0000002902297220 */ /* 0x000fe40000410000 */
[----:B------:R-:W-:Y:S01]  /*c3c0*/  FMUL.FTZ R42, R0, R42 ;  /* 0x0000002a002a7220 */ /* 0x000fe20000410000 */
[----:B--2---:R-:W-:Y:S01]  /*c3d0*/  F2FP.BF16.PACK_AB R163, R182, R183 ;  /* 0x000000b7b6a3723e */ /* 0x004fe200000010ff */
[C---:B------:R-:W-:Y:S02]  /*c3e0*/  FMUL.FTZ R11, R0.reuse, R167 ;  /* 0x000000a7000b7220 */ /* 0x040fe40000410000 */
[----:B------:R-:W2:Y:S01]  /*c3f0*/  LDSM.16.MT88.4 R164, [R199+0x100] ;  /* 0x00010000c7a4783b */ /* 0x000ea20000004200 */
[----:B------:R-:W-:Y:S02]  /*c400*/  FMUL.FTZ R43, R0, R43 ;  /* 0x0000002b002b7220 */ /* 0x000fe40000410000 */
[----:B------:R-:W-:Y:S01]  /*c410*/  MUFU.EX2 R187, R21 ;  /* 0x0000001500bb7308 */ /* 0x000fe20000000800 */
[C---:B------:R-:W-:Y:S05]  /*c420*/  HMMA.16816.F32.BF16 R4, R160.reuse, R168, R4 ;  /* 0x000000a8a004723c */ /* 0x040fea0000041804 */
[C---:B------:R-:W-:Y:S02]  /*c430*/  FMUL.FTZ R44, R2.reuse, R44 ;  /* 0x0000002c022c7220 */ /* 0x040fe40000410000 */
[----:B------:R-:W-:Y:S01]  /*c440*/  FMUL.FTZ R45, R2, R45 ;  /* 0x0000002d022d7220 */ /* 0x000fe20000410000 */
[C---:B------:R-:W-:Y:S01]  /*c450*/  HMMA.16816.F32.BF16 R8, R160.reuse, R170, R8 ;  /* 0x000000aaa008723c */ /* 0x040fe20000041808 */
[----:B------:R-:W4:Y:S01]  /*c460*/  LDSM.16.MT88.4 R168, [R197+0x2100] ;  /* 0x00210000c5a8783b */ /* 0x000f220000004200 */
[----:B------:R-:W-:Y:S02]  /*c470*/  MUFU.EX2 R186, R24 ;  /* 0x0000001800ba7308 */ /* 0x000fe40000000800 */
[C---:B------:R-:W-:Y:S02]  /*c480*/  FMUL.FTZ R46, R0.reuse, R46 ;  /* 0x0000002e002e7220 */ /* 0x040fe40000410000 */
[----:B------:R-:W-:Y:S02]  /*c490*/  FMUL.FTZ R47, R0, R47 ;  /* 0x0000002f002f7220 */ /* 0x000fe40000410000 */
[C---:B---3--:R-:W-:Y:S04]  /*c4a0*/  HMMA.16816.F32.BF16 R132, R160.reuse, R172, R132 ;  /* 0x000000aca084723c */ /* 0x048fe80000041884 */
[----:B------:R-:W-:Y:S01]  /*c4b0*/  MUFU.EX2 R159, R30 ;  /* 0x0000001e009f7308 */ /* 0x000fe20000000800 */
[C---:B------:R-:W-:Y:S02]  /*c4c0*/  FMUL.FTZ R48, R2.reuse, R48 ;  /* 0x0000003002307220 */ /* 0x040fe40000410000 */
[----:B------:R-:W-:Y:S01]  /*c4d0*/  FMUL.FTZ R49, R2, R49 ;  /* 0x0000003102317220 */ /* 0x000fe20000410000 */
[C---:B------:R-:W-:Y:S01]  /*c4e0*/  HMMA.16816.F32.BF16 R136, R160.reuse, R174, R136 ;  /* 0x000000aea088723c */ /* 0x040fe20000041888 */
[----:B------:R-:W3:Y:S03]  /*c4f0*/  LDSM.16.MT88.4 R172, [R198+0x2100] ;  /* 0x00210000c6ac783b */ /* 0x000ee60000004200 */
[C---:B------:R-:W-:Y:S02]  /*c500*/  FMUL.FTZ R50, R0.reuse, R50 ;  /* 0x0000003200327220 */ /* 0x040fe40000410000 */
[----:B------:R-:W-:Y:S02]  /*c510*/  FMUL.FTZ R51, R0, R51 ;  /* 0x0000003300337220 */ /* 0x000fe40000410000 */
[C---:B-1----:R-:W-:Y:S01]  /*c520*/  HMMA.16816.F32.BF16 R140, R160.reuse, R176, R140 ;  /* 0x000000b0a08c723c */ /* 0x042fe2000004188c */
[----:B------:R-:W-:Y:S03]  /*c530*/  MUFU.EX2 R176, R22 ;  /* 0x0000001600b07308 */ /* 0x000fe60000000800 */
[C---:B------:R-:W-:Y:S02]  /*c540*/  FMUL.FTZ R52, R2.reuse, R52 ;  /* 0x0000003402347220 */ /* 0x040fe40000410000 */
[----:B------:R-:W-:Y:S02]  /*c550*/  FMUL.FTZ R53, R2, R53 ;  /* 0x0000003502357220 */ /* 0x000fe40000410000 */
[C---:B------:R-:W-:Y:S03]  /*c560*/  HMMA.16816.F32.BF16 R144, R160.reuse, R178, R144 ;  /* 0x000000b2a090723c */ /* 0x040fe60000041890 */
[----:B------:R1:W5:Y:S01]  /*c570*/  MUFU.EX2 R179, R15 ;  /* 0x0000000f00b37308 */ /* 0x0003620000000800 */
[C---:B------:R-:W-:Y:S02]  /*c580*/  FMUL.FTZ R54, R0.reuse, R54 ;  /* 0x0000003600367220 */ /* 0x040fe40000410000 */
[----:B------:R-:W-:Y:S02]  /*c590*/  FMUL.FTZ R55, R0, R55 ;  /* 0x0000003700377220 */ /* 0x000fe40000410000 */
[C---:B--2---:R-:W-:Y:S04]  /*c5a0*/  HMMA.16816.F32.BF16 R148, R160.reuse, R164, R148 ;  /* 0x000000a4a094723c */ /* 0x044fe80000041894 */
[C---:B------:R-:W-:Y:S01]  /*c5b0*/  FMUL.FTZ R56, R2.reuse, R56 ;  /* 0x0000003802387220 */ /* 0x040fe20000410000 */
[----:B------:R2:W-:Y:S01]  /*c5c0*/  MUFU.EX2 R178, R18 ;  /* 0x0000001200b27308 */ /* 0x0005e20000000800 */
[----:B------:R-:W-:Y:S02]  /*c5d0*/  FMUL.FTZ R57, R2, R57 ;  /* 0x0000003902397220 */ /* 0x000fe40000410000 */
[C---:B------:R-:W-:Y:S01]  /*c5e0*/  HMMA.16816.F32.BF16 R152, R160.reuse, R166, R152 ;  /* 0x000000a6a098723c */ /* 0x040fe20000041898 */
[----:B------:R-:W5:Y:S03]  /*c5f0*/  LDSM.16.MT88.4 R164, [R200+0x2100] ;  /* 0x00210000c8a4783b */ /* 0x000f660000004200 */
[C---:B------:R-:W-:Y:S02]  /*c600*/  FMUL.FTZ R58, R0.reuse, R58 ;  /* 0x0000003a003a7220 */ /* 0x040fe40000410000 */
[----:B------:R-:W-:Y:S01]  /*c610*/  FMUL.FTZ R59, R0, R59 ;  /* 0x0000003b003b7220 */ /* 0x000fe20000410000 */
[----:B------:R-:W5:Y:S01]  /*c620*/  MUFU.EX2 R177, R158 ;  /* 0x0000009e00b17308 */ /* 0x000f620000000800 */
[C---:B----4-:R-:W-:Y:S01]  /*c630*/  HMMA.16816.F32.BF16 R36, R160.reuse, R168, R36 ;  /* 0x000000a8a024723c */ /* 0x050fe20000041824 */
[----:B-1----:R-:W-:Y:S03]  /*c640*/  LDSM.16.MT88.4 R12, [R199+0x6100] ;  /* 0x00610000c70c783b */ /* 0x002fe60000004200 */
[C---:B------:R-:W-:Y:S02]  /*c650*/  FMUL.FTZ R60, R2.reuse, R60 ;  /* 0x0000003c023c7220 */ /* 0x040fe40000410000 */
[----:B------:R-:W-:Y:S02]  /*c660*/  FMUL.FTZ R61, R2, R61 ;  /* 0x0000003d023d7220 */ /* 0x000fe40000410000 */
[C---:B------:R-:W-:Y:S01]  /*c670*/  HMMA.16816.F32.BF16 R40, R160.reuse, R170, R40 ;  /* 0x000000aaa028723c */ /* 0x040fe20000041828 */
[----:B------:R-:W1:Y:S01]  /*c680*/  LDSM.16.MT88.4 R168, [R199+0x2100] ;  /* 0x00210000c7a8783b */ /* 0x000e620000004200 */
[----:B------:R-:W-:Y:S02]  /*c690*/  MUFU.EX2 R158, R31 ;  /* 0x0000001f009e7308 */ /* 0x000fe40000000800 */
[C---:B------:R-:W-:Y:S02]  /*c6a0*/  FMUL.FTZ R62, R0.reuse, R62 ;  /* 0x0000003e003e7220 */ /* 0x040fe40000410000 */
[----:B------:R-:W-:Y:S01]  /*c6b0*/  FMUL.FTZ R63, R0, R63 ;  /* 0x0000003f003f7220 */ /* 0x000fe20000410000 */
[----:B--2---:R-:W-:Y:S01]  /*c6c0*/  LDSM.16.MT88.4 R16, [R198+0x900] ;  /* 0x00090000c610783b */ /* 0x004fe20000004200 */
[C---:B---3--:R-:W-:Y:S04]  /*c6d0*/  HMMA.16816.F32.BF16 R44, R160.reuse, R172, R44 ;  /* 0x000000aca02c723c */ /* 0x048fe8000004182c */
[C---:B------:R-:W-:Y:S02]  /*c6e0*/  FMUL.FTZ R64, R2.reuse, R64 ;  /* 0x0000004002407220 */ /* 0x040fe40000410000 */
[----:B------:R-:W-:Y:S02]  /*c6f0*/  FMUL.FTZ R65, R2, R65 ;  /* 0x0000004102417220 */ /* 0x000fe40000410000 */
[C---:B------:R-:W-:Y:S01]  /*c700*/  HMMA.16816.F32.BF16 R48, R160.reuse, R174, R48 ;  /* 0x000000aea030723c */ /* 0x040fe20000041830 */
[----:B------:R-:W2:Y:S03]  /*c710*/  LDSM.16.MT88.4 R172, [R197+0x4100] ;  /* 0x00410000c5ac783b */ /* 0x000ea60000004200 */
        /* <DEDUP_REMOVED lines=26> */
[C---:B---3--:R-:W-:Y:S03]  /*c8c0*/  HMMA.16816.F32.BF16 R76, R160.reuse, R164, R76 ;  /* 0x000000a4a04c723c */ /* 0x048fe6000004184c */
[----:B------:R-:W-:Y:S02]  /*c8d0*/  FMUL.FTZ R83, R0, R83 ;  /* 0x0000005300537220 */ /* 0x000fe40000410000 */
[C---:B------:R-:W-:Y:S02]  /*c8e0*/  FMUL.FTZ R84, R2.reuse, R84 ;  /* 0x0000005402547220 */ /* 0x040fe40000410000 */
[----:B------:R-:W-:Y:S02]  /*c8f0*/  FMUL.FTZ R85, R2, R85 ;  /* 0x0000005502557220 */ /* 0x000fe40000410000 */
[C---:B------:R-:W-:Y:S01]  /*c900*/  FMUL.FTZ R86, R0.reuse, R86 ;  /* 0x0000005600567220 */ /* 0x040fe20000410000 */
[C---:B------:R-:W-:Y:S01]  /*c910*/  HMMA.16816.F32.BF16 R80, R160.reuse, R166, R80 ;  /* 0x000000a6a050723c */ /* 0x040fe20000041850 */
[----:B------:R-:W3:Y:S02]  /*c920*/  LDSM.16.MT88.4 R164, [R197+0x6100] ;  /* 0x00610000c5a4783b */ /* 0x000ee40000004200 */
[----:B------:R-:W-:Y:S02]  /*c930*/  FMUL.FTZ R87, R0, R87 ;  /* 0x0000005700577220 */ /* 0x000fe40000410000 */
[C---:B------:R-:W-:Y:S02]  /*c940*/  FMUL.FTZ R88, R2.reuse, R88 ;  /* 0x0000005802587220 */ /* 0x040fe40000410000 */
[----:B------:R-:W-:Y:S02]  /*c950*/  FMUL.FTZ R89, R2, R89 ;  /* 0x0000005902597220 */ /* 0x000fe40000410000 */
[C---:B------:R-:W-:Y:S01]  /*c960*/  FMUL.FTZ R90, R0.reuse, R90 ;  /* 0x0000005a005a7220 */ /* 0x040fe20000410000 */
[C---:B-1----:R-:W-:Y:S03]  /*c970*/  HMMA.16816.F32.BF16 R84, R160.reuse, R168, R84 ;  /* 0x000000a8a054723c */ /* 0x042fe60000041854 */
[----:B------:R-:W-:Y:S02]  /*c980*/  FMUL.FTZ R91, R0, R91 ;  /* 0x0000005b005b7220 */ /* 0x000fe40000410000 */
[C---:B------:R-:W-:Y:S02]  /*c990*/  FMUL.FTZ R92, R2.reuse, R92 ;  /* 0x0000005c025c7220 */ /* 0x040fe40000410000 */
[----:B------:R-:W-:Y:S02]  /*c9a0*/  FMUL.FTZ R93, R2, R93 ;  /* 0x0000005d025d7220 */ /* 0x000fe40000410000 */
[C---:B------:R-:W-:Y:S01]  /*c9b0*/  FMUL.FTZ R94, R0.reuse, R94 ;  /* 0x0000005e005e7220 */ /* 0x040fe20000410000 */
[C---:B------:R-:W-:Y:S01]  /*c9c0*/  HMMA.16816.F32.BF16 R88, R160.reuse, R170, R88 ;  /* 0x000000aaa058723c */ /* 0x040fe20000041858 */
[----:B------:R-:W1:Y:S02]  /*c9d0*/  LDSM.16.MT88.4 R168, [R198+0x6100] ;  /* 0x00610000c6a8783b */ /* 0x000e640000004200 */
[----:B------:R-:W-:Y:S02]  /*c9e0*/  FMUL.FTZ R95, R0, R95 ;  /* 0x0000005f005f7220 */ /* 0x000fe40000410000 */
[C---:B------:R-:W-:Y:S02]  /*c9f0*/  FMUL.FTZ R96, R2.reuse, R96 ;  /* 0x0000006002607220 */ /* 0x040fe40000410000 */
[----:B------:R-:W-:Y:S02]  /*ca00*/  FMUL.FTZ R97, R2, R97 ;  /* 0x0000006102617220 */ /* 0x000fe40000410000 */
[C---:B------:R-:W-:Y:S01]  /*ca10*/  FMUL.FTZ R98, R0.reuse, R98 ;  /* 0x0000006200627220 */ /* 0x040fe20000410000 */
[C---:B--2---:R-:W-:Y:S03]  /*ca20*/  HMMA.16816.F32.BF16 R92, R160.reuse, R172, R92 ;  /* 0x000000aca05c723c */ /* 0x044fe6000004185c */
[----:B------:R-:W-:Y:S02]  /*ca30*/  FMUL.FTZ R99, R0, R99 ;  /* 0x0000006300637220 */ /* 0x000fe40000410000 */
[C---:B------:R-:W-:Y:S02]  /*ca40*/  FMUL.FTZ R100, R2.reuse, R100 ;  /* 0x0000006402647220 */ /* 0x040fe40000410000 */
[----:B------:R-:W-:Y:S02]  /*ca50*/  FMUL.FTZ R101, R2, R101 ;  /* 0x0000006502657220 */ /* 0x000fe40000410000 */
[C---:B------:R-:W-:Y:S01]  /*ca60*/  FMUL.FTZ R102, R0.reuse, R102 ;  /* 0x0000006600667220 */ /* 0x040fe20000410000 */
[C---:B------:R-:W-:Y:S01]  /*ca70*/  HMMA.16816.F32.BF16 R96, R160.reuse, R174, R96 ;  /* 0x000000aea060723c */ /* 0x040fe20000041860 */
[----:B------:R-:W2:Y:S02]  /*ca80*/  LDSM.16.MT88.4 R172, [R200+0x6100] ;  /* 0x00610000c8ac783b */ /* 0x000ea40000004200 */
[----:B------:R-:W-:Y:S02]  /*ca90*/  FMUL.FTZ R103, R0, R103 ;  /* 0x0000006700677220 */ /* 0x000fe40000410000 */
        /* <DEDUP_REMOVED lines=31> */
[----:B------:R-:W-:Y:S02]  /*cc90*/  LDSM.16.MT88.4 R172, [R198+0x2900] ;  /* 0x00290000c6ac783b */ /* 0x000fe40000004200 */
[----:B------:R-:W-:Y:S02]  /*cca0*/  FMUL.FTZ R127, R0, R127 ;  /* 0x0000007f007f7220 */ /* 0x000fe40000410000 */
[C---:B------:R-:W-:Y:S02]  /*ccb0*/  FMUL.FTZ R128, R2.reuse, R128 ;  /* 0x0000008002807220 */ /* 0x040fe40000410000 */
[----:B------:R-:W-:Y:S02]  /*ccc0*/  FMUL.FTZ R129, R2, R129 ;  /* 0x0000008102817220 */ /* 0x000fe40000410000 */
[C---:B------:R-:W-:Y:S01]  /*ccd0*/  FMUL.FTZ R130, R0.reuse, R130 ;  /* 0x0000008200827220 */ /* 0x040fe20000410000 */
[C---:B------:R-:W-:Y:S03]  /*cce0*/  HMMA.16816.F32.BF16 R124, R160.reuse, R12, R124 ;  /* 0x0000000ca07c723c */ /* 0x040fe6000004187c */
[----:B------:R-:W-:Y:S02]  /*ccf0*/  FMUL.FTZ R131, R0, R131 ;  /* 0x0000008300837220 */ /* 0x000fe40000410000 */
[--C-:B------:R-:W-:Y:S02]  /*cd00*/  FFMA.FTZ R32, R32, c[0x0][0x2d0], -R181.reuse ;  /* 0x0000b40020207a23 */ /* 0x100fe400000108b5 */
[----:B------:R-:W-:Y:S01]  /*cd10*/  F2FP.BF16.PACK_AB R12, R191, R192 ;  /* 0x000000c0bf0c723e */ /* 0x000fe200000010ff */
[----:B------:R-:W-:Y:S01]  /*cd20*/  FFMA.FTZ R33, R33, c[0x0][0x2d0], -R181 ;  /* 0x0000b40021217a23 */ /* 0x000fe200000108b5 */
[----:B------:R-:W-:Y:S01]  /*cd30*/  F2FP.BF16.PACK_AB R13, R179, R180 ;  /* 0x000000b4b30d723e */ /* 0x000fe200000010ff */
[----:B------:R-:W-:Y:S01]  /*cd40*/  HMMA.16816.F32.BF16 R128, R160, R14, R128 ;  /* 0x0000000ea080723c */ /* 0x000fe20000041880 */
[----:B------:R-:W2:Y:S01]  /*cd50*/  LDSM.16.MT88.4 R160, [R199+0x900] ;  /* 0x00090000c7a0783b */ /* 0x000ea20000004200 */
[----:B------:R-:W-:Y:S01]  /*cd60*/  MUFU.EX2 R32, R32 ;  /* 0x0000002000207308 */ /* 0x000fe20000000800 */
[--C-:B------:R-:W-:Y:S02]  /*cd70*/  FFMA.FTZ R34, R34, c[0x0][0x2d0], -R157.reuse ;  /* 0x0000b40022227a23 */ /* 0x100fe4000001089d */
[----:B------:R-:W-:Y:S02]  /*cd80*/  FFMA.FTZ R157, R35, c[0x0][0x2d0], -R157 ;  /* 0x0000b400239d7a23 */ /* 0x000fe4000001089d */
[----:B------:R-:W-:Y:S01]  /*cd90*/  F2FP.BF16.PACK_AB R14, R189, R190 ;  /* 0x000000bebd0e723e */ /* 0x000fe200000010ff */
[----:B------:R-:W-:Y:S01]  /*cda0*/  FFMA.FTZ R2, R2, R244, R226 ;  /* 0x000000f402027223 */ /* 0x000fe200000100e2 */
[----:B------:R-:W-:Y:S03]  /*cdb0*/  F2FP.BF16.PACK_AB R15, R177, R178 ;  /* 0x000000b2b10f723e */ /* 0x000fe600000010ff */
[----:B------:R-:W-:Y:S01]  /*cdc0*/  MUFU.EX2 R33, R33 ;  /* 0x0000002100217308 */ /* 0x000fe20000000800 */
[----:B------:R-:W-:Y:S02]  /*cdd0*/  FFMA.FTZ R0, R0, R245, R185 ;  /* 0x000000f500007223 */ /* 0x000fe400000100b9 */
[----:B------:R-:W-:Y:S01]  /*cde0*/  FADD.FTZ R2, R195, R2 ;  /* 0x00000002c3027221 */ /* 0x000fe20000010000 */
[C---:B---3--:R-:W-:Y:S05]  /*cdf0*/  HMMA.16816.F32.BF16 R4, R12.reuse, R164, R4 ;  /* 0x000000a40c04723c */ /* 0x048fea0000041804 */
[----:B------:R-:W-:Y:S01]  /*ce00*/  FADD.FTZ R0, R184, R0 ;  /* 0x00000000b8007221 */ /* 0x000fe20000010000 */
[----:B------:R-:W-:Y:S01]  /*ce10*/  MUFU.EX2 R34, R34 ;  /* 0x0000002200227308 */ /* 0x000fe20000000800 */
[----:B------:R-:W-:Y:S01]  /*ce20*/  FADD.FTZ R2, R194, R2 ;  /* 0x00000002c2027221 */ /* 0x000fe20000010000 */
[C---:B------:R-:W-:Y:S01]  /*ce30*/  HMMA.16816.F32.BF16 R8, R12.reuse, R166, R8 ;  /* 0x000000a60c08723c */ /* 0x040fe20000041808 */
[----:B------:R-:W3:Y:S03]  /*ce40*/  LDSM.16.MT88.4 R164, [R197+0x2900] ;  /* 0x00290000c5a4783b */ /* 0x000ee60000004200 */
[----:B------:R-:W-:Y:S02]  /*ce50*/  FADD.FTZ R0, R183, R0 ;  /* 0x00000000b7007221 */ /* 0x000fe40000010000 */
[----:B------:R-:W-:Y:S02]  /*ce60*/  FADD.FTZ R2, R193, R2 ;  /* 0x00000002c1027221 */ /* 0x000fe40000010000 */
[C---:B------:R-:W-:Y:S01]  /*ce70*/  HMMA.16816.F32.BF16 R132, R12.reuse, R16, R132 ;  /* 0x000000100c84723c */ /* 0x040fe20000041884 */
[----:B------:R-:W-:Y:S03]  /*ce80*/  MUFU.EX2 R157, R157 ;  /* 0x0000009d009d7308 */ /* 0x000fe60000000800 */
        /* <DEDUP_REMOVED lines=20> */
[C---:B---3--:R-:W-:Y:S04]  /*cfd0*/  HMMA.16816.F32.BF16 R36, R12.reuse, R164, R36 ;  /* 0x000000a40c24723c */ /* 0x048fe80000041824 */
[----:B------:R-:W-:Y:S04]  /*cfe0*/  FADD.FTZ R2, R186, R2 ;  /* 0x00000002ba027221 */ /* 0x000fe80000010000 */
[C---:B------:R-:W-:Y:S01]  /*cff0*/  HMMA.16816.F32.BF16 R40, R12.reuse, R166, R40 ;  /* 0x000000a60c28723c */ /* 0x040fe20000041828 */
[----:B------:R-:W3:Y:S07]  /*d000*/  LDSM.16.MT88.4 R164, [R198+0x4900] ;  /* 0x00490000c6a4783b */ /* 0x000eee0000004200 */
[C---:B------:R-:W-:Y:S08]  /*d010*/  HMMA.16816.F32.BF16 R44, R12.reuse, R172, R44 ;  /* 0x000000ac0c2c723c */ /* 0x040ff0000004182c */
[C---:B------:R-:W-:Y:S01]  /*d020*/  HMMA.16816.F32.BF16 R48, R12.reuse, R174, R48 ;  /* 0x000000ae0c30723c */ /* 0x040fe20000041830 */
[----:B------:R-:W5:Y:S07]  /*d030*/  LDSM.16.MT88.4 R172, [R200+0x4900] ;  /* 0x00490000c8ac783b */ /* 0x000f6e0000004200 */
[C---:B----4-:R-:W-:Y:S08]  /*d040*/  HMMA.16816.F32.BF16 R52, R12.reuse, R16, R52 ;  /* 0x000000100c34723c */ /* 0x050ff00000041834 */
        /* <DEDUP_REMOVED lines=11> */
[C---:B-----5:R-:W-:Y:S01]  /*d100*/  HMMA.16816.F32.BF16 R84, R12.reuse, R172, R84 ;  /* 0x000000ac0c54723c */ /* 0x060fe20000041854 */
[----:B------:R-:W-:Y:S07]  /*d110*/  MUFU.EX2 R173, R26 ;  /* 0x0000001a00ad7308 */ /* 0x000fee0000000800 */
[C---:B------:R-:W-:Y:S03]  /*d120*/  HMMA.16816.F32.BF16 R88, R12.reuse, R174, R88 ;  /* 0x000000ae0c58723c */ /* 0x040fe60000041858 */
[----:B------:R3:W5:Y:S05]  /*d130*/  MUFU.EX2 R174, R23 ;  /* 0x0000001700ae7308 */ /* 0x00076a0000000800 */
[C---:B----4-:R-:W-:Y:S05]  /*d140*/  HMMA.16816.F32.BF16 R92, R12.reuse, R16, R92 ;  /* 0x000000100c5c723c */ /* 0x050fea000004185c */
[----:B------:R-:W4:Y:S03]  /*d150*/  MUFU.EX2 R175, R25 ;  /* 0x0000001900af7308 */ /* 0x000f260000000800 */
[C---:B------:R-:W-:Y:S01]  /*d160*/  HMMA.16816.F32.BF16 R96, R12.reuse, R18, R96 ;  /* 0x000000120c60723c */ /* 0x040fe20000041860 */
[----:B------:R-:W-:Y:S06]  /*d170*/  LDSM.16.MT88.4 R16, [R199+0x6900] ;  /* 0x00690000c710783b */ /* 0x000fec0000004200 */
[----:B------:R2:W2:Y:S01]  /*d180*/  MUFU.EX2 R172, R27 ;  /* 0x0000001b00ac7308 */ /* 0x0004a20000000800 */
[C---:B-1----:R-:W-:Y:S01]  /*d190*/  HMMA.16816.F32.BF16 R100, R12.reuse, R160, R100 ;  /* 0x000000a00c64723c */ /* 0x042fe20000041864 */
[----:B---3--:R-:W1:Y:S03]  /*d1a0*/  LDSM.16.MT88.4 R20, [R200+0x6900] ;  /* 0x00690000c814783b */ /* 0x008e660000004200 */
[----:B-----5:R-:W-:Y:S04]  /*d1b0*/  FADD.FTZ R0, R174, R0 ;  /* 0x00000000ae007221 */ /* 0x020fe80000010000 */
[C---:B------:R-:W-:Y:S01]  /*d1c0*/  HMMA.16816.F32.BF16 R104, R12.reuse, R162, R104 ;  /* 0x000000a20c68723c */ /* 0x040fe20000041868 */
[----:B------:R-:W3:Y:S03]  /*d1d0*/  LDSM.16.MT88.4 R160, [R197+0x1100] ;  /* 0x00110000c5a0783b */ /* 0x000ee60000004200 */
[----:B------:R-:W-:Y:S02]  /*d1e0*/  FADD.FTZ R0, R173, R0 ;  /* 0x00000000ad007221 */ /* 0x000fe40000010000 */
[----:B----4-:R-:W-:Y:S02]  /*d1f0*/  FADD.FTZ R2, R175, R2 ;  /* 0x00000002af027221 */ /* 0x010fe40000010000 */
[C---:B--2---:R-:W-:Y:S01]  /*d200*/  HMMA.16816.F32.BF16 R108, R12.reuse, R164, R108 ;  /* 0x000000a40c6c723c */ /* 0x044fe2000004186c */
[----:B------:R-:W2:Y:S07]  /*d210*/  LDSM.16.MT88.4 R24, [R200+0x1100] ;  /* 0x00110000c818783b */ /* 0x000eae0000004200 */
[C---:B------:R-:W-:Y:S04]  /*d220*/  HMMA.16816.F32.BF16 R112, R12.reuse, R166, R112 ;  /* 0x000000a60c70723c */ /* 0x040fe80000041870 */
[----:B------:R-:W-:Y:S01]  /*d230*/  FADD.FTZ R0, R172, R0 ;  /* 0x00000000ac007221 */ /* 0x000fe20000010000 */
[----:B------:R-:W-:Y:S03]  /*d240*/  LDSM.16.MT88.4 R164, [R200+0x3100] ;  /* 0x00310000c8a4783b */ /* 0x000fe60000004200 */
[C---:B-1----:R-:W-:Y:S08]  /*d250*/  HMMA.16816.F32.BF16 R116, R12.reuse, R20, R116 ;  /* 0x000000140c74723c */ /* 0x042ff00000041874 */
[C---:B------:R-:W-:Y:S01]  /*d260*/  HMMA.16816.F32.BF16 R120, R12.reuse, R22, R120 ;  /* 0x000000160c78723c */ /* 0x040fe20000041878 */
[----:B------:R-:W-:Y:S07]  /*d270*/  LDSM.16.MT88.4 R20, [R197+0x3100] ;  /* 0x00310000c514783b */ /* 0x000fee0000004200 */
[C---:B------:R-:W-:Y:S08]  /*d280*/  HMMA.16816.F32.BF16 R124, R12.reuse, R16, R124 ;  /* 0x000000100c7c723c */ /* 0x040ff0000004187c */
[----:B------:R-:W-:Y:S01]  /*d290*/  HMMA.16816.F32.BF16 R128, R12, R18, R128 ;  /* 0x000000120c80723c */ /* 0x000fe20000041880 */
[----:B------:R-:W1:Y:S06]  /*d2a0*/  LDSM.16.MT88.4 R16, [R199+0x1100] ;  /* 0x00110000c710783b */ /* 0x000e6c0000004200 */
[----:B------:R-:W-:Y:S02]  /*d2b0*/  F2FP.BF16.PACK_AB R12, R187, R188 ;  /* 0x000000bcbb0c723e */ /* 0x000fe400000010ff */
[----:B------:R-:W-:Y:S03]  /*d2c0*/  F2FP.BF16.PACK_AB R13, R174, R176 ;  /* 0x000000b0ae0d723e */ /* 0x000fe600000010ff */
[----:B------:R-:W-:Y:S02]  /*d2d0*/  F2FP.BF16.PACK_AB R14, R175, R186 ;  /* 0x000000baaf0e723e */ /* 0x000fe400000010ff */
[----:B------:R-:W-:Y:S07]  /*d2e0*/  F2FP.BF16.PACK_AB R15, R172, R173 ;  /* 0x000000adac0f723e */ /* 0x000fee00000010ff */
[C---:B---3--:R-:W-:Y:S08]  /*d2f0*/  HMMA.16816.F32.BF16 R4, R12.reuse, R160, R4 ;  /* 0x000000a00c04723c */ /* 0x048ff00000041804 */
[C---:B------:R-:W-:Y:S01]  /*d300*/  HMMA.16816.F32.BF16 R8, R12.reuse, R162, R8 ;  /* 0x000000a20c08723c */ /* 0x040fe20000041808 */
[----:B------:R-:W3:Y:S07]  /*d310*/  LDSM.16.MT88.4 R160, [R198+0x3100] ;  /* 0x00310000c6a0783b */ /* 0x000eee0000004200 */
[C---:B------:R-:W-:Y:S01]  /*d320*/  HMMA.16816.F32.BF16 R132, R12.reuse, R168, R132 ;  /* 0x000000a80c84723c */ /* 0x040fe20000041884 */
[----:B------:R-:W4:Y:S07]  /*d330*/  MUFU.EX2 R169, R28 ;  /* 0x0000001c00a97308 */ /* 0x000f2e0000000800 */
[C---:B------:R-:W-:Y:S03]  /*d340*/  HMMA.16816.F32.BF16 R136, R12.reuse, R170, R136 ;  /* 0x000000aa0c88723c */ /* 0x040fe60000041888 */
[----:B------:R5:W3:Y:S05]  /*d350*/  MUFU.EX2 R168, R29 ;  /* 0x0000001d00a87308 */ /* 0x000aea0000000800 */
[C---:B--2---:R-:W-:Y:S08]  /*d360*/  HMMA.16816.F32.BF16 R140, R12.reuse, R24, R140 ;  /* 0x000000180c8c723c */ /* 0x044ff0000004188c */
[C---:B------:R-:W-:Y:S01]  /*d370*/  HMMA.16816.F32.BF16 R144, R12.reuse, R26, R144 ;  /* 0x0000001a0c90723c */ /* 0x040fe20000041890 */
[----:B------:R-:W2:Y:S03]  /*d380*/  LDSM.16.MT88.4 R24, [R199+0x3100] ;  /* 0x00310000c718783b */ /* 0x000ea60000004200 */
[----:B----4-:R-:W-:Y:S04]  /*d390*/  FADD.FTZ R2, R169, R2 ;  /* 0x00000002a9027221 */ /* 0x010fe80000010000 */
[C---:B-1----:R-:W-:Y:S01]  /*d3a0*/  HMMA.16816.F32.BF16 R148, R12.reuse, R16, R148 ;  /* 0x000000100c94723c */ /* 0x042fe20000041894 */
[----:B-----5:R-:W-:Y:S07]  /*d3b0*/  LDSM.16.MT88.4 R28, [R199+0x7100] ;  /* 0x00710000c71c783b */ /* 0x020fee0000004200 */
[C---:B------:R-:W-:Y:S01]  /*d3c0*/  HMMA.16816.F32.BF16 R152, R12.reuse, R18, R152 ;  /* 0x000000120c98723c */ /* 0x040fe20000041898 */
[----:B------:R-:W1:Y:S07]  /*d3d0*/  LDSM.16.MT88.4 R16, [R197+0x5100] ;  /* 0x00510000c510783b */ /* 0x000e6e0000004200 */
        /* <DEDUP_REMOVED lines=8> */
[----:B------:R-:W5:Y:S07]  /*d460*/  LDSM.16.MT88.4 R164, [R199+0x5100] ;  /* 0x00510000c7a4783b */ /* 0x000f6e0000004200 */
[C---:B--2---:R-:W-:Y:S08]  /*d470*/  HMMA.16816.F32.BF16 R60, R12.reuse, R24, R60 ;  /* 0x000000180c3c723c */ /* 0x044ff0000004183c */
[C---:B------:R-:W-:Y:S01]  /*d480*/  HMMA.16816.F32.BF16 R64, R12.reuse, R26, R64 ;  /* 0x0000001a0c40723c */ /* 0x040fe20000041840 */
[----:B------:R-:W-:Y:S07]  /*d490*/  LDSM.16.MT88.4 R24, [R200+0x7100] ;  /* 0x00710000c818783b */ /* 0x000fee0000004200 */
[C---:B-1----:R-:W-:Y:S08]  /*d4a0*/  HMMA.16816.F32.BF16 R68, R12.reuse, R16, R68 ;  /* 0x000000100c44723c */ /* 0x042ff00000041844 */
[C---:B------:R-:W-:Y:S01]  /*d4b0*/  HMMA.16816.F32.BF16 R72, R12.reuse, R18, R72 ;  /* 0x000000120c48723c */ /* 0x040fe20000041848 */
[----:B------:R-:W1:Y:S07]  /*d4c0*/  LDSM.16.MT88.4 R16, [R197+0x7100] ;  /* 0x00710000c510783b */ /* 0x000e6e0000004200 */
[C---:B----4-:R-:W-:Y:S08]  /*d4d0*/  HMMA.16816.F32.BF16 R76, R12.reuse, R20, R76 ;  /* 0x000000140c4c723c */ /* 0x050ff0000004184c */
[C---:B------:R-:W-:Y:S01]  /*d4e0*/  HMMA.16816.F32.BF16 R80, R12.reuse, R22, R80 ;  /* 0x000000160c50723c */ /* 0x040fe20000041850 */
[----:B------:R-:W2:Y:S07]  /*d4f0*/  LDSM.16.MT88.4 R20, [R198+0x7100] ;  /* 0x00710000c614783b */ /* 0x000eae0000004200 */
[C---:B---3--:R-:W-:Y:S08]  /*d500*/  HMMA.16816.F32.BF16 R84, R12.reuse, R160, R84 ;  /* 0x000000a00c54723c */ /* 0x048ff00000041854 */
[C---:B------:R-:W-:Y:S08]  /*d510*/  HMMA.16816.F32.BF16 R88, R12.reuse, R162, R88 ;  /* 0x000000a20c58723c */ /* 0x040ff00000041858 */
        /* <DEDUP_REMOVED lines=12> */
[C---:B------:R-:W-:Y:S08]  /*d5e0*/  HMMA.16816.F32.BF16 R124, R12.reuse, R28, R124 ;  /* 0x0000001c0c7c723c */ /* 0x040ff0000004187c */
[----:B------:R-:W-:Y:S07]  /*d5f0*/  HMMA.16816.F32.BF16 R128, R12, R30, R128 ;  /* 0x0000001e0c80723c */ /* 0x000fee0000041880 */
[----:B------:R-:W-:Y:S02]  /*d600*/  F2FP.BF16.PACK_AB R12, R168, R169 ;  /* 0x000000a9a80c723e */ /* 0x000fe400000010ff */
[----:B------:R-:W-:Y:S03]  /*d610*/  F2FP.BF16.PACK_AB R13, R158, R159 ;  /* 0x0000009f9e0d723e */ /* 0x000fe600000010ff */
[----:B------:R-:W-:Y:S02]  /*d620*/  F2FP.BF16.PACK_AB R14, R33, R32 ;  /* 0x00000020210e723e */ /* 0x000fe400000010ff */
[----:B------:R-:W-:Y:S07]  /*d630*/  F2FP.BF16.PACK_AB R15, R157, R34 ;  /* 0x000000229d0f723e */ /* 0x000fee00000010ff */
[C---:B---3--:R-:W-:Y:S01]  /*d640*/  HMMA.16816.F32.BF16 R160, R12.reuse, R164, R4 ;  /* 0x000000a40ca0723c */ /* 0x048fe20000041804 */
[----:B------:R-:W3:Y:S07]  /*d650*/  LDSM.16.MT88.4 R4, [R197+0x3900] ;  /* 0x00390000c504783b */ /* 0x000eee0000004200 */
        /* <DEDUP_REMOVED lines=11> */
[C---:B---3--:R-:W-:Y:S08]  /*d710*/  HMMA.16816.F32.BF16 R36, R12.reuse, R4, R36 ;  /* 0x000000040c24723c */ /* 0x048ff00000041824 */
[C---:B------:R-:W-:Y:S01]  /*d720*/  HMMA.16816.F32.BF16 R40, R12.reuse, R6, R40 ;  /* 0x000000060c28723c */ /* 0x040fe20000041828 */
[----:B------:R-:W3:Y:S07]  /*d730*/  LDSM.16.MT88.4 R4, [R198+0x5900] ;  /* 0x00590000c604783b */ /* 0x000eee0000004200 */
        /* <DEDUP_REMOVED lines=19> */
[C---:B------:R-:W-:Y:S08]  /*d870*/  HMMA.16816.F32.BF16 R96, R12.reuse, R18, R96 ;  /* 0x000000120c60723c */ /* 0x040ff00000041860 */
[C---:B--2---:R-:W-:Y:S08]  /*d880*/  HMMA.16816.F32.BF16 R100, R12.reuse, R20, R100 ;  /* 0x000000140c64723c */ /* 0x044ff00000041864 */
[C---:B------:R-:W-:Y:S08]  /*d890*/  HMMA.16816.F32.BF16 R104, R12.reuse, R22, R104 ;  /* 0x000000160c68723c */ /* 0x040ff00000041868 */
[C---:B----4-:R-:W-:Y:S08]  /*d8a0*/  HMMA.16816.F32.BF16 R108, R12.reuse, R24, R108 ;  /* 0x000000180c6c723c */ /* 0x050ff0000004186c */
[C---:B------:R-:W-:Y:S08]  /*d8b0*/  HMMA.16816.F32.BF16 R112, R12.reuse, R26, R112 ;  /* 0x0000001a0c70723c */ /* 0x040ff00000041870 */
[C---:B---3--:R-:W-:Y:S07]  /*d8c0*/  HMMA.16816.F32.BF16 R116, R12.reuse, R4, R116 ;  /* 0x000000040c74723c */ /* 0x048fee0000041874 */
[----:B------:R-:W-:Y:S01]  /*d8d0*/  FADD.FTZ R4, R159, R0 ;  /* 0x000000009f047221 */ /* 0x000fe20000010000 */
[C---:B------:R-:W-:Y:S04]  /*d8e0*/  HMMA.16816.F32.BF16 R120, R12.reuse, R6, R120 ;  /* 0x000000060c78723c */ /* 0x040fe80000041878 */
[----:B------:R-:W-:Y:S02]  /*d8f0*/  FADD.FTZ R0, R168, R2 ;  /* 0x00000002a8007221 */ /* 0x000fe40000010000 */
[----:B------:R-:W-:Y:S01]  /*d900*/  FADD.FTZ R4, R158, R4 ;  /* 0x000000049e047221 */ /* 0x000fe20000010000 */
[----:B------:R-:W-:Y:S01]  /*d910*/  MOV R158, R3 ;  /* 0x00000003009e7202 */ /* 0x000fe20000000f00 */
[C---:B-----5:R-:W-:Y:S04]  /*d920*/  HMMA.16816.F32.BF16 R124, R12.reuse, R8, R124 ;  /* 0x000000080c7c723c */ /* 0x060fe8000004187c */
[----:B------:R-:W-:Y:S02]  /*d930*/  FADD.FTZ R2, R32, R0 ;  /* 0x0000000020027221 */ /* 0x000fe40000010000 */
[----:B------:R-:W-:Y:S02]  /*d940*/  FADD.FTZ R0, R34, R4 ;  /* 0x0000000422007221 */ /* 0x000fe40000010000 */
[----:B------:R-:W-:Y:S04]  /*d950*/  HMMA.16816.F32.BF16 R128, R12, R10, R128 ;  /* 0x0000000a0c80723c */ /* 0x000fe80000041880 */
[----:B------:R-:W-:Y:S02]  /*d960*/  FADD.FTZ R244, R33, R2 ;  /* 0x0000000221f47221 */ /* 0x000fe40000010000 */
[----:B------:R-:W-:Y:S01]  /*d970*/  FADD.FTZ R245, R157, R0 ;  /* 0x000000009df57221 */ /* 0x000fe20000010000 */
[----:B------:R-:W-:Y:S01]  /*d980*/  MOV R157, R156 ;  /* 0x0000009c009d7202 */ /* 0x000fe20000000f00 */
[----:B------:R-:W-:-:S05]  /*d990*/  @P0 BRA `(.L_x_4202) ;  /* 0xffffcd4000000947 */ /* 0x000fca000383ffff */
.L_x_4201:
[----:B------:R-:W-:-:S13]  /*d9a0*/  ISETP.GE.AND P0, PT, R223, R233, PT ;  /* 0x000000e9df00720c */ /* 0x000fda0003f06270 */
[----:B------:R-:W-:Y:S05]  /*d9b0*/  @!P0 BRA `(.L_x_4203) ;  /* 0x00003f5000008947 */ /* 0x000fea0003800000 */
[----:B------:R-:W2:Y:S01]  /*d9c0*/  LDL.64 R6, [R1+0x30] ;  /* 0x0000300001067983 */ /* 0x000ea20000100a00 */
[----:B------:R-:W-:-:S03]  /*d9d0*/  ULDC.64 UR4, c[0x0][0x208] ;  /* 0x0000820000047ab9 */ /* 0x000fc60000000a00 */
[----:B------:R-:W2:Y:S04]  /*d9e0*/  LDL.64 R4, [R1+0x18] ;  /* 0x0000180001047983 */ /* 0x000ea80000100a00 */
[----:B------:R-:W3:Y:S04]  /*d9f0*/  LDL.64 R10, [R1+0x28] ;  /* 0x00002800010a7983 */ /* 0x000ee80000100a00 */
[----:B------:R-:W4:Y:S01]  /*da00*/  LDL.64 R8, [R1+0x20] ;  /* 0x0000200001087983 */ /* 0x000f220000100a00 */
[----:B------:R-:W-:Y:S01]  /*da10*/  MOV R158, R3 ;  /* 0x00000003009e7202 */ /* 0x000fe20000000f00 */
[----:B------:R-:W-:Y:S01]  /*da20*/  IMAD.MOV.U32 R157, RZ, RZ, R156 ;  /* 0x000000ffff9d7224 */ /* 0x000fe200078e009c */
[----:B------:R-:W-:-:S02]  /*da30*/  USHF.L.U64.HI UR5, UR4, 0x5, UR5 ;  /* 0x0000000504057899 */ /* 0x000fc40008010205 */
[----:B------:R-:W-:Y:S01]  /*da40*/  USHF.L.U32 UR4, UR4, 0x5, URZ ;  /* 0x0000000504047899 */ /* 0x000fe2000800063f */
[----:B--2---:R-:W-:-:S05]  /*da50*/  MOV R4, R6 ;  /* 0x0000000600047202 */ /* 0x004fca0000000f00 */
[----:B------:R1:W-:Y:S01]  /*da60*/  STL.64 [R1+0x18], R4 ;  /* 0x0000180401007387 */ /* 0x0003e20000100a00 */
[C---:B------:R-:W-:Y:S02]  /*da70*/  IADD3 R230, P6, R6.reuse, 0x40, RZ ;  /* 0x0000004006e67810 */ /* 0x040fe40007fde0ff */
[C---:B------:R-:W-:Y:S02]  /*da80*/  IADD3 R226, P0, R6.reuse, 0xc0, RZ ;  /* 0x000000c006e27810 */ /* 0x040fe40007f1e0ff */
[----:B------:R-:W-:Y:S01]  /*da90*/  IADD3 R228, P5, R6, 0x80, RZ ;  /* 0x0000008006e47810 */ /* 0x000fe20007fbe0ff */
[--C-:B------:R-:W-:Y:S01]  /*daa0*/  IMAD.X R231, RZ, RZ, R5.reuse, P6 ;  /* 0x000000ffffe77224 */ /* 0x100fe200030e0605 */
[C---:B---3--:R-:W-:Y:S01]  /*dab0*/  IADD3 R248, P6, R10.reuse, 0x40, RZ ;  /* 0x000000400af87810 */ /* 0x048fe20007fde0ff */
[--C-:B------:R-:W-:Y:S01]  /*dac0*/  IMAD.X R227, RZ, RZ, R5.reuse, P0 ;  /* 0x000000ffffe37224 */ /* 0x100fe200000e0605 */
[C---:B------:R-:W-:Y:S01]  /*dad0*/  IADD3 R241, P0, R10.reuse, 0xc0, RZ ;  /* 0x000000c00af17810 */ /* 0x040fe20007f1e0ff */
[----:B------:R-:W-:Y:S01]  /*dae0*/  IMAD.X R229, RZ, RZ, R5, P5 ;  /* 0x000000ffffe57224 */ /* 0x000fe200028e0605 */
[----:B------:R-:W-:Y:S01]  /*daf0*/  IADD3 R243, P5, R10, 0x80, RZ ;  /* 0x000000800af37810 */ /* 0x000fe20007fbe0ff */
[----:B----4-:R-:W-:-:S02]  /*db00*/  IMAD.X R247, RZ, RZ, R9, P6 ;  /* 0x000000fffff77224 */ /* 0x010fc400030e0609 */
[----:B------:R-:W-:Y:S01]  /*db10*/  IMAD.X R240, RZ, RZ, R9, P0 ;  /* 0x000000fffff07224 */ /* 0x000fe200000e0609 */
[----:B------:R-:W-:Y:S02]  /*db20*/  IADD3.X R242, RZ, R9, RZ, P5, !PT ;  /* 0x00000009fff27210 */ /* 0x000fe40002ffe4ff */
.L_x_4212:
[----:B------:R-:W2:Y:S01]  /*db30*/  LDL.64 R24, [R1+0x18] ;  /* 0x0000180001187983 */ /* 0x000ea20000100a00 */
[----:B------:R-:W-:Y:S04]  /*db40*/  DEPBAR.LE SB0, 0x0 ;  /* 0x000080000000791a */ /* 0x000fe80000000000 */
[----:B------:R-:W3:Y:S01]  /*db50*/  LDL.64 R16, [R1+0x30] ;  /* 0x0000300001107983 */ /* 0x000ee20000100a00 */
[----:B------:R-:W-:Y:S01]  /*db60*/  IMAD.MOV.U32 R2, RZ, RZ, 0x6 ;  /* 0x00000006ff027424 */ /* 0x000fe200078e00ff */
[----:B-1----:R-:W-:Y:S01]  /*db70*/  SHF.R.S32.HI R4, RZ, 0x1f, R223 ;  /* 0x0000001fff047819 */ /* 0x002fe200000114df */
[----:B------:R-:W-:Y:S02]  /*db80*/  IMAD.MOV.U32 R0, RZ, RZ, c[0x0][0x208] ;  /* 0x00008200ff007624 */ /* 0x000fe400078e00ff */
[----:B------:R-:W-:Y:S01]  /*db90*/  BAR.SYNC.DEFER_BLOCKING 0x0 ;  /* 0x0000000000007b1d */ /* 0x000fe20000010000 */
[----:B------:R-:W-:Y:S02]  /*dba0*/  IMAD.MOV.U32 R18, RZ, RZ, c[0x0][0x208] ;  /* 0x00008200ff127624 */ /* 0x000fe400078e00ff */
[----:B------:R-:W-:Y:S01]  /*dbb0*/  SHF.L.U64.HI R0, R0, R2, c[0x0][0x20c] ;  /* 0x0000830000007619 */ /* 0x000fe20000010202 */
[----:B------:R-:W-:Y:S02]  /*dbc0*/  IMAD.MOV.U32 R238, RZ, RZ, c[0x0][0x1e0] ;  /* 0x00007800ffee7624 */ /* 0x000fe400078e00ff */
[----:B------:R-:W-:Y:S02]  /*dbd0*/  IMAD.SHL.U32 R18, R18, 0x40, RZ ;  /* 0x0000004012127824 */ /* 0x000fe400078e00ff */
[----:B------:R-:W-:Y:S02]  /*dbe0*/  IMAD R0, R0, R223, RZ ;  /* 0x000000df00007224 */ /* 0x000fe400078e02ff */
[CC--:B------:R-:W-:Y:S04]  /*dbf0*/  IMAD.WIDE.U32 R12, R223.reuse, R18.reuse, UR4 ;  /* 0x00000004df0c7e25 */ /* 0x0c0fe8000f8e0012 */
[-C--:B------:R-:W-:Y:S02]  /*dc00*/  IMAD R0, R4, R18.reuse, R0 ;  /* 0x0000001204007224 */ /* 0x080fe400078e0200 */
[CC--:B------:R-:W-:Y:S04]  /*dc10*/  IMAD.WIDE.U32 R4, R223.reuse, R18.reuse, R230 ;  /* 0x00000012df047225 */ /* 0x0c0fe800078e00e6 */
[C---:B------:R-:W-:Y:S01]  /*dc20*/  IMAD.WIDE.U32 R6, R223.reuse, R18, R228 ;  /* 0x00000012df067225 */ /* 0x040fe200078e00e4 */
[----:B------:R-:W-:Y:S03]  /*dc30*/  LDSM.16.M88.4 R32, [R203+0x10100] ;  /* 0x01010000cb20783b */ /* 0x000fe60000000200 */
[----:B------:R-:W-:Y:S01]  /*dc40*/  IMAD.IADD R7, R0, 0x1, R7 ;  /* 0x0000000100077824 */ /* 0x000fe200078e0207 */
[----:B------:R-:W-:Y:S01]  /*dc50*/  LEA R22, P6, R6, c[0x0][0x1f8], 0x1 ;  /* 0x00007e0006167a11 */ /* 0x000fe200078c08ff */
[----:B------:R-:W-:Y:S01]  /*dc60*/  IMAD.SHL.U32 R238, R238, 0x20, RZ ;  /* 0x00000020eeee7824 */ /* 0x000fe200078e00ff */
[----:B------:R-:W1:Y:S02]  /*dc70*/  LDSM.16.M88.4 R8, [R196+0x8100] ;  /* 0x00810000c408783b */ /* 0x000e640000000200 */
[----:B------:R-:W-:Y:S01]  /*dc80*/  LEA.HI.X R23, R6, c[0x0][0x1fc], R7, 0x1, P6 ;  /* 0x00007f0006177a11 */ /* 0x000fe200030f0c07 */
[----:B------:R-:W-:Y:S02]  /*dc90*/  IMAD.MOV.U32 R232, RZ, RZ, 0x5 ;  /* 0x00000005ffe87424 */ /* 0x000fe400078e00ff */
[----:B------:R-:W-:Y:S01]  /*dca0*/  IMAD.MOV.U32 R224, RZ, RZ, c[0x0][0x1e0] ;  /* 0x00007800ffe07624 */ /* 0x000fe200078e00ff */
[----:B------:R-:W-:Y:S04]  /*dcb0*/  LDSM.16.M88.4 R168, [R196+0x9900] ;  /* 0x00990000c4a8783b */ /* 0x000fe80000000200 */
[----:B------:R-:W-:Y:S01]  /*dcc0*/  SHF.L.U64.HI R224, R224, R232, c[0x0][0x1e4] ;  /* 0x00007900e0e07619 */ /* 0x000fe200000102e8 */
[----:B------:R-:W-:Y:S05]  /*dcd0*/  LDSM.16.M88.4 R172, [R204+0x10100] ;  /* 0x01010000ccac783b */ /* 0x000fea0000000200 */
[----:B------:R-:W-:Y:S05]  /*dce0*/  LDSM.16.M88.4 R176, [R207] ;  /* 0x00000000cfb0783b */ /* 0x000fea0000000200 */
[----:B------:R-:W-:Y:S05]  /*dcf0*/  LDSM.16.M88.4 R180, [R222] ;  /* 0x00000000deb4783b */ /* 0x000fea0000000200 */
[----:B------:R-:W-:Y:S05]  /*dd00*/  LDSM.16.M88.4 R184, [R221] ;  /* 0x00000000ddb8783b */ /* 0x000fea0000000200 */
[----:B------:R-:W-:Y:S05]  /*dd10*/  LDSM.16.M88.4 R188, [R220] ;  /* 0x00000000dcbc783b */ /* 0x000fea0000000200 */
[----:B------:R-:W4:Y:S05]  /*dd20*/  LDL R159, [R1+0x3c] ;  /* 0x00003c00019f7983 */ /* 0x000f2a0000100800 */
[----:B------:R-:W5:Y:S05]  /*dd30*/  LDL.64 R234, [R1+0x20] ;  /* 0x0000200001ea7983 */ /* 0x000f6a0000100a00 */
[----:B------:R-:W5:Y:S01]  /*dd40*/  LDL.64 R236, [R1+0x28] ;  /* 0x0000280001ec7983 */ /* 0x000f620000100a00 */
[-C--:B--2---:R-:W-:Y:S04]  /*dd50*/  IMAD.WIDE.U32 R2, R223, R18.reuse, R24 ;  /* 0x00000012df027225 */ /* 0x084fe800078e0018 */
[----:B------:R-:W-:Y:S01]  /*dd60*/  IMAD.IADD R3, R3, 0x1, R0 ;  /* 0x0000000103037824 */ /* 0x000fe200078e0200 */
[C---:B------:R-:W-:Y:S04]  /*dd70*/  LEA R20, P0, R2.reuse, c[0x0][0x1f8], 0x1 ;  /* 0x00007e0002147a11 */ /* 0x040fe800078008ff */
[----:B------:R-:W-:Y:S01]  /*dd80*/  LEA.HI.X R21, R2, c[0x0][0x1fc], R3, 0x1, P0 ;  /* 0x00007f0002157a11 */ /* 0x000fe200000f0c03 */
[----:B------:R-:W-:Y:S01]  /*dd90*/  IMAD.IADD R2, R0, 0x1, R5 ;  /* 0x0000000100027824 */ /* 0x000fe200078e0205 */
[C---:B------:R-:W-:Y:S04]  /*dda0*/  LEA R14, P0, R4.reuse, c[0x0][0x1f8], 0x1 ;  /* 0x00007e00040e7a11 */ /* 0x040fe800078008ff */
[----:B------:R-:W-:Y:S01]  /*ddb0*/  LEA.HI.X R15, R4, c[0x0][0x1fc], R2, 0x1, P0 ;  /* 0x00007f00040f7a11 */ /* 0x000fe200000f0c02 */
[----:B------:R-:W-:Y:S01]  /*ddc0*/  IMAD.WIDE.U32 R4, R223, R18, R226 ;  /* 0x00000012df047225 */ /* 0x000fe200078e00e2 */
[-C--:B---3--:R-:W-:Y:S02]  /*ddd0*/  IADD3 R3, P0, R16, R12.reuse, RZ ;  /* 0x0000000c10037210 */ /* 0x088fe40007f1e0ff */
[----:B------:R-:W2:Y:S01]  /*dde0*/  LDSM.16.M88.4 R16, [R196+0x8900] ;  /* 0x00890000c410783b */ /* 0x000ea20000000200 */
[----:B------:R-:W-:Y:S01]  /*ddf0*/  IMAD.IADD R2, R0, 0x1, R13 ;  /* 0x0000000100027824 */ /* 0x000fe200078e020d */
[----:B------:R-:W-:Y:S01]  /*de00*/  LEA R28, P5, R4, c[0x0][0x1f8], 0x1 ;  /* 0x00007e00041c7a11 */ /* 0x000fe200078a08ff */
[----:B------:R-:W-:Y:S02]  /*de10*/  IMAD.IADD R0, R0, 0x1, R5 ;  /* 0x0000000100007824 */ /* 0x000fe400078e0205 */
[----:B------:R-:W-:Y:S01]  /*de20*/  IMAD.X R5, R2, 0x1, R25, P0 ;  /* 0x0000000102057824 */ /* 0x000fe200000e0619 */
[C---:B------:R-:W-:Y:S01]  /*de30*/  LEA R192, P0, R3.reuse, c[0x0][0x1f8], 0x1 ;  /* 0x00007e0003c07a11 */ /* 0x040fe200078008ff */
[----:B------:R-:W3:Y:S01]  /*de40*/  LDSM.16.M88.4 R24, [R196+0x9100] ;  /* 0x00910000c418783b */ /* 0x000ee20000000200 */
[----:B------:R-:W-:Y:S02]  /*de50*/  LEA.HI.X R29, R4, c[0x0][0x1fc], R0, 0x1, P5 ;  /* 0x00007f00041d7a11 */ /* 0x000fe400028f0c00 */
[----:B------:R-:W-:Y:S02]  /*de60*/  LEA.HI.X R193, R3, c[0x0][0x1fc], R5, 0x1, P0 ;  /* 0x00007f0003c17a11 */ /* 0x000fe400000f0c05 */
[----:B------:R-:W-:Y:S01]  /*de70*/  @!PT LDS RZ, [RZ] ;  /* 0x00000000fffff984 */ /* 0x000fe20000000800 */
[----:B------:R-:W-:Y:S01]  /*de80*/  @!PT LDS RZ, [RZ] ;  /* 0x00000000fffff984 */ /* 0x000fe20000000800 */
[----:B------:R-:W-:Y:S01]  /*de90*/  @!PT LDS RZ, [RZ] ;  /* 0x00000000fffff984 */ /* 0x000fe20000000800 */
[----:B------:R3:W-:Y:S01]  /*dea0*/  LDGSTS.E.BYPASS.LTC128B.128 [R225+0x100], [R20.64], !P4 ;  /* 0x0010000014e17fae */ /* 0x0007e2000e101d4c */
[-C--:B------:R-:W-:Y:S02]  /*deb0*/  IADD3 R0, P6, R230, R12.reuse, RZ ;  /* 0x0000000ce6007210 */ /* 0x080fe40007fde0ff */
[-C--:B------:R-:W-:Y:S02]  /*dec0*/  IADD3 R3, P5, R228, R12.reuse, RZ ;  /* 0x0000000ce4037210 */ /* 0x080fe40007fbe0ff */
[----:B------:R-:W-:Y:S01]  /*ded0*/  IADD3 R12, P0, R226, R12, RZ ;  /* 0x0000000ce20c7210 */ /* 0x000fe20007f1e0ff */
[----:B------:R2:W-:Y:S01]  /*dee0*/  LDGSTS.E.BYPASS.LTC128B.128 [R225+0x2100], [R14.64], !P3 ;  /* 0x021000000ee17fae */ /* 0x0005e2000d901d4c */
[----:B------:R-:W-:Y:S01]  /*def0*/  IMAD.X R5, R2, 0x1, R231, P6 ;  /* 0x0000000102057824 */ /* 0x000fe200030e06e7 */
[----:B------:R-:W-:Y:S01]  /*df00*/  LEA R30, P6, R0, c[0x0][0x1f8], 0x1 ;  /* 0x00007e00001e7a11 */ /* 0x000fe200078c08ff */
[C---:B------:R-:W-:Y:S01]  /*df10*/  IMAD.X R6, R2.reuse, 0x1, R229, P5 ;  /* 0x0000000102067824 */ /* 0x040fe200028e06e5 */
[C---:B------:R-:W-:Y:S01]  /*df20*/  LEA R194, P5, R3.reuse, c[0x0][0x1f8], 0x1 ;  /* 0x00007e0003c27a11 */ /* 0x040fe200078a08ff */
[----:B------:R-:W-:Y:S01]  /*df30*/  IMAD.X R4, R2, 0x1, R227, P0 ;  /* 0x0000000102047824 */ /* 0x000fe200000e06e3 */
        /* <DEDUP_REMOVED lines=8> */
[----:B------:R-:W-:Y:S01]  /*dfc0*/  ISETP.GT.AND P6, PT, R223, R233, PT ;  /* 0x000000e9df00720c */ /* 0x000fe20003fc4270 */
[----:B------:R1:W-:Y:S01]  /*dfd0*/  LDGSTS.E.BYPASS.LTC128B.128 [R225+0x1100], [R192.64], !P4 ;  /* 0x01100000c0e17fae */ /* 0x0003e2000e101d4c */
[----:B------:R-:W-:Y:S03]  /*dfe0*/  PLOP3.LUT P0, PT, PT, PT, UP2, 0x80, 0x0 ;  /* 0x000000000000781c */ /* 0x000fe60003f0f028 */
[C---:B------:R-:W-:Y:S01]  /*dff0*/  HMMA.16816.F32.BF16 R8, R32.reuse, R10, RZ ;  /* 0x0000000a2008723c */ /* 0x040fe200000418ff */
[----:B------:R1:W-:Y:S05]  /*e000*/  LDGSTS.E.BYPASS.LTC128B.128 [R225+0x3100], [R30.64], !P3 ;  /* 0x031000001ee17fae */ /* 0x0003ea000d901d4c */
[----:B------:R1:W-:Y:S02]  /*e010*/  LDGSTS.E.BYPASS.LTC128B.128 [R225+0x5100], [R194.64], !P2 ;  /* 0x05100000c2e17fae */ /* 0x0003e4000d101d4c */
[C---:B--2---:R-:W-:Y:S03]  /*e020*/  HMMA.16816.F32.BF16 R12, R32.reuse, R16, RZ ;  /* 0x00000010200c723c */ /* 0x044fe600000418ff */
[----:B------:R2:W-:Y:S01]  /*e030*/  LDGSTS.E.BYPASS.LTC128B.128 [R225+0x7100], [R2.64], !P1 ;  /* 0x0710000002e17fae */ /* 0x0005e2000c901d4c */
[----:B----4-:R-:W-:Y:S04]  /*e040*/  @P5 IMAD.HI.U32 R156, R159, c[0x0][0x2c8], RZ ;  /* 0x0000b2009f9c5a27 */ /* 0x010fe800078e00ff */
[C---:B------:R-:W-:Y:S01]  /*e050*/  HMMA.16816.F32.BF16 R16, R32.reuse, R18, RZ ;  /* 0x000000122010723c */ /* 0x040fe200000418ff */
[----:B------:R-:W0:Y:S03]  /*e060*/  LDGDEPBAR ;  /* 0x00000000000079af */ /* 0x000e260000000000 */
[----:B------:R-:W-:Y:S04]  /*e070*/  @P0 SHF.R.U32.HI R159, RZ, c[0x0][0x2cc], R156 ;  /* 0x0000b300ff9f0a19 */ /* 0x000fe8000001169c */
[C---:B---3--:R-:W-:Y:S08]  /*e080*/  HMMA.16816.F32.BF16 R20, R32.reuse, R24, RZ ;  /* 0x000000182014723c */ /* 0x048ff000000418ff */
[C---:B------:R-:W-:Y:S08]  /*e090*/  HMMA.16816.F32.BF16 R24, R32.reuse, R26, RZ ;  /* 0x0000001a2018723c */ /* 0x040ff000000418ff */
[C---:B-1----:R-:W-:Y:S08]  /*e0a0*/  HMMA.16816.F32.BF16 R28, R32.reuse, R168, RZ ;  /* 0x000000a8201c723c */ /* 0x042ff000000418ff */
[----:B------:R-:W-:Y:S01]  /*e0b0*/  HMMA.16816.F32.BF16 R32, R32, R170, RZ ;  /* 0x000000aa2020723c */ /* 0x000fe200000418ff */
[----:B------:R-:W-:Y:S07]  /*e0c0*/  LDSM.16.M88.4 R168, [R206+0x10100] ;  /* 0x01010000cea8783b */ /* 0x000fee0000000200 */
[C---:B------:R-:W-:Y:S08]  /*e0d0*/  HMMA.16816.F32.BF16 R4, R172.reuse, R176, R4 ;  /* 0x000000b0ac04723c */ /* 0x040ff00000041804 */
        /* <DEDUP_REMOVED lines=9> */
[----:B------:R-:W-:Y:S01]  /*e170*/  HMMA.16816.F32.BF16 R32, R172, R190, R32 ;  /* 0x000000beac20723c */ /* 0x000fe20000041820 */
[----:B------:R-:W2:Y:S05]  /*e180*/  LDSM.16.M88.4 R172, [R202+0x9900] ;  /* 0x00990000caac783b */ /* 0x000eaa0000000200 */
[----:B------:R-:W-:Y:S02]  /*e190*/  LDSM.16.M88.4 R188, [R201+0x1000] ;  /* 0x00100000c9bc783b */ /* 0x000fe40000000200 */
[C---:B-1----:R-:W-:Y:S08]  /*e1a0*/  HMMA.16816.F32.BF16 R4, R168.reuse, R176, R4 ;  /* 0x000000b0a804723c */ /* 0x042ff00000041804 */
[C---:B------:R-:W-:Y:S01]  /*e1b0*/  HMMA.16816.F32.BF16 R8, R168.reuse, R178, R8 ;  /* 0x000000b2a808723c */ /* 0x040fe20000041808 */
[----:B------:R-:W-:Y:S07]  /*e1c0*/  LDSM.16.M88.4 R176, [R205+0x10100] ;  /* 0x01010000cdb0783b */ /* 0x000fee0000000200 */
[C---:B---3--:R-:W-:Y:S08]  /*e1d0*/  HMMA.16816.F32.BF16 R12, R168.reuse, R180, R12 ;  /* 0x000000b4a80c723c */ /* 0x048ff0000004180c */
[C---:B------:R-:W-:Y:S01]  /*e1e0*/  HMMA.16816.F32.BF16 R16, R168.reuse, R182, R16 ;  /* 0x000000b6a810723c */ /* 0x040fe20000041810 */
[----:B------:R-:W1:Y:S07]  /*e1f0*/  LDSM.16.M88.4 R180, [R201] ;  /* 0x00000000c9b4783b */ /* 0x000e6e0000000200 */
[C---:B----4-:R-:W-:Y:S08]  /*e200*/  HMMA.16816.F32.BF16 R20, R168.reuse, R184, R20 ;  /* 0x000000b8a814723c */ /* 0x050ff00000041814 */
[C---:B------:R-:W-:Y:S01]  /*e210*/  HMMA.16816.F32.BF16 R24, R168.reuse, R186, R24 ;  /* 0x000000baa818723c */ /* 0x040fe20000041818 */
[----:B------:R-:W3:Y:S07]  /*e220*/  LDSM.16.M88.4 R184, [R201+0x800] ;  /* 0x00080000c9b8783b */ /* 0x000eee0000000200 */
[C---:B--2---:R-:W-:Y:S08]  /*e230*/  HMMA.16816.F32.BF16 R28, R168.reuse, R172, R28 ;  /* 0x000000aca81c723c */ /* 0x044ff0000004181c */
[----:B------:R-:W-:Y:S01]  /*e240*/  HMMA.16816.F32.BF16 R32, R168, R174, R32 ;  /* 0x000000aea820723c */ /* 0x000fe20000041820 */
[----:B------:R-:W2:Y:S05]  /*e250*/  LDSM.16.M88.4 R168, [R201+0x1800] ;  /* 0x00180000c9a8783b */ /* 0x000eaa0000000200 */
[----:B------:R-:W-:Y:S02]  /*e260*/  LDSM.16.M88.4 R172, [R203+0x14100] ;  /* 0x01410000cbac783b */ /* 0x000fe40000000200 */
[C---:B-1----:R-:W-:Y:S08]  /*e270*/  HMMA.16816.F32.BF16 R4, R176.reuse, R180, R4 ;  /* 0x000000b4b004723c */ /* 0x042ff00000041804 */
[C---:B------:R-:W-:Y:S01]  /*e280*/  HMMA.16816.F32.BF16 R8, R176.reuse, R182, R8 ;  /* 0x000000b6b008723c */ /* 0x040fe20000041808 */
[----:B------:R-:W1:Y:S07]  /*e290*/  LDSM.16.M88.4 R180, [R196+0xa100] ;  /* 0x00a10000c4b4783b */ /* 0x000e6e0000000200 */
[C---:B---3--:R-:W-:Y:S08]  /*e2a0*/  HMMA.16816.F32.BF16 R12, R176.reuse, R184, R12 ;  /* 0x000000b8b00c723c */ /* 0x048ff0000004180c */
[C---:B------:R-:W-:Y:S01]  /*e2b0*/  HMMA.16816.F32.BF16 R16, R176.reuse, R186, R16 ;  /* 0x000000bab010723c */ /* 0x040fe20000041810 */
[----:B------:R-:W3:Y:S07]  /*e2c0*/  LDSM.16.M88.4 R184, [R196+0xa900] ;  /* 0x00a90000c4b8783b */ /* 0x000eee0000000200 */
[C---:B------:R-:W-:Y:S08]  /*e2d0*/  HMMA.16816.F32.BF16 R20, R176.reuse, R188, R20 ;  /* 0x000000bcb014723c */ /* 0x040ff00000041814 */
[C---:B------:R-:W-:Y:S01]  /*e2e0*/  HMMA.16816.F32.BF16 R24, R176.reuse, R190, R24 ;  /* 0x000000beb018723c */ /* 0x040fe20000041818 */
[----:B------:R-:W4:Y:S07]  /*e2f0*/  LDSM.16.M88.4 R188, [R196+0xb100] ;  /* 0x00b10000c4bc783b */ /* 0x000f2e0000000200 */
[C---:B--2---:R-:W-:Y:S08]  /*e300*/  HMMA.16816.F32.BF16 R28, R176.reuse, R168, R28 ;  /* 0x000000a8b01c723c */ /* 0x044ff0000004181c */
[----:B------:R-:W-:Y:S01]  /*e310*/  HMMA.16816.F32.BF16 R32, R176, R170, R32 ;  /* 0x000000aab020723c */ /* 0x000fe20000041820 */
[----:B------:R-:W2:Y:S05]  /*e320*/  LDSM.16.M88.4 R168, [R196+0xb900] ;  /* 0x00b90000c4a8783b */ /* 0x000eaa0000000200 */
[----:B------:R-:W-:Y:S02]  /*e330*/  LDSM.16.M88.4 R176, [R204+0x14100] ;  /* 0x01410000ccb0783b */ /* 0x000fe40000000200 */
[C---:B-1----:R-:W-:Y:S08]  /*e340*/  HMMA.16816.F32.BF16 R4, R172.reuse, R180, R4 ;  /* 0x000000b4ac04723c */ /* 0x042ff00000041804 */
[C---:B------:R-:W-:Y:S01]  /*e350*/  HMMA.16816.F32.BF16 R8, R172.reuse, R182, R8 ;  /* 0x000000b6ac08723c */ /* 0x040fe20000041808 */
[----:B------:R-:W1:Y:S07]  /*e360*/  LDSM.16.M88.4 R180, [R219] ;  /* 0x00000000dbb4783b */ /* 0x000e6e0000000200 */
[C---:B---3--:R-:W-:Y:S08]  /*e370*/  HMMA.16816.F32.BF16 R12, R172.reuse, R184, R12 ;  /* 0x000000b8ac0c723c */ /* 0x048ff0000004180c */
[C---:B------:R-:W-:Y:S01]  /*e380*/  HMMA.16816.F32.BF16 R16, R172.reuse, R186, R16 ;  /* 0x000000baac10723c */ /* 0x040fe20000041810 */
[----:B------:R-:W3:Y:S07]  /*e390*/  LDSM.16.M88.4 R184, [R218] ;  /* 0x00000000dab8783b */ /* 0x000eee0000000200 */
[C---:B----4-:R-:W-:Y:S08]  /*e3a0*/  HMMA.16816.F32.BF16 R20, R172.reuse, R188, R20 ;  /* 0x000000bcac14723c */ /* 0x050ff00000041814 */
[C---:B------:R-:W-:Y:S01]  /*e3b0*/  HMMA.16816.F32.BF16 R24, R172.reuse, R190, R24 ;  /* 0x000000beac18723c */ /* 0x040fe20000041818 */
[----:B------:R-:W4:Y:S07]  /*e3c0*/  LDSM.16.M88.4 R188, [R217] ;  /* 0x00000000d9bc783b */ /* 0x000f2e0000000200 */
[C---:B--2---:R-:W-:Y:S08]  /*e3d0*/  HMMA.16816.F32.BF16 R28, R172.reuse, R168, R28 ;  /* 0x000000a8ac1c723c */ /* 0x044ff0000004181c */
[----:B------:R-:W-:Y:S01]  /*e3e0*/  HMMA.16816.F32.BF16 R32, R172, R170, R32 ;  /* 0x000000aaac20723c */ /* 0x000fe20000041820 */
[----:B------:R-:W2:Y:S05]  /*e3f0*/  LDSM.16.M88.4 R168, [R216] ;  /* 0x00000000d8a8783b */ /* 0x000eaa0000000200 */
[----:B------:R-:W-:Y:S02]  /*e400*/  LDSM.16.M88.4 R172, [R206+0x14100] ;  /* 0x01410000ceac783b */ /* 0x000fe40000000200 */
[C---:B-1----:R-:W-:Y:S08]  /*e410*/  HMMA.16816.F32.BF16 R4, R176.reuse, R180, R4 ;  /* 0x000000b4b004723c */ /* 0x042ff00000041804 */
        /* <DEDUP_REMOVED lines=123> */
[C---:B------:R-:W-:Y:S08]  /*ebd0*/  HMMA.16816.F32.BF16 R24, R172.reuse, R190, R24 ;  /* 0x000000beac18723c */ /* 0x040ff00000041818 */
[C---:B--2---:R-:W-:Y:S07]  /*ebe0*/  HMMA.16816.F32.BF16 R28, R172.reuse, R168, R28 ;  /* 0x000000a8ac1c723c */ /* 0x044fee000004181c */
[----:B------:R-:W-:Y:S01]  /*ebf0*/  @P6 IADD3 R168, R223, -0x1, RZ ;  /* 0xffffffffdfa86810 */ /* 0x000fe20007ffe0ff */
[----:B------:R-:W-:Y:S04]  /*ec00*/  HMMA.16816.F32.BF16 R32, R172, R170, R32 ;  /* 0x000000aaac20723c */ /* 0x000fe80000041820 */
[----:B------:R-:W-:Y:S04]  /*ec10*/  @P6 SHF.R.S32.HI R0, RZ, 0x1f, R168 ;  /* 0x0000001fff006819 */ /* 0x000fe800000114a8 */
[C---:B-1----:R-:W-:Y:S05]  /*ec20*/  HMMA.16816.F32.BF16 R4, R176.reuse, R180, R4 ;  /* 0x000000b4b004723c */ /* 0x042fea0000041804 */
[----:B------:R-:W-:Y:S03]  /*ec30*/  @P6 IMAD R0, R0, c[0x0][0x1e0], RZ ;  /* 0x0000780000006a24 */ /* 0x000fe600078e02ff */
[C---:B------:R-:W-:Y:S04]  /*ec40*/  HMMA.16816.F32.BF16 R8, R176.reuse, R182, R8 ;  /* 0x000000b6b008723c */ /* 0x040fe80000041808 */
[C---:B------:R-:W-:Y:S02]  /*ec50*/  @P6 IMAD R0, R168.reuse, c[0x0][0x1e4], R0 ;  /* 0x00007900a8006a24 */ /* 0x040fe400078e0200 */
[----:B------:R-:W-:Y:S02]  /*ec60*/  @P6 IMAD.WIDE.U32 R168, R168, c[0x0][0x1e0], RZ ;  /* 0x00007800a8a86a25 */ /* 0x000fe400078e00ff */
[C---:B---3--:R-:W-:Y:S04]  /*ec70*/  HMMA.16816.F32.BF16 R12, R176.reuse, R184, R12 ;  /* 0x000000b8b00c723c */ /* 0x048fe8000004180c */
[----:B------:R-:W-:Y:S02]  /*ec80*/  @P6 IMAD.IADD R0, R169, 0x1, R0 ;  /* 0x00000001a9006824 */ /* 0x000fe400078e0200 */
[C---:B------:R-:W-:Y:S02]  /*ec90*/  @P6 IMAD.SHL.U32 R2, R168.reuse, 0x40, RZ ;  /* 0x00000040a8026824 */ /* 0x040fe400078e00ff */
[C---:B------:R-:W-:Y:S04]  /*eca0*/  HMMA.16816.F32.BF16 R16, R176.reuse, R186, R16 ;  /* 0x000000bab010723c */ /* 0x040fe80000041810 */
[----:B------:R-:W-:Y:S02]  /*ecb0*/  @P6 SHF.L.U64.HI R0, R168, 0x6, R0 ;  /* 0x00000006a8006819 */ /* 0x000fe40000010200 */
[----:B------:R-:W1:Y:S01]  /*ecc0*/  LDSM.16.M88.4 R168, [R201+0x7000] ;  /* 0x00700000c9a8783b */ /* 0x000e620000000200 */
[C---:B-----5:R-:W-:Y:S02]  /*ecd0*/  @P6 IADD3 R3, P5, R2.reuse, R236, RZ ;  /* 0x000000ec02036210 */ /* 0x060fe40007fbe0ff */
[----:B------:R-:W-:Y:S03]  /*ece0*/  @P6 IADD3 R156, P0, R2, R248, RZ ;  /* 0x000000f8029c6210 */ /* 0x000fe60007f1e0ff */
[C---:B------:R-:W-:Y:S01]  /*ecf0*/  @P6 IMAD.X R172, R0.reuse, 0x1, R235, P5 ;  /* 0x0000000100ac6824 */ /* 0x040fe200028e06eb */
[C---:B------:R-:W-:Y:S01]  /*ed00*/  @P6 LEA R180, P5, R3.reuse, c[0x0][0x1c8], 0x1 ;  /* 0x0000720003b46a11 */ /* 0x040fe200078a08ff */
[----:B------:R-:W-:Y:S01]  /*ed10*/  @P6 IMAD.X R183, R0, 0x1, R247, P0 ;  /* 0x0000000100b76824 */ /* 0x000fe200000e06f7 */
[C---:B------:R-:W-:Y:S02]  /*ed20*/  @P6 LEA R182, P0, R156.reuse, c[0x0][0x1c8], 0x1 ;  /* 0x000072009cb66a11 */ /* 0x040fe400078008ff */
[----:B------:R-:W-:Y:S02]  /*ed30*/  @P6 LEA.HI.X R181, R3, c[0x0][0x1cc], R172, 0x1, P5 ;  /* 0x0000730003b56a11 */ /* 0x000fe400028f0cac */
[----:B------:R-:W2:Y:S01]  /*ed40*/  LDSM.16.M88.4 R172, [R201+0x7800] ;  /* 0x00780000c9ac783b */ /* 0x000ea20000000200 */
[----:B------:R-:W-:Y:S04]  /*ed50*/  DEPBAR.LE SB0, 0x0 ;  /* 0x000080000000791a */ /* 0x000fe80000000000 */
[----:B------:R-:W-:Y:S01]  /*ed60*/  BAR.SYNC.DEFER_BLOCKING 0x0 ;  /* 0x0000000000007b1d */ /* 0x000fe20000010000 */
[----:B------:R-:W-:Y:S02]  /*ed70*/  @P6 LEA.HI.X R183, R156, c[0x0][0x1cc], R183, 0x1, P0 ;  /* 0x000073009cb76a11 */ /* 0x000fe400000f0cb7 */
[C---:B------:R-:W-:Y:S02]  /*ed80*/  @P6 IADD3 R3, P5, R2.reuse, R243, RZ ;  /* 0x000000f302036210 */ /* 0x040fe40007fbe0ff */
[----:B------:R-:W-:Y:S01]  /*ed90*/  @P6 IADD3 R156, P0, R2, R241, RZ ;  /* 0x000000f1029c6210 */ /* 0x000fe20007f1e0ff */
[C---:B-1----:R-:W-:Y:S01]  /*eda0*/  HMMA.16816.F32.BF16 R20, R176.reuse, R168, R20 ;  /* 0x000000a8b014723c */ /* 0x042fe20000041814 */
[----:B------:R-:W-:Y:S01]  /*edb0*/  @!PT LDS RZ, [RZ] ;  /* 0x00000000fffff984 */ /* 0x000fe20000000800 */
[----:B------:R-:W-:Y:S01]  /*edc0*/  @!PT LDS RZ, [RZ] ;  /* 0x00000000fffff984 */ /* 0x000fe20000000800 */
[----:B------:R-:W-:Y:S01]  /*edd0*/  @!PT LDS RZ, [RZ] ;  /* 0x00000000fffff984 */ /* 0x000fe20000000800 */
[----:B------:R1:W-:Y:S05]  /*ede0*/  @P6 LDGSTS.E.BYPASS.LTC128B.128 [R225+0x8100], [R180.64], !P4 ;  /* 0x08100000b4e16fae */ /* 0x0003ea000e101d4c */
[----:B------:R3:W-:Y:S02]  /*edf0*/  @P6 LDGSTS.E.BYPASS.LTC128B.128 [R225+0xa100], [R182.64], !P3 ;  /* 0x0a100000b6e16fae */ /* 0x0007e4000d901d4c */
[C---:B------:R-:W-:Y:S08]  /*ee00*/  HMMA.16816.F32.BF16 R24, R176.reuse, R170, R24 ;  /* 0x000000aab018723c */ /* 0x040ff00000041818 */
[C---:B--2---:R-:W-:Y:S08]  /*ee10*/  HMMA.16816.F32.BF16 R28, R176.reuse, R172, R28 ;  /* 0x000000acb01c723c */ /* 0x044ff0000004181c */
[----:B------:R-:W-:Y:S04]  /*ee20*/  HMMA.16816.F32.BF16 R32, R176, R174, R32 ;  /* 0x000000aeb020723c */ /* 0x000fe80000041820 */
[C---:B-1----:R-:W-:Y:S01]  /*ee30*/  @P6 IMAD.X R180, R0.reuse, 0x1, R242, P5 ;  /* 0x0000000100b46824 */ /* 0x042fe200028e06f2 */
[C---:B------:R-:W-:Y:S04]  /*ee40*/  @P6 LEA R188, P5, R3.reuse, c[0x0][0x1c8], 0x1 ;  /* 0x0000720003bc6a11 */ /* 0x040fe800078a08ff */
[----:B------:R-:W-:Y:S03]  /*ee50*/  @P6 LEA.HI.X R189, R3, c[0x0][0x1cc], R180, 0x1, P5 ;  /* 0x0000730003bd6a11 */ /* 0x000fe600028f0cb4 */
[----:B------:R-:W-:Y:S01]  /*ee60*/  @P6 IMAD.X R3, R0, 0x1, R240, P0 ;  /* 0x0000000100036824 */ /* 0x000fe200000e06f0 */
[----:B------:R-:W-:Y:S02]  /*ee70*/  @P6 LEA R184, P5, R156, c[0x0][0x1c8], 0x1 ;  /* 0x000072009cb86a11 */ /* 0x000fe400078a08ff */
[----:B------:R-:W-:Y:S01]  /*ee80*/  @P6 IADD3 R2, P0, R238, R2, RZ ;  /* 0x00000002ee026210 */ /* 0x000fe20007f1e0ff */
[----:B------:R1:W-:Y:S01]  /*ee90*/  @P6 LDGSTS.E.BYPASS.LTC128B.128 [R225+0xc100], [R188.64], !P2 ;  /* 0x0c100000bce16fae */ /* 0x0003e2000d101d4c */
[----:B------:R-:W-:Y:S02]  /*eea0*/  @P6 LEA.HI.X R185, R156, c[0x0][0x1cc], R3, 0x1, P5 ;  /* 0x000073009cb96a11 */ /* 0x000fe400028f0c03 */
[----:B------:R-:W-:Y:S01]  /*eeb0*/  @P6 IADD3 R156, P5, R2, R236, RZ ;  /* 0x000000ec029c6210 */ /* 0x000fe20007fbe0ff */
[----:B------:R-:W-:Y:S01]  /*eec0*/  @P6 IMAD.X R0, R224, 0x1, R0, P0 ;  /* 0x00000001e0006824 */ /* 0x000fe200000e0600 */
[----:B------:R-:W-:Y:S01]  /*eed0*/  @P6 IADD3 R3, P0, R2, R248, RZ ;  /* 0x000000f802036210 */ /* 0x000fe20007f1e0ff */
[----:B------:R1:W-:Y:S02]  /*eee0*/  @P6 LDGSTS.E.BYPASS.LTC128B.128 [R225+0xe100], [R184.64], !P1 ;  /* 0x0e100000b8e16fae */ /* 0x0003e4000c901d4c */
[----:B------:R-:W-:Y:S01]  /*eef0*/  @P6 IMAD.X R168, R0, 0x1, R235, P5 ;  /* 0x0000000100a86824 */ /* 0x000fe200028e06eb */
[----:B------:R-:W-:Y:S01]  /*ef00*/  @P6 LEA R180, P5, R156, c[0x0][0x1c8], 0x1 ;  /* 0x000072009cb46a11 */ /* 0x000fe200078a08ff */
[----:B------:R-:W-:Y:S01]  /*ef10*/  @P6 IMAD.X R169, R0, 0x1, R247, P0 ;  /* 0x0000000100a96824 */ /* 0x000fe200000e06f7 */
[C---:B---3--:R-:W-:Y:S02]  /*ef20*/  @P6 LEA R182, P0, R3.reuse, c[0x0][0x1c8], 0x1 ;  /* 0x0000720003b66a11 */ /* 0x048fe400078008ff */
[----:B------:R-:W-:Y:S02]  /*ef30*/  @P6 LEA.HI.X R181, R156, c[0x0][0x1cc], R168, 0x1, P5 ;  /* 0x000073009cb56a11 */ /* 0x000fe400028f0ca8 */
[C---:B------:R-:W-:Y:S02]  /*ef40*/  @P6 IADD3 R156, P5, R2.reuse, R243, RZ ;  /* 0x000000f3029c6210 */ /* 0x040fe40007fbe0ff */
[----:B------:R-:W-:Y:S01]  /*ef50*/  @P6 LEA.HI.X R183, R3, c[0x0][0x1cc], R169, 0x1, P0 ;  /* 0x0000730003b76a11 */ /* 0x000fe200000f0ca9 */
[----:B------:R1:W-:Y:S01]  /*ef60*/  @P6 LDGSTS.E.BYPASS.LTC128B.128 [R225+0x9100], [R180.64], !P4 ;  /* 0x09100000b4e16fae */ /* 0x0003e2000e101d4c */
[----:B------:R-:W-:Y:S01]  /*ef70*/  @P6 IADD3 R2, P0, R2, R241, RZ ;  /* 0x000000f102026210 */ /* 0x000fe20007f1e0ff */
[----:B------:R-:W-:Y:S01]  /*ef80*/  @P6 IMAD.X R3, R0, 0x1, R242, P5 ;  /* 0x0000000100036824 */ /* 0x000fe200028e06f2 */
[----:B------:R-:W-:Y:S02]  /*ef90*/  @P6 LEA R170, P5, R156, c[0x0][0x1c8], 0x1 ;  /* 0x000072009caa6a11 */ /* 0x000fe400078a08ff */
[----:B------:R1:W-:Y:S01]  /*efa0*/  @P6 LDGSTS.E.BYPASS.LTC128B.128 [R225+0xb100], [R182.64], !P3 ;  /* 0x0b100000b6e16fae */ /* 0x0003e2000d901d4c */
[----:B------:R-:W-:Y:S01]  /*efb0*/  @P6 IMAD.X R0, R0, 0x1, R240, P0 ;  /* 0x0000000100006824 */ /* 0x000fe200000e06f0 */
[----:B------:R-:W-:Y:S01]  /*efc0*/  @P6 LEA.HI.X R171, R156, c[0x0][0x1cc], R3, 0x1, P5 ;  /* 0x000073009cab6a11 */ /* 0x000fe200028f0c03 */
[----:B------:R-:W-:Y:S01]  /*efd0*/  IMAD.SHL.U32 R156, R223, 0x40, RZ ;  /* 0x00000040df9c7824 */ /* 0x000fe200078e00ff */
[C---:B------:R-:W-:Y:S01]  /*efe0*/  @P6 LEA R168, P0, R2.reuse, c[0x0][0x1c8], 0x1 ;  /* 0x0000720002a86a11 */ /* 0x040fe200078008ff */
[----:B------:R-:W2:Y:S03]  /*eff0*/  SHFL.IDX PT, R3, R159, RZ, 0x1c1f ;  /* 0x001c1fff9f037589 */ /* 0x000ea600000e0000 */
[----:B------:R-:W-:Y:S02]  /*f000*/  @P6 LEA.HI.X R169, R2, c[0x0][0x1cc], R0, 0x1, P0 ;  /* 0x0000730002a96a11 */ /* 0x000fe400000f0c00 */
[----:B------:R1:W-:Y:S01]  /*f010*/  @P6 LDGSTS.E.BYPASS.LTC128B.128 [R225+0xd100], [R170.64], !P2 ;  /* 0x0d100000aae16fae */ /* 0x0003e2000d101d4c */
[----:B------:R-:W-:Y:S02]  /*f020*/  IADD3 R0, -R246, 0x1, -R156 ;  /* 0x00000001f6007810 */ /* 0x000fe40007ffe99c */
[----:B------:R-:W-:Y:S02]  /*f030*/  PLOP3.LUT P0, PT, PT, PT, UP1, 0x40, 0x0 ;  /* 0x000000000000781c */ /* 0x000fe40003f0e818 */
[----:B------:R3:W-:Y:S01]  /*f040*/  @P6 LDGSTS.E.BYPASS.LTC128B.128 [R225+0xf100], [R168.64], !P1 ;  /* 0x0f100000a8e16fae */ /* 0x0007e2000c901d4c */
[----:B------:R-:W-:Y:S04]  /*f050*/  IADD3 R0, R0, c[0x0][0x1d0], RZ ;  /* 0x0000740000007a10 */ /* 0x000fe80007ffe0ff */
[----:B------:R-:W-:Y:S01]  /*f060*/  IADD3 R0, R0, -c[0x0][0x168], RZ ;  /* 0x80005a0000007a10 */ /* 0x000fe20007ffe0ff */
[----:B------:R-:W0:Y:S03]  /*f070*/  LDGDEPBAR ;  /* 0x00000000000079af */ /* 0x000e260000000000 */
[C---:B---3--:R-:W-:Y:S02]  /*f080*/  IADD3 R169, R0.reuse, c[0x0][0x328], RZ ;  /* 0x0000ca0000a97a10 */ /* 0x048fe40007ffe0ff */
[----:B------:R-:W-:Y:S03]  /*f090*/  IADD3 R168, R0, UR6, RZ ;  /* 0x0000000600a87c10 */ /* 0x000fe6000fffe0ff */
[--C-:B--2---:R-:W-:Y:S02]  /*f0a0*/  IMAD.IADD R2, R169, 0x1, R3.reuse ;  /* 0x00000001a9027824 */ /* 0x104fe400078e0203 */
[----:B------:R-:W-:Y:S01]  /*f0b0*/  IMAD.IADD R0, R168, 0x1, R3 ;  /* 0x00000001a8007824 */ /* 0x000fe200078e0203 */
        /* <DEDUP_REMOVED lines=15> */
.L_x_4206:
[----:B------:R-:W-:Y:S04]  /*f1b0*/  MOV R170, c[0x0][0x32c] ;  /* 0x0000cb0000aa7a02 */ /* 0x000fe80000000f00 */
[----:B------:R-:W-:Y:S11]  /*f1c0*/  ISETP.NE.AND P0, PT, R170, 0x1, PT ;  /* 0x00000001aa00780c */ /* 0x000ff60003f05270 */
[----:B------:R-:W-:Y:S02]  /*f1d0*/  @!UPT UIADD3 URZ, URZ, URZ, URZ ;  /* 0x0000003f3f3ff290 */ /* 0x000fe4000fffe03f */
[----:B------:R-:W-:Y:S05]  /*f1e0*/  @P0 IMAD.HI.U32 R170, R3, c[0x0][0x330], RZ ;  /* 0x0000cc0003aa0a27 */ /* 0x000fea00078e00ff */
[----:B------:R-:W-:Y:S02]  /*f1f0*/  @P0 SHF.R.U32.HI R3, RZ, c[0x0][0x334], R170 ;  /* 0x0000cd00ff030a19 */ /* 0x000fe400000116aa */
.L_x_4207:
[----:B------:R-:W-:Y:S05]  /*f200*/  BSYNC B0 ;  /* 0x0000000000007941 */ /* 0x000fea0003800000 */
.L_x_4205:
[----:B------:R-:W-:Y:S04]  /*f210*/  IMAD R3, R3, c[0x0][0x32c], -R156 ;  /* 0x0000cb0003037a24 */ /* 0x000fe800078e0a9c */
[----:B------:R-:W-:Y:S05]  /*f220*/  IMAD.IADD R3, R3, 0x1, -R246 ;  /* 0x0000000103037824 */ /* 0x000fea00078e0af6 */
[----:B------:R-:W-:Y:S02]  /*f230*/  IADD3 R170, R3, c[0x0][0x32c], RZ ;  /* 0x0000cb0003aa7a10 */ /* 0x000fe40007ffe0ff */
[----:B------:R-:W-:Y:S02]  /*f240*/  IMNMX R0, R0, R3, !PT ;  /* 0x0000000300007217 */ /* 0x000fe40007800200 */
[----:B------:R-:W-:Y:S02]  /*f250*/  IMNMX R2, R2, R170, PT ;  /* 0x000000aa02027217 */ /* 0x000fe40003800200 */
.L_x_4204:
        /* <DEDUP_REMOVED lines=68> */
.L_x_4210:
[----:B------:R-:W-:Y:S04]  /*f6a0*/  MOV R12, c[0x0][0x32c] ;  /* 0x0000cb00000c7a02 */ /* 0x000fe80000000f00 */
[----:B------:R-:W-:Y:S11]  /*f6b0*/  ISETP.NE.AND P5, PT, R12, 0x1, PT ;  /* 0x000000010c00780c */ /* 0x000ff60003fa5270 */
[----:B------:R-:W-:Y:S02]  /*f6c0*/  @!UPT UIADD3 URZ, URZ, URZ, URZ ;  /* 0x0000003f3f3ff290 */ /* 0x000fe4000fffe03f */
[----:B------:R-:W-:Y:S05]  /*f6d0*/  @P5 IMAD.HI.U32 R12, R3, c[0x0][0x330], RZ ;  /* 0x0000cc00030c5a27 */ /* 0x000fea00078e00ff */
[----:B------:R-:W-:Y:S02]  /*f6e0*/  @P5 SHF.R.U32.HI R3, RZ, c[0x0][0x334], R12 ;  /* 0x0000cd00ff035a19 */ /* 0x000fe4000001160c */
.L_x_4211:
[----:B------:R-:W-:Y:S05]  /*f6f0*/  BSYNC B0 ;  /* 0x0000000000007941 */ /* 0x000fea0003800000 */
.L_x_4209:
[----:B------:R-:W-:Y:S04]  /*f700*/  IMAD R156, R3, c[0x0][0x32c], -R156 ;  /* 0x0000cb00039c7a24 */ /* 0x000fe800078e0a9c */
[----:B------:R-:W-:Y:S05]  /*f710*/  IMAD.IADD R156, R156, 0x1, -R246 ;  /* 0x000000019c9c7824 */ /* 0x000fea00078e0af6 */
[----:B------:R-:W-:Y:S02]  /*f720*/  IADD3 R3, R156, c[0x0][0x32c], RZ ;  /* 0x0000cb009c037a10 */ /* 0x000fe40007ffe0ff */
[----:B------:R-:W-:Y:S02]  /*f730*/  IMNMX R0, R0, R156, !PT ;  /* 0x0000009c00007217 */ /* 0x000fe40007800200 */
[----:B------:R-:W-:Y:S02]  /*f740*/  IMNMX R2, R2, R3, PT ;  /* 0x0000000302027217 */ /* 0x000fe40003800200 */
.L_x_4208:
        /* <DEDUP_REMOVED lines=13> */
[C---:B------:R-:W-:Y:S02]  /*f820*/  ISETP.GT.AND P6, PT, R0.reuse, 0x8, P0 ;  /* 0x000000080000780c */ /* 0x040fe400007c4270 */
[----:B------:R-:W-:Y:S02]  /*f830*/  FMNMX.FTZ R3, R173, R3, !PT ;  /* 0x00000003ad037209 */ /* 0x000fe40007810000 */
[----:B------:R-:W-:Y:S02]  /*f840*/  ISETP.GT.AND P5, PT, R0, 0x9, P0 ;  /* 0x000000090000780c */ /* 0x000fe400007a4270 */
[----:B------:R-:W-:Y:S02]  /*f850*/  FMNMX.FTZ R3, R177, R3, !PT ;  /* 0x00000003b1037209 */ /* 0x000fe40007810000 */
[----:B------:R-:W-:Y:S02]  /*f860*/  ISETP.LT.OR P6, PT, R2, 0x9, P6 ;  /* 0x000000090200780c */ /* 0x000fe400037c1670 */
[----:B------:R-:W-:Y:S02]  /*f870*/  FMNMX.FTZ R3, R178, R3, !PT ;  /* 0x00000003b2037209 */ /* 0x000fe40007810000 */
[----:B------:R-:W-:Y:S02]  /*f880*/  ISETP.LT.OR P5, PT, R2, 0xa, P5 ;  /* 0x0000000a0200780c */ /* 0x000fe40002fa1670 */
[----:B------:R-:W-:Y:S02]  /*f890*/  FMNMX.FTZ R12, R6, R158, !PT ;  /* 0x0000009e060c7209 */ /* 0x000fe40007810000 */
[----:B------:R-:W-:Y:S02]  /*f8a0*/  FSEL R10, R10, -INF , !P6 ;  /* 0xff8000000a0a7808 */ /* 0x000fe40007000000 */
[----:B------:R-:W-:Y:S02]  /*f8b0*/  FSEL R11, R11, -INF , !P5 ;  /* 0xff8000000b0b7808 */ /* 0x000fe40006800000 */
[C---:B------:R-:W-:Y:S02]  /*f8c0*/  ISETP.GT.AND P6, PT, R0.reuse, 0x10, P0 ;  /* 0x000000100000780c */ /* 0x040fe400007c4270 */
[----:B------:R-:W-:Y:S02]  /*f8d0*/  ISETP.GT.AND P5, PT, R0, 0x11, P0 ;  /* 0x000000110000780c */ /* 0x000fe400007a4270 */
[----:B------:R-:W-:Y:S02]  /*f8e0*/  FMNMX.FTZ R3, R179, R3, !PT ;  /* 0x00000003b3037209 */ /* 0x000fe40007810000 */
        /* <DEDUP_REMOVED lines=26> */
[----:B------:R-:W-:Y:S01]  /*fa90*/  FSEL R174, R23, -INF , !P5 ;  /* 0xff80000017ae7808 */ /* 0x000fe20006800000 */
[----:B------:R-:W1:Y:S01]  /*faa0*/  SHFL.BFLY PT, R12, R156, 0x2, 0x1f ;  /* 0x0c401f009c0c7f89 */ /* 0x000e6200000e0000 */
[----:B------:R-:W-:Y:S02]  /*fab0*/  ISETP.GT.AND P5, PT, R0, 0x28, P0 ;  /* 0x000000280000780c */ /* 0x000fe400007a4270 */
[----:B------:R-:W-:Y:S02]  /*fac0*/  FMNMX.FTZ R3, R168, R3, !PT ;  /* 0x00000003a8037209 */ /* 0x000fe40007810000 */
[----:B------:R-:W-:Y:S02]  /*fad0*/  ISETP.LT.OR P5, PT, R2, 0x29, P5 ;  /* 0x000000290200780c */ /* 0x000fe40002fa1670 */
[----:B------:R-:W-:Y:S01]  /*fae0*/  ISETP.GT.AND P6, PT, R0, 0x29, P0 ;  /* 0x000000290000780c */ /* 0x000fe200007c4270 */
[----:B------:R-:W-:Y:S01]  /*faf0*/  LDSM.16.MT88.4 R20, [R197+0x100] ;  /* 0x00010000c514783b */ /* 0x000fe20000004200 */
[----:B------:R-:W-:Y:S02]  /*fb00*/  FMNMX.FTZ R3, R169, R3, !PT ;  /* 0x00000003a9037209 */ /* 0x000fe40007810000 */
[----:B------:R-:W-:Y:S02]  /*fb10*/  FSEL R175, R26, -INF , !P5 ;  /* 0xff8000001aaf7808 */ /* 0x000fe40006800000 */
[----:B------:R-:W-:Y:S02]  /*fb20*/  ISETP.LT.OR P6, PT, R2, 0x2a, P6 ;  /* 0x0000002a0200780c */ /* 0x000fe400037c1670 */
[----:B------:R-:W-:Y:S02]  /*fb30*/  ISETP.GT.AND P5, PT, R0, 0x30, P0 ;  /* 0x000000300000780c */ /* 0x000fe400007a4270 */
[----:B------:R-:W-:Y:S02]  /*fb40*/  FMNMX.FTZ R3, R174, R3, !PT ;  /* 0x00000003ae037209 */ /* 0x000fe40007810000 */
[----:B------:R-:W-:Y:S02]  /*fb50*/  FSEL R176, R27, -INF , !P6 ;  /* 0xff8000001bb07808 */ /* 0x000fe40007000000 */
[----:B------:R-:W-:Y:S01]  /*fb60*/  ISETP.LT.OR P5, PT, R2, 0x31, P5 ;  /* 0x000000310200780c */ /* 0x000fe20002fa1670 */
[----:B------:R-:W-:Y:S01]  /*fb70*/  LDSM.16.MT88.4 R24, [R198+0x100] ;  /* 0x00010000c618783b */ /* 0x000fe20000004200 */
[----:B------:R-:W-:Y:S02]  /*fb80*/  ISETP.GT.AND P6, PT, R0, 0x31, P0 ;  /* 0x000000310000780c */ /* 0x000fe400007c4270 */
        /* <DEDUP_REMOVED lines=12> */
[----:B------:R-:W-:Y:S04]  /*fc50*/  FMNMX.FTZ R0, R184, R0, !PT ;  /* 0x00000000b8007209 */ /* 0x000fe80007810000 */
[----:B------:R-:W-:Y:S02]  /*fc60*/  FMNMX.FTZ R0, R185, R0, !PT ;  /* 0x00000000b9007209 */ /* 0x000fe40007810000 */
[----:B-1----:R-:W-:Y:S02]  /*fc70*/  FMNMX.FTZ R156, R156, R12, !PT ;  /* 0x0000000c9c9c7209 */ /* 0x002fe40007810000 */
[----:B------:R-:W-:Y:S03]  /*fc80*/  FSEL R12, R35, -INF , !P0 ;  /* 0xff800000230c7808 */ /* 0x000fe60004000000 */
[----:B------:R-:W1:Y:S01]  /*fc90*/  SHFL.BFLY PT, R3, R156, 0x1, 0x1f ;  /* 0x0c201f009c037f89 */ /* 0x000e6200000e0000 */
[----:B------:R-:W-:Y:S07]  /*fca0*/  FMNMX.FTZ R0, R12, R0, !PT ;  /* 0x000000000c007209 */ /* 0x000fee0007810000 */
[----:B------:R-:W2:Y:S01]  /*fcb0*/  SHFL.BFLY PT, R2, R0, 0x2, 0x1f ;  /* 0x0c401f0000027f89 */ /* 0x000ea200000e0000 */
[----:B-1----:R-:W-:Y:S04]  /*fcc0*/  FMNMX.FTZ R156, R156, R3, !PT ;  /* 0x000000039c9c7209 */ /* 0x002fe80007810000 */
[C---:B------:R-:W-:Y:S01]  /*fcd0*/  FSETP.NEU.FTZ.AND P0, PT, R156.reuse, -INF , PT ;  /* 0xff8000009c00780b */ /* 0x040fe20003f1d000 */
[----:B------:R-:W-:Y:S01]  /*fce0*/  FMUL.FTZ R13, R156, c[0x0][0x2d0] ;  /* 0x0000b4009c0d7a20 */ /* 0x000fe20000410000 */
[----:B--2---:R-:W-:Y:S02]  /*fcf0*/  FMNMX.FTZ R2, R0, R2, !PT ;  /* 0x0000000200027209 */ /* 0x004fe40007810000 */
[----:B------:R-:W-:Y:S02]  /*fd00*/  FSEL R0, R156, RZ, P0 ;  /* 0x000000ff9c007208 */ /* 0x000fe40000000000 */
[----:B------:R-:W-:Y:S01]  /*fd10*/  FSEL R13, R13, RZ, P0 ;  /* 0x000000ff0d0d7208 */ /* 0x000fe20000000000 */
[----:B------:R-:W1:Y:S02]  /*fd20*/  SHFL.BFLY PT, R3, R2, 0x1, 0x1f ;  /* 0x0c201f0002037f89 */ /* 0x000e6400000e0000 */
[----:B------:R-:W-:Y:S02]  /*fd30*/  FADD.FTZ R0, -R0, R157 ;  /* 0x0000009d00007221 */ /* 0x000fe40000010100 */
[--C-:B------:R-:W-:Y:S02]  /*fd40*/  FFMA.FTZ R8, R8, c[0x0][0x2d0], -R13.reuse ;  /* 0x0000b40008087a23 */ /* 0x100fe4000001080d */
[----:B------:R-:W-:Y:S02]  /*fd50*/  FMUL.FTZ R0, R0, c[0x0][0x2d0] ;  /* 0x0000b40000007a20 */ /* 0x000fe40000410000 */
[--C-:B------:R-:W-:Y:S01]  /*fd60*/  FFMA.FTZ R9, R9, c[0x0][0x2d0], -R13.reuse ;  /* 0x0000b40009097a23 */ /* 0x100fe2000001080d */
[----:B------:R-:W-:Y:S01]  /*fd70*/  MUFU.EX2 R238, R8 ;  /* 0x0000000800ee7308 */ /* 0x000fe20000000800 */
[--C-:B------:R-:W-:Y:S02]  /*fd80*/  FFMA.FTZ R4, R4, c[0x0][0x2d0], -R13.reuse ;  /* 0x0000b40004047a23 */ /* 0x100fe4000001080d */
[--C-:B------:R-:W-:Y:S02]  /*fd90*/  FFMA.FTZ R5, R5, c[0x0][0x2d0], -R13.reuse ;  /* 0x0000b40005057a23 */ /* 0x100fe4000001080d */
[--C-:B------:R-:W-:Y:S05]  /*fda0*/  FFMA.FTZ R15, R170, c[0x0][0x2d0], -R13.reuse ;  /* 0x0000b400aa0f7a23 */ /* 0x100fea000001080d */
[----:B------:R-:W2:Y:S01]  /*fdb0*/  MUFU.EX2 R237, R9 ;  /* 0x0000000900ed7308 */ /* 0x000ea20000000800 */
[----:B-1----:R-:W-:Y:S04]  /*fdc0*/  FMNMX.FTZ R3, R2, R3, !PT ;  /* 0x0000000302037209 */ /* 0x002fe80007810000 */
[C---:B------:R-:W-:Y:S05]  /*fdd0*/  FSETP.NEU.FTZ.AND P0, PT, R3.reuse, -INF , PT ;  /* 0xff8000000300780b */ /* 0x040fea0003f1d000 */
[----:B------:R1:W3:Y:S01]  /*fde0*/  MUFU.EX2 R2, R0 ;  /* 0x0000000000027308 */ /* 0x0002e20000000800 */
[----:B------:R-:W-:Y:S05]  /*fdf0*/  FMUL.FTZ R14, R3, c[0x0][0x2d0] ;  /* 0x0000b400030e7a20 */ /* 0x000fea0000410000 */
[----:B------:R-:W-:Y:S04]  /*fe00*/  FSEL R14, R14, RZ, P0 ;  /* 0x000000ff0e0e7208 */ /* 0x000fe80000000000 */
[----:B------:R4:W-:Y:S01]  /*fe10*/  MUFU.EX2 R236, R4 ;  /* 0x0000000400ec7308 */ /* 0x0009e20000000800 */
[--C-:B------:R-:W-:Y:S02]  /*fe20*/  FFMA.FTZ R10, R10, c[0x0][0x2d0], -R14.reuse ;  /* 0x0000b4000a0a7a23 */ /* 0x100fe4000001080e */
[--C-:B------:R-:W-:Y:S01]  /*fe30*/  FFMA.FTZ R11, R11, c[0x0][0x2d0], -R14.reuse ;  /* 0x0000b4000b0b7a23 */ /* 0x100fe2000001080e */
[----:B--2---:R-:W-:Y:S01]  /*fe40*/  F2FP.BF16.PACK_AB R18, R237, R238 ;  /* 0x000000eeed12723e */ /* 0x004fe200000010ff */
[--C-:B------:R-:W-:Y:S02]  /*fe50*/  FFMA.FTZ R6, R6, c[0x0][0x2d0], -R14.reuse ;  /* 0x0000b40006067a23 */ /* 0x100fe4000001080e */
[----:B------:R-:W-:Y:S03]  /*fe60*/  FFMA.FTZ R7, R7, c[0x0][0x2d0], -R14 ;  /* 0x0000b40007077a23 */ /* 0x000fe6000001080e */
[----:B------:R-:W-:Y:S01]  /*fe70*/  MUFU.EX2 R191, R10 ;  /* 0x0000000a00bf7308 */ /* 0x000fe20000000800 */
[----:B-1----:R-:W-:Y:S01]  /*fe80*/  FSEL R0, R3, RZ, P0 ;  /* 0x000000ff03007208 */ /* 0x002fe20000000000 */
[C---:B---3--:R-:W-:Y:S01]  /*fe90*/  FMUL.FTZ R8, R2.reuse, R164 ;  /* 0x000000a402087220 */ /* 0x048fe20000410000 */
[----:B------:R-:W-:Y:S01]  /*fea0*/  ISETP.GT.AND P0, PT, R223, R233, PT ;  /* 0x000000e9df00720c */ /* 0x000fe20003f04270 */
[----:B------:R-:W-:Y:S02]  /*feb0*/  FMUL.FTZ R9, R2, R165 ;  /* 0x000000a502097220 */ /* 0x000fe40000410000 */
[----:B------:R-:W-:Y:S04]  /*fec0*/  FADD.FTZ R0, -R0, R158 ;  /* 0x0000009e00007221 */ /* 0x000fe80000010100 */
[----:B------:R-:W1:Y:S01]  /*fed0*/  MUFU.EX2 R190, R11 ;  /* 0x0000000b00be7308 */ /* 0x000e620000000800 */
[----:B------:R-:W-:Y:S02]  /*fee0*/  FMUL.FTZ R132, R2, R132 ;  /* 0x0000008402847220 */ /* 0x000fe40000410000 */
[----:B------:R-:W-:Y:S02]  /*fef0*/  FMUL.FTZ R0, R0, c[0x0][0x2d0] ;  /* 0x0000b40000007a20 */ /* 0x000fe40000410000 */
[C---:B----4-:R-:W-:Y:S02]  /*ff00*/  FMUL.FTZ R4, R2.reuse, R160 ;  /* 0x000000a002047220 */ /* 0x050fe40000410000 */
        /* <DEDUP_REMOVED lines=29> */
[----:B------:R3:W-:Y:S01]  /*100e0*/  MUFU.EX2 R235, R15 ;  /* 0x0000000f00eb7308 */ /* 0x0007e20000000800 */
        /* <DEDUP_REMOVED lines=8> */
[C---:B------:R-:W-:Y:S02]  /*10170*/  FMUL.FTZ R7, R0.reuse, R163 ;  /* 0x000000a300077220 */ /* 0x040fe40000410000 */
[C---:B------:R-:W-:Y:S02]  /*10180*/  FMUL.FTZ R155, R0.reuse, R155 ;  /* 0x0000009b009b7220 */ /* 0x040fe40000410000 */
[C---:B------:R-:W-:Y:S02]  /*10190*/  FMUL.FTZ R38, R0.reuse, R38 ;  /* 0x0000002600267220 */ /* 0x040fe40000410000 */
[----:B------:R-:W-:Y:S01]  /*101a0*/  FMUL.FTZ R39, R0, R39 ;  /* 0x0000002700277220 */ /* 0x000fe20000410000 */
[C---:B------:R-:W-:Y:S05]  /*101b0*/  HMMA.16816.F32.BF16 R4, R16.reuse, R20, R4 ;  /* 0x000000141004723c */ /* 0x040fea0000041804 */
        /* <DEDUP_REMOVED lines=17> */
[----:B------:R-:W4:Y:S03]  /*102d0*/  LDSM.16.MT88.4 R28, [R198+0x2100] ;  /* 0x00210000c61c783b */ /* 0x000f260000004200 */
        /* <DEDUP_REMOVED lines=9> */
[--C-:B---3--:R-:W-:Y:S02]  /*10370*/  FFMA.FTZ R15, R171, c[0x0][0x2d0], -R13.reuse ;  /* 0x0000b400ab0f7a23 */ /* 0x108fe4000001080d */
[----:B------:R-:W-:Y:S02]  /*10380*/  FMUL.FTZ R57, R2, R57 ;  /* 0x0000003902397220 */ /* 0x000fe40000410000 */
[C---:B--2---:R-:W-:Y:S01]  /*10390*/  HMMA.16816.F32.BF16 R36, R16.reuse, R24, R36 ;  /* 0x000000181024723c */ /* 0x044fe20000041824 */
[----:B------:R2:W3:Y:S03]  /*103a0*/  MUFU.EX2 R234, R15 ;  /* 0x0000000f00ea7308 */ /* 0x0004e60000000800 */
[C---:B------:R-:W-:Y:S02]  /*103b0*/  FMUL.FTZ R58, R0.reuse, R58 ;  /* 0x0000003a003a7220 */ /* 0x040fe40000410000 */
[----:B------:R-:W-:Y:S02]  /*103c0*/  FMUL.FTZ R59, R0, R59 ;  /* 0x0000003b003b7220 */ /* 0x000fe40000410000 */
[C---:B------:R-:W-:Y:S01]  /*103d0*/  HMMA.16816.F32.BF16 R40, R16.reuse, R26, R40 ;  /* 0x0000001a1028723c */ /* 0x040fe20000041828 */
[----:B------:R-:W5:Y:S03]  /*103e0*/  LDSM.16.MT88.4 R24, [R199+0x2100] ;  /* 0x00210000c718783b */ /* 0x000f660000004200 */
[C---:B------:R-:W-:Y:S02]  /*103f0*/  FMUL.FTZ R60, R2.reuse, R60 ;  /* 0x0000003c023c7220 */ /* 0x040fe40000410000 */
[----:B------:R-:W-:Y:S02]  /*10400*/  FMUL.FTZ R61, R2, R61 ;  /* 0x0000003d023d7220 */ /* 0x000fe40000410000 */
[C---:B----4-:R-:W-:Y:S04]  /*10410*/  HMMA.16816.F32.BF16 R44, R16.reuse, R28, R44 ;  /* 0x0000001c102c723c */ /* 0x050fe8000004182c */
[C---:B------:R-:W-:Y:S02]  /*10420*/  FMUL.FTZ R62, R0.reuse, R62 ;  /* 0x0000003e003e7220 */ /* 0x040fe40000410000 */
[----:B------:R-:W-:Y:S02]  /*10430*/  FMUL.FTZ R63, R0, R63 ;  /* 0x0000003f003f7220 */ /* 0x000fe40000410000 */
[C---:B------:R-:W-:Y:S01]  /*10440*/  HMMA.16816.F32.BF16 R48, R16.reuse, R30, R48 ;  /* 0x0000001e1030723c */ /* 0x040fe20000041830 */
[----:B------:R-:W4:Y:S03]  /*10450*/  LDSM.16.MT88.4 R28, [R197+0x4100] ;  /* 0x00410000c51c783b */ /* 0x000f260000004200 */
[--C-:B--2---:R-:W-:Y:S02]  /*10460*/  FFMA.FTZ R15, R172, c[0x0][0x2d0], -R13.reuse ;  /* 0x0000b400ac0f7a23 */ /* 0x104fe4000001080d */
[C---:B------:R-:W-:Y:S02]  /*10470*/  FMUL.FTZ R64, R2.reuse, R64 ;  /* 0x0000004002407220 */ /* 0x040fe40000410000 */
[----:B------:R2:W-:Y:S01]  /*10480*/  MUFU.EX2 R232, R15 ;  /* 0x0000000f00e87308 */ /* 0x0005e20000000800 */
        /* <DEDUP_REMOVED lines=8> */
[C---:B-----5:R-:W-:Y:S04]  /*10510*/  HMMA.16816.F32.BF16 R60, R16.reuse, R24, R60 ;  /* 0x00000018103c723c */ /* 0x060fe8000004183c */
[C---:B------:R-:W-:Y:S02]  /*10520*/  FMUL.FTZ R70, R0.reuse, R70 ;  /* 0x0000004600467220 */ /* 0x040fe40000410000 */
[----:B------:R-:W-:Y:S02]  /*10530*/  FMUL.FTZ R71, R0, R71 ;  /* 0x0000004700477220 */ /* 0x000fe40000410000 */
[C---:B------:R-:W-:Y:S01]  /*10540*/  HMMA.16816.F32.BF16 R64, R16.reuse, R26, R64 ;  /* 0x0000001a1040723c */ /* 0x040fe20000041840 */
[----:B------:R-:W5:Y:S03]  /*10550*/  LDSM.16.MT88.4 R24, [R200+0x4100] ;  /* 0x00410000c818783b */ /* 0x000f660000004200 */
[--C-:B--2---:R-:W-:Y:S02]  /*10560*/  FFMA.FTZ R15, R173, c[0x0][0x2d0], -R13.reuse ;  /* 0x0000b400ad0f7a23 */ /* 0x104fe4000001080d */
[C---:B------:R-:W-:Y:S02]  /*10570*/  FMUL.FTZ R72, R2.reuse, R72 ;  /* 0x0000004802487220 */ /* 0x040fe40000410000 */
[C---:B----4-:R-:W-:Y:S01]  /*10580*/  HMMA.16816.F32.BF16 R68, R16.reuse, R28, R68 ;  /* 0x0000001c1044723c */ /* 0x050fe20000041844 */
[----:B------:R2:W4:Y:S03]  /*10590*/  MUFU.EX2 R224, R15 ;  /* 0x0000000f00e07308 */ /* 0x0005260000000800 */
[----:B------:R-:W-:Y:S02]  /*105a0*/  FMUL.FTZ R73, R2, R73 ;  /* 0x0000004902497220 */ /* 0x000fe40000410000 */
[C---:B------:R-:W-:Y:S02]  /*105b0*/  FMUL.FTZ R74, R0.reuse, R74 ;  /* 0x0000004a004a7220 */ /* 0x040fe40000410000 */
[----:B------:R-:W-:Y:S04]  /*105c0*/  FMUL.FTZ R75, R0, R75 ;  /* 0x0000004b004b7220 */ /* 0x000fe80000410000 */
[C---:B------:R-:W-:Y:S02]  /*105d0*/  FMUL.FTZ R76, R2.reuse, R76 ;  /* 0x0000004c024c7220 */ /* 0x040fe40000410000 */
[----:B------:R-:W-:Y:S01]  /*105e0*/  FMUL.FTZ R77, R2, R77 ;  /* 0x0000004d024d7220 */ /* 0x000fe20000410000 */
[C---:B------:R-:W-:Y:S01]  /*105f0*/  HMMA.16816.F32.BF16 R72, R16.reuse, R30, R72 ;  /* 0x0000001e1048723c */ /* 0x040fe20000041848 */
[----:B------:R-:W3:Y:S02]  /*10600*/  LDSM.16.MT88.4 R28, [R199+0x4100] ;  /* 0x00410000c71c783b */ /* 0x000ee40000004200 */
[C---:B------:R-:W-:Y:S02]  /*10610*/  FMUL.FTZ R78, R0.reuse, R78 ;  /* 0x0000004e004e7220 */ /* 0x040fe40000410000 */
[----:B------:R-:W-:Y:S02]  /*10620*/  FMUL.FTZ R79, R0, R79 ;  /* 0x0000004f004f7220 */ /* 0x000fe40000410000 */
[C---:B------:R-:W-:Y:S02]  /*10630*/  FMUL.FTZ R80, R2.reuse, R80 ;  /* 0x0000005002507220 */ /* 0x040fe40000410000 */
[----:B------:R-:W-:Y:S03]  /*10640*/  FMUL.FTZ R81, R2, R81 ;  /* 0x0000005102517220 */ /* 0x000fe60000410000 */
[C---:B-1----:R-:W-:Y:S03]  /*10650*/  HMMA.16816.F32.BF16 R76, R16.reuse, R20, R76 ;  /* 0x00000014104c723c */ /* 0x042fe6000004184c */
[--C-:B--2---:R-:W-:Y:S02]  /*10660*/  FFMA.FTZ R15, R32, c[0x0][0x2d0], -R14.reuse ;  /* 0x0000b400200f7a23 */ /* 0x104fe4000001080e */
[C---:B------:R-:W-:Y:S02]  /*10670*/  FMUL.FTZ R82, R0.reuse, R82 ;  /* 0x0000005200527220 */ /* 0x040fe40000410000 */
[----:B------:R-:W-:Y:S01]  /*10680*/  FMUL.FTZ R83, R0, R83 ;  /* 0x0000005300537220 */ /* 0x000fe20000410000 */
[----:B------:R1:W-:Y:S01]  /*10690*/  MUFU.EX2 R182, R15 ;  /* 0x0000000f00b67308 */ /* 0x0003e20000000800 */
[C---:B------:R-:W-:Y:S03]  /*106a0*/  FMUL.FTZ R84, R2.reuse, R84 ;  /* 0x0000005402547220 */ /* 0x040fe60000410000 */
[----:B------:R-:W-:Y:S02]  /*106b0*/  FMUL.FTZ R85, R2, R85 ;  /* 0x0000005502557220 */ /* 0x000fe40000410000 */
[C---:B------:R-:W-:Y:S01]  /*106c0*/  HMMA.16816.F32.BF16 R80, R16.reuse, R22, R80 ;  /* 0x000000161050723c */ /* 0x040fe20000041850 */
[----:B------:R-:W2:Y:S02]  /*106d0*/  LDSM.16.MT88.4 R20, [R197+0x6100] ;  /* 0x00610000c514783b */ /* 0x000ea40000004200 */
[C---:B------:R-:W-:Y:S02]  /*106e0*/  FMUL.FTZ R86, R0.reuse, R86 ;  /* 0x0000005600567220 */ /* 0x040fe40000410000 */
[----:B------:R-:W-:Y:S02]  /*106f0*/  FMUL.FTZ R87, R0, R87 ;  /* 0x0000005700577220 */ /* 0x000fe40000410000 */
[C---:B------:R-:W-:Y:S02]  /*10700*/  FMUL.FTZ R88, R2.reuse, R88 ;  /* 0x0000005802587220 */ /* 0x040fe40000410000 */
[----:B------:R-:W-:Y:S03]  /*10710*/  FMUL.FTZ R89, R2, R89 ;  /* 0x0000005902597220 */ /* 0x000fe60000410000 */
[C---:B-----5:R-:W-:Y:S03]  /*10720*/  HMMA.16816.F32.BF16 R84, R16.reuse, R24, R84 ;  /* 0x000000181054723c */ /* 0x060fe60000041854 */
[C---:B------:R-:W-:Y:S02]  /*10730*/  FMUL.FTZ R90, R0.reuse, R90 ;  /* 0x0000005a005a7220 */ /* 0x040fe40000410000 */
[----:B------:R-:W-:Y:S02]  /*10740*/  FMUL.FTZ R91, R0, R91 ;  /* 0x0000005b005b7220 */ /* 0x000fe40000410000 */
[--C-:B-1----:R-:W-:Y:S02]  /*10750*/  FFMA.FTZ R15, R33, c[0x0][0x2d0], -R14.reuse ;  /* 0x0000b400210f7a23 */ /* 0x102fe4000001080e */
[----:B------:R-:W-:Y:S02]  /*10760*/  LDSM.16.MT88.4 R32, [R200+0x900] ;  /* 0x00090000c820783b */ /* 0x000fe40000004200 */
[----:B------:R1:W5:Y:S01]  /*10770*/  MUFU.EX2 R181, R15 ;  /* 0x0000000f00b57308 */ /* 0x0003620000000800 */
[C---:B------:R-:W-:Y:S03]  /*10780*/  HMMA.16816.F32.BF16 R88, R16.reuse, R26, R88 ;  /* 0x0000001a1058723c */ /* 0x040fe60000041858 */
[C---:B------:R-:W-:Y:S02]  /*10790*/  FMUL.FTZ R92, R2.reuse, R92 ;  /* 0x0000005c025c7220 */ /* 0x040fe40000410000 */
[----:B------:R-:W4:Y:S01]  /*107a0*/  LDSM.16.MT88.4 R24, [R198+0x6100] ;  /* 0x00610000c618783b */ /* 0x000f220000004200 */
[----:B------:R-:W-:Y:S02]  /*107b0*/  FMUL.FTZ R93, R2, R93 ;  /* 0x0000005d025d7220 */ /* 0x000fe40000410000 */
[C---:B------:R-:W-:Y:S04]  /*107c0*/  FMUL.FTZ R94, R0.reuse, R94 ;  /* 0x0000005e005e7220 */ /* 0x040fe80000410000 */
        /* <DEDUP_REMOVED lines=15> */
[C---:B--2---:R-:W-:Y:S03]  /*108c0*/  HMMA.16816.F32.BF16 R100, R16.reuse, R20, R100 ;  /* 0x000000141064723c */ /* 0x044fe60000041864 */
[----:B------:R-:W-:Y:S02]  /*108d0*/  FMUL.FTZ R107, R0, R107 ;  /* 0x0000006b006b7220 */ /* 0x000fe40000410000 */
[--C-:B-1----:R-:W-:Y:S02]  /*108e0*/  FFMA.FTZ R15, R159, c[0x0][0x2d0], -R14.reuse ;  /* 0x0000b4009f0f7a23 */ /* 0x102fe4000001080e */
[C---:B------:R-:W-:Y:S02]  /*108f0*/  FMUL.FTZ R108, R2.reuse, R108 ;  /* 0x0000006c026c7220 */ /* 0x040fe40000410000 */
[----:B------:R-:W-:Y:S01]  /*10900*/  FMUL.FTZ R109, R2, R109 ;  /* 0x0000006d026d7220 */ /* 0x000fe20000410000 */
[C---:B------:R-:W-:Y:S01]  /*10910*/  HMMA.16816.F32.BF16 R104, R16.reuse, R22, R104 ;  /* 0x000000161068723c */ /* 0x040fe20000041868 */
[----:B------:R-:W1:Y:S01]  /*10920*/  LDSM.16.MT88.4 R20, [R199+0x6100] ;  /* 0x00610000c714783b */ /* 0x000e620000004200 */
[----:B------:R2:W-:Y:S01]  /*10930*/  MUFU.EX2 R173, R15 ;  /* 0x0000000f00ad7308 */ /* 0x0005e20000000800 */
[C---:B------:R-:W-:Y:S02]  /*10940*/  FMUL.FTZ R110, R0.reuse, R110 ;  /* 0x0000006e006e7220 */ /* 0x040fe40000410000 */
[----:B------:R-:W-:Y:S02]  /*10950*/  FMUL.FTZ R111, R0, R111 ;  /* 0x0000006f006f7220 */ /* 0x000fe40000410000 */
[C---:B------:R-:W-:Y:S02]  /*10960*/  FMUL.FTZ R112, R2.reuse, R112 ;  /* 0x0000007002707220 */ /* 0x040fe40000410000 */
[----:B------:R-:W-:Y:S03]  /*10970*/  FMUL.FTZ R113, R2, R113 ;  /* 0x0000007102717220 */ /* 0x000fe60000410000 */
        /* <DEDUP_REMOVED lines=11> */
[C---:B---3--:R-:W-:Y:S03]  /*10a30*/  HMMA.16816.F32.BF16 R116, R16.reuse, R28, R116 ;  /* 0x0000001c1074723c */ /* 0x048fe60000041874 */
[C---:B------:R-:W-:Y:S02]  /*10a40*/  FMUL.FTZ R122, R0.reuse, R122 ;  /* 0x0000007a007a7220 */ /* 0x040fe40000410000 */
[----:B------:R-:W-:Y:S02]  /*10a50*/  FMUL.FTZ R123, R0, R123 ;  /* 0x0000007b007b7220 */ /* 0x000fe40000410000 */
[--C-:B--2---:R-:W-:Y:S02]  /*10a60*/  FFMA.FTZ R15, R168, c[0x0][0x2d0], -R14.reuse ;  /* 0x0000b400a80f7a23 */ /* 0x104fe4000001080e */
[C---:B------:R-:W-:Y:S02]  /*10a70*/  FMUL.FTZ R124, R2.reuse, R124 ;  /* 0x0000007c027c7220 */ /* 0x040fe40000410000 */
[----:B------:R2:W3:Y:S01]  /*10a80*/  MUFU.EX2 R172, R15 ;  /* 0x0000000f00ac7308 */ /* 0x0004e20000000800 */
[C---:B------:R-:W-:Y:S01]  /*10a90*/  HMMA.16816.F32.BF16 R120, R16.reuse, R30, R120 ;  /* 0x0000001e1078723c */ /* 0x040fe20000041878 */
[----:B------:R-:W4:Y:S02]  /*10aa0*/  LDSM.16.MT88.4 R28, [R198+0x900] ;  /* 0x00090000c61c783b */ /* 0x000f240000004200 */
        /* <DEDUP_REMOVED lines=8> */
[--C-:B--2---:R-:W-:Y:S05]  /*10b30*/  FFMA.FTZ R15, R177, c[0x0][0x2d0], -R13.reuse ;  /* 0x0000b400b10f7a23 */ /* 0x104fea000001080d */
[----:B------:R-:W-:Y:S01]  /*10b40*/  HMMA.16816.F32.BF16 R128, R16, R22, R128 ;  /* 0x000000161080723c */ /* 0x000fe20000041880 */
[----:B------:R-:W1:Y:S01]  /*10b50*/  LDSM.16.MT88.4 R20, [R199+0x900] ;  /* 0x00090000c714783b */ /* 0x000e620000004200 */
[----:B------:R2:W-:Y:S05]  /*10b60*/  MUFU.EX2 R195, R15 ;  /* 0x0000000f00c37308 */ /* 0x0005ea0000000800 */
[----:B------:R-:W-:Y:S02]  /*10b70*/  F2FP.BF16.PACK_AB R16, R234, R235 ;  /* 0x000000ebea10723e */ /* 0x000fe400000010ff */
[----:B------:R-:W-:Y:S03]  /*10b80*/  F2FP.BF16.PACK_AB R18, R224, R232 ;  /* 0x000000e8e012723e */ /* 0x000fe600000010ff */
[----:B-----5:R-:W-:Y:S02]  /*10b90*/  F2FP.BF16.PACK_AB R17, R181, R182 ;  /* 0x000000b6b511723e */ /* 0x020fe400000010ff */
[----:B---3--:R-:W-:Y:S07]  /*10ba0*/  F2FP.BF16.PACK_AB R19, R172, R173 ;  /* 0x000000adac13723e */ /* 0x008fee00000010ff */
[C---:B----4-:R-:W-:Y:S03]  /*10bb0*/  HMMA.16816.F32.BF16 R4, R16.reuse, R24, R4 ;  /* 0x000000181004723c */ /* 0x050fe60000041804 */
[--C-:B--2---:R-:W-:Y:S05]  /*10bc0*/  FFMA.FTZ R15, R178, c[0x0][0x2d0], -R13.reuse ;  /* 0x0000b400b20f7a23 */ /* 0x104fea000001080d */
[C---:B------:R-:W-:Y:S01]  /*10bd0*/  HMMA.16816.F32.BF16 R8, R16.reuse, R26, R8 ;  /* 0x0000001a1008723c */ /* 0x040fe20000041808 */
[----:B------:R-:W2:Y:S01]  /*10be0*/  LDSM.16.MT88.4 R24, [R197+0x2900] ;  /* 0x00290000c518783b */ /* 0x000ea20000004200 */
        /* <DEDUP_REMOVED lines=9> */
[C---:B-1----:R-:W-:Y:S08]  /*10c80*/  HMMA.16816.F32.BF16 R148, R16.reuse, R20, R148 ;  /* 0x000000141094723c */ /* 0x042ff00000041894 */
[C---:B------:R-:W-:Y:S01]  /*10c90*/  HMMA.16816.F32.BF16 R152, R16.reuse, R22, R152 ;  /* 0x000000161098723c */ /* 0x040fe20000041898 */
[----:B------:R-:W1:Y:S07]  /*10ca0*/  LDSM.16.MT88.4 R20, [R199+0x2900] ;  /* 0x00290000c714783b */ /* 0x000e6e0000004200 */
[C---:B--2---:R-:W-:Y:S04]  /*10cb0*/  HMMA.16816.F32.BF16 R36, R16.reuse, R24, R36 ;  /* 0x000000181024723c */ /* 0x044fe80000041824 */
[--C-:B----4-:R-:W-:Y:S04]  /*10cc0*/  FFMA.FTZ R15, R180, c[0x0][0x2d0], -R13.reuse ;  /* 0x0000b400b40f7a23 */ /* 0x110fe8000001080d */
[C---:B------:R-:W-:Y:S01]  /*10cd0*/  HMMA.16816.F32.BF16 R40, R16.reuse, R26, R40 ;  /* 0x0000001a1028723c */ /* 0x040fe20000041828 */
[----:B------:R-:W2:Y:S01]  /*10ce0*/  LDSM.16.MT88.4 R24, [R197+0x4900] ;  /* 0x00490000c518783b */ /* 0x000ea20000004200 */
        /* <DEDUP_REMOVED lines=42> */
[----:B------:R-:W-:Y:S01]  /*10f90*/  HMMA.16816.F32.BF16 R128, R16, R22, R128 ;  /* 0x000000161080723c */ /* 0x000fe20000041880 */
[----:B------:R-:W1:Y:S06]  /*10fa0*/  LDSM.16.MT88.4 R20, [R199+0x1100] ;  /* 0x00110000c714783b */ /* 0x000e6c0000004200 */
[----:B------:R-:W-:Y:S02]  /*10fb0*/  F2FP.BF16.PACK_AB R16, R194, R195 ;  /* 0x000000c3c210723e */ /* 0x000fe400000010ff */
[----:B------:R-:W-:Y:S03]  /*10fc0*/  F2FP.BF16.PACK_AB R18, R178, R179 ;  /* 0x000000b3b212723e */ /* 0x000fe600000010ff */
[----:B------:R-:W-:Y:S01]  /*10fd0*/  F2FP.BF16.PACK_AB R17, R170, R171 ;  /* 0x000000abaa11723e */ /* 0x000fe200000010ff */
[--C-:B----4-:R-:W-:Y:S01]  /*10fe0*/  FFMA.FTZ R15, R187, c[0x0][0x2d0], -R13.reuse ;  /* 0x0000b400bb0f7a23 */ /* 0x110fe2000001080d */
[----:B------:R-:W-:Y:S03]  /*10ff0*/  F2FP.BF16.PACK_AB R19, R168, R169 ;  /* 0x000000a9a813723e */ /* 0x000fe600000010ff */
[----:B------:R4:W1:Y:S04]  /*11000*/  MUFU.EX2 R176, R15 ;  /* 0x0000000f00b07308 */ /* 0x0008680000000800 */
[C---:B--2---:R-:W-:Y:S08]  /*11010*/  HMMA.16816.F32.BF16 R4, R16.reuse, R24, R4 ;  /* 0x000000181004723c */ /* 0x044ff00000041804 */
[C---:B------:R-:W-:Y:S01]  /*11020*/  HMMA.16816.F32.BF16 R8, R16.reuse, R26, R8 ;  /* 0x0000001a1008723c */ /* 0x040fe20000041808 */
[----:B------:R-:W2:Y:S07]  /*11030*/  LDSM.16.MT88.4 R24, [R197+0x3100] ;  /* 0x00310000c518783b */ /* 0x000eae0000004200 */
[C---:B-----5:R-:W-:Y:S04]  /*11040*/  HMMA.16816.F32.BF16 R132, R16.reuse, R28, R132 ;  /* 0x0000001c1084723c */ /* 0x060fe80000041884 */
[--C-:B----4-:R-:W-:Y:S02]  /*11050*/  FFMA.FTZ R15, R188, c[0x0][0x2d0], -R13.reuse ;  /* 0x0000b400bc0f7a23 */ /* 0x110fe4000001080d */
[----:B------:R-:W-:Y:S02]  /*11060*/  FFMA.FTZ R13, R189, c[0x0][0x2d0], -R13 ;  /* 0x0000b400bd0d7a23 */ /* 0x000fe4000001080d */
[C---:B------:R-:W-:Y:S01]  /*11070*/  HMMA.16816.F32.BF16 R136, R16.reuse, R30, R136 ;  /* 0x0000001e1088723c */ /* 0x040fe20000041888 */
[----:B------:R-:W4:Y:S01]  /*11080*/  LDSM.16.MT88.4 R28, [R198+0x3100] ;  /* 0x00310000c61c783b */ /* 0x000f220000004200 */
[----:B------:R5:W-:Y:S06]  /*11090*/  MUFU.EX2 R174, R13 ;  /* 0x0000000d00ae7308 */ /* 0x000bec0000000800 */
[C---:B---3--:R-:W-:Y:S04]  /*110a0*/  HMMA.16816.F32.BF16 R140, R16.reuse, R32, R140 ;  /* 0x00000020108c723c */ /* 0x048fe8000004188c */
[----:B------:R-:W-:Y:S04]  /*110b0*/  MUFU.EX2 R175, R15 ;  /* 0x0000000f00af7308 */ /* 0x000fe80000000800 */
[C---:B------:R-:W-:Y:S01]  /*110c0*/  HMMA.16816.F32.BF16 R144, R16.reuse, R34, R144 ;  /* 0x000000221090723c */ /* 0x040fe20000041890 */
[----:B------:R-:W3:Y:S07]  /*110d0*/  LDSM.16.MT88.4 R32, [R200+0x3100] ;  /* 0x00310000c820783b */ /* 0x000eee0000004200 */
[C---:B-1----:R-:W-:Y:S04]  /*110e0*/  HMMA.16816.F32.BF16 R148, R16.reuse, R20, R148 ;  /* 0x000000141094723c */ /* 0x042fe80000041894 */
[--C-:B-----5:R-:W-:Y:S04]  /*110f0*/  FFMA.FTZ R13, R183, c[0x0][0x2d0], -R14.reuse ;  /* 0x0000b400b70d7a23 */ /* 0x120fe8000001080e */
[C---:B------:R-:W-:Y:S01]  /*11100*/  HMMA.16816.F32.BF16 R152, R16.reuse, R22, R152 ;  /* 0x000000161098723c */ /* 0x040fe20000041898 */
[----:B------:R-:W1:Y:S01]  /*11110*/  LDSM.16.MT88.4 R20, [R199+0x3100] ;  /* 0x00310000c714783b */ /* 0x000e620000004200 */
[----:B------:R5:W-:Y:S06]  /*11120*/  MUFU.EX2 R159, R13 ;  /* 0x0000000d009f7308 */ /* 0x000bec0000000800 */
[C---:B--2---:R-:W-:Y:S08]  /*11130*/  HMMA.16816.F32.BF16 R36, R16.reuse, R24, R36 ;  /* 0x000000181024723c */ /* 0x044ff00000041824 */
[C---:B------:R-:W-:Y:S01]  /*11140*/  HMMA.16816.F32.BF16 R40, R16.reuse, R26, R40 ;  /* 0x0000001a1028723c */ /* 0x040fe20000041828 */
[----:B------:R-:W2:Y:S07]  /*11150*/  LDSM.16.MT88.4 R24, [R197+0x5100] ;  /* 0x00510000c518783b */ /* 0x000eae0000004200 */
[C---:B----4-:R-:W-:Y:S04]  /*11160*/  HMMA.16816.F32.BF16 R44, R16.reuse, R28, R44 ;  /* 0x0000001c102c723c */ /* 0x050fe8000004182c */
[--C-:B-----5:R-:W-:Y:S04]  /*11170*/  FFMA.FTZ R13, R184, c[0x0][0x2d0], -R14.reuse ;  /* 0x0000b400b80d7a23 */ /* 0x120fe8000001080e */
[C---:B------:R-:W-:Y:S01]  /*11180*/  HMMA.16816.F32.BF16 R48, R16.reuse, R30, R48 ;  /* 0x0000001e1030723c */ /* 0x040fe20000041830 */
[----:B------:R-:W4:Y:S01]  /*11190*/  LDSM.16.MT88.4 R28, [R198+0x5100] ;  /* 0x00510000c61c783b */ /* 0x000f220000004200 */
[----:B------:R5:W2:Y:S06]  /*111a0*/  MUFU.EX2 R158, R13 ;  /* 0x0000000d009e7308 */ /* 0x000aac0000000800 */
[C---:B---3--:R-:W-:Y:S08]  /*111b0*/  HMMA.16816.F32.BF16 R52, R16.reuse, R32, R52 ;  /* 0x000000201034723c */ /* 0x048ff00000041834 */
[C---:B------:R-:W-:Y:S01]  /*111c0*/  HMMA.16816.F32.BF16 R56, R16.reuse, R34, R56 ;  /* 0x000000221038723c */ /* 0x040fe20000041838 */
[----:B------:R-:W3:Y:S07]  /*111d0*/  LDSM.16.MT88.4 R32, [R200+0x5100] ;  /* 0x00510000c820783b */ /* 0x000eee0000004200 */
[C---:B-1----:R-:W-:Y:S04]  /*111e0*/  HMMA.16816.F32.BF16 R60, R16.reuse, R20, R60 ;  /* 0x00000014103c723c */ /* 0x042fe8000004183c */
[--C-:B-----5:R-:W-:Y:S02]  /*111f0*/  FFMA.FTZ R13, R185, c[0x0][0x2d0], -R14.reuse ;  /* 0x0000b400b90d7a23 */ /* 0x120fe4000001080e */
[----:B------:R-:W-:Y:S01]  /*11200*/  FFMA.FTZ R14, R12, c[0x0][0x2d0], -R14 ;  /* 0x0000b4000c0e7a23 */ /* 0x000fe2000001080e */
[----:B------:R-:W-:Y:S01]  /*11210*/  F2FP.BF16.PACK_AB R12, R176, R177 ;  /* 0x000000b1b00c723e */ /* 0x000fe200000010ff */
[C---:B------:R-:W-:Y:S01]  /*11220*/  HMMA.16816.F32.BF16 R64, R16.reuse, R22, R64 ;  /* 0x000000161040723c */ /* 0x040fe20000041840 */
[----:B------:R-:W1:Y:S01]  /*11230*/  LDSM.16.MT88.4 R20, [R199+0x5100] ;  /* 0x00510000c714783b */ /* 0x000e620000004200 */
[----:B------:R5:W-:Y:S06]  /*11240*/  MUFU.EX2 R157, R13 ;  /* 0x0000000d009d7308 */ /* 0x000bec0000000800 */
[C---:B--2---:R-:W-:Y:S08]  /*11250*/  HMMA.16816.F32.BF16 R68, R16.reuse, R24, R68 ;  /* 0x000000181044723c */ /* 0x044ff00000041844 */
[C---:B------:R-:W-:Y:S01]  /*11260*/  HMMA.16816.F32.BF16 R72, R16.reuse, R26, R72 ;  /* 0x0000001a1048723c */ /* 0x040fe20000041848 */
[----:B------:R-:W2:Y:S07]  /*11270*/  LDSM.16.MT88.4 R24, [R197+0x7100] ;  /* 0x00710000c518783b */ /* 0x000eae0000004200 */
[C---:B----4-:R-:W-:Y:S04]  /*11280*/  HMMA.16816.F32.BF16 R76, R16.reuse, R28, R76 ;  /* 0x0000001c104c723c */ /* 0x050fe8000004184c */
[----:B-----5:R-:W-:Y:S04]  /*11290*/  F2FP.BF16.PACK_AB R13, R158, R159 ;  /* 0x0000009f9e0d723e */ /* 0x020fe800000010ff */
[C---:B------:R-:W-:Y:S01]  /*112a0*/  HMMA.16816.F32.BF16 R80, R16.reuse, R30, R80 ;  /* 0x0000001e1050723c */ /* 0x040fe20000041850 */
[----:B------:R-:W4:Y:S07]  /*112b0*/  LDSM.16.MT88.4 R28, [R198+0x7100] ;  /* 0x00710000c61c783b */ /* 0x000f2e0000004200 */
        /* <DEDUP_REMOVED lines=9> */
[C---:B----4-:R-:W-:Y:S01]  /*11350*/  HMMA.16816.F32.BF16 R108, R16.reuse, R28, R108 ;  /* 0x0000001c106c723c */ /* 0x050fe2000004186c */
[----:B------:R4:W5:Y:S07]  /*11360*/  MUFU.EX2 R28, R14 ;  /* 0x0000000e001c7308 */ /* 0x00096e0000000800 */
[C---:B------:R-:W-:Y:S08]  /*11370*/  HMMA.16816.F32.BF16 R112, R16.reuse, R30, R112 ;  /* 0x0000001e1070723c */ /* 0x040ff00000041870 */
[C---:B---3--:R-:W-:Y:S08]  /*11380*/  HMMA.16816.F32.BF16 R116, R16.reuse, R32, R116 ;  /* 0x000000201074723c */ /* 0x048ff00000041874 */
[C---:B------:R-:W-:Y:S04]  /*11390*/  HMMA.16816.F32.BF16 R120, R16.reuse, R34, R120 ;  /* 0x000000221078723c */ /* 0x040fe80000041878 */
[----:B----4-:R-:W-:Y:S02]  /*113a0*/  F2FP.BF16.PACK_AB R14, R174, R175 ;  /* 0x000000afae0e723e */ /* 0x010fe400000010ff */
[----:B-----5:R-:W-:Y:S02]  /*113b0*/  F2FP.BF16.PACK_AB R15, R28, R157 ;  /* 0x0000009d1c0f723e */ /* 0x020fe400000010ff */
[C---:B-1----:R-:W-:Y:S08]  /*113c0*/  HMMA.16816.F32.BF16 R124, R16.reuse, R20, R124 ;  /* 0x00000014107c723c */ /* 0x042ff0000004187c */
[----:B------:R-:W-:Y:S01]  /*113d0*/  HMMA.16816.F32.BF16 R128, R16, R22, R128 ;  /* 0x000000161080723c */ /* 0x000fe20000041880 */
[----:B------:R-:W1:Y:S07]  /*113e0*/  LDSM.16.MT88.4 R16, [R200+0x1900] ;  /* 0x00190000c810783b */ /* 0x000e6e0000004200 */
[C---:B------:R-:W-:Y:S01]  /*113f0*/  HMMA.16816.F32.BF16 R160, R12.reuse, R164, R4 ;  /* 0x000000a40ca0723c */ /* 0x040fe20000041804 */
[----:B------:R-:W3:Y:S07]  /*11400*/  LDSM.16.MT88.4 R4, [R199+0x1900] ;  /* 0x00190000c704783b */ /* 0x000eee0000004200 */
[C---:B------:R-:W-:Y:S01]  /*11410*/  HMMA.16816.F32.BF16 R164, R12.reuse, R166, R8 ;  /* 0x000000a60ca4723c */ /* 0x040fe20000041808 */
[----:B------:R-:W4:Y:S07]  /*11420*/  LDSM.16.MT88.4 R8, [R197+0x3900] ;  /* 0x00390000c508783b */ /* 0x000f2e0000004200 */
[C---:B--2---:R-:W-:Y:S01]  /*11430*/  HMMA.16816.F32.BF16 R132, R12.reuse, R24, R132 ;  /* 0x000000180c84723c */ /* 0x044fe20000041884 */
[----:B------:R-:W2:Y:S07]  /*11440*/  LDSM.16.MT88.4 R20, [R198+0x3900] ;  /* 0x00390000c614783b */ /* 0x000eae0000004200 */
        /* <DEDUP_REMOVED lines=68> */
[----:B------:R-:W-:Y:S02]  /*11890*/  FADD.FTZ R4, R175, R2 ;  /* 0x00000002af047221 */ /* 0x000fe40000010000 */
[----:B------:R-:W-:Y:S01]  /*118a0*/  FADD.FTZ R2, R157, R0 ;  /* 0x000000009d027221 */ /* 0x000fe20000010000 */
[----:B------:R-:W-:Y:S01]  /*118b0*/  IADD3 R0, R223, -0x1, RZ ;  /* 0xffffffffdf007810 */ /* 0x000fe20007ffe0ff */
[----:B------:R-:W-:Y:S01]  /*118c0*/  FADD.FTZ R244, R174, R4 ;  /* 0x00000004aef47221 */ /* 0x000fe20000010000 */
[----:B------:R-:W-:Y:S01]  /*118d0*/  MOV R157, R156 ;  /* 0x0000009c009d7202 */ /* 0x000fe20000000f00 */
[----:B------:R-:W-:Y:S01]  /*118e0*/  FADD.FTZ R245, R28, R2 ;  /* 0x000000021cf57221 */ /* 0x000fe20000010000 */
[----:B------:R-:W-:Y:S01]  /*118f0*/  MOV R223, R0 ;  /* 0x0000000000df7202 */ /* 0x000fe20000000f00 */
[----:B------:R-:W-:-:S05]  /*11900*/  @P0 BRA `(.L_x_4212) ;  /* 0xffffc22000000947 */ /* 0x000fca000383ffff */
.L_x_4203:
[----:B------:R-:W1:Y:S01]  /*11910*/  SHFL.BFLY PT, R6, R244, 0x2, 0x1f ;  /* 0x0c401f00f4067f89 */ /* 0x000e6200000e0000 */
[----:B------:R-:W-:-:S02]  /*11920*/  MOV R17, 0xff800000 ;  /* 0xff80000000117802 */ /* 0x000fc40000000f00 */
[----:B------:R-:W-:Y:S01]  /*11930*/  MOV R18, 0xff800000 ;  /* 0xff80000000127802 */ /* 0x000fe20000000f00 */
[----:B------:R-:W2:Y:S01]  /*11940*/  SHFL.BFLY PT, R7, R245, 0x2, 0x1f ;  /* 0x0c401f00f5077f89 */ /* 0x000ea200000e0000 */
[----:B------:R-:W-:Y:S01]  /*11950*/  PLOP3.LUT P2, PT, PT, PT, PT, 0x8, 0x0 ;  /* 0x000000000000781c */ /* 0x000fe20003f4e170 */
        /* <DEDUP_REMOVED lines=150> */
.L_x_4170:
        /* <DEDUP_REMOVED lines=310> */
.L_x_4215:
[----:B------:R-:W-:Y:S05]  /*13620*/  BSYNC B0 ;  /* 0x0000000000007941 */ /* 0x000fea0003800000 */
.L_x_4214:
        /* <DEDUP_REMOVED lines=194> */
.L_x_4213:
        /* <DEDUP_REMOVED lines=50> */
.L_x_4216:
        /* <DEDUP_REMOVED lines=9> */
.L_x_5285:


//--------------------- .text._ZN7cutlass13device_kernelIN5flash19enable_sm80_to_sm89INS1_16FlashAttnFwdSm80INS1_25CollectiveMainloopFwdSm80ILi8ELi1ELb0EN4cute5tupleIJNS5_1CILi128EEENS7_ILi64EEENS7_ILi256EEEEEELi256ENS_10bfloat16_tEfNS_4arch4Sm80ELb0ELb1ELb0ELb1ELb0ELb0ELb1ELb1EEENS1_21CollectiveEpilogueFwdINS6_IJS8_SA_S9_EEENS6_IJNS7_ILi1EEESI_SI_EEESC_SE_Li256ELb1ELb1ELb1ELb0EEENS1_36VarlenDynamicPersistentTileSchedulerILi128ELi64ELi256ELi256ELb1ELb1ELb0ELb1ELb0ELb1EEEEEEEEEvNT_6ParamsE --------------------------
	.section	.text._ZN7cutlass13device_kernelIN5flash19enable_sm80_to_sm89INS1_16FlashAttnFwdSm80INS1_25CollectiveMainloopFwdSm80ILi8ELi1ELb0EN4cute5tupleIJNS5_1CILi128EEENS7_ILi64EEENS7_ILi256EEEEEELi256ENS_10bfloat16_tEfNS_4arch4Sm80ELb0ELb1ELb0ELb1ELb0ELb0ELb1ELb1EEENS1_21CollectiveEpilogueFwdINS6_IJS8_SA_S9_EEENS6_IJNS7_ILi1EEESI_SI_EEESC_SE_Li256ELb1ELb1ELb1ELb0EEENS1_36VarlenDynamicPersistentTileSchedulerILi128ELi64ELi256ELi256ELb1ELb1ELb0ELb1ELb0ELb1EEEEEEEEEvNT_6ParamsE,"ax",@progbits
	.sectioninfo	@"SHI_REGISTERS=255"
	.align	128
.text._ZN7cutlass13device_kernelIN5flash19enable_sm80_to_sm89INS1_16FlashAttnFwdSm80INS1_25CollectiveMainloopFwdSm80ILi8ELi1ELb0EN4cute5tupleIJNS5_1CILi128EEENS7_ILi64EEENS7_ILi256EEEEEELi256ENS_10bfloat16_tEfNS_4arch4Sm80ELb0ELb1ELb0ELb1ELb0ELb0ELb1ELb1EEENS1_21CollectiveEpilogueFwdINS6_IJS8_SA_S9_EEENS6_IJNS7_ILi1EEESI_SI_EEESC_SE_Li256ELb1ELb1ELb1ELb0EEENS1_36VarlenDynamicPersistentTileSchedulerILi128ELi64ELi256ELi256ELb1ELb1ELb0ELb1ELb0ELb1EEEEEEEEEvNT_6ParamsE:
        .type           _ZN7cutlass13device_kernelIN5flash19enable_sm80_to_sm89INS1_16FlashAttnFwdSm80INS1_25CollectiveMainloopFwdSm80ILi8ELi1ELb0EN4cute5tupleIJNS5_1CILi128EEENS7_ILi64EEENS7_ILi256EEEEEELi256ENS_10bfloat16_tEfNS_4arch4Sm80ELb0ELb1ELb0ELb1ELb0ELb0ELb1ELb1EEENS1_21CollectiveEpilogueFwdINS6_IJS8_SA_S9_EEENS6_IJNS7_ILi1EEESI_SI_EEESC_SE_Li256ELb1ELb1ELb1ELb0EEENS1_36VarlenDynamicPersistentTileSchedulerILi128ELi64ELi256ELi256ELb1ELb1ELb0ELb1ELb0ELb1EEEEEEEEEvNT_6ParamsE,@function
        .size           _ZN7cutlass13device_kernelIN5flash19enable_sm80_to_sm89INS1_16FlashAttnFwdSm80INS1_25CollectiveMainloopFwdSm80ILi8ELi1ELb0EN4cute5tupleIJNS5_1CILi128EEENS7_ILi64EEENS7_ILi256EEEEEELi256ENS_10bfloat16_tEfNS_4arch4Sm80ELb0ELb1ELb0ELb1ELb0ELb0ELb1ELb1EEENS1_21CollectiveEpilogueFwdINS6_IJS8_SA_S9_EEENS6_IJNS7_ILi1EEESI_SI_EEESC_SE_Li256ELb1ELb1ELb1ELb0EEENS1_36VarlenDynamicPersistentTileSchedulerILi128ELi64ELi256ELi256ELb1ELb1ELb0ELb1ELb0ELb1EEEEEEEEEvNT_6ParamsE,(.L_x_5286 - _ZN7cutlass13device_kernelIN5flash19enable_sm80_to_sm89INS1_16FlashAttnFwdSm80INS1_25CollectiveMainloopFwdSm80ILi8ELi1ELb0EN4cute5tupleIJNS5_1CILi128EEENS7_ILi64EEENS7_ILi256EEEEEELi256ENS_10bfloat16_tEfNS_4arch4Sm80ELb0ELb1ELb0ELb1ELb0ELb0ELb1ELb1EEENS1_21CollectiveEpilogueFwdINS6_IJS8_SA_S9_EEENS6_IJNS7_ILi1EEESI_SI_EEESC_SE_Li256ELb1ELb1ELb1ELb0EEENS1_36VarlenDynamicPersistentTileSchedulerILi128ELi64ELi256ELi256ELb1ELb1ELb0ELb1ELb0ELb1EEEEEEEEEvNT_6ParamsE)
        .other          _ZN7cutlass13device_kernelIN5flash19enable_sm80_to_sm89INS1_16FlashAttnFwdSm80INS1_25CollectiveMainloopFwdSm80ILi8ELi1ELb0EN4cute5tupleIJNS5_1CILi128EEENS7_ILi64EEENS7_ILi256EEEEEELi256ENS_10bfloat16_tEfNS_4arch4Sm80ELb0ELb1ELb0ELb1ELb0ELb0ELb1ELb1EEENS1_21CollectiveEpilogueFwdINS6_IJS8_SA_S9_EEENS6_IJNS7_ILi1EEESI_SI_EEESC_SE_Li256ELb1ELb1ELb1ELb0EEENS1_36VarlenDynamicPersistentTileSchedulerILi128ELi64ELi256ELi256ELb1ELb1ELb0ELb1ELb0ELb1EEEEEEEEEvNT_6ParamsE,@"STO_CUDA_ENTRY STV_DEFAULT"
_ZN7cutlass13device_kernelIN5flash19enable_sm80_to_sm89INS1_16FlashAttnFwdSm80INS1_25CollectiveMainloopFwdSm80ILi8ELi1ELb0EN4cute5tupleIJNS5_1CILi128EEENS7_ILi64EEENS7_ILi256EEEEEELi256ENS_10bfloat16_tEfNS_4arch4Sm80ELb0ELb1ELb0ELb1ELb0ELb0ELb1ELb1EEENS1_21CollectiveEpilogueFwdINS6_IJS8_SA_S9_EEENS6_IJNS7_ILi1EEESI_SI_EEESC_SE_Li256ELb1ELb1ELb1ELb0EEENS1_36VarlenDynamicPersistentTileSchedulerILi128ELi64ELi256ELi256ELb1ELb1ELb0ELb1ELb0ELb1EEEEEEEEEvNT_6ParamsE:
[----:B------:R-:W-:Y:S02]  /*0000*/  MOV R1, c[0x0][0x28] ;  /* 0x00000a0000017a02 */ /* 0x000fe40000000f00 */
[----:B------:R-:W1:Y:S01]  /*0010*/  S2R R2, SR_TID.X ;  /* 0x0000000000027919 */ /* 0x000e620000002100 */
[----:B------:R-:W-:Y:S01]  /*0020*/  ULDC.64 UR6, c[0x0][0x118] ;  /* 0x0000460000067ab9 */ /* 0x000fe20000000a00 */
[----:B------:R-:W-:Y:S02]  /*0030*/  IADD3 R1, R1, -0x58, RZ ;  /* 0xffffffa801017810 */ /* 0x000fe40007ffe0ff */
[----:B-1----:R-:W-:-:S06]  /*0040*/  SHF.R.U32.HI R0, RZ, 0x5, R2 ;  /* 0x00000005ff007819 */ /* 0x002fcc0000011602 */
[----:B------:R-:W1:Y:S02]  /*0050*/  SHFL.IDX PT, R0, R0, RZ, 0x1f ;  /* 0x00001fff00007589 */ /* 0x000e6400000e0000 */
[----:B-1----:R-:W1:Y:S02]  /*0060*/  R2UR UR5, R0 ;  /* 0x00000000000573c2 */ /* 0x002e6400000e0000 */
[----:B-1----:R-:W-:-:S13]  /*0070*/  ISETP.NE.AND P0, PT, RZ, UR5, PT ;  /* 0x00000005ff007c0c */ /* 0x002fda000bf05270 */
[----:B------:R-:W-:Y:S06]  /*0080*/  @P0 BAR.SYNC.DEFER_BLOCKING 0x5, 0x100 ;  /* 0x0144000000000b1d */ /* 0x000fec0000010000 */
[----:B------:R-:W1:Y:S04]  /*0090*/  @P0 LDS.128 R244, [0x20100] ;  /* 0x02010000fff40984 */ /* 0x000e680000000c00 */
[----:B------:R-:W-:Y:S06]  /*00a0*/  @P0 BAR.ARV 0x4, 0x100 ;  /* 0x0104000000000b1d */ /* 0x000fec0000002000 */
[----:B------:R-:W-:Y:S05]  /*00b0*/  @P0 BRA `(.L_x_4217) ;  /* 0x00000f1000000947 */ /* 0x000fea0003800000 */
[----:B------:R-:W-:Y:S01]  /*00c0*/  LOP3.LUT R12, R2, 0x1f, RZ, 0xc0, !PT ;  /* 0x0000001f020c7812 */ /* 0x000fe200078ec0ff */
[----:B------:R-:W-:-:S03]  /*00d0*/  CS2R R8, SRZ ;  /* 0x0000000000087805 */ /* 0x000fc6000001ff00 */
        /* <DEDUP_REMOVED lines=9> */
[----:B------:R-:W3:Y:S01]  /*0170*/  S2UR UR4, SR_CTAID.X ;  /* 0x00000000000479c3 */ /* 0x000ee20000002500 */
        /* <DEDUP_REMOVED lines=24> */
[----:B---3--:R-:W-:-:S13]  /*0300*/  ISETP.GT.AND P0, PT, R7, UR4, PT ;  /* 0x0000000407007c0c */ /* 0x008fda000bf04270 */
[----:B------:R-:W-:Y:S05]  /*0310*/  @P0 BRA `(.L_x_4218) ;  /* 0x0000026000000947 */ /* 0x000fea0003800000 */
[----:B------:R-:W-:Y:S02]  /*0320*/  MOV R7, R0 ;  /* 0x0000000000077202 */ /* 0x000fe40000000f00 */
[----:B------:R-:W-:-:S04]  /*0330*/  MOV R6, RZ ;  /* 0x000000ff00067202 */ /* 0x000fc80000000f00 */
.L_x_4222:
        /* <DEDUP_REMOVED lines=15> */
[----:B------:R2:W3:Y:S02]  /*0430*/  SHFL.UP PT, R0, R5, 0x1, RZ ;  /* 0x0420000005007989 */ /* 0x0004e400000e00ff */
.L_x_4361:
[----:B---3--:R-:W-:-:S04]  /*0440*/  SEL R0, R0, RZ, P5 ;  /* 0x000000ff00007207 */ /* 0x008fc80002800000 */
        /* <DEDUP_REMOVED lines=14> */
[----:B------:R2:W3:Y:S02]  /*0530*/  SHFL.IDX PT, R0, R4, 0x1f, 0x1f ;  /* 0x03e01f0004007f89 */ /* 0x0004e400000e0000 */
.L_x_4362:
[----:B---3--:R-:W-:-:S05]  /*0540*/  IMAD R0, R0, c[0x0][0x538], RZ ;  /* 0x00014e0000007a24 */ /* 0x008fca00078e02ff */
[----:B------:R-:W-:-:S04]  /*0550*/  IADD3 R7, R0, R7, RZ ;  /* 0x0000000700077210 */ /* 0x000fc80007ffe0ff */
[----:B------:R-:W-:-:S13]  /*0560*/  ISETP.GT.AND P0, PT, R7, UR4, PT ;  /* 0x0000000407007c0c */ /* 0x000fda000bf04270 */
[----:B-12---:R-:W-:Y:S05]  /*0570*/  @!P0 BRA `(.L_x_4222) ;  /* 0xfffffdc000008947 */ /* 0x006fea000383ffff */
.L_x_4218:
[----:B------:R-:W-:-:S05]  /*0580*/  IADD3 R11, -R0, R7, RZ ;  /* 0x00000007000b7210 */ /* 0x000fca0007ffe1ff */
[----:B------:R-:W-:-:S05]  /*0590*/  IMAD R0, R4, c[0x0][0x538], R11 ;  /* 0x00014e0004007a24 */ /* 0x000fca00078e020b */
[----:B------:R-:W-:Y:S01]  /*05a0*/  ISETP.GT.AND P0, PT, R0, UR4, PT ;  /* 0x0000000400007c0c */ /* 0x000fe2000bf04270 */
[----:B------:R-:W-:-:S12]  /*05b0*/  BRA.DIV ~URZ, `(.L_x_4223) ;  /* 0x00017e627f007947 */ /* 0x000fd8000b800000 */
[----:B------:R-:W-:-:S04]  /*05c0*/  VOTE.ANY R10, PT, !P0 ;  /* 0x00000000000a7806 */ /* 0x000fc800040e0100 */
.L_x_4363:
[----:B------:R-:W2:Y:S02]  /*05d0*/  POPC R7, R10 ;  /* 0x0000000a00077309 */ /* 0x000ea40000000000 */
[----:B-12---:R-:W-:Y:S01]  /*05e0*/  IADD3 R247, R7, R6, RZ ;  /* 0x0000000607f77210 */ /* 0x006fe20007ffe0ff */
[----:B------:R-:W-:Y:S05]  /*05f0*/  BRA.DIV ~URZ, `(.L_x_4224) ;  /* 0x00017e727f007947 */ /* 0x000fea000b800000 */
[----:B------:R1:W2:Y:S01]  /*0600*/  SHFL.IDX PT, R245, R9, R7, 0x1f ;  /* 0x00001f0709f57589 */ /* 0x0002a200000e0000 */
[----:B------:R-:W-:-:S03]  /*0610*/  MOV R6, RZ ;  /* 0x000000ff00067202 */ /* 0x000fc60000000f00 */
[----:B------:R1:W3:Y:S04]  /*0620*/  SHFL.IDX PT, R9, R8, R7, 0x1f ;  /* 0x00001f0708097589 */ /* 0x0002e800000e0000 */
.L_x_4364:
[----:B------:R-:W-:Y:S01]  /*0630*/  ISETP.NE.AND P0, PT, R10, RZ, PT ;  /* 0x000000ff0a00720c */ /* 0x000fe20003f05270 */
[----:B------:R-:W-:-:S12]  /*0640*/  BSSY B0, `(.L_x_4225) ;  /* 0x0000005000007945 */ /* 0x000fd80003800000 */
[----:B------:R-:W-:Y:S05]  /*0650*/  @!P0 BRA `(.L_x_4226) ;  /* 0x0000003000008947 */ /* 0x000fea0003800000 */
[----:B------:R-:W-:Y:S01]  /*0660*/  IADD3 R3, R7, -0x1, RZ ;  /* 0xffffffff07037810 */ /* 0x000fe20007ffe0ff */
[----:B------:R-:W-:Y:S05]  /*0670*/  BRA.DIV ~URZ, `(.L_x_4227) ;  /* 0x00017ed27f007947 */ /* 0x000fea000b800000 */
[----:B------:R4:W1:Y:S02]  /*0680*/  SHFL.IDX PT, R6, R4, R3, 0x1f ;  /* 0x00001f0304067589 */ /* 0x00086400000e0000 */
.L_x_4226:
[----:B------:R-:W-:Y:S05]  /*0690*/  BSYNC B0 ;  /* 0x0000000000007941 */ /* 0x000fea0003800000 */
.L_x_4225:
        /* <DEDUP_REMOVED lines=67> */
.L_x_4229:
        /* <DEDUP_REMOVED lines=68> */
.L_x_4230:
[----:B------:R-:W-:Y:S05]  /*0f10*/  BSYNC B0 ;  /* 0x0000000000007941 */ /* 0x000fea0003800000 */
.L_x_4228:
[----:B------:R-:W-:-:S04]  /*0f20*/  LOP3.LUT R0, RZ, R0, RZ, 0x33, !PT ;  /* 0x00000000ff007212 */ /* 0x000fc800078e33ff */
[----:B------:R-:W-:Y:S01]  /*0f30*/  IADD3 R245, R0, R245, RZ ;  /* 0x000000f500f57210 */ /* 0x000fe20007ffe0ff */
[----:B------:R-:W-:Y:S05]  /*0f40*/  BRA `(.L_x_4231) ;  /* 0x0000004000007947 */ /* 0x000fea0003800000 */
.L_x_4219:
[----:B-1----:R-:W-:Y:S01]  /*0f50*/  IMAD.MOV.U32 R245, RZ, RZ, RZ ;  /* 0x000000fffff57224 */ /* 0x002fe200078e00ff */
[----:B------:R-:W-:Y:S01]  /*0f60*/  MOV R246, RZ ;  /* 0x000000ff00f67202 */ /* 0x000fe20000000f00 */
[----:B------:R-:W-:Y:S01]  /*0f70*/  IMAD.U32 R244, RZ, RZ, UR4 ;  /* 0x00000004fff47e24 */ /* 0x000fe2000f8e00ff */
[----:B------:R-:W-:Y:S02]  /*0f80*/  MOV R247, c[0x0][0x53c] ;  /* 0x00014f0000f77a02 */ /* 0x000fe40000000f00 */
.L_x_4231:
[----:B------:R-:W-:Y:S01]  /*0f90*/  ISETP.NE.AND P0, PT, R12, RZ, PT ;  /* 0x000000ff0c00720c */ /* 0x000fe20003f05270 */
[----:B------:R-:W-:-:S12]  /*0fa0*/  WARPSYNC 0xffffffff ;  /* 0xffffffff00007948 */ /* 0x000fd80003800000 */
[----:B------:R1:W-:Y:S04]  /*0fb0*/  @!P0 STS.128 [0x20100], R244 ;  /* 0x020100f4ff008388 */ /* 0x0003e80000000c00 */
[----:B------:R-:W-:Y:S06]  /*0fc0*/  BAR.ARV 0x5, 0x100 ;  /* 0x0144000000007b1d */ /* 0x000fec0000002000 */
.L_x_4217:
[----:B-1----:R-:W-:-:S13]  /*0fd0*/  ISETP.GE.AND P0, PT, R247, c[0x0][0x53c], PT ;  /* 0x00014f00f7007a0c */ /* 0x002fda0003f06270 */
        /* <DEDUP_REMOVED lines=86> */
[----:B------:R-:W-:Y:S01]  /*1540*/  STL.64 [R1], R18 ;  /* 0x0000001201007387 */ /* 0x000fe20000100a00 */
        /* <DEDUP_REMOVED lines=14> */
[C---:B------:R-:W-:Y:S01]  /*1630*/  IMAD.IADD R197, R159.reuse, 0x1, R2 ;  /* 0x000000019fc57824 */ /* 0x040fe200078e0202 */
[----:B-1----:R-:W-:Y:S01]  /*1640*/  LOP3.LUT R3, R12, 0x7ffffffc, RZ, 0xc0, !PT ;  /* 0x7ffffffc0c037812 */ /* 0x002fe200078ec0ff */
[----:B------:R-:W-:Y:S01]  /*1650*/  IMAD.IADD R201, R198, 0x1, R0 ;  /* 0x00000001c6c97824 */ /* 0x000fe200078e0200 */
[----:B------:R-:W-:-:S02]  /*1660*/  @P4 IADD3 R202, R159, -0x20, RZ ;  /* 0xffffffe09fca4810 */ /* 0x000fc40007ffe0ff */
[----:B------:R-:W-:Y:S01]  /*1670*/  LEA R192, R5, 0x100, 0x1 ;  /* 0x0000010005c07811 */ /* 0x000fe200078e08ff */
[----:B------:R-:W-:Y:S01]  /*1680*/  IMAD.IADD R3, R17, 0x1, -R3 ;  /* 0x0000000111037824 */ /* 0x000fe200078e0a03 */
[----:B------:R-:W-:Y:S01]  /*1690*/  IADD3 R217, R202, 0x800, RZ ;  /* 0x00000800cad97810 */ /* 0x000fe20007ffe0ff */
[----:B------:R-:W-:Y:S01]  /*16a0*/  IMAD.IADD R194, R2, 0x1, R202 ;  /* 0x0000000102c27824 */ /* 0x000fe200078e02ca */
[----:B------:R-:W-:Y:S01]  /*16b0*/  IADD3 R216, R202, 0x1000, RZ ;  /* 0x00001000cad87810 */ /* 0x000fe20007ffe0ff */
[----:B------:R-:W-:Y:S01]  /*16c0*/  IMAD.SHL.U32 R238, R3, 0x2, RZ ;  /* 0x0000000203ee7824 */ /* 0x000fe200078e00ff */
[----:B------:R-:W-:Y:S01]  /*16d0*/  SEL R3, R13, 0xffffffe0, !P6 ;  /* 0xffffffe00d037807 */ /* 0x000fe20007000000 */
[----:B------:R-:W-:Y:S01]  /*16e0*/  IMAD.IADD R196, R0, 0x1, R192 ;  /* 0x0000000100c47824 */ /* 0x000fe200078e02c0 */
[----:B--2---:R-:W-:Y:S02]  /*16f0*/  SHF.R.S32.HI R8, RZ, 0x1f, R8 ;  /* 0x0000001fff087819 */ /* 0x004fe40000011408 */
[----:B------:R-:W-:Y:S01]  /*1700*/  IADD3 R14, R238, 0x8, RZ ;  /* 0x00000008ee0e7810 */ /* 0x000fe20007ffe0ff */
[----:B------:R-:W-:Y:S01]  /*1710*/  IMAD.IADD R199, R198, 0x1, R3 ;  /* 0x00000001c6c77824 */ /* 0x000fe200078e0203 */
[----:B---3--:R-:W-:Y:S01]  /*1720*/  IADD3 R10, R238, 0x10, RZ ;  /* 0x00000010ee0a7810 */ /* 0x008fe20007ffe0ff */
[----:B------:R1:W-:Y:S01]  /*1730*/  STL [R1+0x20], R8 ;  /* 0x0000200801007387 */ /* 0x0003e20000100800 */
[----:B------:R-:W-:Y:S01]  /*1740*/  LEA R10, R7, 0x80, 0x1 ;  /* 0x00000080070a7811 */ /* 0x000fe200078e08ff */
[----:B------:R-:W-:Y:S01]  /*1750*/  IMAD.IADD R193, R3, 0x1, R192 ;  /* 0x0000000103c17824 */ /* 0x000fe200078e02c0 */
[----:B----4-:R-:W-:Y:S01]  /*1760*/  SHF.R.S32.HI R6, RZ, 0x1f, R6 ;  /* 0x0000001fff067819 */ /* 0x010fe20000011406 */
[----:B------:R-:W-:Y:S01]  /*1770*/  IMAD.IADD R200, R199, 0x1, R0 ;  /* 0x00000001c7c87824 */ /* 0x000fe200078e0200 */
[----:B------:R-:W-:Y:S01]  /*1780*/  SHF.R.S32.HI R7, RZ, 0x1f, R14 ;  /* 0x0000001fff077819 */ /* 0x000fe2000001140e */
[----:B------:R-:W-:Y:S01]  /*1790*/  IMAD.IADD R195, R0, 0x1, R193 ;  /* 0x0000000100c37824 */ /* 0x000fe200078e02c1 */
[----:B------:R-:W-:Y:S01]  /*17a0*/  IADD3 R12, R238, 0xe8, RZ ;  /* 0x000000e8ee0c7810 */ /* 0x000fe20007ffe0ff */
[----:B------:R2:W-:Y:S01]  /*17b0*/  STL [R1+0x1c], R6 ;  /* 0x00001c0601007387 */ /* 0x0005e20000100800 */
[----:B------:R-:W-:-:S02]  /*17c0*/  IADD3 R215, R202, 0x1800, RZ ;  /* 0x00001800cad77810 */ /* 0x000fc40007ffe0ff */
[----:B------:R-:W-:Y:S01]  /*17d0*/  SHF.R.S32.HI R12, RZ, 0x1f, R12 ;  /* 0x0000001fff0c7819 */ /* 0x000fe2000001140c */
[----:B------:R3:W-:Y:S01]  /*17e0*/  STL [R1+0x14], R9 ;  /* 0x0000140901007387 */ /* 0x0007e20000100800 */
[C---:B------:R-:W-:Y:S02]  /*17f0*/  IADD3 R214, R202.reuse, 0x2000, RZ ;  /* 0x00002000cad67810 */ /* 0x040fe40007ffe0ff */
[C---:B------:R-:W-:Y:S01]  /*1800*/  IADD3 R213, R202.reuse, 0x2800, RZ ;  /* 0x00002800cad57810 */ /* 0x040fe20007ffe0ff */
[----:B------:R-:W-:Y:S01]  /*1810*/  STL [R1+0x28], R10 ;  /* 0x0000280a01007387 */ /* 0x000fe20000100800 */
[C---:B------:R-:W-:Y:S02]  /*1820*/  IADD3 R212, R202.reuse, 0x3000, RZ ;  /* 0x00003000cad47810 */ /* 0x040fe40007ffe0ff */
[C---:B------:R-:W-:Y:S02]  /*1830*/  IADD3 R211, R202.reuse, 0x3800, RZ ;  /* 0x00003800cad37810 */ /* 0x040fe40007ffe0ff */
[----:B------:R-:W-:-:S02]  /*1840*/  IADD3 R210, R202, 0x4000, RZ ;  /* 0x00004000cad27810 */ /* 0x000fc40007ffe0ff */
[----:B------:R-:W-:Y:S02]  /*1850*/  IADD3 R209, R202, 0x4800, RZ ;  /* 0x00004800cad17810 */ /* 0x000fe40007ffe0ff */
[----:B-1----:R-:W-:Y:S02]  /*1860*/  SEL R8, R13, 0xffffffe0, !P1 ;  /* 0xffffffe00d087807 */ /* 0x002fe40004800000 */
[----:B------:R-:W-:Y:S02]  /*1870*/  IADD3 R13, R238, 0xe0, RZ ;  /* 0x000000e0ee0d7810 */ /* 0x000fe40007ffe0ff */
[----:B------:R-:W-:Y:S02]  /*1880*/  IADD3 R208, R202, 0x5000, RZ ;  /* 0x00005000cad07810 */ /* 0x000fe40007ffe0ff */
[----:B------:R-:W-:Y:S02]  /*1890*/  SHF.R.S32.HI R13, RZ, 0x1f, R13 ;  /* 0x0000001fff0d7819 */ /* 0x000fe4000001140d */
[----:B--2---:R-:W-:-:S02]  /*18a0*/  SEL R6, R11, 0xffffffc0, !P2 ;  /* 0xffffffc00b067807 */ /* 0x004fc40005000000 */
[C---:B------:R-:W-:Y:S02]  /*18b0*/  IADD3 R11, R238.reuse, 0xf0, RZ ;  /* 0x000000f0ee0b7810 */ /* 0x040fe40007ffe0ff */
[----:B---3--:R-:W-:Y:S02]  /*18c0*/  SHF.R.S32.HI R9, RZ, 0x1f, R238 ;  /* 0x0000001fff097819 */ /* 0x008fe400000114ee */
[C---:B------:R-:W-:Y:S02]  /*18d0*/  IADD3 R9, R238.reuse, 0xd8, RZ ;  /* 0x000000d8ee097810 */ /* 0x040fe40007ffe0ff */
[----:B------:R-:W-:Y:S02]  /*18e0*/  IADD3 R9, R238, 0xf8, RZ ;  /* 0x000000f8ee097810 */ /* 0x000fe40007ffe0ff */
[----:B------:R-:W-:Y:S01]  /*18f0*/  SHF.R.S32.HI R7, RZ, 0x1f, R11 ;  /* 0x0000001fff077819 */ /* 0x000fe2000001140b */
[C---:B------:R-:W-:Y:S01]  /*1900*/  IMAD.IADD R11, R10.reuse, 0x1, R6 ;  /* 0x000000010a0b7824 */ /* 0x040fe200078e0206 */
[----:B------:R-:W-:Y:S01]  /*1910*/  SHF.R.S32.HI R9, RZ, 0x1f, R9 ;  /* 0x0000001fff097819 */ /* 0x000fe20000011409 */
[C---:B------:R-:W-:Y:S01]  /*1920*/  IMAD.IADD R9, R10.reuse, 0x1, R8 ;  /* 0x000000010a097824 */ /* 0x040fe200078e0208 */
[----:B------:R-:W-:-:S02]  /*1930*/  IADD3 R7, R10, -0x10, RZ ;  /* 0xfffffff00a077810 */ /* 0x000fc40007ffe0ff */
[----:B------:R-:W-:Y:S01]  /*1940*/  @P0 IADD3 R7, R10, 0x10, RZ ;  /* 0x000000100a070810 */ /* 0x000fe20007ffe0ff */
[----:B------:R-:W-:Y:S01]  /*1950*/  IMAD.IADD R2, R9, 0x1, R6 ;  /* 0x0000000109027824 */ /* 0x000fe200078e0206 */
[----:B------:R-:W-:Y:S01]  /*1960*/  STL [R1+0x44], R11 ;  /* 0x0000440b01007387 */ /* 0x000fe20000100800 */
[----:B------:R-:W-:Y:S02]  /*1970*/  IADD3 R207, R202, 0x5800, RZ ;  /* 0x00005800cacf7810 */ /* 0x000fe40007ffe0ff */
[----:B------:R-:W-:Y:S01]  /*1980*/  IMAD.IADD R4, R6, 0x1, R7 ;  /* 0x0000000106047824 */ /* 0x000fe200078e0207 */
[----:B------:R-:W-:Y:S01]  /*1990*/  STL [R1+0x34], R9 ;  /* 0x0000340901007387 */ /* 0x000fe20000100800 */
[C---:B------:R-:W-:Y:S02]  /*19a0*/  IADD3 R206, R202.reuse, 0x6000, RZ ;  /* 0x00006000cace7810 */ /* 0x040fe40007ffe0ff */
[C---:B------:R-:W-:Y:S01]  /*19b0*/  IADD3 R205, R202.reuse, 0x6800, RZ ;  /* 0x00006800cacd7810 */ /* 0x040fe20007ffe0ff */
[----:B------:R1:W-:Y:S01]  /*19c0*/  STL [R1+0x40], R2 ;  /* 0x0000400201007387 */ /* 0x0003e20000100800 */
[----:B------:R-:W-:-:S02]  /*19d0*/  IADD3 R204, R202, 0x7000, RZ ;  /* 0x00007000cacc7810 */ /* 0x000fc40007ffe0ff */
[----:B------:R-:W-:Y:S01]  /*19e0*/  IADD3 R203, R202, 0x7800, RZ ;  /* 0x00007800cacb7810 */ /* 0x000fe20007ffe0ff */
[----:B------:R-:W-:Y:S04]  /*19f0*/  STL [R1+0x2c], R7 ;  /* 0x00002c0701007387 */ /* 0x000fe80000100800 */
[----:B------:R-:W-:Y:S01]  /*1a00*/  STL [R1+0x3c], R4 ;  /* 0x00003c0401007387 */ /* 0x000fe20000100800 */
[----:B-1----:R-:W-:-:S05]  /*1a10*/  IMAD.IADD R2, R8, 0x1, R7 ;  /* 0x0000000108027824 */ /* 0x002fca00078e0207 */
[----:B------:R1:W-:Y:S02]  /*1a20*/  STL [R1+0x30], R2 ;  /* 0x0000300201007387 */ /* 0x0003e40000100800 */
[----:B-1----:R-:W-:-:S05]  /*1a30*/  IMAD.IADD R2, R2, 0x1, R6 ;  /* 0x0000000102027824 */ /* 0x002fca00078e0206 */
[----:B------:R1:W-:Y:S02]  /*1a40*/  STL [R1+0x38], R2 ;  /* 0x0000380201007387 */ /* 0x0003e40000100800 */
.L_x_4360:
[----:B------:R-:W-:Y:S01]  /*1a50*/  ISETP.NE.U32.AND P0, PT, RZ, c[0x0][0x370], PT ;  /* 0x0000dc00ff007a0c */ /* 0x000fe20003f05070 */
[----:B------:R-:W-:Y:S01]  /*1a60*/  IMAD.MOV.U32 R14, RZ, RZ, 0x4 ;  /* 0x00000004ff0e7424 */ /* 0x000fe200078e00ff */
[----:B------:R-:W-:Y:S01]  /*1a70*/  ISETP.NE.U32.AND P2, PT, RZ, c[0x0][0x360], PT ;  /* 0x0000d800ff007a0c */ /* 0x000fe20003f45070 */
[----:B------:R-:W-:Y:S01]  /*1a80*/  CS2R R4, SRZ ;  /* 0x0000000000047805 */ /* 0x000fe2000001ff00 */
[----:B------:R-:W-:Y:S01]  /*1a90*/  ISETP.NE.AND.EX P1, PT, RZ, c[0x0][0x374], PT, P0 ;  /* 0x0000dd00ff007a0c */ /* 0x000fe20003f25300 */
[----:B------:R-:W-:Y:S01]  /*1aa0*/  IMAD.MOV.U32 R12, RZ, RZ, RZ ;  /* 0x000000ffff0c7224 */ /* 0x000fe200078e00ff */
[----:B------:R-:W-:Y:S01]  /*1ab0*/  ISETP.NE.AND.EX P0, PT, RZ, c[0x0][0x364], PT, P2 ;  /* 0x0000d900ff007a0c */ /* 0x000fe20003f05320 */
[CC--:B------:R-:W-:Y:S01]  /*1ac0*/  IMAD.WIDE R6, R247.reuse, R14.reuse, c[0x0][0x348] ;  /* 0x0000d200f7067625 */ /* 0x0c0fe200078e020e */
[----:B------:R-:W-:Y:S02]  /*1ad0*/  ISETP.NE.U32.AND P3, PT, RZ, c[0x0][0x348], PT ;  /* 0x0000d200ff007a0c */ /* 0x000fe40003f65070 */
[----:B------:R-:W-:Y:S01]  /*1ae0*/  ISETP.NE.U32.AND P6, PT, RZ, c[0x0][0x350], PT ;  /* 0x0000d400ff007a0c */ /* 0x000fe20003fc5070 */
[----:B-1----:R-:W-:Y:S01]  /*1af0*/  IMAD.WIDE R2, R247, R14, c[0x0][0x350] ;  /* 0x0000d400f7027625 */ /* 0x002fe200078e020e */
[----:B------:R-:W-:-:S02]  /*1b00*/  ISETP.NE.AND.EX P3, PT, RZ, c[0x0][0x34c], PT, P3 ;  /* 0x0000d300ff007a0c */ /* 0x000fc40003f65330 */
[----:B------:R-:W-:-:S03]  /*1b10*/  ISETP.NE.AND.EX P6, PT, RZ, c[0x0][0x354], PT, P6 ;  /* 0x0000d500ff007a0c */ /* 0x000fc60003fc5360 */
[----:B------:R-:W-:-:S04]  /*1b20*/  @P1 IMAD.WIDE R10, R247, R14, c[0x0][0x370] ;  /* 0x0000dc00f70a1625 */ /* 0x000fc800078e020e */
[----:B------:R-:W-:Y:S01]  /*1b30*/  @P0 IMAD.WIDE R8, R247, R14, c[0x0][0x360] ;  /* 0x0000d800f7080625 */ /* 0x000fe200078e020e */
[----:B------:R1:W5:Y:S04]  /*1b40*/  @P1 LDG.E R4, [R10.64] ;  /* 0x000000060a041981 */ /* 0x000368000c1e1900 */
[----:B------:R1:W5:Y:S04]  /*1b50*/  @P0 LDG.E R241, [R8.64] ;  /* 0x0000000608f10981 */ /* 0x000368000c1e1900 */
[----:B------:R1:W5:Y:S04]  /*1b60*/  @P3 LDG.E R12, [R6.64] ;  /* 0x00000006060c3981 */ /* 0x000368000c1e1900 */
[----:B------:R1:W5:Y:S01]  /*1b70*/  @P6 LDG.E R5, [R2.64] ;  /* 0x0000000602056981 */ /* 0x000362000c1e1900 */
[----:B------:R-:W-:Y:S01]  /*1b80*/  LOP3.LUT R122, R246, 0xffff, RZ, 0xc0, !PT ;  /* 0x0000fffff67a7812 */ /* 0x000fe200078ec0ff */
[----:B------:R-:W-:Y:S04]  /*1b90*/  YIELD ;  /* 0x0000000000007946 */ /* 0x000fe80003800000 */
[----:B------:R1:W-:Y:S01]  /*1ba0*/  STL [R1+0x18], R122 ;  /* 0x0000187a01007387 */ /* 0x0003e20000100800 */
[----:B------:R-:W-:Y:S05]  /*1bb0*/  @P0 BRA `(.L_x_4232) ;  /* 0x0000005000000947 */ /* 0x000fea0003800000 */
[----:B-----5:R-:W-:Y:S01]  /*1bc0*/  MOV R241, c[0x0][0x168] ;  /* 0x00005a0000f17a02 */ /* 0x020fe20000000f00 */
[----:B------:R-:W-:Y:S05]  /*1bd0*/  @!P3 BRA `(.L_x_4232) ;  /* 0x000000300000b947 */ /* 0x000fea0003800000 */
[----:B-1----:R-:W2:Y:S04]  /*1be0*/  LDG.E R8, [R6.64] ;  /* 0x0000000606087981 */ /* 0x002ea8000c1e1900 */
[----:B------:R-:W2:Y:S02]  /*1bf0*/  LDG.E R0, [R6.64+0x4] ;  /* 0x0000040606007981 */ /* 0x000ea4000c1e1900 */
[----:B--2---:R-:W-:-:S02]  /*1c00*/  IADD3 R241, -R8, R0, RZ ;  /* 0x0000000008f17210 */ /* 0x004fc40007ffe1ff */
.L_x_4232:
[----:B------:R-:W-:-:S04]  /*1c10*/  ISETP.NE.U32.AND P0, PT, RZ, c[0x0][0x368], PT ;  /* 0x0000da00ff007a0c */ /* 0x000fc80003f05070 */
[----:B------:R-:W-:-:S13]  /*1c20*/  ISETP.NE.AND.EX P0, PT, RZ, c[0x0][0x36c], PT, P0 ;  /* 0x0000db00ff007a0c */ /* 0x000fda0003f05300 */
[----:B------:R-:W-:Y:S05]  /*1c30*/  @!P0 BRA `(.L_x_4233) ;  /* 0x0000003000008947 */ /* 0x000fea0003800000 */
[----:B-1----:R-:W-:-:S05]  /*1c40*/  IMAD.WIDE R2, R247, R14, c[0x0][0x368] ;  /* 0x0000da00f7027625 */ /* 0x002fca00078e020e */
[----:B------:R1:W5:Y:S01]  /*1c50*/  LDG.E R0, [R2.64] ;  /* 0x0000000602007981 */ /* 0x000362000c1e1900 */
[----:B------:R-:W-:Y:S05]  /*1c60*/  BRA `(.L_x_4234) ;  /* 0x0000005000007947 */ /* 0x000fea0003800000 */
.L_x_4233:
[----:B------:R-:W-:Y:S01]  /*1c70*/  MOV R0, c[0x0][0x1d0] ;  /* 0x0000740000007a02 */ /* 0x000fe20000000f00 */
[----:B------:R-:W-:Y:S05]  /*1c80*/  @!P6 BRA `(.L_x_4234) ;  /* 0x000000300000e947 */ /* 0x000fea0003800000 */
[----:B-1----:R-:W2:Y:S04]  /*1c90*/  LDG.E R6, [R2.64] ;  /* 0x0000000602067981 */ /* 0x002ea8000c1e1900 */
[----:B------:R-:W2:Y:S02]  /*1ca0*/  LDG.E R0, [R2.64+0x4] ;  /* 0x0000040602007981 */ /* 0x000ea4000c1e1900 */
[----:B--2---:R-:W-:Y:S02]  /*1cb0*/  IADD3 R0, -R6, R0, RZ ;  /* 0x0000000006007210 */ /* 0x004fe40007ffe1ff */
.L_x_4234:
[----:B-1----:R-:W-:Y:S01]  /*1cc0*/  IMAD.MOV.U32 R2, RZ, RZ, c[0x0][0x2c4] ;  /* 0x0000b100ff027624 */ /* 0x002fe200078e00ff */
[----:B------:R-:W-:Y:S01]  /*1cd0*/  LOP3.LUT R252, R252, 0xfffffff7, RZ, 0xc0, !PT ;  /* 0xfffffff7fcfc7812 */ /* 0x000fe200078ec0ff */
[----:B------:R-:W-:-:S02]  /*1ce0*/  IMAD.SHL.U32 R243, R245, 0x80, RZ ;  /* 0x00000080f5f37824 */ /* 0x000fc400078e00ff */
[----:B------:R-:W-:Y:S01]  /*1cf0*/  IMAD.MOV.U32 R8, RZ, RZ, c[0x0][0x32c] ;  /* 0x0000cb00ff087624 */ /* 0x000fe200078e00ff */
[----:B------:R-:W-:Y:S01]  /*1d00*/  ISETP.NE.AND P4, PT, R2, 0x1, PT ;  /* 0x000000010200780c */ /* 0x000fe20003f85270 */
[--C-:B-----5:R-:W-:Y:S01]  /*1d10*/  IMAD.IADD R240, R0, 0x1, -R4.reuse ;  /* 0x0000000100f07824 */ /* 0x120fe200078e0a04 */
[----:B------:R-:W-:Y:S01]  /*1d20*/  IADD3 R2, R243, 0x7f, RZ ;  /* 0x0000007ff3027810 */ /* 0x000fe20007ffe0ff */
[----:B------:R-:W-:Y:S01]  /*1d30*/  IMAD.IADD R13, R5, 0x1, R4 ;  /* 0x00000001050d7824 */ /* 0x000fe200078e0204 */
[----:B------:R-:W-:-:S03]  /*1d40*/  ISETP.GE.AND P1, PT, R8, 0x1, PT ;  /* 0x000000010800780c */ /* 0x000fc60003f26270 */
[----:B------:R-:W-:-:S06]  /*1d50*/  IMAD.MOV.U32 R0, RZ, RZ, R2 ;  /* 0x000000ffff007224 */ /* 0x000fcc00078e0002 */
[----:B------:R-:W-:Y:S01]  /*1d60*/  @P4 IMAD.HI.U32 R3, R2, c[0x0][0x2c8], RZ ;  /* 0x0000b20002034a27 */ /* 0x000fe200078e00ff */
[----:B------:R-:W-:Y:S02]  /*1d70*/  IADD3 R2, R240, 0x1, -R241 ;  /* 0x00000001f0027810 */ /* 0x000fe40007ffe8f1 */
[----:B------:R-:W-:Y:S02]  /*1d80*/  @P4 LOP3.LUT R252, R252, 0x8, RZ, 0xfc, !PT ;  /* 0x00000008fcfc4812 */ /* 0x000fe400078efcff */
[----:B------:R-:W-:Y:S02]  /*1d90*/  @P4 SHF.R.U32.HI R0, RZ, c[0x0][0x2cc], R3 ;  /* 0x0000b300ff004a19 */ /* 0x000fe40000011603 */
[----:B------:R-:W-:-:S03]  /*1da0*/  LOP3.LUT R252, R252, 0xffffffef, RZ, 0xc0, !PT ;  /* 0xffffffeffcfc7812 */ /* 0x000fc600078ec0ff */
[----:B------:R-:W-:Y:S01]  /*1db0*/  IMAD.IADD R0, R2, 0x1, R0 ;  /* 0x0000000102007824 */ /* 0x000fe200078e0200 */
[----:B------:R-:W-:-:S04]  /*1dc0*/  @P1 LOP3.LUT R252, R252, 0x10, RZ, 0xfc, !PT ;  /* 0x00000010fcfc1812 */ /* 0x000fc800078efcff */
        /* <DEDUP_REMOVED lines=12> */
.L_x_4237:
[----:B------:R-:W-:-:S13]  /*1e90*/  ISETP.NE.AND P0, PT, R8, 0x1, PT ;  /* 0x000000010800780c */ /* 0x000fda0003f05270 */
[----:B------:R-:W-:-:S05]  /*1ea0*/  @P0 IMAD.HI.U32 R0, R2, c[0x0][0x330], RZ ;  /* 0x0000cc0002000a27 */ /* 0x000fca00078e00ff */
[----:B------:R-:W-:Y:S02]  /*1eb0*/  @P0 SHF.R.U32.HI R2, RZ, c[0x0][0x334], R0 ;  /* 0x0000cd00ff020a19 */ /* 0x000fe40000011600 */
.L_x_4238:
[----:B------:R-:W-:Y:S05]  /*1ec0*/  BSYNC B0 ;  /* 0x0000000000007941 */ /* 0x000fea0003800000 */
.L_x_4236:
[----:B------:R-:W-:-:S05]  /*1ed0*/  IMAD R2, R2, R8, c[0x0][0x32c] ;  /* 0x0000cb0002027624 */ /* 0x000fca00078e0208 */
[----:B------:R-:W-:-:S04]  /*1ee0*/  IMNMX R3, R3, R2, PT ;  /* 0x0000000203037217 */ /* 0x000fc80003800200 */
.L_x_4235:
        /* <DEDUP_REMOVED lines=12> */
[----:B------:R-:W-:Y:S02]  /*1fb0*/  SHF.R.S32.HI R7, RZ, 0x6, R2 ;  /* 0x00000006ff077819 */ /* 0x000fe40000011402 */
        /* <DEDUP_REMOVED lines=12> */
.L_x_4241:
[----:B------:R-:W-:-:S13]  /*2080*/  ISETP.NE.AND P0, PT, R8, 0x1, PT ;  /* 0x000000010800780c */ /* 0x000fda0003f05270 */
[----:B------:R-:W-:-:S05]  /*2090*/  @P0 IMAD.HI.U32 R3, R0, c[0x0][0x330], RZ ;  /* 0x0000cc0000030a27 */ /* 0x000fca00078e00ff */
[----:B------:R-:W-:Y:S02]  /*20a0*/  @P0 SHF.R.U32.HI R0, RZ, c[0x0][0x334], R3 ;  /* 0x0000cd00ff000a19 */ /* 0x000fe40000011603 */
.L_x_4242:
[----:B------:R-:W-:Y:S05]  /*20b0*/  BSYNC B0 ;  /* 0x0000000000007941 */ /* 0x000fea0003800000 */
.L_x_4240:
[----:B------:R-:W-:-:S05]  /*20c0*/  IMAD R0, R0, c[0x0][0x32c], RZ ;  /* 0x0000cb0000007a24 */ /* 0x000fca00078e02ff */
[----:B------:R-:W-:-:S04]  /*20d0*/  IMNMX R2, R2, R0, !PT ;  /* 0x0000000002027217 */ /* 0x000fc80007800200 */
.L_x_4239:
[----:B------:R-:W-:Y:S01]  /*20e0*/  SHF.R.S32.HI R0, RZ, 0x1f, R2 ;  /* 0x0000001fff007819 */ /* 0x000fe20000011402 */
[----:B------:R-:W-:Y:S01]  /*20f0*/  BSSY B0, `(.L_x_4243) ;  /* 0x000002e000007945 */ /* 0x000fe20003800000 */
[----:B------:R-:W-:Y:S02]  /*2100*/  LOP3.LUT R3, R246, 0xff000000, RZ, 0xc0, !PT ;  /* 0xff000000f6037812 */ /* 0x000fe400078ec0ff */
        /* <DEDUP_REMOVED lines=44> */
.L_x_4244:
[----:B------:R-:W-:Y:S05]  /*23d0*/  BSYNC B0 ;  /* 0x0000000000007941 */ /* 0x000fea0003800000 */
.L_x_4243:
        /* <DEDUP_REMOVED lines=73> */
[----:B------:R-:W3:Y:S01]  /*2870*/  LDL.64 R118, [R1] ;  /* 0x0000000001767983 */ /* 0x000ee20000100a00 */
[----:B------:R-:W-:-:S03]  /*2880*/  ISETP.NE.AND.EX P0, PT, RZ, c[0x0][0x344], PT, P0 ;  /* 0x0000d100ff007a0c */ /* 0x000fc60003f05300 */
[----:B------:R-:W4:Y:S04]  /*2890*/  LDL R114, [R1+0xc] ;  /* 0x00000c0001727983 */ /* 0x000f280000100800 */
[----:B------:R-:W5:Y:S04]  /*28a0*/  LDL R19, [R1+0x8] ;  /* 0x0000080001137983 */ /* 0x000f680000100800 */
[----:B------:R-:W5:Y:S02]  /*28b0*/  LDL R18, [R1+0x10] ;  /* 0x0000100001127983 */ /* 0x000f640000100800 */
[----:B------:R-:W-:-:S05]  /*28c0*/  @P0 IMAD.WIDE R2, R247, R14, c[0x0][0x340] ;  /* 0x0000d000f7020625 */ /* 0x000fca00078e020e */
[----:B-1----:R1:W5:Y:S01]  /*28d0*/  @P0 LDG.E R15, [R2.64] ;  /* 0x00000006020f0981 */ /* 0x002362000c1e1900 */
[----:B------:R-:W-:Y:S02]  /*28e0*/  SHF.R.S32.HI R0, RZ, 0x1f, R12 ;  /* 0x0000001fff007819 */ /* 0x000fe4000001140c */
        /* <DEDUP_REMOVED lines=23> */
[----:B------:R-:W-:Y:S01]  /*2a60*/  IMAD R17, R2, c[0x0][0x20c], R3 ;  /* 0x0000830002117a24 */ /* 0x000fe200078e0203 */
[----:B------:R-:W-:Y:S02]  /*2a70*/  IADD3 R3, R5, R11, RZ ;  /* 0x0000000b05037210 */ /* 0x000fe40007ffe0ff */
[----:B------:R-:W-:Y:S02]  /*2a80*/  LOP3.LUT R252, R252, 0xfffffffb, RZ, 0xc0, !PT ;  /* 0xfffffffbfcfc7812 */ /* 0x000fe400078ec0ff */
[----:B------:R-:W-:-:S02]  /*2a90*/  IADD3 R88, R222, -0x1, RZ ;  /* 0xffffffffde587810 */ /* 0x000fc40007ffe0ff */
[----:B--2---:R-:W-:-:S05]  /*2aa0*/  IADD3 R6, R9, R243, RZ ;  /* 0x000000f309067210 */ /* 0x004fca0007ffe0ff */
[----:B------:R-:W-:-:S04]  /*2ab0*/  @P4 IMAD.HI.U32 R8, R6, c[0x0][0x2c8], RZ ;  /* 0x0000b20006084a27 */ /* 0x000fc800078e00ff */
[----:B------:R-:W-:Y:S01]  /*2ac0*/  IMAD.MOV.U32 R0, RZ, RZ, R6 ;  /* 0x000000ffff007224 */ /* 0x000fe200078e0006 */
[----:B------:R-:W-:Y:S01]  /*2ad0*/  @P4 SHF.R.U32.HI R0, RZ, c[0x0][0x2cc], R8 ;  /* 0x0000b300ff004a19 */ /* 0x000fe20000011608 */
[----:B---3--:R-:W-:Y:S01]  /*2ae0*/  IMAD.WIDE.U32 R8, R2, c[0x0][0x1e0], R118 ;  /* 0x0000780002087a25 */ /* 0x008fe200078e0076 */
[----:B----4-:R-:W-:-:S03]  /*2af0*/  ISETP.GE.AND P4, PT, R114, c[0x0][0x1d4], PT ;  /* 0x0000750072007a0c */ /* 0x010fc60003f86270 */
[----:B------:R-:W-:Y:S01]  /*2b00*/  IMAD.WIDE.U32 R12, R2, c[0x0][0x208], R118 ;  /* 0x00008200020c7a25 */ /* 0x000fe200078e0076 */
[----:B------:R-:W-:-:S03]  /*2b10*/  SHF.R.S32.HI R2, RZ, 0x1f, R0 ;  /* 0x0000001fff027819 */ /* 0x000fc60000011400 */
[----:B------:R-:W-:Y:S02]  /*2b20*/  IMAD.MOV R7, RZ, RZ, -R0 ;  /* 0x000000ffff077224 */ /* 0x000fe400078e0a00 */
[----:B------:R-:W-:Y:S02]  /*2b30*/  IMAD R5, R2, c[0x0][0x1b0], RZ ;  /* 0x00006c0002057a24 */ /* 0x000fe400078e02ff */
[----:B------:R-:W-:Y:S01]  /*2b40*/  IMAD R10, R7, c[0x0][0x2c4], R6 ;  /* 0x0000b100070a7a24 */ /* 0x000fe200078e0206 */
[----:B------:R-:W-:Y:S01]  /*2b50*/  SEL R6, RZ, 0xffffffff, P4 ;  /* 0xffffffffff067807 */ /* 0x000fe20002000000 */
[----:B------:R-:W-:Y:S01]  /*2b60*/  IMAD.MOV.U32 R2, RZ, RZ, R4 ;  /* 0x000000ffff027224 */ /* 0x000fe200078e0004 */
[----:B------:R-:W-:Y:S01]  /*2b70*/  ISETP.GE.AND P5, PT, R118, c[0x0][0x1d4], PT ;  /* 0x0000750076007a0c */ /* 0x000fe20003fa6270 */
[C---:B------:R-:W-:Y:S02]  /*2b80*/  IMAD R5, R0.reuse, c[0x0][0x1b4], R5 ;  /* 0x00006d0000057a24 */ /* 0x040fe400078e0205 */
[----:B------:R-:W-:Y:S01]  /*2b90*/  IMAD.WIDE.U32 R2, R0, c[0x0][0x1b0], R2 ;  /* 0x00006c0000027a25 */ /* 0x000fe200078e0002 */
[----:B------:R-:W-:-:S02]  /*2ba0*/  SHF.R.S32.HI R0, RZ, 0x1f, R10 ;  /* 0x0000001fff007819 */ /* 0x000fc4000001140a */
[----:B------:R-:W-:Y:S01]  /*2bb0*/  SEL R4, RZ, 0x1, P5 ;  /* 0x00000001ff047807 */ /* 0x000fe20002800000 */
[----:B------:R-:W-:Y:S01]  /*2bc0*/  IMAD.SHL.U32 R6, R6, 0x2, RZ ;  /* 0x0000000206067824 */ /* 0x000fe200078e00ff */
[----:B------:R-:W-:Y:S01]  /*2bd0*/  IADD3 R9, R9, R16, RZ ;  /* 0x0000001009097210 */ /* 0x000fe20007ffe0ff */
[----:B------:R-:W-:Y:S01]  /*2be0*/  IMAD.IADD R5, R3, 0x1, R5 ;  /* 0x0000000103057824 */ /* 0x000fe200078e0205 */
[--C-:B-----5:R-:W-:Y:S01]  /*2bf0*/  @P0 SHF.R.S32.HI R3, RZ, 0x1f, R15.reuse ;  /* 0x0000001fff030819 */ /* 0x120fe2000001140f */
[----:B------:R-:W-:Y:S01]  /*2c00*/  IMAD R0, R0, c[0x0][0x1a8], RZ ;  /* 0x00006a0000007a24 */ /* 0x000fe200078e02ff */
[----:B------:R-:W-:Y:S01]  /*2c10*/  LOP3.LUT R16, R6, 0x2, R4, 0xe2, !PT ;  /* 0x0000000206107812 */ /* 0x000fe200078ee204 */
[----:B------:R-:W-:Y:S01]  /*2c20*/  IMAD.MOV.U32 R4, RZ, RZ, R2 ;  /* 0x000000ffff047224 */ /* 0x000fe200078e0002 */
[----:B------:R-:W-:Y:S01]  /*2c30*/  MOV R6, R12 ;  /* 0x0000000c00067202 */ /* 0x000fe20000000f00 */
[----:B------:R-:W-:Y:S01]  /*2c40*/  @P0 IMAD.MOV.U32 R2, RZ, RZ, R15 ;  /* 0x000000ffff020224 */ /* 0x000fe200078e000f */
[----:B------:R-:W-:Y:S01]  /*2c50*/  @!P0 MOV R2, R247 ;  /* 0x000000f700028202 */ /* 0x000fe20000000f00 */
[----:B------:R-:W-:-:S02]  /*2c60*/  @!P0 IMAD.MOV.U32 R3, RZ, RZ, R14 ;  /* 0x000000ffff038224 */ /* 0x000fc400078e000e */
[----:B------:R-:W-:Y:S02]  /*2c70*/  IMAD.IADD R7, R13, 0x1, R17 ;  /* 0x000000010d077824 */ /* 0x000fe400078e0211 */
        /* <DEDUP_REMOVED lines=9> */
[C---:B------:R-:W-:Y:S01]  /*2d10*/  ISETP.GE.AND P1, PT, R19.reuse, c[0x0][0x198], PT ;  /* 0x0000660013007a0c */ /* 0x040fe20003f26270 */
[----:B------:R-:W-:Y:S01]  /*2d20*/  IMAD.WIDE.U32 R4, R122, c[0x0][0x1e8], R8 ;  /* 0x00007a007a047a25 */ /* 0x000fe200078e0008 */
[----:B------:R-:W-:-:S03]  /*2d30*/  ISETP.GE.AND P3, PT, R19, c[0x0][0x1d4], PT ;  /* 0x0000750013007a0c */ /* 0x000fc60003f66270 */
[----:B------:R-:W-:-:S06]  /*2d40*/  IMAD R6, R0, c[0x0][0x1f0], RZ ;  /* 0x00007c0000067a24 */ /* 0x000fcc00078e02ff */
[----:B------:R-:W-:Y:S02]  /*2d50*/  @P0 LOP3.LUT R252, R252, 0x4, RZ, 0xfc, !PT ;  /* 0x00000004fcfc0812 */ /* 0x000fe400078efcff */
[----:B------:R-:W-:Y:S02]  /*2d60*/  ISETP.GE.AND P0, PT, R18, c[0x0][0x198], PT ;  /* 0x0000660012007a0c */ /* 0x000fe40003f06270 */
[----:B------:R-:W-:Y:S01]  /*2d70*/  LOP3.LUT R252, R252, 0xfffffffe, RZ, 0xc0, !PT ;  /* 0xfffffffefcfc7812 */ /* 0x000fe200078ec0ff */
[----:B------:R-:W-:Y:S01]  /*2d80*/  IMAD R3, R122, c[0x0][0x214], R3 ;  /* 0x000085007a037a24 */ /* 0x000fe200078e0203 */
[----:B------:R-:W-:Y:S01]  /*2d90*/  ISETP.GE.AND P2, PT, R18, c[0x0][0x1d4], PT ;  /* 0x0000750012007a0c */ /* 0x000fe20003f46270 */
[----:B------:R-:W-:Y:S01]  /*2da0*/  IMAD R0, R0, c[0x0][0x218], RZ ;  /* 0x0000860000007a24 */ /* 0x000fe200078e02ff */
[----:B------:R-:W-:Y:S01]  /*2db0*/  LOP3.LUT R252, R252, 0xfffffffd, RZ, 0xc0, !PT ;  /* 0xfffffffdfcfc7812 */ /* 0x000fe200078ec0ff */
[----:B------:R-:W-:Y:S01]  /*2dc0*/  IMAD R5, R122, c[0x0][0x1ec], R5 ;  /* 0x00007b007a057a24 */ /* 0x000fe200078e0205 */
[----:B------:R-:W-:Y:S01]  /*2dd0*/  SEL R8, RZ, 0x4, P3 ;  /* 0x00000004ff087807 */ /* 0x000fe20001800000 */
[----:B------:R-:W-:Y:S01]  /*2de0*/  IMAD.WIDE.U32 R232, R12, c[0x0][0x218], R2 ;  /* 0x000086000ce87a25 */ /* 0x000fe200078e0002 */
[----:B------:R-:W-:-:S02]  /*2df0*/  SEL R7, RZ, 0x8, P2 ;  /* 0x00000008ff077807 */ /* 0x000fc40001000000 */
[----:B------:R-:W-:Y:S01]  /*2e00*/  @P1 LOP3.LUT R252, R252, 0x2, RZ, 0xfc, !PT ;  /* 0x00000002fcfc1812 */ /* 0x000fe200078efcff */
[C---:B------:R-:W-:Y:S02]  /*2e10*/  IMAD R0, R12.reuse, c[0x0][0x21c], R0 ;  /* 0x000087000c007a24 */ /* 0x040fe400078e0200 */
[----:B------:R-:W-:-:S04]  /*2e20*/  IMAD.WIDE.U32 R230, R12, c[0x0][0x1f0], R4 ;  /* 0x00007c000ce67a25 */ /* 0x000fc800078e0004 */
[----:B------:R-:W-:Y:S01]  /*2e30*/  IMAD R2, R12, c[0x0][0x1f4], R6 ;  /* 0x00007d000c027a24 */ /* 0x000fe200078e0206 */
[----:B------:R-:W-:Y:S02]  /*2e40*/  LOP3.LUT R32, R7, R16, R8, 0xfe, !PT ;  /* 0x0000001007207212 */ /* 0x000fe400078efe08 */
[----:B------:R-:W-:Y:S01]  /*2e50*/  ISETP.GE.AND P6, PT, R118, c[0x0][0x198], PT ;  /* 0x0000660076007a0c */ /* 0x000fe20003fc6270 */
[----:B------:R-:W-:Y:S01]  /*2e60*/  IMAD.IADD R229, R231, 0x1, R2 ;  /* 0x00000001e7e57824 */ /* 0x000fe200078e0202 */
[----:B------:R-:W-:Y:S02]  /*2e70*/  IADD3 R12, R115, R243, RZ ;  /* 0x000000f3730c7210 */ /* 0x000fe40007ffe0ff */
[----:B------:R-:W-:Y:S02]  /*2e80*/  IADD3 R234, R233, R0, RZ ;  /* 0x00000000e9ea7210 */ /* 0x000fe40007ffe0ff */
[----:B------:R-:W-:Y:S01]  /*2e90*/  @P0 LOP3.LUT R252, R252, 0x1, RZ, 0xfc, !PT ;  /* 0x00000001fcfc0812 */ /* 0x000fe200078efcff */
[----:B------:R-:W-:Y:S05]  /*2ea0*/  BRA.DIV ~URZ, `(.L_x_4246) ;  /* 0x000157027f007947 */ /* 0x000fea000b800000 */
[----:B------:R1:W2:Y:S02]  /*2eb0*/  SHFL.IDX PT, R4, R14, RZ, 0x181f ;  /* 0x00181fff0e047589 */ /* 0x0002a400000e0000 */
.L_x_4365:
[----:B------:R-:W-:Y:S05]  /*2ec0*/  BRA.DIV ~URZ, `(.L_x_4247) ;  /* 0x000157527f007947 */ /* 0x000fea000b800000 */
[----:B------:R3:W4:Y:S02]  /*2ed0*/  SHFL.IDX PT, R0, R15, RZ, 0x181f ;  /* 0x00181fff0f007589 */ /* 0x00072400000e0000 */
.L_x_4366:
        /* <DEDUP_REMOVED lines=9> */
[----:B------:R-:W2:Y:S04]  /*2f70*/  LDL R16, [R1+0x10] ;  /* 0x0000100001107983 */ /* 0x000ea80000100800 */
[----:B------:R-:W2:Y:S01]  /*2f80*/  LDL R17, [R1+0x1c] ;  /* 0x00001c0001117983 */ /* 0x000ea20000100800 */
[----:B------:R-:W-:-:S02]  /*2f90*/  P2R R5, PR, RZ, 0x4 ;  /* 0x00000004ff057803 */ /* 0x000fc40000000000 */
[C---:B------:R-:W-:Y:S02]  /*2fa0*/  LOP3.LUT P2, RZ, R252.reuse, 0x4, RZ, 0xc0, !PT ;  /* 0x00000004fcff7812 */ /* 0x040fe4000784c0ff */
[----:B------:R-:W-:Y:S02]  /*2fb0*/  LOP3.LUT P1, RZ, R252, 0x1, RZ, 0xc0, !PT ;  /* 0x00000001fcff7812 */ /* 0x000fe4000782c0ff */
        /* <DEDUP_REMOVED lines=8> */
[----:B--2---:R-:W-:-:S03]  /*3040*/  LEA R6, P0, R2, R0, 0x1 ;  /* 0x0000000002067211 */ /* 0x004fc600078008ff */
[----:B------:R3:W-:Y:S01]  /*3050*/  LDGSTS.E.BYPASS.LTC128B.128 [R223+0x14100], [R8.64], !P2 ;  /* 0x1410000008df7fae */ /* 0x0007e2000d101d46 */
[----:B------:R-:W-:Y:S02]  /*3060*/  LEA.HI.X R7, R2, R4, R3, 0x1, P0 ;  /* 0x0000000402077211 */ /* 0x000fe400000f0c03 */
[----:B------:R-:W-:-:S04]  /*3070*/  LEA R2, P0, R16, R0, 0x1 ;  /* 0x0000000010027211 */ /* 0x000fc800078008ff */
[----:B------:R-:W-:Y:S02]  /*3080*/  LEA.HI.X R3, R16, R4, R17, 0x1, P0 ;  /* 0x0000000410037211 */ /* 0x000fe400000f0c11 */
[----:B------:R-:W-:-:S13]  /*3090*/  LOP3.LUT P0, RZ, R252, 0x2, RZ, 0xc0, !PT ;  /* 0x00000002fcff7812 */ /* 0x000fda000780c0ff */
[----:B------:R3:W-:Y:S04]  /*30a0*/  LDGSTS.E.BYPASS.LTC128B.128 [R223+0x18100], [R6.64], !P0 ;  /* 0x1810000006df7fae */ /* 0x0007e8000c101d46 */
[----:B------:R3:W-:Y:S01]  /*30b0*/  LDGSTS.E.BYPASS.LTC128B.128 [R223+0x1c100], [R2.64], !P1 ;  /* 0x1c10000002df7fae */ /* 0x0007e2000c901d46 */
[----:B------:R-:W-:-:S08]  /*30c0*/  ISETP.NE.AND P2, PT, R5, RZ, PT ;  /* 0x000000ff0500720c */ /* 0x000fd00003f45270 */
.L_x_4249:
[----:B------:R-:W-:Y:S05]  /*30d0*/  BSYNC B0 ;  /* 0x0000000000007941 */ /* 0x000fea0003800000 */
.L_x_4248:
[----:B------:R-:W-:Y:S05]  /*30e0*/  BRA.DIV ~URZ, `(.L_x_4250) ;  /* 0x000155927f007947 */ /* 0x000fea000b800000 */
[----:B--2---:R2:W1:Y:S04]  /*30f0*/  SHFL.IDX PT, R4, R14, 0x1, 0x181f ;  /* 0x00381f000e047f89 */ /* 0x00446800000e0000 */
[----:B----4-:R2:W4:Y:S02]  /*3100*/  SHFL.IDX PT, R0, R15, 0x1, 0x181f ;  /* 0x00381f000f007f89 */ /* 0x01052400000e0000 */
.L_x_4367:
        /* <DEDUP_REMOVED lines=9> */
[----:B------:R-:W4:Y:S04]  /*31a0*/  LDL R16, [R1+0x10] ;  /* 0x0000100001107983 */ /* 0x000f280000100800 */
[----:B------:R-:W4:Y:S01]  /*31b0*/  LDL R17, [R1+0x1c] ;  /* 0x00001c0001117983 */ /* 0x000f220000100800 */
[----:B------:R-:W-:-:S02]  /*31c0*/  P2R R5, PR, RZ, 0x4 ;  /* 0x00000004ff057803 */ /* 0x000fc40000000000 */
[C---:B------:R-:W-:Y:S02]  /*31d0*/  LOP3.LUT P2, RZ, R252.reuse, 0x4, RZ, 0xc0, !PT ;  /* 0x00000004fcff7812 */ /* 0x040fe4000784c0ff */
[----:B------:R-:W-:Y:S02]  /*31e0*/  LOP3.LUT P1, RZ, R252, 0x1, RZ, 0xc0, !PT ;  /* 0x00000001fcff7812 */ /* 0x000fe4000782c0ff */
        /* <DEDUP_REMOVED lines=8> */
[----:B----4-:R-:W-:-:S03]  /*3270*/  LEA R6, P0, R3, R0, 0x1 ;  /* 0x0000000003067211 */ /* 0x010fc600078008ff */
        /* <DEDUP_REMOVED lines=8> */
.L_x_4252:
[----:B------:R-:W-:Y:S05]  /*3300*/  BSYNC B0 ;  /* 0x0000000000007941 */ /* 0x000fea0003800000 */
.L_x_4251:
[----:B------:R-:W-:Y:S05]  /*3310*/  BRA.DIV ~URZ, `(.L_x_4253) ;  /* 0x000154227f007947 */ /* 0x000fea000b800000 */
[----:B-1----:R1:W3:Y:S02]  /*3320*/  SHFL.IDX PT, R4, R14, 0x2, 0x181f ;  /* 0x00581f000e047f89 */ /* 0x0022e400000e0000 */
.L_x_4368:
[----:B------:R-:W-:Y:S05]  /*3330*/  BRA.DIV ~URZ, `(.L_x_4254) ;  /* 0x000154727f007947 */ /* 0x000fea000b800000 */
[----:B----4-:R4:W1:Y:S02]  /*3340*/  SHFL.IDX PT, R0, R15, 0x2, 0x181f ;  /* 0x00581f000f007f89 */ /* 0x01086400000e0000 */
.L_x_4369:
        /* <DEDUP_REMOVED lines=9> */
[----:B------:R-:W3:Y:S04]  /*33e0*/  LDL R16, [R1+0x10] ;  /* 0x0000100001107983 */ /* 0x000ee80000100800 */
[----:B------:R-:W3:Y:S01]  /*33f0*/  LDL R17, [R1+0x1c] ;  /* 0x00001c0001117983 */ /* 0x000ee20000100800 */
[----:B------:R-:W-:-:S02]  /*3400*/  P2R R5, PR, RZ, 0x4 ;  /* 0x00000004ff057803 */ /* 0x000fc40000000000 */
[C---:B------:R-:W-:Y:S02]  /*3410*/  LOP3.LUT P2, RZ, R252.reuse, 0x4, RZ, 0xc0, !PT ;  /* 0x00000004fcff7812 */ /* 0x040fe4000784c0ff */
[----:B------:R-:W-:Y:S02]  /*3420*/  LOP3.LUT P1, RZ, R252, 0x1, RZ, 0xc0, !PT ;  /* 0x00000001fcff7812 */ /* 0x000fe4000782c0ff */
        /* <DEDUP_REMOVED lines=8> */
[----:B---3--:R-:W-:-:S03]  /*34b0*/  LEA R6, P0, R3, R0, 0x1 ;  /* 0x0000000003067211 */ /* 0x008fc600078008ff */
        /* <DEDUP_REMOVED lines=8> */
.L_x_4256:
[----:B------:R-:W-:Y:S05]  /*3540*/  BSYNC B0 ;  /* 0x0000000000007941 */ /* 0x000fea0003800000 */
.L_x_4255:
[----:B------:R-:W-:Y:S05]  /*3550*/  BRA.DIV ~URZ, `(.L_x_4257) ;  /* 0x000152b27f007947 */ /* 0x000fea000b800000 */
[----:B---3--:R3:W2:Y:S04]  /*3560*/  SHFL.IDX PT, R4, R14, 0x3, 0x181f ;  /* 0x00781f000e047f89 */ /* 0x0086a800000e0000 */
[----:B-1----:R3:W1:Y:S02]  /*3570*/  SHFL.IDX PT, R0, R15, 0x3, 0x181f ;  /* 0x00781f000f007f89 */ /* 0x00266400000e0000 */
.L_x_4370:
[----:B------:R-:W5:Y:S04]  /*3580*/  LDL.64 R8, [R1] ;  /* 0x0000000001087983 */ /* 0x000f680000100a00 */
[----:B---3--:R-:W3:Y:S04]  /*3590*/  LDL R6, [R1+0xc] ;  /* 0x00000c0001067983 */ /* 0x008ee80000100800 */
[----:B----4-:R-:W4:Y:S04]  /*35a0*/  LDL R7, [R1+0x24] ;  /* 0x0000240001077983 */ /* 0x010f280000100800 */
[----:B--2---:R-:W2:Y:S04]  /*35b0*/  LDL R14, [R1+0x8] ;  /* 0x00000800010e7983 */ /* 0x004ea80000100800 */
[----:B------:R-:W2:Y:S04]  /*35c0*/  LDL R15, [R1+0x20] ;  /* 0x00002000010f7983 */ /* 0x000ea80000100800 */
[----:B------:R-:W2:Y:S04]  /*35d0*/  LDL R10, [R1+0x10] ;  /* 0x00001000010a7983 */ /* 0x000ea80000100800 */
[----:B------:R-:W2:Y:S01]  /*35e0*/  LDL R11, [R1+0x1c] ;  /* 0x00001c00010b7983 */ /* 0x000ea20000100800 */
[----:B------:R-:W-:-:S04]  /*35f0*/  IADD3 R2, R12, 0x60, RZ ;  /* 0x000000600c027810 */ /* 0x000fc80007ffe0ff */
[----:B------:R-:W-:Y:S02]  /*3600*/  ISETP.GE.AND P0, PT, R2, R13, PT ;  /* 0x0000000d0200720c */ /* 0x000fe40003f06270 */
[----:B------:R-:W-:Y:S02]  /*3610*/  P2R R5, PR, RZ, 0x4 ;  /* 0x00000004ff057803 */ /* 0x000fe40000000000 */
[----:B------:R-:W-:Y:S01]  /*3620*/  LOP3.LUT P2, RZ, R252, 0x4, RZ, 0xc0, !PT ;  /* 0x00000004fcff7812 */ /* 0x000fe2000784c0ff */
[----:B------:R-:W-:-:S04]  /*3630*/  IMAD.SHL.U32 R89, R88, 0x40, RZ ;  /* 0x0000004058597824 */ /* 0x000fc800078e00ff */
[----:B------:R-:W-:-:S04]  /*3640*/  IMAD.IADD R90, R240, 0x1, -R89 ;  /* 0x00000001f05a7824 */ /* 0x000fc800078e0a59 */
        /* <DEDUP_REMOVED lines=8> */
[----:B--2---:R-:W-:Y:S02]  /*36d0*/  @!P0 LEA R6, P1, R14, R0, 0x1 ;  /* 0x000000000e068211 */ /* 0x004fe400078208ff */
[----:B------:R-:W-:Y:S01]  /*36e0*/  LOP3.LUT P6, RZ, R252, 0x1, RZ, 0xc0, !PT ;  /* 0x00000001fcff7812 */ /* 0x000fe200078cc0ff */
[----:B------:R2:W-:Y:S01]  /*36f0*/  @!P0 LDGSTS.E.BYPASS.LTC128B.128 [R223+0x17100], [R8.64], !P2 ;  /* 0x1710000008df8fae */ /* 0x0005e2000d101d46 */
[----:B------:R-:W-:Y:S02]  /*3700*/  @!P0 LEA.HI.X R7, R14, R4, R15, 0x1, P1 ;  /* 0x000000040e078211 */ /* 0x000fe400008f0c0f */
[----:B-1----:R-:W-:-:S04]  /*3710*/  @!P0 LEA R2, P1, R10, R0, 0x1 ;  /* 0x000000000a028211 */ /* 0x002fc800078208ff */
[----:B------:R-:W-:Y:S02]  /*3720*/  @!P0 LEA.HI.X R3, R10, R4, R11, 0x1, P1 ;  /* 0x000000040a038211 */ /* 0x000fe400008f0c0b */
[----:B------:R-:W1:Y:S01]  /*3730*/  S2R R11, SR_TID.X ;  /* 0x00000000000b7919 */ /* 0x000e620000002100 */
[----:B------:R-:W-:Y:S02]  /*3740*/  LOP3.LUT P1, RZ, R252, 0x2, RZ, 0xc0, !PT ;  /* 0x00000002fcff7812 */ /* 0x000fe4000782c0ff */
[----:B------:R-:W-:Y:S01]  /*3750*/  ISETP.NE.AND P2, PT, R5, RZ, PT ;  /* 0x000000ff0500720c */ /* 0x000fe20003f45270 */
[----:B------:R-:W-:-:S10]  /*3760*/  IMAD.WIDE.U32 R4, R88, c[0x0][0x1e0], RZ ;  /* 0x0000780058047a25 */ /* 0x000fd400078e00ff */
[----:B------:R3:W-:Y:S04]  /*3770*/  @!P0 LDGSTS.E.BYPASS.LTC128B.128 [R223+0x1b100], [R6.64], !P1 ;  /* 0x1b10000006df8fae */ /* 0x0007e8000c901d46 */
[----:B------:R4:W-:Y:S04]  /*3780*/  @!P0 LDGSTS.E.BYPASS.LTC128B.128 [R223+0x1f100], [R2.64], !P6 ;  /* 0x1f10000002df8fae */ /* 0x0009e8000f101d46 */
[----:B------:R-:W0:Y:S01]  /*3790*/  LDGDEPBAR ;  /* 0x00000000000079af */ /* 0x000e220000000000 */
[----:B-1----:R-:W-:-:S04]  /*37a0*/  SHF.R.S32.HI R10, RZ, 0x1f, R11 ;  /* 0x0000001fff0a7819 */ /* 0x002fc8000001140b */
[----:B------:R-:W-:Y:S02]  /*37b0*/  LEA.HI R10, R10, R11, RZ, 0x3 ;  /* 0x0000000b0a0a7211 */ /* 0x000fe400078f18ff */
[----:B---3--:R-:W-:-:S05]  /*37c0*/  SHF.R.S32.HI R7, RZ, 0x1f, R88 ;  /* 0x0000001fff077819 */ /* 0x008fca0000011458 */
[----:B------:R-:W-:Y:S01]  /*37d0*/  IMAD R0, R7, c[0x0][0x1e0], RZ ;  /* 0x0000780007007a24 */ /* 0x000fe200078e02ff */
[----:B------:R-:W-:-:S03]  /*37e0*/  SHF.R.S32.HI R10, RZ, 0x3, R10 ;  /* 0x00000003ff0a7819 */ /* 0x000fc6000001140a */
[----:B----4-:R-:W-:Y:S01]  /*37f0*/  IMAD R2, R88, c[0x0][0x1e4], R0 ;  /* 0x0000790058027a24 */ /* 0x010fe200078e0200 */
        /* <DEDUP_REMOVED lines=40> */
[----:B------:R-:W-:Y:S02]  /*3a80*/  LEA.HI.X R3, R0, c[0x0][0x1fc], R3, 0x1, P0 ;  /* 0x00007f0000037a11 */ /* 0x000fe400000f0c03 */
        /* <DEDUP_REMOVED lines=36> */
[C---:B------:R-:W-:Y:S01]  /*3cd0*/  HMMA.16816.F32.BF16 R28, R4.reuse, R30, RZ ;  /* 0x0000001e041c723c */ /* 0x040fe200000418ff */
[----:B------:R1:W-:Y:S04]  /*3ce0*/  LDGSTS.E.BYPASS.LTC128B.128 [R223+0x6100], [R2.64+0x180], !P4 ;  /* 0x0610018002df7fae */ /* 0x0003e8000e101d46 */
[----:B------:R1:W-:Y:S03]  /*3cf0*/  LDGSTS.E.BYPASS.LTC128B.128 [R223+0x1100], [R12.64], !P5 ;  /* 0x011000000cdf7fae */ /* 0x0003e6000e901d46 */
[C---:B--2---:R-:W-:Y:S01]  /*3d00*/  HMMA.16816.F32.BF16 R36, R4.reuse, R24, RZ ;  /* 0x000000180424723c */ /* 0x044fe200000418ff */
[----:B------:R1:W-:Y:S04]  /*3d10*/  LDGSTS.E.BYPASS.LTC128B.128 [R223+0x3100], [R12.64+0x80], !P6 ;  /* 0x031000800cdf7fae */ /* 0x0003e8000f101d46 */
[----:B------:R1:W-:Y:S03]  /*3d20*/  LDGSTS.E.BYPASS.LTC128B.128 [R223+0x5100], [R12.64+0x100], !P1 ;  /* 0x051001000cdf7fae */ /* 0x0003e6000c901d46 */
[C---:B------:R-:W-:Y:S01]  /*3d30*/  HMMA.16816.F32.BF16 R40, R4.reuse, R26, RZ ;  /* 0x0000001a0428723c */ /* 0x040fe200000418ff */
[----:B------:R1:W-:Y:S04]  /*3d40*/  LDGSTS.E.BYPASS.LTC128B.128 [R223+0x7100], [R12.64+0x180], !P0 ;  /* 0x071001800cdf7fae */ /* 0x0003e8000c101d46 */
[----:B------:R-:W-:Y:S03]  /*3d50*/  LDSM.16.M88.4 R64, [R197] ;  /* 0x00000000c540783b */ /* 0x000fe60000000200 */
[C---:B---3--:R-:W-:Y:S01]  /*3d60*/  HMMA.16816.F32.BF16 R44, R4.reuse, R20, RZ ;  /* 0x00000014042c723c */ /* 0x048fe200000418ff */
[----:B------:R-:W-:Y:S04]  /*3d70*/  LDSM.16.M88.4 R76, [R197+0x800] ;  /* 0x00080000c54c783b */ /* 0x000fe80000000200 */
[----:B------:R-:W-:Y:S03]  /*3d80*/  LDSM.16.M88.4 R80, [R197+0x1000] ;  /* 0x00100000c550783b */ /* 0x000fe60000000200 */
[C---:B------:R-:W-:Y:S01]  /*3d90*/  HMMA.16816.F32.BF16 R48, R4.reuse, R22, RZ ;  /* 0x000000160430723c */ /* 0x040fe200000418ff */
[----:B------:R-:W-:Y:S07]  /*3da0*/  LDSM.16.M88.4 R84, [R197+0x1800] ;  /* 0x00180000c554783b */ /* 0x000fee0000000200 */
[C---:B----4-:R-:W-:Y:S01]  /*3db0*/  HMMA.16816.F32.BF16 R56, R4.reuse, R16, RZ ;  /* 0x000000100438723c */ /* 0x050fe200000418ff */
[----:B------:R-:W-:Y:S01]  /*3dc0*/  ISETP.NE.AND P4, PT, R15, RZ, PT ;  /* 0x000000ff0f00720c */ /* 0x000fe20003f85270 */
[----:B------:R-:W0:Y:S06]  /*3dd0*/  LDGDEPBAR ;  /* 0x00000000000079af */ /* 0x000e2c0000000000 */
[----:B------:R-:W-:Y:S01]  /*3de0*/  HMMA.16816.F32.BF16 R16, R4, R18, RZ ;  /* 0x000000120410723c */ /* 0x000fe200000418ff */
[----:B------:R-:W2:Y:S01]  /*3df0*/  LDSM.16.M88.4 R4, [R201] ;  /* 0x00000000c904783b */ /* 0x000ea20000000200 */
[----:B------:R-:W-:-:S06]  /*3e00*/  ISETP.NE.AND P5, PT, R14, RZ, PT ;  /* 0x000000ff0e00720c */ /* 0x000fcc0003fa5270 */
[C---:B-----5:R-:W-:Y:S08]  /*3e10*/  HMMA.16816.F32.BF16 R20, R8.reuse, R52, R32 ;  /* 0x000000340814723c */ /* 0x060ff00000041820 */
[C---:B------:R-:W-:Y:S01]  /*3e20*/  HMMA.16816.F32.BF16 R24, R8.reuse, R54, R28 ;  /* 0x000000360818723c */ /* 0x040fe2000004181c */
[----:B------:R-:W-:Y:S07]  /*3e30*/  LDSM.16.M88.4 R52, [R159+0x2000] ;  /* 0x002000009f34783b */ /* 0x000fee0000000200 */
[C---:B------:R-:W-:Y:S08]  /*3e40*/  HMMA.16816.F32.BF16 R28, R8.reuse, R60, R36 ;  /* 0x0000003c081c723c */ /* 0x040ff00000041824 */
[C---:B------:R-:W-:Y:S01]  /*3e50*/  HMMA.16816.F32.BF16 R32, R8.reuse, R62, R40 ;  /* 0x0000003e0820723c */ /* 0x040fe20000041828 */
[----:B------:R-:W-:Y:S07]  /*3e60*/  LDSM.16.M88.4 R60, [R159+0x2800] ;  /* 0x002800009f3c783b */ /* 0x000fee0000000200 */
[C---:B------:R-:W-:Y:S08]  /*3e70*/  HMMA.16816.F32.BF16 R36, R8.reuse, R68, R44 ;  /* 0x000000440824723c */ /* 0x040ff0000004182c */
[C---:B------:R-:W-:Y:S01]  /*3e80*/  HMMA.16816.F32.BF16 R40, R8.reuse, R70, R48 ;  /* 0x000000460828723c */ /* 0x040fe20000041830 */
[----:B------:R-:W-:Y:S04]  /*3e90*/  LDSM.16.M88.4 R48, [R194] ;  /* 0x00000000c230783b */ /* 0x000fe80000000200 */
[----:B------:R-:W-:Y:S03]  /*3ea0*/  LDSM.16.M88.4 R68, [R194+0x1000] ;  /* 0x00100000c244783b */ /* 0x000fe60000000200 */
[C---:B------:R-:W-:Y:S01]  /*3eb0*/  HMMA.16816.F32.BF16 R44, R8.reuse, R72, R56 ;  /* 0x00000048082c723c */ /* 0x040fe20000041838 */
[----:B------:R-:W-:Y:S07]  /*3ec0*/  LDSM.16.M88.4 R56, [R194+0x800] ;  /* 0x00080000c238783b */ /* 0x000fee0000000200 */
[----:B-1----:R-:W-:Y:S01]  /*3ed0*/  HMMA.16816.F32.BF16 R12, R8, R74, R16 ;  /* 0x0000004a080c723c */ /* 0x002fe20000041810 */
[----:B------:R-:W1:Y:S04]  /*3ee0*/  LDSM.16.M88.4 R8, [R200] ;  /* 0x00000000c808783b */ /* 0x000e680000000200 */
[----:B------:R-:W3:Y:S03]  /*3ef0*/  LDSM.16.M88.4 R72, [R194+0x1800] ;  /* 0x00180000c248783b */ /* 0x000ee60000000200 */
[C---:B--2---:R-:W-:Y:S01]  /*3f00*/  HMMA.16816.F32.BF16 R16, R4.reuse, R64, R20 ;  /* 0x000000400410723c */ /* 0x044fe20000041814 */
[----:B------:R-:W-:Y:S07]  /*3f10*/  LDSM.16.M88.4 R20, [R214] ;  /* 0x00000000d614783b */ /* 0x000fee0000000200 */
        /* <DEDUP_REMOVED lines=22> */
[----:B------:R-:W1:Y:S04]  /*4080*/  LDSM.16.M88.4 R8, [R199+0x4000] ;  /* 0x00400000c708783b */ /* 0x000e680000000200 */
[----:B------:R-:W3:Y:S03]  /*4090*/  LDSM.16.M88.4 R72, [R211] ;  /* 0x00000000d348783b */ /* 0x000ee60000000200 */
        /* <DEDUP_REMOVED lines=36> */
[----:B------:R-:W2:Y:S04]  /*42e0*/  LDSM.16.M88.4 R4, [R198+0x8000] ;  /* 0x00800000c604783b */ /* 0x000ea80000000200 */
[----:B------:R-:W-:Y:S03]  /*42f0*/  LDSM.16.M88.4 R76, [R207] ;  /* 0x00000000cf4c783b */ /* 0x000fe60000000200 */
        /* <DEDUP_REMOVED lines=9> */
[C---:B---3--:R-:W-:Y:S08]  /*4390*/  HMMA.16816.F32.BF16 R44, R8.reuse, R72, R44 ;  /* 0x00000048082c723c */ /* 0x048ff0000004182c */
        /* <DEDUP_REMOVED lines=44> */
[----:B------:R-:W-:Y:S07]  /*4660*/  LDSM.16.M88.4 R48, [R206] ;  /* 0x00000000ce30783b */ /* 0x000fee0000000200 */
[C---:B------:R-:W-:Y:S08]  /*4670*/  HMMA.16816.F32.BF16 R28, R8.reuse, R56, R24 ;  /* 0x00000038081c723c */ /* 0x040ff00000041818 */
[C---:B------:R-:W-:Y:S01]  /*4680*/  HMMA.16816.F32.BF16 R24, R8.reuse, R58, R20 ;  /* 0x0000003a0818723c */ /* 0x040fe20000041814 */
[----:B------:R-:W-:Y:S07]  /*4690*/  LDSM.16.M88.4 R56, [R197+0x6000] ;  /* 0x00600000c538783b */ /* 0x000fee0000000200 */
[C---:B------:R-:W-:Y:S08]  /*46a0*/  HMMA.16816.F32.BF16 R20, R8.reuse, R68, R16 ;  /* 0x000000440814723c */ /* 0x040ff00000041810 */
[C---:B------:R-:W-:Y:S01]  /*46b0*/  HMMA.16816.F32.BF16 R16, R8.reuse, R70, R40 ;  /* 0x000000460810723c */ /* 0x040fe20000041828 */
[----:B------:R-:W-:Y:S07]  /*46c0*/  LDSM.16.M88.4 R68, [R204] ;  /* 0x00000000cc44783b */ /* 0x000fee0000000200 */
[C---:B----4-:R-:W-:Y:S08]  /*46d0*/  HMMA.16816.F32.BF16 R44, R8.reuse, R76, R44 ;  /* 0x0000004c082c723c */ /* 0x050ff0000004182c */
[----:B------:R-:W-:Y:S01]  /*46e0*/  HMMA.16816.F32.BF16 R8, R8, R78, R12 ;  /* 0x0000004e0808723c */ /* 0x000fe2000004180c */
[----:B------:R-:W1:Y:S04]  /*46f0*/  LDSM.16.M88.4 R12, [R199+0xc000] ;  /* 0x00c00000c70c783b */ /* 0x000e680000000200 */
[----:B------:R-:W4:Y:S03]  /*4700*/  LDSM.16.M88.4 R76, [R203] ;  /* 0x00000000cb4c783b */ /* 0x000f260000000200 */
        /* <DEDUP_REMOVED lines=9> */
[C---:B---3--:R-:W-:Y:S01]  /*47a0*/  HMMA.16816.F32.BF16 R16, R4.reuse, R80, R44 ;  /* 0x000000500410723c */ /* 0x048fe2000004182c */
[----:B------:R-:W-:Y:S07]  /*47b0*/  LDSM.16.M88.4 R44, [R194+0x7000] ;  /* 0x00700000c22c783b */ /* 0x000fee0000000200 */
        /* <DEDUP_REMOVED lines=10> */
[C---:B------:R-:W-:Y:S08]  /*4860*/  HMMA.16816.F32.BF16 R20, R12.reuse, R70, R20 ;  /* 0x000000460c14723c */ /* 0x040ff00000041814 */
[C---:B----4-:R-:W-:Y:S08]  /*4870*/  HMMA.16816.F32.BF16 R16, R12.reuse, R76, R16 ;  /* 0x0000004c0c10723c */ /* 0x050ff00000041810 */
[----:B------:R-:W-:Y:S01]  /*4880*/  HMMA.16816.F32.BF16 R12, R12, R78, R4 ;  /* 0x0000004e0c0c723c */ /* 0x000fe20000041804 */
[----:B------:R-:W1:Y:S01]  /*4890*/  LDSM.16.M88.4 R4, [R200+0xc000] ;  /* 0x00c00000c804783b */ /* 0x000e620000000200 */
[----:B------:R-:W-:Y:S01]  /*48a0*/  ISETP.GT.AND P0, PT, R88, R228, PT ;  /* 0x000000e45800720c */ /* 0x000fe20003f04270 */
[----:B------:R-:W-:-:S05]  /*48b0*/  DEPBAR.LE SB0, 0x0 ;  /* 0x000080000000791a */ /* 0x000fca0000000000 */
        /* <DEDUP_REMOVED lines=8> */
[----:B------:R-:W-:Y:S07]  /*4940*/  BSSY B0, `(.L_x_4258) ;  /* 0x0000025000007945 */ /* 0x000fee0003800000 */
        /* <DEDUP_REMOVED lines=11> */
[----:B------:R-:W-:Y:S01]  /*4a00*/  IADD3 R0, R222, -0x2, RZ ;  /* 0xfffffffede007810 */ /* 0x000fe20007ffe0ff */
[----:B------:R-:W-:-:S02]  /*4a10*/  IMAD.MOV.U32 R5, RZ, RZ, c[0x0][0x1e0] ;  /* 0x00007800ff057624 */ /* 0x000fc400078e00ff */
        /* <DEDUP_REMOVED lines=23> */
.L_x_4259:
[----:B------:R-:W-:Y:S05]  /*4b90*/  BSYNC B0 ;  /* 0x0000000000007941 */ /* 0x000fea0003800000 */
.L_x_4258:
[----:B------:R-:W2:Y:S01]  /*4ba0*/  LDL R0, [R1+0x14] ;  /* 0x0000140001007983 */ /* 0x000ea20000100800 */
[----:B-1----:R-:W-:-:S03]  /*4bb0*/  IMAD.MOV.U32 R2, RZ, RZ, c[0x0][0x2c4] ;  /* 0x0000b100ff027624 */ /* 0x002fc600078e00ff */
[----:B------:R-:W0:Y:S02]  /*4bc0*/  LDGDEPBAR ;  /* 0x00000000000079af */ /* 0x000e240000000000 */
[----:B------:R-:W-:Y:S01]  /*4bd0*/  ISETP.NE.AND P0, PT, R2, 0x1, PT ;  /* 0x000000010200780c */ /* 0x000fe20003f05270 */
[----:B------:R-:W-:Y:S01]  /*4be0*/  IMAD.MOV.U32 R8, RZ, RZ, c[0x0][0x32c] ;  /* 0x0000cb00ff087624 */ /* 0x000fe200078e00ff */
[----:B------:R-:W-:-:S04]  /*4bf0*/  ULDC UR4, c[0x0][0x324] ;  /* 0x0000c90000047ab9 */ /* 0x000fc80000000800 */
[----:B------:R-:W-:Y:S01]  /*4c00*/  ISETP.GE.AND P6, PT, R8, 0x1, PT ;  /* 0x000000010800780c */ /* 0x000fe20003fc6270 */
[----:B------:R-:W-:Y:S01]  /*4c10*/  ULOP3.LUT UR4, URZ, UR4, URZ, 0x33, !UPT ;  /* 0x000000043f047292 */ /* 0x000fe2000f8e333f */
[----:B------:R-:W-:Y:S02]  /*4c20*/  IMAD.IADD R7, R90, 0x1, -R238 ;  /* 0x000000015a077824 */ /* 0x000fe400078e0aee */
[----:B--2---:R-:W-:-:S04]  /*4c30*/  IMAD.IADD R0, R0, 0x1, R243 ;  /* 0x0000000100007824 */ /* 0x004fc800078e02f3 */
[----:B------:R-:W-:-:S04]  /*4c40*/  @P0 IMAD.HI.U32 R2, R0, c[0x0][0x2c8], RZ ;  /* 0x0000b20000020a27 */ /* 0x000fc800078e00ff */
[----:B------:R-:W-:Y:S01]  /*4c50*/  IMAD.MOV.U32 R4, RZ, RZ, R0 ;  /* 0x000000ffff047224 */ /* 0x000fe200078e0000 */
[----:B------:R-:W-:-:S05]  /*4c60*/  @P0 SHF.R.U32.HI R4, RZ, c[0x0][0x2cc], R2 ;  /* 0x0000b300ff040a19 */ /* 0x000fca0000011602 */
[----:B------:R-:W1:Y:S01]  /*4c70*/  SHFL.IDX PT, R3, R4, RZ, 0x1c1f ;  /* 0x001c1fff04037589 */ /* 0x000e6200000e0000 */
[----:B------:R-:W-:-:S04]  /*4c80*/  IADD3 R0, R240, 0x1, -R89 ;  /* 0x00000001f0007810 */ /* 0x000fc80007ffe859 */
[----:B------:R-:W-:-:S04]  /*4c90*/  IADD3 R0, -R241, R0, -R238 ;  /* 0x00000000f1007210 */ /* 0x000fc80007ffe9ee */
        /* <DEDUP_REMOVED lines=17> */
.L_x_4262:
[----:B------:R-:W-:-:S04]  /*4db0*/  MOV R8, c[0x0][0x32c] ;  /* 0x0000cb0000087a02 */ /* 0x000fc80000000f00 */
[----:B------:R-:W-:-:S13]  /*4dc0*/  ISETP.NE.AND P0, PT, R8, 0x1, PT ;  /* 0x000000010800780c */ /* 0x000fda0003f05270 */
[----:B------:R-:W-:-:S05]  /*4dd0*/  @P0 IMAD.HI.U32 R8, R3, c[0x0][0x330], RZ ;  /* 0x0000cc0003080a27 */ /* 0x000fca00078e00ff */
[----:B------:R-:W-:Y:S02]  /*4de0*/  @P0 SHF.R.U32.HI R3, RZ, c[0x0][0x334], R8 ;  /* 0x0000cd00ff030a19 */ /* 0x000fe40000011608 */
.L_x_4263:
[----:B------:R-:W-:Y:S05]  /*4df0*/  BSYNC B0 ;  /* 0x0000000000007941 */ /* 0x000fea0003800000 */
.L_x_4261:
[----:B------:R-:W-:-:S04]  /*4e00*/  IMAD R3, R3, c[0x0][0x32c], -R89 ;  /* 0x0000cb0003037a24 */ /* 0x000fc800078e0a59 */
[----:B------:R-:W-:-:S05]  /*4e10*/  IMAD.IADD R3, R3, 0x1, -R238 ;  /* 0x0000000103037824 */ /* 0x000fca00078e0aee */
[----:B------:R-:W-:Y:S02]  /*4e20*/  IADD3 R8, R3, c[0x0][0x32c], RZ ;  /* 0x0000cb0003087a10 */ /* 0x000fe40007ffe0ff */
[----:B------:R-:W-:Y:S02]  /*4e30*/  IMNMX R0, R0, R3, !PT ;  /* 0x0000000300007217 */ /* 0x000fe40007800200 */
[----:B------:R-:W-:Y:S02]  /*4e40*/  IMNMX R2, R2, R8, PT ;  /* 0x0000000802027217 */ /* 0x000fe40003800200 */
.L_x_4260:
        /* <DEDUP_REMOVED lines=65> */
.L_x_4266:
[----:B------:R-:W-:-:S04]  /*5260*/  MOV R4, c[0x0][0x32c] ;  /* 0x0000cb0000047a02 */ /* 0x000fc80000000f00 */
[----:B------:R-:W-:-:S13]  /*5270*/  ISETP.NE.AND P0, PT, R4, 0x1, PT ;  /* 0x000000010400780c */ /* 0x000fda0003f05270 */
[----:B------:R-:W-:-:S05]  /*5280*/  @P0 IMAD.HI.U32 R4, R3, c[0x0][0x330], RZ ;  /* 0x0000cc0003040a27 */ /* 0x000fca00078e00ff */
[----:B------:R-:W-:Y:S02]  /*5290*/  @P0 SHF.R.U32.HI R3, RZ, c[0x0][0x334], R4 ;  /* 0x0000cd00ff030a19 */ /* 0x000fe40000011604 */
.L_x_4267:
[----:B------:R-:W-:Y:S05]  /*52a0*/  BSYNC B0 ;  /* 0x0000000000007941 */ /* 0x000fea0003800000 */
.L_x_4265:
[----:B------:R-:W-:-:S04]  /*52b0*/  IMAD R3, R3, c[0x0][0x32c], -R89 ;  /* 0x0000cb0003037a24 */ /* 0x000fc800078e0a59 */
[----:B------:R-:W-:-:S05]  /*52c0*/  IMAD.IADD R3, R3, 0x1, -R238 ;  /* 0x0000000103037824 */ /* 0x000fca00078e0aee */
[----:B------:R-:W-:Y:S02]  /*52d0*/  IADD3 R4, R3, c[0x0][0x32c], RZ ;  /* 0x0000cb0003047a10 */ /* 0x000fe40007ffe0ff */
[----:B------:R-:W-:Y:S02]  /*52e0*/  IMNMX R0, R0, R3, !PT ;  /* 0x0000000300007217 */ /* 0x000fe40007800200 */
[----:B------:R-:W-:Y:S02]  /*52f0*/  IMNMX R2, R2, R4, PT ;  /* 0x0000000402027217 */ /* 0x000fe40003800200 */
.L_x_4264:
[----:B------:R-:W-:Y:S01]  /*5300*/  ISETP.GT.AND P0, PT, R0, RZ, P1 ;  /* 0x000000ff0000720c */ /* 0x000fe20000f04270 */
[----:B------:R-:W-:Y:S01]  /*5310*/  LDSM.16.MT88.4 R64, [R193+0x2000] ;  /* 0x00200000c140783b */ /* 0x000fe20000004200 */
[----:B------:R-:W-:Y:S02]  /*5320*/  FMNMX.FTZ R3, R8, R9, !PT ;  /* 0x0000000908037209 */ /* 0x000fe40007810000 */
[----:B------:R-:W-:Y:S01]  /*5330*/  ISETP.LT.OR P0, PT, R2, 0x1, P0 ;  /* 0x000000010200780c */ /* 0x000fe20000701670 */
[----:B------:R-:W-:Y:S01]  /*5340*/  LDSM.16.MT88.4 R68, [R196+0x2000] ;  /* 0x00200000c444783b */ /* 0x000fe20000004200 */
[----:B------:R-:W-:-:S02]  /*5350*/  FMNMX.FTZ R3, R10, R3, !PT ;  /* 0x000000030a037209 */ /* 0x000fc40007810000 */
[----:B------:R-:W-:Y:S01]  /*5360*/  FSEL R6, R42, -INF , !P0 ;  /* 0xff8000002a067808 */ /* 0x000fe20004000000 */
[----:B------:R-:W-:Y:S01]  /*5370*/  LDSM.16.MT88.4 R72, [R195+0x800] ;  /* 0x00080000c348783b */ /* 0x000fe20000004200 */
        /* <DEDUP_REMOVED lines=26> */
[----:B------:R-:W-:Y:S02]  /*5520*/  ISETP.GT.AND P0, PT, R0, 0x11, P1 ;  /* 0x000000110000780c */ /* 0x000fe40000f04270 */
        /* <DEDUP_REMOVED lines=25> */
[----:B------:R-:W-:Y:S01]  /*56c0*/  ISETP.GT.AND P0, PT, R0, 0x28, P1 ;  /* 0x000000280000780c */ /* 0x000fe20000f04270 */
[----:B------:R-:W-:Y:S01]  /*56d0*/  LDSM.16.MT88.4 R32, [R195] ;  /* 0x00000000c320783b */ /* 0x000fe20000004200 */
[----:B------:R-:W-:-:S02]  /*56e0*/  FMNMX.FTZ R3, R106, R3, !PT ;  /* 0x000000036a037209 */ /* 0x000fc40007810000 */
[----:B------:R-:W-:Y:S02]  /*56f0*/  ISETP.LT.OR P0, PT, R2, 0x29, P0 ;  /* 0x000000290200780c */ /* 0x000fe40000701670 */
[----:B------:R-:W-:Y:S01]  /*5700*/  FMNMX.FTZ R4, R22, R4, !PT ;  /* 0x0000000416047209 */ /* 0x000fe20007810000 */
[----:B------:R-:W1:Y:S01]  /*5710*/  SHFL.BFLY PT, R5, R3, 0x2, 0x1f ;  /* 0x0c401f0003057f89 */ /* 0x000e6200000e0000 */
[----:B------:R-:W-:Y:S02]  /*5720*/  FSEL R89, R46, -INF , !P0 ;  /* 0xff8000002e597808 */ /* 0x000fe40004000000 */
[----:B------:R-:W-:Y:S02]  /*5730*/  ISETP.GT.AND P0, PT, R0, 0x29, P1 ;  /* 0x000000290000780c */ /* 0x000fe40000f04270 */
[----:B------:R-:W-:Y:S02]  /*5740*/  FMNMX.FTZ R4, R87, R4, !PT ;  /* 0x0000000457047209 */ /* 0x000fe40007810000 */
[----:B------:R-:W-:-:S02]  /*5750*/  ISETP.LT.OR P0, PT, R2, 0x2a, P0 ;  /* 0x0000002a0200780c */ /* 0x000fc40000701670 */
[----:B------:R-:W-:Y:S02]  /*5760*/  FMNMX.FTZ R4, R88, R4, !PT ;  /* 0x0000000458047209 */ /* 0x000fe40007810000 */
[----:B------:R-:W-:Y:S02]  /*5770*/  FSEL R90, R47, -INF , !P0 ;  /* 0xff8000002f5a7808 */ /* 0x000fe40004000000 */
[----:B------:R-:W-:Y:S01]  /*5780*/  ISETP.GT.AND P0, PT, R0, 0x30, P1 ;  /* 0x000000300000780c */ /* 0x000fe20000f04270 */
[----:B------:R-:W-:Y:S01]  /*5790*/  LDSM.16.MT88.4 R44, [R196] ;  /* 0x00000000c42c783b */ /* 0x000fe20000004200 */
[----:B------:R-:W-:Y:S02]  /*57a0*/  FMNMX.FTZ R4, R89, R4, !PT ;  /* 0x0000000459047209 */ /* 0x000fe40007810000 */
[----:B------:R-:W-:Y:S02]  /*57b0*/  ISETP.LT.OR P0, PT, R2, 0x31, P0 ;  /* 0x000000310200780c */ /* 0x000fe40000701670 */
[----:B------:R-:W-:-:S02]  /*57c0*/  FMNMX.FTZ R4, R90, R4, !PT ;  /* 0x000000045a047209 */ /* 0x000fc40007810000 */
[----:B------:R-:W-:Y:S02]  /*57d0*/  FSEL R105, R30, -INF , !P0 ;  /* 0xff8000001e697808 */ /* 0x000fe40004000000 */
[----:B------:R-:W-:Y:S02]  /*57e0*/  ISETP.GT.AND P0, PT, R0, 0x31, P1 ;  /* 0x000000310000780c */ /* 0x000fe40000f04270 */
[----:B-1----:R-:W-:Y:S02]  /*57f0*/  FMNMX.FTZ R3, R3, R5, !PT ;  /* 0x0000000503037209 */ /* 0x002fe40007810000 */
[----:B------:R-:W-:-:S03]  /*5800*/  ISETP.LT.OR P0, PT, R2, 0x32, P0 ;  /* 0x000000320200780c */ /* 0x000fc60000701670 */
[----:B------:R-:W1:Y:S01]  /*5810*/  SHFL.BFLY PT, R5, R3, 0x1, 0x1f ;  /* 0x0c201f0003057f89 */ /* 0x000e6200000e0000 */
[----:B------:R-:W-:Y:S02]  /*5820*/  FSEL R104, R31, -INF , !P0 ;  /* 0xff8000001f687808 */ /* 0x000fe40004000000 */
[----:B------:R-:W-:Y:S01]  /*5830*/  ISETP.GT.AND P0, PT, R0, 0x38, P1 ;  /* 0x000000380000780c */ /* 0x000fe20000f04270 */
[----:B------:R-:W-:Y:S03]  /*5840*/  LDSM.16.MT88.4 R28, [R193] ;  /* 0x00000000c11c783b */ /* 0x000fe60000004200 */
[----:B------:R-:W-:-:S04]  /*5850*/  ISETP.LT.OR P0, PT, R2, 0x39, P0 ;  /* 0x000000390200780c */ /* 0x000fc80000701670 */
[----:B------:R-:W-:Y:S02]  /*5860*/  FSEL R91, R26, -INF , !P0 ;  /* 0xff8000001a5b7808 */ /* 0x000fe40004000000 */
[----:B------:R-:W-:Y:S02]  /*5870*/  ISETP.GT.AND P0, PT, R0, 0x39, P1 ;  /* 0x000000390000780c */ /* 0x000fe40000f04270 */
[----:B------:R-:W-:Y:S02]  /*5880*/  FMNMX.FTZ R0, R105, R4, !PT ;  /* 0x0000000469007209 */ /* 0x000fe40007810000 */
[----:B------:R-:W-:Y:S02]  /*5890*/  ISETP.LT.OR P0, PT, R2, 0x3a, P0 ;  /* 0x0000003a0200780c */ /* 0x000fe40000701670 */
[----:B------:R-:W-:Y:S02]  /*58a0*/  FMNMX.FTZ R0, R104, R0, !PT ;  /* 0x0000000068007209 */ /* 0x000fe40007810000 */
[----:B------:R-:W-:-:S02]  /*58b0*/  FSEL R86, R27, -INF , !P0 ;  /* 0xff8000001b567808 */ /* 0x000fc40004000000 */
[----:B------:R-:W-:Y:S01]  /*58c0*/  FMNMX.FTZ R0, R91, R0, !PT ;  /* 0x000000005b007209 */ /* 0x000fe20007810000 */
[----:B------:R-:W-:Y:S01]  /*58d0*/  LDSM.16.MT88.4 R24, [R192+0x800] ;  /* 0x00080000c018783b */ /* 0x000fe20000004200 */
[----:B-1----:R-:W-:Y:S02]  /*58e0*/  FMNMX.FTZ R156, R3, R5, !PT ;  /* 0x00000005039c7209 */ /* 0x002fe40007810000 */
[----:B------:R-:W-:Y:S02]  /*58f0*/  FMNMX.FTZ R0, R86, R0, !PT ;  /* 0x0000000056007209 */ /* 0x000fe40007810000 */
[C---:B------:R-:W-:Y:S01]  /*5900*/  FSETP.NEU.FTZ.AND P0, PT, R156.reuse, -INF , PT ;  /* 0xff8000009c00780b */ /* 0x040fe20003f1d000 */
[----:B------:R-:W-:Y:S02]  /*5910*/  FMUL.FTZ R2, R156, c[0x0][0x2d0] ;  /* 0x0000b4009c027a20 */ /* 0x000fe40000410000 */
[----:B------:R-:W1:Y:S03]  /*5920*/  SHFL.BFLY PT, R4, R0, 0x2, 0x1f ;  /* 0x0c401f0000047f89 */ /* 0x000e6600000e0000 */
[----:B------:R-:W-:-:S05]  /*5930*/  FSEL R2, R2, RZ, P0 ;  /* 0x000000ff02027208 */ /* 0x000fca0000000000 */
[----:B------:R-:W-:-:S04]  /*5940*/  FFMA.FTZ R3, R8, c[0x0][0x2d0], -R2 ;  /* 0x0000b40008037a23 */ /* 0x000fc80000010802 */
[----:B------:R2:W-:Y:S01]  /*5950*/  MUFU.EX2 R157, R3 ;  /* 0x00000003009d7308 */ /* 0x0005e20000000800 */
[----:B-1----:R-:W-:Y:S01]  /*5960*/  FMNMX.FTZ R0, R0, R4, !PT ;  /* 0x0000000400007209 */ /* 0x002fe20007810000 */
[----:B--2---:R-:W-:-:S04]  /*5970*/  FFMA.FTZ R3, R9, c[0x0][0x2d0], -R2 ;  /* 0x0000b40009037a23 */ /* 0x004fc80000010802 */
[----:B------:R-:W1:Y:S02]  /*5980*/  SHFL.BFLY PT, R4, R0, 0x1, 0x1f ;  /* 0x0c201f0000047f89 */ /* 0x000e6400000e0000 */
[----:B------:R2:W3:Y:S02]  /*5990*/  MUFU.EX2 R115, R3 ;  /* 0x0000000300737308 */ /* 0x0004e40000000800 */
[----:B--2---:R-:W-:Y:S01]  /*59a0*/  FFMA.FTZ R3, R10, c[0x0][0x2d0], -R2 ;  /* 0x0000b4000a037a23 */ /* 0x004fe20000010802 */
[----:B---3--:R-:W-:-:S05]  /*59b0*/  F2FP.BF16.PACK_AB R8, R115, R157 ;  /* 0x0000009d7308723e */ /* 0x008fca00000010ff */
[----:B------:R2:W-:Y:S02]  /*59c0*/  MUFU.EX2 R114, R3 ;  /* 0x0000000300727308 */ /* 0x0005e40000000800 */
[--C-:B--2---:R-:W-:Y:S01]  /*59d0*/  FFMA.FTZ R3, R12, c[0x0][0x2d0], -R2.reuse ;  /* 0x0000b4000c037a23 */ /* 0x104fe20000010802 */
[----:B-1----:R-:W-:Y:S01]  /*59e0*/  FMNMX.FTZ R12, R0, R4, !PT ;  /* 0x00000004000c7209 */ /* 0x002fe20007810000 */
[----:B------:R-:W-:-:S04]  /*59f0*/  FFMA.FTZ R0, R17, c[0x0][0x2d0], -R2 ;  /* 0x0000b40011007a23 */ /* 0x000fc80000010802 */
[----:B------:R1:W2:Y:S01]  /*5a00*/  MUFU.EX2 R235, R3 ;  /* 0x0000000300eb7308 */ /* 0x0002a20000000800 */
[----:B------:R-:W-:-:S07]  /*5a10*/  FSETP.NEU.FTZ.AND P0, PT, R12, -INF , PT ;  /* 0xff8000000c00780b */ /* 0x000fce0003f1d000 */
[----:B------:R3:W-:Y:S01]  /*5a20*/  MUFU.EX2 R246, R0 ;  /* 0x0000000000f67308 */ /* 0x0007e20000000800 */
[----:B-1----:R-:W-:Y:S01]  /*5a30*/  FFMA.FTZ R3, R14, c[0x0][0x2d0], -R2 ;  /* 0x0000b4000e037a23 */ /* 0x002fe20000010802 */
[----:B--2---:R-:W-:-:S06]  /*5a40*/  F2FP.BF16.PACK_AB R10, R235, R114 ;  /* 0x00000072eb0a723e */ /* 0x004fcc00000010ff */
[----:B------:R1:W-:Y:S01]  /*5a50*/  MUFU.EX2 R237, R3 ;  /* 0x0000000300ed7308 */ /* 0x0003e20000000800 */
[----:B---3--:R-:W-:-:S05]  /*5a60*/  FMUL.FTZ R0, R12, c[0x0][0x2d0] ;  /* 0x0000b4000c007a20 */ /* 0x008fca0000410000 */
[----:B------:R-:W-:Y:S01]  /*5a70*/  FSEL R0, R0, RZ, P0 ;  /* 0x000000ff00007208 */ /* 0x000fe20000000000 */
[----:B-1----:R-:W-:-:S04]  /*5a80*/  FFMA.FTZ R3, R16, c[0x0][0x2d0], -R2 ;  /* 0x0000b40010037a23 */ /* 0x002fc80000010802 */
[----:B------:R1:W2:Y:S02]  /*5a90*/  MUFU.EX2 R236, R3 ;  /* 0x0000000300ec7308 */ /* 0x0002a40000000800 */
[----:B-1----:R-:W-:Y:S01]  /*5aa0*/  FFMA.FTZ R3, R18, c[0x0][0x2d0], -R2 ;  /* 0x0000b40012037a23 */ /* 0x002fe20000010802 */
[----:B--2---:R-:W-:Y:S01]  /*5ab0*/  F2FP.BF16.PACK_AB R4, R236, R237 ;  /* 0x000000edec04723e */ /* 0x004fe200000010ff */
[----:B------:R-:W1:Y:S04]  /*5ac0*/  LDSM.16.MT88.4 R16, [R192] ;  /* 0x00000000c010783b */ /* 0x000e680000004200 */
        /* <DEDUP_REMOVED lines=9> */
[--C-:B--2---:R-:W-:Y:S02]  /*5b60*/  FFMA.FTZ R3, R13, c[0x0][0x2d0], -R0.reuse ;  /* 0x0000b4000d037a23 */ /* 0x104fe40000010800 */
[----:B------:R-:W-:-:S04]  /*5b70*/  FFMA.FTZ R13, R104, c[0x0][0x2d0], -R0 ;  /* 0x0000b400680d7a23 */ /* 0x000fc80000010800 */
[----:B------:R2:W3:Y:S02]  /*5b80*/  MUFU.EX2 R158, R3 ;  /* 0x00000003009e7308 */ /* 0x0004e40000000800 */
[--C-:B--2---:R-:W-:Y:S01]  /*5b90*/  FFMA.FTZ R3, R15, c[0x0][0x2d0], -R0.reuse ;  /* 0x0000b4000f037a23 */ /* 0x104fe20000010800 */
[----:B---3--:R-:W-:Y:S01]  /*5ba0*/  F2FP.BF16.PACK_AB R11, R158, R85 ;  /* 0x000000559e0b723e */ /* 0x008fe200000010ff */
[----:B------:R-:W-:-:S04]  /*5bb0*/  FFMA.FTZ R15, R91, c[0x0][0x2d0], -R0 ;  /* 0x0000b4005b0f7a23 */ /* 0x000fc80000010800 */
[----:B------:R2:W-:Y:S02]  /*5bc0*/  MUFU.EX2 R220, R3 ;  /* 0x0000000300dc7308 */ /* 0x0005e40000000800 */
[----:B------:R-:W-:Y:S06]  /*5bd0*/  HMMA.16816.F32.BF16 R36, R8, R28, RZ ;  /* 0x0000001c0824723c */ /* 0x000fec00000418ff */
[----:B------:R-:W-:Y:S01]  /*5be0*/  MUFU.EX2 R15, R15 ;  /* 0x0000000f000f7308 */ /* 0x000fe20000000800 */
[----:B--2---:R-:W-:-:S07]  /*5bf0*/  FFMA.FTZ R3, R20, c[0x0][0x2d0], -R0 ;  /* 0x0000b40014037a23 */ /* 0x004fce0000010800 */
        /* <DEDUP_REMOVED lines=8> */
[----:B-1----:R-:W-:Y:S01]  /*5c80*/  F2FP.BF16.PACK_AB R7, R221, R218 ;  /* 0x000000dadd07723e */ /* 0x002fe200000010ff */
[----:B------:R-:W-:-:S02]  /*5c90*/  FFMA.FTZ R3, R111, c[0x0][0x2d0], -R2 ;  /* 0x0000b4006f037a23 */ /* 0x000fc40000010802 */
[----:B------:R-:W-:Y:S02]  /*5ca0*/  IMAD.MOV.U32 R111, RZ, RZ, R237 ;  /* 0x000000ffff6f7224 */ /* 0x000fe400078e00ed */
[----:B------:R1:W-:Y:S10]  /*5cb0*/  MUFU.EX2 R237, R3 ;  /* 0x0000000300ed7308 */ /* 0x0003f40000000800 */
[C---:B------:R-:W-:Y:S08]  /*5cc0*/  HMMA.16816.F32.BF16 R160, R4.reuse, R24, R20 ;  /* 0x0000001804a0723c */ /* 0x040ff00000041814 */
[----:B------:R-:W-:Y:S01]  /*5cd0*/  HMMA.16816.F32.BF16 R248, R4, R26, R16 ;  /* 0x0000001a04f8723c */ /* 0x000fe20000041810 */
[----:B-1----:R-:W-:-:S07]  /*5ce0*/  FFMA.FTZ R3, R110, c[0x0][0x2d0], -R2 ;  /* 0x0000b4006e037a23 */ /* 0x002fce0000010802 */
[C---:B------:R-:W-:Y:S01]  /*5cf0*/  HMMA.16816.F32.BF16 R24, R8.reuse, R30, RZ ;  /* 0x0000001e0818723c */ /* 0x040fe200000418ff */
[----:B------:R-:W1:Y:S01]  /*5d00*/  LDSM.16.MT88.4 R28, [R192+0x2000] ;  /* 0x00200000c01c783b */ /* 0x000e620000004200 */
[----:B------:R-:W-:Y:S02]  /*5d10*/  IMAD.MOV.U32 R110, RZ, RZ, R236 ;  /* 0x000000ffff6e7224 */ /* 0x000fe400078e00ec */
[----:B------:R2:W3:Y:S04]  /*5d20*/  MUFU.EX2 R236, R3 ;  /* 0x0000000300ec7308 */ /* 0x0004e80000000800 */
[C---:B------:R-:W-:Y:S08]  /*5d30*/  HMMA.16816.F32.BF16 R20, R8.reuse, R44, RZ ;  /* 0x0000002c0814723c */ /* 0x040ff000000418ff */
[----:B------:R-:W-:Y:S01]  /*5d40*/  HMMA.16816.F32.BF16 R16, R8, R46, RZ ;  /* 0x0000002e0810723c */ /* 0x000fe200000418ff */
[----:B--2---:R-:W-:-:S07]  /*5d50*/  FFMA.FTZ R3, R109, c[0x0][0x2d0], -R2 ;  /* 0x0000b4006d037a23 */ /* 0x004fce0000010802 */
[C---:B------:R-:W-:Y:S01]  /*5d60*/  HMMA.16816.F32.BF16 R132, R4.reuse, R48, R36 ;  /* 0x000000300484723c */ /* 0x040fe20000041824 */
[----:B------:R2:W-:Y:S07]  /*5d70*/  MUFU.EX2 R242, R3 ;  /* 0x0000000300f27308 */ /* 0x0005ee0000000800 */
[----:B------:R-:W-:Y:S08]  /*5d80*/  HMMA.16816.F32.BF16 R140, R4, R50, R24 ;  /* 0x00000032048c723c */ /* 0x000ff00000041818 */
[----:B------:R-:W-:Y:S01]  /*5d90*/  HMMA.16816.F32.BF16 R48, R8, R32, RZ ;  /* 0x000000200830723c */ /* 0x000fe200000418ff */
[----:B--2---:R-:W-:-:S04]  /*5da0*/  FFMA.FTZ R3, R108, c[0x0][0x2d0], -R2 ;  /* 0x0000b4006c037a23 */ /* 0x004fc80000010802 */
[----:B------:R2:W4:Y:S03]  /*5db0*/  MUFU.EX2 R239, R3 ;  /* 0x0000000300ef7308 */ /* 0x0005260000000800 */
[C---:B------:R-:W-:Y:S08]  /*5dc0*/  HMMA.16816.F32.BF16 R224, R4.reuse, R40, R20 ;  /* 0x0000002804e0723c */ /* 0x040ff00000041814 */
[----:B------:R-:W-:Y:S01]  /*5dd0*/  HMMA.16816.F32.BF16 R188, R4, R42, R16 ;  /* 0x0000002a04bc723c */ /* 0x000fe20000041810 */
[----:B--2---:R-:W-:-:S07]  /*5de0*/  FFMA.FTZ R3, R87, c[0x0][0x2d0], -R0 ;  /* 0x0000b40057037a23 */ /* 0x004fce0000010800 */
[C---:B------:R-:W-:Y:S08]  /*5df0*/  HMMA.16816.F32.BF16 R44, R8.reuse, R34, RZ ;  /* 0x00000022082c723c */ /* 0x040ff000000418ff */
[C---:B-1----:R-:W-:Y:S08]  /*5e00*/  HMMA.16816.F32.BF16 R40, R8.reuse, R28, RZ ;  /* 0x0000001c0828723c */ /* 0x042ff000000418ff */
[C---:B------:R-:W-:Y:S08]  /*5e10*/  HMMA.16816.F32.BF16 R36, R8.reuse, R30, RZ ;  /* 0x0000001e0824723c */ /* 0x040ff000000418ff */
[C---:B------:R-:W-:Y:S08]  /*5e20*/  HMMA.16816.F32.BF16 R32, R8.reuse, R64, RZ ;  /* 0x000000400820723c */ /* 0x040ff000000418ff */
[C---:B------:R-:W-:Y:S01]  /*5e30*/  HMMA.16816.F32.BF16 R28, R8.reuse, R66, RZ ;  /* 0x00000042081c723c */ /* 0x040fe200000418ff */
[----:B------:R-:W1:Y:S07]  /*5e40*/  LDSM.16.MT88.4 R64, [R192+0x4000] ;  /* 0x00400000c040783b */ /* 0x000e6e0000004200 */
[C---:B------:R-:W-:Y:S08]  /*5e50*/  HMMA.16816.F32.BF16 R24, R8.reuse, R68, RZ ;  /* 0x000000440818723c */ /* 0x040ff000000418ff */
[----:B------:R-:W-:Y:S08]  /*5e60*/  HMMA.16816.F32.BF16 R20, R8, R70, RZ ;  /* 0x000000460814723c */ /* 0x000ff000000418ff */
[----:B------:R-:W-:Y:S01]  /*5e70*/  HMMA.16816.F32.BF16 R148, R4, R72, R48 ;  /* 0x000000480494723c */ /* 0x000fe20000041830 */
[----:B------:R-:W2:Y:S07]  /*5e80*/  LDSM.16.MT88.4 R48, [R193+0x4000] ;  /* 0x00400000c130783b */ /* 0x000eae0000004200 */
[----:B------:R-:W-:Y:S08]  /*5e90*/  HMMA.16816.F32.BF16 R16, R8, R76, RZ ;  /* 0x0000004c0810723c */ /* 0x000ff000000418ff */
[C---:B------:R-:W-:Y:S01]  /*5ea0*/  HMMA.16816.F32.BF16 R172, R4.reuse, R52, R24 ;  /* 0x0000003404ac723c */ /* 0x040fe20000041818 */
[----:B------:R-:W5:Y:S07]  /*5eb0*/  LDSM.16.MT88.4 R24, [R192+0x4800] ;  /* 0x00480000c018783b */ /* 0x000f6e0000004200 */
[C---:B------:R-:W-:Y:S01]  /*5ec0*/  HMMA.16816.F32.BF16 R184, R4.reuse, R60, R40 ;  /* 0x0000003c04b8723c */ /* 0x040fe20000041828 */
[----:B------:R-:W1:Y:S07]  /*5ed0*/  LDSM.16.MT88.4 R40, [R193+0x4800] ;  /* 0x00480000c128783b */ /* 0x000e6e0000004200 */
[C---:B------:R-:W-:Y:S01]  /*5ee0*/  HMMA.16816.F32.BF16 R152, R4.reuse, R54, R20 ;  /* 0x000000360498723c */ /* 0x040fe20000041814 */
[----:B------:R-:W1:Y:S07]  /*5ef0*/  LDSM.16.MT88.4 R52, [R195+0x4000] ;  /* 0x00400000c334783b */ /* 0x000e6e0000004200 */
[C---:B------:R-:W-:Y:S01]  /*5f00*/  HMMA.16816.F32.BF16 R72, R4.reuse, R74, R44 ;  /* 0x0000004a0448723c */ /* 0x040fe2000004182c */
[----:B------:R-:W2:Y:S07]  /*5f10*/  LDSM.16.MT88.4 R44, [R196+0x4000] ;  /* 0x00400000c42c783b */ /* 0x000eae0000004200 */
[C---:B------:R-:W-:Y:S01]  /*5f20*/  HMMA.16816.F32.BF16 R68, R4.reuse, R62, R36 ;  /* 0x0000003e0444723c */ /* 0x040fe20000041824 */
[----:B------:R-:W2:Y:S07]  /*5f30*/  LDSM.16.MT88.4 R60, [R192+0x6000] ;  /* 0x00600000c03c783b */ /* 0x000eae0000004200 */
[C---:B------:R-:W-:Y:S08]  /*5f40*/  HMMA.16816.F32.BF16 R168, R4.reuse, R80, R16 ;  /* 0x0000005004a8723c */ /* 0x040ff00000041810 */
[C---:B------:R-:W-:Y:S08]  /*5f50*/  HMMA.16816.F32.BF16 R180, R4.reuse, R56, R32 ;  /* 0x0000003804b4723c */ /* 0x040ff00000041820 */
[----:B------:R-:W-:Y:S01]  /*5f60*/  HMMA.16816.F32.BF16 R164, R4, R58, R28 ;  /* 0x0000003a04a4723c */ /* 0x000fe2000004181c */
[----:B------:R-:W-:Y:S07]  /*5f70*/  LDSM.16.MT88.4 R56, [R196+0x4800] ;  /* 0x00480000c438783b */ /* 0x000fee0000004200 */
[C---:B-1----:R-:W-:Y:S08]  /*5f80*/  HMMA.16816.F32.BF16 R16, R8.reuse, R64, RZ ;  /* 0x000000400810723c */ /* 0x042ff000000418ff */
[C---:B------:R-:W-:Y:S08]  /*5f90*/  HMMA.16816.F32.BF16 R36, R8.reuse, R66, RZ ;  /* 0x000000420824723c */ /* 0x040ff000000418ff */
[C---:B--2---:R-:W-:Y:S08]  /*5fa0*/  HMMA.16816.F32.BF16 R32, R8.reuse, R48, RZ ;  /* 0x000000300820723c */ /* 0x044ff000000418ff */
[C---:B------:R-:W-:Y:S01]  /*5fb0*/  HMMA.16816.F32.BF16 R28, R8.reuse, R50, RZ ;  /* 0x00000032081c723c */ /* 0x040fe200000418ff */
[----:B------:R-:W1:Y:S07]  /*5fc0*/  LDSM.16.MT88.4 R48, [R195+0x4800] ;  /* 0x00480000c330783b */ /* 0x000e6e0000004200 */
[----:B------:R-:W-:Y:S08]  /*5fd0*/  HMMA.16816.F32.BF16 R20, R8, R78, RZ ;  /* 0x0000004e0814723c */ /* 0x000ff000000418ff */
[C---:B-----5:R-:W-:Y:S08]  /*5fe0*/  HMMA.16816.F32.BF16 R176, R4.reuse, R24, R16 ;  /* 0x0000001804b0723c */ /* 0x060ff00000041810 */
[C---:B------:R-:W-:Y:S01]  /*5ff0*/  HMMA.16816.F32.BF16 R124, R4.reuse, R26, R36 ;  /* 0x0000001a047c723c */ /* 0x040fe20000041824 */
[----:B------:R-:W2:Y:S07]  /*6000*/  LDSM.16.MT88.4 R36, [R192+0x6800] ;  /* 0x00680000c024783b */ /* 0x000eae0000004200 */
[C---:B------:R-:W-:Y:S08]  /*6010*/  HMMA.16816.F32.BF16 R136, R4.reuse, R40, R32 ;  /* 0x000000280488723c */ /* 0x040ff00000041820 */
[----:B------:R-:W-:Y:S01]  /*6020*/  HMMA.16816.F32.BF16 R120, R4, R42, R28 ;  /* 0x0000002a0478723c */ /* 0x000fe2000004181c */
[----:B------:R-:W5:Y:S07]  /*6030*/  LDSM.16.MT88.4 R40, [R193+0x6000] ;  /* 0x00600000c128783b */ /* 0x000f6e0000004200 */
[C---:B------:R-:W-:Y:S08]  /*6040*/  HMMA.16816.F32.BF16 R24, R8.reuse, R54, RZ ;  /* 0x000000360818723c */ /* 0x040ff000000418ff */
[----:B------:R-:W-:Y:S08]  /*6050*/  HMMA.16816.F32.BF16 R16, R8, R44, RZ ;  /* 0x0000002c0810723c */ /* 0x000ff000000418ff */
[----:B------:R-:W-:Y:S08]  /*6060*/  HMMA.16816.F32.BF16 R144, R4, R82, R20 ;  /* 0x000000520490723c */ /* 0x000ff00000041814 */
[C---:B------:R-:W-:Y:S08]  /*6070*/  HMMA.16816.F32.BF16 R20, R8.reuse, R60, RZ ;  /* 0x0000003c0814723c */ /* 0x040ff000000418ff */
[----:B------:R-:W-:Y:S08]  /*6080*/  HMMA.16816.F32.BF16 R28, R8, R52, RZ ;  /* 0x00000034081c723c */ /* 0x000ff000000418ff */
[C---:B-1----:R-:W-:Y:S01]  /*6090*/  HMMA.16816.F32.BF16 R96, R4.reuse, R50, R24 ;  /* 0x000000320460723c */ /* 0x042fe20000041818 */
[----:B------:R-:W1:Y:S07]  /*60a0*/  LDSM.16.MT88.4 R24, [R193+0x6800] ;  /* 0x00680000c118783b */ /* 0x000e6e0000004200 */
[----:B------:R-:W-:Y:S08]  /*60b0*/  HMMA.16816.F32.BF16 R128, R4, R56, R16 ;  /* 0x000000380480723c */ /* 0x000ff00000041810 */
[----:B------:R-:W-:Y:S08]  /*60c0*/  HMMA.16816.F32.BF16 R16, R8, R62, RZ ;  /* 0x0000003e0810723c */ /* 0x000ff000000418ff */
[C---:B--2---:R-:W-:Y:S08]  /*60d0*/  HMMA.16816.F32.BF16 R92, R4.reuse, R36, R20 ;  /* 0x00000024045c723c */ /* 0x044ff00000041814 */
[----:B------:R-:W-:Y:S01]  /*60e0*/  HMMA.16816.F32.BF16 R100, R4, R48, R28 ;  /* 0x000000300464723c */ /* 0x000fe2000004181c */
[----:B------:R-:W2:Y:S07]  /*60f0*/  LDSM.16.MT88.4 R28, [R196+0x6000] ;  /* 0x00600000c41c783b */ /* 0x000eae0000004200 */
[C---:B-----5:R-:W-:Y:S08]  /*6100*/  HMMA.16816.F32.BF16 R20, R8.reuse, R40, RZ ;  /* 0x000000280814723c */ /* 0x060ff000000418ff */
[----:B------:R-:W-:Y:S08]  /*6110*/  HMMA.16816.F32.BF16 R32, R8, R46, RZ ;  /* 0x0000002e0820723c */ /* 0x000ff000000418ff */
[----:B------:R-:W-:Y:S08]  /*6120*/  HMMA.16816.F32.BF16 R76, R4, R38, R16 ;  /* 0x00000026044c723c */ /* 0x000ff00000041810 */
[----:B------:R-:W-:Y:S08]  /*6130*/  HMMA.16816.F32.BF16 R16, R8, R42, RZ ;  /* 0x0000002a0810723c */ /* 0x000ff000000418ff */
[C---:B-1----:R-:W-:Y:S01]  /*6140*/  HMMA.16816.F32.BF16 R60, R4.reuse, R24, R20 ;  /* 0x00000018043c723c */ /* 0x042fe20000041814 */
[----:B------:R-:W1:Y:S07]  /*6150*/  LDSM.16.MT88.4 R20, [R196+0x6800] ;  /* 0x00680000c414783b */ /* 0x000e6e0000004200 */
[C---:B------:R-:W-:Y:S08]  /*6160*/  HMMA.16816.F32.BF16 R116, R4.reuse, R58, R32 ;  /* 0x0000003a0474723c */ /* 0x040ff00000041820 */
[----:B------:R-:W-:Y:S08]  /*6170*/  HMMA.16816.F32.BF16 R56, R4, R26, R16 ;  /* 0x0000001a0438723c */ /* 0x000ff00000041810 */
[----:B--2---:R-:W-:Y:S11]  /*6180*/  HMMA.16816.F32.BF16 R16, R8, R28, RZ ;  /* 0x0000001c0810723c */ /* 0x004ff600000418ff */
[----:B------:R-:W-:Y:S11]  /*6190*/  @!UPT UIADD3 URZ, URZ, URZ, URZ ;  /* 0x0000003f3f3ff290 */ /* 0x000ff6000fffe03f */
[----:B------:R-:W-:Y:S02]  /*61a0*/  @!UPT UIADD3 URZ, URZ, URZ, URZ ;  /* 0x0000003f3f3ff290 */ /* 0x000fe4000fffe03f */
        /* <DEDUP_REMOVED lines=9> */
[----:B------:R-:W-:Y:S11]  /*6240*/  @!UPT UIADD3 URZ, URZ, URZ, URZ ;  /* 0x0000003f3f3ff290 */ /* 0x000ff6000fffe03f */
[----:B------:R-:W-:Y:S01]  /*6250*/  @!UPT UIADD3 URZ, URZ, URZ, URZ ;  /* 0x0000003f3f3ff290 */ /* 0x000fe2000fffe03f */
[C---:B-1----:R-:W-:Y:S01]  /*6260*/  HMMA.16816.F32.BF16 R24, R4.reuse, R18, R8 ;  /* 0x000000120418723c */ /* 0x042fe20000041808 */
[----:B------:R-:W1:Y:S06]  /*6270*/  LDSM.16.MT88.4 R8, [R192+0x1000] ;  /* 0x00100000c008783b */ /* 0x000e6c0000004200 */
[--C-:B------:R-:W-:Y:S01]  /*6280*/  FFMA.FTZ R19, R113, c[0x0][0x2d0], -R2.reuse ;  /* 0x0000b40071137a23 */ /* 0x100fe20000010802 */
[----:B------:R-:W-:Y:S01]  /*6290*/  HMMA.16816.F32.BF16 R32, R4, R16, R20 ;  /* 0x000000100420723c */ /* 0x000fe20000041814 */
[--C-:B------:R-:W-:Y:S01]  /*62a0*/  FFMA.FTZ R18, R112, c[0x0][0x2d0], -R2.reuse ;  /* 0x0000b40070127a23 */ /* 0x100fe20000010802 */
[----:B------:R2:W-:Y:S05]  /*62b0*/  MUFU.EX2 R22, R3 ;  /* 0x0000000300167308 */ /* 0x0005ea0000000800 */
[--C-:B------:R-:W-:Y:S01]  /*62c0*/  FFMA.FTZ R20, R107, c[0x0][0x2d0], -R2.reuse ;  /* 0x0000b4006b147a23 */ /* 0x100fe20000010802 */
[----:B---3--:R-:W-:Y:S01]  /*62d0*/  F2FP.BF16.PACK_AB R4, R236, R237 ;  /* 0x000000edec04723e */ /* 0x008fe200000010ff */
[----:B------:R-:W-:Y:S01]  /*62e0*/  FFMA.FTZ R17, R106, c[0x0][0x2d0], -R2 ;  /* 0x0000b4006a117a23 */ /* 0x000fe20000010802 */
[----:B----4-:R-:W-:Y:S01]  /*62f0*/  F2FP.BF16.PACK_AB R6, R239, R242 ;  /* 0x000000f2ef06723e */ /* 0x010fe200000010ff */
[--C-:B------:R-:W-:Y:S01]  /*6300*/  FFMA.FTZ R2, R88, c[0x0][0x2d0], -R0.reuse ;  /* 0x0000b40058027a23 */ /* 0x100fe20000010800 */
[----:B------:R-:W-:Y:S01]  /*6310*/  MUFU.EX2 R19, R19 ;  /* 0x0000001300137308 */ /* 0x000fe20000000800 */
[----:B------:R-:W-:-:S02]  /*6320*/  FFMA.FTZ R16, R86, c[0x0][0x2d0], -R0 ;  /* 0x0000b40056107a23 */ /* 0x000fc40000010800 */
[----:B--2---:R-:W-:-:S05]  /*6330*/  FADD.FTZ R3, R157, R115 ;  /* 0x000000739d037221 */ /* 0x004fca0000010000 */
[----:B------:R2:W3:Y:S01]  /*6340*/  MUFU.EX2 R21, R2 ;  /* 0x0000000200157308 */ /* 0x0004e20000000800 */
[----:B------:R-:W-:-:S07]  /*6350*/  FADD.FTZ R3, R114, R3 ;  /* 0x0000000372037221 */ /* 0x000fce0000010000 */
[----:B------:R-:W-:Y:S01]  /*6360*/  MUFU.EX2 R20, R20 ;  /* 0x0000001400147308 */ /* 0x000fe20000000800 */
[----:B--2---:R-:W-:Y:S01]  /*6370*/  FFMA.FTZ R2, R89, c[0x0][0x2d0], -R0 ;  /* 0x0000b40059027a23 */ /* 0x004fe20000010800 */
[----:B---3--:R-:W-:-:S06]  /*6380*/  F2FP.BF16.PACK_AB R5, R21, R22 ;  /* 0x000000161505723e */ /* 0x008fcc00000010ff */
[----:B------:R-:W-:Y:S08]  /*6390*/  MUFU.EX2 R18, R18 ;  /* 0x0000001200127308 */ /* 0x000ff00000000800 */
[----:B------:R2:W-:Y:S08]  /*63a0*/  MUFU.EX2 R23, R2 ;  /* 0x0000000200177308 */ /* 0x0005f00000000800 */
[----:B------:R-:W-:Y:S01]  /*63b0*/  MUFU.EX2 R17, R17 ;  /* 0x0000001100117308 */ /* 0x000fe20000000800 */
[----:B--2---:R-:W-:-:S07]  /*63c0*/  FFMA.FTZ R2, R90, c[0x0][0x2d0], -R0 ;  /* 0x0000b4005a027a23 */ /* 0x004fce0000010800 */
[----:B------:R-:W2:Y:S02]  /*63d0*/  MUFU.EX2 R157, R2 ;  /* 0x00000002009d7308 */ /* 0x000ea40000000800 */
[----:B--2---:R-:W-:Y:S01]  /*63e0*/  F2FP.BF16.PACK_AB R7, R157, R23 ;  /* 0x000000179d07723e */ /* 0x004fe200000010ff */
[----:B------:R-:W-:Y:S02]  /*63f0*/  FADD.FTZ R2, R84, R14 ;  /* 0x0000000e54027221 */ /* 0x000fe40000010000 */
[----:B------:R-:W-:Y:S02]  /*6400*/  FFMA.FTZ R14, R105, c[0x0][0x2d0], -R0 ;  /* 0x0000b400690e7a23 */ /* 0x000fe40000010800 */
[----:B------:R-:W-:Y:S02]  /*6410*/  FADD.FTZ R2, R85, R2 ;  /* 0x0000000255027221 */ /* 0x000fe40000010000 */
[----:B-1----:R-:W-:Y:S01]  /*6420*/  HMMA.16816.F32.BF16 R160, R4, R8, R160 ;  /* 0x0000000804a0723c */ /* 0x002fe200000418a0 */
[----:B------:R-:W-:-:S02]  /*6430*/  FADD.FTZ R0, R235, R3 ;  /* 0x00000003eb007221 */ /* 0x000fc40000010000 */
[----:B------:R-:W-:Y:S02]  /*6440*/  IMAD.MOV.U32 R235, RZ, RZ, R110 ;  /* 0x000000ffffeb7224 */ /* 0x000fe400078e006e */
[----:B------:R-:W-:-:S03]  /*6450*/  FADD.FTZ R2, R158, R2 ;  /* 0x000000029e027221 */ /* 0x000fc60000010000 */
[----:B------:R-:W-:Y:S01]  /*6460*/  HMMA.16816.F32.BF16 R28, R4, R10, R248 ;  /* 0x0000000a041c723c */ /* 0x000fe200000418f8 */
[----:B------:R-:W1:Y:S01]  /*6470*/  LDSM.16.MT88.4 R8, [R193+0x1000] ;  /* 0x00100000c108783b */ /* 0x000e620000004200 */
[----:B------:R-:W-:-:S04]  /*6480*/  FADD.FTZ R2, R220, R2 ;  /* 0x00000002dc027221 */ /* 0x000fc80000010000 */
        /* <DEDUP_REMOVED lines=15> */
[----:B------:R-:W1:Y:S04]  /*6580*/  LDSM.16.MT88.4 R8, [R196+0x3000] ;  /* 0x00300000c408783b */ /* 0x000e680000004200 */
[----:B------:R-:W-:Y:S03]  /*6590*/  LDSM.16.MT88.4 R164, [R192+0x1800] ;  /* 0x00180000c0a4783b */ /* 0x000fe60000004200 */
[C---:B-1----:R-:W-:Y:S08]  /*65a0*/  HMMA.16816.F32.BF16 R84, R4.reuse, R8, R172 ;  /* 0x000000080454723c */ /* 0x042ff000000418ac */
[----:B------:R-:W-:Y:S01]  /*65b0*/  HMMA.16816.F32.BF16 R88, R4, R10, R152 ;  /* 0x0000000a0458723c */ /* 0x000fe20000041898 */
[----:B------:R-:W1:Y:S06]  /*65c0*/  LDSM.16.MT88.4 R8, [R195+0x3000] ;  /* 0x00300000c308783b */ /* 0x000e6c0000004200 */
[----:B------:R-:W-:-:S04]  /*65d0*/  IMAD.MOV.U32 R155, RZ, RZ, R111 ;  /* 0x000000ffff9b7224 */ /* 0x000fc800078e006f */
[----:B------:R-:W-:-:S04]  /*65e0*/  FADD.FTZ R0, R155, R0 ;  /* 0x000000009b007221 */ /* 0x000fc80000010000 */
[----:B------:R-:W-:Y:S02]  /*65f0*/  FADD.FTZ R0, R235, R0 ;  /* 0x00000000eb007221 */ /* 0x000fe40000010000 */
[----:B------:R-:W-:Y:S02]  /*6600*/  IMAD.MOV.U32 R235, RZ, RZ, c[0x0][0x2c4] ;  /* 0x0000b100ffeb7624 */ /* 0x000fe400078e00ff */
[----:B------:R-:W-:-:S03]  /*6610*/  FADD.FTZ R0, R246, R0 ;  /* 0x00000000f6007221 */ /* 0x000fc60000010000 */
[----:B------:R-:W-:Y:S01]  /*6620*/  ISETP.NE.AND P1, PT, R235, 0x1, PT ;  /* 0x00000001eb00780c */ /* 0x000fe20003f25270 */
[C---:B-1----:R-:W-:Y:S08]  /*6630*/  HMMA.16816.F32.BF16 R168, R4.reuse, R8, R168 ;  /* 0x0000000804a8723c */ /* 0x042ff000000418a8 */
[----:B------:R-:W-:Y:S01]  /*6640*/  HMMA.16816.F32.BF16 R188, R4, R10, R144 ;  /* 0x0000000a04bc723c */ /* 0x000fe20000041890 */
[----:B------:R-:W1:Y:S04]  /*6650*/  LDSM.16.MT88.4 R8, [R192+0x5000] ;  /* 0x00500000c008783b */ /* 0x000e680000004200 */
[----:B------:R-:W-:Y:S11]  /*6660*/  LDSM.16.MT88.4 R144, [R196+0x1800] ;  /* 0x00180000c490783b */ /* 0x000ff60000004200 */
[----:B------:R-:W-:-:S02]  /*6670*/  IMAD.MOV.U32 R154, RZ, RZ, R168 ;  /* 0x000000ffff9a7224 */ /* 0x000fc400078e00a8 */
[----:B------:R-:W-:Y:S02]  /*6680*/  IMAD.MOV.U32 R153, RZ, RZ, R169 ;  /* 0x000000ffff997224 */ /* 0x000fe400078e00a9 */
[----:B------:R-:W-:Y:S02]  /*6690*/  IMAD.MOV.U32 R152, RZ, RZ, R170 ;  /* 0x000000ffff987224 */ /* 0x000fe400078e00aa */
[----:B------:R-:W-:Y:S01]  /*66a0*/  IMAD.MOV.U32 R3, RZ, RZ, R171 ;  /* 0x000000ffff037224 */ /* 0x000fe200078e00ab */
[C---:B-1----:R-:W-:Y:S08]  /*66b0*/  HMMA.16816.F32.BF16 R176, R4.reuse, R8, R176 ;  /* 0x0000000804b0723c */ /* 0x042ff000000418b0 */
[C---:B------:R-:W-:Y:S01]  /*66c0*/  HMMA.16816.F32.BF16 R104, R4.reuse, R10, R124 ;  /* 0x0000000a0468723c */ /* 0x040fe2000004187c */
[----:B------:R-:W1:Y:S07]  /*66d0*/  LDSM.16.MT88.4 R8, [R193+0x5000] ;  /* 0x00500000c108783b */ /* 0x000e6e0000004200 */
[C---:B-1----:R-:W-:Y:S01]  /*66e0*/  HMMA.16816.F32.BF16 R108, R4.reuse, R8, R136 ;  /* 0x00000008046c723c */ /* 0x042fe20000041888 */
[----:B------:R-:W-:Y:S07]  /*66f0*/  LDSM.16.MT88.4 R136, [R193+0x1800] ;  /* 0x00180000c188783b */ /* 0x000fee0000004200 */
[C---:B------:R-:W-:Y:S01]  /*6700*/  HMMA.16816.F32.BF16 R112, R4.reuse, R10, R120 ;  /* 0x0000000a0470723c */ /* 0x040fe20000041878 */
[----:B------:R-:W1:Y:S07]  /*6710*/  LDSM.16.MT88.4 R8, [R196+0x5000] ;  /* 0x00500000c408783b */ /* 0x000e6e0000004200 */
[C---:B-1----:R-:W-:Y:S07]  /*6720*/  HMMA.16816.F32.BF16 R248, R4.reuse, R8, R128 ;  /* 0x0000000804f8723c */ /* 0x042fee0000041880 */
[----:B------:R-:W-:Y:S01]  /*6730*/  F2FP.BF16.PACK_AB R128, R19, R20 ;  /* 0x000000141380723e */ /* 0x000fe200000010ff */
[----:B------:R-:W-:Y:S01]  /*6740*/  HMMA.16816.F32.BF16 R184, R4, R10, R116 ;  /* 0x0000000a04b8723c */ /* 0x000fe20000041874 */
[----:B------:R-:W1:Y:S01]  /*6750*/  LDSM.16.MT88.4 R8, [R195+0x5000] ;  /* 0x00500000c308783b */ /* 0x000e620000004200 */
[----:B------:R-:W-:-:S06]  /*6760*/  F2FP.BF16.PACK_AB R130, R17, R18 ;  /* 0x000000121182723e */ /* 0x000fcc00000010ff */
[C---:B-1----:R-:W-:Y:S08]  /*6770*/  HMMA.16816.F32.BF16 R172, R4.reuse, R8, R100 ;  /* 0x0000000804ac723c */ /* 0x042ff00000041864 */
[----:B------:R-:W-:Y:S01]  /*6780*/  HMMA.16816.F32.BF16 R120, R4, R10, R96 ;  /* 0x0000000a0478723c */ /* 0x000fe20000041860 */
[----:B------:R-:W1:Y:S06]  /*6790*/  LDSM.16.MT88.4 R8, [R192+0x7000] ;  /* 0x00700000c008783b */ /* 0x000e6c0000004200 */
[----:B------:R-:W-:-:S02]  /*67a0*/  IMAD.MOV.U32 R96, RZ, RZ, R154 ;  /* 0x000000ffff607224 */ /* 0x000fc400078e009a */
[----:B------:R-:W-:Y:S02]  /*67b0*/  IMAD.MOV.U32 R97, RZ, RZ, R153 ;  /* 0x000000ffff617224 */ /* 0x000fe400078e0099 */
[----:B------:R-:W-:Y:S02]  /*67c0*/  IMAD.MOV.U32 R98, RZ, RZ, R152 ;  /* 0x000000ffff627224 */ /* 0x000fe400078e0098 */
[----:B------:R-:W-:Y:S01]  /*67d0*/  IMAD.MOV.U32 R99, RZ, RZ, R3 ;  /* 0x000000ffff637224 */ /* 0x000fe200078e0003 */
[----:B------:R-:W-:Y:S01]  /*67e0*/  LDSM.16.MT88.4 R152, [R195+0x1800] ;  /* 0x00180000c398783b */ /* 0x000fe20000004200 */
[----:B------:R-:W-:Y:S02]  /*67f0*/  FADD.FTZ R3, R245, R0 ;  /* 0x00000000f5037221 */ /* 0x000fe40000010000 */
[----:B------:R-:W-:Y:S01]  /*6800*/  FADD.FTZ R0, R218, R2 ;  /* 0x00000002da007221 */ /* 0x000fe20000010000 */
[----:B------:R-:W-:Y:S01]  /*6810*/  IADD3 R218, R222, -0x2, RZ ;  /* 0xfffffffededa7810 */ /* 0x000fe20007ffe0ff */
        /* <DEDUP_REMOVED lines=10> */
[C---:B-1----:R-:W-:Y:S08]  /*68c0*/  HMMA.16816.F32.BF16 R100, R4.reuse, R8, R92 ;  /* 0x000000080464723c */ /* 0x042ff0000004185c */
[C---:B------:R-:W-:Y:S01]  /*68d0*/  HMMA.16816.F32.BF16 R116, R4.reuse, R10, R76 ;  /* 0x0000000a0474723c */ /* 0x040fe2000004184c */
[----:B------:R-:W1:Y:S07]  /*68e0*/  LDSM.16.MT88.4 R8, [R193+0x7000] ;  /* 0x00700000c108783b */ /* 0x000e6e0000004200 */
[C---:B-1----:R-:W-:Y:S08]  /*68f0*/  HMMA.16816.F32.BF16 R224, R4.reuse, R8, R60 ;  /* 0x0000000804e0723c */ /* 0x042ff0000004183c */
[C---:B------:R-:W-:Y:S01]  /*6900*/  HMMA.16816.F32.BF16 R180, R4.reuse, R10, R56 ;  /* 0x0000000a04b4723c */ /* 0x040fe20000041838 */
[----:B------:R-:W1:Y:S04]  /*6910*/  LDSM.16.MT88.4 R8, [R196+0x7000] ;  /* 0x00700000c408783b */ /* 0x000e680000004200 */
[----:B------:R-:W-:Y:S03]  /*6920*/  LDSM.16.MT88.4 R56, [R196+0x3800] ;  /* 0x00380000c438783b */ /* 0x000fe60000004200 */
[C---:B-1----:R-:W-:Y:S01]  /*6930*/  HMMA.16816.F32.BF16 R168, R4.reuse, R8, R48 ;  /* 0x0000000804a8723c */ /* 0x042fe20000041830 */
[----:B------:R-:W-:Y:S07]  /*6940*/  LDSM.16.MT88.4 R48, [R193+0x3800] ;  /* 0x00380000c130783b */ /* 0x000fee0000004200 */
[C---:B------:R-:W-:Y:S01]  /*6950*/  HMMA.16816.F32.BF16 R124, R4.reuse, R10, R40 ;  /* 0x0000000a047c723c */ /* 0x040fe20000041828 */
[----:B------:R-:W1:Y:S04]  /*6960*/  LDSM.16.MT88.4 R8, [R195+0x7000] ;  /* 0x00700000c308783b */ /* 0x000e680000004200 */
[----:B------:R-:W2:Y:S03]  /*6970*/  LDSM.16.MT88.4 R40, [R192+0x3800] ;  /* 0x00380000c028783b */ /* 0x000ea60000004200 */
[C---:B-1----:R-:W-:Y:S08]  /*6980*/  HMMA.16816.F32.BF16 R32, R4.reuse, R8, R32 ;  /* 0x000000080420723c */ /* 0x042ff00000041820 */
[----:B------:R-:W-:Y:S01]  /*6990*/  HMMA.16816.F32.BF16 R24, R4, R10, R24 ;  /* 0x0000000a0418723c */ /* 0x000fe20000041818 */
[----:B------:R-:W1:Y:S01]  /*69a0*/  MUFU.EX2 R4, R14 ;  /* 0x0000000e00047308 */ /* 0x000e620000000800 */
[----:B------:R-:W-:Y:S05]  /*69b0*/  LDSM.16.MT88.4 R8, [R195+0x7800] ;  /* 0x00780000c308783b */ /* 0x000fea0000004200 */
[----:B------:R-:W-:-:S02]  /*69c0*/  FADD.FTZ R5, R19, R3 ;  /* 0x0000000313057221 */ /* 0x000fc40000010000 */
[----:B------:R-:W3:Y:S08]  /*69d0*/  MUFU.EX2 R6, R13 ;  /* 0x0000000d00067308 */ /* 0x000ef00000000800 */
[----:B------:R-:W4:Y:S01]  /*69e0*/  MUFU.EX2 R7, R16 ;  /* 0x0000001000077308 */ /* 0x000f220000000800 */
[----:B-1----:R-:W-:Y:S02]  /*69f0*/  FADD.FTZ R2, R4, R0 ;  /* 0x0000000004027221 */ /* 0x002fe40000010000 */
[----:B------:R-:W-:Y:S01]  /*6a00*/  IMAD.MOV.U32 R0, RZ, RZ, R243 ;  /* 0x000000ffff007224 */ /* 0x000fe200078e00f3 */
[----:B---3--:R-:W-:Y:S01]  /*6a10*/  F2FP.BF16.PACK_AB R129, R6, R4 ;  /* 0x000000040681723e */ /* 0x008fe200000010ff */
[----:B------:R-:W-:-:S04]  /*6a20*/  @P1 IMAD.HI.U32 R4, R243, c[0x0][0x2c8], RZ ;  /* 0x0000b200f3041a27 */ /* 0x000fc800078e00ff */
[----:B------:R-:W-:Y:S01]  /*6a30*/  FADD.FTZ R3, R6, R2 ;  /* 0x0000000206037221 */ /* 0x000fe20000010000 */
[----:B------:R-:W-:Y:S01]  /*6a40*/  @P1 SHF.R.U32.HI R0, RZ, c[0x0][0x2cc], R4 ;  /* 0x0000b300ff001a19 */ /* 0x000fe20000011604 */
[----:B------:R-:W-:Y:S01]  /*6a50*/  IMAD.IADD R2, R240, 0x1, -R241 ;  /* 0x00000001f0027824 */ /* 0x000fe200078e0af1 */
[----:B----4-:R-:W-:Y:S01]  /*6a60*/  F2FP.BF16.PACK_AB R131, R7, R15 ;  /* 0x0000000f0783723e */ /* 0x010fe200000010ff */
[----:B------:R-:W-:Y:S02]  /*6a70*/  FADD.FTZ R4, R18, R5 ;  /* 0x0000000512047221 */ /* 0x000fe40000010000 */
[----:B------:R-:W-:Y:S02]  /*6a80*/  IMAD.IADD R2, R2, 0x1, R0 ;  /* 0x0000000102027824 */ /* 0x000fe400078e0200 */
[----:B------:R-:W-:Y:S02]  /*6a90*/  FADD.FTZ R3, R15, R3 ;  /* 0x000000030f037221 */ /* 0x000fe40000010000 */
[----:B------:R-:W-:Y:S01]  /*6aa0*/  HMMA.16816.F32.BF16 R132, R128, R136, R132 ;  /* 0x000000888084723c */ /* 0x000fe20000041884 */
[----:B------:R-:W-:Y:S01]  /*6ab0*/  FADD.FTZ R237, R17, R4 ;  /* 0x0000000411ed7221 */ /* 0x000fe20000010000 */
[----:B------:R-:W-:Y:S01]  /*6ac0*/  IADD3 R0, R2, c[0x0][0x328], RZ ;  /* 0x0000ca0002007a10 */ /* 0x000fe20007ffe0ff */
[----:B------:R-:W-:-:S05]  /*6ad0*/  FADD.FTZ R239, R7, R3 ;  /* 0x0000000307ef7221 */ /* 0x000fca0000010000 */
[C---:B------:R-:W-:Y:S08]  /*6ae0*/  HMMA.16816.F32.BF16 R136, R128.reuse, R138, R36 ;  /* 0x0000008a8088723c */ /* 0x040ff00000041824 */
[C---:B--2---:R-:W-:Y:S01]  /*6af0*/  HMMA.16816.F32.BF16 R36, R128.reuse, R40, R64 ;  /* 0x000000288024723c */ /* 0x044fe20000041840 */
[----:B------:R-:W1:Y:S07]  /*6b00*/  LDSM.16.MT88.4 R64, [R195+0x3800] ;  /* 0x00380000c340783b */ /* 0x000e6e0000004200 */
[C---:B------:R-:W-:Y:S08]  /*6b10*/  HMMA.16816.F32.BF16 R140, R128.reuse, R144, R140 ;  /* 0x00000090808c723c */ /* 0x040ff0000004188c */
[C---:B------:R-:W-:Y:S08]  /*6b20*/  HMMA.16816.F32.BF16 R144, R128.reuse, R146, R44 ;  /* 0x000000928090723c */ /* 0x040ff0000004182c */
[C---:B------:R-:W-:Y:S01]  /*6b30*/  HMMA.16816.F32.BF16 R44, R128.reuse, R48, R72 ;  /* 0x00000030802c723c */ /* 0x040fe20000041848 */
[----:B------:R-:W2:Y:S07]  /*6b40*/  LDSM.16.MT88.4 R72, [R192+0x5800] ;  /* 0x00580000c048783b */ /* 0x000eae0000004200 */
[C---:B------:R-:W-:Y:S01]  /*6b50*/  HMMA.16816.F32.BF16 R48, R128.reuse, R50, R80 ;  /* 0x000000328030723c */ /* 0x040fe20000041850 */
[----:B------:R-:W-:Y:S07]  /*6b60*/  LDSM.16.MT88.4 R80, [R193+0x5800] ;  /* 0x00580000c150783b */ /* 0x000fee0000004200 */
[C---:B------:R-:W-:Y:S08]  /*6b70*/  HMMA.16816.F32.BF16 R40, R128.reuse, R42, R68 ;  /* 0x0000002a8028723c */ /* 0x040ff00000041844 */
[C---:B-1----:R-:W-:Y:S01]  /*6b80*/  HMMA.16816.F32.BF16 R60, R128.reuse, R64, R96 ;  /* 0x00000040803c723c */ /* 0x042fe20000041860 */
[----:B------:R-:W1:Y:S07]  /*6b90*/  LDSM.16.MT88.4 R96, [R195+0x5800] ;  /* 0x00580000c360783b */ /* 0x000e6e0000004200 */
[C---:B------:R-:W-:Y:S08]  /*6ba0*/  HMMA.16816.F32.BF16 R148, R128.reuse, R152, R148 ;  /* 0x000000988094723c */ /* 0x040ff00000041894 */
[C---:B------:R-:W-:Y:S08]  /*6bb0*/  HMMA.16816.F32.BF16 R152, R128.reuse, R154, R52 ;  /* 0x0000009a8098723c */ /* 0x040ff00000041834 */
[C---:B--2---:R-:W-:Y:S08]  /*6bc0*/  HMMA.16816.F32.BF16 R68, R128.reuse, R72, R176 ;  /* 0x000000488044723c */ /* 0x044ff000000418b0 */
[C---:B------:R-:W-:Y:S01]  /*6bd0*/  HMMA.16816.F32.BF16 R72, R128.reuse, R74, R104 ;  /* 0x0000004a8048723c */ /* 0x040fe20000041868 */
[----:B------:R-:W2:Y:S07]  /*6be0*/  LDSM.16.MT88.4 R104, [R192+0x7800] ;  /* 0x00780000c068783b */ /* 0x000eae0000004200 */
[C---:B------:R-:W-:Y:S08]  /*6bf0*/  HMMA.16816.F32.BF16 R52, R128.reuse, R56, R84 ;  /* 0x000000388034723c */ /* 0x040ff00000041854 */
[C---:B-1----:R-:W-:Y:S08]  /*6c00*/  HMMA.16816.F32.BF16 R92, R128.reuse, R96, R172 ;  /* 0x00000060805c723c */ /* 0x042ff000000418ac */
[C---:B------:R-:W-:Y:S08]  /*6c10*/  HMMA.16816.F32.BF16 R76, R128.reuse, R80, R108 ;  /* 0x00000050804c723c */ /* 0x040ff0000004186c */
[C---:B------:R-:W-:Y:S01]  /*6c20*/  HMMA.16816.F32.BF16 R96, R128.reuse, R98, R120 ;  /* 0x000000628060723c */ /* 0x040fe20000041878 */
[----:B------:R-:W1:Y:S07]  /*6c30*/  LDSM.16.MT88.4 R120, [R196+0x7800] ;  /* 0x00780000c478783b */ /* 0x000e6e0000004200 */
[C---:B------:R-:W-:Y:S01]  /*6c40*/  HMMA.16816.F32.BF16 R56, R128.reuse, R58, R88 ;  /* 0x0000003a8038723c */ /* 0x040fe20000041858 */
[----:B------:R-:W3:Y:S07]  /*6c50*/  LDSM.16.MT88.4 R88, [R196+0x5800] ;  /* 0x00580000c458783b */ /* 0x000eee0000004200 */
[C---:B------:R-:W-:Y:S01]  /*6c60*/  HMMA.16816.F32.BF16 R80, R128.reuse, R82, R112 ;  /* 0x000000528050723c */ /* 0x040fe20000041870 */
[----:B------:R-:W4:Y:S07]  /*6c70*/  LDSM.16.MT88.4 R112, [R193+0x7800] ;  /* 0x00780000c170783b */ /* 0x000f2e0000004200 */
[C---:B--2---:R-:W-:Y:S08]  /*6c80*/  HMMA.16816.F32.BF16 R100, R128.reuse, R104, R100 ;  /* 0x000000688064723c */ /* 0x044ff00000041864 */
[C---:B------:R-:W-:Y:S08]  /*6c90*/  HMMA.16816.F32.BF16 R104, R128.reuse, R106, R116 ;  /* 0x0000006a8068723c */ /* 0x040ff00000041874 */
[C---:B------:R-:W-:Y:S08]  /*6ca0*/  HMMA.16816.F32.BF16 R160, R128.reuse, R164, R160 ;  /* 0x000000a480a0723c */ /* 0x040ff000000418a0 */
[C---:B-1----:R-:W-:Y:S08]  /*6cb0*/  HMMA.16816.F32.BF16 R116, R128.reuse, R120, R168 ;  /* 0x000000788074723c */ /* 0x042ff000000418a8 */
        /* <DEDUP_REMOVED lines=21> */
.L_x_4270:
[----:B------:R-:W-:-:S13]  /*6e10*/  ISETP.NE.AND P0, PT, R4, 0x1, PT ;  /* 0x000000010400780c */ /* 0x000fda0003f05270 */
[----:B------:R-:W-:-:S05]  /*6e20*/  @P0 IMAD.HI.U32 R2, R3, c[0x0][0x330], RZ ;  /* 0x0000cc0003020a27 */ /* 0x000fca00078e00ff */
[----:B------:R-:W-:Y:S02]  /*6e30*/  @P0 SHF.R.U32.HI R3, RZ, c[0x0][0x334], R2 ;  /* 0x0000cd00ff030a19 */ /* 0x000fe40000011602 */
.L_x_4271:
[----:B------:R-:W-:Y:S05]  /*6e40*/  BSYNC B0 ;  /* 0x0000000000007941 */ /* 0x000fea0003800000 */
.L_x_4269:
[----:B------:R-:W-:-:S05]  /*6e50*/  IMAD R3, R3, R4, c[0x0][0x32c] ;  /* 0x0000cb0003037624 */ /* 0x000fca00078e0204 */
[----:B------:R-:W-:-:S04]  /*6e60*/  IMNMX R0, R0, R3, PT ;  /* 0x0000000300007217 */ /* 0x000fc80003800200 */
.L_x_4268:
        /* <DEDUP_REMOVED lines=9> */
.L_x_4281:
[----:B------:R-:W-:Y:S01]  /*6f00*/  ISETP.GT.AND P0, PT, R228, R222, PT ;  /* 0x000000dee400720c */ /* 0x000fe20003f04270 */
[----:B------:R-:W-:Y:S04]  /*6f10*/  DEPBAR.LE SB0, 0x0 ;  /* 0x000080000000791a */ /* 0x000fe80000000000 */
[----:B------:R-:W-:Y:S01]  /*6f20*/  WARPSYNC 0xffffffff ;  /* 0xffffffff00007948 */ /* 0x000fe20003800000 */
[----:B------:R-:W-:Y:S01]  /*6f30*/  BAR.SYNC.DEFER_BLOCKING 0x0 ;  /* 0x0000000000007b1d */ /* 0x000fe20000010000 */
[----:B------:R-:W-:Y:S05]  /*6f40*/  IMAD.MOV.U32 R227, RZ, RZ, c[0x0][0x2c4] ;  /* 0x0000b100ffe37624 */ /* 0x000fea00078e00ff */
[----:B------:R-:W-:Y:S01]  /*6f50*/  ISETP.NE.AND P6, PT, R227, 0x1, PT ;  /* 0x00000001e300780c */ /* 0x000fe20003fc5270 */
[----:B------:R-:W-:Y:S01]  /*6f60*/  @!P0 IMAD.WIDE.U32 R4, R222, c[0x0][0x208], RZ ;  /* 0x00008200de048a25 */ /* 0x000fe200078e00ff */
[----:B------:R-:W-:Y:S02]  /*6f70*/  @!P0 SHF.R.S32.HI R0, RZ, 0x1f, R222 ;  /* 0x0000001fff008819 */ /* 0x000fe400000114de */
        /* <DEDUP_REMOVED lines=39> */
[----:B------:R-:W-:Y:S05]  /*71f0*/  @!P0 IADD3 R3, P1, R3, R7, RZ ;  /* 0x0000000703038210 */ /* 0x000fea0007f3e0ff */
[--C-:B------:R-:W-:Y:S01]  /*7200*/  @!P0 IMAD.X R0, R0, 0x1, R9.reuse, P1 ;  /* 0x0000000100008824 */ /* 0x100fe200008e0609 */
[C---:B------:R-:W-:Y:S04]  /*7210*/  @!P0 LEA R22, P1, R3.reuse, c[0x0][0x1f8], 0x1 ;  /* 0x00007e0003168a11 */ /* 0x040fe800078208ff */
[----:B------:R-:W-:Y:S02]  /*7220*/  @!P0 LEA.HI.X R23, R3, c[0x0][0x1fc], R0, 0x1, P1 ;  /* 0x00007f0003178a11 */ /* 0x000fe400008f0c00 */
[C---:B------:R-:W-:Y:S05]  /*7230*/  @!P0 IADD3 R3, P1, R5.reuse, R11, RZ ;  /* 0x0000000b05038210 */ /* 0x040fea0007f3e0ff */
[C---:B------:R-:W-:Y:S01]  /*7240*/  @!P0 IMAD.X R11, R4.reuse, 0x1, R12, P1 ;  /* 0x00000001040b8824 */ /* 0x040fe200008e060c */
[C---:B------:R-:W-:Y:S05]  /*7250*/  @!P0 IADD3 R6, P1, R5.reuse, R8, RZ ;  /* 0x0000000805068210 */ /* 0x040fea0007f3e0ff */
[C---:B------:R-:W-:Y:S01]  /*7260*/  @!P0 IMAD.X R10, R4.reuse, 0x1, R10, P1 ;  /* 0x00000001040a8824 */ /* 0x040fe200008e060a */
        /* <DEDUP_REMOVED lines=12> */
[----:B------:R-:W1:Y:S05]  /*7330*/  LDSM.16.M88.4 R8, [R159] ;  /* 0x000000009f08783b */ /* 0x000e6a0000000200 */
        /* <DEDUP_REMOVED lines=8> */
[----:B------:R3:W-:Y:S05]  /*73c0*/  @!P0 LDGSTS.E.BYPASS.LTC128B.128 [R223+0x3100], [R20.64], !P4 ;  /* 0x0310000014df8fae */ /* 0x0007ea000e101d46 */
[----:B------:R4:W-:Y:S01]  /*73d0*/  @!P0 LDGSTS.E.BYPASS.LTC128B.128 [R223+0x5100], [R30.64], !P3 ;  /* 0x051000001edf8fae */ /* 0x0009e2000d901d46 */
[C---:B-1----:R-:W-:Y:S04]  /*73e0*/  HMMA.16816.F32.BF16 R4, R32.reuse, R8, RZ ;  /* 0x000000082004723c */ /* 0x042fe800000418ff */
[----:B------:R1:W-:Y:S01]  /*73f0*/  @!P0 LDGSTS.E.BYPASS.LTC128B.128 [R223+0x7100], [R220.64], !P2 ;  /* 0x07100000dcdf8fae */ /* 0x0003e2000d101d46 */
[C---:B------:R-:W-:Y:S04]  /*7400*/  ISETP.GT.AND P0, PT, R222.reuse, R228, PT ;  /* 0x000000e4de00720c */ /* 0x040fe80003f04270 */
[----:B------:R-:W0:Y:S01]  /*7410*/  LDGDEPBAR ;  /* 0x00000000000079af */ /* 0x000e220000000000 */
[C---:B------:R-:W-:Y:S08]  /*7420*/  HMMA.16816.F32.BF16 R8, R32.reuse, R10, RZ ;  /* 0x0000000a2008723c */ /* 0x040ff000000418ff */
[C---:B-----5:R-:W-:Y:S01]  /*7430*/  HMMA.16816.F32.BF16 R12, R32.reuse, R16, RZ ;  /* 0x00000010200c723c */ /* 0x060fe200000418ff */
[----:B------:R-:W-:Y:S03]  /*7440*/  @P0 IADD3 R0, R222, -0x1, RZ ;  /* 0xffffffffde000810 */ /* 0x000fe60007ffe0ff */
[----:B------:R-:W-:Y:S01]  /*7450*/  @P0 IMAD.MOV.U32 R158, RZ, RZ, c[0x0][0x1e4] ;  /* 0x00007900ff9e0624 */ /* 0x000fe200078e00ff */
[----:B------:R-:W-:Y:S03]  /*7460*/  @P0 SHF.R.S32.HI R3, RZ, 0x1f, R0 ;  /* 0x0000001fff030819 */ /* 0x000fe60000011400 */
[C---:B------:R-:W-:Y:S04]  /*7470*/  HMMA.16816.F32.BF16 R16, R32.reuse, R18, RZ ;  /* 0x000000122010723c */ /* 0x040fe800000418ff */
[----:B------:R-:W-:Y:S04]  /*7480*/  @P0 IMAD R3, R3, c[0x0][0x1e0], RZ ;  /* 0x0000780003030a24 */ /* 0x000fe800078e02ff */
[C---:B---3--:R-:W-:Y:S01]  /*7490*/  HMMA.16816.F32.BF16 R20, R32.reuse, R24, RZ ;  /* 0x000000182014723c */ /* 0x048fe200000418ff */
[C---:B------:R-:W-:Y:S07]  /*74a0*/  @P0 IMAD R3, R0.reuse, c[0x0][0x1e4], R3 ;  /* 0x0000790000030a24 */ /* 0x040fee00078e0203 */
[C---:B------:R-:W-:Y:S08]  /*74b0*/  HMMA.16816.F32.BF16 R24, R32.reuse, R26, RZ ;  /* 0x0000001a2018723c */ /* 0x040ff000000418ff */
[C---:B----4-:R-:W-:Y:S07]  /*74c0*/  HMMA.16816.F32.BF16 R28, R32.reuse, R168, RZ ;  /* 0x000000a8201c723c */ /* 0x050fee00000418ff */
[----:B------:R-:W-:Y:S01]  /*74d0*/  @P0 IMAD.WIDE.U32 R168, R0, c[0x0][0x1e0], RZ ;  /* 0x0000780000a80a25 */ /* 0x000fe200078e00ff */
[----:B------:R-:W-:Y:S04]  /*74e0*/  HMMA.16816.F32.BF16 R32, R32, R170, RZ ;  /* 0x000000aa2020723c */ /* 0x000fe800000418ff */
[----:B------:R-:W-:Y:S02]  /*74f0*/  @P0 IMAD.IADD R3, R169, 0x1, R3 ;  /* 0x00000001a9030824 */ /* 0x000fe400078e0203 */
[C---:B------:R-:W-:Y:S02]  /*7500*/  @P0 IMAD.SHL.U32 R156, R168.reuse, 0x40, RZ ;  /* 0x00000040a89c0824 */ /* 0x040fe400078e00ff */
[C---:B------:R-:W-:Y:S05]  /*7510*/  HMMA.16816.F32.BF16 R4, R172.reuse, R176, R4 ;  /* 0x000000b0ac04723c */ /* 0x040fea0000041804 */
[----:B------:R-:W-:Y:S02]  /*7520*/  @P0 SHF.L.U64.HI R218, R168, 0x6, R3 ;  /* 0x00000006a8da0819 */ /* 0x000fe40000010203 */
[----:B------:R-:W-:Y:S01]  /*7530*/  LDSM.16.M88.4 R168, [R201] ;  /* 0x00000000c9a8783b */ /* 0x000fe20000000200 */
[C---:B------:R-:W-:Y:S04]  /*7540*/  HMMA.16816.F32.BF16 R8, R172.reuse, R178, R8 ;  /* 0x000000b2ac08723c */ /* 0x040fe80000041808 */
[----:B------:R-:W-:Y:S01]  /*7550*/  LDSM.16.M88.4 R176, [R197+0x800] ;  /* 0x00080000c5b0783b */ /* 0x000fe20000000200 */
[----:B------:R-:W-:Y:S03]  /*7560*/  @P0 IADD3 R0, P1, R156, R230, RZ ;  /* 0x000000e69c000210 */ /* 0x000fe60007f3e0ff */
[C---:B------:R-:W-:Y:S04]  /*7570*/  HMMA.16816.F32.BF16 R12, R172.reuse, R180, R12 ;  /* 0x000000b4ac0c723c */ /* 0x040fe8000004180c */
[----:B------:R-:W-:Y:S01]  /*7580*/  @P0 IMAD.X R3, R218, 0x1, R229, P1 ;  /* 0x00000001da030824 */ /* 0x000fe200008e06e5 */
[C---:B-1----:R-:W-:Y:S03]  /*7590*/  @P0 LEA R220, P1, R0.reuse, c[0x0][0x1c8], 0x1 ;  /* 0x0000720000dc0a11 */ /* 0x042fe600078208ff */
[C---:B------:R-:W-:Y:S04]  /*75a0*/  HMMA.16816.F32.BF16 R16, R172.reuse, R182, R16 ;  /* 0x000000b6ac10723c */ /* 0x040fe80000041810 */
[----:B------:R-:W-:Y:S02]  /*75b0*/  @P0 LEA.HI.X R221, R0, c[0x0][0x1cc], R3, 0x1, P1 ;  /* 0x0000730000dd0a11 */ /* 0x000fe400008f0c03 */
[----:B------:R-:W-:Y:S02]  /*75c0*/  @P0 IADD3 R219, P1, R230, 0x40, RZ ;  /* 0x00000040e6db0810 */ /* 0x000fe40007f3e0ff */
[C---:B------:R-:W-:Y:S04]  /*75d0*/  HMMA.16816.F32.BF16 R20, R172.reuse, R184, R20 ;  /* 0x000000b8ac14723c */ /* 0x040fe80000041814 */
[----:B------:R-:W-:Y:S01]  /*75e0*/  @P0 IMAD.X R224, RZ, RZ, R229, P1 ;  /* 0x000000ffffe00224 */ /* 0x000fe200008e06e5 */
[-C--:B------:R-:W-:Y:S03]  /*75f0*/  @P0 IADD3 R0, P1, R156, R219.reuse, RZ ;  /* 0x000000db9c000210 */ /* 0x080fe60007f3e0ff */
[C---:B------:R-:W-:Y:S04]  /*7600*/  HMMA.16816.F32.BF16 R24, R172.reuse, R186, R24 ;  /* 0x000000baac18723c */ /* 0x040fe80000041818 */
[----:B------:R-:W-:Y:S01]  /*7610*/  @P0 IMAD.X R3, R218, 0x1, R224, P1 ;  /* 0x00000001da030824 */ /* 0x000fe200008e06e0 */
[C---:B------:R-:W-:Y:S03]  /*7620*/  @P0 LEA R182, P1, R0.reuse, c[0x0][0x1c8], 0x1 ;  /* 0x0000720000b60a11 */ /* 0x040fe600078208ff */
[C---:B------:R-:W-:Y:S04]  /*7630*/  HMMA.16816.F32.BF16 R28, R172.reuse, R188, R28 ;  /* 0x000000bcac1c723c */ /* 0x040fe8000004181c */
[----:B------:R-:W-:Y:S02]  /*7640*/  @P0 LEA.HI.X R183, R0, c[0x0][0x1cc], R3, 0x1, P1 ;  /* 0x0000730000b70a11 */ /* 0x000fe400008f0c03 */
[----:B------:R-:W-:Y:S02]  /*7650*/  @P0 IADD3 R180, P1, R230, 0x80, RZ ;  /* 0x00000080e6b40810 */ /* 0x000fe40007f3e0ff */
[----:B------:R-:W-:Y:S01]  /*7660*/  HMMA.16816.F32.BF16 R32, R172, R190, R32 ;  /* 0x000000beac20723c */ /* 0x000fe20000041820 */
[----:B------:R-:W1:Y:S03]  /*7670*/  LDSM.16.M88.4 R172, [R197] ;  /* 0x00000000c5ac783b */ /* 0x000e660000000200 */
[----:B------:R-:W-:Y:S01]  /*7680*/  @P0 IMAD.X R181, RZ, RZ, R229, P1 ;  /* 0x000000ffffb50224 */ /* 0x000fe200008e06e5 */
[----:B------:R-:W-:Y:S07]  /*7690*/  @P0 IADD3 R0, P1, R156, R180, RZ ;  /* 0x000000b49c000210 */ /* 0x000fee0007f3e0ff */
[----:B------:R-:W-:Y:S01]  /*76a0*/  @P0 IMAD.X R3, R218, 0x1, R181, P1 ;  /* 0x00000001da030824 */ /* 0x000fe200008e06b5 */
[C---:B------:R-:W-:Y:S04]  /*76b0*/  @P0 LEA R188, P1, R0.reuse, c[0x0][0x1c8], 0x1 ;  /* 0x0000720000bc0a11 */ /* 0x040fe800078208ff */
[----:B------:R-:W-:Y:S01]  /*76c0*/  @P0 LEA.HI.X R189, R0, c[0x0][0x1cc], R3, 0x1, P1 ;  /* 0x0000730000bd0a11 */ /* 0x000fe200008f0c03 */
[----:B------:R-:W-:Y:S05]  /*76d0*/  @P0 IMAD.MOV.U32 R0, RZ, RZ, c[0x0][0x1e0] ;  /* 0x00007800ff000624 */ /* 0x000fea00078e00ff */
[C---:B------:R-:W-:Y:S04]  /*76e0*/  @P0 LEA R3, P1, R0.reuse, R156, 0x5 ;  /* 0x0000009c00030211 */ /* 0x040fe800078228ff */
[----:B------:R-:W-:Y:S02]  /*76f0*/  @P0 LEA.HI.X R0, R0, R218, R158, 0x5, P1 ;  /* 0x000000da00000211 */ /* 0x000fe400008f2c9e */
[----:B------:R-:W-:Y:S01]  /*7700*/  @P0 IADD3 R158, P1, R230, 0xc0, RZ ;  /* 0x000000c0e69e0810 */ /* 0x000fe20007f3e0ff */
[C---:B-1----:R-:W-:Y:S08]  /*7710*/  HMMA.16816.F32.BF16 R4, R168.reuse, R172, R4 ;  /* 0x000000aca804723c */ /* 0x042ff00000041804 */
[C---:B------:R-:W-:Y:S01]  /*7720*/  HMMA.16816.F32.BF16 R8, R168.reuse, R174, R8 ;  /* 0x000000aea808723c */ /* 0x040fe20000041808 */
[----:B------:R-:W1:Y:S07]  /*7730*/  LDSM.16.M88.4 R172, [R197+0x1000] ;  /* 0x00100000c5ac783b */ /* 0x000e6e0000000200 */
[C---:B------:R-:W-:Y:S08]  /*7740*/  HMMA.16816.F32.BF16 R12, R168.reuse, R176, R12 ;  /* 0x000000b0a80c723c */ /* 0x040ff0000004180c */
[C---:B------:R-:W-:Y:S01]  /*7750*/  HMMA.16816.F32.BF16 R16, R168.reuse, R178, R16 ;  /* 0x000000b2a810723c */ /* 0x040fe20000041810 */
[----:B------:R-:W3:Y:S07]  /*7760*/  LDSM.16.M88.4 R176, [R197+0x1800] ;  /* 0x00180000c5b0783b */ /* 0x000eee0000000200 */
[C---:B-1----:R-:W-:Y:S08]  /*7770*/  HMMA.16816.F32.BF16 R20, R168.reuse, R172, R20 ;  /* 0x000000aca814723c */ /* 0x042ff00000041814 */
[C---:B------:R-:W-:Y:S01]  /*7780*/  HMMA.16816.F32.BF16 R24, R168.reuse, R174, R24 ;  /* 0x000000aea818723c */ /* 0x040fe20000041818 */
[----:B------:R-:W-:Y:S07]  /*7790*/  LDSM.16.M88.4 R172, [R194] ;  /* 0x00000000c2ac783b */ /* 0x000fee0000000200 */
[C---:B---3--:R-:W-:Y:S08]  /*77a0*/  HMMA.16816.F32.BF16 R28, R168.reuse, R176, R28 ;  /* 0x000000b0a81c723c */ /* 0x048ff0000004181c */
[----:B------:R-:W-:Y:S01]  /*77b0*/  HMMA.16816.F32.BF16 R32, R168, R178, R32 ;  /* 0x000000b2a820723c */ /* 0x000fe20000041820 */
[----:B------:R-:W1:Y:S05]  /*77c0*/  LDSM.16.M88.4 R168, [R200] ;  /* 0x00000000c8a8783b */ /* 0x000e6a0000000200 */
[----:B------:R-:W3:Y:S02]  /*77d0*/  LDSM.16.M88.4 R176, [R194+0x800] ;  /* 0x00080000c2b0783b */ /* 0x000ee40000000200 */
[C---:B-1----:R-:W-:Y:S08]  /*77e0*/  HMMA.16816.F32.BF16 R4, R168.reuse, R172, R4 ;  /* 0x000000aca804723c */ /* 0x042ff00000041804 */
[C---:B------:R-:W-:Y:S01]  /*77f0*/  HMMA.16816.F32.BF16 R8, R168.reuse, R174, R8 ;  /* 0x000000aea808723c */ /* 0x040fe20000041808 */
[----:B------:R-:W1:Y:S07]  /*7800*/  LDSM.16.M88.4 R172, [R194+0x1000] ;  /* 0x00100000c2ac783b */ /* 0x000e6e0000000200 */
[C---:B---3--:R-:W-:Y:S08]  /*7810*/  HMMA.16816.F32.BF16 R12, R168.reuse, R176, R12 ;  /* 0x000000b0a80c723c */ /* 0x048ff0000004180c */
[C---:B------:R-:W-:Y:S01]  /*7820*/  HMMA.16816.F32.BF16 R16, R168.reuse, R178, R16 ;  /* 0x000000b2a810723c */ /* 0x040fe20000041810 */
[----:B------:R-:W3:Y:S07]  /*7830*/  LDSM.16.M88.4 R176, [R194+0x1800] ;  /* 0x00180000c2b0783b */ /* 0x000eee0000000200 */
[C---:B-1----:R-:W-:Y:S08]  /*7840*/  HMMA.16816.F32.BF16 R20, R168.reuse, R172, R20 ;  /* 0x000000aca814723c */ /* 0x042ff00000041814 */
[C---:B------:R-:W-:Y:S01]  /*7850*/  HMMA.16816.F32.BF16 R24, R168.reuse, R174, R24 ;  /* 0x000000aea818723c */ /* 0x040fe20000041818 */
[----:B------:R-:W-:Y:S07]  /*7860*/  LDSM.16.M88.4 R172, [R159+0x2000] ;  /* 0x002000009fac783b */ /* 0x000fee0000000200 */
[C---:B---3--:R-:W-:Y:S08]  /*7870*/  HMMA.16816.F32.BF16 R28, R168.reuse, R176, R28 ;  /* 0x000000b0a81c723c */ /* 0x048ff0000004181c */
[----:B------:R-:W-:Y:S01]  /*7880*/  HMMA.16816.F32.BF16 R32, R168, R178, R32 ;  /* 0x000000b2a820723c */ /* 0x000fe20000041820 */
[----:B------:R-:W1:Y:S05]  /*7890*/  LDSM.16.M88.4 R168, [R198+0x4000] ;  /* 0x00400000c6a8783b */ /* 0x000e6a0000000200 */
        /* <DEDUP_REMOVED lines=9> */
[----:B------:R-:W-:Y:S07]  /*7930*/  LDSM.16.M88.4 R172, [R214] ;  /* 0x00000000d6ac783b */ /* 0x000fee0000000200 */
[C---:B---3--:R-:W-:Y:S08]  /*7940*/  HMMA.16816.F32.BF16 R28, R168.reuse, R176, R28 ;  /* 0x000000b0a81c723c */ /* 0x048ff0000004181c */
[----:B------:R-:W-:Y:S01]  /*7950*/  HMMA.16816.F32.BF16 R32, R168, R178, R32 ;  /* 0x000000b2a820723c */ /* 0x000fe20000041820 */
[----:B------:R-:W1:Y:S05]  /*7960*/  LDSM.16.M88.4 R168, [R199+0x4000] ;  /* 0x00400000c7a8783b */ /* 0x000e6a0000000200 */
[----:B------:R-:W3:Y:S02]  /*7970*/  LDSM.16.M88.4 R176, [R213] ;  /* 0x00000000d5b0783b */ /* 0x000ee40000000200 */
[C---:B-1----:R-:W-:Y:S08]  /*7980*/  HMMA.16816.F32.BF16 R4, R168.reuse, R172, R4 ;  /* 0x000000aca804723c */ /* 0x042ff00000041804 */
[C---:B------:R-:W-:Y:S01]  /*7990*/  HMMA.16816.F32.BF16 R8, R168.reuse, R174, R8 ;  /* 0x000000aea808723c */ /* 0x040fe20000041808 */
[----:B------:R-:W1:Y:S07]  /*79a0*/  LDSM.16.M88.4 R172, [R212] ;  /* 0x00000000d4ac783b */ /* 0x000e6e0000000200 */
[C---:B---3--:R-:W-:Y:S08]  /*79b0*/  HMMA.16816.F32.BF16 R12, R168.reuse, R176, R12 ;  /* 0x000000b0a80c723c */ /* 0x048ff0000004180c */
[C---:B------:R-:W-:Y:S01]  /*79c0*/  HMMA.16816.F32.BF16 R16, R168.reuse, R178, R16 ;  /* 0x000000b2a810723c */ /* 0x040fe20000041810 */
[----:B------:R-:W3:Y:S07]  /*79d0*/  LDSM.16.M88.4 R176, [R211] ;  /* 0x00000000d3b0783b */ /* 0x000eee0000000200 */
        /* <DEDUP_REMOVED lines=129> */
[----:B------:R-:W3:Y:S01]  /*81f0*/  LDSM.16.M88.4 R176, [R194+0x7800] ;  /* 0x00780000c2b0783b */ /* 0x000ee20000000200 */
[----:B------:R-:W-:Y:S04]  /*8200*/  DEPBAR.LE SB0, 0x0 ;  /* 0x000080000000791a */ /* 0x000fe80000000000 */
[----:B------:R-:W-:Y:S02]  /*8210*/  BAR.SYNC.DEFER_BLOCKING 0x0 ;  /* 0x0000000000007b1d */ /* 0x000fe40000010000 */
[C---:B-1----:R-:W-:Y:S04]  /*8220*/  HMMA.16816.F32.BF16 R20, R168.reuse, R172, R20 ;  /* 0x000000aca814723c */ /* 0x042fe80000041814 */
[----:B------:R-:W-:Y:S01]  /*8230*/  @!PT LDS RZ, [RZ] ;  /* 0x00000000fffff984 */ /* 0x000fe20000000800 */
[----:B------:R-:W-:Y:S01]  /*8240*/  @!PT LDS RZ, [RZ] ;  /* 0x00000000fffff984 */ /* 0x000fe20000000800 */
[----:B------:R-:W-:Y:S01]  /*8250*/  @!PT LDS RZ, [RZ] ;  /* 0x00000000fffff984 */ /* 0x000fe20000000800 */
[----:B------:R1:W-:Y:S03]  /*8260*/  @P0 LDGSTS.E.BYPASS.LTC128B.128 [R223+0x8100], [R220.64], !P5 ;  /* 0x08100000dcdf0fae */ /* 0x0003e6000e901d46 */
[----:B------:R-:W-:Y:S01]  /*8270*/  @P0 IMAD.X R172, RZ, RZ, R229, P1 ;  /* 0x000000ffffac0224 */ /* 0x000fe200008e06e5 */
[----:B------:R-:W-:Y:S01]  /*8280*/  @P0 IADD3 R156, P1, R156, R158, RZ ;  /* 0x0000009e9c9c0210 */ /* 0x000fe20007f3e0ff */
[C---:B------:R-:W-:Y:S01]  /*8290*/  HMMA.16816.F32.BF16 R24, R168.reuse, R174, R24 ;  /* 0x000000aea818723c */ /* 0x040fe20000041818 */
[----:B------:R4:W-:Y:S03]  /*82a0*/  @P0 LDGSTS.E.BYPASS.LTC128B.128 [R223+0xa100], [R182.64], !P4 ;  /* 0x0a100000b6df0fae */ /* 0x0009e6000e101d46 */
[----:B------:R-:W-:Y:S01]  /*82b0*/  @P0 IMAD.X R173, R218, 0x1, R172, P1 ;  /* 0x00000001daad0824 */ /* 0x000fe200008e06ac */
[C---:B------:R-:W-:Y:S01]  /*82c0*/  @P0 LEA R184, P1, R156.reuse, c[0x0][0x1c8], 0x1 ;  /* 0x000072009cb80a11 */ /* 0x040fe200078208ff */
[----:B------:R1:W-:Y:S02]  /*82d0*/  @P0 LDGSTS.E.BYPASS.LTC128B.128 [R223+0xc100], [R188.64], !P3 ;  /* 0x0c100000bcdf0fae */ /* 0x0003e4000d901d46 */
[C---:B---3--:R-:W-:Y:S04]  /*82e0*/  HMMA.16816.F32.BF16 R28, R168.reuse, R176, R28 ;  /* 0x000000b0a81c723c */ /* 0x048fe8000004181c */
[----:B------:R-:W-:Y:S02]  /*82f0*/  @P0 LEA.HI.X R185, R156, c[0x0][0x1cc], R173, 0x1, P1 ;  /* 0x000073009cb90a11 */ /* 0x000fe400008f0cad */
[C---:B------:R-:W-:Y:S02]  /*8300*/  @P0 IADD3 R156, P1, R3.reuse, R230, RZ ;  /* 0x000000e6039c0210 */ /* 0x040fe40007f3e0ff */
[----:B------:R-:W-:Y:S01]  /*8310*/  HMMA.16816.F32.BF16 R32, R168, R178, R32 ;  /* 0x000000b2a820723c */ /* 0x000fe20000041820 */
[----:B------:R1:W-:Y:S03]  /*8320*/  @P0 LDGSTS.E.BYPASS.LTC128B.128 [R223+0xe100], [R184.64], !P2 ;  /* 0x0e100000b8df0fae */ /* 0x0003e6000d101d46 */
[----:B------:R-:W-:Y:S01]  /*8330*/  @P0 IMAD.X R173, R0, 0x1, R229, P1 ;  /* 0x0000000100ad0824 */ /* 0x000fe200008e06e5 */
[C---:B----4-:R-:W-:Y:S04]  /*8340*/  @P0 LEA R182, P1, R156.reuse, c[0x0][0x1c8], 0x1 ;  /* 0x000072009cb60a11 */ /* 0x050fe800078208ff */
[----:B------:R-:W-:Y:S03]  /*8350*/  @P0 LEA.HI.X R183, R156, c[0x0][0x1cc], R173, 0x1, P1 ;  /* 0x000073009cb70a11 */ /* 0x000fe600008f0cad */
[C---:B------:R-:W-:Y:S02]  /*8360*/  @P0 IADD3 R156, P1, R3.reuse, R219, RZ ;  /* 0x000000db039c0210 */ /* 0x040fe40007f3e0ff */
[----:B------:R1:W-:Y:S03]  /*8370*/  @P0 LDGSTS.E.BYPASS.LTC128B.128 [R223+0x9100], [R182.64], !P5 ;  /* 0x09100000b6df0fae */ /* 0x0003e6000e901d46 */
[----:B------:R-:W-:Y:S01]  /*8380*/  @P0 IMAD.X R173, R0, 0x1, R224, P1 ;  /* 0x0000000100ad0824 */ /* 0x000fe200008e06e0 */
[C---:B------:R-:W-:Y:S04]  /*8390*/  @P0 LEA R186, P1, R156.reuse, c[0x0][0x1c8], 0x1 ;  /* 0x000072009cba0a11 */ /* 0x040fe800078208ff */
[----:B------:R-:W-:Y:S02]  /*83a0*/  @P0 LEA.HI.X R187, R156, c[0x0][0x1cc], R173, 0x1, P1 ;  /* 0x000073009cbb0a11 */ /* 0x000fe400008f0cad */
[C---:B------:R-:W-:Y:S03]  /*83b0*/  @P0 IADD3 R156, P1, R3.reuse, R180, RZ ;  /* 0x000000b4039c0210 */ /* 0x040fe60007f3e0ff */
[----:B------:R1:W-:Y:S02]  /*83c0*/  @P0 LDGSTS.E.BYPASS.LTC128B.128 [R223+0xb100], [R186.64], !P4 ;  /* 0x0b100000badf0fae */ /* 0x0003e4000e101d46 */
[----:B------:R-:W-:Y:S01]  /*83d0*/  @P0 IMAD.X R173, R0, 0x1, R181, P1 ;  /* 0x0000000100ad0824 */ /* 0x000fe200008e06b5 */
[----:B------:R-:W-:Y:S01]  /*83e0*/  @P0 IADD3 R3, P1, R3, R158, RZ ;  /* 0x0000009e03030210 */ /* 0x000fe20007f3e0ff */
[----:B------:R-:W-:Y:S04]  /*83f0*/  IMAD.SHL.U32 R158, R222, 0x40, RZ ;  /* 0x00000040de9e7824 */ /* 0x000fe800078e00ff */
[----:B------:R-:W-:Y:S01]  /*8400*/  @P0 IMAD.X R0, R0, 0x1, R172, P1 ;  /* 0x0000000100000824 */ /* 0x000fe200008e06ac */
[----:B------:R-:W-:Y:S01]  /*8410*/  @P0 LEA R180, P1, R156, c[0x0][0x1c8], 0x1 ;  /* 0x000072009cb40a11 */ /* 0x000fe200078208ff */
[----:B--2---:R-:W-:Y:S02]  /*8420*/  IMAD.IADD R172, R226, 0x1, R243 ;  /* 0x00000001e2ac7824 */ /* 0x004fe400078e02f3 */
[----:B------:R-:W-:Y:S01]  /*8430*/  IMAD.MOV.U32 R226, RZ, RZ, c[0x0][0x32c] ;  /* 0x0000cb00ffe27624 */ /* 0x000fe200078e00ff */
[----:B------:R-:W-:Y:S02]  /*8440*/  @P0 LEA.HI.X R181, R156, c[0x0][0x1cc], R173, 0x1, P1 ;  /* 0x000073009cb50a11 */ /* 0x000fe400008f0cad */
[C---:B------:R-:W-:Y:S03]  /*8450*/  @P0 LEA R174, P1, R3.reuse, c[0x0][0x1c8], 0x1 ;  /* 0x0000720003ae0a11 */ /* 0x040fe600078208ff */
[----:B------:R1:W-:Y:S01]  /*8460*/  @P0 LDGSTS.E.BYPASS.LTC128B.128 [R223+0xd100], [R180.64], !P3 ;  /* 0x0d100000b4df0fae */ /* 0x0003e2000d901d46 */
[----:B------:R-:W-:Y:S01]  /*8470*/  @P0 LEA.HI.X R175, R3, c[0x0][0x1cc], R0, 0x1, P1 ;  /* 0x0000730003af0a11 */ /* 0x000fe200008f0c00 */
[----:B------:R-:W-:Y:S04]  /*8480*/  @P6 IMAD.HI.U32 R0, R172, c[0x0][0x2c8], RZ ;  /* 0x0000b200ac006a27 */ /* 0x000fe800078e00ff */
[----:B------:R1:W-:Y:S01]  /*8490*/  @P0 LDGSTS.E.BYPASS.LTC128B.128 [R223+0xf100], [R174.64], !P2 ;  /* 0x0f100000aedf0fae */ /* 0x0003e2000d101d46 */
[----:B------:R-:W-:Y:S02]  /*84a0*/  @P6 SHF.R.U32.HI R172, RZ, c[0x0][0x2cc], R0 ;  /* 0x0000b300ffac6a19 */ /* 0x000fe40000011600 */
[----:B------:R-:W-:Y:S02]  /*84b0*/  ISETP.GE.AND P6, PT, R226, 0x1, PT ;  /* 0x00000001e200780c */ /* 0x000fe40003fc6270 */
[----:B------:R-:W0:Y:S01]  /*84c0*/  LDGDEPBAR ;  /* 0x00000000000079af */ /* 0x000e220000000000 */
[----:B------:R-:W-:Y:S04]  /*84d0*/  IADD3 R0, -R238, 0x1, -R158 ;  /* 0x00000001ee007810 */ /* 0x000fe80007ffe99e */
[----:B------:R-:W-:Y:S01]  /*84e0*/  IADD3 R0, -R241, R0, R240 ;  /* 0x00000000f1007210 */ /* 0x000fe20007ffe1f0 */
[----:B------:R-:W2:Y:S03]  /*84f0*/  SHFL.IDX PT, R156, R172, RZ, 0x1c1f ;  /* 0x001c1fffac9c7589 */ /* 0x000ea600000e0000 */
[C---:B------:R-:W-:Y:S02]  /*8500*/  IADD3 R173, R0.reuse, c[0x0][0x328], RZ ;  /* 0x0000ca0000ad7a10 */ /* 0x040fe40007ffe0ff */
[----:B------:R-:W-:Y:S03]  /*8510*/  IADD3 R171, R0, UR4, RZ ;  /* 0x0000000400ab7c10 */ /* 0x000fe6000fffe0ff */
[--C-:B--2---:R-:W-:Y:S02]  /*8520*/  IMAD.IADD R3, R173, 0x1, R156.reuse ;  /* 0x00000001ad037824 */ /* 0x104fe400078e029c */
[----:B------:R-:W-:Y:S01]  /*8530*/  IMAD.IADD R0, R171, 0x1, R156 ;  /* 0x00000001ab007824 */ /* 0x000fe200078e029c */
[----:B------:R-:W-:-:S05]  /*8540*/  @!P6 BRA `(.L_x_4273) ;  /* 0x000001800000e947 */ /* 0x000fca0003800000 */
[----:B-1----:R-:W-:Y:S01]  /*8550*/  IADD3 R156, -R241, R240, R156 ;  /* 0x000000f0f19c7210 */ /* 0x002fe20007ffe19c */
        /* <DEDUP_REMOVED lines=12> */
.L_x_4275:
[----:B------:R-:W-:Y:S04]  /*8620*/  MOV R168, c[0x0][0x32c] ;  /* 0x0000cb0000a87a02 */ /* 0x000fe80000000f00 */
[----:B------:R-:W-:Y:S11]  /*8630*/  ISETP.NE.AND P0, PT, R168, 0x1, PT ;  /* 0x00000001a800780c */ /* 0x000ff60003f05270 */
[----:B------:R-:W-:Y:S02]  /*8640*/  @!UPT UIADD3 URZ, URZ, URZ, URZ ;  /* 0x0000003f3f3ff290 */ /* 0x000fe4000fffe03f */
[----:B------:R-:W-:Y:S05]  /*8650*/  @P0 IMAD.HI.U32 R168, R156, c[0x0][0x330], RZ ;  /* 0x0000cc009ca80a27 */ /* 0x000fea00078e00ff */
[----:B------:R-:W-:Y:S02]  /*8660*/  @P0 SHF.R.U32.HI R156, RZ, c[0x0][0x334], R168 ;  /* 0x0000cd00ff9c0a19 */ /* 0x000fe400000116a8 */
.L_x_4276:
[----:B------:R-:W-:Y:S05]  /*8670*/  BSYNC B0 ;  /* 0x0000000000007941 */ /* 0x000fea0003800000 */
.L_x_4274:
[----:B------:R-:W-:Y:S04]  /*8680*/  IMAD R156, R156, c[0x0][0x32c], -R158 ;  /* 0x0000cb009c9c7a24 */ /* 0x000fe800078e0a9e */
[----:B------:R-:W-:Y:S05]  /*8690*/  IMAD.IADD R156, R156, 0x1, -R238 ;  /* 0x000000019c9c7824 */ /* 0x000fea00078e0aee */
[----:B------:R-:W-:Y:S02]  /*86a0*/  IMNMX R0, R0, R156, !PT ;  /* 0x0000009c00007217 */ /* 0x000fe40007800200 */
[----:B------:R-:W-:Y:S04]  /*86b0*/  IADD3 R156, R156, c[0x0][0x32c], RZ ;  /* 0x0000cb009c9c7a10 */ /* 0x000fe80007ffe0ff */
[----:B------:R-:W-:Y:S02]  /*86c0*/  IMNMX R3, R3, R156, PT ;  /* 0x0000009c03037217 */ /* 0x000fe40003800200 */
.L_x_4273:
[----:B-1----:R-:W-:Y:S04]  /*86d0*/  ISETP.GT.AND P1, PT, R222, -0x1, PT ;  /* 0xffffffffde00780c */ /* 0x002fe80003f24270 */
        /* <DEDUP_REMOVED lines=65> */
.L_x_4279:
[----:B------:R-:W-:Y:S04]  /*8af0*/  MOV R21, c[0x0][0x32c] ;  /* 0x0000cb0000157a02 */ /* 0x000fe80000000f00 */
[----:B------:R-:W-:Y:S11]  /*8b00*/  ISETP.NE.AND P0, PT, R21, 0x1, PT ;  /* 0x000000011500780c */ /* 0x000ff60003f05270 */
[----:B------:R-:W-:Y:S02]  /*8b10*/  @!UPT UIADD3 URZ, URZ, URZ, URZ ;  /* 0x0000003f3f3ff290 */ /* 0x000fe4000fffe03f */
[----:B------:R-:W-:Y:S05]  /*8b20*/  @P0 IMAD.HI.U32 R21, R0, c[0x0][0x330], RZ ;  /* 0x0000cc0000150a27 */ /* 0x000fea00078e00ff */
[----:B------:R-:W-:Y:S02]  /*8b30*/  @P0 SHF.R.U32.HI R0, RZ, c[0x0][0x334], R21 ;  /* 0x0000cd00ff000a19 */ /* 0x000fe40000011615 */
.L_x_4280:
[----:B------:R-:W-:Y:S05]  /*8b40*/  BSYNC B0 ;  /* 0x0000000000007941 */ /* 0x000fea0003800000 */
.L_x_4278:
[----:B------:R-:W-:Y:S04]  /*8b50*/  IMAD R158, R0, c[0x0][0x32c], -R158 ;  /* 0x0000cb00009e7a24 */ /* 0x000fe800078e0a9e */
[----:B------:R-:W-:Y:S05]  /*8b60*/  IMAD.IADD R0, R158, 0x1, -R238 ;  /* 0x000000019e007824 */ /* 0x000fea00078e0aee */
[----:B------:R-:W-:Y:S02]  /*8b70*/  IMNMX R3, R3, R0, !PT ;  /* 0x0000000003037217 */ /* 0x000fe40007800200 */
[----:B------:R-:W-:Y:S04]  /*8b80*/  IADD3 R0, R0, c[0x0][0x32c], RZ ;  /* 0x0000cb0000007a10 */ /* 0x000fe80007ffe0ff */
[----:B------:R-:W-:Y:S02]  /*8b90*/  IMNMX R4, R4, R0, PT ;  /* 0x0000000004047217 */ /* 0x000fe40003800200 */
.L_x_4277:
        /* <DEDUP_REMOVED lines=34> */
[--C-:B------:R-:W-:Y:S02]  /*8dc0*/  FFMA.FTZ R21, R174, c[0x0][0x2d0], -R2.reuse ;  /* 0x0000b400ae157a23 */ /* 0x100fe40000010802 */
[--C-:B------:R-:W-:Y:S01]  /*8dd0*/  FFMA.FTZ R29, R175, c[0x0][0x2d0], -R2.reuse ;  /* 0x0000b400af1d7a23 */ /* 0x100fe20000010802 */
[----:B------:R-:W-:Y:S01]  /*8de0*/  ISETP.LT.OR P0, PT, R4, 0x2, P0 ;  /* 0x000000020400780c */ /* 0x000fe20000701670 */
[--C-:B------:R-:W-:Y:S01]  /*8df0*/  FFMA.FTZ R185, R169, c[0x0][0x2d0], -R2.reuse ;  /* 0x0000b400a9b97a23 */ /* 0x100fe20000010802 */
[----:B------:R-:W-:Y:S01]  /*8e00*/  LDSM.16.MT88.4 R172, [R192] ;  /* 0x00000000c0ac783b */ /* 0x000fe20000004200 */
[--C-:B------:R-:W-:Y:S01]  /*8e10*/  FFMA.FTZ R184, R168, c[0x0][0x2d0], -R2.reuse ;  /* 0x0000b400a8b87a23 */ /* 0x100fe20000010802 */
[----:B------:R-:W-:Y:S01]  /*8e20*/  FSEL R7, R7, -INF , !P0 ;  /* 0xff80000007077808 */ /* 0x000fe20004000000 */
[--C-:B------:R-:W-:Y:S01]  /*8e30*/  FFMA.FTZ R189, R13, c[0x0][0x2d0], -R2.reuse ;  /* 0x0000b4000dbd7a23 */ /* 0x100fe20000010802 */
[----:B------:R-:W-:Y:S01]  /*8e40*/  ISETP.GT.AND P0, PT, R3, 0x8, P1 ;  /* 0x000000080300780c */ /* 0x000fe20000f04270 */
        /* <DEDUP_REMOVED lines=9> */
[----:B------:R-:W-:Y:S01]  /*8ee0*/  FFMA.FTZ R220, R8, c[0x0][0x2d0], -R2 ;  /* 0x0000b40008dc7a23 */ /* 0x000fe20000010802 */
[C---:B------:R-:W-:Y:S01]  /*8ef0*/  ISETP.LT.OR P0, PT, R4.reuse, 0xa, P0 ;  /* 0x0000000a0400780c */ /* 0x040fe20000701670 */
[----:B------:R-:W1:Y:S03]  /*8f00*/  MUFU.EX2 R2, R0 ;  /* 0x0000000000027308 */ /* 0x000e660000000800 */
[----:B------:R-:W-:Y:S02]  /*8f10*/  FSEL R11, R11, -INF , !P0 ;  /* 0xff8000000b0b7808 */ /* 0x000fe40004000000 */
[C---:B------:R-:W-:Y:S04]  /*8f20*/  ISETP.GT.AND P0, PT, R3.reuse, 0x10, P1 ;  /* 0x000000100300780c */ /* 0x040fe80000f04270 */
[----:B------:R-:W-:Y:S01]  /*8f30*/  ISETP.LT.OR P0, PT, R4, 0x11, P0 ;  /* 0x000000110400780c */ /* 0x000fe20000701670 */
[----:B------:R-:W2:Y:S03]  /*8f40*/  MUFU.EX2 R9, R21 ;  /* 0x0000001500097308 */ /* 0x000ea60000000800 */
[----:B------:R-:W-:Y:S02]  /*8f50*/  FSEL R177, R14, -INF , !P0 ;  /* 0xff8000000eb17808 */ /* 0x000fe40004000000 */
[----:B------:R-:W-:Y:S04]  /*8f60*/  ISETP.GT.AND P0, PT, R3, 0x11, P1 ;  /* 0x000000110300780c */ /* 0x000fe80000f04270 */
[----:B------:R-:W-:Y:S01]  /*8f70*/  ISETP.LT.OR P0, PT, R4, 0x12, P0 ;  /* 0x000000120400780c */ /* 0x000fe20000701670 */
[----:B------:R3:W4:Y:S03]  /*8f80*/  MUFU.EX2 R8, R24 ;  /* 0x0000001800087308 */ /* 0x0007260000000800 */
[----:B------:R-:W-:Y:S01]  /*8f90*/  FSEL R176, R15, -INF , !P0 ;  /* 0xff8000000fb07808 */ /* 0x000fe20004000000 */
[C---:B-1----:R-:W-:Y:S01]  /*8fa0*/  FMUL.FTZ R12, R2.reuse, R132 ;  /* 0x00000084020c7220 */ /* 0x042fe20000410000 */
[C---:B------:R-:W-:Y:S01]  /*8fb0*/  ISETP.GT.AND P0, PT, R3.reuse, 0x18, P1 ;  /* 0x000000180300780c */ /* 0x040fe20000f04270 */
[C---:B------:R-:W-:Y:S02]  /*8fc0*/  FMUL.FTZ R13, R2.reuse, R133 ;  /* 0x00000085020d7220 */ /* 0x040fe40000410000 */
[----:B------:R-:W-:Y:S01]  /*8fd0*/  FMUL.FTZ R16, R2, R136 ;  /* 0x0000008802107220 */ /* 0x000fe20000410000 */
[----:B------:R-:W-:Y:S01]  /*8fe0*/  ISETP.LT.OR P0, PT, R4, 0x19, P0 ;  /* 0x000000190400780c */ /* 0x000fe20000701670 */
[----:B------:R1:W-:Y:S01]  /*8ff0*/  MUFU.EX2 R15, R32 ;  /* 0x00000020000f7308 */ /* 0x0003e20000000800 */
[----:B------:R-:W-:Y:S02]  /*9000*/  FMUL.FTZ R17, R2, R137 ;  /* 0x0000008902117220 */ /* 0x000fe40000410000 */
[----:B------:R-:W-:Y:S01]  /*9010*/  FSEL R178, R18, -INF , !P0 ;  /* 0xff80000012b27808 */ /* 0x000fe20004000000 */
[C---:B--2---:R-:W-:Y:S01]  /*9020*/  FFMA.FTZ R0, R2.reuse, R237, R9 ;  /* 0x000000ed02007223 */ /* 0x044fe20000010009 */
[----:B------:R-:W-:Y:S01]  /*9030*/  ISETP.GT.AND P0, PT, R3, 0x19, P1 ;  /* 0x000000190300780c */ /* 0x000fe20000f04270 */
[C---:B------:R-:W-:Y:S02]  /*9040*/  FMUL.FTZ R21, R2.reuse, R141 ;  /* 0x0000008d02157220 */ /* 0x040fe40000410000 */
[----:B------:R-:W-:Y:S01]  /*9050*/  FMUL.FTZ R20, R2, R140 ;  /* 0x0000008c02147220 */ /* 0x000fe20000410000 */
[----:B------:R-:W-:Y:S01]  /*9060*/  ISETP.LT.OR P0, PT, R4, 0x1a, P0 ;  /* 0x0000001a0400780c */ /* 0x000fe20000701670 */
[----:B------:R2:W5:Y:S01]  /*9070*/  MUFU.EX2 R18, R29 ;  /* 0x0000001d00127308 */ /* 0x0005620000000800 */
[C---:B------:R-:W-:Y:S02]  /*9080*/  FMUL.FTZ R33, R2.reuse, R153 ;  /* 0x0000009902217220 */ /* 0x040fe40000410000 */
[----:B------:R-:W-:Y:S01]  /*9090*/  FSEL R179, R19, -INF , !P0 ;  /* 0xff80000013b37808 */ /* 0x000fe20004000000 */
[C---:B---3--:R-:W-:Y:S01]  /*90a0*/  FMUL.FTZ R24, R2.reuse, R144 ;  /* 0x0000009002187220 */ /* 0x048fe20000410000 */
[C---:B------:R-:W-:Y:S01]  /*90b0*/  ISETP.GT.AND P0, PT, R3.reuse, 0x20, P1 ;  /* 0x000000200300780c */ /* 0x040fe20000f04270 */
[----:B------:R-:W-:Y:S01]  /*90c0*/  FMUL.FTZ R36, R2, R36 ;  /* 0x0000002402247220 */ /* 0x000fe20000410000 */
[----:B----4-:R-:W-:Y:S01]  /*90d0*/  F2FP.BF16.PACK_AB R168, R8, R9 ;  /* 0x0000000908a8723e */ /* 0x010fe200000010ff */
[----:B------:R-:W-:Y:S01]  /*90e0*/  FMUL.FTZ R37, R2, R37 ;  /* 0x0000002502257220 */ /* 0x000fe20000410000 */
[----:B------:R-:W-:Y:S01]  /*90f0*/  ISETP.LT.OR P0, PT, R4, 0x21, P0 ;  /* 0x000000210400780c */ /* 0x000fe20000701670 */
[----:B------:R3:W-:Y:S01]  /*9100*/  MUFU.EX2 R9, R28 ;  /* 0x0000001c00097308 */ /* 0x0007e20000000800 */
[----:B------:R-:W-:Y:S02]  /*9110*/  FMUL.FTZ R40, R2, R40 ;  /* 0x0000002802287220 */ /* 0x000fe40000410000 */
[----:B------:R-:W-:Y:S01]  /*9120*/  FSEL R180, R22, -INF , !P0 ;  /* 0xff80000016b47808 */ /* 0x000fe20004000000 */
[C---:B-1----:R-:W-:Y:S01]  /*9130*/  FMUL.FTZ R32, R2.reuse, R152 ;  /* 0x0000009802207220 */ /* 0x042fe20000410000 */
[----:B------:R-:W-:Y:S01]  /*9140*/  ISETP.GT.AND P0, PT, R3, 0x21, P1 ;  /* 0x000000210300780c */ /* 0x000fe20000f04270 */
[C---:B------:R-:W-:Y:S02]  /*9150*/  FMUL.FTZ R41, R2.reuse, R41 ;  /* 0x0000002902297220 */ /* 0x040fe40000410000 */
[----:B------:R-:W-:Y:S01]  /*9160*/  FMUL.FTZ R44, R2, R44 ;  /* 0x0000002c022c7220 */ /* 0x000fe20000410000 */
[----:B------:R-:W-:Y:S01]  /*9170*/  ISETP.LT.OR P0, PT, R4, 0x22, P0 ;  /* 0x000000220400780c */ /* 0x000fe20000701670 */
[C---:B------:R-:W-:Y:S02]  /*9180*/  FMUL.FTZ R45, R2.reuse, R45 ;  /* 0x0000002d022d7220 */ /* 0x040fe40000410000 */
[C---:B------:R-:W-:Y:S01]  /*9190*/  FMUL.FTZ R48, R2.reuse, R48 ;  /* 0x0000003002307220 */ /* 0x040fe20000410000 */
[----:B------:R-:W-:Y:S01]  /*91a0*/  FSEL R181, R23, -INF , !P0 ;  /* 0xff80000017b57808 */ /* 0x000fe20004000000 */
[C---:B--2---:R-:W-:Y:S01]  /*91b0*/  FMUL.FTZ R29, R2.reuse, R149 ;  /* 0x00000095021d7220 */ /* 0x044fe20000410000 */
[----:B------:R-:W-:Y:S01]  /*91c0*/  ISETP.GT.AND P0, PT, R3, 0x28, P1 ;  /* 0x000000280300780c */ /* 0x000fe20000f04270 */
[C---:B------:R-:W-:Y:S01]  /*91d0*/  FMUL.FTZ R49, R2.reuse, R49 ;  /* 0x0000003102317220 */ /* 0x040fe20000410000 */
[----:B-----5:R-:W-:Y:S01]  /*91e0*/  F2FP.BF16.PACK_AB R136, R15, R18 ;  /* 0x000000120f88723e */ /* 0x020fe200000010ff */
[----:B------:R-:W-:Y:S01]  /*91f0*/  FMUL.FTZ R52, R2, R52 ;  /* 0x0000003402347220 */ /* 0x000fe20000410000 */
[----:B------:R-:W-:Y:S01]  /*9200*/  ISETP.LT.OR P0, PT, R4, 0x29, P0 ;  /* 0x000000290400780c */ /* 0x000fe20000701670 */
[C---:B------:R-:W-:Y:S02]  /*9210*/  FMUL.FTZ R53, R2.reuse, R53 ;  /* 0x0000003502357220 */ /* 0x040fe40000410000 */
[----:B------:R-:W-:Y:S01]  /*9220*/  FMUL.FTZ R56, R2, R56 ;  /* 0x0000003802387220 */ /* 0x000fe20000410000 */
[----:B------:R-:W-:Y:S01]  /*9230*/  FSEL R182, R26, -INF , !P0 ;  /* 0xff8000001ab67808 */ /* 0x000fe20004000000 */
[C---:B---3--:R-:W-:Y:S01]  /*9240*/  FMUL.FTZ R28, R2.reuse, R148 ;  /* 0x00000094021c7220 */ /* 0x048fe20000410000 */
        /* <DEDUP_REMOVED lines=36> */
[----:B------:R-:W-:Y:S01]  /*9490*/  FADD.FTZ R4, R8, R0 ;  /* 0x0000000008047221 */ /* 0x000fe20000010000 */
[----:B------:R-:W-:Y:S01]  /*94a0*/  FMNMX.FTZ R0, R6, R157, !PT ;  /* 0x0000009d06007209 */ /* 0x000fe20007810000 */
[----:B------:R1:W2:Y:S01]  /*94b0*/  MUFU.EX2 R8, R25 ;  /* 0x0000001900087308 */ /* 0x0002a20000000800 */
[----:B------:R-:W-:Y:S01]  /*94c0*/  FSEL R158, R35, -INF , !P0 ;  /* 0xff800000239e7808 */ /* 0x000fe20004000000 */
        /* <DEDUP_REMOVED lines=15> */
[----:B------:R-:W-:Y:S01]  /*95c0*/  FMUL.FTZ R121, R2, R121 ;  /* 0x0000007902797220 */ /* 0x000fe20000410000 */
[----:B------:R-:W-:Y:S01]  /*95d0*/  FMNMX.FTZ R0, R178, R0, !PT ;  /* 0x00000000b2007209 */ /* 0x000fe20007810000 */
[----:B-1----:R-:W-:Y:S01]  /*95e0*/  FMUL.FTZ R25, R2, R145 ;  /* 0x0000009102197220 */ /* 0x002fe20000410000 */
[----:B--2---:R-:W-:Y:S01]  /*95f0*/  F2FP.BF16.PACK_AB R170, R8, R9 ;  /* 0x0000000908aa723e */ /* 0x004fe200000010ff */
[C---:B------:R-:W-:Y:S01]  /*9600*/  FMUL.FTZ R124, R2.reuse, R124 ;  /* 0x0000007c027c7220 */ /* 0x040fe20000410000 */
[----:B------:R-:W-:Y:S01]  /*9610*/  FMNMX.FTZ R0, R179, R0, !PT ;  /* 0x00000000b3007209 */ /* 0x000fe20007810000 */
[C---:B------:R-:W-:Y:S02]  /*9620*/  FMUL.FTZ R125, R2.reuse, R125 ;  /* 0x0000007d027d7220 */ /* 0x040fe40000410000 */
[----:B------:R-:W-:Y:S01]  /*9630*/  FMUL.FTZ R128, R2, R128 ;  /* 0x0000008002807220 */ /* 0x000fe20000410000 */
        /* <DEDUP_REMOVED lines=19> */
[----:B------:R-:W-:Y:S04]  /*9770*/  FMUL.FTZ R8, R2, R164 ;  /* 0x000000a402087220 */ /* 0x000fe80000410000 */
[----:B------:R-:W-:Y:S01]  /*9780*/  FADD.FTZ R0, -R0, R157 ;  /* 0x0000009d00007221 */ /* 0x000fe20000010100 */
[----:B------:R-:W-:Y:S01]  /*9790*/  FSEL R157, R4, RZ, P0 ;  /* 0x000000ff049d7208 */ /* 0x000fe20000000000 */
[----:B------:R-:W-:Y:S01]  /*97a0*/  FMUL.FTZ R4, R2, R160 ;  /* 0x000000a002047220 */ /* 0x000fe20000410000 */
[----:B------:R-:W-:Y:S01]  /*97b0*/  ISETP.GT.AND P0, PT, R222, R225, PT ;  /* 0x000000e1de00720c */ /* 0x000fe20003f04270 */
[----:B------:R-:W-:Y:S01]  /*97c0*/  FMUL.FTZ R0, R0, c[0x0][0x2d0] ;  /* 0x0000b40000007a20 */ /* 0x000fe20000410000 */
[----:B------:R1:W-:Y:S01]  /*97d0*/  MUFU.EX2 R160, R218 ;  /* 0x000000da00a07308 */ /* 0x0003e20000000800 */
[--C-:B------:R-:W-:Y:S02]  /*97e0*/  FFMA.FTZ R6, R6, c[0x0][0x2d0], -R157.reuse ;  /* 0x0000b40006067a23 */ /* 0x100fe4000001089d */
[--C-:B------:R-:W-:Y:S02]  /*97f0*/  FFMA.FTZ R7, R7, c[0x0][0x2d0], -R157.reuse ;  /* 0x0000b40007077a23 */ /* 0x100fe4000001089d */
[--C-:B------:R-:W-:Y:S02]  /*9800*/  FFMA.FTZ R10, R5, c[0x0][0x2d0], -R157.reuse ;  /* 0x0000b400050a7a23 */ /* 0x100fe4000001089d */
[----:B------:R-:W-:Y:S02]  /*9810*/  FMUL.FTZ R5, R2, R161 ;  /* 0x000000a102057220 */ /* 0x000fe40000410000 */
[--C-:B------:R-:W-:Y:S01]  /*9820*/  FFMA.FTZ R2, R11, c[0x0][0x2d0], -R157.reuse ;  /* 0x0000b4000b027a23 */ /* 0x100fe2000001089d */
[----:B------:R2:W-:Y:S10]  /*9830*/  MUFU.EX2 R141, R6 ;  /* 0x00000006008d7308 */ /* 0x0005f40000000800 */
[----:B------:R-:W3:Y:S01]  /*9840*/  MUFU.EX2 R0, R0 ;  /* 0x0000000000007308 */ /* 0x000ee20000000800 */
[----:B-1----:R-:W-:Y:S04]  /*9850*/  IADD3 R218, R222, -0x1, RZ ;  /* 0xffffffffdeda7810 */ /* 0x002fe80007ffe0ff */
[----:B------:R-:W-:Y:S05]  /*9860*/  MOV R222, R218 ;  /* 0x000000da00de7202 */ /* 0x000fea0000000f00 */
[----:B------:R-:W1:Y:S01]  /*9870*/  MUFU.EX2 R140, R7 ;  /* 0x00000007008c7308 */ /* 0x000e620000000800 */
[----:B--2---:R-:W-:Y:S04]  /*9880*/  FADD.FTZ R6, R18, R14 ;  /* 0x0000000e12067221 */ /* 0x004fe80000010000 */
[----:B------:R-:W-:Y:S05]  /*9890*/  FADD.FTZ R153, R15, R6 ;  /* 0x000000060f997221 */ /* 0x000fea0000010000 */
[----:B------:R2:W-:Y:S01]  /*98a0*/  MUFU.EX2 R152, R10 ;  /* 0x0000000a00987308 */ /* 0x0005e20000000800 */
[C---:B---3--:R-:W-:Y:S02]  /*98b0*/  FMUL.FTZ R14, R0.reuse, R134 ;  /* 0x00000086000e7220 */ /* 0x048fe40000410000 */
[C---:B------:R-:W-:Y:S02]  /*98c0*/  FMUL.FTZ R15, R0.reuse, R135 ;  /* 0x00000087000f7220 */ /* 0x040fe40000410000 */
[----:B------:R-:W3:Y:S01]  /*98d0*/  LDSM.16.MT88.4 R132, [R193] ;  /* 0x00000000c184783b */ /* 0x000ee20000004200 */
[C---:B------:R-:W-:Y:S04]  /*98e0*/  FMUL.FTZ R6, R0.reuse, R162 ;  /* 0x000000a200067220 */ /* 0x040fe80000410000 */
[----:B------:R-:W4:Y:S01]  /*98f0*/  MUFU.EX2 R149, R2 ;  /* 0x0000000200957308 */ /* 0x000f220000000800 */
        /* <DEDUP_REMOVED lines=8> */
[C---:B------:R-:W-:Y:S02]  /*9980*/  FMUL.FTZ R26, R0.reuse, R146 ;  /* 0x00000092001a7220 */ /* 0x040fe40000410000 */
[C---:B--2---:R-:W-:Y:S02]  /*9990*/  FMUL.FTZ R10, R0.reuse, R166 ;  /* 0x000000a6000a7220 */ /* 0x044fe40000410000 */
[C---:B------:R-:W-:Y:S01]  /*99a0*/  FMUL.FTZ R27, R0.reuse, R147 ;  /* 0x00000093001b7220 */ /* 0x040fe20000410000 */
[----:B------:R-:W-:Y:S01]  /*99b0*/  LDSM.16.MT88.4 R164, [R192+0x1800] ;  /* 0x00180000c0a4783b */ /* 0x000fe20000004200 */
        /* <DEDUP_REMOVED lines=11> */
[C---:B------:R-:W-:Y:S01]  /*9a70*/  FMUL.FTZ R43, R0.reuse, R43 ;  /* 0x0000002b002b7220 */ /* 0x040fe20000410000 */
[C---:B------:R-:W-:Y:S01]  /*9a80*/  HMMA.16816.F32.BF16 R8, R168.reuse, R174, R8 ;  /* 0x000000aea808723c */ /* 0x040fe20000041808 */
[----:B------:R-:W-:Y:S03]  /*9a90*/  MUFU.EX2 R184, R190 ;  /* 0x000000be00b87308 */ /* 0x000fe60000000800 */
[C---:B------:R-:W-:Y:S02]  /*9aa0*/  FMUL.FTZ R46, R0.reuse, R46 ;  /* 0x0000002e002e7220 */ /* 0x040fe40000410000 */
[C---:B------:R-:W-:Y:S02]  /*9ab0*/  FMUL.FTZ R47, R0.reuse, R47 ;  /* 0x0000002f002f7220 */ /* 0x040fe40000410000 */
[C---:B---3--:R-:W-:Y:S03]  /*9ac0*/  HMMA.16816.F32.BF16 R12, R168.reuse, R132, R12 ;  /* 0x00000084a80c723c */ /* 0x048fe6000004180c */
[----:B------:R-:W-:Y:S01]  /*9ad0*/  MUFU.EX2 R185, R189 ;  /* 0x000000bd00b97308 */ /* 0x000fe20000000800 */
[C---:B------:R-:W-:Y:S02]  /*9ae0*/  FMUL.FTZ R50, R0.reuse, R50 ;  /* 0x0000003200327220 */ /* 0x040fe40000410000 */
[C---:B------:R-:W-:Y:S01]  /*9af0*/  FMUL.FTZ R51, R0.reuse, R51 ;  /* 0x0000003300337220 */ /* 0x040fe20000410000 */
[----:B-1----:R-:W-:Y:S01]  /*9b00*/  F2FP.BF16.PACK_AB R138, R147, R146 ;  /* 0x00000092938a723e */ /* 0x002fe200000010ff */
        /* <DEDUP_REMOVED lines=37> */
[----:B------:R-:W-:Y:S02]  /*9d60*/  FFMA.FTZ R2, R177, c[0x0][0x2d0], -R157 ;  /* 0x0000b400b1027a23 */ /* 0x000fe4000001089d */
[C---:B------:R-:W-:Y:S02]  /*9d70*/  FMUL.FTZ R118, R0.reuse, R118 ;  /* 0x0000007600767220 */ /* 0x040fe40000410000 */
[----:B------:R2:W-:Y:S01]  /*9d80*/  MUFU.EX2 R144, R2 ;  /* 0x0000000200907308 */ /* 0x0005e20000000800 */
        /* <DEDUP_REMOVED lines=10> */
[----:B------:R-:W-:Y:S02]  /*9e30*/  FFMA.FTZ R0, R0, R239, R141 ;  /* 0x000000ef00007223 */ /* 0x000fe4000001008d */
[--C-:B--2---:R-:W-:Y:S02]  /*9e40*/  FFMA.FTZ R2, R176, c[0x0][0x2d0], -R157.reuse ;  /* 0x0000b400b0027a23 */ /* 0x104fe4000001089d */
[----:B------:R-:W-:Y:S02]  /*9e50*/  FADD.FTZ R0, R140, R0 ;  /* 0x000000008c007221 */ /* 0x000fe40000010000 */
[----:B------:R-:W-:Y:S01]  /*9e60*/  LDSM.16.MT88.4 R140, [R193+0x1000] ;  /* 0x00100000c18c783b */ /* 0x000fe20000004200 */
[----:B------:R-:W2:Y:S02]  /*9e70*/  MUFU.EX2 R145, R2 ;  /* 0x0000000200917308 */ /* 0x000ea40000000800 */
[----:B--2---:R-:W-:Y:S01]  /*9e80*/  F2FP.BF16.PACK_AB R137, R145, R144 ;  /* 0x000000909189723e */ /* 0x004fe200000010ff */
[--C-:B------:R-:W-:Y:S07]  /*9e90*/  FFMA.FTZ R2, R178, c[0x0][0x2d0], -R157.reuse ;  /* 0x0000b400b2027a23 */ /* 0x100fee000001089d */
[----:B------:R-:W-:Y:S01]  /*9ea0*/  MUFU.EX2 R178, R224 ;  /* 0x000000e000b27308 */ /* 0x000fe20000000800 */
[C---:B-1----:R-:W-:Y:S08]  /*9eb0*/  HMMA.16816.F32.BF16 R36, R168.reuse, R132, R36 ;  /* 0x00000084a824723c */ /* 0x042ff00000041824 */
[C---:B------:R-:W-:Y:S01]  /*9ec0*/  HMMA.16816.F32.BF16 R40, R168.reuse, R134, R40 ;  /* 0x00000086a828723c */ /* 0x040fe20000041828 */
[----:B------:R-:W1:Y:S01]  /*9ed0*/  LDSM.16.MT88.4 R132, [R193+0x2000] ;  /* 0x00200000c184783b */ /* 0x000e620000004200 */
[----:B------:R2:W-:Y:S02]  /*9ee0*/  MUFU.EX2 R150, R2 ;  /* 0x0000000200967308 */ /* 0x0005e40000000800 */
[--C-:B--2---:R-:W-:Y:S08]  /*9ef0*/  FFMA.FTZ R2, R179, c[0x0][0x2d0], -R157.reuse ;  /* 0x0000b400b3027a23 */ /* 0x104ff0000001089d */
[----:B------:R-:W-:Y:S10]  /*9f00*/  MUFU.EX2 R179, R221 ;  /* 0x000000dd00b37308 */ /* 0x000ff40000000800 */
[----:B------:R-:W2:Y:S01]  /*9f10*/  MUFU.EX2 R151, R2 ;  /* 0x0000000200977308 */ /* 0x000ea20000000800 */
[C---:B-1----:R-:W-:Y:S08]  /*9f20*/  HMMA.16816.F32.BF16 R44, R168.reuse, R132, R44 ;  /* 0x00000084a82c723c */ /* 0x042ff0000004182c */
[C---:B------:R-:W-:Y:S01]  /*9f30*/  HMMA.16816.F32.BF16 R48, R168.reuse, R134, R48 ;  /* 0x00000086a830723c */ /* 0x040fe20000041830 */
[----:B------:R-:W1:Y:S03]  /*9f40*/  LDSM.16.MT88.4 R132, [R196+0x2000] ;  /* 0x00200000c484783b */ /* 0x000e660000004200 */
[----:B--2---:R-:W-:Y:S01]  /*9f50*/  F2FP.BF16.PACK_AB R139, R151, R150 ;  /* 0x00000096978b723e */ /* 0x004fe200000010ff */
[--C-:B------:R-:W-:Y:S02]  /*9f60*/  FFMA.FTZ R2, R180, c[0x0][0x2d0], -R157.reuse ;  /* 0x0000b400b4027a23 */ /* 0x100fe4000001089d */
[----:B------:R-:W-:Y:S10]  /*9f70*/  MUFU.EX2 R180, R220 ;  /* 0x000000dc00b47308 */ /* 0x000ff40000000800 */
[----:B------:R2:W3:Y:S01]  /*9f80*/  MUFU.EX2 R148, R2 ;  /* 0x0000000200947308 */ /* 0x0004e20000000800 */
[C---:B-1----:R-:W-:Y:S08]  /*9f90*/  HMMA.16816.F32.BF16 R52, R168.reuse, R132, R52 ;  /* 0x00000084a834723c */ /* 0x042ff00000041834 */
[C---:B------:R-:W-:Y:S01]  /*9fa0*/  HMMA.16816.F32.BF16 R56, R168.reuse, R134, R56 ;  /* 0x00000086a838723c */ /* 0x040fe20000041838 */
[----:B------:R-:W1:Y:S03]  /*9fb0*/  LDSM.16.MT88.4 R132, [R195+0x2000] ;  /* 0x00200000c384783b */ /* 0x000e660000004200 */
[--C-:B--2---:R-:W-:Y:S02]  /*9fc0*/  FFMA.FTZ R2, R181, c[0x0][0x2d0], -R157.reuse ;  /* 0x0000b400b5027a23 */ /* 0x104fe4000001089d */
[----:B------:R-:W-:Y:S10]  /*9fd0*/  MUFU.EX2 R181, R219 ;  /* 0x000000db00b57308 */ /* 0x000ff40000000800 */
[----:B------:R2:W4:Y:S02]  /*9fe0*/  MUFU.EX2 R177, R2 ;  /* 0x0000000200b17308 */ /* 0x0005240000000800 */
[--C-:B--2---:R-:W-:Y:S01]  /*9ff0*/  FFMA.FTZ R2, R182, c[0x0][0x2d0], -R157.reuse ;  /* 0x0000b400b6027a23 */ /* 0x104fe2000001089d */
[C---:B-1----:R-:W-:Y:S07]  /*a000*/  HMMA.16816.F32.BF16 R60, R168.reuse, R132, R60 ;  /* 0x00000084a83c723c */ /* 0x042fee000004183c */
[----:B------:R1:W2:Y:S01]  /*a010*/  MUFU.EX2 R176, R2 ;  /* 0x0000000200b07308 */ /* 0x0002a20000000800 */
[C---:B------:R-:W-:Y:S01]  /*a020*/  HMMA.16816.F32.BF16 R64, R168.reuse, R134, R64 ;  /* 0x00000086a840723c */ /* 0x040fe20000041840 */
[----:B------:R-:W5:Y:S03]  /*a030*/  LDSM.16.MT88.4 R132, [R192+0x4000] ;  /* 0x00400000c084783b */ /* 0x000f660000004200 */
[----:B-1----:R-:W-:Y:S05]  /*a040*/  FFMA.FTZ R2, R183, c[0x0][0x2d0], -R157 ;  /* 0x0000b400b7027a23 */ /* 0x002fea000001089d */
[----:B------:R1:W-:Y:S01]  /*a050*/  MUFU.EX2 R175, R2 ;  /* 0x0000000200af7308 */ /* 0x0003e20000000800 */
[C---:B-----5:R-:W-:Y:S03]  /*a060*/  HMMA.16816.F32.BF16 R68, R168.reuse, R132, R68 ;  /* 0x00000084a844723c */ /* 0x060fe60000041844 */
[----:B-1----:R-:W-:Y:S05]  /*a070*/  FADD.FTZ R2, R152, R0 ;  /* 0x0000000098027221 */ /* 0x002fea0000010000 */
[C---:B------:R-:W-:Y:S01]  /*a080*/  HMMA.16816.F32.BF16 R72, R168.reuse, R134, R72 ;  /* 0x00000086a848723c */ /* 0x040fe20000041848 */
[----:B------:R-:W1:Y:S03]  /*a090*/  LDSM.16.MT88.4 R132, [R193+0x4000] ;  /* 0x00400000c184783b */ /* 0x000e660000004200 */
[----:B------:R-:W-:Y:S02]  /*a0a0*/  FADD.FTZ R0, R146, R153 ;  /* 0x0000009992007221 */ /* 0x000fe40000010000 */
[----:B------:R-:W-:Y:S02]  /*a0b0*/  FADD.FTZ R2, R149, R2 ;  /* 0x0000000295027221 */ /* 0x000fe40000010000 */
[----:B------:R-:W-:Y:S01]  /*a0c0*/  FADD.FTZ R149, R147, R0 ;  /* 0x0000000093957221 */ /* 0x000fe20000010000 */
[----:B------:R-:W-:Y:S03]  /*a0d0*/  LDSM.16.MT88.4 R152, [R195+0x1800] ;  /* 0x00180000c398783b */ /* 0x000fe60000004200 */
[----:B------:R-:W-:Y:S02]  /*a0e0*/  FADD.FTZ R2, R144, R2 ;  /* 0x0000000290027221 */ /* 0x000fe40000010000 */
[--C-:B------:R-:W-:Y:S04]  /*a0f0*/  FFMA.FTZ R0, R186, c[0x0][0x2d0], -R157.reuse ;  /* 0x0000b400ba007a23 */ /* 0x100fe8000001089d */
[----:B------:R5:W-:Y:S01]  /*a100*/  MUFU.EX2 R173, R0 ;  /* 0x0000000000ad7308 */ /* 0x000be20000000800 */
[C---:B-1----:R-:W-:Y:S03]  /*a110*/  HMMA.16816.F32.BF16 R76, R168.reuse, R132, R76 ;  /* 0x00000084a84c723c */ /* 0x042fe6000004184c */
[--C-:B-----5:R-:W-:Y:S06]  /*a120*/  FFMA.FTZ R0, R187, c[0x0][0x2d0], -R157.reuse ;  /* 0x0000b400bb007a23 */ /* 0x120fec000001089d */
        /* <DEDUP_REMOVED lines=139> */
[C---:B------:R-:W-:Y:S01]  /*a9e0*/  HMMA.16816.F32.BF16 R160, R168.reuse, R164, R4 ;  /* 0x000000a4a8a0723c */ /* 0x040fe20000041804 */
[----:B------:R-:W2:Y:S07]  /*a9f0*/  LDSM.16.MT88.4 R4, [R192+0x3800] ;  /* 0x00380000c004783b */ /* 0x000eae0000004200 */
[C---:B------:R-:W-:Y:S01]  /*aa00*/  HMMA.16816.F32.BF16 R164, R168.reuse, R166, R8 ;  /* 0x000000a6a8a4723c */ /* 0x040fe20000041808 */
[----:B------:R-:W3:Y:S07]  /*aa10*/  LDSM.16.MT88.4 R8, [R193+0x3800] ;  /* 0x00380000c108783b */ /* 0x000eee0000004200 */
[C---:B-1----:R-:W-:Y:S01]  /*aa20*/  HMMA.16816.F32.BF16 R132, R168.reuse, R136, R12 ;  /* 0x00000088a884723c */ /* 0x042fe2000004180c */
[----:B------:R-:W1:Y:S07]  /*aa30*/  LDSM.16.MT88.4 R12, [R196+0x3800] ;  /* 0x00380000c40c783b */ /* 0x000e6e0000004200 */
        /* <DEDUP_REMOVED lines=41> */
[C---:B-1----:R-:W-:Y:S04]  /*acd0*/  HMMA.16816.F32.BF16 R116, R168.reuse, R12, R116 ;  /* 0x0000000ca874723c */ /* 0x042fe80000041874 */
[----:B------:R-:W-:Y:S01]  /*ace0*/  FADD.FTZ R237, R181, R2 ;  /* 0x00000002b5ed7221 */ /* 0x000fe20000010000 */
[----:B------:R-:W-:Y:S01]  /*acf0*/  MOV R2, R156 ;  /* 0x0000009c00027202 */ /* 0x000fe20000000f00 */
[----:B------:R-:W-:Y:S01]  /*ad00*/  FADD.FTZ R239, R157, R0 ;  /* 0x000000009def7221 */ /* 0x000fe20000010000 */
[-C--:B------:R-:W-:Y:S01]  /*ad10*/  MOV R12, R3.reuse ;  /* 0x00000003000c7202 */ /* 0x080fe20000000f00 */
[C---:B------:R-:W-:Y:S04]  /*ad20*/  HMMA.16816.F32.BF16 R120, R168.reuse, R14, R120 ;  /* 0x0000000ea878723c */ /* 0x040fe80000041878 */
[----:B------:R-:W-:Y:S04]  /*ad30*/  MOV R157, R3 ;  /* 0x00000003009d7202 */ /* 0x000fe80000000f00 */
[C---:B----4-:R-:W-:Y:S08]  /*ad40*/  HMMA.16816.F32.BF16 R124, R168.reuse, R16, R124 ;  /* 0x00000010a87c723c */ /* 0x050ff0000004187c */
[----:B------:R-:W-:Y:S01]  /*ad50*/  HMMA.16816.F32.BF16 R128, R168, R18, R128 ;  /* 0x00000012a880723c */ /* 0x000fe20000041880 */
[----:B------:R-:W-:-:S07]  /*ad60*/  @P0 BRA `(.L_x_4281) ;  /* 0xffffc19000000947 */ /* 0x000fce000383ffff */
.L_x_4272:
        /* <DEDUP_REMOVED lines=21> */
.L_x_4284:
[----:B------:R-:W-:-:S04]  /*aec0*/  MOV R3, c[0x0][0x32c] ;  /* 0x0000cb0000037a02 */ /* 0x000fc80000000f00 */
[----:B------:R-:W-:-:S13]  /*aed0*/  ISETP.NE.AND P0, PT, R3, 0x1, PT ;  /* 0x000000010300780c */ /* 0x000fda0003f05270 */
[----:B------:R-:W-:-:S05]  /*aee0*/  @P0 IMAD.HI.U32 R3, R0, c[0x0][0x330], RZ ;  /* 0x0000cc0000030a27 */ /* 0x000fca00078e00ff */
[----:B------:R-:W-:Y:S02]  /*aef0*/  @P0 SHF.R.U32.HI R0, RZ, c[0x0][0x334], R3 ;  /* 0x0000cd00ff000a19 */ /* 0x000fe40000011603 */
.L_x_4285:
[----:B------:R-:W-:Y:S05]  /*af00*/  BSYNC B0 ;  /* 0x0000000000007941 */ /* 0x000fea0003800000 */
.L_x_4283:
[----:B------:R-:W-:-:S05]  /*af10*/  IMAD R0, R0, c[0x0][0x32c], RZ ;  /* 0x0000cb0000007a24 */ /* 0x000fca00078e02ff */
[----:B------:R-:W-:-:S04]  /*af20*/  IMNMX R2, R2, R0, !PT ;  /* 0x0000000002027217 */ /* 0x000fc80007800200 */
.L_x_4282:
        /* <DEDUP_REMOVED lines=10> */
.L_x_4287:
[----:B------:R-:W-:Y:S01]  /*afd0*/  ISETP.GT.AND P0, PT, R228, R220, PT ;  /* 0x000000dce400720c */ /* 0x000fe20003f04270 */
[----:B------:R-:W-:Y:S04]  /*afe0*/  DEPBAR.LE SB0, 0x0 ;  /* 0x000080000000791a */ /* 0x000fe80000000000 */
[----:B------:R-:W-:Y:S01]  /*aff0*/  WARPSYNC 0xffffffff ;  /* 0xffffffff00007948 */ /* 0x000fe20003800000 */
[----:B------:R-:W-:Y:S07]  /*b000*/  BAR.SYNC.DEFER_BLOCKING 0x0 ;  /* 0x0000000000007b1d */ /* 0x000fee0000010000 */
[----:B------:R-:W-:Y:S01]  /*b010*/  @!P0 SHF.R.S32.HI R0, RZ, 0x1f, R220 ;  /* 0x0000001fff008819 */ /* 0x000fe200000114dc */
[----:B------:R-:W-:Y:S01]  /*b020*/  @!P0 IMAD.WIDE.U32 R4, R220, c[0x0][0x208], RZ ;  /* 0x00008200dc048a25 */ /* 0x000fe200078e00ff */
[----:B------:R-:W-:Y:S02]  /*b030*/  @!P0 IADD3 R10, P1, R232, 0x40, RZ ;  /* 0x00000040e80a8810 */ /* 0x000fe40007f3e0ff */
[----:B------:R-:W-:Y:S01]  /*b040*/  @!P0 MOV R3, c[0x0][0x208] ;  /* 0x0000820000038a02 */ /* 0x000fe20000000f00 */
        /* <DEDUP_REMOVED lines=16> */
[C---:B------:R-:W-:Y:S02]  /*b150*/  @!P0 LEA R30, P1, R5.reuse, c[0x0][0x1f8], 0x1 ;  /* 0x00007e00051e8a11 */ /* 0x040fe400078208ff */
[----:B------:R-:W-:Y:S02]  /*b160*/  LDSM.16.M88.4 R168, [R159+0x1800] ;  /* 0x001800009fa8783b */ /* 0x000fe40000000200 */
[----:B------:R-:W-:Y:S02]  /*b170*/  @!P0 LEA.HI.X R31, R5, c[0x0][0x1fc], R7, 0x1, P1 ;  /* 0x00007f00051f8a11 */ /* 0x000fe400008f0c07 */
        /* <DEDUP_REMOVED lines=11> */
[----:B------:R-:W-:Y:S02]  /*b230*/  @!P0 IADD3 R7, P1, R232, 0xc0, RZ ;  /* 0x000000c0e8078810 */ /* 0x000fe40007f3e0ff */
[----:B------:R-:W-:Y:S02]  /*b240*/  LDSM.16.M88.4 R184, [R216] ;  /* 0x00000000d8b8783b */ /* 0x000fe40000000200 */
[----:B------:R-:W-:Y:S02]  /*b250*/  @!P0 IADD3.X R9, RZ, R234, RZ, P1, !PT ;  /* 0x000000eaff098210 */ /* 0x000fe40000ffe4ff */
[----:B------:R-:W-:Y:S03]  /*b260*/  @!P0 IADD3 R2, P1, R2, R7, RZ ;  /* 0x0000000702028210 */ /* 0x000fe60007f3e0ff */
[----:B------:R-:W-:Y:S01]  /*b270*/  LDSM.16.M88.4 R188, [R215] ;  /* 0x00000000d7bc783b */ /* 0x000fe20000000200 */
[----:B------:R-:W-:Y:S02]  /*b280*/  @!P0 IADD3.X R0, R0, R9, RZ, P1, !PT ;  /* 0x0000000900008210 */ /* 0x000fe40000ffe4ff */
[C---:B------:R-:W-:Y:S04]  /*b290*/  @!P0 LEA R22, P1, R2.reuse, c[0x0][0x1f8], 0x1 ;  /* 0x00007e0002168a11 */ /* 0x040fe800078208ff */
        /* <DEDUP_REMOVED lines=17> */
[----:B------:R-:W-:Y:S02]  /*b3b0*/  @!P0 LEA.HI.X R219, R6, c[0x0][0x1fc], R7, 0x1, P1 ;  /* 0x00007f0006db8a11 */ /* 0x000fe400008f0c07 */
[----:B------:R-:W-:Y:S01]  /*b3c0*/  @!PT LDS RZ, [RZ] ;  /* 0x00000000fffff984 */ /* 0x000fe20000000800 */
[----:B------:R-:W-:Y:S01]  /*b3d0*/  @!PT LDS RZ, [RZ] ;  /* 0x00000000fffff984 */ /* 0x000fe20000000800 */
[----:B------:R-:W-:Y:S01]  /*b3e0*/  @!PT LDS RZ, [RZ] ;  /* 0x00000000fffff984 */ /* 0x000fe20000000800 */
[----:B------:R2:W-:Y:S07]  /*b3f0*/  @!P0 LDGSTS.E.BYPASS.LTC128B.128 [R223+0x100], [R30.64], !P5 ;  /* 0x001000001edf8fae */ /* 0x0005ee000e901d46 */
[----:B------:R2:W-:Y:S07]  /*b400*/  @!P0 LDGSTS.E.BYPASS.LTC128B.128 [R223+0x2100], [R28.64], !P4 ;  /* 0x021000001cdf8fae */ /* 0x0005ee000e101d46 */
[----:B------:R3:W-:Y:S07]  /*b410*/  @!P0 LDGSTS.E.BYPASS.LTC128B.128 [R223+0x4100], [R14.64], !P3 ;  /* 0x041000000edf8fae */ /* 0x0007ee000d901d46 */
[----:B------:R4:W-:Y:S07]  /*b420*/  @!P0 LDGSTS.E.BYPASS.LTC128B.128 [R223+0x6100], [R22.64], !P2 ;  /* 0x0610000016df8fae */ /* 0x0009ee000d101d46 */
[----:B------:R3:W-:Y:S01]  /*b430*/  @!P0 LDGSTS.E.BYPASS.LTC128B.128 [R223+0x1100], [R12.64], !P5 ;  /* 0x011000000cdf8fae */ /* 0x0007e2000e901d46 */
[C---:B-1----:R-:W-:Y:S06]  /*b440*/  HMMA.16816.F32.BF16 R4, R32.reuse, R8, RZ ;  /* 0x000000082004723c */ /* 0x042fec00000418ff */
[----:B------:R4:W-:Y:S02]  /*b450*/  @!P0 LDGSTS.E.BYPASS.LTC128B.128 [R223+0x3100], [R20.64], !P4 ;  /* 0x0310000014df8fae */ /* 0x0009e4000e101d46 */
[C---:B------:R-:W-:Y:S05]  /*b460*/  HMMA.16816.F32.BF16 R8, R32.reuse, R10, RZ ;  /* 0x0000000a2008723c */ /* 0x040fea00000418ff */
[----:B------:R1:W-:Y:S07]  /*b470*/  @!P0 LDGSTS.E.BYPASS.LTC128B.128 [R223+0x5100], [R2.64], !P3 ;  /* 0x0510000002df8fae */ /* 0x0003ee000d901d46 */
[----:B------:R5:W-:Y:S01]  /*b480*/  @!P0 LDGSTS.E.BYPASS.LTC128B.128 [R223+0x7100], [R218.64], !P2 ;  /* 0x07100000dadf8fae */ /* 0x000be2000d101d46 */
[C---:B------:R-:W-:Y:S01]  /*b490*/  ISETP.GT.AND P0, PT, R220.reuse, R228, PT ;  /* 0x000000e4dc00720c */ /* 0x040fe20003f04270 */
[C---:B---3--:R-:W-:Y:S05]  /*b4a0*/  HMMA.16816.F32.BF16 R12, R32.reuse, R16, RZ ;  /* 0x00000010200c723c */ /* 0x048fea00000418ff */
[----:B------:R-:W0:Y:S03]  /*b4b0*/  LDGDEPBAR ;  /* 0x00000000000079af */ /* 0x000e260000000000 */
[C---:B------:R-:W-:Y:S08]  /*b4c0*/  HMMA.16816.F32.BF16 R16, R32.reuse, R18, RZ ;  /* 0x000000122010723c */ /* 0x040ff000000418ff */
[C---:B----4-:R-:W-:Y:S01]  /*b4d0*/  HMMA.16816.F32.BF16 R20, R32.reuse, R24, RZ ;  /* 0x000000182014723c */ /* 0x050fe200000418ff */
[----:B-----5:R-:W-:Y:S07]  /*b4e0*/  IADD3 R218, R220, -0x1, RZ ;  /* 0xffffffffdcda7810 */ /* 0x020fee0007ffe0ff */
[C---:B------:R-:W-:Y:S01]  /*b4f0*/  HMMA.16816.F32.BF16 R24, R32.reuse, R26, RZ ;  /* 0x0000001a2018723c */ /* 0x040fe200000418ff */
[----:B------:R-:W-:Y:S03]  /*b500*/  @P0 SHF.R.S32.HI R0, RZ, 0x1f, R218 ;  /* 0x0000001fff000819 */ /* 0x000fe600000114da */
[----:B-1----:R-:W-:Y:S04]  /*b510*/  @P0 IMAD.WIDE.U32 R2, R218, c[0x0][0x1e0], RZ ;  /* 0x00007800da020a25 */ /* 0x002fe800078e00ff */
[C---:B--2---:R-:W-:Y:S01]  /*b520*/  HMMA.16816.F32.BF16 R28, R32.reuse, R168, RZ ;  /* 0x000000a8201c723c */ /* 0x044fe200000418ff */
[----:B------:R-:W-:Y:S03]  /*b530*/  @P0 SHF.L.U32 R156, R2, 0x6, RZ ;  /* 0x00000006029c0819 */ /* 0x000fe600000006ff */
[----:B------:R-:W-:Y:S04]  /*b540*/  @P0 IMAD R0, R0, c[0x0][0x1e0], RZ ;  /* 0x0000780000000a24 */ /* 0x000fe800078e02ff */
        /* <DEDUP_REMOVED lines=34> */
[----:B------:R-:W-:Y:S01]  /*b770*/  @P0 IADD3 R3, P1, R230, 0xc0, RZ ;  /* 0x000000c0e6030810 */ /* 0x000fe20007f3e0ff */
        /* <DEDUP_REMOVED lines=11> */
[----:B------:R-:W-:Y:S07]  /*b830*/  LDSM.16.M88.4 R168, [R200] ;  /* 0x00000000c8a8783b */ /* 0x000fee0000000200 */
        /* <DEDUP_REMOVED lines=12> */
[----:B------:R-:W-:Y:S07]  /*b900*/  LDSM.16.M88.4 R168, [R198+0x4000] ;  /* 0x00400000c6a8783b */ /* 0x000fee0000000200 */
        /* <DEDUP_REMOVED lines=153> */
[----:B------:R-:W-:Y:S06]  /*c2a0*/  DEPBAR.LE SB0, 0x0 ;  /* 0x000080000000791a */ /* 0x000fec0000000000 */
[----:B------:R-:W-:Y:S07]  /*c2b0*/  BAR.SYNC.DEFER_BLOCKING 0x0 ;  /* 0x0000000000007b1d */ /* 0x000fee0000010000 */
[----:B------:R-:W-:Y:S01]  /*c2c0*/  @!PT LDS RZ, [RZ] ;  /* 0x00000000fffff984 */ /* 0x000fe20000000800 */
[----:B------:R-:W-:Y:S01]  /*c2d0*/  @!PT LDS RZ, [RZ] ;  /* 0x00000000fffff984 */ /* 0x000fe20000000800 */
[----:B------:R-:W-:Y:S01]  /*c2e0*/  @!PT LDS RZ, [RZ] ;  /* 0x00000000fffff984 */ /* 0x000fe20000000800 */
[----:B------:R2:W-:Y:S07]  /*c2f0*/  @P0 LDGSTS.E.BYPASS.LTC128B.128 [R223+0x8100], [R226.64], !P5 ;  /* 0x08100000e2df0fae */ /* 0x0005ee000e901d46 */
[----:B------:R2:W-:Y:S01]  /*c300*/  @P0 LDGSTS.E.BYPASS.LTC128B.128 [R223+0xa100], [R224.64], !P4 ;  /* 0x0a100000e0df0fae */ /* 0x0005e2000e101d46 */
[C---:B-1----:R-:W-:Y:S06]  /*c310*/  HMMA.16816.F32.BF16 R28, R168.reuse, R172, R28 ;  /* 0x000000aca81c723c */ /* 0x042fec000004181c */
[----:B------:R1:W-:Y:S02]  /*c320*/  @P0 LDGSTS.E.BYPASS.LTC128B.128 [R223+0xc100], [R184.64], !P3 ;  /* 0x0c100000b8df0fae */ /* 0x0003e4000d901d46 */
[----:B------:R-:W-:Y:S07]  /*c330*/  HMMA.16816.F32.BF16 R32, R168, R174, R32 ;  /* 0x000000aea820723c */ /* 0x000fee0000041820 */
[----:B------:R-:W-:Y:S02]  /*c340*/  @P0 IADD3.X R168, RZ, R229, RZ, P1, !PT ;  /* 0x000000e5ffa80210 */ /* 0x000fe40000ffe4ff */
[----:B------:R-:W-:Y:S04]  /*c350*/  @P0 IADD3 R156, P1, R156, R3, RZ ;  /* 0x000000039c9c0210 */ /* 0x000fe80007f3e0ff */
[----:B------:R-:W-:Y:S02]  /*c360*/  @P0 IADD3.X R169, R176, R168, RZ, P1, !PT ;  /* 0x000000a8b0a90210 */ /* 0x000fe40000ffe4ff */
[C---:B------:R-:W-:Y:S04]  /*c370*/  @P0 LEA R176, P1, R156.reuse, c[0x0][0x1c8], 0x1 ;  /* 0x000072009cb00a11 */ /* 0x040fe800078208ff */
[----:B------:R-:W-:Y:S02]  /*c380*/  @P0 LEA.HI.X R177, R156, c[0x0][0x1cc], R169, 0x1, P1 ;  /* 0x000073009cb10a11 */ /* 0x000fe400008f0ca9 */
[----:B------:R-:W-:Y:S03]  /*c390*/  @P0 IADD3 R156, P1, R2, R180, RZ ;  /* 0x000000b4029c0210 */ /* 0x000fe60007f3e0ff */
[----:B------:R3:W-:Y:S01]  /*c3a0*/  @P0 LDGSTS.E.BYPASS.LTC128B.128 [R223+0xe100], [R176.64], !P2 ;  /* 0x0e100000b0df0fae */ /* 0x0007e2000d101d46 */
[----:B------:R-:W-:Y:S02]  /*c3b0*/  @P0 IADD3.X R170, R0, R181, RZ, P1, !PT ;  /* 0x000000b500aa0210 */ /* 0x000fe40000ffe4ff */
[----:B------:R-:W-:Y:S04]  /*c3c0*/  @P0 IADD3 R169, P1, R2, R178, RZ ;  /* 0x000000b202a90210 */ /* 0x000fe80007f3e0ff */
[----:B------:R-:W-:Y:S02]  /*c3d0*/  @P0 IADD3.X R171, R0, R179, RZ, P1, !PT ;  /* 0x000000b300ab0210 */ /* 0x000fe40000ffe4ff */
[----:B------:R-:W-:Y:S04]  /*c3e0*/  @P0 IADD3 R3, P1, R2, R3, RZ ;  /* 0x0000000302030210 */ /* 0x000fe80007f3e0ff */
[----:B------:R-:W-:Y:S02]  /*c3f0*/  @P0 IADD3.X R178, R0, R168, RZ, P1, !PT ;  /* 0x000000a800b20210 */ /* 0x000fe40000ffe4ff */
[----:B------:R-:W-:Y:S04]  /*c400*/  @P0 IADD3 R2, P1, R2, R230, RZ ;  /* 0x000000e602020210 */ /* 0x000fe80007f3e0ff */
[----:B------:R-:W-:Y:S02]  /*c410*/  @P0 IADD3.X R0, R0, R229, RZ, P1, !PT ;  /* 0x000000e500000210 */ /* 0x000fe40000ffe4ff */
[C---:B------:R-:W-:Y:S04]  /*c420*/  @P0 LEA R174, P1, R2.reuse, c[0x0][0x1c8], 0x1 ;  /* 0x0000720002ae0a11 */ /* 0x040fe800078208ff */
[----:B------:R-:W-:Y:S02]  /*c430*/  @P0 LEA.HI.X R175, R2, c[0x0][0x1cc], R0, 0x1, P1 ;  /* 0x0000730002af0a11 */ /* 0x000fe400008f0c00 */
[----:B------:R-:W-:Y:S02]  /*c440*/  FMNMX.FTZ R0, R4, R157, !PT ;  /* 0x0000009d04007209 */ /* 0x000fe40007810000 */
[----:B------:R-:W-:Y:S01]  /*c450*/  FMNMX.FTZ R2, R6, R158, !PT ;  /* 0x0000009e06027209 */ /* 0x000fe20007810000 */
[----:B------:R4:W-:Y:S01]  /*c460*/  @P0 LDGSTS.E.BYPASS.LTC128B.128 [R223+0x9100], [R174.64], !P5 ;  /* 0x09100000aedf0fae */ /* 0x0009e2000e901d46 */
        /* <DEDUP_REMOVED lines=17> */
[----:B------:R-:W-:Y:S02]  /*c580*/  @P0 LEA R172, P1, R156, c[0x0][0x1c8], 0x1 ;  /* 0x000072009cac0a11 */ /* 0x000fe400078208ff */
[----:B------:R-:W-:Y:S02]  /*c590*/  FMNMX.FTZ R0, R24, R0, !PT ;  /* 0x0000000018007209 */ /* 0x000fe40007810000 */
[----:B------:R-:W-:Y:S02]  /*c5a0*/  FMNMX.FTZ R2, R23, R2, !PT ;  /* 0x0000000217027209 */ /* 0x000fe40007810000 */
[----:B------:R-:W-:Y:S02]  /*c5b0*/  FMNMX.FTZ R0, R25, R0, !PT ;  /* 0x0000000019007209 */ /* 0x000fe40007810000 */
[----:B------:R-:W-:Y:S02]  /*c5c0*/  @P0 LEA.HI.X R173, R156, c[0x0][0x1cc], R170, 0x1, P1 ;  /* 0x000073009cad0a11 */ /* 0x000fe400008f0caa */
[C---:B------:R-:W-:Y:S02]  /*c5d0*/  @P0 LEA R170, P1, R169.reuse, c[0x0][0x1c8], 0x1 ;  /* 0x00007200a9aa0a11 */ /* 0x040fe400078208ff */
[----:B------:R-:W-:Y:S01]  /*c5e0*/  FMNMX.FTZ R0, R28, R0, !PT ;  /* 0x000000001c007209 */ /* 0x000fe20007810000 */
[----:B------:R4:W-:Y:S01]  /*c5f0*/  @P0 LDGSTS.E.BYPASS.LTC128B.128 [R223+0xb100], [R172.64], !P4 ;  /* 0x0b100000acdf0fae */ /* 0x0009e2000e101d46 */
[----:B------:R-:W-:Y:S02]  /*c600*/  FMNMX.FTZ R2, R26, R2, !PT ;  /* 0x000000021a027209 */ /* 0x000fe40007810000 */
[----:B------:R-:W-:Y:S02]  /*c610*/  @P0 LEA.HI.X R171, R169, c[0x0][0x1cc], R171, 0x1, P1 ;  /* 0x00007300a9ab0a11 */ /* 0x000fe400008f0cab */
[----:B------:R-:W-:Y:S02]  /*c620*/  @P0 LEA R168, P1, R3, c[0x0][0x1c8], 0x1 ;  /* 0x0000720003a80a11 */ /* 0x000fe400078208ff */
[----:B------:R-:W-:Y:S01]  /*c630*/  FMNMX.FTZ R0, R29, R0, !PT ;  /* 0x000000001d007209 */ /* 0x000fe20007810000 */
[----:B------:R5:W-:Y:S01]  /*c640*/  @P0 LDGSTS.E.BYPASS.LTC128B.128 [R223+0xd100], [R170.64], !P3 ;  /* 0x0d100000aadf0fae */ /* 0x000be2000d901d46 */
[----:B------:R-:W-:Y:S02]  /*c650*/  FMNMX.FTZ R2, R27, R2, !PT ;  /* 0x000000021b027209 */ /* 0x000fe40007810000 */
[----:B------:R-:W-:Y:S02]  /*c660*/  @P0 LEA.HI.X R169, R3, c[0x0][0x1cc], R178, 0x1, P1 ;  /* 0x0000730003a90a11 */ /* 0x000fe400008f0cb2 */
[----:B------:R-:W-:Y:S02]  /*c670*/  FMNMX.FTZ R3, R32, R0, !PT ;  /* 0x0000000020037209 */ /* 0x000fe40007810000 */
[----:B------:R-:W-:Y:S01]  /*c680*/  FMNMX.FTZ R2, R30, R2, !PT ;  /* 0x000000021e027209 */ /* 0x000fe20007810000 */
[----:B------:R5:W-:Y:S01]  /*c690*/  @P0 LDGSTS.E.BYPASS.LTC128B.128 [R223+0xf100], [R168.64], !P2 ;  /* 0x0f100000a8df0fae */ /* 0x000be2000d101d46 */
[----:B------:R-:W-:Y:S02]  /*c6a0*/  FMNMX.FTZ R3, R33, R3, !PT ;  /* 0x0000000321037209 */ /* 0x000fe40007810000 */
[----:B------:R-:W-:Y:S02]  /*c6b0*/  FMNMX.FTZ R0, R31, R2, !PT ;  /* 0x000000021f007209 */ /* 0x000fe40007810000 */
[----:B------:R-:W-:Y:S02]  /*c6c0*/  ISETP.GT.AND P0, PT, R220, R242, PT ;  /* 0x000000f2dc00720c */ /* 0x000fe40003f04270 */
[----:B------:R-:W1:Y:S01]  /*c6d0*/  SHFL.BFLY PT, R156, R3, 0x2, 0x1f ;  /* 0x0c401f00039c7f89 */ /* 0x000e6200000e0000 */
[----:B------:R-:W-:Y:S02]  /*c6e0*/  FMNMX.FTZ R0, R34, R0, !PT ;  /* 0x0000000022007209 */ /* 0x000fe40007810000 */
[----:B------:R-:W-:Y:S02]  /*c6f0*/  MOV R220, R218 ;  /* 0x000000da00dc7202 */ /* 0x000fe40000000f00 */
[----:B------:R-:W-:Y:S02]  /*c700*/  FMNMX.FTZ R0, R35, R0, !PT ;  /* 0x0000000023007209 */ /* 0x000fe40007810000 */
[----:B----4-:R-:W-:Y:S07]  /*c710*/  LDSM.16.MT88.4 R172, [R193] ;  /* 0x00000000c1ac783b */ /* 0x010fee0000004200 */
[----:B------:R-:W4:Y:S07]  /*c720*/  SHFL.BFLY PT, R2, R0, 0x2, 0x1f ;  /* 0x0c401f0000027f89 */ /* 0x000f2e00000e0000 */
[----:B-----5:R-:W-:Y:S01]  /*c730*/  LDSM.16.MT88.4 R168, [R192] ;  /* 0x00000000c0a8783b */ /* 0x020fe20000004200 */
[----:B-1----:R-:W-:Y:S06]  /*c740*/  FMNMX.FTZ R156, R3, R156, !PT ;  /* 0x0000009c039c7209 */ /* 0x002fec0007810000 */
[----:B------:R-:W0:Y:S07]  /*c750*/  LDGDEPBAR ;  /* 0x00000000000079af */ /* 0x000e2e0000000000 */
[----:B------:R-:W1:Y:S01]  /*c760*/  SHFL.BFLY PT, R178, R156, 0x1, 0x1f ;  /* 0x0c201f009cb27f89 */ /* 0x000e6200000e0000 */
[----:B----4-:R-:W-:Y:S06]  /*c770*/  FMNMX.FTZ R0, R0, R2, !PT ;  /* 0x0000000200007209 */ /* 0x010fec0007810000 */
[----:B------:R-:W4:Y:S01]  /*c780*/  SHFL.BFLY PT, R3, R0, 0x1, 0x1f ;  /* 0x0c201f0000037f89 */ /* 0x000f2200000e0000 */
[----:B-1----:R-:W-:Y:S06]  /*c790*/  FMNMX.FTZ R156, R156, R178, !PT ;  /* 0x000000b29c9c7209 */ /* 0x002fec0007810000 */
[----:B---3--:R-:W1:Y:S01]  /*c7a0*/  LDSM.16.MT88.4 R176, [R196] ;  /* 0x00000000c4b0783b */ /* 0x008e620000004200 */
[----:B------:R-:W-:Y:S01]  /*c7b0*/  FADD.FTZ R2, -R156, R157 ;  /* 0x0000009d9c027221 */ /* 0x000fe20000010100 */
[----:B----4-:R-:W-:Y:S03]  /*c7c0*/  FMNMX.FTZ R3, R0, R3, !PT ;  /* 0x0000000300037209 */ /* 0x010fe60007810000 */
[----:B------:R-:W-:Y:S04]  /*c7d0*/  FMUL.FTZ R0, R2, c[0x0][0x2d0] ;  /* 0x0000b40002007a20 */ /* 0x000fe80000410000 */
[----:B------:R3:W4:Y:S01]  /*c7e0*/  MUFU.EX2 R2, R0 ;  /* 0x0000000000027308 */ /* 0x0007220000000800 */
[----:B------:R-:W-:Y:S04]  /*c7f0*/  FMUL.FTZ R157, R3, c[0x0][0x2d0] ;  /* 0x0000b400039d7a20 */ /* 0x000fe80000410000 */
        /* <DEDUP_REMOVED lines=9> */
[----:B------:R-:W-:Y:S01]  /*c890*/  MUFU.EX2 R183, R7 ;  /* 0x0000000700b77308 */ /* 0x000fe20000000800 */
[--C-:B------:R-:W-:Y:S02]  /*c8a0*/  FFMA.FTZ R27, R27, c[0x0][0x2d0], -R157.reuse ;  /* 0x0000b4001b1b7a23 */ /* 0x100fe4000001089d */
[----:B---3--:R-:W-:Y:S02]  /*c8b0*/  FADD.FTZ R0, -R3, R158 ;  /* 0x0000009e03007221 */ /* 0x008fe40000010100 */
[----:B------:R-:W-:Y:S02]  /*c8c0*/  FMUL.FTZ R158, R156, c[0x0][0x2d0] ;  /* 0x0000b4009c9e7a20 */ /* 0x000fe40000410000 */
[----:B------:R-:W-:Y:S02]  /*c8d0*/  FMUL.FTZ R0, R0, c[0x0][0x2d0] ;  /* 0x0000b40000007a20 */ /* 0x000fe40000410000 */
[--C-:B------:R-:W-:Y:S01]  /*c8e0*/  FFMA.FTZ R4, R4, c[0x0][0x2d0], -R158.reuse ;  /* 0x0000b40004047a23 */ /* 0x100fe2000001089e */
[----:B------:R-:W-:Y:S01]  /*c8f0*/  MUFU.EX2 R180, R14 ;  /* 0x0000000e00b47308 */ /* 0x000fe20000000800 */
[--C-:B------:R-:W-:Y:S02]  /*c900*/  FFMA.FTZ R5, R5, c[0x0][0x2d0], -R158.reuse ;  /* 0x0000b40005057a23 */ /* 0x100fe4000001089e */
[C---:B----4-:R-:W-:Y:S02]  /*c910*/  FMUL.FTZ R132, R2.reuse, R132 ;  /* 0x0000008402847220 */ /* 0x050fe40000410000 */
        /* <DEDUP_REMOVED lines=18> */
[--C-:B---3--:R-:W-:Y:S02]  /*ca40*/  FFMA.FTZ R4, R8, c[0x0][0x2d0], -R158.reuse ;  /* 0x0000b40008047a23 */ /* 0x108fe4000001089e */
[C---:B------:R-:W-:Y:S02]  /*ca50*/  FMUL.FTZ R8, R2.reuse, R164 ;  /* 0x000000a402087220 */ /* 0x040fe40000410000 */
[C---:B------:R-:W-:Y:S01]  /*ca60*/  FMUL.FTZ R44, R2.reuse, R44 ;  /* 0x0000002c022c7220 */ /* 0x040fe20000410000 */
[----:B------:R3:W-:Y:S01]  /*ca70*/  MUFU.EX2 R236, R4 ;  /* 0x0000000400ec7308 */ /* 0x0007e20000000800 */
[C---:B------:R-:W-:Y:S02]  /*ca80*/  FMUL.FTZ R45, R2.reuse, R45 ;  /* 0x0000002d022d7220 */ /* 0x040fe40000410000 */
[----:B------:R-:W-:Y:S02]  /*ca90*/  FMUL.FTZ R48, R2, R48 ;  /* 0x0000003002307220 */ /* 0x000fe40000410000 */
[C---:B----4-:R-:W-:Y:S02]  /*caa0*/  FMUL.FTZ R6, R0.reuse, R162 ;  /* 0x000000a200067220 */ /* 0x050fe40000410000 */
[C---:B------:R-:W-:Y:S02]  /*cab0*/  FMUL.FTZ R7, R0.reuse, R163 ;  /* 0x000000a300077220 */ /* 0x040fe40000410000 */
[C---:B------:R-:W-:Y:S02]  /*cac0*/  FMUL.FTZ R134, R0.reuse, R134 ;  /* 0x0000008600867220 */ /* 0x040fe40000410000 */
[C---:B------:R-:W-:Y:S02]  /*cad0*/  FMUL.FTZ R135, R0.reuse, R135 ;  /* 0x0000008700877220 */ /* 0x040fe40000410000 */
[----:B------:R-:W-:Y:S02]  /*cae0*/  FMUL.FTZ R138, R0, R138 ;  /* 0x0000008a008a7220 */ /* 0x000fe40000410000 */
[----:B-----5:R-:W-:Y:S01]  /*caf0*/  FMUL.FTZ R5, R2, R161 ;  /* 0x000000a102057220 */ /* 0x020fe20000410000 */
[----:B------:R-:W-:Y:S01]  /*cb00*/  F2FP.BF16.PACK_AB R161, R183, R182 ;  /* 0x000000b6b7a1723e */ /* 0x000fe200000010ff */
[C---:B------:R-:W-:Y:S02]  /*cb10*/  FMUL.FTZ R139, R0.reuse, R139 ;  /* 0x0000008b008b7220 */ /* 0x040fe40000410000 */
[C---:B------:R-:W-:Y:S02]  /*cb20*/  FMUL.FTZ R142, R0.reuse, R142 ;  /* 0x0000008e008e7220 */ /* 0x040fe40000410000 */
[C---:B------:R-:W-:Y:S02]  /*cb30*/  FMUL.FTZ R143, R0.reuse, R143 ;  /* 0x0000008f008f7220 */ /* 0x040fe40000410000 */
[----:B------:R-:W-:Y:S02]  /*cb40*/  FMUL.FTZ R146, R0, R146 ;  /* 0x0000009200927220 */ /* 0x000fe40000410000 */
[--C-:B---3--:R-:W-:Y:S02]  /*cb50*/  FFMA.FTZ R4, R9, c[0x0][0x2d0], -R158.reuse ;  /* 0x0000b40009047a23 */ /* 0x108fe4000001089e */
[----:B------:R-:W-:Y:S02]  /*cb60*/  FMUL.FTZ R9, R2, R165 ;  /* 0x000000a502097220 */ /* 0x000fe40000410000 */
        /* <DEDUP_REMOVED lines=13> */
[----:B---3--:R-:W-:Y:S01]  /*cc40*/  F2FP.BF16.PACK_AB R162, R235, R236 ;  /* 0x000000eceba2723e */ /* 0x008fe200000010ff */
        /* <DEDUP_REMOVED lines=15> */
[----:B---3--:R-:W-:Y:S02]  /*cd40*/  FFMA.FTZ R4, R11, c[0x0][0x2d0], -R157 ;  /* 0x0000b4000b047a23 */ /* 0x008fe4000001089d */
[C---:B------:R-:W-:Y:S02]  /*cd50*/  FMUL.FTZ R11, R0.reuse, R167 ;  /* 0x000000a7000b7220 */ /* 0x040fe40000410000 */
[----:B------:R-:W3:Y:S01]  /*cd60*/  MUFU.EX2 R184, R4 ;  /* 0x0000000400b87308 */ /* 0x000ee20000000800 */
        /* <DEDUP_REMOVED lines=11> */
[--C-:B------:R-:W-:Y:S01]  /*ce20*/  FFMA.FTZ R13, R13, c[0x0][0x2d0], -R158.reuse ;  /* 0x0000b4000d0d7a23 */ /* 0x100fe2000001089e */
[----:B---3--:R-:W-:Y:S01]  /*ce30*/  F2FP.BF16.PACK_AB R163, R184, R181 ;  /* 0x000000b5b8a3723e */ /* 0x008fe200000010ff */
[----:B------:R-:W-:Y:S01]  /*ce40*/  FMUL.FTZ R4, R2, R160 ;  /* 0x000000a002047220 */ /* 0x000fe20000410000 */
[----:B------:R-:W-:Y:S01]  /*ce50*/  F2FP.BF16.PACK_AB R160, R222, R189 ;  /* 0x000000bddea0723e */ /* 0x000fe200000010ff */
[----:B------:R-:W-:Y:S01]  /*ce60*/  MUFU.EX2 R219, R13 ;  /* 0x0000000d00db7308 */ /* 0x000fe20000000800 */
[--C-:B------:R-:W-:Y:S02]  /*ce70*/  FFMA.FTZ R17, R17, c[0x0][0x2d0], -R158.reuse ;  /* 0x0000b40011117a23 */ /* 0x100fe4000001089e */
[--C-:B------:R-:W-:Y:S02]  /*ce80*/  FFMA.FTZ R20, R20, c[0x0][0x2d0], -R158.reuse ;  /* 0x0000b40014147a23 */ /* 0x100fe4000001089e */
[--C-:B------:R-:W-:Y:S01]  /*ce90*/  FFMA.FTZ R21, R21, c[0x0][0x2d0], -R158.reuse ;  /* 0x0000b40015157a23 */ /* 0x100fe2000001089e */
[C---:B------:R-:W-:Y:S04]  /*cea0*/  HMMA.16816.F32.BF16 R4, R160.reuse, R168, R4 ;  /* 0x000000a8a004723c */ /* 0x040fe80000041804 */
[----:B------:R-:W-:Y:S01]  /*ceb0*/  MUFU.EX2 R190, R17 ;  /* 0x0000001100be7308 */ /* 0x000fe20000000800 */
[--C-:B------:R-:W-:Y:S02]  /*cec0*/  FFMA.FTZ R29, R29, c[0x0][0x2d0], -R158.reuse ;  /* 0x0000b4001d1d7a23 */ /* 0x100fe4000001089e */
[C---:B------:R-:W-:Y:S01]  /*ced0*/  FMUL.FTZ R72, R2.reuse, R72 ;  /* 0x0000004802487220 */ /* 0x040fe20000410000 */
[C---:B------:R-:W-:Y:S01]  /*cee0*/  HMMA.16816.F32.BF16 R8, R160.reuse, R170, R8 ;  /* 0x000000aaa008723c */ /* 0x040fe20000041808 */
[----:B------:R-:W3:Y:S03]  /*cef0*/  LDSM.16.MT88.4 R168, [R192+0x2000] ;  /* 0x00200000c0a8783b */ /* 0x000ee60000004200 */
[----:B------:R-:W-:Y:S02]  /*cf00*/  FMUL.FTZ R73, R2, R73 ;  /* 0x0000004902497220 */ /* 0x000fe40000410000 */
[----:B------:R-:W-:Y:S01]  /*cf10*/  MUFU.EX2 R188, R20 ;  /* 0x0000001400bc7308 */ /* 0x000fe20000000800 */
[C---:B------:R-:W-:Y:S01]  /*cf20*/  FMUL.FTZ R74, R0.reuse, R74 ;  /* 0x0000004a004a7220 */ /* 0x040fe20000410000 */
[C---:B------:R-:W-:Y:S04]  /*cf30*/  HMMA.16816.F32.BF16 R132, R160.reuse, R172, R132 ;  /* 0x000000aca084723c */ /* 0x040fe80000041884 */
[----:B------:R-:W-:Y:S02]  /*cf40*/  FMUL.FTZ R75, R0, R75 ;  /* 0x0000004b004b7220 */ /* 0x000fe40000410000 */
[C---:B------:R-:W-:Y:S02]  /*cf50*/  FMUL.FTZ R76, R2.reuse, R76 ;  /* 0x0000004c024c7220 */ /* 0x040fe40000410000 */
[C---:B------:R-:W-:Y:S01]  /*cf60*/  HMMA.16816.F32.BF16 R136, R160.reuse, R174, R136 ;  /* 0x000000aea088723c */ /* 0x040fe20000041888 */
[----:B------:R-:W5:Y:S01]  /*cf70*/  LDSM.16.MT88.4 R172, [R193+0x2000] ;  /* 0x00200000c1ac783b */ /* 0x000f620000004200 */
[----:B------:R-:W-:Y:S02]  /*cf80*/  MUFU.EX2 R187, R21 ;  /* 0x0000001500bb7308 */ /* 0x000fe40000000800 */
[----:B------:R-:W-:Y:S02]  /*cf90*/  FMUL.FTZ R77, R2, R77 ;  /* 0x0000004d024d7220 */ /* 0x000fe40000410000 */
[C---:B------:R-:W-:Y:S02]  /*cfa0*/  FMUL.FTZ R78, R0.reuse, R78 ;  /* 0x0000004e004e7220 */ /* 0x040fe40000410000 */
[C---:B-1----:R-:W-:Y:S04]  /*cfb0*/  HMMA.16816.F32.BF16 R140, R160.reuse, R176, R140 ;  /* 0x000000b0a08c723c */ /* 0x042fe8000004188c */
[----:B------:R-:W-:Y:S01]  /*cfc0*/  MUFU.EX2 R176, R18 ;  /* 0x0000001200b07308 */ /* 0x000fe20000000800 */
[----:B------:R-:W-:Y:S02]  /*cfd0*/  FMUL.FTZ R79, R0, R79 ;  /* 0x0000004f004f7220 */ /* 0x000fe40000410000 */
[C---:B------:R-:W-:Y:S01]  /*cfe0*/  FMUL.FTZ R80, R2.reuse, R80 ;  /* 0x0000005002507220 */ /* 0x040fe20000410000 */
[C---:B------:R-:W-:Y:S04]  /*cff0*/  HMMA.16816.F32.BF16 R144, R160.reuse, R178, R144 ;  /* 0x000000b2a090723c */ /* 0x040fe80000041890 */
[----:B------:R-:W-:Y:S02]  /*d000*/  FMUL.FTZ R81, R2, R81 ;  /* 0x0000005102517220 */ /* 0x000fe40000410000 */
[----:B------:R-:W-:Y:S01]  /*d010*/  MUFU.EX2 R179, R15 ;  /* 0x0000000f00b37308 */ /* 0x000fe20000000800 */
[C---:B------:R-:W-:Y:S01]  /*d020*/  FMUL.FTZ R82, R0.reuse, R82 ;  /* 0x0000005200527220 */ /* 0x040fe20000410000 */
[C---:B----4-:R-:W-:Y:S04]  /*d030*/  HMMA.16816.F32.BF16 R148, R160.reuse, R164, R148 ;  /* 0x000000a4a094723c */ /* 0x050fe80000041894 */
[----:B------:R-:W-:Y:S02]  /*d040*/  FMUL.FTZ R83, R0, R83 ;  /* 0x0000005300537220 */ /* 0x000fe40000410000 */
[C---:B------:R-:W-:Y:S02]  /*d050*/  FMUL.FTZ R84, R2.reuse, R84 ;  /* 0x0000005402547220 */ /* 0x040fe40000410000 */
[C---:B------:R-:W-:Y:S01]  /*d060*/  HMMA.16816.F32.BF16 R152, R160.reuse, R166, R152 ;  /* 0x000000a6a098723c */ /* 0x040fe20000041898 */
[----:B------:R-:W1:Y:S01]  /*d070*/  LDSM.16.MT88.4 R164, [R196+0x2000] ;  /* 0x00200000c4a4783b */ /* 0x000e620000004200 */
[----:B------:R-:W-:Y:S02]  /*d080*/  MUFU.EX2 R177, R29 ;  /* 0x0000001d00b17308 */ /* 0x000fe40000000800 */
        /* <DEDUP_REMOVED lines=9> */
[C---:B-----5:R-:W-:Y:S04]  /*d120*/  HMMA.16816.F32.BF16 R44, R160.reuse, R172, R44 ;  /* 0x000000aca02c723c */ /* 0x060fe8000004182c */
[----:B------:R-:W-:Y:S02]  /*d130*/  FMUL.FTZ R91, R0, R91 ;  /* 0x0000005b005b7220 */ /* 0x000fe40000410000 */
[--C-:B------:R-:W-:Y:S02]  /*d140*/  FFMA.FTZ R12, R12, c[0x0][0x2d0], -R158.reuse ;  /* 0x0000b4000c0c7a23 */ /* 0x100fe4000001089e */
[C---:B------:R-:W-:Y:S01]  /*d150*/  HMMA.16816.F32.BF16 R48, R160.reuse, R174, R48 ;  /* 0x000000aea030723c */ /* 0x040fe20000041830 */
[----:B------:R-:W4:Y:S01]  /*d160*/  LDSM.16.MT88.4 R172, [R192+0x4000] ;  /* 0x00400000c0ac783b */ /* 0x000f220000004200 */
[----:B------:R5:W2:Y:S02]  /*d170*/  MUFU.EX2 R221, R12 ;  /* 0x0000000c00dd7308 */ /* 0x000aa40000000800 */
        /* <DEDUP_REMOVED lines=11> */
[C---:B---3--:R-:W-:Y:S04]  /*d230*/  HMMA.16816.F32.BF16 R60, R160.reuse, R168, R60 ;  /* 0x000000a8a03c723c */ /* 0x048fe8000004183c */
[--C-:B-----5:R-:W-:Y:S02]  /*d240*/  FFMA.FTZ R12, R16, c[0x0][0x2d0], -R158.reuse ;  /* 0x0000b400100c7a23 */ /* 0x120fe4000001089e */
[C---:B------:R-:W-:Y:S02]  /*d250*/  FMUL.FTZ R100, R2.reuse, R100 ;  /* 0x0000006402647220 */ /* 0x040fe40000410000 */
[C---:B------:R-:W-:Y:S01]  /*d260*/  HMMA.16816.F32.BF16 R64, R160.reuse, R170, R64 ;  /* 0x000000aaa040723c */ /* 0x040fe20000041840 */
[----:B------:R-:W3:Y:S01]  /*d270*/  LDSM.16.MT88.4 R168, [R196+0x4000] ;  /* 0x00400000c4a8783b */ /* 0x000ee20000004200 */
[----:B------:R5:W2:Y:S02]  /*d280*/  MUFU.EX2 R191, R12 ;  /* 0x0000000c00bf7308 */ /* 0x000aa40000000800 */
[----:B------:R-:W-:Y:S02]  /*d290*/  FMUL.FTZ R101, R2, R101 ;  /* 0x0000006502657220 */ /* 0x000fe40000410000 */
[C---:B------:R-:W-:Y:S02]  /*d2a0*/  FMUL.FTZ R102, R0.reuse, R102 ;  /* 0x0000006600667220 */ /* 0x040fe40000410000 */
[C---:B----4-:R-:W-:Y:S04]  /*d2b0*/  HMMA.16816.F32.BF16 R68, R160.reuse, R172, R68 ;  /* 0x000000aca044723c */ /* 0x050fe80000041844 */
[----:B------:R-:W-:Y:S02]  /*d2c0*/  FMUL.FTZ R103, R0, R103 ;  /* 0x0000006700677220 */ /* 0x000fe40000410000 */
[C---:B------:R-:W-:Y:S02]  /*d2d0*/  FMUL.FTZ R104, R2.reuse, R104 ;  /* 0x0000006802687220 */ /* 0x040fe40000410000 */
[C---:B------:R-:W-:Y:S01]  /*d2e0*/  HMMA.16816.F32.BF16 R72, R160.reuse, R174, R72 ;  /* 0x000000aea048723c */ /* 0x040fe20000041848 */
[----:B------:R-:W4:Y:S03]  /*d2f0*/  LDSM.16.MT88.4 R172, [R195+0x4000] ;  /* 0x00400000c3ac783b */ /* 0x000f260000004200 */
[----:B------:R-:W-:Y:S02]  /*d300*/  FMUL.FTZ R105, R2, R105 ;  /* 0x0000006902697220 */ /* 0x000fe40000410000 */
[C---:B------:R-:W-:Y:S02]  /*d310*/  FMUL.FTZ R106, R0.reuse, R106 ;  /* 0x0000006a006a7220 */ /* 0x040fe40000410000 */
[----:B------:R-:W-:Y:S01]  /*d320*/  FMUL.FTZ R107, R0, R107 ;  /* 0x0000006b006b7220 */ /* 0x000fe20000410000 */
[C---:B-1----:R-:W-:Y:S01]  /*d330*/  HMMA.16816.F32.BF16 R76, R160.reuse, R164, R76 ;  /* 0x000000a4a04c723c */ /* 0x042fe2000004184c */
[----:B-----5:R-:W-:Y:S02]  /*d340*/  LDSM.16.MT88.4 R12, [R195+0x6000] ;  /* 0x00600000c30c783b */ /* 0x020fe40000004200 */
        /* <DEDUP_REMOVED lines=30> */
[C---:B---3--:R-:W-:Y:S01]  /*d530*/  HMMA.16816.F32.BF16 R108, R160.reuse, R168, R108 ;  /* 0x000000a8a06c723c */ /* 0x048fe2000004186c */
[----:B------:R-:W-:Y:S03]  /*d540*/  MUFU.EX2 R169, R27 ;  /* 0x0000001b00a97308 */ /* 0x000fe60000000800 */
[----:B------:R-:W-:Y:S02]  /*d550*/  FMUL.FTZ R127, R0, R127 ;  /* 0x0000007f007f7220 */ /* 0x000fe40000410000 */
[C---:B------:R-:W-:Y:S02]  /*d560*/  FMUL.FTZ R128, R2.reuse, R128 ;  /* 0x0000008002807220 */ /* 0x040fe40000410000 */
[C---:B------:R-:W-:Y:S03]  /*d570*/  HMMA.16816.F32.BF16 R112, R160.reuse, R170, R112 ;  /* 0x000000aaa070723c */ /* 0x040fe60000041870 */
[----:B------:R-:W-:Y:S01]  /*d580*/  MUFU.EX2 R171, R22 ;  /* 0x0000001600ab7308 */ /* 0x000fe20000000800 */
[----:B------:R-:W-:Y:S02]  /*d590*/  FMUL.FTZ R129, R2, R129 ;  /* 0x0000008102817220 */ /* 0x000fe40000410000 */
[C---:B------:R-:W-:Y:S02]  /*d5a0*/  FMUL.FTZ R130, R0.reuse, R130 ;  /* 0x0000008200827220 */ /* 0x040fe40000410000 */
[C---:B----4-:R-:W-:Y:S04]  /*d5b0*/  HMMA.16816.F32.BF16 R116, R160.reuse, R172, R116 ;  /* 0x000000aca074723c */ /* 0x050fe80000041874 */
[----:B------:R-:W-:Y:S01]  /*d5c0*/  FMUL.FTZ R131, R0, R131 ;  /* 0x0000008300837220 */ /* 0x000fe20000410000 */
[----:B------:R3:W-:Y:S01]  /*d5d0*/  MUFU.EX2 R172, R23 ;  /* 0x0000001700ac7308 */ /* 0x0007e20000000800 */
[--C-:B------:R-:W-:Y:S02]  /*d5e0*/  FFMA.FTZ R32, R32, c[0x0][0x2d0], -R158.reuse ;  /* 0x0000b40020207a23 */ /* 0x100fe4000001089e */
[C---:B------:R-:W-:Y:S04]  /*d5f0*/  HMMA.16816.F32.BF16 R120, R160.reuse, R174, R120 ;  /* 0x000000aea078723c */ /* 0x040fe80000041878 */
[--C-:B------:R-:W-:Y:S03]  /*d600*/  FFMA.FTZ R33, R33, c[0x0][0x2d0], -R158.reuse ;  /* 0x0000b40021217a23 */ /* 0x100fe6000001089e */
[----:B------:R4:W5:Y:S01]  /*d610*/  MUFU.EX2 R175, R19 ;  /* 0x0000001300af7308 */ /* 0x0009620000000800 */
[C---:B------:R-:W-:Y:S07]  /*d620*/  HMMA.16816.F32.BF16 R124, R160.reuse, R12, R124 ;  /* 0x0000000ca07c723c */ /* 0x040fee000004187c */
[----:B--2---:R-:W-:Y:S01]  /*d630*/  F2FP.BF16.PACK_AB R12, R219, R221 ;  /* 0x000000dddb0c723e */ /* 0x004fe200000010ff */
[----:B------:R-:W-:Y:S01]  /*d640*/  HMMA.16816.F32.BF16 R128, R160, R14, R128 ;  /* 0x0000000ea080723c */ /* 0x000fe20000041880 */
[----:B------:R-:W-:Y:S01]  /*d650*/  LDSM.16.MT88.4 R160, [R196+0x800] ;  /* 0x00080000c4a0783b */ /* 0x000fe20000004200 */
[----:B------:R-:W-:Y:S02]  /*d660*/  MUFU.EX2 R174, R32 ;  /* 0x0000002000ae7308 */ /* 0x000fe40000000800 */
[----:B------:R-:W-:Y:S03]  /*d670*/  F2FP.BF16.PACK_AB R13, R179, R180 ;  /* 0x000000b4b30d723e */ /* 0x000fe600000010ff */
[----:B------:R-:W-:Y:S01]  /*d680*/  F2FP.BF16.PACK_AB R14, R190, R191 ;  /* 0x000000bfbe0e723e */ /* 0x000fe200000010ff */
[----:B---3--:R-:W-:Y:S04]  /*d690*/  LDSM.16.MT88.4 R20, [R193+0x1000] ;  /* 0x00100000c114783b */ /* 0x008fe80000004200 */
[----:B------:R-:W-:Y:S03]  /*d6a0*/  MUFU.EX2 R173, R33 ;  /* 0x0000002100ad7308 */ /* 0x000fe60000000800 */
[----:B----4-:R-:W2:Y:S01]  /*d6b0*/  LDSM.16.MT88.4 R16, [R193+0x800] ;  /* 0x00080000c110783b */ /* 0x010ea20000004200 */
[----:B-----5:R-:W-:Y:S07]  /*d6c0*/  F2FP.BF16.PACK_AB R15, R175, R176 ;  /* 0x000000b0af0f723e */ /* 0x020fee00000010ff */
        /* <DEDUP_REMOVED lines=40> */
[--C-:B------:R-:W-:Y:S01]  /*d950*/  FFMA.FTZ R16, R24, c[0x0][0x2d0], -R158.reuse ;  /* 0x0000b40018107a23 */ /* 0x100fe2000001089e */
[C---:B------:R-:W-:Y:S03]  /*d960*/  HMMA.16816.F32.BF16 R112, R12.reuse, R18, R112 ;  /* 0x000000120c70723c */ /* 0x040fe60000041870 */
[----:B------:R2:W-:Y:S05]  /*d970*/  MUFU.EX2 R186, R16 ;  /* 0x0000001000ba7308 */ /* 0x0005ea0000000800 */
[C---:B---3--:R-:W-:Y:S08]  /*d980*/  HMMA.16816.F32.BF16 R116, R12.reuse, R160, R116 ;  /* 0x000000a00c74723c */ /* 0x048ff00000041874 */
[C---:B------:R-:W-:Y:S01]  /*d990*/  HMMA.16816.F32.BF16 R120, R12.reuse, R162, R120 ;  /* 0x000000a20c78723c */ /* 0x040fe20000041878 */
[----:B------:R-:W-:Y:S07]  /*d9a0*/  LDSM.16.MT88.4 R160, [R195+0x1000] ;  /* 0x00100000c3a0783b */ /* 0x000fee0000004200 */
[C---:B-1----:R-:W-:Y:S04]  /*d9b0*/  HMMA.16816.F32.BF16 R124, R12.reuse, R164, R124 ;  /* 0x000000a40c7c723c */ /* 0x042fe8000004187c */
[--C-:B--2---:R-:W-:Y:S03]  /*d9c0*/  FFMA.FTZ R16, R25, c[0x0][0x2d0], -R158.reuse ;  /* 0x0000b40019107a23 */ /* 0x104fe6000001089e */
[----:B------:R-:W-:Y:S01]  /*d9d0*/  FFMA.FTZ R164, R28, c[0x0][0x2d0], -R158 ;  /* 0x0000b4001ca47a23 */ /* 0x000fe2000001089e */
[----:B------:R-:W-:Y:S01]  /*d9e0*/  HMMA.16816.F32.BF16 R128, R12, R166, R128 ;  /* 0x000000a60c80723c */ /* 0x000fe20000041880 */
[----:B------:R1:W2:Y:S03]  /*d9f0*/  MUFU.EX2 R185, R16 ;  /* 0x0000001000b97308 */ /* 0x0002a60000000800 */
[----:B------:R-:W-:Y:S02]  /*da00*/  FFMA.FTZ R28, R2, R237, R189 ;  /* 0x000000ed021c7223 */ /* 0x000fe400000100bd */
[--C-:B------:R-:W-:Y:S01]  /*da10*/  FFMA.FTZ R2, R30, c[0x0][0x2d0], -R157.reuse ;  /* 0x0000b4001e027a23 */ /* 0x100fe2000001089d */
[----:B------:R-:W-:Y:S02]  /*da20*/  F2FP.BF16.PACK_AB R12, R187, R188 ;  /* 0x000000bcbb0c723e */ /* 0x000fe400000010ff */
[----:B------:R-:W-:Y:S02]  /*da30*/  F2FP.BF16.PACK_AB R13, R172, R171 ;  /* 0x000000abac0d723e */ /* 0x000fe400000010ff */
[----:B------:R3:W-:Y:S10]  /*da40*/  MUFU.EX2 R178, R164 ;  /* 0x000000a400b27308 */ /* 0x0007f40000000800 */
[----:B------:R4:W-:Y:S01]  /*da50*/  MUFU.EX2 R158, R2 ;  /* 0x00000002009e7308 */ /* 0x0009e20000000800 */
[--C-:B-1----:R-:W-:Y:S01]  /*da60*/  FFMA.FTZ R16, R26, c[0x0][0x2d0], -R157.reuse ;  /* 0x0000b4001a107a23 */ /* 0x102fe2000001089d */
[----:B--2---:R-:W-:Y:S01]  /*da70*/  F2FP.BF16.PACK_AB R14, R185, R186 ;  /* 0x000000bab90e723e */ /* 0x004fe200000010ff */
[----:B------:R-:W-:Y:S07]  /*da80*/  LDSM.16.MT88.4 R24, [R196+0x1000] ;  /* 0x00100000c418783b */ /* 0x000fee0000004200 */
[----:B------:R1:W2:Y:S01]  /*da90*/  MUFU.EX2 R170, R16 ;  /* 0x0000001000aa7308 */ /* 0x0002a20000000800 */
[----:B---3--:R-:W-:Y:S01]  /*daa0*/  LDSM.16.MT88.4 R164, [R192+0x1800] ;  /* 0x00180000c0a4783b */ /* 0x008fe20000004200 */
[--C-:B----4-:R-:W-:Y:S08]  /*dab0*/  FFMA.FTZ R2, R31, c[0x0][0x2d0], -R157.reuse ;  /* 0x0000b4001f027a23 */ /* 0x110ff0000001089d */
[----:B------:R3:W4:Y:S01]  /*dac0*/  MUFU.EX2 R168, R2 ;  /* 0x0000000200a87308 */ /* 0x0007220000000800 */
[----:B-1----:R-:W1:Y:S01]  /*dad0*/  LDSM.16.MT88.4 R16, [R192+0x1000] ;  /* 0x00100000c010783b */ /* 0x002e620000004200 */
[----:B--2---:R-:W-:Y:S01]  /*dae0*/  F2FP.BF16.PACK_AB R15, R169, R170 ;  /* 0x000000aaa90f723e */ /* 0x004fe200000010ff */
[--C-:B---3--:R-:W-:Y:S02]  /*daf0*/  FFMA.FTZ R2, R34, c[0x0][0x2d0], -R157.reuse ;  /* 0x0000b40022027a23 */ /* 0x108fe4000001089d */
[----:B------:R-:W-:Y:S05]  /*db00*/  FFMA.FTZ R157, R35, c[0x0][0x2d0], -R157 ;  /* 0x0000b400239d7a23 */ /* 0x000fea000001089d */
[----:B------:R2:W-:Y:S10]  /*db10*/  MUFU.EX2 R33, R2 ;  /* 0x0000000200217308 */ /* 0x0005f40000000800 */
[----:B------:R3:W5:Y:S01]  /*db20*/  MUFU.EX2 R32, R157 ;  /* 0x0000009d00207308 */ /* 0x0007620000000800 */
[C---:B-1----:R-:W-:Y:S03]  /*db30*/  HMMA.16816.F32.BF16 R4, R12.reuse, R16, R4 ;  /* 0x000000100c04723c */ /* 0x042fe60000041804 */
[----:B--2---:R-:W-:Y:S05]  /*db40*/  FFMA.FTZ R2, R0, R239, R182 ;  /* 0x000000ef00027223 */ /* 0x004fea00000100b6 */
[C---:B------:R-:W-:Y:S01]  /*db50*/  HMMA.16816.F32.BF16 R8, R12.reuse, R18, R8 ;  /* 0x000000120c08723c */ /* 0x040fe20000041808 */
[----:B------:R-:W1:Y:S03]  /*db60*/  LDSM.16.MT88.4 R16, [R192+0x3000] ;  /* 0x00300000c010783b */ /* 0x000e660000004200 */
[----:B------:R-:W-:Y:S02]  /*db70*/  FADD.FTZ R0, R222, R28 ;  /* 0x0000001cde007221 */ /* 0x000fe40000010000 */
[----:B------:R-:W-:Y:S02]  /*db80*/  FADD.FTZ R2, R183, R2 ;  /* 0x00000002b7027221 */ /* 0x000fe40000010000 */
[C---:B------:R-:W-:Y:S01]  /*db90*/  HMMA.16816.F32.BF16 R132, R12.reuse, R20, R132 ;  /* 0x000000140c84723c */ /* 0x040fe20000041884 */
[----:B------:R-:W-:Y:S03]  /*dba0*/  LDSM.16.MT88.4 R28, [R195+0x3800] ;  /* 0x00380000c31c783b */ /* 0x000fe60000004200 */
[----:B---3--:R-:W-:Y:S01]  /*dbb0*/  MOV R157, R156 ;  /* 0x0000009c009d7202 */ /* 0x008fe20000000f00 */
[----:B------:R-:W-:Y:S02]  /*dbc0*/  FADD.FTZ R0, R236, R0 ;  /* 0x00000000ec007221 */ /* 0x000fe40000010000 */
[----:B------:R-:W-:Y:S01]  /*dbd0*/  FADD.FTZ R34, R181, R2 ;  /* 0x00000002b5227221 */ /* 0x000fe20000010000 */
        /* <DEDUP_REMOVED lines=60> */
[----:B------:R-:W-:Y:S07]  /*dfa0*/  HMMA.16816.F32.BF16 R128, R12, R162, R128 ;  /* 0x000000a20c80723c */ /* 0x000fee0000041880 */
[----:B------:R-:W-:Y:S02]  /*dfb0*/  F2FP.BF16.PACK_AB R12, R177, R178 ;  /* 0x000000b2b10c723e */ /* 0x000fe400000010ff */
[----:B------:R-:W-:Y:S03]  /*dfc0*/  F2FP.BF16.PACK_AB R13, R168, R158 ;  /* 0x0000009ea80d723e */ /* 0x000fe600000010ff */
[----:B------:R-:W-:Y:S02]  /*dfd0*/  F2FP.BF16.PACK_AB R14, R173, R174 ;  /* 0x000000aead0e723e */ /* 0x000fe400000010ff */
[----:B-----5:R-:W-:Y:S07]  /*dfe0*/  F2FP.BF16.PACK_AB R15, R32, R33 ;  /* 0x00000021200f723e */ /* 0x020fee00000010ff */
[C---:B------:R-:W-:Y:S01]  /*dff0*/  HMMA.16816.F32.BF16 R160, R12.reuse, R164, R4 ;  /* 0x000000a40ca0723c */ /* 0x040fe20000041804 */
[----:B------:R-:W4:Y:S07]  /*e000*/  LDSM.16.MT88.4 R4, [R192+0x3800] ;  /* 0x00380000c004783b */ /* 0x000f2e0000004200 */
        /* <DEDUP_REMOVED lines=11> */
[C---:B----4-:R-:W-:Y:S08]  /*e0c0*/  HMMA.16816.F32.BF16 R36, R12.reuse, R4, R36 ;  /* 0x000000040c24723c */ /* 0x050ff00000041824 */
[C---:B------:R-:W-:Y:S01]  /*e0d0*/  HMMA.16816.F32.BF16 R40, R12.reuse, R6, R40 ;  /* 0x000000060c28723c */ /* 0x040fe20000041828 */
[----:B------:R-:W3:Y:S07]  /*e0e0*/  LDSM.16.MT88.4 R4, [R193+0x5800] ;  /* 0x00580000c104783b */ /* 0x000eee0000004200 */
[C---:B-----5:R-:W-:Y:S08]  /*e0f0*/  HMMA.16816.F32.BF16 R44, R12.reuse, R8, R44 ;  /* 0x000000080c2c723c */ /* 0x060ff0000004182c */
[C---:B------:R-:W-:Y:S01]  /*e100*/  HMMA.16816.F32.BF16 R48, R12.reuse, R10, R48 ;  /* 0x0000000a0c30723c */ /* 0x040fe20000041830 */
[----:B------:R-:W4:Y:S07]  /*e110*/  LDSM.16.MT88.4 R8, [R196+0x5800] ;  /* 0x00580000c408783b */ /* 0x000f2e0000004200 */
[C---:B-1----:R-:W-:Y:S08]  /*e120*/  HMMA.16816.F32.BF16 R52, R12.reuse, R16, R52 ;  /* 0x000000100c34723c */ /* 0x042ff00000041834 */
[C---:B------:R-:W-:Y:S01]  /*e130*/  HMMA.16816.F32.BF16 R56, R12.reuse, R18, R56 ;  /* 0x000000120c38723c */ /* 0x040fe20000041838 */
[----:B------:R-:W1:Y:S07]  /*e140*/  LDSM.16.MT88.4 R16, [R195+0x5800] ;  /* 0x00580000c310783b */ /* 0x000e6e0000004200 */
[C---:B------:R-:W-:Y:S08]  /*e150*/  HMMA.16816.F32.BF16 R60, R12.reuse, R28, R60 ;  /* 0x0000001c0c3c723c */ /* 0x040ff0000004183c */
[C---:B------:R-:W-:Y:S01]  /*e160*/  HMMA.16816.F32.BF16 R64, R12.reuse, R30, R64 ;  /* 0x0000001e0c40723c */ /* 0x040fe20000041840 */
[----:B------:R-:W5:Y:S07]  /*e170*/  LDSM.16.MT88.4 R28, [R193+0x7800] ;  /* 0x00780000c11c783b */ /* 0x000f6e0000004200 */
[C---:B--2---:R-:W-:Y:S08]  /*e180*/  HMMA.16816.F32.BF16 R68, R12.reuse, R20, R68 ;  /* 0x000000140c44723c */ /* 0x044ff00000041844 */
[C---:B------:R-:W-:Y:S01]  /*e190*/  HMMA.16816.F32.BF16 R72, R12.reuse, R22, R72 ;  /* 0x000000160c48723c */ /* 0x040fe20000041848 */
[----:B------:R-:W2:Y:S07]  /*e1a0*/  LDSM.16.MT88.4 R20, [R196+0x7800] ;  /* 0x00780000c414783b */ /* 0x000eae0000004200 */
[C---:B---3--:R-:W-:Y:S08]  /*e1b0*/  HMMA.16816.F32.BF16 R76, R12.reuse, R4, R76 ;  /* 0x000000040c4c723c */ /* 0x048ff0000004184c */
[C---:B------:R-:W-:Y:S01]  /*e1c0*/  HMMA.16816.F32.BF16 R80, R12.reuse, R6, R80 ;  /* 0x000000060c50723c */ /* 0x040fe20000041850 */
[----:B------:R-:W3:Y:S07]  /*e1d0*/  LDSM.16.MT88.4 R4, [R195+0x7800] ;  /* 0x00780000c304783b */ /* 0x000eee0000004200 */
[C---:B----4-:R-:W-:Y:S08]  /*e1e0*/  HMMA.16816.F32.BF16 R84, R12.reuse, R8, R84 ;  /* 0x000000080c54723c */ /* 0x050ff00000041854 */
[C---:B------:R-:W-:Y:S08]  /*e1f0*/  HMMA.16816.F32.BF16 R88, R12.reuse, R10, R88 ;  /* 0x0000000a0c58723c */ /* 0x040ff00000041858 */
[C---:B-1----:R-:W-:Y:S08]  /*e200*/  HMMA.16816.F32.BF16 R92, R12.reuse, R16, R92 ;  /* 0x000000100c5c723c */ /* 0x042ff0000004185c */
[C---:B------:R-:W-:Y:S08]  /*e210*/  HMMA.16816.F32.BF16 R96, R12.reuse, R18, R96 ;  /* 0x000000120c60723c */ /* 0x040ff00000041860 */
[C---:B------:R-:W-:Y:S08]  /*e220*/  HMMA.16816.F32.BF16 R100, R12.reuse, R24, R100 ;  /* 0x000000180c64723c */ /* 0x040ff00000041864 */
[C---:B------:R-:W-:Y:S08]  /*e230*/  HMMA.16816.F32.BF16 R104, R12.reuse, R26, R104 ;  /* 0x0000001a0c68723c */ /* 0x040ff00000041868 */
[C---:B-----5:R-:W-:Y:S08]  /*e240*/  HMMA.16816.F32.BF16 R108, R12.reuse, R28, R108 ;  /* 0x0000001c0c6c723c */ /* 0x060ff0000004186c */
[C---:B------:R-:W-:Y:S08]  /*e250*/  HMMA.16816.F32.BF16 R112, R12.reuse, R30, R112 ;  /* 0x0000001e0c70723c */ /* 0x040ff00000041870 */
[C---:B--2---:R-:W-:Y:S08]  /*e260*/  HMMA.16816.F32.BF16 R116, R12.reuse, R20, R116 ;  /* 0x000000140c74723c */ /* 0x044ff00000041874 */
[C---:B------:R-:W-:Y:S08]  /*e270*/  HMMA.16816.F32.BF16 R120, R12.reuse, R22, R120 ;  /* 0x000000160c78723c */ /* 0x040ff00000041878 */
[C---:B---3--:R-:W-:Y:S07]  /*e280*/  HMMA.16816.F32.BF16 R124, R12.reuse, R4, R124 ;  /* 0x000000040c7c723c */ /* 0x048fee000004187c */
[----:B------:R-:W-:Y:S01]  /*e290*/  FADD.FTZ R4, R178, R2 ;  /* 0x00000002b2047221 */ /* 0x000fe20000010000 */
[----:B------:R-:W-:Y:S04]  /*e2a0*/  HMMA.16816.F32.BF16 R128, R12, R6, R128 ;  /* 0x000000060c80723c */ /* 0x000fe80000041880 */
[----:B------:R-:W-:Y:S01]  /*e2b0*/  FADD.FTZ R2, R158, R0 ;  /* 0x000000009e027221 */ /* 0x000fe20000010000 */
[-C--:B------:R-:W-:Y:S01]  /*e2c0*/  MOV R158, R3.reuse ;  /* 0x00000003009e7202 */ /* 0x080fe20000000f00 */
[----:B------:R-:W-:Y:S01]  /*e2d0*/  FADD.FTZ R0, R177, R4 ;  /* 0x00000004b1007221 */ /* 0x000fe20000010000 */
[----:B------:R-:W-:Y:S01]  /*e2e0*/  MOV R12, R3 ;  /* 0x00000003000c7202 */ /* 0x000fe20000000f00 */
[----:B------:R-:W-:Y:S04]  /*e2f0*/  FADD.FTZ R4, R168, R2 ;  /* 0x00000002a8047221 */ /* 0x000fe80000010000 */
[----:B------:R-:W-:Y:S02]  /*e300*/  FADD.FTZ R2, R174, R0 ;  /* 0x00000000ae027221 */ /* 0x000fe40000010000 */
[----:B------:R-:W-:Y:S02]  /*e310*/  FADD.FTZ R0, R33, R4 ;  /* 0x0000000421007221 */ /* 0x000fe40000010000 */
[----:B------:R-:W-:Y:S02]  /*e320*/  FADD.FTZ R237, R173, R2 ;  /* 0x00000002aded7221 */ /* 0x000fe40000010000 */
[----:B------:R-:W-:Y:S01]  /*e330*/  FADD.FTZ R239, R32, R0 ;  /* 0x0000000020ef7221 */ /* 0x000fe20000010000 */
[----:B------:R-:W-:-:S05]  /*e340*/  @P0 BRA `(.L_x_4287) ;  /* 0xffffcc8000000947 */ /* 0x000fca000383ffff */
.L_x_4286:
[----:B------:R-:W-:-:S13]  /*e350*/  ISETP.GE.AND P0, PT, R218, R228, PT ;  /* 0x000000e4da00720c */ /* 0x000fda0003f06270 */
[----:B------:R-:W-:Y:S05]  /*e360*/  @!P0 BRA `(.L_x_4288) ;  /* 0x00003e8000008947 */ /* 0x000fea0003800000 */
[----:B------:R-:W-:Y:S02]  /*e370*/  MOV R157, R12 ;  /* 0x0000000c009d7202 */ /* 0x000fe40000000f00 */
[----:B------:R-:W-:Y:S02]  /*e380*/  MOV R2, R156 ;  /* 0x0000009c00027202 */ /* 0x000fe40000000f00 */
.L_x_4297:
        /* <DEDUP_REMOVED lines=24> */
[----:B------:R-:W1:Y:S01]  /*e510*/  LDSM.16.M88.4 R8, [R159] ;  /* 0x000000009f08783b */ /* 0x000e620000000200 */
[----:B------:R-:W-:Y:S04]  /*e520*/  IADD3 R3, P0, R4, R14, RZ ;  /* 0x0000000e04037210 */ /* 0x000fe80007f1e0ff */
[----:B------:R-:W2:Y:S01]  /*e530*/  LDSM.16.M88.4 R16, [R159+0x800] ;  /* 0x000800009f10783b */ /* 0x000ea20000000200 */
[----:B------:R-:W-:Y:S01]  /*e540*/  IMAD.X R13, R0, 0x1, R15, P0 ;  /* 0x00000001000d7824 */ /* 0x000fe200000e060f */
[----:B------:R-:W-:Y:S03]  /*e550*/  IADD3 R5, P0, R4, R23, RZ ;  /* 0x0000001704057210 */ /* 0x000fe60007f1e0ff */
[----:B------:R-:W3:Y:S05]  /*e560*/  LDSM.16.M88.4 R24, [R159+0x1000] ;  /* 0x001000009f18783b */ /* 0x000eea0000000200 */
[----:B------:R-:W4:Y:S05]  /*e570*/  LDSM.16.M88.4 R168, [R159+0x1800] ;  /* 0x001800009fa8783b */ /* 0x000f2a0000000200 */
[----:B------:R-:W-:Y:S05]  /*e580*/  LDSM.16.M88.4 R172, [R199] ;  /* 0x00000000c7ac783b */ /* 0x000fea0000000200 */
[----:B------:R-:W2:Y:S05]  /*e590*/  LDSM.16.M88.4 R176, [R202] ;  /* 0x00000000cab0783b */ /* 0x000eaa0000000200 */
[----:B------:R-:W1:Y:S05]  /*e5a0*/  LDSM.16.M88.4 R180, [R217] ;  /* 0x00000000d9b4783b */ /* 0x000e6a0000000200 */
[----:B------:R-:W1:Y:S05]  /*e5b0*/  LDSM.16.M88.4 R184, [R216] ;  /* 0x00000000d8b8783b */ /* 0x000e6a0000000200 */
[----:B------:R-:W1:Y:S05]  /*e5c0*/  LDSM.16.M88.4 R188, [R215] ;  /* 0x00000000d7bc783b */ /* 0x000e6a0000000200 */
[----:B------:R-:W-:Y:S01]  /*e5d0*/  @!PT LDS RZ, [RZ] ;  /* 0x00000000fffff984 */ /* 0x000fe20000000800 */
[----:B------:R-:W-:Y:S01]  /*e5e0*/  @!PT LDS RZ, [RZ] ;  /* 0x00000000fffff984 */ /* 0x000fe20000000800 */
[----:B------:R-:W-:Y:S01]  /*e5f0*/  @!PT LDS RZ, [RZ] ;  /* 0x00000000fffff984 */ /* 0x000fe20000000800 */
[----:B------:R2:W-:Y:S05]  /*e600*/  LDGSTS.E.BYPASS.LTC128B.128 [R223+0x100], [R6.64], !P5 ;  /* 0x0010000006df7fae */ /* 0x0005ea000e901d46 */
        /* <DEDUP_REMOVED lines=20> */
[C---:B------:R-:W-:Y:S05]  /*e750*/  IADD3 R0, P0, R3.reuse, R232, RZ ;  /* 0x000000e803007210 */ /* 0x040fea0007f1e0ff */
[----:B--2---:R-:W-:Y:S01]  /*e760*/  IMAD.X R4, R20, 0x1, R234, P0 ;  /* 0x0000000114047824 */ /* 0x004fe200000e06ea */
        /* <DEDUP_REMOVED lines=20> */
[C---:B------:R-:W-:Y:S01]  /*e8b0*/  HMMA.16816.F32.BF16 R16, R32.reuse, R18, RZ ;  /* 0x000000122010723c */ /* 0x040fe200000418ff */
[----:B------:R-:W0:Y:S05]  /*e8c0*/  LDGDEPBAR ;  /* 0x00000000000079af */ /* 0x000e2a0000000000 */
[----:B------:R-:W-:Y:S01]  /*e8d0*/  @P0 IADD3 R0, R218, -0x1, RZ ;  /* 0xffffffffda000810 */ /* 0x000fe20007ffe0ff */
[----:B------:R-:W-:Y:S05]  /*e8e0*/  @P0 IMAD.MOV.U32 R158, RZ, RZ, c[0x0][0x1e4] ;  /* 0x00007900ff9e0624 */ /* 0x000fea00078e00ff */
[----:B------:R-:W-:Y:S05]  /*e8f0*/  @P0 SHF.R.S32.HI R3, RZ, 0x1f, R0 ;  /* 0x0000001fff030819 */ /* 0x000fea0000011400 */
[----:B------:R-:W-:Y:S04]  /*e900*/  @P0 IMAD R3, R3, c[0x0][0x1e0], RZ ;  /* 0x0000780003030a24 */ /* 0x000fe800078e02ff */
[C---:B------:R-:W-:Y:S01]  /*e910*/  @P0 IMAD R3, R0.reuse, c[0x0][0x1e4], R3 ;  /* 0x0000790000030a24 */ /* 0x040fe200078e0203 */
[C---:B---3--:R-:W-:Y:S08]  /*e920*/  HMMA.16816.F32.BF16 R20, R32.reuse, R24, RZ ;  /* 0x000000182014723c */ /* 0x048ff000000418ff */
        /* <DEDUP_REMOVED lines=13> */
[C---:B------:R-:W-:Y:S01]  /*ea00*/  @P0 IMAD.X R3, R219.reuse, 0x1, R229, P1 ;  /* 0x00000001db030824 */ /* 0x040fe200008e06e5 */
        /* <DEDUP_REMOVED lines=8> */
[C---:B------:R-:W-:Y:S01]  /*ea90*/  @P0 IMAD.X R3, R219.reuse, 0x1, R224, P1 ;  /* 0x00000001db030824 */ /* 0x040fe200008e06e0 */
[C---:B------:R-:W-:Y:S03]  /*eaa0*/  @P0 LEA R180, P1, R0.reuse, c[0x0][0x1c8], 0x1 ;  /* 0x0000720000b40a11 */ /* 0x040fe600078208ff */
[C---:B------:R-:W-:Y:S04]  /*eab0*/  HMMA.16816.F32.BF16 R28, R172.reuse, R188, R28 ;  /* 0x000000bcac1c723c */ /* 0x040fe8000004181c */
[----:B------:R-:W-:Y:S04]  /*eac0*/  @P0 LEA.HI.X R181, R0, c[0x0][0x1cc], R3, 0x1, P1 ;  /* 0x0000730000b50a11 */ /* 0x000fe800008f0c03 */
[----:B------:R-:W-:Y:S01]  /*ead0*/  HMMA.16816.F32.BF16 R32, R172, R190, R32 ;  /* 0x000000beac20723c */ /* 0x000fe20000041820 */
[----:B------:R-:W1:Y:S07]  /*eae0*/  LDSM.16.M88.4 R172, [R197] ;  /* 0x00000000c5ac783b */ /* 0x000e6e0000000200 */
[C---:B-1----:R-:W-:Y:S08]  /*eaf0*/  HMMA.16816.F32.BF16 R4, R168.reuse, R172, R4 ;  /* 0x000000aca804723c */ /* 0x042ff00000041804 */
[C---:B------:R-:W-:Y:S01]  /*eb00*/  HMMA.16816.F32.BF16 R8, R168.reuse, R174, R8 ;  /* 0x000000aea808723c */ /* 0x040fe20000041808 */
[----:B------:R-:W1:Y:S07]  /*eb10*/  LDSM.16.M88.4 R172, [R197+0x1000] ;  /* 0x00100000c5ac783b */ /* 0x000e6e0000000200 */
[C---:B------:R-:W-:Y:S08]  /*eb20*/  HMMA.16816.F32.BF16 R12, R168.reuse, R176, R12 ;  /* 0x000000b0a80c723c */ /* 0x040ff0000004180c */
[C---:B------:R-:W-:Y:S01]  /*eb30*/  HMMA.16816.F32.BF16 R16, R168.reuse, R178, R16 ;  /* 0x000000b2a810723c */ /* 0x040fe20000041810 */
[----:B------:R-:W2:Y:S07]  /*eb40*/  LDSM.16.M88.4 R176, [R197+0x1800] ;  /* 0x00180000c5b0783b */ /* 0x000eae0000000200 */
[C---:B-1----:R-:W-:Y:S08]  /*eb50*/  HMMA.16816.F32.BF16 R20, R168.reuse, R172, R20 ;  /* 0x000000aca814723c */ /* 0x042ff00000041814 */
[C---:B------:R-:W-:Y:S01]  /*eb60*/  HMMA.16816.F32.BF16 R24, R168.reuse, R174, R24 ;  /* 0x000000aea818723c */ /* 0x040fe20000041818 */
[----:B------:R-:W-:Y:S07]  /*eb70*/  LDSM.16.M88.4 R172, [R194] ;  /* 0x00000000c2ac783b */ /* 0x000fee0000000200 */
[C---:B--2---:R-:W-:Y:S08]  /*eb80*/  HMMA.16816.F32.BF16 R28, R168.reuse, R176, R28 ;  /* 0x000000b0a81c723c */ /* 0x044ff0000004181c */
[----:B------:R-:W-:Y:S01]  /*eb90*/  HMMA.16816.F32.BF16 R32, R168, R178, R32 ;  /* 0x000000b2a820723c */ /* 0x000fe20000041820 */
[----:B------:R-:W1:Y:S05]  /*eba0*/  LDSM.16.M88.4 R168, [R200] ;  /* 0x00000000c8a8783b */ /* 0x000e6a0000000200 */
[----:B------:R-:W2:Y:S02]  /*ebb0*/  LDSM.16.M88.4 R176, [R194+0x800] ;  /* 0x00080000c2b0783b */ /* 0x000ea40000000200 */
[C---:B-1----:R-:W-:Y:S08]  /*ebc0*/  HMMA.16816.F32.BF16 R4, R168.reuse, R172, R4 ;  /* 0x000000aca804723c */ /* 0x042ff00000041804 */
[C---:B------:R-:W-:Y:S01]  /*ebd0*/  HMMA.16816.F32.BF16 R8, R168.reuse, R174, R8 ;  /* 0x000000aea808723c */ /* 0x040fe20000041808 */
[----:B------:R-:W1:Y:S07]  /*ebe0*/  LDSM.16.M88.4 R172, [R194+0x1000] ;  /* 0x00100000c2ac783b */ /* 0x000e6e0000000200 */
[C---:B--2---:R-:W-:Y:S08]  /*ebf0*/  HMMA.16816.F32.BF16 R12, R168.reuse, R176, R12 ;  /* 0x000000b0a80c723c */ /* 0x044ff0000004180c */
[C---:B------:R-:W-:Y:S01]  /*ec00*/  HMMA.16816.F32.BF16 R16, R168.reuse, R178, R16 ;  /* 0x000000b2a810723c */ /* 0x040fe20000041810 */
[----:B------:R-:W2:Y:S07]  /*ec10*/  LDSM.16.M88.4 R176, [R194+0x1800] ;  /* 0x00180000c2b0783b */ /* 0x000eae0000000200 */
[C---:B-1----:R-:W-:Y:S08]  /*ec20*/  HMMA.16816.F32.BF16 R20, R168.reuse, R172, R20 ;  /* 0x000000aca814723c */ /* 0x042ff00000041814 */
[C---:B------:R-:W-:Y:S01]  /*ec30*/  HMMA.16816.F32.BF16 R24, R168.reuse, R174, R24 ;  /* 0x000000aea818723c */ /* 0x040fe20000041818 */
[----:B------:R-:W-:Y:S07]  /*ec40*/  LDSM.16.M88.4 R172, [R159+0x2000] ;  /* 0x002000009fac783b */ /* 0x000fee0000000200 */
[C---:B--2---:R-:W-:Y:S08]  /*ec50*/  HMMA.16816.F32.BF16 R28, R168.reuse, R176, R28 ;  /* 0x000000b0a81c723c */ /* 0x044ff0000004181c */
[----:B------:R-:W-:Y:S01]  /*ec60*/  HMMA.16816.F32.BF16 R32, R168, R178, R32 ;  /* 0x000000b2a820723c */ /* 0x000fe20000041820 */
[----:B------:R-:W1:Y:S05]  /*ec70*/  LDSM.16.M88.4 R168, [R198+0x4000] ;  /* 0x00400000c6a8783b */ /* 0x000e6a0000000200 */
        /* <DEDUP_REMOVED lines=9> */
[----:B------:R-:W-:Y:S07]  /*ed10*/  LDSM.16.M88.4 R172, [R214] ;  /* 0x00000000d6ac783b */ /* 0x000fee0000000200 */
[C---:B--2---:R-:W-:Y:S08]  /*ed20*/  HMMA.16816.F32.BF16 R28, R168.reuse, R176, R28 ;  /* 0x000000b0a81c723c */ /* 0x044ff0000004181c */
[----:B------:R-:W-:Y:S01]  /*ed30*/  HMMA.16816.F32.BF16 R32, R168, R178, R32 ;  /* 0x000000b2a820723c */ /* 0x000fe20000041820 */
[----:B------:R-:W1:Y:S05]  /*ed40*/  LDSM.16.M88.4 R168, [R199+0x4000] ;  /* 0x00400000c7a8783b */ /* 0x000e6a0000000200 */
[----:B------:R-:W2:Y:S02]  /*ed50*/  LDSM.16.M88.4 R176, [R213] ;  /* 0x00000000d5b0783b */ /* 0x000ea40000000200 */
[C---:B-1----:R-:W-:Y:S08]  /*ed60*/  HMMA.16816.F32.BF16 R4, R168.reuse, R172, R4 ;  /* 0x000000aca804723c */ /* 0x042ff00000041804 */
[C---:B------:R-:W-:Y:S01]  /*ed70*/  HMMA.16816.F32.BF16 R8, R168.reuse, R174, R8 ;  /* 0x000000aea808723c */ /* 0x040fe20000041808 */
[----:B------:R-:W1:Y:S07]  /*ed80*/  LDSM.16.M88.4 R172, [R212] ;  /* 0x00000000d4ac783b */ /* 0x000e6e0000000200 */
[C---:B--2---:R-:W-:Y:S08]  /*ed90*/  HMMA.16816.F32.BF16 R12, R168.reuse, R176, R12 ;  /* 0x000000b0a80c723c */ /* 0x044ff0000004180c */
[C---:B------:R-:W-:Y:S01]  /*eda0*/  HMMA.16816.F32.BF16 R16, R168.reuse, R178, R16 ;  /* 0x000000b2a810723c */ /* 0x040fe20000041810 */
[----:B------:R-:W2:Y:S07]  /*edb0*/  LDSM.16.M88.4 R176, [R211] ;  /* 0x00000000d3b0783b */ /* 0x000eae0000000200 */
        /* <DEDUP_REMOVED lines=129> */
[----:B------:R-:W2:Y:S01]  /*f5d0*/  LDSM.16.M88.4 R176, [R194+0x7800] ;  /* 0x00780000c2b0783b */ /* 0x000ea20000000200 */
[----:B------:R-:W-:Y:S04]  /*f5e0*/  DEPBAR.LE SB0, 0x0 ;  /* 0x000080000000791a */ /* 0x000fe80000000000 */
[----:B------:R-:W-:Y:S02]  /*f5f0*/  BAR.SYNC.DEFER_BLOCKING 0x0 ;  /* 0x0000000000007b1d */ /* 0x000fe40000010000 */
[C---:B-1----:R-:W-:Y:S04]  /*f600*/  HMMA.16816.F32.BF16 R20, R168.reuse, R172, R20 ;  /* 0x000000aca814723c */ /* 0x042fe80000041814 */
[----:B------:R-:W-:Y:S01]  /*f610*/  @!PT LDS RZ, [RZ] ;  /* 0x00000000fffff984 */ /* 0x000fe20000000800 */
[----:B------:R-:W-:Y:S01]  /*f620*/  @!PT LDS RZ, [RZ] ;  /* 0x00000000fffff984 */ /* 0x000fe20000000800 */
[----:B------:R-:W-:Y:S01]  /*f630*/  @!PT LDS RZ, [RZ] ;  /* 0x00000000fffff984 */ /* 0x000fe20000000800 */
[----:B------:R1:W-:Y:S03]  /*f640*/  @P0 LDGSTS.E.BYPASS.LTC128B.128 [R223+0x8100], [R220.64], !P5 ;  /* 0x08100000dcdf0fae */ /* 0x0003e6000e901d46 */
[----:B------:R-:W-:Y:S01]  /*f650*/  @P0 IADD3 R173, P1, R230, 0x80, RZ ;  /* 0x00000080e6ad0810 */ /* 0x000fe20007f3e0ff */
[C---:B------:R-:W-:Y:S01]  /*f660*/  HMMA.16816.F32.BF16 R24, R168.reuse, R174, R24 ;  /* 0x000000aea818723c */ /* 0x040fe20000041818 */
[----:B------:R3:W-:Y:S03]  /*f670*/  @P0 LDGSTS.E.BYPASS.LTC128B.128 [R223+0xa100], [R180.64], !P4 ;  /* 0x0a100000b4df0fae */ /* 0x0007e6000e101d46 */
[----:B------:R-:W-:Y:S01]  /*f680*/  @P0 IMAD.X R188, RZ, RZ, R229, P1 ;  /* 0x000000ffffbc0224 */ /* 0x000fe200008e06e5 */
[----:B------:R-:W-:Y:S03]  /*f690*/  @P0 IADD3 R0, P1, R156, R173, RZ ;  /* 0x000000ad9c000210 */ /* 0x000fe60007f3e0ff */
[C---:B--2---:R-:W-:Y:S04]  /*f6a0*/  HMMA.16816.F32.BF16 R28, R168.reuse, R176, R28 ;  /* 0x000000b0a81c723c */ /* 0x044fe8000004181c */
[C---:B------:R-:W-:Y:S01]  /*f6b0*/  @P0 IMAD.X R3, R219.reuse, 0x1, R188, P1 ;  /* 0x00000001db030824 */ /* 0x040fe200008e06bc */
[C---:B------:R-:W-:Y:S03]  /*f6c0*/  @P0 LEA R186, P1, R0.reuse, c[0x0][0x1c8], 0x1 ;  /* 0x0000720000ba0a11 */ /* 0x040fe600078208ff */
[----:B------:R-:W-:Y:S04]  /*f6d0*/  HMMA.16816.F32.BF16 R32, R168, R178, R32 ;  /* 0x000000b2a820723c */ /* 0x000fe80000041820 */
[----:B------:R-:W-:Y:S01]  /*f6e0*/  @P0 LEA.HI.X R187, R0, c[0x0][0x1cc], R3, 0x1, P1 ;  /* 0x0000730000bb0a11 */ /* 0x000fe200008f0c03 */
[----:B------:R-:W-:Y:S04]  /*f6f0*/  @P0 IMAD.MOV.U32 R0, RZ, RZ, c[0x0][0x1e0] ;  /* 0x00007800ff000624 */ /* 0x000fe800078e00ff */
[----:B------:R1:W-:Y:S03]  /*f700*/  @P0 LDGSTS.E.BYPASS.LTC128B.128 [R223+0xc100], [R186.64], !P3 ;  /* 0x0c100000badf0fae */ /* 0x0003e6000d901d46 */
[C---:B------:R-:W-:Y:S04]  /*f710*/  @P0 LEA R3, P1, R0.reuse, R156, 0x5 ;  /* 0x0000009c00030211 */ /* 0x040fe800078228ff */
[----:B------:R-:W-:Y:S02]  /*f720*/  @P0 LEA.HI.X R0, R0, R219, R158, 0x5, P1 ;  /* 0x000000db00000211 */ /* 0x000fe400008f2c9e */
[----:B------:R-:W-:Y:S05]  /*f730*/  @P0 IADD3 R158, P1, R230, 0xc0, RZ ;  /* 0x000000c0e69e0810 */ /* 0x000fea0007f3e0ff */
[--C-:B------:R-:W-:Y:S01]  /*f740*/  @P0 IMAD.X R172, RZ, RZ, R229.reuse, P1 ;  /* 0x000000ffffac0224 */ /* 0x100fe200008e06e5 */
[----:B------:R-:W-:Y:S05]  /*f750*/  @P0 IADD3 R156, P1, R156, R158, RZ ;  /* 0x0000009e9c9c0210 */ /* 0x000fea0007f3e0ff */
[----:B------:R-:W-:Y:S01]  /*f760*/  @P0 IMAD.X R174, R219, 0x1, R172, P1 ;  /* 0x00000001dbae0824 */ /* 0x000fe200008e06ac */
[C---:B------:R-:W-:Y:S04]  /*f770*/  @P0 LEA R184, P1, R156.reuse, c[0x0][0x1c8], 0x1 ;  /* 0x000072009cb80a11 */ /* 0x040fe800078208ff */
[----:B------:R-:W-:Y:S02]  /*f780*/  @P0 LEA.HI.X R185, R156, c[0x0][0x1cc], R174, 0x1, P1 ;  /* 0x000073009cb90a11 */ /* 0x000fe400008f0cae */
[C---:B------:R-:W-:Y:S03]  /*f790*/  @P0 IADD3 R156, P1, R3.reuse, R230, RZ ;  /* 0x000000e6039c0210 */ /* 0x040fe60007f3e0ff */
[----:B------:R1:W-:Y:S02]  /*f7a0*/  @P0 LDGSTS.E.BYPASS.LTC128B.128 [R223+0xe100], [R184.64], !P2 ;  /* 0x0e100000b8df0fae */ /* 0x0003e4000d101d46 */
[----:B------:R-:W-:Y:S01]  /*f7b0*/  @P0 IMAD.X R174, R0, 0x1, R229, P1 ;  /* 0x0000000100ae0824 */ /* 0x000fe200008e06e5 */
[C---:B------:R-:W-:Y:S04]  /*f7c0*/  @P0 LEA R182, P1, R156.reuse, c[0x0][0x1c8], 0x1 ;  /* 0x000072009cb60a11 */ /* 0x040fe800078208ff */
[----:B------:R-:W-:Y:S02]  /*f7d0*/  @P0 LEA.HI.X R183, R156, c[0x0][0x1cc], R174, 0x1, P1 ;  /* 0x000073009cb70a11 */ /* 0x000fe400008f0cae */
[C---:B------:R-:W-:Y:S03]  /*f7e0*/  @P0 IADD3 R156, P1, R3.reuse, R222, RZ ;  /* 0x000000de039c0210 */ /* 0x040fe60007f3e0ff */
[----:B------:R1:W-:Y:S02]  /*f7f0*/  @P0 LDGSTS.E.BYPASS.LTC128B.128 [R223+0x9100], [R182.64], !P5 ;  /* 0x09100000b6df0fae */ /* 0x0003e4000e901d46 */
[----:B------:R-:W-:Y:S01]  /*f800*/  @P0 IMAD.X R174, R0, 0x1, R224, P1 ;  /* 0x0000000100ae0824 */ /* 0x000fe200008e06e0 */
[C---:B---3--:R-:W-:Y:S04]  /*f810*/  @P0 LEA R180, P1, R156.reuse, c[0x0][0x1c8], 0x1 ;  /* 0x000072009cb40a11 */ /* 0x048fe800078208ff */
[----:B------:R-:W-:Y:S02]  /*f820*/  @P0 LEA.HI.X R181, R156, c[0x0][0x1cc], R174, 0x1, P1 ;  /* 0x000073009cb50a11 */ /* 0x000fe400008f0cae */
[C---:B------:R-:W-:Y:S03]  /*f830*/  @P0 IADD3 R156, P1, R3.reuse, R173, RZ ;  /* 0x000000ad039c0210 */ /* 0x040fe60007f3e0ff */
[----:B------:R1:W-:Y:S02]  /*f840*/  @P0 LDGSTS.E.BYPASS.LTC128B.128 [R223+0xb100], [R180.64], !P4 ;  /* 0x0b100000b4df0fae */ /* 0x0003e4000e101d46 */
[----:B------:R-:W-:Y:S01]  /*f850*/  @P0 IMAD.X R173, R0, 0x1, R188, P1 ;  /* 0x0000000100ad0824 */ /* 0x000fe200008e06bc */
[----:B------:R-:W-:Y:S01]  /*f860*/  @P0 IADD3 R3, P1, R3, R158, RZ ;  /* 0x0000009e03030210 */ /* 0x000fe20007f3e0ff */
[----:B------:R-:W-:Y:S04]  /*f870*/  IMAD.SHL.U32 R158, R218, 0x40, RZ ;  /* 0x00000040da9e7824 */ /* 0x000fe800078e00ff */
[----:B------:R-:W-:Y:S01]  /*f880*/  @P0 IMAD.X R0, R0, 0x1, R172, P1 ;  /* 0x0000000100000824 */ /* 0x000fe200008e06ac */
[C---:B------:R-:W-:Y:S01]  /*f890*/  @P0 LEA R176, P1, R156.reuse, c[0x0][0x1c8], 0x1 ;  /* 0x000072009cb00a11 */ /* 0x040fe200078208ff */
[----:B-----5:R-:W-:Y:S02]  /*f8a0*/  IMAD.IADD R172, R225, 0x1, R243 ;  /* 0x00000001e1ac7824 */ /* 0x020fe400078e02f3 */
        /* <DEDUP_REMOVED lines=15> */
[----:B--2---:R-:W-:Y:S02]  /*f9a0*/  IMAD.IADD R3, R173, 0x1, R156 ;  /* 0x00000001ad037824 */ /* 0x004fe400078e029c */
        /* <DEDUP_REMOVED lines=15> */
.L_x_4291:
[----:B------:R-:W-:Y:S04]  /*faa0*/  MOV R168, c[0x0][0x32c] ;  /* 0x0000cb0000a87a02 */ /* 0x000fe80000000f00 */
[----:B------:R-:W-:Y:S11]  /*fab0*/  ISETP.NE.AND P0, PT, R168, 0x1, PT ;  /* 0x00000001a800780c */ /* 0x000ff60003f05270 */
[----:B------:R-:W-:Y:S02]  /*fac0*/  @!UPT UIADD3 URZ, URZ, URZ, URZ ;  /* 0x0000003f3f3ff290 */ /* 0x000fe4000fffe03f */
[----:B------:R-:W-:Y:S05]  /*fad0*/  @P0 IMAD.HI.U32 R168, R156, c[0x0][0x330], RZ ;  /* 0x0000cc009ca80a27 */ /* 0x000fea00078e00ff */
[----:B------:R-:W-:Y:S02]  /*fae0*/  @P0 SHF.R.U32.HI R156, RZ, c[0x0][0x334], R168 ;  /* 0x0000cd00ff9c0a19 */ /* 0x000fe400000116a8 */
.L_x_4292:
[----:B------:R-:W-:Y:S05]  /*faf0*/  BSYNC B0 ;  /* 0x0000000000007941 */ /* 0x000fea0003800000 */
.L_x_4290:
[----:B------:R-:W-:Y:S04]  /*fb00*/  IMAD R156, R156, c[0x0][0x32c], -R158 ;  /* 0x0000cb009c9c7a24 */ /* 0x000fe800078e0a9e */
[----:B------:R-:W-:Y:S05]  /*fb10*/  IMAD.IADD R156, R156, 0x1, -R238 ;  /* 0x000000019c9c7824 */ /* 0x000fea00078e0aee */
[----:B------:R-:W-:Y:S02]  /*fb20*/  IMNMX R0, R0, R156, !PT ;  /* 0x0000009c00007217 */ /* 0x000fe40007800200 */
[----:B------:R-:W-:Y:S04]  /*fb30*/  IADD3 R156, R156, c[0x0][0x32c], RZ ;  /* 0x0000cb009c9c7a10 */ /* 0x000fe80007ffe0ff */
[----:B------:R-:W-:Y:S02]  /*fb40*/  IMNMX R3, R3, R156, PT ;  /* 0x0000009c03037217 */ /* 0x000fe40003800200 */
.L_x_4289:
        /* <DEDUP_REMOVED lines=66> */
.L_x_4295:
[----:B------:R-:W-:Y:S04]  /*ff70*/  MOV R21, c[0x0][0x32c] ;  /* 0x0000cb0000157a02 */ /* 0x000fe80000000f00 */
[----:B------:R-:W-:Y:S11]  /*ff80*/  ISETP.NE.AND P0, PT, R21, 0x1, PT ;  /* 0x000000011500780c */ /* 0x000ff60003f05270 */
[----:B------:R-:W-:Y:S02]  /*ff90*/  @!UPT UIADD3 URZ, URZ, URZ, URZ ;  /* 0x0000003f3f3ff290 */ /* 0x000fe4000fffe03f */
[----:B------:R-:W-:Y:S05]  /*ffa0*/  @P0 IMAD.HI.U32 R21, R0, c[0x0][0x330], RZ ;  /* 0x0000cc0000150a27 */ /* 0x000fea00078e00ff */
[----:B------:R-:W-:Y:S02]  /*ffb0*/  @P0 SHF.R.U32.HI R0, RZ, c[0x0][0x334], R21 ;  /* 0x0000cd00ff000a19 */ /* 0x000fe40000011615 */
.L_x_4296:
[----:B------:R-:W-:Y:S05]  /*ffc0*/  BSYNC B0 ;  /* 0x0000000000007941 */ /* 0x000fea0003800000 */
.L_x_4294:
[----:B------:R-:W-:Y:S04]  /*ffd0*/  IMAD R158, R0, c[0x0][0x32c], -R158 ;  /* 0x0000cb00009e7a24 */ /* 0x000fe800078e0a9e */
[----:B------:R-:W-:Y:S05]  /*ffe0*/  IMAD.IADD R0, R158, 0x1, -R238 ;  /* 0x000000019e007824 */ /* 0x000fea00078e0aee */
[----:B------:R-:W-:Y:S02]  /*fff0*/  IMNMX R3, R3, R0, !PT ;  /* 0x0000000003037217 */ /* 0x000fe40007800200 */
[----:B------:R-:W-:Y:S04]  /*10000*/  IADD3 R0, R0, c[0x0][0x32c], RZ ;  /* 0x0000cb0000007a10 */ /* 0x000fe80007ffe0ff */
[----:B------:R-:W-:Y:S02]  /*10010*/  IMNMX R4, R4, R0, PT ;  /* 0x0000000004047217 */ /* 0x000fe40003800200 */
.L_x_4293:
        /* <DEDUP_REMOVED lines=51> */
[--C-:B------:R-:W-:Y:S02]  /*10350*/  FFMA.FTZ R185, R12, c[0x0][0x2d0], -R2.reuse ;  /* 0x0000b4000cb97a23 */ /* 0x100fe40000010802 */
[----:B------:R-:W-:Y:S01]  /*10360*/  FFMA.FTZ R183, R8, c[0x0][0x2d0], -R2 ;  /* 0x0000b40008b77a23 */ /* 0x000fe20000010802 */
[C---:B------:R-:W-:Y:S02]  /*10370*/  ISETP.LT.OR P0, PT, R4.reuse, 0xa, P0 ;  /* 0x0000000a0400780c */ /* 0x040fe40000701670 */
[----:B------:R-:W1:Y:S02]  /*10380*/  MUFU.EX2 R2, R0 ;  /* 0x0000000000027308 */ /* 0x000e640000000800 */
[----:B------:R-:W-:Y:S02]  /*10390*/  FSEL R11, R11, -INF , !P0 ;  /* 0xff8000000b0b7808 */ /* 0x000fe40004000000 */
[C---:B------:R-:W-:Y:S04]  /*103a0*/  ISETP.GT.AND P0, PT, R3.reuse, 0x10, P1 ;  /* 0x000000100300780c */ /* 0x040fe80000f04270 */
[----:B------:R-:W-:Y:S02]  /*103b0*/  ISETP.LT.OR P0, PT, R4, 0x11, P0 ;  /* 0x000000110400780c */ /* 0x000fe40000701670 */
[----:B------:R-:W2:Y:S02]  /*103c0*/  MUFU.EX2 R8, R24 ;  /* 0x0000001800087308 */ /* 0x000ea40000000800 */
[----:B------:R-:W-:Y:S02]  /*103d0*/  FSEL R33, R14, -INF , !P0 ;  /* 0xff8000000e217808 */ /* 0x000fe40004000000 */
[----:B------:R-:W-:Y:S04]  /*103e0*/  ISETP.GT.AND P0, PT, R3, 0x11, P1 ;  /* 0x000000110300780c */ /* 0x000fe80000f04270 */
[----:B------:R-:W-:Y:S02]  /*103f0*/  ISETP.LT.OR P0, PT, R4, 0x12, P0 ;  /* 0x000000120400780c */ /* 0x000fe40000701670 */
[----:B------:R-:W-:Y:S02]  /*10400*/  MUFU.EX2 R17, R32 ;  /* 0x0000002000117308 */ /* 0x000fe40000000800 */
[----:B------:R-:W-:Y:S02]  /*10410*/  FSEL R15, R15, -INF , !P0 ;  /* 0xff8000000f0f7808 */ /* 0x000fe40004000000 */
[C---:B------:R-:W-:Y:S01]  /*10420*/  ISETP.GT.AND P0, PT, R3.reuse, 0x18, P1 ;  /* 0x000000180300780c */ /* 0x040fe20000f04270 */
[C---:B-1----:R-:W-:Y:S02]  /*10430*/  FFMA.FTZ R0, R2.reuse, R237, R9 ;  /* 0x000000ed02007223 */ /* 0x042fe40000010009 */
[----:B------:R-:W-:Y:S01]  /*10440*/  FMUL.FTZ R132, R2, R132 ;  /* 0x0000008402847220 */ /* 0x000fe20000410000 */
[----:B------:R-:W-:Y:S01]  /*10450*/  ISETP.LT.OR P0, PT, R4, 0x19, P0 ;  /* 0x000000190400780c */ /* 0x000fe20000701670 */
[C---:B------:R-:W-:Y:S01]  /*10460*/  FMUL.FTZ R133, R2.reuse, R133 ;  /* 0x0000008502857220 */ /* 0x040fe20000410000 */
[----:B------:R-:W-:Y:S01]  /*10470*/  MUFU.EX2 R178, R178 ;  /* 0x000000b200b27308 */ /* 0x000fe20000000800 */
[----:B------:R-:W-:Y:S01]  /*10480*/  FMUL.FTZ R136, R2, R136 ;  /* 0x0000008802887220 */ /* 0x000fe20000410000 */
[----:B------:R-:W-:Y:S01]  /*10490*/  FSEL R158, R18, -INF , !P0 ;  /* 0xff800000129e7808 */ /* 0x000fe20004000000 */
[C---:B------:R-:W-:Y:S01]  /*104a0*/  FMUL.FTZ R137, R2.reuse, R137 ;  /* 0x0000008902897220 */ /* 0x040fe20000410000 */
[----:B------:R-:W-:Y:S01]  /*104b0*/  ISETP.GT.AND P0, PT, R3, 0x19, P1 ;  /* 0x000000190300780c */ /* 0x000fe20000f04270 */
[----:B------:R-:W-:Y:S01]  /*104c0*/  FMUL.FTZ R140, R2, R140 ;  /* 0x0000008c028c7220 */ /* 0x000fe20000410000 */
[----:B--2---:R-:W-:Y:S01]  /*104d0*/  F2FP.BF16.PACK_AB R16, R8, R9 ;  /* 0x000000090810723e */ /* 0x004fe200000010ff */
[----:B------:R-:W-:Y:S01]  /*104e0*/  FMUL.FTZ R141, R2, R141 ;  /* 0x0000008d028d7220 */ /* 0x000fe20000410000 */
[----:B------:R-:W-:Y:S01]  /*104f0*/  ISETP.LT.OR P0, PT, R4, 0x1a, P0 ;  /* 0x0000001a0400780c */ /* 0x000fe20000701670 */
[C---:B------:R-:W-:Y:S01]  /*10500*/  FMUL.FTZ R144, R2.reuse, R144 ;  /* 0x0000009002907220 */ /* 0x040fe20000410000 */
[----:B------:R-:W-:Y:S01]  /*10510*/  MUFU.EX2 R9, R28 ;  /* 0x0000001c00097308 */ /* 0x000fe20000000800 */
[C---:B------:R-:W-:Y:S01]  /*10520*/  FMUL.FTZ R145, R2.reuse, R145 ;  /* 0x0000009102917220 */ /* 0x040fe20000410000 */
[----:B------:R-:W-:Y:S01]  /*10530*/  FSEL R168, R19, -INF , !P0 ;  /* 0xff80000013a87808 */ /* 0x000fe20004000000 */
[C---:B------:R-:W-:Y:S01]  /*10540*/  FMUL.FTZ R148, R2.reuse, R148 ;  /* 0x0000009402947220 */ /* 0x040fe20000410000 */
[C---:B------:R-:W-:Y:S01]  /*10550*/  ISETP.GT.AND P0, PT, R3.reuse, 0x20, P1 ;  /* 0x000000200300780c */ /* 0x040fe20000f04270 */
[C---:B------:R-:W-:Y:S02]  /*10560*/  FMUL.FTZ R149, R2.reuse, R149 ;  /* 0x0000009502957220 */ /* 0x040fe40000410000 */
[----:B------:R-:W-:Y:S01]  /*10570*/  FMUL.FTZ R152, R2, R152 ;  /* 0x0000009802987220 */ /* 0x000fe20000410000 */
[----:B------:R-:W-:Y:S01]  /*10580*/  ISETP.LT.OR P0, PT, R4, 0x21, P0 ;  /* 0x000000210400780c */ /* 0x000fe20000701670 */
[C---:B------:R-:W-:Y:S01]  /*10590*/  FMUL.FTZ R153, R2.reuse, R153 ;  /* 0x0000009902997220 */ /* 0x040fe20000410000 */
[----:B------:R-:W1:Y:S01]  /*105a0*/  MUFU.EX2 R19, R29 ;  /* 0x0000001d00137308 */ /* 0x000e620000000800 */
        /* <DEDUP_REMOVED lines=12> */
[----:B------:R-:W-:Y:S01]  /*10670*/  LDSM.16.MT88.4 R20, [R192] ;  /* 0x00000000c014783b */ /* 0x000fe20000004200 */
[----:B------:R-:W-:Y:S02]  /*10680*/  FMUL.FTZ R49, R2, R49 ;  /* 0x0000003102317220 */ /* 0x000fe40000410000 */
[----:B------:R-:W-:Y:S01]  /*10690*/  ISETP.LT.OR P0, PT, R4, 0x29, P0 ;  /* 0x000000290400780c */ /* 0x000fe20000701670 */
[C---:B------:R-:W-:Y:S02]  /*106a0*/  FMUL.FTZ R52, R2.reuse, R52 ;  /* 0x0000003402347220 */ /* 0x040fe40000410000 */
[----:B------:R-:W-:Y:S01]  /*106b0*/  FMUL.FTZ R53, R2, R53 ;  /* 0x0000003502357220 */ /* 0x000fe20000410000 */
[----:B------:R-:W-:Y:S01]  /*106c0*/  FSEL R171, R26, -INF , !P0 ;  /* 0xff8000001aab7808 */ /* 0x000fe20004000000 */
[C---:B------:R-:W-:Y:S01]  /*106d0*/  FMUL.FTZ R56, R2.reuse, R56 ;  /* 0x0000003802387220 */ /* 0x040fe20000410000 */
[----:B------:R-:W-:Y:S01]  /*106e0*/  ISETP.GT.AND P0, PT, R3, 0x29, P1 ;  /* 0x000000290300780c */ /* 0x000fe20000f04270 */
[C---:B------:R-:W-:Y:S01]  /*106f0*/  FMUL.FTZ R57, R2.reuse, R57 ;  /* 0x0000003902397220 */ /* 0x040fe20000410000 */
[----:B-1----:R-:W-:Y:S01]  /*10700*/  F2FP.BF16.PACK_AB R24, R17, R19 ;  /* 0x000000131118723e */ /* 0x002fe200000010ff */
        /* <DEDUP_REMOVED lines=36> */
[----:B------:R-:W1:Y:S01]  /*10950*/  MUFU.EX2 R8, R25 ;  /* 0x0000001900087308 */ /* 0x000e620000000800 */
        /* <DEDUP_REMOVED lines=18> */
[----:B------:R-:W-:Y:S01]  /*10a80*/  FMUL.FTZ R124, R2, R124 ;  /* 0x0000007c027c7220 */ /* 0x000fe20000410000 */
[----:B-1----:R-:W-:Y:S01]  /*10a90*/  F2FP.BF16.PACK_AB R18, R8, R9 ;  /* 0x000000090812723e */ /* 0x002fe200000010ff */
[----:B------:R-:W-:Y:S01]  /*10aa0*/  FMUL.FTZ R125, R2, R125 ;  /* 0x0000007d027d7220 */ /* 0x000fe20000410000 */
[----:B------:R-:W-:Y:S01]  /*10ab0*/  FMNMX.FTZ R0, R168, R0, !PT ;  /* 0x00000000a8007209 */ /* 0x000fe20007810000 */
[C---:B------:R-:W-:Y:S02]  /*10ac0*/  FMUL.FTZ R128, R2.reuse, R128 ;  /* 0x0000008002807220 */ /* 0x040fe40000410000 */
[----:B------:R-:W-:Y:S01]  /*10ad0*/  FMUL.FTZ R129, R2, R129 ;  /* 0x0000008102817220 */ /* 0x000fe20000410000 */
        /* <DEDUP_REMOVED lines=15> */
[C---:B------:R-:W-:Y:S02]  /*10bd0*/  FMUL.FTZ R4, R3.reuse, c[0x0][0x2d0] ;  /* 0x0000b40003047a20 */ /* 0x040fe40000410000 */
[----:B------:R-:W-:Y:S01]  /*10be0*/  FADD.FTZ R14, R8, R0 ;  /* 0x00000000080e7221 */ /* 0x000fe20000010000 */
[----:B------:R-:W-:Y:S01]  /*10bf0*/  FSEL R0, R3, RZ, P0 ;  /* 0x000000ff03007208 */ /* 0x000fe20000000000 */
[----:B------:R-:W-:Y:S01]  /*10c00*/  FMUL.FTZ R8, R2, R164 ;  /* 0x000000a402087220 */ /* 0x000fe20000410000 */
[----:B------:R-:W-:Y:S01]  /*10c10*/  FSEL R13, R4, RZ, P0 ;  /* 0x000000ff040d7208 */ /* 0x000fe20000000000 */
[----:B------:R-:W-:Y:S01]  /*10c20*/  FMUL.FTZ R4, R2, R160 ;  /* 0x000000a002047220 */ /* 0x000fe20000410000 */
[----:B------:R-:W-:Y:S01]  /*10c30*/  ISETP.GT.AND P0, PT, R218, R228, PT ;  /* 0x000000e4da00720c */ /* 0x000fe20003f04270 */
[----:B------:R-:W-:Y:S02]  /*10c40*/  FADD.FTZ R0, -R0, R157 ;  /* 0x0000009d00007221 */ /* 0x000fe40000010100 */
[--C-:B------:R-:W-:Y:S02]  /*10c50*/  FFMA.FTZ R6, R6, c[0x0][0x2d0], -R13.reuse ;  /* 0x0000b40006067a23 */ /* 0x100fe4000001080d */
[----:B------:R-:W-:Y:S02]  /*10c60*/  FMUL.FTZ R0, R0, c[0x0][0x2d0] ;  /* 0x0000b40000007a20 */ /* 0x000fe40000410000 */
[--C-:B------:R-:W-:Y:S01]  /*10c70*/  FFMA.FTZ R10, R5, c[0x0][0x2d0], -R13.reuse ;  /* 0x0000b400050a7a23 */ /* 0x100fe2000001080d */
[----:B------:R1:W-:Y:S01]  /*10c80*/  MUFU.EX2 R160, R6 ;  /* 0x0000000600a07308 */ /* 0x0003e20000000800 */
[----:B------:R-:W-:Y:S02]  /*10c90*/  FMUL.FTZ R5, R2, R161 ;  /* 0x000000a102057220 */ /* 0x000fe40000410000 */
[--C-:B------:R-:W-:Y:S02]  /*10ca0*/  FFMA.FTZ R2, R11, c[0x0][0x2d0], -R13.reuse ;  /* 0x0000b4000b027a23 */ /* 0x100fe4000001080d */
[--C-:B------:R-:W-:Y:S05]  /*10cb0*/  FFMA.FTZ R7, R7, c[0x0][0x2d0], -R13.reuse ;  /* 0x0000b40007077a23 */ /* 0x100fea000001080d */
[----:B------:R-:W2:Y:S10]  /*10cc0*/  MUFU.EX2 R31, R7 ;  /* 0x00000007001f7308 */ /* 0x000eb40000000800 */
[----:B------:R-:W-:Y:S01]  /*10cd0*/  MUFU.EX2 R30, R10 ;  /* 0x0000000a001e7308 */ /* 0x000fe20000000800 */
[----:B-1----:R-:W-:Y:S04]  /*10ce0*/  FADD.FTZ R6, R19, R14 ;  /* 0x0000000e13067221 */ /* 0x002fe80000010000 */
[----:B------:R-:W-:Y:S05]  /*10cf0*/  FADD.FTZ R164, R17, R6 ;  /* 0x0000000611a47221 */ /* 0x000fea0000010000 */
[----:B------:R-:W1:Y:S01]  /*10d00*/  MUFU.EX2 R0, R0 ;  /* 0x0000000000007308 */ /* 0x000e620000000800 */
[----:B--2---:R-:W-:Y:S09]  /*10d10*/  F2FP.BF16.PACK_AB R17, R31, R160 ;  /* 0x000000a01f11723e */ /* 0x004ff200000010ff */
[----:B------:R-:W2:Y:S10]  /*10d20*/  MUFU.EX2 R29, R2 ;  /* 0x00000002001d7308 */ /* 0x000eb40000000800 */
[----:B------:R-:W-:Y:S01]  /*10d30*/  MUFU.EX2 R161, R174 ;  /* 0x000000ae00a17308 */ /* 0x000fe20000000800 */
[C---:B-1----:R-:W-:Y:S02]  /*10d40*/  FMUL.FTZ R6, R0.reuse, R162 ;  /* 0x000000a200067220 */ /* 0x042fe40000410000 */
[C---:B------:R-:W-:Y:S02]  /*10d50*/  FMUL.FTZ R7, R0.reuse, R163 ;  /* 0x000000a300077220 */ /* 0x040fe40000410000 */
[C---:B------:R-:W-:Y:S02]  /*10d60*/  FMUL.FTZ R10, R0.reuse, R166 ;  /* 0x000000a6000a7220 */ /* 0x040fe40000410000 */
[C---:B------:R-:W-:Y:S03]  /*10d70*/  FMUL.FTZ R11, R0.reuse, R167 ;  /* 0x000000a7000b7220 */ /* 0x040fe60000410000 */
[----:B------:R-:W1:Y:S01]  /*10d80*/  MUFU.EX2 R162, R173 ;  /* 0x000000ad00a27308 */ /* 0x000e620000000800 */
[C---:B------:R-:W-:Y:S01]  /*10d90*/  FMUL.FTZ R134, R0.reuse, R134 ;  /* 0x0000008600867220 */ /* 0x040fe20000410000 */
[----:B--2---:R-:W-:Y:S01]  /*10da0*/  F2FP.BF16.PACK_AB R19, R29, R30 ;  /* 0x0000001e1d13723e */ /* 0x004fe200000010ff */
[C---:B------:R-:W-:Y:S02]  /*10db0*/  FMUL.FTZ R135, R0.reuse, R135 ;  /* 0x0000008700877220 */ /* 0x040fe40000410000 */
[C---:B------:R-:W-:Y:S02]  /*10dc0*/  FMUL.FTZ R138, R0.reuse, R138 ;  /* 0x0000008a008a7220 */ /* 0x040fe40000410000 */
[C---:B------:R-:W-:Y:S02]  /*10dd0*/  FMUL.FTZ R139, R0.reuse, R139 ;  /* 0x0000008b008b7220 */ /* 0x040fe40000410000 */
[C---:B------:R-:W-:Y:S01]  /*10de0*/  HMMA.16816.F32.BF16 R4, R16.reuse, R20, R4 ;  /* 0x000000141004723c */ /* 0x040fe20000041804 */
[----:B------:R-:W-:Y:S04]  /*10df0*/  MUFU.EX2 R163, R181 ;  /* 0x000000b500a37308 */ /* 0x000fe80000000800 */
[C---:B------:R-:W-:Y:S02]  /*10e00*/  FMUL.FTZ R142, R0.reuse, R142 ;  /* 0x0000008e008e7220 */ /* 0x040fe40000410000 */
[C---:B------:R-:W-:Y:S01]  /*10e10*/  FMUL.FTZ R143, R0.reuse, R143 ;  /* 0x0000008f008f7220 */ /* 0x040fe20000410000 */
[C---:B------:R-:W-:Y:S01]  /*10e20*/  HMMA.16816.F32.BF16 R8, R16.reuse, R22, R8 ;  /* 0x000000161008723c */ /* 0x040fe20000041808 */
[----:B------:R-:W2:Y:S02]  /*10e30*/  LDSM.16.MT88.4 R20, [R193] ;  /* 0x00000000c114783b */ /* 0x000ea40000004200 */
[----:B------:R-:W-:Y:S01]  /*10e40*/  MUFU.EX2 R173, R180 ;  /* 0x000000b400ad7308 */ /* 0x000fe20000000800 */
[----:B------:R-:W-:Y:S01]  /*10e50*/  FMUL.FTZ R146, R0, R146 ;  /* 0x0000009200927220 */ /* 0x000fe20000410000 */
[----:B-1----:R-:W-:Y:S01]  /*10e60*/  F2FP.BF16.PACK_AB R26, R162, R161 ;  /* 0x000000a1a21a723e */ /* 0x002fe200000010ff */
        /* <DEDUP_REMOVED lines=60> */
[----:B------:R-:W-:Y:S02]  /*11230*/  FFMA.FTZ R0, R0, R239, R160 ;  /* 0x000000ef00007223 */ /* 0x000fe400000100a0 */
[--C-:B------:R-:W-:Y:S02]  /*11240*/  FFMA.FTZ R2, R33, c[0x0][0x2d0], -R13.reuse ;  /* 0x0000b40021027a23 */ /* 0x100fe4000001080d */
[----:B------:R-:W-:Y:S02]  /*11250*/  FADD.FTZ R0, R31, R0 ;  /* 0x000000001f007221 */ /* 0x000fe40000010000 */
[----:B------:R2:W-:Y:S01]  /*11260*/  MUFU.EX2 R28, R2 ;  /* 0x00000002001c7308 */ /* 0x0005e20000000800 */
[C---:B-1----:R-:W-:Y:S08]  /*11270*/  HMMA.16816.F32.BF16 R148, R16.reuse, R20, R148 ;  /* 0x000000141094723c */ /* 0x042ff00000041894 */
[C---:B------:R-:W-:Y:S01]  /*11280*/  HMMA.16816.F32.BF16 R152, R16.reuse, R22, R152 ;  /* 0x000000161098723c */ /* 0x040fe20000041898 */
[----:B------:R-:W1:Y:S03]  /*11290*/  LDSM.16.MT88.4 R20, [R192+0x2000] ;  /* 0x00200000c014783b */ /* 0x000e660000004200 */
[--C-:B--2---:R-:W-:Y:S04]  /*112a0*/  FFMA.FTZ R2, R15, c[0x0][0x2d0], -R13.reuse ;  /* 0x0000b4000f027a23 */ /* 0x104fe8000001080d */
[----:B------:R-:W2:Y:S04]  /*112b0*/  MUFU.EX2 R157, R2 ;  /* 0x00000002009d7308 */ /* 0x000ea80000000800 */
[----:B--2---:R-:W-:Y:S01]  /*112c0*/  F2FP.BF16.PACK_AB R25, R157, R28 ;  /* 0x0000001c9d19723e */ /* 0x004fe200000010ff */
[C---:B-1----:R-:W-:Y:S03]  /*112d0*/  HMMA.16816.F32.BF16 R36, R16.reuse, R20, R36 ;  /* 0x000000141024723c */ /* 0x042fe60000041824 */
[--C-:B------:R-:W-:Y:S04]  /*112e0*/  FFMA.FTZ R2, R158, c[0x0][0x2d0], -R13.reuse ;  /* 0x0000b4009e027a23 */ /* 0x100fe8000001080d */
[----:B------:R1:W-:Y:S01]  /*112f0*/  MUFU.EX2 R32, R2 ;  /* 0x0000000200207308 */ /* 0x0003e20000000800 */
[C---:B------:R-:W-:Y:S01]  /*11300*/  HMMA.16816.F32.BF16 R40, R16.reuse, R22, R40 ;  /* 0x000000161028723c */ /* 0x040fe20000041828 */
[----:B------:R-:W2:Y:S03]  /*11310*/  LDSM.16.MT88.4 R20, [R193+0x2000] ;  /* 0x00200000c114783b */ /* 0x000ea60000004200 */
[--C-:B-1----:R-:W-:Y:S05]  /*11320*/  FFMA.FTZ R2, R168, c[0x0][0x2d0], -R13.reuse ;  /* 0x0000b400a8027a23 */ /* 0x102fea000001080d */
[----:B------:R-:W-:Y:S10]  /*11330*/  MUFU.EX2 R168, R185 ;  /* 0x000000b900a87308 */ /* 0x000ff40000000800 */
[----:B------:R-:W1:Y:S01]  /*11340*/  MUFU.EX2 R158, R2 ;  /* 0x00000002009e7308 */ /* 0x000e620000000800 */
[C---:B--2---:R-:W-:Y:S08]  /*11350*/  HMMA.16816.F32.BF16 R44, R16.reuse, R20, R44 ;  /* 0x00000014102c723c */ /* 0x044ff0000004182c */
[C---:B------:R-:W-:Y:S01]  /*11360*/  HMMA.16816.F32.BF16 R48, R16.reuse, R22, R48 ;  /* 0x000000161030723c */ /* 0x040fe20000041830 */
[----:B------:R-:W2:Y:S03]  /*11370*/  LDSM.16.MT88.4 R20, [R196+0x2000] ;  /* 0x00200000c414783b */ /* 0x000ea60000004200 */
[----:B-1----:R-:W-:Y:S01]  /*11380*/  F2FP.BF16.PACK_AB R27, R158, R32 ;  /* 0x000000209e1b723e */ /* 0x002fe200000010ff */
[--C-:B------:R-:W-:Y:S02]  /*11390*/  FFMA.FTZ R2, R169, c[0x0][0x2d0], -R13.reuse ;  /* 0x0000b400a9027a23 */ /* 0x100fe4000001080d */
[----:B------:R-:W1:Y:S10]  /*113a0*/  MUFU.EX2 R169, R184 ;  /* 0x000000b800a97308 */ /* 0x000e740000000800 */
[----:B------:R3:W-:Y:S01]  /*113b0*/  MUFU.EX2 R14, R2 ;  /* 0x00000002000e7308 */ /* 0x0007e20000000800 */
[C---:B--2---:R-:W-:Y:S08]  /*113c0*/  HMMA.16816.F32.BF16 R52, R16.reuse, R20, R52 ;  /* 0x000000141034723c */ /* 0x044ff00000041834 */
[C---:B------:R-:W-:Y:S01]  /*113d0*/  HMMA.16816.F32.BF16 R56, R16.reuse, R22, R56 ;  /* 0x000000161038723c */ /* 0x040fe20000041838 */
[----:B------:R-:W2:Y:S03]  /*113e0*/  LDSM.16.MT88.4 R20, [R195+0x2000] ;  /* 0x00200000c314783b */ /* 0x000ea60000004200 */
[--C-:B---3--:R-:W-:Y:S02]  /*113f0*/  FFMA.FTZ R2, R170, c[0x0][0x2d0], -R13.reuse ;  /* 0x0000b400aa027a23 */ /* 0x108fe4000001080d */
[----:B------:R-:W-:Y:S10]  /*11400*/  MUFU.EX2 R170, R183 ;  /* 0x000000b700aa7308 */ /* 0x000ff40000000800 */
[----:B------:R3:W-:Y:S02]  /*11410*/  MUFU.EX2 R35, R2 ;  /* 0x0000000200237308 */ /* 0x0007e40000000800 */
[--C-:B---3--:R-:W-:Y:S01]  /*11420*/  FFMA.FTZ R2, R171, c[0x0][0x2d0], -R13.reuse ;  /* 0x0000b400ab027a23 */ /* 0x108fe2000001080d */
[C---:B--2---:R-:W-:Y:S07]  /*11430*/  HMMA.16816.F32.BF16 R60, R16.reuse, R20, R60 ;  /* 0x00000014103c723c */ /* 0x044fee000004183c */
[----:B------:R-:W-:Y:S01]  /*11440*/  MUFU.EX2 R171, R182 ;  /* 0x000000b600ab7308 */ /* 0x000fe20000000800 */
[C---:B------:R-:W-:Y:S01]  /*11450*/  HMMA.16816.F32.BF16 R64, R16.reuse, R22, R64 ;  /* 0x000000161040723c */ /* 0x040fe20000041840 */
[----:B------:R-:W2:Y:S08]  /*11460*/  LDSM.16.MT88.4 R20, [R192+0x4000] ;  /* 0x00400000c014783b */ /* 0x000eb00000004200 */
[----:B------:R3:W-:Y:S03]  /*11470*/  MUFU.EX2 R34, R2 ;  /* 0x0000000200227308 */ /* 0x0007e60000000800 */
[--C-:B---3--:R-:W-:Y:S07]  /*11480*/  FFMA.FTZ R2, R172, c[0x0][0x2d0], -R13.reuse ;  /* 0x0000b400ac027a23 */ /* 0x108fee000001080d */
[----:B------:R3:W-:Y:S01]  /*11490*/  MUFU.EX2 R33, R2 ;  /* 0x0000000200217308 */ /* 0x0007e20000000800 */
[C---:B--2---:R-:W-:Y:S08]  /*114a0*/  HMMA.16816.F32.BF16 R68, R16.reuse, R20, R68 ;  /* 0x000000141044723c */ /* 0x044ff00000041844 */
[C---:B------:R-:W-:Y:S01]  /*114b0*/  HMMA.16816.F32.BF16 R72, R16.reuse, R22, R72 ;  /* 0x000000161048723c */ /* 0x040fe20000041848 */
[----:B------:R-:W2:Y:S03]  /*114c0*/  LDSM.16.MT88.4 R20, [R193+0x4000] ;  /* 0x00400000c114783b */ /* 0x000ea60000004200 */
[----:B---3--:R-:W-:Y:S02]  /*114d0*/  FADD.FTZ R2, R30, R0 ;  /* 0x000000001e027221 */ /* 0x008fe40000010000 */
[----:B------:R-:W-:Y:S03]  /*114e0*/  FADD.FTZ R0, R161, R164 ;  /* 0x000000a4a1007221 */ /* 0x000fe60000010000 */
[----:B------:R-:W-:Y:S03]  /*114f0*/  LDSM.16.MT88.4 R164, [R192+0x1800] ;  /* 0x00180000c0a4783b */ /* 0x000fe60000004200 */
[----:B------:R-:W-:Y:S02]  /*11500*/  FADD.FTZ R15, R162, R0 ;  /* 0x00000000a20f7221 */ /* 0x000fe40000010000 */
[--C-:B------:R-:W-:Y:S02]  /*11510*/  FFMA.FTZ R0, R175, c[0x0][0x2d0], -R13.reuse ;  /* 0x0000b400af007a23 */ /* 0x100fe4000001080d */
[----:B------:R-:W-:Y:S02]  /*11520*/  FADD.FTZ R2, R29, R2 ;  /* 0x000000021d027221 */ /* 0x000fe40000010000 */
[----:B------:R3:W-:Y:S02]  /*11530*/  MUFU.EX2 R31, R0 ;  /* 0x00000000001f7308 */ /* 0x0007e40000000800 */
[----:B------:R-:W-:Y:S01]  /*11540*/  FADD.FTZ R2, R28, R2 ;  /* 0x000000021c027221 */ /* 0x000fe20000010000 */
[C---:B--2---:R-:W-:Y:S03]  /*11550*/  HMMA.16816.F32.BF16 R76, R16.reuse, R20, R76 ;  /* 0x00000014104c723c */ /* 0x044fe6000004184c */
[--C-:B---3--:R-:W-:Y:S04]  /*11560*/  FFMA.FTZ R0, R176, c[0x0][0x2d0], -R13.reuse ;  /* 0x0000b400b0007a23 */ /* 0x108fe8000001080d */
[----:B------:R2:W3:Y:S01]  /*11570*/  MUFU.EX2 R30, R0 ;  /* 0x00000000001e7308 */ /* 0x0004e20000000800 */
[C---:B------:R-:W-:Y:S01]  /*11580*/  HMMA.16816.F32.BF16 R80, R16.reuse, R22, R80 ;  /* 0x000000161050723c */ /* 0x040fe20000041850 */
[----:B------:R-:W4:Y:S03]  /*11590*/  LDSM.16.MT88.4 R20, [R196+0x4000] ;  /* 0x00400000c414783b */ /* 0x000f260000004200 */
[--C-:B--2---:R-:W-:Y:S02]  /*115a0*/  FFMA.FTZ R0, R177, c[0x0][0x2d0], -R13.reuse ;  /* 0x0000b400b1007a23 */ /* 0x104fe4000001080d */
[----:B------:R-:W-:Y:S01]  /*115b0*/  FFMA.FTZ R13, R12, c[0x0][0x2d0], -R13 ;  /* 0x0000b4000c0d7a23 */ /* 0x000fe2000001080d */
[----:B-1----:R-:W-:Y:S02]  /*115c0*/  F2FP.BF16.PACK_AB R12, R169, R168 ;  /* 0x000000a8a90c723e */ /* 0x002fe400000010ff */
[----:B------:R1:W-:Y:S10]  /*115d0*/  MUFU.EX2 R29, R0 ;  /* 0x00000000001d7308 */ /* 0x0003f40000000800 */
[----:B------:R3:W2:Y:S01]  /*115e0*/  MUFU.EX2 R28, R13 ;  /* 0x0000000d001c7308 */ /* 0x0006a20000000800 */
[C---:B----4-:R-:W-:Y:S08]  /*115f0*/  HMMA.16816.F32.BF16 R84, R16.reuse, R20, R84 ;  /* 0x000000141054723c */ /* 0x050ff00000041854 */
[C---:B------:R-:W-:Y:S01]  /*11600*/  HMMA.16816.F32.BF16 R88, R16.reuse, R22, R88 ;  /* 0x000000161058723c */ /* 0x040fe20000041858 */
[----:B------:R-:W4:Y:S03]  /*11610*/  LDSM.16.MT88.4 R20, [R195+0x4000] ;  /* 0x00400000c314783b */ /* 0x000f260000004200 */
[----:B-1----:R-:W-:Y:S01]  /*11620*/  FADD.FTZ R0, R157, R2 ;  /* 0x000000029d007221 */ /* 0x002fe20000010000 */
[----:B------:R-:W-:Y:S01]  /*11630*/  MOV R157, R3 ;  /* 0x00000003009d7202 */ /* 0x000fe20000000f00 */
[----:B------:R-:W-:Y:S02]  /*11640*/  FADD.FTZ R2, R163, R15 ;  /* 0x0000000fa3027221 */ /* 0x000fe40000010000 */
[----:B------:R-:W-:Y:S01]  /*11650*/  FADD.FTZ R0, R32, R0 ;  /* 0x0000000020007221 */ /* 0x000fe20000010000 */
[----:B---3--:R-:W-:Y:S03]  /*11660*/  F2FP.BF16.PACK_AB R13, R30, R31 ;  /* 0x0000001f1e0d723e */ /* 0x008fe600000010ff */
[----:B------:R-:W-:Y:S01]  /*11670*/  FADD.FTZ R0, R158, R0 ;  /* 0x000000009e007221 */ /* 0x000fe20000010000 */
[----:B--2---:R-:W-:Y:S01]  /*11680*/  F2FP.BF16.PACK_AB R15, R28, R29 ;  /* 0x0000001d1c0f723e */ /* 0x004fe200000010ff */
[----:B------:R-:W-:Y:S02]  /*11690*/  FADD.FTZ R32, R173, R2 ;  /* 0x00000002ad207221 */ /* 0x000fe40000010000 */
[----:B------:R-:W-:Y:S04]  /*116a0*/  FADD.FTZ R0, R14, R0 ;  /* 0x000000000e007221 */ /* 0x000fe80000010000 */
[----:B------:R-:W-:Y:S02]  /*116b0*/  FADD.FTZ R2, R35, R0 ;  /* 0x0000000023027221 */ /* 0x000fe40000010000 */
[----:B------:R-:W-:Y:S02]  /*116c0*/  FADD.FTZ R0, R174, R32 ;  /* 0x00000020ae007221 */ /* 0x000fe40000010000 */
[----:B------:R-:W-:Y:S02]  /*116d0*/  FADD.FTZ R2, R34, R2 ;  /* 0x0000000222027221 */ /* 0x000fe40000010000 */
[C---:B------:R-:W-:Y:S01]  /*116e0*/  FADD.FTZ R0, R178.reuse, R0 ;  /* 0x00000000b2007221 */ /* 0x040fe20000010000 */
        /* <DEDUP_REMOVED lines=14> */
[----:B------:R-:W1:Y:S08]  /*117d0*/  LDSM.16.MT88.4 R16, [R192+0x800] ;  /* 0x00080000c010783b */ /* 0x000e700000004200 */
[----:B------:R-:W-:Y:S01]  /*117e0*/  LDSM.16.MT88.4 R20, [R192+0x1000] ;  /* 0x00100000c014783b */ /* 0x000fe20000004200 */
        /* <DEDUP_REMOVED lines=49> */
[----:B------:R-:W-:Y:S02]  /*11b00*/  F2FP.BF16.PACK_AB R17, R35, R14 ;  /* 0x0000000e2311723e */ /* 0x000fe400000010ff */
[----:B------:R-:W-:Y:S02]  /*11b10*/  F2FP.BF16.PACK_AB R14, R171, R170 ;  /* 0x000000aaab0e723e */ /* 0x000fe400000010ff */
[----:B------:R-:W-:Y:S04]  /*11b20*/  F2FP.BF16.PACK_AB R18, R178, R174 ;  /* 0x000000aeb212723e */ /* 0x000fe800000010ff */
[C---:B------:R-:W-:Y:S07]  /*11b30*/  F2FP.BF16.PACK_AB R19, R33.reuse, R34 ;  /* 0x000000222113723e */ /* 0x040fee00000010ff */
        /* <DEDUP_REMOVED lines=54> */
[C---:B------:R-:W-:Y:S01]  /*11ea0*/  HMMA.16816.F32.BF16 R136, R12.reuse, R22, R136 ;  /* 0x000000160c88723c */ /* 0x040fe20000041888 */
[----:B------:R-:W-:Y:S07]  /*11eb0*/  LDSM.16.MT88.4 R20, [R195+0x3800] ;  /* 0x00380000c314783b */ /* 0x000fee0000004200 */
[C---:B-1----:R-:W-:Y:S08]  /*11ec0*/  HMMA.16816.F32.BF16 R140, R12.reuse, R16, R140 ;  /* 0x000000100c8c723c */ /* 0x042ff0000004188c */
[C---:B------:R-:W-:Y:S01]  /*11ed0*/  HMMA.16816.F32.BF16 R144, R12.reuse, R18, R144 ;  /* 0x000000120c90723c */ /* 0x040fe20000041890 */
[----:B------:R-:W1:Y:S07]  /*11ee0*/  LDSM.16.MT88.4 R16, [R196+0x3800] ;  /* 0x00380000c410783b */ /* 0x000e6e0000004200 */
[C---:B---3--:R-:W-:Y:S08]  /*11ef0*/  HMMA.16816.F32.BF16 R148, R12.reuse, R24, R148 ;  /* 0x000000180c94723c */ /* 0x048ff00000041894 */
[C---:B------:R-:W-:Y:S08]  /*11f00*/  HMMA.16816.F32.BF16 R152, R12.reuse, R26, R152 ;  /* 0x0000001a0c98723c */ /* 0x040ff00000041898 */
        /* <DEDUP_REMOVED lines=24> */
[C---:B---3--:R-:W-:Y:S07]  /*12090*/  HMMA.16816.F32.BF16 R100, R12.reuse, R4, R100 ;  /* 0x000000040c64723c */ /* 0x048fee0000041864 */
        /* <DEDUP_REMOVED lines=11> */
[C---:B-1----:R-:W-:Y:S04]  /*12150*/  HMMA.16816.F32.BF16 R116, R12.reuse, R16, R116 ;  /* 0x000000100c74723c */ /* 0x042fe80000041874 */
[----:B------:R-:W-:Y:S01]  /*12160*/  FADD.FTZ R237, R171, R4 ;  /* 0x00000004abed7221 */ /* 0x000fe20000010000 */
[----:B------:R-:W-:Y:S01]  /*12170*/  MOV R218, R0 ;  /* 0x0000000000da7202 */ /* 0x000fe20000000f00 */
[----:B------:R-:W-:Y:S01]  /*12180*/  FADD.FTZ R239, R28, R2 ;  /* 0x000000021cef7221 */ /* 0x000fe20000010000 */
[----:B------:R-:W-:Y:S01]  /*12190*/  MOV R2, R156 ;  /* 0x0000009c00027202 */ /* 0x000fe20000000f00 */
[C---:B------:R-:W-:Y:S08]  /*121a0*/  HMMA.16816.F32.BF16 R120, R12.reuse, R18, R120 ;  /* 0x000000120c78723c */ /* 0x040ff00000041878 */
[C---:B----4-:R-:W-:Y:S08]  /*121b0*/  HMMA.16816.F32.BF16 R124, R12.reuse, R20, R124 ;  /* 0x000000140c7c723c */ /* 0x050ff0000004187c */
[----:B------:R-:W-:Y:S07]  /*121c0*/  HMMA.16816.F32.BF16 R128, R12, R22, R128 ;  /* 0x000000160c80723c */ /* 0x000fee0000041880 */
[----:B------:R-:W-:Y:S01]  /*121d0*/  MOV R12, R3 ;  /* 0x00000003000c7202 */ /* 0x000fe20000000f00 */
[----:B------:R-:W-:-:S05]  /*121e0*/  @P0 BRA `(.L_x_4297) ;  /* 0xffffc1a000000947 */ /* 0x000fca000383ffff */
.L_x_4288:
[----:B------:R-:W-:Y:S02]  /*121f0*/  @!UPT UIADD3 URZ, URZ, URZ, URZ ;  /* 0x0000003f3f3ff290 */ /* 0x000fe4000fffe03f */
[----:B------:R-:W-:Y:S02]  /*12200*/  MOV R7, 0x1f ;  /* 0x0000001f00077802 */ /* 0x000fe40000000f00 */
[----:B------:R-:W-:Y:S01]  /*12210*/  MOV R6, 0xffffffff ;  /* 0xffffffff00067802 */ /* 0x000fe20000000f00 */
[----:B------:R-:W-:Y:S06]  /*12220*/  BRA.DIV ~URZ, `(.L_x_4298) ;  /* 0x000066a27f007947 */ /* 0x000fec000b800000 */
[----:B------:R1:W2:Y:S02]  /*12230*/  SHFL.BFLY PT, R0, R237, 0x2, 0x1f ;  /* 0x0c401f00ed007f89 */ /* 0x0002a400000e0000 */
.L_x_4371:
[----:B--2---:R-:W-:Y:S01]  /*12240*/  FADD.FTZ R0, R0, R237 ;  /* 0x000000ed00007221 */ /* 0x004fe20000010000 */
[----:B------:R-:W-:Y:S05]  /*12250*/  BRA.DIV ~URZ, `(.L_x_4299) ;  /* 0x000066d27f007947 */ /* 0x000fea000b800000 */
[----:B------:R-:W2:Y:S04]  /*12260*/  SHFL.BFLY PT, R2, R239, 0x2, 0x1f ;  /* 0x0c401f00ef027f89 */ /* 0x000ea800000e0000 */
[----:B------:R-:W3:Y:S01]  /*12270*/  SHFL.BFLY PT, R5, R0, 0x1, 0x1f ;  /* 0x0c201f0000057f89 */ /* 0x000ee200000e0000 */
[----:B--2---:R-:W-:-:S02]  /*12280*/  FADD.FTZ R4, R2, R239 ;  /* 0x000000ef02047221 */ /* 0x004fc40000010000 */
[----:B---3--:R-:W-:-:S03]  /*12290*/  FADD.FTZ R0, R0, R5 ;  /* 0x0000000500007221 */ /* 0x008fc60000010000 */
[----:B------:R2:W3:Y:S04]  /*122a0*/  SHFL.BFLY PT, R3, R4, 0x1, 0x1f ;  /* 0x0c201f0004037f89 */ /* 0x0004e800000e0000 */
.L_x_4372:
        /* <DEDUP_REMOVED lines=9> */
[----:B------:R2:W4:Y:S01]  /*12340*/  @P1 MUFU.LG2 R5, R0 ;  /* 0x0000000000051308 */ /* 0x0005220000000c00 */
        /* <DEDUP_REMOVED lines=66> */
[----:B------:R3:W5:Y:S01]  /*12770*/  @P0 MUFU.LG2 R2, R3 ;  /* 0x0000000300020308 */ /* 0x0007620000000c00 */
[----:B----4-:R-:W-:-:S02]  /*12780*/  @P1 FMUL.FTZ R5, R5, 0.69314718246459960938 ;  /* 0x3f31721805051820 */ /* 0x010fc40000410000 */
[C---:B--2---:R-:W-:Y:S02]  /*12790*/  FMUL.FTZ R128, R0.reuse, R138 ;  /* 0x0000008a00807220 */ /* 0x044fe40000410000 */
[C---:B------:R-:W-:Y:S02]  /*127a0*/  FMUL.FTZ R129, R0.reuse, R139 ;  /* 0x0000008b00817220 */ /* 0x040fe40000410000 */
[C---:B------:R-:W-:Y:S02]  /*127b0*/  FMUL.FTZ R138, R0.reuse, R146 ;  /* 0x00000092008a7220 */ /* 0x040fe40000410000 */
[C---:B------:R-:W-:Y:S02]  /*127c0*/  FMUL.FTZ R139, R0.reuse, R147 ;  /* 0x00000093008b7220 */ /* 0x040fe40000410000 */
[C---:B------:R-:W-:Y:S02]  /*127d0*/  FMUL.FTZ R146, R0.reuse, R42 ;  /* 0x0000002a00927220 */ /* 0x040fe40000410000 */
[----:B------:R-:W-:-:S02]  /*127e0*/  FMUL.FTZ R147, R0, R43 ;  /* 0x0000002b00937220 */ /* 0x000fc40000410000 */
[C---:B------:R-:W-:Y:S01]  /*127f0*/  FMUL.FTZ R42, R0.reuse, R46 ;  /* 0x0000002e002a7220 */ /* 0x040fe20000410000 */
[----:B---3--:R-:W-:Y:S01]  /*12800*/  @P0 MOV R3, 0x3f317218 ;  /* 0x3f31721800030802 */ /* 0x008fe20000000f00 */
        /* <DEDUP_REMOVED lines=15> */
[----:B-----5:R-:W-:Y:S02]  /*12900*/  @P0 FMUL.FTZ R2, R2, 0.69314718246459960938 ;  /* 0x3f31721802020820 */ /* 0x020fe40000410000 */
        /* <DEDUP_REMOVED lines=47> */
.L_x_4245:
        /* <DEDUP_REMOVED lines=17> */
.L_x_4301:
[----:B------:R-:W-:Y:S05]  /*12d10*/  BSYNC B0 ;  /* 0x0000000000007941 */ /* 0x000fea0003800000 */
.L_x_4300:
        /* <DEDUP_REMOVED lines=19> */
[----:B------:R-:W-:Y:S02]  /*12e50*/  ISETP.NE.U32.AND P0, PT, RZ, c[0x0][0x508], PT ;  /* 0x00014200ff007a0c */ /* 0x000fe40003f05070 */
[----:B------:R-:W-:Y:S02]  /*12e60*/  ISETP.NE.U32.AND P2, PT, RZ, c[0x0][0x500], PT ;  /* 0x00014000ff007a0c */ /* 0x000fe40003f45070 */
[----:B------:R-:W-:-:S02]  /*12e70*/  ISETP.NE.AND.EX P1, PT, RZ, c[0x0][0x50c], PT, P0 ;  /* 0x00014300ff007a0c */ /* 0x000fc40003f25300 */
        /* <DEDUP_REMOVED lines=106> */
[----:B---3--:R-:W-:-:S03]  /*13520*/  F2FP.BF16.PACK_AB R3, R111, R110 ;  /* 0x0000006e6f03723e */ /* 0x008fc600000010ff */
[----:B------:R2:W-:Y:S01]  /*13530*/  STS [R10+0xc000], R4 ;  /* 0x00c000040a007388 */ /* 0x0005e20000000800 */
[----:B----4-:R-:W-:-:S03]  /*13540*/  F2FP.BF16.PACK_AB R2, R113, R112 ;  /* 0x000000707102723e */ /* 0x010fc600000010ff */
[----:B------:R3:W-:Y:S04]  /*13550*/  STS [R10+0xc400], R3 ;  /* 0x00c400030a007388 */ /* 0x0007e80000000800 */
[----:B------:R3:W-:Y:S01]  /*13560*/  STS [R7+0xc000], R2 ;  /* 0x00c0000207007388 */ /* 0x0007e20000000800 */
[----:B-1----:R-:W-:-:S03]  /*13570*/  F2FP.BF16.PACK_AB R0, R107, R106 ;  /* 0x0000006a6b00723e */ /* 0x002fc600000010ff */
[----:B------:R-:W4:Y:S01]  /*13580*/  LDL.LU R8, [R1+0x48] ;  /* 0x0000480001087983 */ /* 0x000f220000300800 */
[----:B------:R-:W-:-:S03]  /*13590*/  IMAD.MOV.U32 R12, RZ, RZ, c[0x0][0x388] ;  /* 0x0000e200ff0c7624 */ /* 0x000fc600078e00ff */
[----:B------:R1:W-:Y:S01]  /*135a0*/  STS [R7+0xc400], R0 ;  /* 0x00c4000007007388 */ /* 0x0003e20000000800 */
[----:B--2---:R-:W-:Y:S02]  /*135b0*/  F2FP.BF16.PACK_AB R4, R109, R108 ;  /* 0x0000006c6d04723e */ /* 0x004fe400000010ff */
[----:B---3--:R-:W-:-:S03]  /*135c0*/  F2FP.BF16.PACK_AB R3, R103, R102 ;  /* 0x000000666703723e */ /* 0x008fc600000010ff */
[----:B------:R2:W-:Y:S01]  /*135d0*/  STS [R6+0xc000], R4 ;  /* 0x00c0000406007388 */ /* 0x0005e20000000800 */
[----:B------:R-:W-:-:S03]  /*135e0*/  F2FP.BF16.PACK_AB R2, R101, R100 ;  /* 0x000000646502723e */ /* 0x000fc600000010ff */
[----:B------:R3:W-:Y:S04]  /*135f0*/  STS [R6+0xc400], R3 ;  /* 0x00c4000306007388 */ /* 0x0007e80000000800 */
[----:B------:R3:W-:Y:S01]  /*13600*/  STS [R5+0xc000], R2 ;  /* 0x00c0000205007388 */ /* 0x0007e20000000800 */
[----:B-1----:R-:W-:-:S05]  /*13610*/  F2FP.BF16.PACK_AB R0, R91, R90 ;  /* 0x0000005a5b00723e */ /* 0x002fca00000010ff */
[----:B------:R1:W-:Y:S01]  /*13620*/  STS [R5+0xc400], R0 ;  /* 0x00c4000005007388 */ /* 0x0003e20000000800 */
[----:B--2---:R-:W-:Y:S01]  /*13630*/  IMAD.MOV.U32 R4, RZ, RZ, 0x4 ;  /* 0x00000004ff047424 */ /* 0x004fe200078e00ff */
[----:B---3--:R-:W-:-:S03]  /*13640*/  F2FP.BF16.PACK_AB R3, R85, R84 ;  /* 0x000000545503723e */ /* 0x008fc600000010ff */
[----:B------:R-:W-:Y:S02]  /*13650*/  @P1 IMAD.WIDE R6, R247, R4, c[0x0][0x508] ;  /* 0x00014200f7061625 */ /* 0x000fe400078e0204 */
[----:B------:R-:W-:Y:S02]  /*13660*/  STS [R9+0xc000], R3 ;  /* 0x00c0000309007388 */ /* 0x000fe40000000800 */
[----:B------:R-:W-:Y:S01]  /*13670*/  IMAD.MOV.U32 R2, RZ, RZ, RZ ;  /* 0x000000ffff027224 */ /* 0x000fe200078e00ff */
[----:B-1----:R-:W-:Y:S01]  /*13680*/  F2FP.BF16.PACK_AB R0, R79, R78 ;  /* 0x0000004e4f00723e */ /* 0x002fe200000010ff */
[----:B------:R-:W-:-:S04]  /*13690*/  IMAD.WIDE R4, R247, R4, c[0x0][0x500] ;  /* 0x00014000f7047625 */ /* 0x000fc800078e0204 */
[----:B------:R1:W-:Y:S04]  /*136a0*/  STS [R9+0xc400], R0 ;  /* 0x00c4000009007388 */ /* 0x0003e80000000800 */
[----:B------:R-:W-:Y:S06]  /*136b0*/  BAR.SYNC.DEFER_BLOCKING 0x1, 0x100 ;  /* 0x0044000000007b1d */ /* 0x000fec0000010000 */
[----:B------:R2:W5:Y:S04]  /*136c0*/  @P1 LDG.E R12, [R6.64] ;  /* 0x00000006060c1981 */ /* 0x000568000c1e1900 */
[----:B------:R2:W5:Y:S01]  /*136d0*/  @P2 LDG.E R2, [R4.64] ;  /* 0x0000000604022981 */ /* 0x000562000c1e1900 */
[----:B----4-:R-:W-:-:S04]  /*136e0*/  ISETP.NE.AND P0, PT, R8, RZ, PT ;  /* 0x000000ff0800720c */ /* 0x010fc80003f05270 */
[----:B-1----:R-:W-:Y:S01]  /*136f0*/  SEL R0, R8, c[0x0][0x3d4], P0 ;  /* 0x0000f50008007a07 */ /* 0x002fe20000000000 */
[----:B------:R-:W-:Y:S05]  /*13700*/  @P1 BRA `(.L_x_4304) ;  /* 0x0000004000001947 */ /* 0x000fea0003800000 */
[----:B--2---:R-:W-:Y:S05]  /*13710*/  @!P2 BRA `(.L_x_4304) ;  /* 0x000000300000a947 */ /* 0x004fea0003800000 */
[----:B-----5:R1:W2:Y:S04]  /*13720*/  LDG.E R12, [R4.64] ;  /* 0x00000006040c7981 */ /* 0x0202a8000c1e1900 */
[----:B-1----:R-:W2:Y:S02]  /*13730*/  LDG.E R4, [R4.64+0x4] ;  /* 0x0000040604047981 */ /* 0x002ea4000c1e1900 */
[----:B--2---:R-:W-:Y:S02]  /*13740*/  IADD3 R12, -R12, R4, RZ ;  /* 0x000000040c0c7210 */ /* 0x004fe40007ffe1ff */
.L_x_4304:
[----:B--2---:R-:W2:Y:S04]  /*13750*/  LDL R3, [R1+0x14] ;  /* 0x0000140001037983 */ /* 0x004ea80000100800 */
        /* <DEDUP_REMOVED lines=18> */
[----:B-1----:R-:W-:-:S04]  /*13880*/  IMAD R4, R7, R0, RZ ;  /* 0x0000000007047224 */ /* 0x002fc800078e02ff */
[C---:B------:R-:W-:Y:S02]  /*13890*/  IMAD R10, R6.reuse, R5, R4 ;  /* 0x00000005060a7224 */ /* 0x040fe400078e0204 */
[----:B------:R-:W-:Y:S01]  /*138a0*/  IMAD.WIDE.U32 R6, R6, R0, RZ ;  /* 0x0000000006067225 */ /* 0x000fe200078e00ff */
[----:B------:R-:W-:-:S03]  /*138b0*/  LOP3.LUT R252, R252, 0xfffffffb, RZ, 0xc0, !PT ;  /* 0xfffffffbfcfc7812 */ /* 0x000fc600078ec0ff */
        /* <DEDUP_REMOVED lines=40> */
[----:B------:R-:W3:Y:S01]  /*13b40*/  SHFL.IDX PT, R8, R8, 0x1, 0x1c1f ;  /* 0x003c1f0008087f89 */ /* 0x000ee200000e0000 */
[----:B------:R-:W-:Y:S01]  /*13b50*/  IADD3 R7, R5, 0x8, RZ ;  /* 0x0000000805077810 */ /* 0x000fe20007ffe0ff */
[----:B--2---:R-:W-:-:S05]  /*13b60*/  IMAD R4, R12, c[0x0][0x4e8], RZ ;  /* 0x00013a000c047a24 */ /* 0x004fca00078e02ff */
[-C--:B------:R-:W-:Y:S02]  /*13b70*/  ISETP.GE.OR P1, PT, R5, R4.reuse, P0 ;  /* 0x000000040500720c */ /* 0x080fe40000726670 */
[----:B------:R-:W-:-:S11]  /*13b80*/  ISETP.GE.OR P0, PT, R7, R4, P0 ;  /* 0x000000040700720c */ /* 0x000fd60000706670 */
[----:B-1----:R1:W-:Y:S01]  /*13b90*/  @!P1 ST.E [R10.64], R21 ;  /* 0x000000150a009985 */ /* 0x0023e2000c101906 */
[----:B------:R-:W-:-:S03]  /*13ba0*/  ISETP.GE.AND P1, PT, R7, R4, PT ;  /* 0x000000040700720c */ /* 0x000fc60003f26270 */
[----:B---3--:R1:W-:Y:S01]  /*13bb0*/  @!P0 ST.E [R8.64], R20 ;  /* 0x0000001408008985 */ /* 0x0083e2000c101906 */
[----:B------:R-:W-:-:S09]  /*13bc0*/  ISETP.GE.AND P0, PT, R5, R4, PT ;  /* 0x000000040500720c */ /* 0x000fd20003f06270 */
[----:B------:R-:W-:Y:S01]  /*13bd0*/  @P1 LOP3.LUT R252, R252, 0x4, RZ, 0xfc, !PT ;  /* 0x00000004fcfc1812 */ /* 0x000fe200078efcff */
        /* <DEDUP_REMOVED lines=55> */
.L_x_4373:
[----:B------:R-:W-:Y:S05]  /*13f50*/  BRA.DIV ~URZ, `(.L_x_4307) ;  /* 0x00004b427f007947 */ /* 0x000fea000b800000 */
[----:B------:R3:W4:Y:S02]  /*13f60*/  SHFL.IDX PT, R0, R15, RZ, 0x181f ;  /* 0x00181fff0f007589 */ /* 0x00072400000e0000 */
.L_x_4374:
        /* <DEDUP_REMOVED lines=26> */
.L_x_4309:
[----:B------:R-:W-:Y:S05]  /*14110*/  BSYNC B0 ;  /* 0x0000000000007941 */ /* 0x000fea0003800000 */
.L_x_4308:
[----:B------:R-:W-:Y:S05]  /*14120*/  BRA.DIV ~URZ, `(.L_x_4310) ;  /* 0x000049d27f007947 */ /* 0x000fea000b800000 */
[----:B--2---:R2:W1:Y:S04]  /*14130*/  SHFL.IDX PT, R6, R14, 0x1, 0x181f ;  /* 0x00381f000e067f89 */ /* 0x00446800000e0000 */
[----:B----4-:R2:W4:Y:S02]  /*14140*/  SHFL.IDX PT, R0, R15, 0x1, 0x181f ;  /* 0x00381f000f007f89 */ /* 0x01052400000e0000 */
.L_x_4375:
        /* <DEDUP_REMOVED lines=27> */
.L_x_4312:
[----:B------:R-:W-:Y:S05]  /*14300*/  BSYNC B0 ;  /* 0x0000000000007941 */ /* 0x000fea0003800000 */
.L_x_4311:
[----:B------:R-:W-:Y:S05]  /*14310*/  BRA.DIV ~URZ, `(.L_x_4313) ;  /* 0x000048a27f007947 */ /* 0x000fea000b800000 */
[----:B-1----:R1:W2:Y:S02]  /*14320*/  SHFL.IDX PT, R6, R14, 0x2, 0x181f ;  /* 0x00581f000e067f89 */ /* 0x0022a400000e0000 */
.L_x_4376:
[----:B------:R-:W-:Y:S05]  /*14330*/  BRA.DIV ~URZ, `(.L_x_4314) ;  /* 0x000048f27f007947 */ /* 0x000fea000b800000 */
[----:B----4-:R4:W1:Y:S02]  /*14340*/  SHFL.IDX PT, R0, R15, 0x2, 0x181f ;  /* 0x00581f000f007f89 */ /* 0x01086400000e0000 */
.L_x_4377:
        /* <DEDUP_REMOVED lines=27> */
.L_x_4316:
[----:B------:R-:W-:Y:S05]  /*14500*/  BSYNC B0 ;  /* 0x0000000000007941 */ /* 0x000fea0003800000 */
.L_x_4315:
[----:B------:R-:W-:Y:S05]  /*14510*/  BRA.DIV ~URZ, `(.L_x_4317) ;  /* 0x000047727f007947 */ /* 0x000fea000b800000 */
[----:B--2---:R2:W3:Y:S04]  /*14520*/  SHFL.IDX PT, R6, R14, 0x3, 0x181f ;  /* 0x00781f000e067f89 */ /* 0x0044e800000e0000 */
[----:B-1----:R2:W1:Y:S02]  /*14530*/  SHFL.IDX PT, R0, R15, 0x3, 0x181f ;  /* 0x00781f000f007f89 */ /* 0x00246400000e0000 */
.L_x_4378:
        /* <DEDUP_REMOVED lines=28> */
.L_x_4305:
        /* <DEDUP_REMOVED lines=34> */
.L_x_4379:
[----:B------:R-:W-:Y:S05]  /*14920*/  BRA.DIV ~URZ, `(.L_x_4320) ;  /* 0x000044927f007947 */ /* 0x000fea000b800000 */
[----:B------:R3:W4:Y:S02]  /*14930*/  SHFL.IDX PT, R0, R19, RZ, 0x1c1f ;  /* 0x001c1fff13007589 */ /* 0x00072400000e0000 */
.L_x_4380:
[----:B------:R-:W-:Y:S01]  /*14940*/  BSSY B0, `(.L_x_4321) ;  /* 0x00000c7000007945 */ /* 0x000fe20003800000 */
[----:B------:R-:W-:Y:S05]  /*14950*/  @P0 BRA `(.L_x_4322) ;  /* 0x00000c5000000947 */ /* 0x000fea0003800000 */
[C---:B------:R-:W-:Y:S02]  /*14960*/  ISETP.GE.AND P0, PT, R238.reuse, c[0x0][0x3c8], PT ;  /* 0x0000f200ee007a0c */ /* 0x040fe40003f06270 */
[C---:B------:R-:W-:Y:S02]  /*14970*/  IADD3 R10, R238.reuse, 0x8, RZ ;  /* 0x00000008ee0a7810 */ /* 0x040fe40007ffe0ff */
[----:B------:R-:W-:Y:S02]  /*14980*/  IADD3 R12, R238, 0x10, RZ ;  /* 0x00000010ee0c7810 */ /* 0x000fe40007ffe0ff */
[----:B------:R-:W-:Y:S02]  /*14990*/  ISETP.GE.AND P2, PT, R10, c[0x0][0x3c8], PT ;  /* 0x0000f2000a007a0c */ /* 0x000fe40003f46270 */
[----:B------:R-:W-:-:S02]  /*149a0*/  SHF.R.S32.HI R6, RZ, 0x1f, R238 ;  /* 0x0000001fff067819 */ /* 0x000fc400000114ee */
[----:B------:R-:W-:Y:S02]  /*149b0*/  ISETP.GE.AND P1, PT, R12, c[0x0][0x3c8], PT ;  /* 0x0000f2000c007a0c */ /* 0x000fe40003f26270 */
[C---:B------:R-:W-:Y:S02]  /*149c0*/  IADD3 R5, R238.reuse, 0x18, RZ ;  /* 0x00000018ee057810 */ /* 0x040fe40007ffe0ff */
[C---:B----4-:R-:W-:Y:S02]  /*149d0*/  @!P0 LEA R2, P3, R238.reuse, R0, 0x2 ;  /* 0x00000000ee028211 */ /* 0x050fe400078610ff */
[----:B------:R-:W-:Y:S02]  /*149e0*/  ISETP.GE.AND P4, PT, R5, c[0x0][0x3c8], PT ;  /* 0x0000f20005007a0c */ /* 0x000fe40003f86270 */
[C---:B--2---:R-:W-:Y:S02]  /*149f0*/  @!P0 LEA.HI.X R3, R238.reuse, R4, R6, 0x2, P3 ;  /* 0x00000004ee038211 */ /* 0x044fe400018f1406 */
[----:B------:R-:W-:-:S02]  /*14a00*/  IADD3 R13, R238, 0x8, RZ ;  /* 0x00000008ee0d7810 */ /* 0x000fc40007ffe0ff */
[----:B------:R-:W-:Y:S01]  /*14a10*/  SHF.R.S32.HI R7, RZ, 0x1f, R12 ;  /* 0x0000001fff077819 */ /* 0x000fe2000001140c */
[----:B------:R2:W-:Y:S01]  /*14a20*/  @!P0 ST.E.64 [R2.64], R22 ;  /* 0x0000001602008985 */ /* 0x0005e2000c101b06 */
[-C--:B------:R-:W-:Y:S02]  /*14a30*/  @!P2 LEA R8, P0, R10, R0.reuse, 0x2 ;  /* 0x000000000a08a211 */ /* 0x080fe400078010ff */
[----:B------:R-:W-:Y:S02]  /*14a40*/  SHF.R.S32.HI R13, RZ, 0x1f, R13 ;  /* 0x0000001fff0d7819 */ /* 0x000fe4000001140d */
[----:B------:R-:W-:Y:S02]  /*14a50*/  @!P1 LEA R6, P5, R12, R0, 0x2 ;  /* 0x000000000c069211 */ /* 0x000fe400078a10ff */
[-C--:B------:R-:W-:Y:S02]  /*14a60*/  @!P2 LEA.HI.X R9, R10, R4.reuse, R13, 0x2, P0 ;  /* 0x000000040a09a211 */ /* 0x080fe400000f140d */
[----:B------:R-:W-:-:S02]  /*14a70*/  @!P1 LEA.HI.X R7, R12, R4, R7, 0x2, P5 ;  /* 0x000000040c079211 */ /* 0x000fc400028f1407 */
[----:B------:R-:W-:Y:S01]  /*14a80*/  SHF.R.S32.HI R11, RZ, 0x1f, R5 ;  /* 0x0000001fff0b7819 */ /* 0x000fe20000011405 */
[----:B------:R4:W-:Y:S01]  /*14a90*/  @!P2 ST.E.64 [R8.64], R26 ;  /* 0x0000001a0800a985 */ /* 0x0009e2000c101b06 */
        /* <DEDUP_REMOVED lines=8> */
[C---:B------:R-:W-:Y:S02]  /*14b20*/  IADD3 R20, R238.reuse, 0xf8, RZ ;  /* 0x000000f8ee147810 */ /* 0x040fe40007ffe0ff */
[C---:B------:R-:W-:Y:S02]  /*14b30*/  IADD3 R118, R238.reuse, 0xe8, RZ ;  /* 0x000000e8ee767810 */ /* 0x040fe40007ffe0ff */
[C---:B--2---:R-:W-:Y:S02]  /*14b40*/  IADD3 R2, R238.reuse, 0x28, RZ ;  /* 0x00000028ee027810 */ /* 0x044fe40007ffe0ff */
[----:B------:R-:W-:Y:S02]  /*14b50*/  IADD3 R3, R238, 0x20, RZ ;  /* 0x00000020ee037810 */ /* 0x000fe40007ffe0ff */
[----:B------:R-:W-:Y:S02]  /*14b60*/  ISETP.GE.AND P6, PT, R2, c[0x0][0x3c8], PT ;  /* 0x0000f20002007a0c */ /* 0x000fe40003fc6270 */
[----:B------:R-:W-:-:S02]  /*14b70*/  ISETP.GE.AND P3, PT, R3, c[0x0][0x3c8], PT ;  /* 0x0000f20003007a0c */ /* 0x000fc40003f66270 */
[C---:B------:R-:W-:Y:S02]  /*14b80*/  IADD3 R23, R238.reuse, 0xd8, RZ ;  /* 0x000000d8ee177810 */ /* 0x040fe40007ffe0ff */
[C---:B------:R-:W-:Y:S02]  /*14b90*/  IADD3 R22, R238.reuse, 0xf0, RZ ;  /* 0x000000f0ee167810 */ /* 0x040fe40007ffe0ff */
[----:B----4-:R-:W-:Y:S02]  /*14ba0*/  SHF.R.S32.HI R9, RZ, 0x1f, R3 ;  /* 0x0000001fff097819 */ /* 0x010fe40000011403 */
[----:B------:R-:W-:Y:S02]  /*14bb0*/  SHF.R.S32.HI R118, RZ, 0x1f, R118 ;  /* 0x0000001fff767819 */ /* 0x000fe40000011476 */
[----:B-----5:R-:W-:Y:S02]  /*14bc0*/  IADD3 R6, R238, 0x30, RZ ;  /* 0x00000030ee067810 */ /* 0x020fe40007ffe0ff */
[----:B------:R-:W-:-:S02]  /*14bd0*/  SHF.R.S32.HI R7, RZ, 0x1f, R2 ;  /* 0x0000001fff077819 */ /* 0x000fc40000011402 */
[----:B------:R-:W-:Y:S02]  /*14be0*/  ISETP.GE.AND P2, PT, R6, c[0x0][0x3c8], PT ;  /* 0x0000f20006007a0c */ /* 0x000fe40003f46270 */
[CC--:B------:R-:W-:Y:S02]  /*14bf0*/  @!P6 LEA R12, P0, R2.reuse, R0.reuse, 0x2 ;  /* 0x00000000020ce211 */ /* 0x0c0fe400078010ff */
[C---:B------:R-:W-:Y:S02]  /*14c00*/  @!P3 LEA R8, P1, R3.reuse, R0, 0x2 ;  /* 0x000000000308b211 */ /* 0x040fe400078210ff */
[-C--:B------:R-:W-:Y:S02]  /*14c10*/  @!P6 LEA.HI.X R13, R2, R4.reuse, R7, 0x2, P0 ;  /* 0x00000004020de211 */ /* 0x080fe400000f1407 */
[----:B------:R-:W-:Y:S02]  /*14c20*/  IADD3 R2, R238, 0x48, RZ ;  /* 0x00000048ee027810 */ /* 0x000fe40007ffe0ff */
[----:B------:R-:W-:-:S02]  /*14c30*/  @!P3 LEA.HI.X R9, R3, R4, R9, 0x2, P1 ;  /* 0x000000040309b211 */ /* 0x000fc400008f1409 */
[----:B------:R-:W-:Y:S02]  /*14c40*/  IADD3 R3, R238, 0x40, RZ ;  /* 0x00000040ee037810 */ /* 0x000fe40007ffe0ff */
[----:B------:R-:W-:Y:S01]  /*14c50*/  ISETP.GE.AND P4, PT, R2, c[0x0][0x3c8], PT ;  /* 0x0000f20002007a0c */ /* 0x000fe20003f86270 */
[----:B------:R2:W-:Y:S01]  /*14c60*/  @!P3 ST.E.64 [R8.64], R28 ;  /* 0x0000001c0800b985 */ /* 0x0005e2000c101b06 */
[----:B------:R-:W-:Y:S02]  /*14c70*/  ISETP.GE.AND P3, PT, R3, c[0x0][0x3c8], PT ;  /* 0x0000f20003007a0c */ /* 0x000fe40003f66270 */
[----:B------:R-:W-:Y:S01]  /*14c80*/  SHF.R.S32.HI R7, RZ, 0x1f, R5 ;  /* 0x0000001fff077819 */ /* 0x000fe20000011405 */
[----:B------:R4:W-:Y:S01]  /*14c90*/  @!P6 ST.E.64 [R12.64], R34 ;  /* 0x000000220c00e985 */ /* 0x0009e2000c101b06 */
[----:B-1----:R-:W-:-:S04]  /*14ca0*/  @!P5 LEA R10, P0, R5, R0, 0x2 ;  /* 0x00000000050ad211 */ /* 0x002fc800078010ff */
[----:B------:R-:W-:Y:S02]  /*14cb0*/  @!P5 LEA.HI.X R11, R5, R4, R7, 0x2, P0 ;  /* 0x00000004050bd211 */ /* 0x000fe400000f1407 */
[----:B------:R-:W-:Y:S02]  /*14cc0*/  IADD3 R5, R238, 0x58, RZ ;  /* 0x00000058ee057810 */ /* 0x000fe40007ffe0ff */
[----:B------:R-:W-:Y:S02]  /*14cd0*/  SHF.R.S32.HI R7, RZ, 0x1f, R2 ;  /* 0x0000001fff077819 */ /* 0x000fe40000011402 */
[----:B------:R-:W-:-:S04]  /*14ce0*/  @!P4 LEA R14, P0, R2, R0, 0x2 ;  /* 0x00000000020ec211 */ /* 0x000fc800078010ff */
[----:B------:R-:W-:Y:S02]  /*14cf0*/  @!P4 LEA.HI.X R15, R2, R4, R7, 0x2, P0 ;  /* 0x00000004020fc211 */ /* 0x000fe400000f1407 */
[----:B------:R-:W-:Y:S02]  /*14d00*/  IADD3 R2, R238, 0x68, RZ ;  /* 0x00000068ee027810 */ /* 0x000fe40007ffe0ff */
[----:B------:R-:W-:Y:S02]  /*14d10*/  SHF.R.S32.HI R7, RZ, 0x1f, R5 ;  /* 0x0000001fff077819 */ /* 0x000fe40000011405 */
[----:B------:R-:W-:Y:S02]  /*14d20*/  ISETP.GE.AND P6, PT, R2, c[0x0][0x3c8], PT ;  /* 0x0000f20002007a0c */ /* 0x000fe40003fc6270 */
[----:B--2---:R-:W-:Y:S02]  /*14d30*/  SHF.R.S32.HI R9, RZ, 0x1f, R6 ;  /* 0x0000001fff097819 */ /* 0x004fe40000011406 */
[----:B------:R-:W-:-:S04]  /*14d40*/  @!P2 LEA R8, P1, R6, R0, 0x2 ;  /* 0x000000000608a211 */ /* 0x000fc800078210ff */
[----:B------:R-:W-:Y:S02]  /*14d50*/  @!P2 LEA.HI.X R9, R6, R4, R9, 0x2, P1 ;  /* 0x000000040609a211 */ /* 0x000fe400008f1409 */
[----:B------:R-:W-:-:S03]  /*14d60*/  IADD3 R6, R238, 0x50, RZ ;  /* 0x00000050ee067810 */ /* 0x000fc60007ffe0ff */
[----:B------:R1:W-:Y:S01]  /*14d70*/  @!P2 ST.E.64 [R8.64], R32 ;  /* 0x000000200800a985 */ /* 0x0003e2000c101b06 */
[----:B------:R-:W-:-:S03]  /*14d80*/  ISETP.GE.AND P2, PT, R6, c[0x0][0x3c8], PT ;  /* 0x0000f20006007a0c */ /* 0x000fc60003f46270 */
[----:B------:R2:W-:Y:S01]  /*14d90*/  @!P5 ST.E.64 [R10.64], R132 ;  /* 0x000000840a00d985 */ /* 0x0005e2000c101b06 */
[----:B------:R-:W-:-:S13]  /*14da0*/  ISETP.GE.AND P5, PT, R5, c[0x0][0x3c8], PT ;  /* 0x0000f20005007a0c */ /* 0x000fda0003fa6270 */
[----:B----4-:R-:W-:-:S04]  /*14db0*/  @!P5 LEA R12, P0, R5, R0, 0x2 ;  /* 0x00000000050cd211 */ /* 0x010fc800078010ff */
        /* <DEDUP_REMOVED lines=8> */
[----:B------:R-:W-:Y:S01]  /*14e40*/  @!P6 LEA.HI.X R11, R2, R4, R7, 0x2, P0 ;  /* 0x00000004020be211 */ /* 0x000fe200000f1407 */
[----:B------:R1:W-:Y:S01]  /*14e50*/  @!P3 ST.E.64 [R8.64], R36 ;  /* 0x000000240800b985 */ /* 0x0003e2000c101b06 */
[----:B------:R-:W-:Y:S02]  /*14e60*/  ISETP.GE.AND P3, PT, R3, c[0x0][0x3c8], PT ;  /* 0x0000f20003007a0c */ /* 0x000fe40003f66270 */
[----:B------:R-:W-:Y:S01]  /*14e70*/  IADD3 R2, R238, 0x88, RZ ;  /* 0x00000088ee027810 */ /* 0x000fe20007ffe0ff */
[----:B------:R-:W-:Y:S01]  /*14e80*/  @!P4 ST.E.64 [R14.64], R136 ;  /* 0x000000880e00c985 */ /* 0x000fe2000c101b06 */
[----:B------:R-:W-:-:S02]  /*14e90*/  ISETP.GE.AND P4, PT, R5, c[0x0][0x3c8], PT ;  /* 0x0000f20005007a0c */ /* 0x000fc40003f86270 */
[----:B------:R-:W-:Y:S02]  /*14ea0*/  SHF.R.S32.HI R7, RZ, 0x1f, R5 ;  /* 0x0000001fff077819 */ /* 0x000fe40000011405 */
[----:B-1----:R-:W-:Y:S02]  /*14eb0*/  SHF.R.S32.HI R9, RZ, 0x1f, R6 ;  /* 0x0000001fff097819 */ /* 0x002fe40000011406 */
[----:B------:R-:W-:-:S04]  /*14ec0*/  @!P2 LEA R8, P1, R6, R0, 0x2 ;  /* 0x000000000608a211 */ /* 0x000fc800078210ff */
[----:B------:R-:W-:Y:S02]  /*14ed0*/  @!P2 LEA.HI.X R9, R6, R4, R9, 0x2, P1 ;  /* 0x000000040609a211 */ /* 0x000fe400008f1409 */
[----:B------:R-:W-:-:S03]  /*14ee0*/  IADD3 R6, R238, 0x70, RZ ;  /* 0x00000070ee067810 */ /* 0x000fc60007ffe0ff */
[----:B------:R1:W-:Y:S01]  /*14ef0*/  @!P2 ST.E.64 [R8.64], R40 ;  /* 0x000000280800a985 */ /* 0x0003e2000c101b06 */
[----:B------:R-:W-:-:S03]  /*14f00*/  ISETP.GE.AND P2, PT, R6, c[0x0][0x3c8], PT ;  /* 0x0000f20006007a0c */ /* 0x000fc60003f46270 */
[----:B------:R2:W-:Y:S01]  /*14f10*/  @!P5 ST.E.64 [R12.64], R48 ;  /* 0x000000300c00d985 */ /* 0x0005e2000c101b06 */
        /* <DEDUP_REMOVED lines=20> */
[----:B------:R-:W-:-:S02]  /*15060*/  IADD3 R5, R238, 0xa0, RZ ;  /* 0x000000a0ee057810 */ /* 0x000fc40007ffe0ff */
[----:B------:R-:W-:Y:S01]  /*15070*/  SHF.R.S32.HI R2, RZ, 0x1f, R6 ;  /* 0x0000001fff027819 */ /* 0x000fe20000011406 */
[----:B------:R-:W-:Y:S01]  /*15080*/  @!P4 ST.E.64 [R12.64], R64 ;  /* 0x000000400c00c985 */ /* 0x000fe2000c101b06 */
[----:B------:R-:W-:Y:S02]  /*15090*/  ISETP.GE.AND P4, PT, R6, c[0x0][0x3c8], PT ;  /* 0x0000f20006007a0c */ /* 0x000fe40003f86270 */
[----:B------:R-:W-:Y:S02]  /*150a0*/  ISETP.GE.AND P3, PT, R5, c[0x0][0x3c8], PT ;  /* 0x0000f20005007a0c */ /* 0x000fe40003f66270 */
[-C--:B------:R-:W-:Y:S02]  /*150b0*/  @!P6 LEA R16, P0, R7, R0.reuse, 0x2 ;  /* 0x000000000710e211 */ /* 0x080fe400078010ff */
[----:B-1----:R-:W-:Y:S02]  /*150c0*/  SHF.R.S32.HI R9, RZ, 0x1f, R3 ;  /* 0x0000001fff097819 */ /* 0x002fe40000011403 */
[----:B------:R-:W-:-:S04]  /*150d0*/  @!P1 LEA R8, P2, R3, R0, 0x2 ;  /* 0x0000000003089211 */ /* 0x000fc800078410ff */
[----:B------:R-:W-:Y:S02]  /*150e0*/  @!P1 LEA.HI.X R9, R3, R4, R9, 0x2, P2 ;  /* 0x0000000403099211 */ /* 0x000fe400010f1409 */
[----:B------:R-:W-:-:S03]  /*150f0*/  IADD3 R3, R238, 0xa8, RZ ;  /* 0x000000a8ee037810 */ /* 0x000fc60007ffe0ff */
[----:B------:R1:W-:Y:S01]  /*15100*/  @!P1 ST.E.64 [R8.64], R60 ;  /* 0x0000003c08009985 */ /* 0x0003e2000c101b06 */
[----:B------:R-:W-:Y:S02]  /*15110*/  ISETP.GE.AND P2, PT, R3, c[0x0][0x3c8], PT ;  /* 0x0000f20003007a0c */ /* 0x000fe40003f46270 */
[C---:B------:R-:W-:Y:S01]  /*15120*/  @!P4 LEA R14, P1, R6.reuse, R0, 0x2 ;  /* 0x00000000060ec211 */ /* 0x040fe200078210ff */
[----:B------:R2:W-:Y:S03]  /*15130*/  @!P5 ST.E.64 [R10.64], R68 ;  /* 0x000000440a00d985 */ /* 0x0005e6000c101b06 */
[----:B------:R-:W-:Y:S02]  /*15140*/  @!P4 LEA.HI.X R15, R6, R4, R2, 0x2, P1 ;  /* 0x00000004060fc211 */ /* 0x000fe400008f1402 */
[----:B------:R-:W-:Y:S02]  /*15150*/  SHF.R.S32.HI R6, RZ, 0x1f, R5 ;  /* 0x0000001fff067819 */ /* 0x000fe40000011405 */
[----:B------:R-:W-:Y:S01]  /*15160*/  IADD3 R2, R238, 0xb0, RZ ;  /* 0x000000b0ee027810 */ /* 0x000fe20007ffe0ff */
[----:B------:R-:W-:Y:S01]  /*15170*/  @!P4 ST.E.64 [R14.64], R144 ;  /* 0x000000900e00c985 */ /* 0x000fe2000c101b06 */
[----:B------:R-:W-:-:S02]  /*15180*/  ISETP.GE.AND P4, PT, R23, c[0x0][0x3c8], PT ;  /* 0x0000f20017007a0c */ /* 0x000fc40003f86270 */
[----:B------:R-:W-:Y:S02]  /*15190*/  ISETP.GE.AND P1, PT, R2, c[0x0][0x3c8], PT ;  /* 0x0000f20002007a0c */ /* 0x000fe40003f26270 */
[----:B-1----:R-:W-:-:S04]  /*151a0*/  SHF.R.S32.HI R8, RZ, 0x1f, R7 ;  /* 0x0000001fff087819 */ /* 0x002fc80000011407 */
[----:B------:R-:W-:Y:S02]  /*151b0*/  @!P6 LEA.HI.X R17, R7, R4, R8, 0x2, P0 ;  /* 0x000000040711e211 */ /* 0x000fe400000f1408 */
[----:B------:R-:W-:-:S03]  /*151c0*/  @!P3 LEA R12, P0, R5, R0, 0x2 ;  /* 0x00000000050cb211 */ /* 0x000fc600078010ff */
[----:B------:R-:W-:Y:S01]  /*151d0*/  @!P6 ST.E.64 [R16.64], R140 ;  /* 0x0000008c1000e985 */ /* 0x000fe2000c101b06 */
[----:B------:R-:W-:Y:S02]  /*151e0*/  @!P3 LEA.HI.X R13, R5, R4, R6, 0x2, P0 ;  /* 0x00000004050db211 */ /* 0x000fe400000f1406 */
[----:B------:R-:W-:Y:S02]  /*151f0*/  SHF.R.S32.HI R5, RZ, 0x1f, R3 ;  /* 0x0000001fff057819 */ /* 0x000fe40000011403 */
[C---:B--2---:R-:W-:Y:S01]  /*15200*/  @!P2 LEA R10, P0, R3.reuse, R0, 0x2 ;  /* 0x00000000030aa211 */ /* 0x044fe200078010ff */
[----:B------:R1:W-:Y:S01]  /*15210*/  @!P3 ST.E.64 [R12.64], R76 ;  /* 0x0000004c0c00b985 */ /* 0x0003e2000c101b06 */
[C---:B------:R-:W-:Y:S02]  /*15220*/  IADD3 R6, R238.reuse, 0xb8, RZ ;  /* 0x000000b8ee067810 */ /* 0x040fe40007ffe0ff */
[----:B------:R-:W-:Y:S02]  /*15230*/  @!P2 LEA.HI.X R11, R3, R4, R5, 0x2, P0 ;  /* 0x00000004030ba211 */ /* 0x000fe400000f1405 */
[----:B------:R-:W-:-:S02]  /*15240*/  IADD3 R5, R238, 0xc0, RZ ;  /* 0x000000c0ee057810 */ /* 0x000fc40007ffe0ff */
[----:B------:R-:W-:Y:S01]  /*15250*/  ISETP.GE.AND P3, PT, R6, c[0x0][0x3c8], PT ;  /* 0x0000f20006007a0c */ /* 0x000fe20003f66270 */
[----:B------:R2:W-:Y:S01]  /*15260*/  @!P2 ST.E.64 [R10.64], R72 ;  /* 0x000000480a00a985 */ /* 0x0005e2000c101b06 */
[----:B------:R-:W-:Y:S02]  /*15270*/  ISETP.GE.AND P6, PT, R5, c[0x0][0x3c8], PT ;  /* 0x0000f20005007a0c */ /* 0x000fe40003fc6270 */
[----:B------:R-:W-:Y:S02]  /*15280*/  SHF.R.S32.HI R3, RZ, 0x1f, R2 ;  /* 0x0000001fff037819 */ /* 0x000fe40000011402 */
[C---:B------:R-:W-:Y:S02]  /*15290*/  @!P1 LEA R8, P0, R2.reuse, R0, 0x2 ;  /* 0x0000000002089211 */ /* 0x040fe400078010ff */
[----:B------:R-:W-:Y:S02]  /*152a0*/  SHF.R.S32.HI R7, RZ, 0x1f, R5 ;  /* 0x0000001fff077819 */ /* 0x000fe40000011405 */
[----:B------:R-:W-:-:S02]  /*152b0*/  @!P1 LEA.HI.X R9, R2, R4, R3, 0x2, P0 ;  /* 0x0000000402099211 */ /* 0x000fc400000f1403 */
[C---:B------:R-:W-:Y:S02]  /*152c0*/  IADD3 R2, R238.reuse, 0xd0, RZ ;  /* 0x000000d0ee027810 */ /* 0x040fe40007ffe0ff */
[----:B------:R-:W-:Y:S01]  /*152d0*/  IADD3 R3, R238, 0xc8, RZ ;  /* 0x000000c8ee037810 */ /* 0x000fe20007ffe0ff */
[----:B------:R4:W-:Y:S03]  /*152e0*/  @!P1 ST.E.64 [R8.64], R80 ;  /* 0x0000005008009985 */ /* 0x0009e6000c101b06 */
[----:B------:R-:W-:Y:S02]  /*152f0*/  ISETP.GE.AND P5, PT, R3, c[0x0][0x3c8], PT ;  /* 0x0000f20003007a0c */ /* 0x000fe40003fa6270 */
[----:B-1----:R-:W-:Y:S02]  /*15300*/  @!P3 LEA R12, P0, R6, R0, 0x2 ;  /* 0x00000000060cb211 */ /* 0x002fe400078010ff */
[----:B--2---:R-:W-:-:S02]  /*15310*/  SHF.R.S32.HI R11, RZ, 0x1f, R6 ;  /* 0x0000001fff0b7819 */ /* 0x004fc40000011406 */
[C---:B------:R-:W-:Y:S02]  /*15320*/  @!P6 LEA R10, P2, R5.reuse, R0, 0x2 ;  /* 0x00000000050ae211 */ /* 0x040fe400078410ff */
[-C--:B------:R-:W-:Y:S02]  /*15330*/  @!P3 LEA.HI.X R13, R6, R4.reuse, R11, 0x2, P0 ;  /* 0x00000004060db211 */ /* 0x080fe400000f140b */
[----:B------:R-:W-:Y:S02]  /*15340*/  @!P6 LEA.HI.X R11, R5, R4, R7, 0x2, P2 ;  /* 0x00000004050be211 */ /* 0x000fe400010f1407 */
[----:B------:R-:W-:Y:S01]  /*15350*/  ISETP.GE.AND P2, PT, R2, c[0x0][0x3c8], PT ;  /* 0x0000f20002007a0c */ /* 0x000fe20003f46270 */
[----:B------:R-:W-:Y:S01]  /*15360*/  @!P3 ST.E.64 [R12.64], R152 ;  /* 0x000000980c00b985 */ /* 0x000fe2000c101b06 */
[----:B------:R-:W-:Y:S02]  /*15370*/  SHF.R.S32.HI R5, RZ, 0x1f, R2 ;  /* 0x0000001fff057819 */ /* 0x000fe40000011402 */
[----:B------:R-:W-:Y:S01]  /*15380*/  ISETP.GE.AND P3, PT, R21, c[0x0][0x3c8], PT ;  /* 0x0000f20015007a0c */ /* 0x000fe20003f66270 */
[----:B------:R1:W-:Y:S01]  /*15390*/  @!P6 ST.E.64 [R10.64], R148 ;  /* 0x000000940a00e985 */ /* 0x0003e2000c101b06 */
[----:B----4-:R-:W-:-:S02]  /*153a0*/  SHF.R.S32.HI R9, RZ, 0x1f, R3 ;  /* 0x0000001fff097819 */ /* 0x010fc40000011403 */
[----:B------:R-:W-:-:S04]  /*153b0*/  @!P5 LEA R8, P1, R3, R0, 0x2 ;  /* 0x000000000308d211 */ /* 0x000fc800078210ff */
[----:B------:R-:W-:Y:S02]  /*153c0*/  @!P5 LEA.HI.X R9, R3, R4, R9, 0x2, P1 ;  /* 0x000000040309d211 */ /* 0x000fe400008f1409 */
[C---:B------:R-:W-:Y:S02]  /*153d0*/  @!P2 LEA R6, P0, R2.reuse, R0, 0x2 ;  /* 0x000000000206a211 */ /* 0x040fe400078010ff */
[----:B------:R-:W-:Y:S01]  /*153e0*/  SHF.R.S32.HI R3, RZ, 0x1f, R23 ;  /* 0x0000001fff037819 */ /* 0x000fe20000011417 */
[----:B------:R2:W-:Y:S01]  /*153f0*/  @!P5 ST.E.64 [R8.64], R88 ;  /* 0x000000580800d985 */ /* 0x0005e2000c101b06 */
[C---:B------:R-:W-:Y:S02]  /*15400*/  @!P2 LEA.HI.X R7, R2.reuse, R4, R5, 0x2, P0 ;  /* 0x000000040207a211 */ /* 0x040fe400000f1405 */
[----:B------:R-:W-:Y:S02]  /*15410*/  ISETP.GE.AND P0, PT, R2, c[0x0][0x3c8], PT ;  /* 0x0000f20002007a0c */ /* 0x000fe40003f06270 */
[----:B------:R-:W-:-:S02]  /*15420*/  @!P4 LEA R2, P5, R23, R0, 0x2 ;  /* 0x000000001702c211 */ /* 0x000fc400078a10ff */
[----:B------:R-:W-:Y:S02]  /*15430*/  ISETP.GE.AND P2, PT, R115, c[0x0][0x3c8], PT ;  /* 0x0000f20073007a0c */ /* 0x000fe40003f46270 */
[----:B------:R-:W-:Y:S02]  /*15440*/  @!P4 LEA.HI.X R3, R23, R4, R3, 0x2, P5 ;  /* 0x000000041703c211 */ /* 0x000fe400028f1403 */
[----:B------:R-:W-:Y:S02]  /*15450*/  ISETP.GE.AND P1, PT, R22, c[0x0][0x3c8], PT ;  /* 0x0000f20016007a0c */ /* 0x000fe40003f26270 */
[----:B------:R-:W-:-:S03]  /*15460*/  IADD3 R23, R238, 0xe0, RZ ;  /* 0x000000e0ee177810 */ /* 0x000fc60007ffe0ff */
[----:B------:R4:W-:Y:S01]  /*15470*/  @!P0 ST.E.64 [R6.64], R92 ;  /* 0x0000005c06008985 */ /* 0x0009e2000c101b06 */
[----:B------:R-:W-:Y:S02]  /*15480*/  ISETP.GE.AND P0, PT, R20, c[0x0][0x3c8], PT ;  /* 0x0000f20014007a0c */ /* 0x000fe40003f06270 */
[----:B------:R-:W-:Y:S01]  /*15490*/  SHF.R.S32.HI R23, RZ, 0x1f, R23 ;  /* 0x0000001fff177819 */ /* 0x000fe20000011417 */
[----:B------:R5:W-:Y:S01]  /*154a0*/  @!P4 ST.E.64 [R2.64], R96 ;  /* 0x000000600200c985 */ /* 0x000be2000c101b06 */
[----:B-1----:R-:W-:-:S04]  /*154b0*/  @!P3 LEA R10, P5, R21, R0, 0x2 ;  /* 0x00000000150ab211 */ /* 0x002fc800078a10ff */
[----:B------:R-:W-:Y:S02]  /*154c0*/  @!P3 LEA.HI.X R11, R21, R4, R23, 0x2, P5 ;  /* 0x00000004150bb211 */ /* 0x000fe400028f1417 */
[C---:B------:R-:W-:Y:S02]  /*154d0*/  IADD3 R23, R238.reuse, 0xf0, RZ ;  /* 0x000000f0ee177810 */ /* 0x040fe40007ffe0ff */
[C---:B--2---:R-:W-:Y:S01]  /*154e0*/  @!P2 LEA R8, P4, R115.reuse, R0, 0x2 ;  /* 0x000000007308a211 */ /* 0x044fe200078810ff */
[----:B------:R1:W-:Y:S01]  /*154f0*/  @!P3 ST.E.64 [R10.64], R112 ;  /* 0x000000700a00b985 */ /* 0x0003e2000c101b06 */
[----:B------:R-:W-:Y:S02]  /*15500*/  IADD3 R21, R238, 0xf8, RZ ;  /* 0x000000f8ee157810 */ /* 0x000fe40007ffe0ff */
[----:B------:R-:W-:Y:S02]  /*15510*/  SHF.R.S32.HI R23, RZ, 0x1f, R23 ;  /* 0x0000001fff177819 */ /* 0x000fe40000011417 */
[----:B------:R-:W-:-:S02]  /*15520*/  @!P2 LEA.HI.X R9, R115, R4, R118, 0x2, P4 ;  /* 0x000000047309a211 */ /* 0x000fc400020f1476 */
[----:B------:R-:W-:-:S03]  /*15530*/  SHF.R.S32.HI R21, RZ, 0x1f, R21 ;  /* 0x0000001fff157819 */ /* 0x000fc60000011415 */
[----:B------:R1:W-:Y:S01]  /*15540*/  @!P2 ST.E.64 [R8.64], R108 ;  /* 0x0000006c0800a985 */ /* 0x0003e2000c101b06 */
[-C--:B----4-:R-:W-:Y:S02]  /*15550*/  @!P1 LEA R6, P5, R22, R0.reuse, 0x2 ;  /* 0x0000000016069211 */ /* 0x090fe400078a10ff */
[----:B-----5:R-:W-:Y:S02]  /*15560*/  @!P0 LEA R2, P4, R20, R0, 0x2 ;  /* 0x0000000014028211 */ /* 0x020fe400078810ff */
[-C--:B------:R-:W-:Y:S02]  /*15570*/  @!P1 LEA.HI.X R7, R22, R4.reuse, R23, 0x2, P5 ;  /* 0x0000000416079211 */ /* 0x080fe400028f1417 */
[----:B------:R-:W-:-:S03]  /*15580*/  @!P0 LEA.HI.X R3, R20, R4, R21, 0x2, P4 ;  /* 0x0000000414038211 */ /* 0x000fc600020f1415 */
[----:B------:R1:W-:Y:S04]  /*15590*/  @!P1 ST.E.64 [R6.64], R100 ;  /* 0x0000006406009985 */ /* 0x0003e8000c101b06 */
[----:B------:R1:W-:Y:S02]  /*155a0*/  @!P0 ST.E.64 [R2.64], R84 ;  /* 0x0000005402008985 */ /* 0x0003e4000c101b06 */
.L_x_4322:
[----:B------:R-:W-:Y:S05]  /*155b0*/  BSYNC B0 ;  /* 0x0000000000007941 */ /* 0x000fea0003800000 */
.L_x_4321:
[----:B------:R-:W-:Y:S05]  /*155c0*/  BRA.DIV ~URZ, `(.L_x_4323) ;  /* 0x000038527f007947 */ /* 0x000fea000b800000 */
[----:B--2---:R2:W1:Y:S04]  /*155d0*/  SHFL.IDX PT, R4, R18, 0x1, 0x1c1f ;  /* 0x003c1f0012047f89 */ /* 0x00446800000e0000 */
[----:B----4-:R2:W4:Y:S02]  /*155e0*/  SHFL.IDX PT, R0, R19, 0x1, 0x1c1f ;  /* 0x003c1f0013007f89 */ /* 0x01052400000e0000 */
.L_x_4381:
[----:B------:R-:W-:-:S13]  /*155f0*/  LOP3.LUT P0, RZ, R252, 0x4, RZ, 0xc0, !PT ;  /* 0x00000004fcff7812 */ /* 0x000fda000780c0ff */
[----:B------:R-:W-:Y:S05]  /*15600*/  @P0 BRA `(.L_x_4318) ;  /* 0x00001bf000000947 */ /* 0x000fea0003800000 */
[C---:B------:R-:W-:Y:S02]  /*15610*/  ISETP.GE.AND P2, PT, R238.reuse, c[0x0][0x3c8], PT ;  /* 0x0000f200ee007a0c */ /* 0x040fe40003f46270 */
[C---:B------:R-:W-:Y:S02]  /*15620*/  IADD3 R13, R238.reuse, 0x8, RZ ;  /* 0x00000008ee0d7810 */ /* 0x040fe40007ffe0ff */
[----:B------:R-:W-:Y:S02]  /*15630*/  IADD3 R14, R238, 0x10, RZ ;  /* 0x00000010ee0e7810 */ /* 0x000fe40007ffe0ff */
[----:B------:R-:W-:Y:S02]  /*15640*/  ISETP.GE.AND P1, PT, R13, c[0x0][0x3c8], PT ;  /* 0x0000f2000d007a0c */ /* 0x000fe40003f26270 */
[----:B------:R-:W-:Y:S02]  /*15650*/  ISETP.GE.AND P0, PT, R14, c[0x0][0x3c8], PT ;  /* 0x0000f2000e007a0c */ /* 0x000fe40003f06270 */
[----:B------:R-:W-:-:S02]  /*15660*/  IADD3 R5, R238, 0x20, RZ ;  /* 0x00000020ee057810 */ /* 0x000fc40007ffe0ff */
[----:B-1----:R-:W-:Y:S02]  /*15670*/  SHF.R.S32.HI R2, RZ, 0x1f, R238 ;  /* 0x0000001fff027819 */ /* 0x002fe400000114ee */
[C---:B----4-:R-:W-:Y:S02]  /*15680*/  @!P2 LEA R6, P3, R238.reuse, R0, 0x2 ;  /* 0x00000000ee06a211 */ /* 0x050fe400078610ff */
[----:B------:R-:W-:Y:S02]  /*15690*/  ISETP.GE.AND P5, PT, R5, c[0x0][0x3c8], PT ;  /* 0x0000f20005007a0c */ /* 0x000fe40003fa6270 */
[C---:B------:R-:W-:Y:S02]  /*156a0*/  IADD3 R3, R238.reuse, 0x18, RZ ;  /* 0x00000018ee037810 */ /* 0x040fe40007ffe0ff */
[C---:B------:R-:W-:Y:S02]  /*156b0*/  @!P2 LEA.HI.X R7, R238.reuse, R4, R2, 0x2, P3 ;  /* 0x00000004ee07a211 */ /* 0x040fe400018f1402 */
[----:B------:R-:W-:-:S02]  /*156c0*/  IADD3 R15, R238, 0x8, RZ ;  /* 0x00000008ee0f7810 */ /* 0x000fc40007ffe0ff */
[----:B------:R-:W-:Y:S01]  /*156d0*/  ISETP.GE.AND P6, PT, R3, c[0x0][0x3c8], PT ;  /* 0x0000f20003007a0c */ /* 0x000fe20003fc6270 */
[----:B------:R1:W-:Y:S01]  /*156e0*/  @!P2 ST.E.64 [R6.64], R104 ;  /* 0x000000680600a985 */ /* 0x0003e2000c101b06 */
[----:B------:R-:W-:Y:S02]  /*156f0*/  SHF.R.S32.HI R15, RZ, 0x1f, R15 ;  /* 0x0000001fff0f7819 */ /* 0x000fe4000001140f */
[CC--:B------:R-:W-:Y:S02]  /*15700*/  @!P1 LEA R10, P2, R13.reuse, R0.reuse, 0x2 ;  /* 0x000000000d0a9211 */ /* 0x0c0fe400078410ff */
[----:B------:R-:W-:Y:S02]  /*15710*/  @!P0 LEA R8, P4, R14, R0, 0x2 ;  /* 0x000000000e088211 */ /* 0x000fe400078810ff */
[----:B------:R-:W-:Y:S02]  /*15720*/  @!P1 LEA.HI.X R11, R13, R4, R15, 0x2, P2 ;  /* 0x000000040d0b9211 */ /* 0x000fe400010f140f */
[----:B------:R-:W-:-:S02]  /*15730*/  SHF.R.S32.HI R13, RZ, 0x1f, R5 ;  /* 0x0000001fff0d7819 */ /* 0x000fc40000011405 */
[C---:B------:R-:W-:Y:S01]  /*15740*/  IADD3 R2, R238.reuse, 0x28, RZ ;  /* 0x00000028ee027810 */ /* 0x040fe20007ffe0ff */
[----:B------:R4:W-:Y:S01]  /*15750*/  @!P1 ST.E.64 [R10.64], R120 ;  /* 0x000000780a009985 */ /* 0x0009e2000c101b06 */
[----:B------:R-:W-:Y:S02]  /*15760*/  SHF.R.S32.HI R12, RZ, 0x1f, R3 ;  /* 0x0000001fff0c7819 */ /* 0x000fe40000011403 */
[C---:B------:R-:W-:Y:S02]  /*15770*/  @!P6 LEA R16, P3, R3.reuse, R0, 0x2 ;  /* 0x000000000310e211 */ /* 0x040fe400078610ff */
[----:B------:R-:W-:Y:S02]  /*15780*/  IADD3 R21, R238, 0xd8, RZ ;  /* 0x000000d8ee157810 */ /* 0x000fe40007ffe0ff */
[----:B------:R-:W-:Y:S02]  /*15790*/  @!P6 LEA.HI.X R17, R3, R4, R12, 0x2, P3 ;  /* 0x000000040311e211 */ /* 0x000fe400018f140c */
[----:B------:R-:W-:-:S02]  /*157a0*/  SHF.R.S32.HI R3, RZ, 0x1f, R2 ;  /* 0x0000001fff037819 */ /* 0x000fc40000011402 */
[C---:B------:R-:W-:Y:S02]  /*157b0*/  IADD3 R24, R238.reuse, 0xe0, RZ ;  /* 0x000000e0ee187810 */ /* 0x040fe40007ffe0ff */
[C---:B------:R-:W-:Y:S02]  /*157c0*/  IADD3 R22, R238.reuse, 0xe8, RZ ;  /* 0x000000e8ee167810 */ /* 0x040fe40007ffe0ff */
[C---:B------:R-:W-:Y:S02]  /*157d0*/  IADD3 R20, R238.reuse, 0xf0, RZ ;  /* 0x000000f0ee147810 */ /* 0x040fe40007ffe0ff */
[----:B-1----:R-:W-:Y:S02]  /*157e0*/  SHF.R.S32.HI R6, RZ, 0x1f, R14 ;  /* 0x0000001fff067819 */ /* 0x002fe4000001140e */
[----:B------:R-:W-:Y:S02]  /*157f0*/  IADD3 R7, R238, 0x30, RZ ;  /* 0x00000030ee077810 */ /* 0x000fe40007ffe0ff */
[----:B------:R-:W-:-:S02]  /*15800*/  @!P0 LEA.HI.X R9, R14, R4, R6, 0x2, P4 ;  /* 0x000000040e098211 */ /* 0x000fc400020f1406 */
[C---:B------:R-:W-:Y:S02]  /*15810*/  @!P5 LEA R14, P2, R5.reuse, R0, 0x2 ;  /* 0x00000000050ed211 */ /* 0x040fe400078410ff */
[----:B------:R-:W-:Y:S01]  /*15820*/  IADD3 R6, R238, 0x38, RZ ;  /* 0x00000038ee067810 */ /* 0x000fe20007ffe0ff */
[----:B------:R1:W-:Y:S01]  /*15830*/  @!P0 ST.E.64 [R8.64], R116 ;  /* 0x0000007408008985 */ /* 0x0003e2000c101b06 */
[----:B------:R-:W-:Y:S02]  /*15840*/  @!P5 LEA.HI.X R15, R5, R4, R13, 0x2, P2 ;  /* 0x00000004050fd211 */ /* 0x000fe400010f140d */
[----:B------:R-:W-:Y:S01]  /*15850*/  ISETP.GE.AND P2, PT, R2, c[0x0][0x3c8], PT ;  /* 0x0000f20002007a0c */ /* 0x000fe20003f46270 */
[----:B------:R5:W-:Y:S01]  /*15860*/  @!P6 ST.E.64 [R16.64], R128 ;  /* 0x000000801000e985 */ /* 0x000be2000c101b06 */
[----:B------:R-:W-:Y:S02]  /*15870*/  ISETP.GE.AND P4, PT, R7, c[0x0][0x3c8], PT ;  /* 0x0000f20007007a0c */ /* 0x000fe40003f86270 */
[----:B------:R-:W-:Y:S01]  /*15880*/  ISETP.GE.AND P3, PT, R6, c[0x0][0x3c8], PT ;  /* 0x0000f20006007a0c */ /* 0x000fe20003f66270 */
[----:B------:R2:W-:Y:S01]  /*15890*/  @!P5 ST.E.64 [R14.64], R124 ;  /* 0x0000007c0e00d985 */ /* 0x0005e2000c101b06 */
[----:B------:R-:W-:-:S02]  /*158a0*/  SHF.R.S32.HI R5, RZ, 0x1f, R7 ;  /* 0x0000001fff057819 */ /* 0x000fc40000011407 */
[C---:B------:R-:W-:Y:S02]  /*158b0*/  IADD3 R25, R238.reuse, 0xe0, RZ ;  /* 0x000000e0ee197810 */ /* 0x040fe40007ffe0ff */
[----:B------:R-:W-:Y:S02]  /*158c0*/  IADD3 R23, R238, 0xe8, RZ ;  /* 0x000000e8ee177810 */ /* 0x000fe40007ffe0ff */
[----:B------:R-:W-:Y:S02]  /*158d0*/  SHF.R.S32.HI R25, RZ, 0x1f, R25 ;  /* 0x0000001fff197819 */ /* 0x000fe40000011419 */
[CC--:B------:R-:W-:Y:S02]  /*158e0*/  @!P2 LEA R12, P1, R2.reuse, R0.reuse, 0x2 ;  /* 0x00000000020ca211 */ /* 0x0c0fe400078210ff */
[----:B----4-:R-:W-:Y:S02]  /*158f0*/  @!P4 LEA R10, P0, R7, R0, 0x2 ;  /* 0x00000000070ac211 */ /* 0x010fe400078010ff */
[----:B------:R-:W-:-:S02]  /*15900*/  @!P2 LEA.HI.X R13, R2, R4, R3, 0x2, P1 ;  /* 0x00000004020da211 */ /* 0x000fc400008f1403 */
[----:B------:R-:W-:Y:S02]  /*15910*/  @!P4 LEA.HI.X R11, R7, R4, R5, 0x2, P0 ;  /* 0x00000004070bc211 */ /* 0x000fe400000f1405 */
[C---:B------:R-:W-:Y:S02]  /*15920*/  IADD3 R5, R238.reuse, 0x48, RZ ;  /* 0x00000048ee057810 */ /* 0x040fe40007ffe0ff */
[C---:B------:R-:W-:Y:S02]  /*15930*/  IADD3 R3, R238.reuse, 0x50, RZ ;  /* 0x00000050ee037810 */ /* 0x040fe40007ffe0ff */
[----:B-1----:R-:W-:Y:S02]  /*15940*/  IADD3 R8, R238, 0x40, RZ ;  /* 0x00000040ee087810 */ /* 0x002fe40007ffe0ff */
[----:B------:R-:W-:Y:S02]  /*15950*/  SHF.R.S32.HI R9, RZ, 0x1f, R6 ;  /* 0x0000001fff097819 */ /* 0x000fe40000011406 */
[----:B-----5:R-:W-:-:S02]  /*15960*/  @!P3 LEA R16, P1, R6, R0, 0x2 ;  /* 0x000000000610b211 */ /* 0x020fc400078210ff */
[----:B------:R-:W-:Y:S02]  /*15970*/  ISETP.GE.AND P2, PT, R8, c[0x0][0x3c8], PT ;  /* 0x0000f20008007a0c */ /* 0x000fe40003f46270 */
[----:B------:R-:W-:Y:S02]  /*15980*/  @!P3 LEA.HI.X R17, R6, R4, R9, 0x2, P1 ;  /* 0x000000040611b211 */ /* 0x000fe400008f1409 */
[----:B------:R-:W-:Y:S02]  /*15990*/  ISETP.GE.AND P1, PT, R2, c[0x0][0x3c8], PT ;  /* 0x0000f20002007a0c */ /* 0x000fe40003f26270 */
[----:B------:R-:W-:Y:S02]  /*159a0*/  ISETP.GE.AND P6, PT, R5, c[0x0][0x3c8], PT ;  /* 0x0000f20005007a0c */ /* 0x000fe40003fc6270 */
[----:B------:R-:W-:Y:S02]  /*159b0*/  ISETP.GE.AND P5, PT, R3, c[0x0][0x3c8], PT ;  /* 0x0000f20003007a0c */ /* 0x000fe40003fa6270 */
[----:B------:R-:W-:-:S02]  /*159c0*/  SHF.R.S32.HI R7, RZ, 0x1f, R8 ;  /* 0x0000001fff077819 */ /* 0x000fc40000011408 */
[----:B------:R-:W-:Y:S02]  /*159d0*/  IADD3 R2, R238, 0x58, RZ ;  /* 0x00000058ee027810 */ /* 0x000fe40007ffe0ff */
[----:B--2---:R-:W-:Y:S02]  /*159e0*/  @!P2 LEA R14, P0, R8, R0, 0x2 ;  /* 0x00000000080ea211 */ /* 0x004fe400078010ff */
[----:B------:R-:W-:Y:S01]  /*159f0*/  IADD3 R6, R238, 0x60, RZ ;  /* 0x00000060ee067810 */ /* 0x000fe20007ffe0ff */
[----:B------:R1:W-:Y:S01]  /*15a00*/  @!P1 ST.E.64 [R12.64], R138 ;  /* 0x0000008a0c009985 */ /* 0x0003e2000c101b06 */
[----:B------:R-:W-:Y:S02]  /*15a10*/  @!P2 LEA.HI.X R15, R8, R4, R7, 0x2, P0 ;  /* 0x00000004080fa211 */ /* 0x000fe400000f1407 */
[----:B------:R-:W-:Y:S01]  /*15a20*/  SHF.R.S32.HI R8, RZ, 0x1f, R5 ;  /* 0x0000001fff087819 */ /* 0x000fe20000011405 */
[----:B------:R2:W-:Y:S01]  /*15a30*/  @!P4 ST.E.64 [R10.64], R134 ;  /* 0x000000860a00c985 */ /* 0x0005e2000c101b06 */
[----:B------:R-:W-:-:S02]  /*15a40*/  ISETP.GE.AND P4, PT, R2, c[0x0][0x3c8], PT ;  /* 0x0000f20002007a0c */ /* 0x000fc40003f86270 */
[----:B------:R-:W-:Y:S01]  /*15a50*/  SHF.R.S32.HI R7, RZ, 0x1f, R3 ;  /* 0x0000001fff077819 */ /* 0x000fe20000011403 */
[----:B------:R-:W-:Y:S01]  /*15a60*/  @!P3 ST.E.64 [R16.64], R142 ;  /* 0x0000008e1000b985 */ /* 0x000fe2000c101b06 */
[----:B------:R-:W-:Y:S02]  /*15a70*/  ISETP.GE.AND P3, PT, R3, c[0x0][0x3c8], PT ;  /* 0x0000f20003007a0c */ /* 0x000fe40003f66270 */
[----:B------:R-:W-:Y:S01]  /*15a80*/  SHF.R.S32.HI R9, RZ, 0x1f, R6 ;  /* 0x0000001fff097819 */ /* 0x000fe20000011406 */
[----:B------:R4:W-:Y:S01]  /*15a90*/  @!P2 ST.E.64 [R14.64], R38 ;  /* 0x000000260e00a985 */ /* 0x0009e2000c101b06 */
[C---:B------:R-:W-:Y:S02]  /*15aa0*/  ISETP.GE.AND P2, PT, R5.reuse, c[0x0][0x3c8], PT ;  /* 0x0000f20005007a0c */ /* 0x040fe40003f46270 */
[----:B------:R-:W-:Y:S02]  /*15ab0*/  SHF.R.S32.HI R23, RZ, 0x1f, R23 ;  /* 0x0000001fff177819 */ /* 0x000fe40000011417 */
[----:B-1----:R-:W-:-:S04]  /*15ac0*/  @!P6 LEA R12, P1, R5, R0, 0x2 ;  /* 0x00000000050ce211 */ /* 0x002fc800078210ff */
[----:B------:R-:W-:Y:S02]  /*15ad0*/  @!P6 LEA.HI.X R13, R5, R4, R8, 0x2, P1 ;  /* 0x00000004050de211 */ /* 0x000fe400008f1408 */
[C---:B--2---:R-:W-:Y:S02]  /*15ae0*/  @!P5 LEA R10, P0, R3.reuse, R0, 0x2 ;  /* 0x00000000030ad211 */ /* 0x044fe400078010ff */
[----:B------:R-:W-:Y:S01]  /*15af0*/  ISETP.GE.AND P6, PT, R6, c[0x0][0x3c8], PT ;  /* 0x0000f20006007a0c */ /* 0x000fe20003fc6270 */
[----:B------:R1:W-:Y:S01]  /*15b00*/  @!P2 ST.E.64 [R12.64], R146 ;  /* 0x000000920c00a985 */ /* 0x0003e2000c101b06 */
[----:B------:R-:W-:Y:S02]  /*15b10*/  IADD3 R8, R238, 0x68, RZ ;  /* 0x00000068ee087810 */ /* 0x000fe40007ffe0ff */
[----:B------:R-:W-:Y:S02]  /*15b20*/  @!P5 LEA.HI.X R11, R3, R4, R7, 0x2, P0 ;  /* 0x00000004030bd211 */ /* 0x000fe400000f1407 */
[----:B------:R-:W-:-:S02]  /*15b30*/  ISETP.GE.AND P5, PT, R8, c[0x0][0x3c8], PT ;  /* 0x0000f20008007a0c */ /* 0x000fc40003fa6270 */
[----:B----4-:R-:W-:Y:S01]  /*15b40*/  SHF.R.S32.HI R15, RZ, 0x1f, R2 ;  /* 0x0000001fff0f7819 */ /* 0x010fe20000011402 */
[----:B------:R2:W-:Y:S01]  /*15b50*/  @!P3 ST.E.64 [R10.64], R42 ;  /* 0x0000002a0a00b985 */ /* 0x0005e2000c101b06 */
[-C--:B------:R-:W-:Y:S02]  /*15b60*/  @!P4 LEA R16, P1, R2, R0.reuse, 0x2 ;  /* 0x000000000210c211 */ /* 0x080fe400078210ff */
[----:B------:R-:W-:Y:S02]  /*15b70*/  IADD3 R7, R238, 0x70, RZ ;  /* 0x00000070ee077810 */ /* 0x000fe40007ffe0ff */
[----:B------:R-:W-:Y:S02]  /*15b80*/  @!P6 LEA R14, P0, R6, R0, 0x2 ;  /* 0x00000000060ee211 */ /* 0x000fe400078010ff */
[-C--:B------:R-:W-:Y:S02]  /*15b90*/  @!P4 LEA.HI.X R17, R2, R4.reuse, R15, 0x2, P1 ;  /* 0x000000040211c211 */ /* 0x080fe400008f140f */
[----:B------:R-:W-:-:S02]  /*15ba0*/  @!P6 LEA.HI.X R15, R6, R4, R9, 0x2, P0 ;  /* 0x00000004060fe211 */ /* 0x000fc400000f1409 */
[----:B------:R-:W-:Y:S02]  /*15bb0*/  SHF.R.S32.HI R9, RZ, 0x1f, R8 ;  /* 0x0000001fff097819 */ /* 0x000fe40000011408 */
[----:B------:R-:W-:Y:S02]  /*15bc0*/  ISETP.GE.AND P4, PT, R7, c[0x0][0x3c8], PT ;  /* 0x0000f20007007a0c */ /* 0x000fe40003f86270 */
[----:B------:R-:W-:Y:S02]  /*15bd0*/  IADD3 R5, R238, 0x78, RZ ;  /* 0x00000078ee057810 */ /* 0x000fe40007ffe0ff */
[----:B------:R-:W-:Y:S02]  /*15be0*/  SHF.R.S32.HI R6, RZ, 0x1f, R7 ;  /* 0x0000001fff067819 */ /* 0x000fe40000011407 */
[----:B------:R-:W-:Y:S02]  /*15bf0*/  ISETP.GE.AND P3, PT, R5, c[0x0][0x3c8], PT ;  /* 0x0000f20005007a0c */ /* 0x000fe40003f66270 */
[----:B-1----:R-:W-:-:S02]  /*15c00*/  @!P5 LEA R12, P0, R8, R0, 0x2 ;  /* 0x00000000080cd211 */ /* 0x002fc400078010ff */
[----:B------:R-:W-:Y:S02]  /*15c10*/  IADD3 R3, R238, 0x80, RZ ;  /* 0x00000080ee037810 */ /* 0x000fe40007ffe0ff */
[----:B------:R-:W-:Y:S02]  /*15c20*/  @!P5 LEA.HI.X R13, R8, R4, R9, 0x2, P0 ;  /* 0x00000004080dd211 */ /* 0x000fe400000f1409 */
[----:B------:R-:W-:Y:S02]  /*15c30*/  ISETP.GE.AND P0, PT, R2, c[0x0][0x3c8], PT ;  /* 0x0000f20002007a0c */ /* 0x000fe40003f06270 */
[----:B--2---:R-:W-:Y:S02]  /*15c40*/  @!P4 LEA R10, P1, R7, R0, 0x2 ;  /* 0x00000000070ac211 */ /* 0x004fe400078210ff */
[----:B------:R-:W-:Y:S02]  /*15c50*/  ISETP.GE.AND P2, PT, R3, c[0x0][0x3c8], PT ;  /* 0x0000f20003007a0c */ /* 0x000fe40003f46270 */
[----:B------:R-:W-:-:S02]  /*15c60*/  @!P4 LEA.HI.X R11, R7, R4, R6, 0x2, P1 ;  /* 0x00000004070bc211 */ /* 0x000fc400008f1406 */
[C---:B------:R-:W-:Y:S02]  /*15c70*/  IADD3 R6, R238.reuse, 0x88, RZ ;  /* 0x00000088ee067810 */ /* 0x040fe40007ffe0ff */
[----:B------:R-:W-:Y:S02]  /*15c80*/  SHF.R.S32.HI R8, RZ, 0x1f, R5 ;  /* 0x0000001fff087819 */ /* 0x000fe40000011405 */
[----:B------:R-:W-:Y:S01]  /*15c90*/  IADD3 R2, R238, 0x90, RZ ;  /* 0x00000090ee027810 */ /* 0x000fe20007ffe0ff */
[----:B------:R1:W-:Y:S01]  /*15ca0*/  @!P0 ST.E.64 [R16.64], R50 ;  /* 0x0000003210008985 */ /* 0x0003e2000c101b06 */
[----:B------:R-:W-:Y:S02]  /*15cb0*/  ISETP.GE.AND P1, PT, R6, c[0x0][0x3c8], PT ;  /* 0x0000f20006007a0c */ /* 0x000fe40003f26270 */
[----:B------:R-:W-:Y:S01]  /*15cc0*/  SHF.R.S32.HI R7, RZ, 0x1f, R3 ;  /* 0x0000001fff077819 */ /* 0x000fe20000011403 */
[----:B------:R2:W-:Y:S01]  /*15cd0*/  @!P6 ST.E.64 [R14.64], R46 ;  /* 0x0000002e0e00e985 */ /* 0x0005e2000c101b06 */
[----:B------:R-:W-:-:S03]  /*15ce0*/  SHF.R.S32.HI R9, RZ, 0x1f, R6 ;  /* 0x0000001fff097819 */ /* 0x000fc60000011406 */
[----:B------:R-:W-:Y:S04]  /*15cf0*/  @!P5 ST.E.64 [R12.64], R58 ;  /* 0x0000003a0c00d985 */ /* 0x000fe8000c101b06 */
[----:B------:R4:W-:Y:S01]  /*15d00*/  @!P4 ST.E.64 [R10.64], R54 ;  /* 0x000000360a00c985 */ /* 0x0009e2000c101b06 */
[----:B-1----:R-:W-:-:S04]  /*15d10*/  @!P3 LEA R16, P0, R5, R0, 0x2 ;  /* 0x000000000510b211 */ /* 0x002fc800078010ff */
[----:B------:R-:W-:Y:S02]  /*15d20*/  @!P3 LEA.HI.X R17, R5, R4, R8, 0x2, P0 ;  /* 0x000000040511b211 */ /* 0x000fe400000f1408 */
[----:B------:R-:W-:Y:S02]  /*15d30*/  ISETP.GE.AND P0, PT, R2, c[0x0][0x3c8], PT ;  /* 0x0000f20002007a0c */ /* 0x000fe40003f06270 */
[C---:B--2---:R-:W-:Y:S01]  /*15d40*/  @!P2 LEA R14, P6, R3.reuse, R0, 0x2 ;  /* 0x00000000030ea211 */ /* 0x044fe200078c10ff */
[----:B------:R1:W-:Y:S01]  /*15d50*/  @!P3 ST.E.64 [R16.64], R66 ;  /* 0x000000421000b985 */ /* 0x0003e2000c101b06 */
[----:B------:R-:W-:Y:S02]  /*15d60*/  IADD3 R5, R238, 0x98, RZ ;  /* 0x00000098ee057810 */ /* 0x000fe40007ffe0ff */
[----:B------:R-:W-:Y:S02]  /*15d70*/  @!P2 LEA.HI.X R15, R3, R4, R7, 0x2, P6 ;  /* 0x00000004030fa211 */ /* 0x000fe400030f1407 */
[----:B----4-:R-:W-:-:S02]  /*15d80*/  @!P1 LEA R10, P5, R6, R0, 0x2 ;  /* 0x00000000060a9211 */ /* 0x010fc400078a10ff */
[----:B------:R-:W-:Y:S01]  /*15d90*/  ISETP.GE.AND P6, PT, R5, c[0x0][0x3c8], PT ;  /* 0x0000f20005007a0c */ /* 0x000fe20003fc6270 */
[----:B------:R-:W-:Y:S01]  /*15da0*/  @!P2 ST.E.64 [R14.64], R62 ;  /* 0x0000003e0e00a985 */ /* 0x000fe2000c101b06 */
[----:B------:R-:W-:Y:S02]  /*15db0*/  SHF.R.S32.HI R7, RZ, 0x1f, R2 ;  /* 0x0000001fff077819 */ /* 0x000fe40000011402 */
[----:B------:R-:W-:Y:S02]  /*15dc0*/  @!P0 LEA R8, P4, R2, R0, 0x2 ;  /* 0x0000000002088211 */ /* 0x000fe400078810ff */
[----:B------:R-:W-:Y:S02]  /*15dd0*/  IADD3 R3, R238, 0xa0, RZ ;  /* 0x000000a0ee037810 */ /* 0x000fe40007ffe0ff */
[-C--:B------:R-:W-:Y:S02]  /*15de0*/  @!P1 LEA.HI.X R11, R6, R4.reuse, R9, 0x2, P5 ;  /* 0x00000004060b9211 */ /* 0x080fe400028f1409 */
[----:B------:R-:W-:-:S02]  /*15df0*/  @!P0 LEA.HI.X R9, R2, R4, R7, 0x2, P4 ;  /* 0x0000000402098211 */ /* 0x000fc400020f1407 */
[----:B------:R-:W-:Y:S01]  /*15e00*/  ISETP.GE.AND P4, PT, R3, c[0x0][0x3c8], PT ;  /* 0x0000f20003007a0c */ /* 0x000fe20003f86270 */
[----:B------:R-:W-:Y:S01]  /*15e10*/  @!P1 ST.E.64 [R10.64], R74 ;  /* 0x0000004a0a009985 */ /* 0x000fe2000c101b06 */
[----:B------:R-:W-:Y:S02]  /*15e20*/  IADD3 R2, R238, 0xa8, RZ ;  /* 0x000000a8ee027810 */ /* 0x000fe40007ffe0ff */
[----:B------:R-:W-:Y:S01]  /*15e30*/  SHF.R.S32.HI R13, RZ, 0x1f, R5 ;  /* 0x0000001fff0d7819 */ /* 0x000fe20000011405 */
[----:B------:R2:W-:Y:S01]  /*15e40*/  @!P0 ST.E.64 [R8.64], R70 ;  /* 0x0000004608008985 */ /* 0x0005e2000c101b06 */
[----:B------:R-:W-:Y:S02]  /*15e50*/  ISETP.GE.AND P5, PT, R2, c[0x0][0x3c8], PT ;  /* 0x0000f20002007a0c */ /* 0x000fe40003fa6270 */
[----:B------:R-:W-:Y:S02]  /*15e60*/  @!P6 LEA R12, P3, R5, R0, 0x2 ;  /* 0x00000000050ce211 */ /* 0x000fe400078610ff */
[----:B------:R-:W-:-:S02]  /*15e70*/  IADD3 R7, R238, 0xb0, RZ ;  /* 0x000000b0ee077810 */ /* 0x000fc40007ffe0ff */
[----:B------:R-:W-:Y:S02]  /*15e80*/  @!P6 LEA.HI.X R13, R5, R4, R13, 0x2, P3 ;  /* 0x00000004050de211 */ /* 0x000fe400018f140d */
[----:B------:R-:W-:Y:S02]  /*15e90*/  SHF.R.S32.HI R6, RZ, 0x1f, R3 ;  /* 0x0000001fff067819 */ /* 0x000fe40000011403 */
[----:B------:R-:W-:Y:S01]  /*15ea0*/  @!P4 LEA R18, P2, R3, R0, 0x2 ;  /* 0x000000000312c211 */ /* 0x000fe200078410ff */
[----:B------:R4:W-:Y:S01]  /*15eb0*/  @!P6 ST.E.64 [R12.64], R150 ;  /* 0x000000960c00e985 */ /* 0x0009e2000c101b06 */
[----:B------:R-:W-:Y:S02]  /*15ec0*/  ISETP.GE.AND P3, PT, R7, c[0x0][0x3c8], PT ;  /* 0x0000f20007007a0c */ /* 0x000fe40003f66270 */
[----:B------:R-:W-:Y:S02]  /*15ed0*/  IADD3 R5, R238, 0xb8, RZ ;  /* 0x000000b8ee057810 */ /* 0x000fe40007ffe0ff */
[----:B---3--:R-:W-:-:S02]  /*15ee0*/  @!P4 LEA.HI.X R19, R3, R4, R6, 0x2, P2 ;  /* 0x000000040313c211 */ /* 0x008fc400010f1406 */
[----:B------:R-:W-:Y:S02]  /*15ef0*/  ISETP.GE.AND P2, PT, R5, c[0x0][0x3c8], PT ;  /* 0x0000f20005007a0c */ /* 0x000fe40003f46270 */
[----:B------:R-:W-:Y:S01]  /*15f00*/  SHF.R.S32.HI R6, RZ, 0x1f, R2 ;  /* 0x0000001fff067819 */ /* 0x000fe20000011402 */
[----:B------:R-:W-:Y:S01]  /*15f10*/  @!P4 ST.E.64 [R18.64], R160 ;  /* 0x000000a01200c985 */ /* 0x000fe2000c101b06 */
[----:B-1----:R-:W-:Y:S02]  /*15f20*/  @!P5 LEA R16, P1, R2, R0, 0x2 ;  /* 0x000000000210d211 */ /* 0x002fe400078210ff */
[----:B------:R-:W-:Y:S02]  /*15f30*/  IADD3 R3, R238, 0xc0, RZ ;  /* 0x000000c0ee037810 */ /* 0x000fe40007ffe0ff */
[----:B------:R-:W-:Y:S02]  /*15f40*/  @!P5 LEA.HI.X R17, R2, R4, R6, 0x2, P1 ;  /* 0x000000040211d211 */ /* 0x000fe400008f1406 */
[----:B------:R-:W-:-:S02]  /*15f50*/  ISETP.GE.AND P1, PT, R3, c[0x0][0x3c8], PT ;  /* 0x0000f20003007a0c */ /* 0x000fc40003f26270 */
[----:B--2---:R-:W-:Y:S02]  /*15f60*/  SHF.R.S32.HI R8, RZ, 0x1f, R7 ;  /* 0x0000001fff087819 */ /* 0x004fe40000011407 */
[C---:B------:R-:W-:Y:S02]  /*15f70*/  @!P3 LEA R14, P0, R7.reuse, R0, 0x2 ;  /* 0x00000000070eb211 */ /* 0x040fe400078010ff */
[----:B------:R-:W-:Y:S02]  /*15f80*/  ISETP.GE.AND P6, PT, R2, c[0x0][0x3c8], PT ;  /* 0x0000f20002007a0c */ /* 0x000fe40003fc6270 */
[----:B------:R-:W-:Y:S02]  /*15f90*/  IADD3 R6, R238, 0xc8, RZ ;  /* 0x000000c8ee067810 */ /* 0x000fe40007ffe0ff */
[----:B------:R-:W-:Y:S02]  /*15fa0*/  @!P3 LEA.HI.X R15, R7, R4, R8, 0x2, P0 ;  /* 0x00000004070fb211 */ /* 0x000fe400000f1408 */
[----:B------:R-:W-:-:S02]  /*15fb0*/  SHF.R.S32.HI R7, RZ, 0x1f, R5 ;  /* 0x0000001fff077819 */ /* 0x000fc40000011405 */
[C---:B----4-:R-:W-:Y:S02]  /*15fc0*/  @!P2 LEA R12, P0, R5.reuse, R0, 0x2 ;  /* 0x00000000050ca211 */ /* 0x050fe400078010ff */
[----:B------:R-:W-:Y:S02]  /*15fd0*/  ISETP.GE.AND P5, PT, R6, c[0x0][0x3c8], PT ;  /* 0x0000f20006007a0c */ /* 0x000fe40003fa6270 */
[----:B------:R-:W-:Y:S01]  /*15fe0*/  @!P2 LEA.HI.X R13, R5, R4, R7, 0x2, P0 ;  /* 0x00000004050da211 */ /* 0x000fe200000f1407 */
[----:B------:R-:W-:Y:S01]  /*15ff0*/  @!P6 ST.E.64 [R16.64], R156 ;  /* 0x0000009c1000e985 */ /* 0x000fe2000c101b06 */
[----:B------:R-:W-:Y:S02]  /*16000*/  SHF.R.S32.HI R5, RZ, 0x1f, R3 ;  /* 0x0000001fff057819 */ /* 0x000fe40000011403 */
[----:B------:R-:W-:Y:S01]  /*16010*/  @!P1 LEA R10, P0, R3, R0, 0x2 ;  /* 0x00000000030a9211 */ /* 0x000fe200078010ff */
[----:B------:R-:W-:Y:S01]  /*16020*/  @!P3 ST.E.64 [R14.64], R154 ;  /* 0x0000009a0e00b985 */ /* 0x000fe2000c101b06 */
[----:B------:R-:W-:-:S02]  /*16030*/  ISETP.GE.AND P3, PT, R21, c[0x0][0x3c8], PT ;  /* 0x0000f20015007a0c */ /* 0x000fc40003f66270 */
[----:B------:R-:W-:Y:S01]  /*16040*/  @!P1 LEA.HI.X R11, R3, R4, R5, 0x2, P0 ;  /* 0x00000004030b9211 */ /* 0x000fe200000f1405 */
[----:B------:R-:W-:Y:S01]  /*16050*/  @!P2 ST.E.64 [R12.64], R98 ;  /* 0x000000620c00a985 */ /* 0x000fe2000c101b06 */
[----:B------:R-:W-:Y:S02]  /*16060*/  IADD3 R3, R238, 0xd0, RZ ;  /* 0x000000d0ee037810 */ /* 0x000fe40007ffe0ff */
[----:B------:R-:W-:Y:S01]  /*16070*/  SHF.R.S32.HI R5, RZ, 0x1f, R6 ;  /* 0x0000001fff057819 */ /* 0x000fe20000011406 */
[----:B------:R1:W-:Y:S01]  /*16080*/  @!P1 ST.E.64 [R10.64], R82 ;  /* 0x000000520a009985 */ /* 0x0003e2000c101b06 */
[C---:B------:R-:W-:Y:S02]  /*16090*/  @!P5 LEA R8, P0, R6.reuse, R0, 0x2 ;  /* 0x000000000608d211 */ /* 0x040fe400078010ff */
[----:B------:R-:W-:Y:S02]  /*160a0*/  ISETP.GE.AND P4, PT, R3, c[0x0][0x3c8], PT ;  /* 0x0000f20003007a0c */ /* 0x000fe40003f86270 */
[----:B------:R-:W-:-:S02]  /*160b0*/  @!P5 LEA.HI.X R9, R6, R4, R5, 0x2, P0 ;  /* 0x000000040609d211 */ /* 0x000fc400000f1405 */
[----:B------:R-:W-:Y:S02]  /*160c0*/  SHF.R.S32.HI R5, RZ, 0x1f, R3 ;  /* 0x0000001fff057819 */ /* 0x000fe40000011403 */
[----:B------:R-:W-:Y:S01]  /*160d0*/  ISETP.GE.AND P2, PT, R24, c[0x0][0x3c8], PT ;  /* 0x0000f20018007a0c */ /* 0x000fe20003f46270 */
[----:B------:R2:W-:Y:S01]  /*160e0*/  @!P5 ST.E.64 [R8.64], R86 ;  /* 0x000000560800d985 */ /* 0x0005e2000c101b06 */
[----:B------:R-:W-:Y:S02]  /*160f0*/  ISETP.GE.AND P1, PT, R22, c[0x0][0x3c8], PT ;  /* 0x0000f20016007a0c */ /* 0x000fe40003f26270 */
[----:B------:R-:W-:-:S03]  /*16100*/  ISETP.GE.AND P0, PT, R20, c[0x0][0x3c8], PT ;  /* 0x0000f20014007a0c */ /* 0x000fc60003f06270 */
[----:B------:R-:W-:-:S04]  /*16110*/  @!P4 LEA R2, P6, R3, R0, 0x2 ;  /* 0x000000000302c211 */ /* 0x000fc800078c10ff */
[----:B------:R-:W-:Y:S02]  /*16120*/  @!P4 LEA.HI.X R3, R3, R4, R5, 0x2, P6 ;  /* 0x000000040303c211 */ /* 0x000fe400030f1405 */
[----:B------:R-:W-:-:S03]  /*16130*/  SHF.R.S32.HI R5, RZ, 0x1f, R21 ;  /* 0x0000001fff057819 */ /* 0x000fc60000011415 */
[----:B------:R3:W-:Y:S01]  /*16140*/  @!P4 ST.E.64 [R2.64], R94 ;  /* 0x0000005e0200c985 */ /* 0x0007e2000c101b06 */
[-C--:B-1----:R-:W-:Y:S02]  /*16150*/  @!P3 LEA R10, P5, R21, R0.reuse, 0x2 ;  /* 0x00000000150ab211 */ /* 0x082fe400078a10ff */
[----:B--2---:R-:W-:-:S04]  /*16160*/  @!P2 LEA R8, P6, R24, R0, 0x2 ;  /* 0x000000001808a211 */ /* 0x004fc800078c10ff */
[----:B------:R-:W-:-:S07]  /*16170*/  @!P2 LEA.HI.X R9, R24, R4, R25, 0x2, P6 ;  /* 0x000000041809a211 */ /* 0x000fce00030f1419 */
[----:B---3--:R-:W-:Y:S02]  /*16180*/  P2R R2, PR, RZ, 0x20 ;  /* 0x00000020ff027803 */ /* 0x008fe40000000000 */
[----:B------:R-:W-:Y:S02]  /*16190*/  @!P1 LEA R6, P5, R22, R0, 0x2 ;  /* 0x0000000016069211 */ /* 0x000fe400078a10ff */
[----:B------:R-:W-:Y:S02]  /*161a0*/  ISETP.NE.AND P4, PT, R2, RZ, PT ;  /* 0x000000ff0200720c */ /* 0x000fe40003f85270 */
[-C--:B------:R-:W-:Y:S02]  /*161b0*/  @!P1 LEA.HI.X R7, R22, R4.reuse, R23, 0x2, P5 ;  /* 0x0000000416079211 */ /* 0x080fe400028f1417 */
[----:B------:R-:W-:Y:S02]  /*161c0*/  @!P3 LEA.HI.X R11, R21, R4, R5, 0x2, P4 ;  /* 0x00000004150bb211 */ /* 0x000fe400020f1405 */
[----:B------:R-:W-:-:S02]  /*161d0*/  IADD3 R21, R238, 0xf0, RZ ;  /* 0x000000f0ee157810 */ /* 0x000fc40007ffe0ff */
[----:B------:R-:W-:Y:S01]  /*161e0*/  @!P0 LEA R2, P4, R20, R0, 0x2 ;  /* 0x0000000014028211 */ /* 0x000fe200078810ff */
[----:B------:R1:W-:Y:S01]  /*161f0*/  @!P3 ST.E.64 [R10.64], R110 ;  /* 0x0000006e0a00b985 */ /* 0x0003e2000c101b06 */
[----:B------:R-:W-:-:S03]  /*16200*/  SHF.R.S32.HI R21, RZ, 0x1f, R21 ;  /* 0x0000001fff157819 */ /* 0x000fc60000011415 */
[----:B------:R1:W-:Y:S01]  /*16210*/  @!P2 ST.E.64 [R8.64], R106 ;  /* 0x0000006a0800a985 */ /* 0x0003e2000c101b06 */
[----:B------:R-:W-:Y:S02]  /*16220*/  @!P0 LEA.HI.X R3, R20, R4, R21, 0x2, P4 ;  /* 0x0000000414038211 */ /* 0x000fe400020f1415 */
[----:B------:R-:W-:Y:S01]  /*16230*/  IADD3 R20, R238, 0xf8, RZ ;  /* 0x000000f8ee147810 */ /* 0x000fe20007ffe0ff */
[----:B------:R1:W-:Y:S04]  /*16240*/  @!P1 ST.E.64 [R6.64], R102 ;  /* 0x0000006606009985 */ /* 0x0003e8000c101b06 */
[----:B------:R1:W-:Y:S01]  /*16250*/  @!P0 ST.E.64 [R2.64], R90 ;  /* 0x0000005a02008985 */ /* 0x0003e2000c101b06 */
[----:B------:R-:W-:-:S13]  /*16260*/  ISETP.GE.AND P0, PT, R20, c[0x0][0x3c8], PT ;  /* 0x0000f20014007a0c */ /* 0x000fda0003f06270 */
[----:B------:R-:W-:Y:S05]  /*16270*/  @P0 BRA `(.L_x_4318) ;  /* 0x00000f8000000947 */ /* 0x000fea0003800000 */
[----:B------:R-:W-:Y:S02]  /*16280*/  IADD3 R21, R238, 0xf8, RZ ;  /* 0x000000f8ee157810 */ /* 0x000fe40007ffe0ff */
[----:B-1----:R-:W-:Y:S02]  /*16290*/  LEA R2, P0, R20, R0, 0x2 ;  /* 0x0000000014027211 */ /* 0x002fe400078010ff */
[----:B------:R-:W-:-:S04]  /*162a0*/  SHF.R.S32.HI R21, RZ, 0x1f, R21 ;  /* 0x0000001fff157819 */ /* 0x000fc80000011415 */
[----:B------:R-:W-:-:S05]  /*162b0*/  LEA.HI.X R3, R20, R4, R21, 0x2, P0 ;  /* 0x0000000414037211 */ /* 0x000fca00000f1415 */
[----:B------:R1:W-:Y:S01]  /*162c0*/  ST.E.64 [R2.64], R78 ;  /* 0x0000004e02007985 */ /* 0x0003e2000c101b06 */
[----:B------:R-:W-:Y:S05]  /*162d0*/  BRA `(.L_x_4318) ;  /* 0x00000f2000007947 */ /* 0x000fea0003800000 */
.L_x_4303:
        /* <DEDUP_REMOVED lines=9> */
[----:B-1----:R-:W-:Y:S02]  /*16370*/  @P0 IMAD.WIDE R4, R247, R4, c[0x0][0x508] ;  /* 0x00014200f7040625 */ /* 0x002fe400078e0204 */
[----:B------:R1:W5:Y:S04]  /*16380*/  @P2 LDG.E R0, [R2.64] ;  /* 0x0000000602002981 */ /* 0x000368000c1e1900 */
        /* <DEDUP_REMOVED lines=8> */
.L_x_4324:
        /* <DEDUP_REMOVED lines=8> */
[----:B------:R-:W-:Y:S01]  /*16490*/  IMAD R2, R17, c[0x0][0x4e8], RZ ;  /* 0x00013a0011027a24 */ /* 0x000fe200078e02ff */
[----:B------:R-:W-:-:S04]  /*164a0*/  IADD3 R12, R243, R4, RZ ;  /* 0x00000004f30c7210 */ /* 0x000fc80007ffe0ff */
        /* <DEDUP_REMOVED lines=47> */
.L_x_4326:
[----:B------:R-:W-:Y:S05]  /*167a0*/  BSYNC B0 ;  /* 0x0000000000007941 */ /* 0x000fea0003800000 */
.L_x_4325:
[----:B------:R-:W-:-:S13]  /*167b0*/  ISETP.GT.AND P0, PT, R16, 0x1, PT ;  /* 0x000000011000780c */ /* 0x000fda0003f04270 */
[----:B------:R-:W-:Y:S05]  /*167c0*/  @P0 BRA `(.L_x_4318) ;  /* 0x00000a3000000947 */ /* 0x000fea0003800000 */
[----:B-1----:R-:W2:Y:S04]  /*167d0*/  LDL.LU R2, [R1+0x18] ;  /* 0x0000180001027983 */ /* 0x002ea80000300800 */
[----:B------:R-:W3:Y:S01]  /*167e0*/  LDL R6, [R1+0x50] ;  /* 0x0000500001067983 */ /* 0x000ee20000100800 */
[----:B------:R-:W-:-:S03]  /*167f0*/  MOV R4, c[0x0][0x4e8] ;  /* 0x00013a0000047a02 */ /* 0x000fc60000000f00 */
[----:B------:R-:W1:Y:S01]  /*16800*/  S2R R11, SR_TID.X ;  /* 0x00000000000b7919 */ /* 0x000e620000002100 */
[----:B------:R-:W-:Y:S01]  /*16810*/  ISETP.NE.AND P0, PT, R4, 0x1, PT ;  /* 0x000000010400780c */ /* 0x000fe20003f05270 */
[----:B------:R-:W-:Y:S01]  /*16820*/  IMAD.WIDE.U32 R4, R0, c[0x0][0x3a0], RZ ;  /* 0x0000e80000047a25 */ /* 0x000fe200078e00ff */
[----:B-1----:R-:W-:-:S04]  /*16830*/  SHF.R.S32.HI R10, RZ, 0x1f, R11 ;  /* 0x0000001fff0a7819 */ /* 0x002fc8000001140b */
[----:B------:R-:W-:-:S04]  /*16840*/  LEA.HI R10, R10, R11, RZ, 0x3 ;  /* 0x0000000b0a0a7211 */ /* 0x000fc800078f18ff */
[----:B------:R-:W-:-:S04]  /*16850*/  SHF.R.S32.HI R10, RZ, 0x3, R10 ;  /* 0x00000003ff0a7819 */ /* 0x000fc8000001140a */
[----:B------:R-:W-:Y:S02]  /*16860*/  IADD3 R14, R10, R243, RZ ;  /* 0x000000f30a0e7210 */ /* 0x000fe40007ffe0ff */
[----:B--2---:R-:W-:Y:S01]  /*16870*/  MOV R8, R2 ;  /* 0x0000000200087202 */ /* 0x004fe20000000f00 */
[----:B------:R-:W-:-:S04]  /*16880*/  IMAD R2, R13, c[0x0][0x3a0], RZ ;  /* 0x0000e8000d027a24 */ /* 0x000fc800078e02ff */
[----:B------:R-:W-:Y:S01]  /*16890*/  IMAD R0, R0, c[0x0][0x3a4], R2 ;  /* 0x0000e90000007a24 */ /* 0x000fe200078e0202 */
[----:B---3--:R-:W-:Y:S01]  /*168a0*/  IADD3 R2, R6, R243, RZ ;  /* 0x000000f306027210 */ /* 0x008fe20007ffe0ff */
[----:B------:R-:W-:-:S03]  /*168b0*/  IMAD R6, R20, c[0x0][0x3f0], RZ ;  /* 0x0000fc0014067a24 */ /* 0x000fc600078e02ff */
[----:B------:R-:W-:Y:S01]  /*168c0*/  IADD3 R5, R5, R0, RZ ;  /* 0x0000000005057210 */ /* 0x000fe20007ffe0ff */
[----:B------:R-:W-:-:S04]  /*168d0*/  @P0 IMAD.HI.U32 R7, R2, c[0x0][0x4ec], RZ ;  /* 0x00013b0002070a27 */ /* 0x000fc800078e00ff */
[----:B------:R-:W-:-:S04]  /*168e0*/  IMAD.WIDE.U32 R4, R8, c[0x0][0x3e8], R4 ;  /* 0x0000fa0008047a25 */ /* 0x000fc800078e0004 */
        /* <DEDUP_REMOVED lines=23> */
.L_x_4382:
[----:B------:R-:W-:Y:S05]  /*16a60*/  BRA.DIV ~URZ, `(.L_x_4328) ;  /* 0x000024e27f007947 */ /* 0x000fea000b800000 */
[----:B------:R3:W4:Y:S02]  /*16a70*/  SHFL.IDX PT, R0, R15, RZ, 0x181f ;  /* 0x00181fff0f007589 */ /* 0x00072400000e0000 */
.L_x_4383:
        /* <DEDUP_REMOVED lines=27> */
.L_x_4330:
[----:B------:R-:W-:Y:S05]  /*16c30*/  BSYNC B0 ;  /* 0x0000000000007941 */ /* 0x000fea0003800000 */
.L_x_4329:
[----:B------:R-:W-:Y:S05]  /*16c40*/  BRA.DIV ~URZ, `(.L_x_4331) ;  /* 0x000023627f007947 */ /* 0x000fea000b800000 */
[----:B--2---:R2:W1:Y:S04]  /*16c50*/  SHFL.IDX PT, R4, R12, 0x1, 0x181f ;  /* 0x00381f000c047f89 */ /* 0x00446800000e0000 */
[----:B----4-:R2:W4:Y:S02]  /*16c60*/  SHFL.IDX PT, R0, R15, 0x1, 0x181f ;  /* 0x00381f000f007f89 */ /* 0x01052400000e0000 */
.L_x_4384:
        /* <DEDUP_REMOVED lines=27> */
.L_x_4333:
[----:B------:R-:W-:Y:S05]  /*16e20*/  BSYNC B0 ;  /* 0x0000000000007941 */ /* 0x000fea0003800000 */
.L_x_4332:
[----:B------:R-:W-:Y:S05]  /*16e30*/  BRA.DIV ~URZ, `(.L_x_4334) ;  /* 0x000022327f007947 */ /* 0x000fea000b800000 */
[----:B-1----:R1:W2:Y:S02]  /*16e40*/  SHFL.IDX PT, R4, R12, 0x2, 0x181f ;  /* 0x00581f000c047f89 */ /* 0x0022a400000e0000 */
.L_x_4385:
[----:B------:R-:W-:Y:S05]  /*16e50*/  BRA.DIV ~URZ, `(.L_x_4335) ;  /* 0x000022827f007947 */ /* 0x000fea000b800000 */
[----:B----4-:R4:W1:Y:S02]  /*16e60*/  SHFL.IDX PT, R0, R15, 0x2, 0x181f ;  /* 0x00581f000f007f89 */ /* 0x01086400000e0000 */
.L_x_4386:
        /* <DEDUP_REMOVED lines=27> */
.L_x_4337:
[----:B------:R-:W-:Y:S05]  /*17020*/  BSYNC B0 ;  /* 0x0000000000007941 */ /* 0x000fea0003800000 */
.L_x_4336:
[----:B------:R-:W-:Y:S05]  /*17030*/  BRA.DIV ~URZ, `(.L_x_4338) ;  /* 0x000021027f007947 */ /* 0x000fea000b800000 */
[----:B--2---:R2:W3:Y:S04]  /*17040*/  SHFL.IDX PT, R4, R12, 0x3, 0x181f ;  /* 0x00781f000c047f89 */ /* 0x0044e800000e0000 */
[----:B-1----:R2:W1:Y:S02]  /*17050*/  SHFL.IDX PT, R0, R15, 0x3, 0x181f ;  /* 0x00781f000f007f89 */ /* 0x00246400000e0000 */
.L_x_4387:
[----:B------:R-:W-:-:S04]  /*17060*/  IADD3 R14, R14, 0x60, RZ ;  /* 0x000000600e0e7810 */ /* 0x000fc80007ffe0ff */
[----:B------:R-:W-:-:S13]  /*17070*/  ISETP.GE.AND P0, PT, R14, R13, PT ;  /* 0x0000000d0e00720c */ /* 0x000fda0003f06270 */
[----:B------:R-:W-:Y:S05]  /*17080*/  @P0 BRA `(.L_x_4318) ;  /* 0x0000017000000947 */ /* 0x000fea0003800000 */
[----:B------:R-:W5:Y:S04]  /*17090*/  LDL.64 R2, [R1] ;  /* 0x0000000001027983 */ /* 0x000f680000100a00 */
        /* <DEDUP_REMOVED lines=22> */
.L_x_4318:
[----:B------:R-:W-:Y:S05]  /*17200*/  BSYNC B1 ;  /* 0x0000000000017941 */ /* 0x000fea0003800000 */
.L_x_4302:
[----:B------:R-:W-:-:S13]  /*17210*/  ISETP.NE.AND P0, PT, RZ, UR5, PT ;  /* 0x00000005ff007c0c */ /* 0x000fda000bf05270 */
[----:B------:R-:W-:Y:S01]  /*17220*/  @P0 WARPSYNC 0xffffffff ;  /* 0xffffffff00000948 */ /* 0x000fe20003800000 */
[----:B------:R-:W-:Y:S06]  /*17230*/  @P0 BAR.SYNC.DEFER_BLOCKING 0x5, 0x100 ;  /* 0x0144000000000b1d */ /* 0x000fec0000010000 */
[----:B------:R-:W2:Y:S04]  /*17240*/  @P0 LDS.128 R244, [0x20100] ;  /* 0x02010000fff40984 */ /* 0x000ea80000000c00 */
[----:B------:R-:W-:Y:S06]  /*17250*/  @P0 BAR.ARV 0x4, 0x100 ;  /* 0x0104000000000b1d */ /* 0x000fec0000002000 */
[----:B------:R-:W-:Y:S05]  /*17260*/  @P0 BRA `(.L_x_4339) ;  /* 0x00000f6000000947 */ /* 0x000fea0003800000 */
[----:B-1--4-:R-:W1:Y:S01]  /*17270*/  S2R R0, SR_TID.X ;  /* 0x0000000000007919 */ /* 0x012e620000002100 */
[----:B------:R-:W-:Y:S01]  /*17280*/  IMAD.MOV.U32 R7, RZ, RZ, RZ ;  /* 0x000000ffff077224 */ /* 0x000fe200078e00ff */
[----:B-12---:R-:W-:-:S04]  /*17290*/  LOP3.LUT R14, R0, 0x1f, RZ, 0xc0, !PT ;  /* 0x0000001f000e7812 */ /* 0x006fc800078ec0ff */
[----:B------:R-:W-:Y:S01]  /*172a0*/  ISETP.NE.AND P6, PT, R14, 0x1f, PT ;  /* 0x0000001f0e00780c */ /* 0x000fe20003fc5270 */
[----:B------:R-:W-:Y:S10]  /*172b0*/  BRA.DIV ~URZ, `(.L_x_4340) ;  /* 0x00001f427f007947 */ /* 0x000ff4000b800000 */
[----:B------:R1:W2:Y:S02]  /*172c0*/  SHFL.IDX PT, R9, R114, RZ, 0x1f ;  /* 0x00001fff72097589 */ /* 0x0002a400000e0000 */
.L_x_4388:
[----:B------:R-:W-:Y:S05]  /*172d0*/  BRA.DIV ~URZ, `(.L_x_4341) ;  /* 0x00001f927f007947 */ /* 0x000fea000b800000 */
[----:B------:R4:W1:Y:S02]  /*172e0*/  SHFL.IDX PT, R8, R114, 0x1, 0x1f ;  /* 0x00201f0072087f89 */ /* 0x00086400000e0000 */
.L_x_4389:
[----:B------:R-:W-:Y:S02]  /*172f0*/  IMAD.IADD R0, R247, 0x1, R14 ;  /* 0x00000001f7007824 */ /* 0x000fe400078e020e */
[----:B---3--:R-:W-:-:S03]  /*17300*/  IMAD.MOV.U32 R6, RZ, RZ, RZ ;  /* 0x000000ffff067224 */ /* 0x008fc600078e00ff */
[----:B------:R-:W-:-:S13]  /*17310*/  ISETP.GE.OR P0, PT, R0, c[0x0][0x53c], !P6 ;  /* 0x00014f0000007a0c */ /* 0x000fda0007706670 */
[----:B------:R-:W-:Y:S01]  /*17320*/  @!P0 IMAD.MOV.U32 R2, RZ, RZ, 0x4 ;  /* 0x00000004ff028424 */ /* 0x000fe200078e00ff */
[----:B------:R-:W-:-:S03]  /*17330*/  @!P0 MOV R3, 0x4 ;  /* 0x0000000400038802 */ /* 0x000fc60000000f00 */
[----:B------:R-:W-:-:S04]  /*17340*/  @!P0 IMAD.WIDE R4, R0, R2, c[0x0][0x580] ;  /* 0x0001600000048625 */ /* 0x000fc800078e0202 */
[----:B------:R-:W-:Y:S01]  /*17350*/  @!P0 IMAD.WIDE R2, R0, R3, c[0x0][0x578] ;  /* 0x00015e0000028625 */ /* 0x000fe200078e0203 */
[----:B------:R-:W3:Y:S04]  /*17360*/  @!P0 LDG.E R6, [R4.64] ;  /* 0x0000000604068981 */ /* 0x000ee8000c1e1900 */
[----:B------:R-:W3:Y:S01]  /*17370*/  @!P0 LDG.E R7, [R2.64] ;  /* 0x0000000602078981 */ /* 0x000ee2000c1e1900 */
[C---:B------:R-:W-:Y:S02]  /*17380*/  ISETP.GE.U32.AND P4, PT, R14.reuse, 0x10, PT ;  /* 0x000000100e00780c */ /* 0x040fe40003f86070 */
[C---:B------:R-:W-:Y:S02]  /*17390*/  ISETP.GE.U32.AND P3, PT, R14.reuse, 0x8, PT ;  /* 0x000000080e00780c */ /* 0x040fe40003f66070 */
[----:B------:R-:W-:-:S02]  /*173a0*/  ISETP.GE.U32.AND P2, PT, R14, 0x4, PT ;  /* 0x000000040e00780c */ /* 0x000fc40003f46070 */
[C---:B------:R-:W-:Y:S02]  /*173b0*/  ISETP.GE.U32.AND P1, PT, R14.reuse, 0x2, PT ;  /* 0x000000020e00780c */ /* 0x040fe40003f26070 */
[----:B------:R-:W-:Y:S02]  /*173c0*/  ISETP.NE.AND P5, PT, R14, RZ, PT ;  /* 0x000000ff0e00720c */ /* 0x000fe40003fa5270 */
[----:B------:R-:W-:Y:S01]  /*173d0*/  MOV R13, RZ ;  /* 0x000000ff000d7202 */ /* 0x000fe20000000f00 */
[----:B---3--:R-:W-:Y:S01]  /*173e0*/  IMAD R0, R7, R6, RZ ;  /* 0x0000000607007224 */ /* 0x008fe200078e02ff */
[----:B------:R-:W-:Y:S07]  /*173f0*/  BRA.DIV ~URZ, `(.L_x_4342) ;  /* 0x00001ee27f007947 */ /* 0x000fee000b800000 */
[----:B------:R3:W4:Y:S02]  /*17400*/  SHFL.UP PT, R4, R0, 0x1, RZ ;  /* 0x0420000000047989 */ /* 0x00072400000e00ff */
.L_x_4390:
        /* <DEDUP_REMOVED lines=16> */
.L_x_4391:
[----:B----4-:R-:W-:Y:S01]  /*17510*/  IMAD R0, R0, c[0x0][0x538], RZ ;  /* 0x00014e0000007a24 */ /* 0x010fe200078e02ff */
[----:B------:R-:W-:Y:S04]  /*17520*/  BSSY B1, `(.L_x_4344) ;  /* 0x00000c5000017945 */ /* 0x000fe80003800000 */
[----:B-1----:R-:W-:-:S04]  /*17530*/  IADD3 R8, R0, R8, RZ ;  /* 0x0000000800087210 */ /* 0x002fc80007ffe0ff */
[----:B--2---:R-:W-:-:S13]  /*17540*/  ISETP.GT.AND P0, PT, R8, R9, PT ;  /* 0x000000090800720c */ /* 0x004fda0003f04270 */
[----:B------:R-:W-:Y:S05]  /*17550*/  @P0 BRA `(.L_x_4345) ;  /* 0x0000024000000947 */ /* 0x000fea0003800000 */
.L_x_4349:
        /* <DEDUP_REMOVED lines=9> */
[----:B---3--:R-:W-:-:S04]  /*175f0*/  @!P0 IMAD.WIDE R4, R0, R2, c[0x0][0x580] ;  /* 0x0001600000048625 */ /* 0x008fc800078e0202 */
[----:B------:R-:W-:Y:S01]  /*17600*/  @!P0 IMAD.WIDE R2, R0, R3, c[0x0][0x578] ;  /* 0x00015e0000028625 */ /* 0x000fe200078e0203 */
[----:B------:R-:W2:Y:S04]  /*17610*/  @!P0 LDG.E R6, [R4.64] ;  /* 0x0000000604068981 */ /* 0x000ea8000c1e1900 */
[----:B------:R-:W2:Y:S02]  /*17620*/  @!P0 LDG.E R7, [R2.64] ;  /* 0x0000000602078981 */ /* 0x000ea4000c1e1900 */
[----:B--2---:R-:W-:Y:S01]  /*17630*/  IMAD R0, R7, R6, RZ ;  /* 0x0000000607007224 */ /* 0x004fe200078e02ff */
[----:B------:R-:W-:Y:S05]  /*17640*/  BRA.DIV ~URZ, `(.L_x_4347) ;  /* 0x00001e727f007947 */ /* 0x000fea000b800000 */
[----:B------:R1:W2:Y:S02]  /*17650*/  SHFL.UP PT, R2, R0, 0x1, RZ ;  /* 0x0420000000027989 */ /* 0x0002a400000e00ff */
.L_x_4392:
        /* <DEDUP_REMOVED lines=16> */
.L_x_4393:
[----:B--2---:R-:W-:-:S05]  /*17760*/  IMAD R0, R0, c[0x0][0x538], RZ ;  /* 0x00014e0000007a24 */ /* 0x004fca00078e02ff */
[----:B------:R-:W-:-:S04]  /*17770*/  IADD3 R8, R0, R8, RZ ;  /* 0x0000000800087210 */ /* 0x000fc80007ffe0ff */
[----:B------:R-:W-:-:S13]  /*17780*/  ISETP.GT.AND P0, PT, R8, R9, PT ;  /* 0x000000090800720c */ /* 0x000fda0003f04270 */
[----:B-1----:R-:W-:Y:S05]  /*17790*/  @!P0 BRA `(.L_x_4349) ;  /* 0xfffffdc000008947 */ /* 0x002fea000383ffff */
.L_x_4345:
[----:B------:R-:W-:-:S05]  /*177a0*/  IADD3 R11, -R0, R8, RZ ;  /* 0x00000008000b7210 */ /* 0x000fca0007ffe1ff */
[----:B------:R-:W-:-:S05]  /*177b0*/  IMAD R0, R4, c[0x0][0x538], R11 ;  /* 0x00014e0004007a24 */ /* 0x000fca00078e020b */
[----:B------:R-:W-:Y:S01]  /*177c0*/  ISETP.GT.AND P0, PT, R0, R9, PT ;  /* 0x000000090000720c */ /* 0x000fe20003f04270 */
[----:B------:R-:W-:-:S12]  /*177d0*/  BRA.DIV ~URZ, `(.L_x_4350) ;  /* 0x00001ed27f007947 */ /* 0x000fd8000b800000 */
[----:B------:R-:W-:-:S04]  /*177e0*/  VOTE.ANY R12, PT, !P0 ;  /* 0x00000000000c7806 */ /* 0x000fc800040e0100 */
.L_x_4394:
[----:B------:R-:W1:Y:S02]  /*177f0*/  POPC R8, R12 ;  /* 0x0000000c00087309 */ /* 0x000e640000000000 */
[----:B-1----:R-:W-:Y:S01]  /*17800*/  IADD3 R247, R8, R247, RZ ;  /* 0x000000f708f77210 */ /* 0x002fe20007ffe0ff */
[----:B------:R-:W-:Y:S05]  /*17810*/  BRA.DIV ~URZ, `(.L_x_4351) ;  /* 0x00001ee27f007947 */ /* 0x000fea000b800000 */
[----:B------:R1:W2:Y:S04]  /*17820*/  SHFL.IDX PT, R10, R6, R8, 0x1f ;  /* 0x00001f08060a7589 */ /* 0x0002a800000e0000 */
[----:B------:R1:W4:Y:S02]  /*17830*/  SHFL.IDX PT, R7, R7, R8, 0x1f ;  /* 0x00001f0807077589 */ /* 0x00032400000e0000 */
.L_x_4395:
[----:B------:R-:W-:Y:S01]  /*17840*/  ISETP.NE.AND P0, PT, R12, RZ, PT ;  /* 0x000000ff0c00720c */ /* 0x000fe20003f05270 */
[----:B------:R-:W-:-:S12]  /*17850*/  BSSY B0, `(.L_x_4352) ;  /* 0x0000005000007945 */ /* 0x000fd80003800000 */
[----:B------:R-:W-:Y:S05]  /*17860*/  @!P0 BRA `(.L_x_4353) ;  /* 0x0000003000008947 */ /* 0x000fea0003800000 */
[----:B------:R-:W-:Y:S01]  /*17870*/  IADD3 R3, R8, -0x1, RZ ;  /* 0xffffffff08037810 */ /* 0x000fe20007ffe0ff */
[----:B------:R-:W-:Y:S05]  /*17880*/  BRA.DIV ~URZ, `(.L_x_4354) ;  /* 0x00001f427f007947 */ /* 0x000fea000b800000 */
[----:B------:R1:W3:Y:S02]  /*17890*/  SHFL.IDX PT, R13, R4, R3, 0x1f ;  /* 0x00001f03040d7589 */ /* 0x0002e400000e0000 */
.L_x_4353:
[----:B------:R-:W-:Y:S05]  /*178a0*/  BSYNC B0 ;  /* 0x0000000000007941 */ /* 0x000fea0003800000 */
.L_x_4352:
[----:B----4-:R-:W-:Y:S01]  /*178b0*/  ISETP.NE.AND P0, PT, R7, 0x1, PT ;  /* 0x000000010700780c */ /* 0x010fe20003f05270 */
[----:B---3--:R-:W-:Y:S01]  /*178c0*/  IMAD R244, R13, c[0x0][0x538], R11 ;  /* 0x00014e000df47a24 */ /* 0x008fe200078e020b */
[----:B------:R-:W-:Y:S04]  /*178d0*/  BSSY B0, `(.L_x_4355) ;  /* 0x0000082000007945 */ /* 0x000fe80003800000 */
[----:B-1----:R-:W-:-:S07]  /*178e0*/  IADD3 R8, -R244, R9, RZ ;  /* 0x00000009f4087210 */ /* 0x002fce0007ffe1ff */
[----:B------:R-:W-:Y:S05]  /*178f0*/  @!P0 BRA `(.L_x_4356) ;  /* 0x000003d000008947 */ /* 0x000fea0003800000 */
[-C--:B--2---:R-:W-:Y:S02]  /*17900*/  IABS R2, R10.reuse ;  /* 0x0000000a00027213 */ /* 0x084fe40000000000 */
[----:B------:R-:W-:Y:S02]  /*17910*/  IABS R9, R10 ;  /* 0x0000000a00097213 */ /* 0x000fe40000000000 */
[----:B------:R-:W1:Y:S08]  /*17920*/  I2F.RP R0, R2 ;  /* 0x0000000200007306 */ /* 0x000e700000209400 */
        /* <DEDUP_REMOVED lines=58> */
.L_x_4356:
        /* <DEDUP_REMOVED lines=66> */
.L_x_4357:
[----:B------:R-:W-:Y:S05]  /*180f0*/  BSYNC B0 ;  /* 0x0000000000007941 */ /* 0x000fea0003800000 */
.L_x_4355:
[----:B------:R-:W-:-:S04]  /*18100*/  LOP3.LUT R2, RZ, R2, RZ, 0x33, !PT ;  /* 0x00000002ff027212 */ /* 0x000fc800078e33ff */
[----:B------:R-:W-:Y:S01]  /*18110*/  IADD3 R245, R2, R10, RZ ;  /* 0x0000000a02f57210 */ /* 0x000fe20007ffe0ff */
[----:B------:R-:W-:Y:S05]  /*18120*/  BRA `(.L_x_4358) ;  /* 0x0000004000007947 */ /* 0x000fea0003800000 */
.L_x_4346:
[----:B------:R-:W-:Y:S01]  /*18130*/  IMAD.MOV.U32 R244, RZ, RZ, R9 ;  /* 0x000000fffff47224 */ /* 0x000fe200078e0009 */
[----:B------:R-:W-:Y:S01]  /*18140*/  MOV R246, RZ ;  /* 0x000000ff00f67202 */ /* 0x000fe20000000f00 */
[----:B------:R-:W-:Y:S01]  /*18150*/  IMAD.MOV.U32 R245, RZ, RZ, RZ ;  /* 0x000000fffff57224 */ /* 0x000fe200078e00ff */
[----:B------:R-:W-:Y:S02]  /*18160*/  MOV R247, c[0x0][0x53c] ;  /* 0x00014f0000f77a02 */ /* 0x000fe40000000f00 */
.L_x_4358:
[----:B------:R-:W-:Y:S05]  /*18170*/  BSYNC B1 ;  /* 0x0000000000017941 */ /* 0x000fea0003800000 */
.L_x_4344:
[----:B------:R-:W-:Y:S01]  /*18180*/  WARPSYNC 0xffffffff ;  /* 0xffffffff00007948 */ /* 0x000fe20003800000 */
[----:B------:R-:W-:Y:S01]  /*18190*/  BAR.SYNC.DEFER_BLOCKING 0x4, 0x100 ;  /* 0x0104000000007b1d */ /* 0x000fe20000010000 */
[----:B------:R-:W-:-:S13]  /*181a0*/  ISETP.NE.AND P0, PT, R14, RZ, PT ;  /* 0x000000ff0e00720c */ /* 0x000fda0003f05270 */
[----:B------:R1:W-:Y:S04]  /*181b0*/  @!P0 STS.128 [0x20100], R244 ;  /* 0x020100f4ff008388 */ /* 0x0003e80000000c00 */
[----:B------:R-:W-:Y:S06]  /*181c0*/  BAR.ARV 0x5, 0x100 ;  /* 0x0144000000007b1d */ /* 0x000fec0000002000 */
.L_x_4339:
[----:B--2---:R-:W-:-:S13]  /*181d0*/  ISETP.GE.AND P0, PT, R247, c[0x0][0x53c], PT ;  /* 0x00014f00f7007a0c */ /* 0x004fda0003f06270 */
[----:B-1-34-:R-:W-:Y:S01]  /*181e0*/  @P0 CALL.REL.NOINC `(.L_x_4359) ;  /* 0x0000001000000944 */ /* 0x01afe20003c00000 */
[----:B------:R-:W-:Y:S05]  /*181f0*/  BRA `(.L_x_4360) ;  /* 0xfffe985000007947 */ /* 0x000fea000383ffff */
.L_x_4359:
[----:B------:R-:W-:Y:S05]  /*18200*/  EXIT ;  /* 0x000000000000794d */ /* 0x000fea0003800000 */
.L_x_4220:
[----:B------:R-:W-:Y:S01]  /*18210*/  IMAD.MOV.U32 R0, RZ, RZ, R5 ;  /* 0x000000ffff007224 */ /* 0x000fe200078e0005 */
[----:B------:R-:W-:Y:S02]  /*18220*/  MOV R2, 0x1 ;  /* 0x0000000100027802 */ /* 0x000fe40000000f00 */
[----:B------:R-:W-:Y:S02]  /*18230*/  MOV R3, 0x18250 ;  /* 0x0001825000037802 */ /* 0x000fe40000000f00 */
[----:B-1----:R-:W-:Y:S05]  /*18240*/  CALL.REL.NOINC `($__internal_88_$__cuda_sm70_shflsync_up_p) ;  /* 0x0000168000007944 */ /* 0x002fea0003c00000 */
[----:B------:R-:W-:Y:S01]  /*18250*/  MOV R0, R4 ;  /* 0x0000000400007202 */ /* 0x000fe20000000f00 */
[----:B------:R-:W-:Y:S05]  /*18260*/  BRA `(.L_x_4361) ;  /* 0xfffe81d000007947 */ /* 0x000fea000383ffff */
.L_x_4221:
[----:B------:R-:W-:Y:S01]  /*18270*/  IMAD.MOV.U32 R0, RZ, RZ, R5 ;  /* 0x000000ffff007224 */ /* 0x000fe200078e0005 */
[----:B------:R-:W-:Y:S02]  /*18280*/  MOV R2, 0x2 ;  /* 0x0000000200027802 */ /* 0x000fe40000000f00 */
[----:B------:R-:W-:Y:S02]  /*18290*/  MOV R3, 0x182b0 ;  /* 0x000182b000037802 */ /* 0x000fe40000000f00 */
[----:B-1----:R-:W-:Y:S05]  /*182a0*/  CALL.REL.NOINC `($__internal_88_$__cuda_sm70_shflsync_up_p) ;  /* 0x0000162000007944 */ /* 0x002fea0003c00000 */
[----:B------:R-:W-:Y:S01]  /*182b0*/  SEL R0, R4, RZ, P4 ;  /* 0x000000ff04007207 */ /* 0x000fe20002000000 */
[----:B------:R-:W-:Y:S01]  /*182c0*/  IMAD.MOV.U32 R2, RZ, RZ, 0x4 ;  /* 0x00000004ff027424 */ /* 0x000fe200078e00ff */
[----:B------:R-:W-:-:S03]  /*182d0*/  MOV R3, 0x18300 ;  /* 0x0001830000037802 */ /* 0x000fc60000000f00 */
[----:B------:R-:W-:Y:S02]  /*182e0*/  IMAD.IADD R0, R5, 0x1, R0 ;  /* 0x0000000105007824 */ /* 0x000fe400078e0200 */
[----:B------:R-:W-:Y:S05]  /*182f0*/  CALL.REL.NOINC `($__internal_88_$__cuda_sm70_shflsync_up_p) ;  /* 0x000015d000007944 */ /* 0x000fea0003c00000 */
        /* <DEDUP_REMOVED lines=13> */
[----:B------:R-:W-:Y:S01]  /*183d0*/  IMAD.IADD R4, R0, 0x1, R4 ;  /* 0x0000000100047824 */ /* 0x000fe200078e0204 */
[----:B------:R-:W-:-:S03]  /*183e0*/  MOV R0, 0x1f ;  /* 0x0000001f00007802 */ /* 0x000fc60000000f00 */
[----:B------:R-:W-:Y:S02]  /*183f0*/  IMAD.MOV.U32 R5, RZ, RZ, R4 ;  /* 0x000000ffff057224 */ /* 0x000fe400078e0004 */
[----:B------:R-:W-:Y:S05]  /*18400*/  CALL.REL.NOINC `($__internal_87_$__cuda_sm70_shflsync_idx_p) ;  /* 0x0000147000007944 */ /* 0x000fea0003c00000 */
[----:B------:R-:W-:Y:S05]  /*18410*/  BRA `(.L_x_4362) ;  /* 0xfffe812000007947 */ /* 0x000fea000383ffff */
.L_x_4223:
[----:B------:R-:W-:Y:S02]  /*18420*/  SEL R0, RZ, 0x1, P0 ;  /* 0x00000001ff007807 */ /* 0x000fe40000000000 */
[----:B------:R-:W-:Y:S02]  /*18430*/  MOV R2, 0x18450 ;  /* 0x0001845000027802 */ /* 0x000fe40000000f00 */
[----:B-1----:R-:W-:Y:S05]  /*18440*/  CALL.REL.NOINC `($__internal_89_$__cuda_sm70_votesync_ballot) ;  /* 0x000014f000007944 */ /* 0x002fea0003c00000 */
[----:B------:R-:W-:Y:S01]  /*18450*/  MOV R10, R0 ;  /* 0x00000000000a7202 */ /* 0x000fe20000000f00 */
[----:B------:R-:W-:Y:S05]  /*18460*/  BRA `(.L_x_4363) ;  /* 0xfffe816000007947 */ /* 0x000fea000383ffff */
.L_x_4224:
[----:B------:R-:W-:Y:S01]  /*18470*/  IMAD.MOV.U32 R5, RZ, RZ, R9 ;  /* 0x000000ffff057224 */ /* 0x000fe200078e0009 */
[----:B------:R-:W-:Y:S01]  /*18480*/  MOV R3, R7 ;  /* 0x0000000700037202 */ /* 0x000fe20000000f00 */
[----:B------:R-:W-:Y:S01]  /*18490*/  IMAD.MOV.U32 R0, RZ, RZ, 0x1f ;  /* 0x0000001fff007424 */ /* 0x000fe200078e00ff */
[----:B------:R-:W-:Y:S02]  /*184a0*/  MOV R2, 0x184c0 ;  /* 0x000184c000027802 */ /* 0x000fe40000000f00 */
[----:B------:R-:W-:Y:S05]  /*184b0*/  CALL.REL.NOINC `($__internal_87_$__cuda_sm70_shflsync_idx_p) ;  /* 0x000013c000007944 */ /* 0x000fea0003c00000 */
[----:B------:R-:W-:Y:S01]  /*184c0*/  IMAD.MOV.U32 R245, RZ, RZ, R0 ;  /* 0x000000fffff57224 */ /* 0x000fe200078e0000 */
[----:B------:R-:W-:Y:S01]  /*184d0*/  MOV R5, R8 ;  /* 0x0000000800057202 */ /* 0x000fe20000000f00 */
[----:B------:R-:W-:Y:S01]  /*184e0*/  IMAD.MOV.U32 R6, RZ, RZ, RZ ;  /* 0x000000ffff067224 */ /* 0x000fe200078e00ff */
[----:B------:R-:W-:Y:S01]  /*184f0*/  MOV R3, R7 ;  /* 0x0000000700037202 */ /* 0x000fe20000000f00 */
[----:B------:R-:W-:Y:S01]  /*18500*/  IMAD.MOV.U32 R0, RZ, RZ, 0x1f ;  /* 0x0000001fff007424 */ /* 0x000fe200078e00ff */
[----:B------:R-:W-:-:S02]  /*18510*/  MOV R2, 0x18530 ;  /* 0x0001853000027802 */ /* 0x000fc40000000f00 */
[----:B------:R-:W-:Y:S05]  /*18520*/  CALL.REL.NOINC `($__internal_87_$__cuda_sm70_shflsync_idx_p) ;  /* 0x0000135000007944 */ /* 0x000fea0003c00000 */
[----:B------:R-:W-:Y:S01]  /*18530*/  MOV R9, R0 ;  /* 0x0000000000097202 */ /* 0x000fe20000000f00 */
[----:B------:R-:W-:Y:S05]  /*18540*/  BRA `(.L_x_4364) ;  /* 0xfffe80e000007947 */ /* 0x000fea000383ffff */
.L_x_4227:
[----:B------:R-:W-:Y:S01]  /*18550*/  IMAD.MOV.U32 R5, RZ, RZ, R4 ;  /* 0x000000ffff057224 */ /* 0x000fe200078e0004 */
[----:B------:R-:W-:-:S02]  /*18560*/  MOV R0, 0x1f ;  /* 0x0000001f00007802 */ /* 0x000fc40000000f00 */
[----:B------:R-:W-:Y:S02]  /*18570*/  MOV R2, 0x18590 ;  /* 0x0001859000027802 */ /* 0x000fe40000000f00 */
[----:B-123--:R-:W-:Y:S05]  /*18580*/  CALL.REL.NOINC `($__internal_87_$__cuda_sm70_shflsync_idx_p) ;  /* 0x000012f000007944 */ /* 0x00efea0003c00000 */
[----:B------:R-:W-:Y:S01]  /*18590*/  MOV R6, R0 ;  /* 0x0000000000067202 */ /* 0x000fe20000000f00 */
[----:B------:R-:W-:Y:S05]  /*185a0*/  BRA `(.L_x_4226) ;  /* 0xfffe80e000007947 */ /* 0x000fea000383ffff */
.L_x_4246:
[----:B------:R-:W-:Y:S01]  /*185b0*/  IMAD.MOV.U32 R5, RZ, RZ, R14 ;  /* 0x000000ffff057224 */ /* 0x000fe200078e000e */
[----:B------:R-:W-:Y:S01]  /*185c0*/  MOV R3, RZ ;  /* 0x000000ff00037202 */ /* 0x000fe20000000f00 */
[----:B------:R-:W-:Y:S01]  /*185d0*/  IMAD.MOV.U32 R0, RZ, RZ, 0x181f ;  /* 0x0000181fff007424 */ /* 0x000fe200078e00ff */
[----:B------:R-:W-:Y:S02]  /*185e0*/  MOV R2, 0x18600 ;  /* 0x0001860000027802 */ /* 0x000fe40000000f00 */
[----:B------:R-:W-:Y:S05]  /*185f0*/  CALL.REL.NOINC `($__internal_87_$__cuda_sm70_shflsync_idx_p) ;  /* 0x0000128000007944 */ /* 0x000fea0003c00000 */
[----:B------:R-:W-:Y:S01]  /*18600*/  MOV R4, R0 ;  /* 0x0000000000047202 */ /* 0x000fe20000000f00 */
[----:B------:R-:W-:Y:S05]  /*18610*/  BRA `(.L_x_4365) ;  /* 0xfffea8a000007947 */ /* 0x000fea000383ffff */
.L_x_4247:
[----:B------:R-:W-:Y:S01]  /*18620*/  IMAD.MOV.U32 R5, RZ, RZ, R15 ;  /* 0x000000ffff057224 */ /* 0x000fe200078e000f */
[----:B------:R-:W-:Y:S01]  /*18630*/  MOV R3, RZ ;  /* 0x000000ff00037202 */ /* 0x000fe20000000f00 */
[----:B------:R-:W-:Y:S01]  /*18640*/  IMAD.MOV.U32 R0, RZ, RZ, 0x181f ;  /* 0x0000181fff007424 */ /* 0x000fe200078e00ff */
[----:B------:R-:W-:Y:S02]  /*18650*/  MOV R2, 0x18670 ;  /* 0x0001867000027802 */ /* 0x000fe40000000f00 */
[----:B-12---:R-:W-:Y:S05]  /*18660*/  CALL.REL.NOINC `($__internal_87_$__cuda_sm70_shflsync_idx_p) ;  /* 0x0000121000007944 */ /* 0x006fea0003c00000 */
[----:B------:R-:W-:Y:S05]  /*18670*/  BRA `(.L_x_4366) ;  /* 0xfffea86000007947 */ /* 0x000fea000383ffff */
.L_x_4250:
[----:B------:R-:W-:Y:S01]  /*18680*/  IMAD.MOV.U32 R5, RZ, RZ, R14 ;  /* 0x000000ffff057224 */ /* 0x000fe200078e000e */
[----:B---3--:R-:W-:Y:S01]  /*18690*/  MOV R3, 0x1 ;  /* 0x0000000100037802 */ /* 0x008fe20000000f00 */
[----:B----4-:R-:W-:Y:S01]  /*186a0*/  IMAD.MOV.U32 R0, RZ, RZ, 0x181f ;  /* 0x0000181fff007424 */ /* 0x010fe200078e00ff */
[----:B------:R-:W-:-:S02]  /*186b0*/  MOV R2, 0x186d0 ;  /* 0x000186d000027802 */ /* 0x000fc40000000f00 */
[----:B-12---:R-:W-:Y:S05]  /*186c0*/  CALL.REL.NOINC `($__internal_87_$__cuda_sm70_shflsync_idx_p) ;  /* 0x000011b000007944 */ /* 0x006fea0003c00000 */
[----:B------:R-:W-:Y:S01]  /*186d0*/  IMAD.MOV.U32 R4, RZ, RZ, R0 ;  /* 0x000000ffff047224 */ /* 0x000fe200078e0000 */
[----:B------:R-:W-:Y:S01]  /*186e0*/  MOV R3, 0x1 ;  /* 0x0000000100037802 */ /* 0x000fe20000000f00 */
[----:B------:R-:W-:Y:S01]  /*186f0*/  IMAD.MOV.U32 R5, RZ, RZ, R15 ;  /* 0x000000ffff057224 */ /* 0x000fe200078e000f */
[----:B------:R-:W-:-:S02]  /*18700*/  MOV R0, 0x181f ;  /* 0x0000181f00007802 */ /* 0x000fc40000000f00 */
[----:B------:R-:W-:Y:S02]  /*18710*/  MOV R2, 0x18730 ;  /* 0x0001873000027802 */ /* 0x000fe40000000f00 */
[----:B------:R-:W-:Y:S05]  /*18720*/  CALL.REL.NOINC `($__internal_87_$__cuda_sm70_shflsync_idx_p) ;  /* 0x0000115000007944 */ /* 0x000fea0003c00000 */
[----:B------:R-:W-:Y:S05]  /*18730*/  BRA `(.L_x_4367) ;  /* 0xfffea9d000007947 */ /* 0x000fea000383ffff */
.L_x_4253:
[----:B------:R-:W-:Y:S01]  /*18740*/  IMAD.MOV.U32 R5, RZ, RZ, R14 ;  /* 0x000000ffff057224 */ /* 0x000fe200078e000e */
[----:B-1----:R-:W-:Y:S01]  /*18750*/  MOV R3, 0x2 ;  /* 0x0000000200037802 */ /* 0x002fe20000000f00 */
[----:B----4-:R-:W-:Y:S01]  /*18760*/  IMAD.MOV.U32 R0, RZ, RZ, 0x181f ;  /* 0x0000181fff007424 */ /* 0x010fe200078e00ff */
[----:B------:R-:W-:Y:S02]  /*18770*/  MOV R2, 0x18790 ;  /* 0x0001879000027802 */ /* 0x000fe40000000f00 */
[----:B--2---:R-:W-:Y:S05]  /*18780*/  CALL.REL.NOINC `($__internal_87_$__cuda_sm70_shflsync_idx_p) ;  /* 0x000010f000007944 */ /* 0x004fea0003c00000 */
[----:B------:R-:W-:Y:S01]  /*18790*/  MOV R4, R0 ;  /* 0x0000000000047202 */ /* 0x000fe20000000f00 */
[----:B------:R-:W-:Y:S05]  /*187a0*/  BRA `(.L_x_4368) ;  /* 0xfffeab8000007947 */ /* 0x000fea000383ffff */
.L_x_4254:
[----:B------:R-:W-:Y:S01]  /*187b0*/  IMAD.MOV.U32 R5, RZ, RZ, R15 ;  /* 0x000000ffff057224 */ /* 0x000fe200078e000f */
[----:B------:R-:W-:Y:S01]  /*187c0*/  MOV R3, 0x2 ;  /* 0x0000000200037802 */ /* 0x000fe20000000f00 */
[----:B----4-:R-:W-:Y:S01]  /*187d0*/  IMAD.MOV.U32 R0, RZ, RZ, 0x181f ;  /* 0x0000181fff007424 */ /* 0x010fe200078e00ff */
[----:B------:R-:W-:Y:S02]  /*187e0*/  MOV R2, 0x18800 ;  /* 0x0001880000027802 */ /* 0x000fe40000000f00 */
[----:B-123--:R-:W-:Y:S05]  /*187f0*/  CALL.REL.NOINC `($__internal_87_$__cuda_sm70_shflsync_idx_p) ;  /* 0x0000108000007944 */ /* 0x00efea0003c00000 */
[----:B------:R-:W-:Y:S05]  /*18800*/  BRA `(.L_x_4369) ;  /* 0xfffeab4000007947 */ /* 0x000fea000383ffff */
.L_x_4257:
[----:B------:R-:W-:Y:S01]  /*18810*/  IMAD.MOV.U32 R5, RZ, RZ, R14 ;  /* 0x000000ffff057224 */ /* 0x000fe200078e000e */
[----:B-1----:R-:W-:Y:S01]  /*18820*/  MOV R3, 0x3 ;  /* 0x0000000300037802 */ /* 0x002fe20000000f00 */
[----:B------:R-:W-:Y:S01]  /*18830*/  IMAD.MOV.U32 R0, RZ, RZ, 0x181f ;  /* 0x0000181fff007424 */ /* 0x000fe200078e00ff */
[----:B------:R-:W-:-:S02]  /*18840*/  MOV R2, 0x18860 ;  /* 0x0001886000027802 */ /* 0x000fc40000000f00 */
[----:B--234-:R-:W-:Y:S05]  /*18850*/  CALL.REL.NOINC `($__internal_87_$__cuda_sm70_shflsync_idx_p) ;  /* 0x0000102000007944 */ /* 0x01cfea0003c00000 */
[----:B------:R-:W-:Y:S01]  /*18860*/  IMAD.MOV.U32 R4, RZ, RZ, R0 ;  /* 0x000000ffff047224 */ /* 0x000fe200078e0000 */
[----:B------:R-:W-:Y:S01]  /*18870*/  MOV R3, 0x3 ;  /* 0x0000000300037802 */ /* 0x000fe20000000f00 */
[----:B------:R-:W-:Y:S01]  /*18880*/  IMAD.MOV.U32 R5, RZ, RZ, R15 ;  /* 0x000000ffff057224 */ /* 0x000fe200078e000f */
[----:B------:R-:W-:-:S02]  /*18890*/  MOV R0, 0x181f ;  /* 0x0000181f00007802 */ /* 0x000fc40000000f00 */
[----:B------:R-:W-:Y:S02]  /*188a0*/  MOV R2, 0x188c0 ;  /* 0x000188c000027802 */ /* 0x000fe40000000f00 */
[----:B------:R-:W-:Y:S05]  /*188b0*/  CALL.REL.NOINC `($__internal_87_$__cuda_sm70_shflsync_idx_p) ;  /* 0x00000fc000007944 */ /* 0x000fea0003c00000 */
[----:B------:R-:W-:Y:S05]  /*188c0*/  BRA `(.L_x_4370) ;  /* 0xfffeacb000007947 */ /* 0x000fea000383ffff */
.L_x_4298:
[----:B------:R-:W-:Y:S01]  /*188d0*/  IMAD.MOV.U32 R2, RZ, RZ, R237 ;  /* 0x000000ffff027224 */ /* 0x000fe200078e00ed */
[----:B------:R-:W-:Y:S02]  /*188e0*/  MOV R5, 0x2 ;  /* 0x0000000200057802 */ /* 0x000fe40000000f00 */
[----:B------:R-:W-:Y:S02]  /*188f0*/  MOV R3, 0x18910 ;  /* 0x0001891000037802 */ /* 0x000fe40000000f00 */
[----:B------:R-:W-:Y:S05]  /*18900*/  CALL.REL.NOINC `($__internal_86_$__cuda_sm70_shflsync_bfly_p) ;  /* 0x00000f2000007944 */ /* 0x000fea0003c00000 */
[----:B------:R-:W-:Y:S01]  /*18910*/  MOV R0, R5 ;  /* 0x0000000500007202 */ /* 0x000fe20000000f00 */
[----:B------:R-:W-:Y:S05]  /*18920*/  BRA `(.L_x_4371) ;  /* 0xffff991000007947 */ /* 0x000fea000383ffff */
.L_x_4299:
[----:B------:R-:W-:Y:S01]  /*18930*/  IMAD.MOV.U32 R2, RZ, RZ, R0 ;  /* 0x000000ffff027224 */ /* 0x000fe200078e0000 */
[----:B------:R-:W-:Y:S02]  /*18940*/  MOV R5, 0x1 ;  /* 0x0000000100057802 */ /* 0x000fe40000000f00 */
[----:B------:R-:W-:Y:S02]  /*18950*/  MOV R3, 0x18970 ;  /* 0x0001897000037802 */ /* 0x000fe40000000f00 */
[----:B-1----:R-:W-:Y:S05]  /*18960*/  CALL.REL.NOINC `($__internal_86_$__cuda_sm70_shflsync_bfly_p) ;  /* 0x00000ec000007944 */ /* 0x002fea0003c00000 */
[----:B------:R-:W-:Y:S01]  /*18970*/  FADD.FTZ R0, R0, R5 ;  /* 0x0000000500007221 */ /* 0x000fe20000010000 */
[----:B------:R-:W-:Y:S02]  /*18980*/  MOV R2, R239 ;  /* 0x000000ef00027202 */ /* 0x000fe40000000f00 */
[----:B------:R-:W-:-:S02]  /*18990*/  MOV R5, 0x2 ;  /* 0x0000000200057802 */ /* 0x000fc40000000f00 */
[----:B------:R-:W-:Y:S02]  /*189a0*/  MOV R3, 0x189c0 ;  /* 0x000189c000037802 */ /* 0x000fe40000000f00 */
[----:B------:R-:W-:Y:S05]  /*189b0*/  CALL.REL.NOINC `($__internal_86_$__cuda_sm70_shflsync_bfly_p) ;  /* 0x00000e7000007944 */ /* 0x000fea0003c00000 */
[----:B------:R-:W-:Y:S01]  /*189c0*/  FADD.FTZ R4, R239, R5 ;  /* 0x00000005ef047221 */ /* 0x000fe20000010000 */
[----:B------:R-:W-:Y:S02]  /*189d0*/  MOV R5, 0x1 ;  /* 0x0000000100057802 */ /* 0x000fe40000000f00 */
[----:B------:R-:W-:Y:S02]  /*189e0*/  MOV R3, 0x18a10 ;  /* 0x00018a1000037802 */ /* 0x000fe40000000f00 */
[----:B------:R-:W-:Y:S02]  /*189f0*/  MOV R2, R4 ;  /* 0x0000000400027202 */ /* 0x000fe40000000f00 */
[----:B------:R-:W-:Y:S05]  /*18a00*/  CALL.REL.NOINC `($__internal_86_$__cuda_sm70_shflsync_bfly_p) ;  /* 0x00000e2000007944 */ /* 0x000fea0003c00000 */
[----:B------:R-:W-:Y:S01]  /*18a10*/  MOV R3, R5 ;  /* 0x0000000500037202 */ /* 0x000fe20000000f00 */
[----:B------:R-:W-:Y:S05]  /*18a20*/  BRA `(.L_x_4372) ;  /* 0xffff988000007947 */ /* 0x000fea000383ffff */
.L_x_4306:
[----:B-1-34-:R-:W-:Y:S01]  /*18a30*/  IMAD.MOV.U32 R5, RZ, RZ, R14 ;  /* 0x000000ffff057224 */ /* 0x01afe200078e000e */
[----:B------:R-:W-:Y:S01]  /*18a40*/  MOV R3, RZ ;  /* 0x000000ff00037202 */ /* 0x000fe20000000f00 */
[----:B------:R-:W-:Y:S01]  /*18a50*/  IMAD.MOV.U32 R0, RZ, RZ, 0x181f ;  /* 0x0000181fff007424 */ /* 0x000fe200078e00ff */
[----:B------:R-:W-:Y:S02]  /*18a60*/  MOV R2, 0x18a80 ;  /* 0x00018a8000027802 */ /* 0x000fe40000000f00 */
[----:B------:R-:W-:Y:S05]  /*18a70*/  CALL.REL.NOINC `($__internal_87_$__cuda_sm70_shflsync_idx_p) ;  /* 0x00000e0000007944 */ /* 0x000fea0003c00000 */
[----:B------:R-:W-:Y:S01]  /*18a80*/  MOV R6, R0 ;  /* 0x0000000000067202 */ /* 0x000fe20000000f00 */
[----:B------:R-:W-:Y:S05]  /*18a90*/  BRA `(.L_x_4373) ;  /* 0xffffb4b000007947 */ /* 0x000fea000383ffff */
.L_x_4307:
[----:B------:R-:W-:Y:S01]  /*18aa0*/  IMAD.MOV.U32 R5, RZ, RZ, R15 ;  /* 0x000000ffff057224 */ /* 0x000fe200078e000f */
[----:B------:R-:W-:Y:S01]  /*18ab0*/  MOV R3, RZ ;  /* 0x000000ff00037202 */ /* 0x000fe20000000f00 */
[----:B------:R-:W-:Y:S01]  /*18ac0*/  IMAD.MOV.U32 R0, RZ, RZ, 0x181f ;  /* 0x0000181fff007424 */ /* 0x000fe200078e00ff */
[----:B------:R-:W-:-:S02]  /*18ad0*/  MOV R2, 0x18af0 ;  /* 0x00018af000027802 */ /* 0x000fc40000000f00 */
[----:B-12---:R-:W-:Y:S05]  /*18ae0*/  CALL.REL.NOINC `($__internal_87_$__cuda_sm70_shflsync_idx_p) ;  /* 0x00000d9000007944 */ /* 0x006fea0003c00000 */
[----:B------:R-:W-:Y:S05]  /*18af0*/  BRA `(.L_x_4374) ;  /* 0xffffb47000007947 */ /* 0x000fea000383ffff */
.L_x_4310:
[----:B------:R-:W-:Y:S01]  /*18b00*/  IMAD.MOV.U32 R5, RZ, RZ, R14 ;  /* 0x000000ffff057224 */ /* 0x000fe200078e000e */
[----:B--2---:R-:W-:Y:S01]  /*18b10*/  MOV R3, 0x1 ;  /* 0x0000000100037802 */ /* 0x004fe20000000f00 */
[----:B----4-:R-:W-:Y:S01]  /*18b20*/  IMAD.MOV.U32 R0, RZ, RZ, 0x181f ;  /* 0x0000181fff007424 */ /* 0x010fe200078e00ff */
[----:B------:R-:W-:-:S02]  /*18b30*/  MOV R2, 0x18b50 ;  /* 0x00018b5000027802 */ /* 0x000fc40000000f00 */
[----:B-1-3--:R-:W-:Y:S05]  /*18b40*/  CALL.REL.NOINC `($__internal_87_$__cuda_sm70_shflsync_idx_p) ;  /* 0x00000d3000007944 */ /* 0x00afea0003c00000 */
[----:B------:R-:W-:Y:S01]  /*18b50*/  IMAD.MOV.U32 R6, RZ, RZ, R0 ;  /* 0x000000ffff067224 */ /* 0x000fe200078e0000 */
[----:B------:R-:W-:Y:S01]  /*18b60*/  MOV R3, 0x1 ;  /* 0x0000000100037802 */ /* 0x000fe20000000f00 */
[----:B------:R-:W-:Y:S01]  /*18b70*/  IMAD.MOV.U32 R5, RZ, RZ, R15 ;  /* 0x000000ffff057224 */ /* 0x000fe200078e000f */
[----:B------:R-:W-:-:S02]  /*18b80*/  MOV R0, 0x181f ;  /* 0x0000181f00007802 */ /* 0x000fc40000000f00 */
[----:B------:R-:W-:Y:S02]  /*18b90*/  MOV R2, 0x18bb0 ;  /* 0x00018bb000027802 */ /* 0x000fe40000000f00 */
[----:B------:R-:W-:Y:S05]  /*18ba0*/  CALL.REL.NOINC `($__internal_87_$__cuda_sm70_shflsync_idx_p) ;  /* 0x00000cd000007944 */ /* 0x000fea0003c00000 */
[----:B------:R-:W-:Y:S05]  /*18bb0*/  BRA `(.L_x_4375) ;  /* 0xffffb59000007947 */ /* 0x000fea000383ffff */
.L_x_4313:
[----:B------:R-:W-:Y:S01]  /*18bc0*/  IMAD.MOV.U32 R5, RZ, RZ, R14 ;  /* 0x000000ffff057224 */ /* 0x000fe200078e000e */
[----:B-1----:R-:W-:Y:S01]  /*18bd0*/  MOV R3, 0x2 ;  /* 0x0000000200037802 */ /* 0x002fe20000000f00 */
[----:B----4-:R-:W-:Y:S01]  /*18be0*/  IMAD.MOV.U32 R0, RZ, RZ, 0x181f ;  /* 0x0000181fff007424 */ /* 0x010fe200078e00ff */
[----:B------:R-:W-:Y:S02]  /*18bf0*/  MOV R2, 0x18c10 ;  /* 0x00018c1000027802 */ /* 0x000fe40000000f00 */
[----:B--23--:R-:W-:Y:S05]  /*18c00*/  CALL.REL.NOINC `($__internal_87_$__cuda_sm70_shflsync_idx_p) ;  /* 0x00000c7000007944 */ /* 0x00cfea0003c00000 */
[----:B------:R-:W-:Y:S01]  /*18c10*/  MOV R6, R0 ;  /* 0x0000000000067202 */ /* 0x000fe20000000f00 */
[----:B------:R-:W-:Y:S05]  /*18c20*/  BRA `(.L_x_4376) ;  /* 0xffffb70000007947 */ /* 0x000fea000383ffff */
.L_x_4314:
[----:B------:R-:W-:Y:S01]  /*18c30*/  IMAD.MOV.U32 R5, RZ, RZ, R15 ;  /* 0x000000ffff057224 */ /* 0x000fe200078e000f */
[----:B------:R-:W-:Y:S01]  /*18c40*/  MOV R3, 0x2 ;  /* 0x0000000200037802 */ /* 0x000fe20000000f00 */
[----:B----4-:R-:W-:Y:S01]  /*18c50*/  IMAD.MOV.U32 R0, RZ, RZ, 0x181f ;  /* 0x0000181fff007424 */ /* 0x010fe200078e00ff */
[----:B------:R-:W-:Y:S02]  /*18c60*/  MOV R2, 0x18c80 ;  /* 0x00018c8000027802 */ /* 0x000fe40000000f00 */
[----:B-123--:R-:W-:Y:S05]  /*18c70*/  CALL.REL.NOINC `($__internal_87_$__cuda_sm70_shflsync_idx_p) ;  /* 0x00000c0000007944 */ /* 0x00efea0003c00000 */
[----:B------:R-:W-:Y:S05]  /*18c80*/  BRA `(.L_x_4377) ;  /* 0xffffb6c000007947 */ /* 0x000fea000383ffff */
.L_x_4317:
        /* <DEDUP_REMOVED lines=12> */
.L_x_4319:
[----:B------:R-:W-:Y:S01]  /*18d50*/  IMAD.MOV.U32 R5, RZ, RZ, R18 ;  /* 0x000000ffff057224 */ /* 0x000fe200078e0012 */
[----:B------:R-:W-:Y:S01]  /*18d60*/  MOV R3, RZ ;  /* 0x000000ff00037202 */ /* 0x000fe20000000f00 */
[----:B------:R-:W-:Y:S01]  /*18d70*/  IMAD.MOV.U32 R0, RZ, RZ, 0x1c1f ;  /* 0x00001c1fff007424 */ /* 0x000fe200078e00ff */
[----:B------:R-:W-:Y:S02]  /*18d80*/  MOV R2, 0x18da0 ;  /* 0x00018da000027802 */ /* 0x000fe40000000f00 */
[----:B------:R-:W-:Y:S05]  /*18d90*/  CALL.REL.NOINC `($__internal_87_$__cuda_sm70_shflsync_idx_p) ;  /* 0x00000ae000007944 */ /* 0x000fea0003c00000 */
[----:B------:R-:W-:Y:S01]  /*18da0*/  MOV R4, R0 ;  /* 0x0000000000047202 */ /* 0x000fe20000000f00 */
[----:B------:R-:W-:Y:S05]  /*18db0*/  BRA `(.L_x_4379) ;  /* 0xffffbb6000007947 */ /* 0x000fea000383ffff */
.L_x_4320:
[----:B------:R-:W-:Y:S01]  /*18dc0*/  IMAD.MOV.U32 R5, RZ, RZ, R19 ;  /* 0x000000ffff057224 */ /* 0x000fe200078e0013 */
[----:B------:R-:W-:Y:S01]  /*18dd0*/  MOV R3, RZ ;  /* 0x000000ff00037202 */ /* 0x000fe20000000f00 */
[----:B------:R-:W-:Y:S01]  /*18de0*/  IMAD.MOV.U32 R0, RZ, RZ, 0x1c1f ;  /* 0x00001c1fff007424 */ /* 0x000fe200078e00ff */
[----:B------:R-:W-:Y:S02]  /*18df0*/  MOV R2, 0x18e10 ;  /* 0x00018e1000027802 */ /* 0x000fe40000000f00 */
[----:B-12---:R-:W-:Y:S05]  /*18e00*/  CALL.REL.NOINC `($__internal_87_$__cuda_sm70_shflsync_idx_p) ;  /* 0x00000a7000007944 */ /* 0x006fea0003c00000 */
[----:B------:R-:W-:Y:S05]  /*18e10*/  BRA `(.L_x_4380) ;  /* 0xffffbb2000007947 */ /* 0x000fea000383ffff */
.L_x_4323:
[----:B------:R-:W-:Y:S01]  /*18e20*/  IMAD.MOV.U32 R5, RZ, RZ, R18 ;  /* 0x000000ffff057224 */ /* 0x000fe200078e0012 */
[----:B-1----:R-:W-:Y:S01]  /*18e30*/  MOV R3, 0x1 ;  /* 0x0000000100037802 */ /* 0x002fe20000000f00 */
[----:B----4-:R-:W-:Y:S01]  /*18e40*/  IMAD.MOV.U32 R0, RZ, RZ, 0x1c1f ;  /* 0x00001c1fff007424 */ /* 0x010fe200078e00ff */
[----:B------:R-:W-:-:S02]  /*18e50*/  MOV R2, 0x18e70 ;  /* 0x00018e7000027802 */ /* 0x000fc40000000f00 */
[----:B--23--:R-:W-:Y:S05]  /*18e60*/  CALL.REL.NOINC `($__internal_87_$__cuda_sm70_shflsync_idx_p) ;  /* 0x00000a1000007944 */ /* 0x00cfea0003c00000 */
[----:B------:R-:W-:Y:S01]  /*18e70*/  IMAD.MOV.U32 R4, RZ, RZ, R0 ;  /* 0x000000ffff047224 */ /* 0x000fe200078e0000 */
[----:B------:R-:W-:Y:S01]  /*18e80*/  MOV R3, 0x1 ;  /* 0x0000000100037802 */ /* 0x000fe20000000f00 */
[----:B------:R-:W-:Y:S01]  /*18e90*/  IMAD.MOV.U32 R5, RZ, RZ, R19 ;  /* 0x000000ffff057224 */ /* 0x000fe200078e0013 */
[----:B------:R-:W-:-:S02]  /*18ea0*/  MOV R0, 0x1c1f ;  /* 0x00001c1f00007802 */ /* 0x000fc40000000f00 */
[----:B------:R-:W-:Y:S02]  /*18eb0*/  MOV R2, 0x18ed0 ;  /* 0x00018ed000027802 */ /* 0x000fe40000000f00 */
[----:B------:R-:W-:Y:S05]  /*18ec0*/  CALL.REL.NOINC `($__internal_87_$__cuda_sm70_shflsync_idx_p) ;  /* 0x000009b000007944 */ /* 0x000fea0003c00000 */
[----:B------:R-:W-:Y:S05]  /*18ed0*/  BRA `(.L_x_4381) ;  /* 0xffffc71000007947 */ /* 0x000fea000383ffff */
.L_x_4327:
[----:B------:R-:W-:Y:S01]  /*18ee0*/  IMAD.MOV.U32 R5, RZ, RZ, R12 ;  /* 0x000000ffff057224 */ /* 0x000fe200078e000c */
[----:B------:R-:W-:Y:S01]  /*18ef0*/  MOV R3, RZ ;  /* 0x000000ff00037202 */ /* 0x000fe20000000f00 */
[----:B------:R-:W-:Y:S01]  /*18f00*/  IMAD.MOV.U32 R0, RZ, RZ, 0x181f ;  /* 0x0000181fff007424 */ /* 0x000fe200078e00ff */
[----:B------:R-:W-:Y:S02]  /*18f10*/  MOV R2, 0x18f30 ;  /* 0x00018f3000027802 */ /* 0x000fe40000000f00 */
[----:B------:R-:W-:Y:S05]  /*18f20*/  CALL.REL.NOINC `($__internal_87_$__cuda_sm70_shflsync_idx_p) ;  /* 0x0000095000007944 */ /* 0x000fea0003c00000 */
[----:B------:R-:W-:Y:S01]  /*18f30*/  MOV R4, R0 ;  /* 0x0000000000047202 */ /* 0x000fe20000000f00 */
[----:B------:R-:W-:Y:S05]  /*18f40*/  BRA `(.L_x_4382) ;  /* 0xffffdb1000007947 */ /* 0x000fea000383ffff */
.L_x_4328:
[----:B------:R-:W-:Y:S01]  /*18f50*/  IMAD.MOV.U32 R5, RZ, RZ, R15 ;  /* 0x000000ffff057224 */ /* 0x000fe200078e000f */
[----:B------:R-:W-:Y:S01]  /*18f60*/  MOV R3, RZ ;  /* 0x000000ff00037202 */ /* 0x000fe20000000f00 */
[----:B------:R-:W-:Y:S01]  /*18f70*/  IMAD.MOV.U32 R0, RZ, RZ, 0x181f ;  /* 0x0000181fff007424 */ /* 0x000fe200078e00ff */
[----:B------:R-:W-:Y:S02]  /*18f80*/  MOV R2, 0x18fa0 ;  /* 0x00018fa000027802 */ /* 0x000fe40000000f00 */
[----:B-12---:R-:W-:Y:S05]  /*18f90*/  CALL.REL.NOINC `($__internal_87_$__cuda_sm70_shflsync_idx_p) ;  /* 0x000008e000007944 */ /* 0x006fea0003c00000 */
[----:B------:R-:W-:Y:S05]  /*18fa0*/  BRA `(.L_x_4383) ;  /* 0xffffdad000007947 */ /* 0x000fea000383ffff */
.L_x_4331:
        /* <DEDUP_REMOVED lines=12> */
.L_x_4334:
[----:B------:R-:W-:Y:S01]  /*19070*/  IMAD.MOV.U32 R5, RZ, RZ, R12 ;  /* 0x000000ffff057224 */ /* 0x000fe200078e000c */
[----:B-1----:R-:W-:Y:S01]  /*19080*/  MOV R3, 0x2 ;  /* 0x0000000200037802 */ /* 0x002fe20000000f00 */
[----:B----4-:R-:W-:Y:S01]  /*19090*/  IMAD.MOV.U32 R0, RZ, RZ, 0x181f ;  /* 0x0000181fff007424 */ /* 0x010fe200078e00ff */
[----:B------:R-:W-:Y:S02]  /*190a0*/  MOV R2, 0x190c0 ;  /* 0x000190c000027802 */ /* 0x000fe40000000f00 */
[----:B--23--:R-:W-:Y:S05]  /*190b0*/  CALL.REL.NOINC `($__internal_87_$__cuda_sm70_shflsync_idx_p) ;  /* 0x000007c000007944 */ /* 0x00cfea0003c00000 */
[----:B------:R-:W-:Y:S01]  /*190c0*/  MOV R4, R0 ;  /* 0x0000000000047202 */ /* 0x000fe20000000f00 */
[----:B------:R-:W-:Y:S05]  /*190d0*/  BRA `(.L_x_4385) ;  /* 0xffffdd7000007947 */ /* 0x000fea000383ffff */
.L_x_4335:
[----:B------:R-:W-:Y:S01]  /*190e0*/  IMAD.MOV.U32 R5, RZ, RZ, R15 ;  /* 0x000000ffff057224 */ /* 0x000fe200078e000f */
[----:B------:R-:W-:Y:S01]  /*190f0*/  MOV R3, 0x2 ;  /* 0x0000000200037802 */ /* 0x000fe20000000f00 */
[----:B----4-:R-:W-:Y:S01]  /*19100*/  IMAD.MOV.U32 R0, RZ, RZ, 0x181f ;  /* 0x0000181fff007424 */ /* 0x010fe200078e00ff */
[----:B------:R-:W-:Y:S02]  /*19110*/  MOV R2, 0x19130 ;  /* 0x0001913000027802 */ /* 0x000fe40000000f00 */
[----:B-123--:R-:W-:Y:S05]  /*19120*/  CALL.REL.NOINC `($__internal_87_$__cuda_sm70_shflsync_idx_p) ;  /* 0x0000075000007944 */ /* 0x00efea0003c00000 */
[----:B------:R-:W-:Y:S05]  /*19130*/  BRA `(.L_x_4386) ;  /* 0xffffdd3000007947 */ /* 0x000fea000383ffff */
.L_x_4338:
        /* <DEDUP_REMOVED lines=12> */
.L_x_4340:
[----:B------:R-:W-:Y:S01]  /*19200*/  IMAD.MOV.U32 R5, RZ, RZ, R114 ;  /* 0x000000ffff057224 */ /* 0x000fe200078e0072 */
[----:B------:R-:W-:Y:S01]  /*19210*/  MOV R3, RZ ;  /* 0x000000ff00037202 */ /* 0x000fe20000000f00 */
[----:B------:R-:W-:Y:S01]  /*19220*/  IMAD.MOV.U32 R0, RZ, RZ, 0x1f ;  /* 0x0000001fff007424 */ /* 0x000fe200078e00ff */
[----:B------:R-:W-:Y:S02]  /*19230*/  MOV R2, 0x19250 ;  /* 0x0001925000027802 */ /* 0x000fe40000000f00 */
[----:B---3--:R-:W-:Y:S05]  /*19240*/  CALL.REL.NOINC `($__internal_87_$__cuda_sm70_shflsync_idx_p) ;  /* 0x0000063000007944 */ /* 0x008fea0003c00000 */
[----:B------:R-:W-:Y:S01]  /*19250*/  MOV R9, R0 ;  /* 0x0000000000097202 */ /* 0x000fe20000000f00 */
[----:B------:R-:W-:Y:S05]  /*19260*/  BRA `(.L_x_4388) ;  /* 0xffffe06000007947 */ /* 0x000fea000383ffff */
.L_x_4341:
[----:B------:R-:W-:Y:S01]  /*19270*/  IMAD.MOV.U32 R5, RZ, RZ, R114 ;  /* 0x000000ffff057224 */ /* 0x000fe200078e0072 */
[----:B------:R-:W-:Y:S01]  /*19280*/  MOV R3, 0x1 ;  /* 0x0000000100037802 */ /* 0x000fe20000000f00 */
[----:B------:R-:W-:Y:S01]  /*19290*/  IMAD.MOV.U32 R0, RZ, RZ, 0x1f ;  /* 0x0000001fff007424 */ /* 0x000fe200078e00ff */
[----:B------:R-:W-:Y:S02]  /*192a0*/  MOV R2, 0x192c0 ;  /* 0x000192c000027802 */ /* 0x000fe40000000f00 */
[----:B-123--:R-:W-:Y:S05]  /*192b0*/  CALL.REL.NOINC `($__internal_87_$__cuda_sm70_shflsync_idx_p) ;  /* 0x000005c000007944 */ /* 0x00efea0003c00000 */
[----:B------:R-:W-:Y:S01]  /*192c0*/  MOV R8, R0 ;  /* 0x0000000000087202 */ /* 0x000fe20000000f00 */
[----:B------:R-:W-:Y:S05]  /*192d0*/  BRA `(.L_x_4389) ;  /* 0xffffe01000007947 */ /* 0x000fea000383ffff */
.L_x_4342:
[----:B------:R-:W-:Y:S02]  /*192e0*/  MOV R2, 0x1 ;  /* 0x0000000100027802 */ /* 0x000fe40000000f00 */
[----:B------:R-:W-:-:S02]  /*192f0*/  MOV R3, 0x19310 ;  /* 0x0001931000037802 */ /* 0x000fc40000000f00 */
[----:B-12-4-:R-:W-:Y:S05]  /*19300*/  CALL.REL.NOINC `($__internal_88_$__cuda_sm70_shflsync_up_p) ;  /* 0x000005c000007944 */ /* 0x016fea0003c00000 */
[----:B------:R-:W-:Y:S05]  /*19310*/  BRA `(.L_x_4390) ;  /* 0xffffe0f000007947 */ /* 0x000fea000383ffff */
.L_x_4343:
[----:B------:R-:W-:Y:S02]  /*19320*/  MOV R2, 0x2 ;  /* 0x0000000200027802 */ /* 0x000fe40000000f00 */
[----:B------:R-:W-:-:S02]  /*19330*/  MOV R3, 0x19350 ;  /* 0x0001935000037802 */ /* 0x000fc40000000f00 */
[----:B-12---:R-:W-:Y:S05]  /*19340*/  CALL.REL.NOINC `($__internal_88_$__cuda_sm70_shflsync_up_p) ;  /* 0x0000058000007944 */ /* 0x006fea0003c00000 */
[----:B------:R-:W-:Y:S01]  /*19350*/  SEL R3, R4, RZ, P1 ;  /* 0x000000ff04037207 */ /* 0x000fe20000800000 */
[----:B------:R-:W-:-:S04]  /*19360*/  IMAD.MOV.U32 R2, RZ, RZ, 0x4 ;  /* 0x00000004ff027424 */ /* 0x000fc800078e00ff */
[----:B------:R-:W-:Y:S01]  /*19370*/  IMAD.IADD R0, R0, 0x1, R3 ;  /* 0x0000000100007824 */ /* 0x000fe200078e0203 */
[----:B------:R-:W-:Y:S02]  /*19380*/  MOV R3, 0x193a0 ;  /* 0x000193a000037802 */ /* 0x000fe40000000f00 */
        /* <DEDUP_REMOVED lines=19> */
.L_x_4347:
[----:B------:R-:W-:Y:S02]  /*194c0*/  MOV R2, 0x1 ;  /* 0x0000000100027802 */ /* 0x000fe40000000f00 */
[----:B------:R-:W-:Y:S02]  /*194d0*/  MOV R3, 0x194f0 ;  /* 0x000194f000037802 */ /* 0x000fe40000000f00 */
[----:B------:R-:W-:Y:S05]  /*194e0*/  CALL.REL.NOINC `($__internal_88_$__cuda_sm70_shflsync_up_p) ;  /* 0x000003e000007944 */ /* 0x000fea0003c00000 */
[----:B------:R-:W-:Y:S01]  /*194f0*/  MOV R2, R4 ;  /* 0x0000000400027202 */ /* 0x000fe20000000f00 */
[----:B------:R-:W-:Y:S05]  /*19500*/  BRA `(.L_x_4392) ;  /* 0xffffe15000007947 */ /* 0x000fea000383ffff */
.L_x_4348:
[----:B------:R-:W-:Y:S02]  /*19510*/  MOV R2, 0x2 ;  /* 0x0000000200027802 */ /* 0x000fe40000000f00 */
        /* <DEDUP_REMOVED lines=25> */
.L_x_4350:
[----:B------:R-:W-:Y:S02]  /*196b0*/  SEL R0, RZ, 0x1, P0 ;  /* 0x00000001ff007807 */ /* 0x000fe40000000000 */
[----:B------:R-:W-:Y:S02]  /*196c0*/  MOV R2, 0x196e0 ;  /* 0x000196e000027802 */ /* 0x000fe40000000f00 */
[----:B---3--:R-:W-:Y:S05]  /*196d0*/  CALL.REL.NOINC `($__internal_89_$__cuda_sm70_votesync_ballot) ;  /* 0x0000026000007944 */ /* 0x008fea0003c00000 */
[----:B------:R-:W-:Y:S01]  /*196e0*/  MOV R12, R0 ;  /* 0x00000000000c7202 */ /* 0x000fe20000000f00 */
[----:B------:R-:W-:Y:S05]  /*196f0*/  BRA `(.L_x_4394) ;  /* 0xffffe0f000007947 */ /* 0x000fea000383ffff */
.L_x_4351:
[----:B------:R-:W-:Y:S01]  /*19700*/  IMAD.MOV.U32 R5, RZ, RZ, R6 ;  /* 0x000000ffff057224 */ /* 0x000fe200078e0006 */
[----:B------:R-:W-:Y:S01]  /*19710*/  MOV R3, R8 ;  /* 0x0000000800037202 */ /* 0x000fe20000000f00 */
[----:B------:R-:W-:Y:S01]  /*19720*/  IMAD.MOV.U32 R0, RZ, RZ, 0x1f ;  /* 0x0000001fff007424 */ /* 0x000fe200078e00ff */
[----:B------:R-:W-:Y:S02]  /*19730*/  MOV R2, 0x19750 ;  /* 0x0001975000027802 */ /* 0x000fe40000000f00 */
[----:B---3--:R-:W-:Y:S05]  /*19740*/  CALL.REL.NOINC `($__internal_87_$__cuda_sm70_shflsync_idx_p) ;  /* 0x0000013000007944 */ /* 0x008fea0003c00000 */
[----:B------:R-:W-:Y:S01]  /*19750*/  IMAD.MOV.U32 R10, RZ, RZ, R0 ;  /* 0x000000ffff0a7224 */ /* 0x000fe200078e0000 */
[----:B------:R-:W-:Y:S01]  /*19760*/  MOV R3, R8 ;  /* 0x0000000800037202 */ /* 0x000fe20000000f00 */
[----:B------:R-:W-:Y:S01]  /*19770*/  IMAD.MOV.U32 R5, RZ, RZ, R7 ;  /* 0x000000ffff057224 */ /* 0x000fe200078e0007 */
[----:B------:R-:W-:Y:S02]  /*19780*/  MOV R0, 0x1f ;  /* 0x0000001f00007802 */ /* 0x000fe40000000f00 */
[----:B------:R-:W-:-:S02]  /*19790*/  MOV R2, 0x197b0 ;  /* 0x000197b000027802 */ /* 0x000fc40000000f00 */
[----:B------:R-:W-:Y:S05]  /*197a0*/  CALL.REL.NOINC `($__internal_87_$__cuda_sm70_shflsync_idx_p) ;  /* 0x000000d000007944 */ /* 0x000fea0003c00000 */
[----:B------:R-:W-:Y:S01]  /*197b0*/  MOV R7, R0 ;  /* 0x0000000000077202 */ /* 0x000fe20000000f00 */
[----:B------:R-:W-:Y:S05]  /*197c0*/  BRA `(.L_x_4395) ;  /* 0xffffe07000007947 */ /* 0x000fea000383ffff */
.L_x_4354:
[----:B------:R-:W-:Y:S01]  /*197d0*/  IMAD.MOV.U32 R5, RZ, RZ, R4 ;  /* 0x000000ffff057224 */ /* 0x000fe200078e0004 */
[----:B------:R-:W-:-:S02]  /*197e0*/  MOV R0, 0x1f ;  /* 0x0000001f00007802 */ /* 0x000fc40000000f00 */
[----:B------:R-:W-:Y:S02]  /*197f0*/  MOV R2, 0x19810 ;  /* 0x0001981000027802 */ /* 0x000fe40000000f00 */
[----:B-1234-:R-:W-:Y:S05]  /*19800*/  CALL.REL.NOINC `($__internal_87_$__cuda_sm70_shflsync_idx_p) ;  /* 0x0000007000007944 */ /* 0x01efea0003c00000 */
[----:B------:R-:W-:Y:S01]  /*19810*/  MOV R13, R0 ;  /* 0x00000000000d7202 */ /* 0x000fe20000000f00 */
[----:B------:R-:W-:Y:S05]  /*19820*/  BRA `(.L_x_4353) ;  /* 0xffffe07000007947 */ /* 0x000fea000383ffff */
        .weak           $__internal_86_$__cuda_sm70_shflsync_bfly_p
        .type           $__internal_86_$__cuda_sm70_shflsync_bfly_p,@function
        .size           $__internal_86_$__cuda_sm70_shflsync_bfly_p,($__internal_87_$__cuda_sm70_shflsync_idx_p - $__internal_86_$__cuda_sm70_shflsync_bfly_p)
$__internal_86_$__cuda_sm70_shflsync_bfly_p:
[----:B------:R-:W-:Y:S04]  /*19830*/  WARPSYNC R6 ;  /* 0x0000000600007348 */ /* 0x000fe80003800000 */
[----:B------:R1:W2:Y:S02]  /*19840*/  SHFL.BFLY PT, R5, R2, R5, R7 ;  /* 0x0c00000502057389 */ /* 0x0002a400000e0007 */
[----:B-1----:R-:W-:Y:S02]  /*19850*/  MOV R2, R3 ;  /* 0x0000000300027202 */ /* 0x002fe40000000f00 */
[----:B------:R-:W-:-:S04]  /*19860*/  MOV R3, 0x0 ;  /* 0x0000000000037802 */ /* 0x000fc80000000f00 */
[----:B--2---:R-:W-:Y:S05]  /*19870*/  RET.REL.NODEC R2 `(_ZN7cutlass13device_kernelIN5flash19enable_sm80_to_sm89INS1_16FlashAttnFwdSm80INS1_25CollectiveMainloopFwdSm80ILi8ELi1ELb0EN4cute5tupleIJNS5_1CILi128EEENS7_ILi64EEENS7_ILi256EEEEEELi256ENS_10bfloat16_tEfNS_4arch4Sm80ELb0ELb1ELb0ELb1ELb0ELb0ELb1ELb1EEENS1_21CollectiveEpilogueFwdINS6_IJS8_SA_S9_EEENS6_IJNS7_ILi1EEESI_SI_EEESC_SE_Li256ELb1ELb1ELb1ELb0EEENS1_36VarlenDynamicPersistentTileSchedulerILi128ELi64ELi256ELi256ELb1ELb1ELb0ELb1ELb0ELb1EEEEEEEEEvNT_6ParamsE) ;  /* 0xfffe678002007950 */ /* 0x004fea0003c3ffff */
        .weak           $__internal_87_$__cuda_sm70_shflsync_idx_p
        .type           $__internal_87_$__cuda_sm70_shflsync_idx_p,@function
        .size           $__internal_87_$__cuda_sm70_shflsync_idx_p,($__internal_88_$__cuda_sm70_shflsync_up_p - $__internal_87_$__cuda_sm70_shflsync_idx_p)
$__internal_87_$__cuda_sm70_shflsync_idx_p:
[----:B------:R-:W-:-:S04]  /*19880*/  MOV R115, 0xffffffff ;  /* 0xffffffff00737802 */ /* 0x000fc80000000f00 */
[----:B------:R-:W-:Y:S04]  /*19890*/  WARPSYNC R115 ;  /* 0x0000007300007348 */ /* 0x000fe80003800000 */
[----:B------:R1:W2:Y:S02]  /*198a0*/  SHFL.IDX PT, R0, R5, R3, R0 ;  /* 0x0000000305007389 */ /* 0x0002a400000e0000 */
[----:B-1----:R-:W-:-:S04]  /*198b0*/  MOV R3, 0x0 ;  /* 0x0000000000037802 */ /* 0x002fc80000000f00 */
[----:B--2---:R-:W-:Y:S05]  /*198c0*/  RET.REL.NODEC R2 `(_ZN7cutlass13device_kernelIN5flash19enable_sm80_to_sm89INS1_16FlashAttnFwdSm80INS1_25CollectiveMainloopFwdSm80ILi8ELi1ELb0EN4cute5tupleIJNS5_1CILi128EEENS7_ILi64EEENS7_ILi256EEEEEELi256ENS_10bfloat16_tEfNS_4arch4Sm80ELb0ELb1ELb0ELb1ELb0ELb0ELb1ELb1EEENS1_21CollectiveEpilogueFwdINS6_IJS8_SA_S9_EEENS6_IJNS7_ILi1EEESI_SI_EEESC_SE_Li256ELb1ELb1ELb1ELb0EEENS1_36VarlenDynamicPersistentTileSchedulerILi128ELi64ELi256ELi256ELb1ELb1ELb0ELb1ELb0ELb1EEEEEEEEEvNT_6ParamsE) ;  /* 0xfffe673002007950 */ /* 0x004fea0003c3ffff */
        .weak           $__internal_88_$__cuda_sm70_shflsync_up_p
        .type           $__internal_88_$__cuda_sm70_shflsync_up_p,@function
        .size           $__internal_88_$__cuda_sm70_shflsync_up_p,($__internal_89_$__cuda_sm70_votesync_ballot - $__internal_88_$__cuda_sm70_shflsync_up_p)
$__internal_88_$__cuda_sm70_shflsync_up_p:
[----:B------:R-:W-:Y:S02]  /*198d0*/  IMAD.MOV.U32 R4, RZ, RZ, RZ ;  /* 0x000000ffff047224 */ /* 0x000fe400078e00ff */
[----:B------:R-:W-:-:S04]  /*198e0*/  IMAD.MOV.U32 R10, RZ, RZ, -0x1 ;  /* 0xffffffffff0a7424 */ /* 0x000fc800078e00ff */
[----:B------:R-:W-:Y:S04]  /*198f0*/  WARPSYNC R10 ;  /* 0x0000000a00007348 */ /* 0x000fe80003800000 */
[----:B------:R1:W2:Y:S02]  /*19900*/  SHFL.UP PT, R4, R0, R2, R4 ;  /* 0x0400000200047389 */ /* 0x0002a400000e0004 */
[----:B-1----:R-:W-:Y:S02]  /*19910*/  MOV R2, R3 ;  /* 0x0000000300027202 */ /* 0x002fe40000000f00 */
[----:B------:R-:W-:-:S04]  /*19920*/  MOV R3, 0x0 ;  /* 0x0000000000037802 */ /* 0x000fc80000000f00 */
[----:B--2---:R-:W-:Y:S05]  /*19930*/  RET.REL.NODEC R2 `(_ZN7cutlass13device_kernelIN5flash19enable_sm80_to_sm89INS1_16FlashAttnFwdSm80INS1_25CollectiveMainloopFwdSm80ILi8ELi1ELb0EN4cute5tupleIJNS5_1CILi128EEENS7_ILi64EEENS7_ILi256EEEEEELi256ENS_10bfloat16_tEfNS_4arch4Sm80ELb0ELb1ELb0ELb1ELb0ELb0ELb1ELb1EEENS1_21CollectiveEpilogueFwdINS6_IJS8_SA_S9_EEENS6_IJNS7_ILi1EEESI_SI_EEESC_SE_Li256ELb1ELb1ELb1ELb0EEENS1_36VarlenDynamicPersistentTileSchedulerILi128ELi64ELi256ELi256ELb1ELb1ELb0ELb1ELb0ELb1EEEEEEEEEvNT_6ParamsE) ;  /* 0xfffe66c002007950 */ /* 0x004fea0003c3ffff */
        .weak           $__internal_89_$__cuda_sm70_votesync_ballot
        .type           $__internal_89_$__cuda_sm70_votesync_ballot,@function
        .size           $__internal_89_$__cuda_sm70_votesync_ballot,(.L_x_5286 - $__internal_89_$__cuda_sm70_votesync_ballot)
$__internal_89_$__cuda_sm70_votesync_ballot:
[----:B------:R-:W-:Y:S01]  /*19940*/  ISETP.NE.U32.AND P0, PT, R0, 0x1, PT ;  /* 0x000000010000780c */ /* 0x000fe20003f05070 */
[----:B------:R-:W-:-:S04]  /*19950*/  IMAD.MOV.U32 R3, RZ, RZ, -0x1 ;  /* 0xffffffffff037424 */ /* 0x000fc800078e00ff */
[----:B------:R-:W-:Y:S08]  /*19960*/  WARPSYNC R3 ;  /* 0x0000000300007348 */ /* 0x000ff00003800000 */
[----:B------:R-:W-:-:S04]  /*19970*/  VOTE.ANY R0, PT, !P0 ;  /* 0x0000000000007806 */ /* 0x000fc800040e0100 */
[----:B------:R-:W-:Y:S01]  /*19980*/  LOP3.LUT R0, R0, R3, RZ, 0xc0, !PT ;  /* 0x0000000300007212 */ /* 0x000fe200078ec0ff */
[----:B------:R-:W-:-:S04]  /*19990*/  IMAD.MOV.U32 R3, RZ, RZ, 0x0 ;  /* 0x00000000ff037424 */ /* 0x000fc800078e00ff */
[----:B------:R-:W-:Y:S05]  /*199a0*/  RET.REL.NODEC R2 `(_ZN7cutlass13device_kernelIN5flash19enable_sm80_to_sm89INS1_16FlashAttnFwdSm80INS1_25CollectiveMainloopFwdSm80ILi8ELi1ELb0EN4cute5tupleIJNS5_1CILi128EEENS7_ILi64EEENS7_ILi256EEEEEELi256ENS_10bfloat16_tEfNS_4arch4Sm80ELb0ELb1ELb0ELb1ELb0ELb0ELb1ELb1EEENS1_21CollectiveEpilogueFwdINS6_IJS8_SA_S9_EEENS6_IJNS7_ILi1EEESI_SI_EEESC_SE_Li256ELb1ELb1ELb1ELb0EEENS1_36VarlenDynamicPersistentTileSchedulerILi128ELi64ELi256ELi256ELb1ELb1ELb0ELb1ELb0ELb1EEEEEEEEEvNT_6ParamsE) ;  /* 0xfffe665002007950 */ /* 0x000fea0003c3ffff */
.L_x_4396:
        /* <DEDUP_REMOVED lines=13> */
.L_x_5286:


//--------------------- .text._ZN7cutlass13device_kernelIN5flash19enable_sm80_to_sm89INS1_16FlashAttnFwdSm80INS1_25CollectiveMainloopFwdSm80ILi8ELi1ELb0EN4cute5tupleIJNS5_1CILi128EEENS7_ILi48EEENS7_ILi256EEEEEELi256ENS_10bfloat16_tEfNS_4arch4Sm80ELb0ELb1ELb0ELb1ELb0ELb1ELb1ELb1EEENS1_21CollectiveEpilogueFwdINS6_IJS8_SA_S9_EEENS6_IJNS7_ILi1EEESI_SI_EEESC_SE_Li256ELb1ELb1ELb1ELb0EEENS1_36VarlenDynamicPersistentTileSchedulerILi128ELi48ELi256ELi256ELb1ELb1ELb0ELb1ELb0ELb1EEEEEEEEEvNT_6ParamsE --------------------------
	.section	.text._ZN7cutlass13device_kernelIN5flash19enable_sm80_to_sm89INS1_16FlashAttnFwdSm80INS1_25CollectiveMainloopFwdSm80ILi8ELi1ELb0EN4cute5tupleIJNS5_1CILi128EEENS7_ILi48EEENS7_ILi256EEEEEELi256ENS_10bfloat16_tEfNS_4arch4Sm80ELb0ELb1ELb0ELb1ELb0ELb1ELb1ELb1EEENS1_21CollectiveEpilogueFwdINS6_IJS8_SA_S9_EEENS6_IJNS7_ILi1EEESI_SI_EEESC_SE_Li256ELb1ELb1ELb1ELb0EEENS1_36VarlenDynamicPersistentTileSchedulerILi128ELi48ELi256ELi256ELb1ELb1ELb0ELb1ELb0ELb1EEEEEEEEEvNT_6ParamsE,"ax",@progbits
	.sectioninfo	@"SHI_REGISTERS=255"
	.align	128
.text._ZN7cutlass13device_kernelIN5flash19enable_sm80_to_sm89INS1_16FlashAttnFwdSm80INS1_25CollectiveMainloopFwdSm80ILi8ELi1ELb0EN4cute5tupleIJNS5_1CILi128EEENS7_ILi48EEENS7_ILi256EEEEEELi256ENS_10bfloat16_tEfNS_4arch4Sm80ELb0ELb1ELb0ELb1ELb0ELb1ELb1ELb1EEENS1_21CollectiveEpilogueFwdINS6_IJS8_SA_S9_EEENS6_IJNS7_ILi1EEESI_SI_EEESC_SE_Li256ELb1ELb1ELb1ELb0EEENS1_36VarlenDynamicPersistentTileSchedulerILi128ELi48ELi256ELi256ELb1ELb1ELb0ELb1ELb0ELb1EEEEEEEEEvNT_6ParamsE:
        .type           _ZN7cutlass13device_kernelIN5flash19enable_sm80_to_sm89INS1_16FlashAttnFwdSm80INS1_25CollectiveMainloopFwdSm80ILi8ELi1ELb0EN4cute5tupleIJNS5_1CILi128EEENS7_ILi48EEENS7_ILi256EEEEEELi256ENS_10bfloat16_tEfNS_4arch4Sm80ELb0ELb1ELb0ELb1ELb0ELb1ELb1ELb1EEENS1_21CollectiveEpilogueFwdINS6_IJS8_SA_S9_EEENS6_IJNS7_ILi1EEESI_SI_EEESC_SE_Li256ELb1ELb1ELb1ELb0EEENS1_36VarlenDynamicPersistentTileSchedulerILi128ELi48ELi256ELi256ELb1ELb1ELb0ELb1ELb0ELb1EEEEEEEEEvNT_6ParamsE,@function
        .size           _ZN7cutlass13device_kernelIN5flash19enable_sm80_to_sm89INS1_16FlashAttnFwdSm80INS1_25CollectiveMainloopFwdSm80ILi8ELi1ELb0EN4cute5tupleIJNS5_1CILi128EEENS7_ILi48EEENS7_ILi256EEEEEELi256ENS_10bfloat16_tEfNS_4arch4Sm80ELb0ELb1ELb0ELb1ELb0ELb1ELb1ELb1EEENS1_21CollectiveEpilogueFwdINS6_IJS8_SA_S9_EEENS6_IJNS7_ILi1EEESI_SI_EEESC_SE_Li256ELb1ELb1ELb1ELb0EEENS1_36VarlenDynamicPersistentTileSchedulerILi128ELi48ELi256ELi256ELb1ELb1ELb0ELb1ELb0ELb1EEEEEEEEEvNT_6ParamsE,(.L_x_5291 - _ZN7cutlass13device_kernelIN5flash19enable_sm80_to_sm89INS1_16FlashAttnFwdSm80INS1_25CollectiveMainloopFwdSm80ILi8ELi1ELb0EN4cute5tupleIJNS5_1CILi128EEENS7_ILi48EEENS7_ILi256EEEEEELi256ENS_10bfloat16_tEfNS_4arch4Sm80ELb0ELb1ELb0ELb1ELb0ELb1ELb1ELb1EEENS1_21CollectiveEpilogueFwdINS6_IJS8_SA_S9_EEENS6_IJNS7_ILi1EEESI_SI_EEESC_SE_Li256ELb1ELb1ELb1ELb0EEENS1_36VarlenDynamicPersistentTileSchedulerILi128ELi48ELi256ELi256ELb1ELb1ELb0ELb1ELb0ELb1EEEEEEEEEvNT_6ParamsE)
        .other          _ZN7cutlass13device_kernelIN5flash19enable_sm80_to_sm89INS1_16FlashAttnFwdSm80INS1_25CollectiveMainloopFwdSm80ILi8ELi1ELb0EN4cute5tupleIJNS5_1CILi128EEENS7_ILi48EEENS7_ILi256EEEEEELi256ENS_10bfloat16_tEfNS_4arch4Sm80ELb0ELb1ELb0ELb1ELb0ELb1ELb1ELb1EEENS1_21CollectiveEpilogueFwdINS6_IJS8_SA_S9_EEENS6_IJNS7_ILi1EEESI_SI_EEESC_SE_Li256ELb1ELb1ELb1ELb0EEENS1_36VarlenDynamicPersistentTileSchedulerILi128ELi48ELi256ELi256ELb1ELb1ELb0ELb1ELb0ELb1EEEEEEEEEvNT_6ParamsE,@"STO_CUDA_ENTRY STV_DEFAULT"
_ZN7cutlass13device_kernelIN5flash19enable_sm80_to_sm89INS1_16FlashAttnFwdSm80INS1_25CollectiveMainloopFwdSm80ILi8ELi1ELb0EN4cute5tupleIJNS5_1CILi128EEENS7_ILi48EEENS7_ILi256EEEEEELi256ENS_10bfloat16_tEfNS_4arch4Sm80ELb0ELb1ELb0ELb1ELb0ELb1ELb1ELb1EEENS1_21CollectiveEpilogueFwdINS6_IJS8_SA_S9_EEENS6_IJNS7_ILi1EEESI_SI_EEESC_SE_Li256ELb1ELb1ELb1ELb0EEENS1_36VarlenDynamicPersistentTileSchedulerILi128ELi48ELi256ELi256ELb1ELb1ELb0ELb1ELb0ELb1EEEEEEEEEvNT_6ParamsE:
        /* <DEDUP_REMOVED lines=60> */
.L_x_4402:
        /* <DEDUP_REMOVED lines=17> */
.L_x_4604:
        /* <DEDUP_REMOVED lines=16> */
.L_x_4605:
[----:B--2---:R-:W-:-:S05]  /*05d0*/  IMAD R0, R0, c[0x0][0x538], RZ ;  /* 0x00014e0000007a24 */ /* 0x004fca00078e02ff */
[----:B------:R-:W-:-:S04]  /*05e0*/  IADD3 R6, R0, R6, RZ ;  /* 0x0000000600067210 */ /* 0x000fc80007ffe0ff */
[----:B------:R-:W-:-:S13]  /*05f0*/  ISETP.GT.AND P0, PT, R6, UR5, PT ;  /* 0x0000000506007c0c */ /* 0x000fda000bf04270 */
[----:B-1----:R-:W-:Y:S05]  /*0600*/  @!P0 BRA `(.L_x_4402) ;  /* 0xfffffdb000008947 */ /* 0x002fea000383ffff */
.L_x_4398:
[----:B------:R-:W-:-:S05]  /*0610*/  IADD3 R6, -R0, R6, RZ ;  /* 0x0000000600067210 */ /* 0x000fca0007ffe1ff */
[----:B------:R-:W-:-:S05]  /*0620*/  IMAD R0, R4, c[0x0][0x538], R6 ;  /* 0x00014e0004007a24 */ /* 0x000fca00078e0206 */
[----:B------:R-:W-:Y:S01]  /*0630*/  ISETP.GT.AND P0, PT, R0, UR5, PT ;  /* 0x0000000500007c0c */ /* 0x000fe2000bf04270 */
[----:B------:R-:W-:-:S12]  /*0640*/  BRA.DIV ~URZ, `(.L_x_4403) ;  /* 0x0001e1727f007947 */ /* 0x000fd8000b800000 */
[----:B------:R-:W-:-:S04]  /*0650*/  VOTE.ANY R5, PT, !P0 ;  /* 0x0000000000057806 */ /* 0x000fc800040e0100 */
.L_x_4606:
[----:B------:R-:W1:Y:S02]  /*0660*/  POPC R10, R5 ;  /* 0x00000005000a7309 */ /* 0x000e640000000000 */
[----:B-1----:R-:W-:Y:S01]  /*0670*/  IADD3 R243, R10, R7, RZ ;  /* 0x000000070af37210 */ /* 0x002fe20007ffe0ff */
[----:B------:R-:W-:Y:S05]  /*0680*/  BRA.DIV ~URZ, `(.L_x_4404) ;  /* 0x0001e1827f007947 */ /* 0x000fea000b800000 */
[----:B------:R1:W2:Y:S01]  /*0690*/  SHFL.IDX PT, R14, R9, R10, 0x1f ;  /* 0x00001f0a090e7589 */ /* 0x0002a200000e0000 */
[----:B------:R-:W-:-:S03]  /*06a0*/  MOV R0, RZ ;  /* 0x000000ff00007202 */ /* 0x000fc60000000f00 */
[----:B------:R1:W3:Y:S04]  /*06b0*/  SHFL.IDX PT, R9, R8, R10, 0x1f ;  /* 0x00001f0a08097589 */ /* 0x0002e800000e0000 */
.L_x_4607:
[----:B------:R-:W-:Y:S01]  /*06c0*/  ISETP.NE.AND P0, PT, R5, RZ, PT ;  /* 0x000000ff0500720c */ /* 0x000fe20003f05270 */
[----:B------:R-:W-:-:S12]  /*06d0*/  BSSY B0, `(.L_x_4405) ;  /* 0x0000005000007945 */ /* 0x000fd80003800000 */
[----:B------:R-:W-:Y:S05]  /*06e0*/  @!P0 BRA `(.L_x_4406) ;  /* 0x0000003000008947 */ /* 0x000fea0003800000 */
[----:B-1----:R-:W-:Y:S01]  /*06f0*/  IADD3 R10, R10, -0x1, RZ ;  /* 0xffffffff0a0a7810 */ /* 0x002fe20007ffe0ff */
[----:B------:R-:W-:Y:S05]  /*0700*/  BRA.DIV ~URZ, `(.L_x_4407) ;  /* 0x0001e1e27f007947 */ /* 0x000fea000b800000 */
[----:B------:R1:W4:Y:S02]  /*0710*/  SHFL.IDX PT, R0, R4, R10, 0x1f ;  /* 0x00001f0a04007589 */ /* 0x00032400000e0000 */
.L_x_4406:
[----:B------:R-:W-:Y:S05]  /*0720*/  BSYNC B0 ;  /* 0x0000000000007941 */ /* 0x000fea0003800000 */
.L_x_4405:
        /* <DEDUP_REMOVED lines=68> */
.L_x_4409:
        /* <DEDUP_REMOVED lines=68> */
.L_x_4410:
[----:B------:R-:W-:Y:S05]  /*0fb0*/  BSYNC B0 ;  /* 0x0000000000007941 */ /* 0x000fea0003800000 */
.L_x_4408:
[----:B------:R-:W-:-:S04]  /*0fc0*/  LOP3.LUT R0, RZ, R0, RZ, 0x33, !PT ;  /* 0x00000000ff007212 */ /* 0x000fc800078e33ff */
[----:B------:R-:W-:-:S05]  /*0fd0*/  IADD3 R0, R0, R14, RZ ;  /* 0x0000000e00007210 */ /* 0x000fca0007ffe0ff */
[----:B------:R1:W-:Y:S01]  /*0fe0*/  STL [R1+0xbc], R0 ;  /* 0x0000bc0001007387 */ /* 0x0003e20000100800 */
[----:B------:R-:W-:Y:S05]  /*0ff0*/  BRA `(.L_x_4411) ;  /* 0x0000004000007947 */ /* 0x000fea0003800000 */
.L_x_4399:
[----:B------:R-:W-:Y:S01]  /*1000*/  MOV R0, UR5 ;  /* 0x0000000500007c02 */ /* 0x000fe20008000f00 */
[----:B------:R1:W-:Y:S01]  /*1010*/  STL [R1+0xbc], RZ ;  /* 0x0000bcff01007387 */ /* 0x0003e20000100800 */
[----:B------:R-:W-:-:S03]  /*1020*/  MOV R242, RZ ;  /* 0x000000ff00f27202 */ /* 0x000fc60000000f00 */
[----:B------:R1:W-:Y:S04]  /*1030*/  STL [R1+0xa4], R0 ;  /* 0x0000a40001007387 */ /* 0x0003e80000100800 */
.L_x_4411:
        /* <DEDUP_REMOVED lines=11> */
.L_x_4397:
        /* <DEDUP_REMOVED lines=51> */
[----:B------:R-:W-:Y:S01]  /*1420*/  LOP3.LUT P3, RZ, R5, 0x2, RZ, 0xc0, !PT ;  /* 0x0000000205ff7812 */ /* 0x000fe2000786c0ff */
        /* <DEDUP_REMOVED lines=8> */
[----:B------:R-:W-:Y:S01]  /*14b0*/  LOP3.LUT R3, R5, 0x1, RZ, 0xc0, !PT ;  /* 0x0000000105037812 */ /* 0x000fe200078ec0ff */
[C---:B------:R-:W-:Y:S01]  /*14c0*/  IMAD.SHL.U32 R5, R145.reuse, 0x8, RZ ;  /* 0x0000000891057824 */ /* 0x040fe200078e00ff */
        /* <DEDUP_REMOVED lines=10> */
[----:B------:R-:W-:Y:S01]  /*1570*/  IADD3 R2, R14, 0x80, RZ ;  /* 0x000000800e027810 */ /* 0x000fe20007ffe0ff */
[----:B------:R-:W-:Y:S01]  /*1580*/  STL [R1+0x84], R14 ;  /* 0x0000840e01007387 */ /* 0x000fe20000100800 */
[----:B------:R-:W-:Y:S01]  /*1590*/  LOP3.LUT R146, R0, 0xfffffe00, R146, 0xf8, !PT ;  /* 0xfffffe0000927812 */ /* 0x000fe200078ef892 */
[C---:B------:R-:W-:Y:S01]  /*15a0*/  IMAD.SHL.U32 R0, R232.reuse, 0x40, RZ ;  /* 0x00000040e8007824 */ /* 0x040fe200078e00ff */
[----:B------:R-:W-:-:S02]  /*15b0*/  IADD3 R3, R232, 0x20, RZ ;  /* 0x00000020e8037810 */ /* 0x000fc40007ffe0ff */
[----:B------:R-:W-:Y:S01]  /*15c0*/  IADD3 R13, R14, 0x70, RZ ;  /* 0x000000700e0d7810 */ /* 0x000fe20007ffe0ff */
[----:B------:R-:W-:Y:S01]  /*15d0*/  IMAD.IADD R198, R198, 0x1, R146 ;  /* 0x00000001c6c67824 */ /* 0x000fe200078e0292 */
[----:B------:R-:W-:Y:S02]  /*15e0*/  @P4 IADD3 R13, R2, 0x10, RZ ;  /* 0x00000010020d4810 */ /* 0x000fe40007ffe0ff */
[----:B------:R-:W-:Y:S02]  /*15f0*/  SHF.R.S32.HI R4, RZ, 0x2, R10 ;  /* 0x00000002ff047819 */ /* 0x000fe4000001140a */
[----:B------:R-:W-:Y:S01]  /*1600*/  LOP3.LUT R2, R0, 0x1c0, RZ, 0xc0, !PT ;  /* 0x000001c000027812 */ /* 0x000fe200078ec0ff */
[----:B------:R-:W-:Y:S01]  /*1610*/  IMAD.SHL.U32 R0, R3, 0x40, RZ ;  /* 0x0000004003007824 */ /* 0x000fe200078e00ff */
[----:B------:R-:W-:Y:S01]  /*1620*/  LEA.HI R6, R11, R18, RZ, 0x6 ;  /* 0x000000120b067211 */ /* 0x000fe200078f30ff */
[----:B------:R-:W-:Y:S01]  /*1630*/  IMAD R15, R9, 0x10, R4 ;  /* 0x00000010090f7824 */ /* 0x000fe200078e0204 */
[----:B------:R-:W-:Y:S01]  /*1640*/  SHF.R.S32.HI R11, RZ, 0x1f, R3 ;  /* 0x0000001fff0b7819 */ /* 0x000fe20000011403 */
[----:B------:R-:W-:Y:S01]  /*1650*/  STL [R1+0x88], R13 ;  /* 0x0000880d01007387 */ /* 0x000fe20000100800 */
[----:B------:R-:W-:Y:S01]  /*1660*/  IADD3 R235, R140, 0x80, RZ ;  /* 0x000000808ceb7810 */ /* 0x000fe20007ffe0ff */
[----:B------:R-:W-:Y:S01]  /*1670*/  IMAD.SHL.U32 R6, R6, 0x8, RZ ;  /* 0x0000000806067824 */ /* 0x000fe200078e00ff */
[----:B------:R-:W-:Y:S01]  /*1680*/  SHF.R.S32.HI R4, RZ, 0x1f, R232 ;  /* 0x0000001fff047819 */ /* 0x000fe200000114e8 */
[----:B------:R-:W-:Y:S01]  /*1690*/  STL [R1+0x1b0], R15 ;  /* 0x0001b00f01007387 */ /* 0x000fe20000100800 */
[----:B------:R-:W-:-:S02]  /*16a0*/  LEA.HI R11, R11, R3, RZ, 0x3 ;  /* 0x000000030b0b7211 */ /* 0x000fc400078f18ff */
[----:B------:R-:W-:Y:S02]  /*16b0*/  LOP3.LUT R252, R0, 0x1c0, RZ, 0xc0, !PT ;  /* 0x000001c000fc7812 */ /* 0x000fe400078ec0ff */
[----:B------:R-:W-:Y:S01]  /*16c0*/  LOP3.LUT R0, R2, 0x38, R140, 0xf8, !PT ;  /* 0x0000003802007812 */ /* 0x000fe200078ef88c */
[----:B------:R-:W-:Y:S01]  /*16d0*/  IMAD.SHL.U32 R11, R11, 0x40, RZ ;  /* 0x000000400b0b7824 */ /* 0x000fe200078e00ff */
[----:B------:R-:W-:Y:S02]  /*16e0*/  SHF.R.U32.HI R3, RZ, 0x3, R2 ;  /* 0x00000003ff037819 */ /* 0x000fe40000011602 */
[----:B------:R-:W-:Y:S02]  /*16f0*/  SHF.R.S32.HI R4, RZ, 0x1f, R235 ;  /* 0x0000001fff047819 */ /* 0x000fe400000114eb */
[----:B------:R-:W-:Y:S02]  /*1700*/  LOP3.LUT R2, R10, 0x7ffffffc, RZ, 0xc0, !PT ;  /* 0x7ffffffc0a027812 */ /* 0x000fe400078ec0ff */
[C---:B------:R-:W-:Y:S01]  /*1710*/  IADD3 R236, R140.reuse, 0xc0, RZ ;  /* 0x000000c08cec7810 */ /* 0x040fe20007ffe0ff */
[----:B------:R1:W-:Y:S01]  /*1720*/  STL [R1+0x80], R4 ;  /* 0x0000800401007387 */ /* 0x0003e20000100800 */
[----:B------:R-:W-:-:S02]  /*1730*/  IADD3 R144, R140, 0x40, RZ ;  /* 0x000000408c907810 */ /* 0x000fc40007ffe0ff */
[----:B------:R-:W-:Y:S02]  /*1740*/  LOP3.LUT R5, R0, R3, RZ, 0x3c, !PT ;  /* 0x0000000300057212 */ /* 0x000fe400078e3cff */
[----:B------:R-:W-:Y:S02]  /*1750*/  SHF.R.S32.HI R3, RZ, 0x1f, R236 ;  /* 0x0000001fff037819 */ /* 0x000fe400000114ec */
[----:B------:R-:W-:Y:S01]  /*1760*/  SHF.R.S32.HI R0, RZ, 0x1f, R144 ;  /* 0x0000001fff007819 */ /* 0x000fe20000011490 */
[----:B------:R2:W-:Y:S01]  /*1770*/  STL [R1+0x1ac], R5 ;  /* 0x0001ac0501007387 */ /* 0x0005e20000100800 */
[----:B------:R-:W-:Y:S02]  /*1780*/  LOP3.LUT R6, R6, 0xfffffe00, RZ, 0xc0, !PT ;  /* 0xfffffe0006067812 */ /* 0x000fe400078ec0ff */
[----:B------:R-:W-:Y:S01]  /*1790*/  R2P PR, R8, 0x6 ;  /* 0x0000000608007804 */ /* 0x000fe20000000000 */
[----:B------:R3:W-:Y:S01]  /*17a0*/  STL [R1+0x7c], R3 ;  /* 0x00007c0301007387 */ /* 0x0007e20000100800 */
[----:B------:R-:W-:-:S02]  /*17b0*/  LOP3.LUT R223, R5, R6, RZ, 0xfc, !PT ;  /* 0x0000000605df7212 */ /* 0x000fc400078efcff */
[----:B------:R-:W-:Y:S02]  /*17c0*/  LEA R146, R146, 0x4080, 0x1 ;  /* 0x0000408092927811 */ /* 0x000fe400078e08ff */
[----:B------:R-:W-:Y:S01]  /*17d0*/  LEA R198, R198, 0x10080, 0x1 ;  /* 0x00010080c6c67811 */ /* 0x000fe200078e08ff */
[----:B------:R-:W-:Y:S01]  /*17e0*/  IMAD.SHL.U32 R223, R223, 0x2, RZ ;  /* 0x00000002dfdf7824 */ /* 0x000fe200078e00ff */
[----:B------:R-:W-:Y:S02]  /*17f0*/  SHF.R.S32.HI R141, RZ, 0x1f, R140 ;  /* 0x0000001fff8d7819 */ /* 0x000fe4000001148c */
[----:B------:R-:W-:Y:S02]  /*1800*/  LOP3.LUT R11, R11, 0xfffffe00, RZ, 0xc0, !PT ;  /* 0xfffffe000b0b7812 */ /* 0x000fe400078ec0ff */
[----:B------:R-:W-:Y:S01]  /*1810*/  LEA R145, R145, 0xa080, 0x1 ;  /* 0x0000a08091917811 */ /* 0x000fe200078e08ff */
[----:B-1----:R-:W-:Y:S01]  /*1820*/  IMAD.IADD R4, R16, 0x1, -R2 ;  /* 0x0000000110047824 */ /* 0x002fe200078e0a02 */
[----:B------:R-:W-:-:S02]  /*1830*/  SEL R2, R199, 0xffffffe0, !P3 ;  /* 0xffffffe0c7027807 */ /* 0x000fc40005800000 */
[----:B------:R-:W-:Y:S01]  /*1840*/  SEL R199, R199, 0xffffffe0, !P1 ;  /* 0xffffffe0c7c77807 */ /* 0x000fe20004800000 */
[----:B------:R-:W-:Y:S02]  /*1850*/  IMAD.SHL.U32 R4, R4, 0x2, RZ ;  /* 0x0000000204047824 */ /* 0x000fe400078e00ff */
[----:B--2---:R-:W-:-:S03]  /*1860*/  IMAD R5, R12, 0x8, R15 ;  /* 0x000000080c057824 */ /* 0x004fc600078e020f */
[C---:B------:R-:W-:Y:S01]  /*1870*/  IADD3 R37, R4.reuse, 0x8, RZ ;  /* 0x0000000804257810 */ /* 0x040fe20007ffe0ff */
[----:B------:R-:W-:Y:S01]  /*1880*/  STL [R1+0x12c], R4 ;  /* 0x00012c0401007387 */ /* 0x000fe20000100800 */
[C---:B------:R-:W-:Y:S01]  /*1890*/  IADD3 R36, R4.reuse, 0x10, RZ ;  /* 0x0000001004247810 */ /* 0x040fe20007ffe0ff */
[----:B------:R-:W-:Y:S01]  /*18a0*/  IMAD.IADD R147, R199, 0x1, R146 ;  /* 0x00000001c7937824 */ /* 0x000fe200078e0292 */
[C---:B------:R-:W-:Y:S01]  /*18b0*/  IADD3 R35, R4.reuse, 0x18, RZ ;  /* 0x0000001804237810 */ /* 0x040fe20007ffe0ff */
[----:B------:R1:W-:Y:S01]  /*18c0*/  STL [R1+0x128], R37 ;  /* 0x0001282501007387 */ /* 0x0003e20000100800 */
[----:B------:R-:W-:Y:S01]  /*18d0*/  IADD3 R34, R4, 0x20, RZ ;  /* 0x0000002004227810 */ /* 0x000fe20007ffe0ff */
[----:B------:R-:W-:Y:S01]  /*18e0*/  IMAD.IADD R199, R198, 0x1, R199 ;  /* 0x00000001c6c77824 */ /* 0x000fe200078e02c7 */
        /* <DEDUP_REMOVED lines=12> */
[----:B------:R-:W-:Y:S01]  /*19b0*/  IADD3 R26, R4, 0x60, RZ ;  /* 0x00000060041a7810 */ /* 0x000fe20007ffe0ff */
[----:B------:R5:W-:Y:S01]  /*19c0*/  STL [R1+0x11c], R32 ;  /* 0x00011c2001007387 */ /* 0x000be20000100800 */
[----:B---3--:R-:W-:Y:S02]  /*19d0*/  LEA.HI R3, R0, R144, RZ, 0x3 ;  /* 0x0000009000037211 */ /* 0x008fe400078f18ff */
[C---:B------:R-:W-:Y:S01]  /*19e0*/  IADD3 R25, R4.reuse, 0x68, RZ ;  /* 0x0000006804197810 */ /* 0x040fe20007ffe0ff */
[----:B------:R3:W-:Y:S01]  /*19f0*/  STL [R1+0x118], R31 ;  /* 0x0001181f01007387 */ /* 0x0007e20000100800 */
[----:B-1----:R-:W-:Y:S02]  /*1a00*/  SHF.R.S32.HI R37, RZ, 0x1f, R36 ;  /* 0x0000001fff257819 */ /* 0x002fe40000011424 */
[----:B------:R-:W-:Y:S01]  /*1a10*/  IADD3 R24, R4, 0x70, RZ ;  /* 0x0000007004187810 */ /* 0x000fe20007ffe0ff */
[----:B------:R1:W-:Y:S01]  /*1a20*/  STL [R1+0x114], R30 ;  /* 0x0001141e01007387 */ /* 0x0003e20000100800 */
[----:B--2---:R-:W-:-:S02]  /*1a30*/  SHF.R.S32.HI R36, RZ, 0x1f, R35 ;  /* 0x0000001fff247819 */ /* 0x004fc40000011423 */
[C---:B------:R-:W-:Y:S01]  /*1a40*/  IADD3 R23, R4.reuse, 0x78, RZ ;  /* 0x0000007804177810 */ /* 0x040fe20007ffe0ff */
[----:B------:R2:W-:Y:S01]  /*1a50*/  STL [R1+0x110], R29 ;  /* 0x0001101d01007387 */ /* 0x0005e20000100800 */
[----:B----4-:R-:W-:Y:S02]  /*1a60*/  SHF.R.S32.HI R35, RZ, 0x1f, R34 ;  /* 0x0000001fff237819 */ /* 0x010fe40000011422 */
[----:B------:R-:W-:Y:S01]  /*1a70*/  IADD3 R22, R4, 0x80, RZ ;  /* 0x0000008004167810 */ /* 0x000fe20007ffe0ff */
[----:B------:R4:W-:Y:S01]  /*1a80*/  STL [R1+0x10c], R28 ;  /* 0x00010c1c01007387 */ /* 0x0009e20000100800 */
[----:B-----5:R-:W-:Y:S02]  /*1a90*/  SHF.R.S32.HI R34, RZ, 0x1f, R33 ;  /* 0x0000001fff227819 */ /* 0x020fe40000011421 */
[----:B------:R-:W-:Y:S01]  /*1aa0*/  LOP3.LUT R3, R3, 0xfffffff8, RZ, 0xc0, !PT ;  /* 0xfffffff803037812 */ /* 0x000fe200078ec0ff */
[----:B------:R5:W-:Y:S01]  /*1ab0*/  STL [R1+0xb0], R27 ;  /* 0x0000b01b01007387 */ /* 0x000be20000100800 */
[----:B------:R-:W-:-:S02]  /*1ac0*/  SHF.R.S32.HI R33, RZ, 0x1f, R32 ;  /* 0x0000001fff217819 */ /* 0x000fc40000011420 */
[C---:B------:R-:W-:Y:S01]  /*1ad0*/  IADD3 R21, R4.reuse, 0x88, RZ ;  /* 0x0000008804157810 */ /* 0x040fe20007ffe0ff */
[----:B------:R5:W-:Y:S01]  /*1ae0*/  STL [R1+0x108], R26 ;  /* 0x0001081a01007387 */ /* 0x000be20000100800 */
[----:B------:R-:W-:Y:S02]  /*1af0*/  SHF.R.S32.HI R32, RZ, 0x1f, R31 ;  /* 0x0000001fff207819 */ /* 0x000fe4000001141f */
[C---:B------:R-:W-:Y:S01]  /*1b00*/  IADD3 R20, R4.reuse, 0x90, RZ ;  /* 0x0000009004147810 */ /* 0x040fe20007ffe0ff */
[----:B------:R5:W-:Y:S01]  /*1b10*/  STL [R1+0x104], R25 ;  /* 0x0001041901007387 */ /* 0x000be20000100800 */
[----:B---3--:R-:W-:Y:S02]  /*1b20*/  SHF.R.S32.HI R31, RZ, 0x1f, R30 ;  /* 0x0000001fff1f7819 */ /* 0x008fe4000001141e */
        /* <DEDUP_REMOVED lines=15> */
[C---:B------:R-:W-:Y:S01]  /*1c20*/  IADD3 R12, R4.reuse, 0xc0, RZ ;  /* 0x000000c0040c7810 */ /* 0x040fe20007ffe0ff */
[----:B------:R5:W-:Y:S01]  /*1c30*/  STL [R1+0xf0], R20 ;  /* 0x0000f01401007387 */ /* 0x000be20000100800 */
[----:B------:R-:W-:Y:S02]  /*1c40*/  SHF.R.S32.HI R25, RZ, 0x1f, R24 ;  /* 0x0000001fff197819 */ /* 0x000fe40000011418 */
[----:B------:R-:W-:Y:S01]  /*1c50*/  IADD3 R10, R4, 0xc8, RZ ;  /* 0x000000c8040a7810 */ /* 0x000fe20007ffe0ff */
[----:B------:R5:W-:Y:S01]  /*1c60*/  STL [R1+0xec], R19 ;  /* 0x0000ec1301007387 */ /* 0x000be20000100800 */
[----:B---3--:R-:W-:-:S02]  /*1c70*/  SHF.R.S32.HI R24, RZ, 0x1f, R23 ;  /* 0x0000001fff187819 */ /* 0x008fc40000011417 */
        /* <DEDUP_REMOVED lines=8> */
[----:B----4-:R-:W-:-:S02]  /*1d00*/  SHF.R.S32.HI R3, RZ, 0x1f, R3 ;  /* 0x0000001fff037819 */ /* 0x010fc40000011403 */
[C---:B------:R-:W-:Y:S01]  /*1d10*/  SEL R0, R200.reuse, 0xffffffc0, !P0 ;  /* 0xffffffc0c8007807 */ /* 0x040fe20004000000 */
[----:B------:R4:W-:Y:S01]  /*1d20*/  STL [R1+0xe0], R15 ;  /* 0x0000e00f01007387 */ /* 0x0009e20000100800 */
[----:B-----5:R-:W-:Y:S02]  /*1d30*/  SHF.R.S32.HI R21, RZ, 0x1f, R20 ;  /* 0x0000001fff157819 */ /* 0x020fe40000011414 */
[----:B------:R-:W-:Y:S01]  /*1d40*/  SEL R200, R200, 0xffffffc0, !P2 ;  /* 0xffffffc0c8c87807 */ /* 0x000fe20005000000 */
[----:B------:R5:W-:Y:S01]  /*1d50*/  STL [R1+0x78], R3 ;  /* 0x0000780301007387 */ /* 0x000be20000100800 */
[----:B------:R-:W-:-:S03]  /*1d60*/  SHF.R.S32.HI R20, RZ, 0x1f, R19 ;  /* 0x0000001fff147819 */ /* 0x000fc60000011413 */
[----:B------:R5:W-:Y:S01]  /*1d70*/  STL [R1+0xdc], R12 ;  /* 0x0000dc0c01007387 */ /* 0x000be20000100800 */
[----:B------:R-:W-:Y:S01]  /*1d80*/  SHF.R.S32.HI R19, RZ, 0x1f, R18 ;  /* 0x0000001fff137819 */ /* 0x000fe20000011412 */
[----:B------:R-:W-:Y:S02]  /*1d90*/  IMAD.IADD R197, R200, 0x1, R146 ;  /* 0x00000001c8c57824 */ /* 0x000fe400078e0292 */
[----:B------:R5:W-:Y:S01]  /*1da0*/  STL [R1+0xd8], R10 ;  /* 0x0000d80a01007387 */ /* 0x000be20000100800 */
[----:B---3--:R-:W-:Y:S01]  /*1db0*/  SHF.R.S32.HI R18, RZ, 0x1f, R17 ;  /* 0x0000001fff127819 */ /* 0x008fe20000011411 */
[----:B------:R-:W-:Y:S02]  /*1dc0*/  IMAD.IADD R201, R198, 0x1, R200 ;  /* 0x00000001c6c97824 */ /* 0x000fe400078e02c8 */
[----:B------:R3:W-:Y:S01]  /*1dd0*/  STL [R1+0xd4], R9 ;  /* 0x0000d40901007387 */ /* 0x0007e20000100800 */
[----:B-1----:R-:W-:Y:S01]  /*1de0*/  SHF.R.S32.HI R17, RZ, 0x1f, R16 ;  /* 0x0000001fff117819 */ /* 0x002fe20000011410 */
[----:B------:R-:W-:-:S02]  /*1df0*/  IMAD.IADD R196, R200, 0x1, R147 ;  /* 0x00000001c8c47824 */ /* 0x000fc400078e0293 */
[----:B------:R1:W-:Y:S01]  /*1e00*/  STL [R1+0xd0], R8 ;  /* 0x0000d00801007387 */ /* 0x0003e20000100800 */
[----:B--2---:R-:W-:Y:S01]  /*1e10*/  SHF.R.S32.HI R16, RZ, 0x1f, R15 ;  /* 0x0000001fff107819 */ /* 0x004fe2000001140f */
[----:B------:R-:W-:Y:S02]  /*1e20*/  IMAD.IADD R200, R199, 0x1, R200 ;  /* 0x00000001c7c87824 */ /* 0x000fe400078e02c8 */
[----:B------:R2:W-:Y:S01]  /*1e30*/  STL [R1+0x1b4], R5 ;  /* 0x0001b40501007387 */ /* 0x0005e20000100800 */
[----:B----4-:R-:W-:-:S03]  /*1e40*/  SHF.R.S32.HI R15, RZ, 0x1f, R12 ;  /* 0x0000001fff0f7819 */ /* 0x010fc6000001140c */
[----:B------:R4:W-:Y:S01]  /*1e50*/  STL [R1+0xcc], R7 ;  /* 0x0000cc0701007387 */ /* 0x0009e20000100800 */
[----:B-----5:R-:W-:-:S03]  /*1e60*/  IADD3 R3, R4, 0xf0, RZ ;  /* 0x000000f004037810 */ /* 0x020fc60007ffe0ff */
[----:B------:R-:W-:Y:S01]  /*1e70*/  STL [R1+0x1a8], R38 ;  /* 0x0001a82601007387 */ /* 0x000fe20000100800 */
[----:B------:R-:W-:-:S03]  /*1e80*/  SHF.R.S32.HI R12, RZ, 0x1f, R10 ;  /* 0x0000001fff0c7819 */ /* 0x000fc6000001140a */
[----:B------:R5:W-:Y:S01]  /*1e90*/  STL [R1+0xc4], R3 ;  /* 0x0000c40301007387 */ /* 0x000be20000100800 */
[----:B------:R-:W-:-:S03]  /*1ea0*/  SHF.R.S32.HI R10, RZ, 0x1f, R9 ;  /* 0x0000001fff0a7819 */ /* 0x000fc60000011409 */
[----:B------:R-:W-:Y:S01]  /*1eb0*/  STL [R1+0x1a4], R37 ;  /* 0x0001a42501007387 */ /* 0x000fe20000100800 */
[----:B---3--:R-:W-:-:S03]  /*1ec0*/  SHF.R.S32.HI R9, RZ, 0x1f, R8 ;  /* 0x0000001fff097819 */ /* 0x008fc60000011408 */
[----:B------:R-:W-:Y:S01]  /*1ed0*/  STL [R1+0x1a0], R36 ;  /* 0x0001a02401007387 */ /* 0x000fe20000100800 */
[----:B-1----:R-:W-:-:S03]  /*1ee0*/  SHF.R.S32.HI R8, RZ, 0x1f, R7 ;  /* 0x0000001fff087819 */ /* 0x002fc60000011407 */
[----:B------:R-:W-:Y:S01]  /*1ef0*/  STL [R1+0x19c], R35 ;  /* 0x00019c2301007387 */ /* 0x000fe20000100800 */
[C---:B--2---:R-:W-:Y:S02]  /*1f00*/  IADD3 R5, R4.reuse, 0xe8, RZ ;  /* 0x000000e804057810 */ /* 0x044fe40007ffe0ff */
[----:B------:R-:W-:Y:S01]  /*1f10*/  IADD3 R4, R4, 0xf8, RZ ;  /* 0x000000f804047810 */ /* 0x000fe20007ffe0ff */
[----:B------:R-:W-:Y:S01]  /*1f20*/  STL [R1+0x198], R34 ;  /* 0x0001982201007387 */ /* 0x000fe20000100800 */
[----:B----4-:R-:W-:-:S03]  /*1f30*/  SHF.R.S32.HI R7, RZ, 0x1f, R3 ;  /* 0x0000001fff077819 */ /* 0x010fc60000011403 */
[----:B------:R1:W-:Y:S04]  /*1f40*/  STL [R1+0xc8], R5 ;  /* 0x0000c80501007387 */ /* 0x0003e80000100800 */
[----:B------:R-:W-:Y:S01]  /*1f50*/  STL [R1+0xc0], R4 ;  /* 0x0000c00401007387 */ /* 0x000fe20000100800 */
[----:B-----5:R-:W-:Y:S02]  /*1f60*/  IMAD.IADD R3, R14, 0x1, R2 ;  /* 0x000000010e037824 */ /* 0x020fe400078e0202 */
[----:B------:R-:W-:Y:S01]  /*1f70*/  IMAD.IADD R2, R2, 0x1, R13 ;  /* 0x0000000102027824 */ /* 0x000fe200078e020d */
[----:B------:R-:W-:Y:S04]  /*1f80*/  STL [R1+0x194], R33 ;  /* 0x0001942101007387 */ /* 0x000fe80000100800 */
[----:B------:R2:W-:Y:S04]  /*1f90*/  STL [R1+0x90], R3 ;  /* 0x0000900301007387 */ /* 0x0005e80000100800 */
[----:B------:R-:W-:Y:S04]  /*1fa0*/  STL [R1+0x190], R32 ;  /* 0x0001902001007387 */ /* 0x000fe80000100800 */
[----:B------:R-:W-:Y:S04]  /*1fb0*/  STL [R1+0x18c], R31 ;  /* 0x00018c1f01007387 */ /* 0x000fe80000100800 */
[----:B------:R-:W-:Y:S01]  /*1fc0*/  STL [R1+0x188], R30 ;  /* 0x0001881e01007387 */ /* 0x000fe20000100800 */
[----:B-1----:R-:W-:-:S03]  /*1fd0*/  SHF.R.S32.HI R5, RZ, 0x1f, R5 ;  /* 0x0000001fff057819 */ /* 0x002fc60000011405 */
[----:B------:R-:W-:Y:S04]  /*1fe0*/  STL [R1+0x184], R29 ;  /* 0x0001841d01007387 */ /* 0x000fe80000100800 */
[----:B------:R1:W-:Y:S04]  /*1ff0*/  STL [R1+0x138], R5 ;  /* 0x0001380501007387 */ /* 0x0003e80000100800 */
[----:B------:R-:W-:Y:S01]  /*2000*/  STL [R1+0x180], R28 ;  /* 0x0001801c01007387 */ /* 0x000fe20000100800 */
[----:B--2---:R-:W-:-:S03]  /*2010*/  IMAD.IADD R3, R0, 0x1, R3 ;  /* 0x0000000100037824 */ /* 0x004fc600078e0203 */
[----:B------:R-:W-:Y:S04]  /*2020*/  STL [R1+0x17c], R27 ;  /* 0x00017c1b01007387 */ /* 0x000fe80000100800 */
[----:B------:R2:W-:Y:S04]  /*2030*/  STL [R1+0x9c], R3 ;  /* 0x00009c0301007387 */ /* 0x0005e80000100800 */
[----:B------:R3:W-:Y:S04]  /*2040*/  STL [R1+0x178], R26 ;  /* 0x0001781a01007387 */ /* 0x0007e80000100800 */
[----:B------:R3:W-:Y:S04]  /*2050*/  STL [R1+0x174], R25 ;  /* 0x0001741901007387 */ /* 0x0007e80000100800 */
[----:B------:R3:W-:Y:S01]  /*2060*/  STL [R1+0x170], R24 ;  /* 0x0001701801007387 */ /* 0x0007e20000100800 */
[----:B-1----:R-:W-:Y:S01]  /*2070*/  SHF.R.S32.HI R5, RZ, 0x1f, R4 ;  /* 0x0000001fff057819 */ /* 0x002fe20000011404 */
[----:B------:R-:W-:-:S02]  /*2080*/  IMAD.IADD R4, R14, 0x1, R0 ;  /* 0x000000010e047824 */ /* 0x000fc400078e0200 */
[----:B------:R3:W-:Y:S04]  /*2090*/  STL [R1+0x16c], R23 ;  /* 0x00016c1701007387 */ /* 0x0007e80000100800 */
        /* <DEDUP_REMOVED lines=20> */
.L_x_4603:
        /* <DEDUP_REMOVED lines=43> */
.L_x_4412:
[----:B-----5:R2:W-:Y:S01]  /*2490*/  STL [R1+0x58], R21 ;  /* 0x0000581501007387 */ /* 0x0205e20000100800 */
[----:B------:R-:W-:-:S04]  /*24a0*/  ISETP.NE.U32.AND P0, PT, RZ, c[0x0][0x368], PT ;  /* 0x0000da00ff007a0c */ /* 0x000fc80003f05070 */
[----:B------:R-:W-:-:S13]  /*24b0*/  ISETP.NE.AND.EX P0, PT, RZ, c[0x0][0x36c], PT, P0 ;  /* 0x0000db00ff007a0c */ /* 0x000fda0003f05300 */
[----:B------:R-:W-:Y:S05]  /*24c0*/  @!P0 BRA `(.L_x_4413) ;  /* 0x0000003000008947 */ /* 0x000fea0003800000 */
[----:B------:R-:W-:-:S05]  /*24d0*/  IMAD.WIDE R8, R243, R22, c[0x0][0x368] ;  /* 0x0000da00f3087625 */ /* 0x000fca00078e0216 */
[----:B------:R3:W5:Y:S01]  /*24e0*/  LDG.E R17, [R8.64] ;  /* 0x0000000c08117981 */ /* 0x000762000c1e1900 */
[----:B------:R-:W-:Y:S05]  /*24f0*/  BRA `(.L_x_4414) ;  /* 0x0000004000007947 */ /* 0x000fea0003800000 */
.L_x_4413:
[----:B------:R-:W-:Y:S05]  /*2500*/  @!P5 BRA `(.L_x_4414) ;  /* 0x000000300000d947 */ /* 0x000fea0003800000 */
[----:B------:R3:W4:Y:S04]  /*2510*/  LDG.E R5, [R8.64] ;  /* 0x0000000c08057981 */ /* 0x000728000c1e1900 */
[----:B---3--:R-:W4:Y:S02]  /*2520*/  LDG.E R8, [R8.64+0x4] ;  /* 0x0000040c08087981 */ /* 0x008f24000c1e1900 */
[----:B----4-:R-:W-:Y:S02]  /*2530*/  IADD3 R17, -R5, R8, RZ ;  /* 0x0000000805117210 */ /* 0x010fe40007ffe1ff */
.L_x_4414:
        /* <DEDUP_REMOVED lines=41> */
.L_x_4417:
[----:B------:R-:W-:-:S13]  /*27d0*/  ISETP.NE.AND P0, PT, R8, 0x1, PT ;  /* 0x000000010800780c */ /* 0x000fda0003f05270 */
[----:B------:R-:W-:-:S05]  /*27e0*/  @P0 IMAD.HI.U32 R3, R0, c[0x0][0x330], RZ ;  /* 0x0000cc0000030a27 */ /* 0x000fca00078e00ff */
[----:B------:R-:W-:Y:S02]  /*27f0*/  @P0 SHF.R.U32.HI R0, RZ, c[0x0][0x334], R3 ;  /* 0x0000cd00ff000a19 */ /* 0x000fe40000011603 */
.L_x_4418:
[----:B------:R-:W-:Y:S05]  /*2800*/  BSYNC B0 ;  /* 0x0000000000007941 */ /* 0x000fea0003800000 */
.L_x_4416:
[----:B------:R-:W-:-:S05]  /*2810*/  IMAD R0, R0, R8, c[0x0][0x32c] ;  /* 0x0000cb0000007624 */ /* 0x000fca00078e0208 */
[----:B------:R-:W-:-:S04]  /*2820*/  IMNMX R2, R2, R0, PT ;  /* 0x0000000002027217 */ /* 0x000fc80003800200 */
.L_x_4415:
        /* <DEDUP_REMOVED lines=20> */
.L_x_4421:
[----:B------:R-:W-:-:S13]  /*2970*/  ISETP.NE.AND P0, PT, R8, 0x1, PT ;  /* 0x000000010800780c */ /* 0x000fda0003f05270 */
[----:B------:R-:W-:-:S05]  /*2980*/  @P0 IMAD.HI.U32 R3, R0, c[0x0][0x330], RZ ;  /* 0x0000cc0000030a27 */ /* 0x000fca00078e00ff */
[----:B------:R-:W-:Y:S02]  /*2990*/  @P0 SHF.R.U32.HI R0, RZ, c[0x0][0x334], R3 ;  /* 0x0000cd00ff000a19 */ /* 0x000fe40000011603 */
.L_x_4422:
[----:B------:R-:W-:Y:S05]  /*29a0*/  BSYNC B0 ;  /* 0x0000000000007941 */ /* 0x000fea0003800000 */
.L_x_4420:
[----:B------:R-:W-:-:S05]  /*29b0*/  IMAD R0, R0, c[0x0][0x32c], RZ ;  /* 0x0000cb0000007a24 */ /* 0x000fca00078e02ff */
[----:B------:R-:W-:-:S05]  /*29c0*/  IMNMX R2, R2, R0, !PT ;  /* 0x0000000002027217 */ /* 0x000fca0007800200 */
.L_x_4419:
        /* <DEDUP_REMOVED lines=13> */
[----:B------:R1:W-:Y:S06]  /*2aa0*/  STL [R1+0xa8], R23 ;  /* 0x0000a81701007387 */ /* 0x0003ec0000100800 */
        /* <DEDUP_REMOVED lines=12> */
[----:B------:R-:W2:Y:S02]  /*2b70*/  F2I.FTZ.U32.TRUNC.NTZ R3, R2 ;  /* 0x0000000200037305 */ /* 0x000ea4000021f000 */
[----:B--2---:R-:W-:-:S04]  /*2b80*/  IMAD.MOV R2, RZ, RZ, -R3 ;  /* 0x000000ffff027224 */ /* 0x004fc800078e0a03 */
        /* <DEDUP_REMOVED lines=18> */
.L_x_4424:
[----:B------:R-:W-:Y:S05]  /*2cb0*/  BSYNC B0 ;  /* 0x0000000000007941 */ /* 0x000fea0003800000 */
.L_x_4423:
        /* <DEDUP_REMOVED lines=9> */
[----:B------:R-:W-:-:S05]  /*2d50*/  IMAD.WIDE.U32 R2, R2, -0x55555555, RZ ;  /* 0xaaaaaaab02027825 */ /* 0x000fca00078e00ff */
        /* <DEDUP_REMOVED lines=14> */
[----:B------:R2:W3:Y:S01]  /*2e40*/  @P3 LDG.E R26, [R2.64] ;  /* 0x0000000c021a3981 */ /* 0x0004e2000c1e1900 */
[----:B------:R-:W-:Y:S01]  /*2e50*/  SHF.R.S32.HI R25, RZ, 0x1f, R243 ;  /* 0x0000001fff197819 */ /* 0x000fe200000114f3 */
[----:B------:R-:W-:Y:S01]  /*2e60*/  IMAD.WIDE.U32 R8, R241, c[0x0][0x1e8], RZ ;  /* 0x00007a00f1087a25 */ /* 0x000fe200078e00ff */
[----:B------:R-:W-:Y:S02]  /*2e70*/  SEL R84, R243, RZ, !P4 ;  /* 0x000000fff3547207 */ /* 0x000fe40006000000 */
[----:B------:R-:W-:Y:S01]  /*2e80*/  SEL R29, R25, RZ, !P4 ;  /* 0x000000ff191d7207 */ /* 0x000fe20006000000 */
[C---:B------:R-:W-:Y:S01]  /*2e90*/  IMAD.WIDE.U32 R12, R232.reuse, c[0x0][0x280], R140 ;  /* 0x0000a000e80c7a25 */ /* 0x040fe200078e008c */
        /* <DEDUP_REMOVED lines=17> */
[C---:B--2---:R-:W-:Y:S01]  /*2fb0*/  IMAD.WIDE.U32 R2, R241.reuse, c[0x0][0x240], R140 ;  /* 0x00009000f1027a25 */ /* 0x044fe200078e008c */
        /* <DEDUP_REMOVED lines=11> */
[----:B------:R-:W-:Y:S02]  /*3070*/  IMAD R24, R232, c[0x0][0x284], R24 ;  /* 0x0000a100e8187a24 */ /* 0x000fe400078e0218 */
[----:B------:R-:W-:Y:S01]  /*3080*/  IMAD R7, R110, c[0x0][0x23c], R0 ;  /* 0x00008f006e077a24 */ /* 0x000fe200078e0200 */
[----:B------:R-:W-:Y:S01]  /*3090*/  IADD3 R0, -R232, R8, RZ ;  /* 0x00000008e8007210 */ /* 0x000fe20007ffe1ff */
[----:B------:R-:W-:Y:S01]  /*30a0*/  IMAD.WIDE.U32 R108, R110, c[0x0][0x238], R2 ;  /* 0x00008e006e6c7a25 */ /* 0x000fe200078e0002 */
[----:B------:R-:W-:Y:S02]  /*30b0*/  IADD3 R21, R24, R13, RZ ;  /* 0x0000000d18157210 */ /* 0x000fe40007ffe0ff */
[C---:B------:R-:W-:Y:S01]  /*30c0*/  ISETP.GE.AND P1, PT, R0.reuse, 0x1, PT ;  /* 0x000000010000780c */ /* 0x040fe20003f26270 */
[----:B-1----:R-:W-:Y:S01]  /*30d0*/  IMAD R23, R241, c[0x0][0x1ec], R9 ;  /* 0x00007b00f1177a24 */ /* 0x002fe200078e0209 */
        /* <DEDUP_REMOVED lines=10> */
[----:B------:R-:W-:Y:S01]  /*3180*/  IMAD.WIDE.U32 R16, R232, c[0x0][0x290], R142 ;  /* 0x0000a400e8107a25 */ /* 0x000fe200078e008e */
        /* <DEDUP_REMOVED lines=17> */
[C---:B------:R-:W-:Y:S01]  /*32a0*/  SHF.L.U64.HI R130, R139.reuse, R131, c[0x0][0x294] ;  /* 0x0000a5008b827619 */ /* 0x040fe20000010283 */
        /* <DEDUP_REMOVED lines=22> */
[----:B---3--:R-:W-:Y:S01]  /*3410*/  @P3 MOV R2, R26 ;  /* 0x0000001a00023202 */ /* 0x008fe20000000f00 */
        /* <DEDUP_REMOVED lines=53> */
[----:B------:R-:W-:Y:S01]  /*3770*/  IADD3 R119, P0, R232, R28, RZ ;  /* 0x0000001ce8777210 */ /* 0x000fe20007f1e0ff */
[----:B------:R-:W-:Y:S01]  /*3780*/  IMAD.WIDE.U32 R2, R241, c[0x0][0x210], R140 ;  /* 0x00008400f1027a25 */ /* 0x000fe200078e008c */
[----:B------:R-:W-:Y:S01]  /*3790*/  LOP3.LUT R214, R214, 0xffffffef, RZ, 0xc0, !PT ;  /* 0xffffffefd6d67812 */ /* 0x000fe200078ec0ff */
[----:B------:R-:W-:-:S02]  /*37a0*/  ULDC.U8 UR7, c[0x0][0x298] ;  /* 0x0000a60000077ab9 */ /* 0x000fc40000000000 */
[----:B------:R-:W-:Y:S02]  /*37b0*/  IMAD R95, R84, c[0x0][0x26c], R5 ;  /* 0x00009b00545f7a24 */ /* 0x000fe400078e0205 */
[C---:B------:R-:W-:Y:S02]  /*37c0*/  IMAD R9, R241.reuse, c[0x0][0x264], R9 ;  /* 0x00009900f1097a24 */ /* 0x040fe400078e0209 */
[----:B------:R-:W-:Y:S01]  /*37d0*/  IMAD.IADD R5, R144, 0x1, R7 ;  /* 0x0000000190057824 */ /* 0x000fe200078e0207 */
[----:B------:R-:W-:Y:S01]  /*37e0*/  SHF.R.S32.HI R7, RZ, 0x1f, R0 ;  /* 0x0000001fff077819 */ /* 0x000fe20000011400 */
[----:B------:R-:W-:Y:S02]  /*37f0*/  IMAD R3, R241, c[0x0][0x214], R3 ;  /* 0x00008500f1037a24 */ /* 0x000fe400078e0203 */
[C---:B------:R-:W-:Y:S02]  /*3800*/  IMAD.SHL.U32 R31, R232.reuse, 0x40, RZ ;  /* 0x00000040e81f7824 */ /* 0x040fe400078e00ff */
[----:B------:R-:W-:-:S02]  /*3810*/  IMAD.SHL.U32 R32, R232, 0x40, RZ ;  /* 0x00000040e8207824 */ /* 0x000fc400078e00ff */
[----:B------:R-:W-:Y:S01]  /*3820*/  IMAD.WIDE.U32 R84, R84, c[0x0][0x268], R8 ;  /* 0x00009a0054547a25 */ /* 0x000fe200078e0008 */
[----:B------:R-:W-:Y:S02]  /*3830*/  SHF.R.S32.HI R8, RZ, 0x1f, R5 ;  /* 0x0000001fff087819 */ /* 0x000fe40000011405 */
[-C--:B------:R-:W-:Y:S01]  /*3840*/  LEA.HI R9, R7, R0.reuse, RZ, 0x6 ;  /* 0x0000000007097211 */ /* 0x080fe200078f30ff */
[----:B------:R-:W-:Y:S01]  /*3850*/  IMAD.WIDE.U32 R82, R27, c[0x0][0x218], R2 ;  /* 0x000086001b527a25 */ /* 0x000fe200078e0002 */
[----:B------:R-:W-:Y:S02]  /*3860*/  LEA.HI R2, R7, R0, RZ, 0x3 ;  /* 0x0000000007027211 */ /* 0x000fe400078f18ff */
[----:B------:R-:W-:Y:S01]  /*3870*/  LOP3.LUT R31, R31, 0x1c0, RZ, 0xc0, !PT ;  /* 0x000001c01f1f7812 */ /* 0x000fe200078ec0ff */
[----:B------:R-:W-:Y:S01]  /*3880*/  IMAD R10, R26, c[0x0][0x218], RZ ;  /* 0x000086001a0a7a24 */ /* 0x000fe200078e02ff */
[----:B------:R-:W-:Y:S01]  /*3890*/  LOP3.LUT R32, R32, 0x1c0, RZ, 0xc0, !PT ;  /* 0x000001c020207812 */ /* 0x000fe200078ec0ff */
[----:B------:R-:W-:Y:S01]  /*38a0*/  IMAD.X R118, R30, 0x1, R15, P0 ;  /* 0x000000011e767824 */ /* 0x000fe200000e060f */
[CC--:B------:R-:W-:Y:S01]  /*38b0*/  LEA.HI R0, R8.reuse, R5.reuse, RZ, 0x3 ;  /* 0x0000000508007211 */ /* 0x0c0fe200078f18ff */
[----:B------:R-:W-:Y:S01]  /*38c0*/  IMAD R14, R27, c[0x0][0x21c], R10 ;  /* 0x000087001b0e7a24 */ /* 0x000fe200078e020a */
[----:B------:R-:W-:Y:S01]  /*38d0*/  LEA.HI R3, R8, R5, RZ, 0x6 ;  /* 0x0000000508037211 */ /* 0x000fe200078f30ff */
[----:B------:R-:W-:Y:S01]  /*38e0*/  IMAD.MOV.U32 R152, RZ, RZ, c[0x0][0x1e0] ;  /* 0x00007800ff987624 */ /* 0x000fe200078e00ff */
[----:B------:R-:W-:Y:S01]  /*38f0*/  SHF.R.S32.HI R5, RZ, 0x6, R9 ;  /* 0x00000006ff057819 */ /* 0x000fe20000011409 */
[----:B------:R-:W-:Y:S01]  /*3900*/  IMAD.IADD R95, R85, 0x1, R95 ;  /* 0x00000001555f7824 */ /* 0x000fe200078e025f */
[----:B------:R-:W-:Y:S01]  /*3910*/  LOP3.LUT R8, R31, 0x38, R2, 0xf8, !PT ;  /* 0x000000381f087812 */ /* 0x000fe200078ef802 */
[----:B------:R-:W-:Y:S01]  /*3920*/  IMAD.IADD R94, R83, 0x1, R14 ;  /* 0x00000001535e7824 */ /* 0x000fe200078e020e */
[----:B------:R-:W-:Y:S01]  /*3930*/  LOP3.LUT R7, R252, 0x38, R2, 0xf8, !PT ;  /* 0x00000038fc077812 */ /* 0x000fe200078ef802 */
[C---:B------:R-:W-:Y:S01]  /*3940*/  IMAD R13, R5.reuse, 0xc00, R6 ;  /* 0x00000c00050d7824 */ /* 0x040fe200078e0206 */
[----:B------:R-:W-:Y:S01]  /*3950*/  SHF.R.U32.HI R32, RZ, 0x3, R32 ;  /* 0x00000003ff207819 */ /* 0x000fe20000011620 */
[----:B------:R-:W-:Y:S01]  /*3960*/  IMAD R12, R5, 0xc00, R11 ;  /* 0x00000c00050c7824 */ /* 0x000fe200078e020b */
[----:B------:R-:W-:-:S02]  /*3970*/  LOP3.LUT R5, R7, R137, RZ, 0x3c, !PT ;  /* 0x0000008907057212 */ /* 0x000fc400078e3cff */
[-C--:B------:R-:W-:Y:S02]  /*3980*/  LOP3.LUT R10, R8, R32.reuse, RZ, 0x3c, !PT ;  /* 0x00000020080a7212 */ /* 0x080fe400078e3cff */
[----:B------:R-:W-:Y:S01]  /*3990*/  SHF.R.S32.HI R3, RZ, 0x6, R3 ;  /* 0x00000006ff037819 */ /* 0x000fe20000011403 */
[----:B------:R-:W-:Y:S01]  /*39a0*/  IMAD.IADD R12, R12, 0x1, R5 ;  /* 0x000000010c0c7824 */ /* 0x000fe200078e0205 */
[----:B------:R-:W-:Y:S01]  /*39b0*/  LOP3.LUT R9, R31, 0x38, R0, 0xf8, !PT ;  /* 0x000000381f097812 */ /* 0x000fe200078ef800 */
[----:B------:R-:W-:Y:S01]  /*39c0*/  IMAD.IADD R10, R13, 0x1, R10 ;  /* 0x000000010d0a7824 */ /* 0x000fe200078e020a */
[----:B------:R-:W-:Y:S01]  /*39d0*/  IADD3 R31, R232, 0x20, RZ ;  /* 0x00000020e81f7810 */ /* 0x000fe20007ffe0ff */
[----:B------:R-:W-:Y:S01]  /*39e0*/  IMAD R8, R3, 0xc00, R6 ;  /* 0x00000c0003087824 */ /* 0x000fe200078e0206 */
[----:B------:R-:W-:Y:S01]  /*39f0*/  LOP3.LUT R7, R9, R32, RZ, 0x3c, !PT ;  /* 0x0000002009077212 */ /* 0x000fe200078e3cff */
[----:B------:R-:W-:Y:S01]  /*3a00*/  IMAD.SHL.U32 R116, R10, 0x2, RZ ;  /* 0x000000020a747824 */ /* 0x000fe200078e00ff */
[----:B------:R-:W-:Y:S01]  /*3a10*/  SHF.R.S32.HI R13, RZ, 0x1f, R31 ;  /* 0x0000001fff0d7819 */ /* 0x000fe2000001141f */
[----:B------:R-:W-:Y:S01]  /*3a20*/  IMAD.WIDE.U32 R148, R31, c[0x0][0x1e0], RZ ;  /* 0x000078001f947a25 */ /* 0x000fe200078e00ff */
[----:B------:R-:W-:-:S02]  /*3a30*/  LOP3.LUT R5, R252, 0x38, R0, 0xf8, !PT ;  /* 0x00000038fc057812 */ /* 0x000fc400078ef800 */
        /* <DEDUP_REMOVED lines=8> */
[----:B------:R-:W-:Y:S01]  /*3ac0*/  SHF.L.U64.HI R131, R152, R131, c[0x0][0x1e4] ;  /* 0x0000790098837619 */ /* 0x000fe20000010283 */
[----:B------:R-:W-:Y:S01]  /*3ad0*/  IMAD.IADD R5, R8, 0x1, R5 ;  /* 0x0000000108057824 */ /* 0x000fe200078e0205 */
        /* <DEDUP_REMOVED lines=8> */
[----:B------:R-:W-:Y:S01]  /*3b60*/  @P0 LOP3.LUT R214, R214, 0x10, RZ, 0xfc, !PT ;  /* 0x00000010d6d60812 */ /* 0x000fe200078efcff */
[----:B------:R-:W-:-:S02]  /*3b70*/  IMAD.SHL.U32 R113, R5, 0x2, RZ ;  /* 0x0000000205717824 */ /* 0x000fc400078e00ff */
.L_x_4466:
        /* <DEDUP_REMOVED lines=77> */
.L_x_4430:
[----:B------:R-:W-:Y:S05]  /*4050*/  BSYNC B0 ;  /* 0x0000000000007941 */ /* 0x000fea0003800000 */
.L_x_4429:
        /* <DEDUP_REMOVED lines=67> */
.L_x_4432:
[----:B------:R-:W-:Y:S05]  /*4490*/  BSYNC B0 ;  /* 0x0000000000007941 */ /* 0x000fea0003800000 */
.L_x_4431:
        /* <DEDUP_REMOVED lines=82> */
.L_x_4436:
[----:B------:R-:W-:Y:S05]  /*49c0*/  BSYNC B0 ;  /* 0x0000000000007941 */ /* 0x000fea0003800000 */
.L_x_4435:
        /* <DEDUP_REMOVED lines=57> */
.L_x_4438:
[----:B------:R-:W-:Y:S05]  /*4d60*/  BSYNC B0 ;  /* 0x0000000000007941 */ /* 0x000fea0003800000 */
.L_x_4437:
        /* <DEDUP_REMOVED lines=57> */
.L_x_4440:
[----:B------:R-:W-:Y:S05]  /*5100*/  BSYNC B0 ;  /* 0x0000000000007941 */ /* 0x000fea0003800000 */
.L_x_4439:
        /* <DEDUP_REMOVED lines=56> */
.L_x_4434:
[----:B------:R-:W-:Y:S05]  /*5490*/  BSYNC B1 ;  /* 0x0000000000017941 */ /* 0x000fea0003800000 */
.L_x_4433:
        /* <DEDUP_REMOVED lines=57> */
.L_x_4443:
[----:B------:R-:W-:Y:S05]  /*5830*/  BSYNC B0 ;  /* 0x0000000000007941 */ /* 0x000fea0003800000 */
.L_x_4442:
        /* <DEDUP_REMOVED lines=57> */
.L_x_4445:
[----:B------:R-:W-:Y:S05]  /*5bd0*/  BSYNC B0 ;  /* 0x0000000000007941 */ /* 0x000fea0003800000 */
.L_x_4444:
        /* <DEDUP_REMOVED lines=57> */
.L_x_4447:
[----:B------:R-:W-:Y:S05]  /*5f70*/  BSYNC B0 ;  /* 0x0000000000007941 */ /* 0x000fea0003800000 */
.L_x_4446:
        /* <DEDUP_REMOVED lines=57> */
.L_x_4428:
        /* <DEDUP_REMOVED lines=36> */
.L_x_4449:
[----:B------:R-:W-:Y:S05]  /*6550*/  BSYNC B0 ;  /* 0x0000000000007941 */ /* 0x000fea0003800000 */
.L_x_4448:
        /* <DEDUP_REMOVED lines=58> */
.L_x_4451:
[----:B------:R-:W-:Y:S05]  /*6900*/  BSYNC B0 ;  /* 0x0000000000007941 */ /* 0x000fea0003800000 */
.L_x_4450:
        /* <DEDUP_REMOVED lines=28> */
[C---:B------:R-:W-:Y:S01]  /*6ad0*/  IMAD.SHL.U32 R155, R232.reuse, 0x40, RZ ;  /* 0x00000040e89b7824 */ /* 0x040fe200078e00ff */
[----:B------:R-:W-:Y:S01]  /*6ae0*/  BSSY B0, `(.L_x_4454) ;  /* 0x0000084000007945 */ /* 0x000fe20003800000 */
[----:B------:R-:W-:Y:S02]  /*6af0*/  IMAD.SHL.U32 R156, R232, 0x40, RZ ;  /* 0x00000040e89c7824 */ /* 0x000fe400078e00ff */
[----:B------:R-:W-:Y:S01]  /*6b00*/  IMAD.X R73, R76, 0x1, R112, P0 ;  /* 0x000000014c497824 */ /* 0x000fe200000e0670 */
[----:B------:R-:W-:Y:S02]  /*6b10*/  ISETP.GE.AND P0, PT, R140, c[0x0][0x1d4], PT ;  /* 0x000075008c007a0c */ /* 0x000fe40003f06270 */
[----:B------:R-:W-:Y:S02]  /*6b20*/  LOP3.LUT R155, R155, 0x1c0, RZ, 0xc0, !PT ;  /* 0x000001c09b9b7812 */ /* 0x000fe400078ec0ff */
[----:B------:R-:W-:Y:S02]  /*6b30*/  LOP3.LUT R156, R156, 0x1c0, RZ, 0xc0, !PT ;  /* 0x000001c09c9c7812 */ /* 0x000fe400078ec0ff */
[----:B------:R-:W-:Y:S07]  /*6b40*/  SHF.R.U32.HI R155, RZ, 0x3, R155 ;  /* 0x00000003ff9b7819 */ /* 0x000fee000001169b */
        /* <DEDUP_REMOVED lines=125> */
.L_x_4455:
[----:B------:R-:W-:Y:S05]  /*7320*/  BSYNC B0 ;  /* 0x0000000000007941 */ /* 0x000fea0003800000 */
.L_x_4454:
        /* <DEDUP_REMOVED lines=127> */
.L_x_4453:
[----:B------:R-:W-:Y:S05]  /*7b20*/  BSYNC B1 ;  /* 0x0000000000017941 */ /* 0x000fea0003800000 */
.L_x_4452:
        /* <DEDUP_REMOVED lines=132> */
.L_x_4457:
[----:B------:R-:W-:Y:S05]  /*8370*/  BSYNC B0 ;  /* 0x0000000000007941 */ /* 0x000fea0003800000 */
.L_x_4456:
        /* <DEDUP_REMOVED lines=130> */
.L_x_4427:
        /* <DEDUP_REMOVED lines=22> */
.L_x_4459:
[----:B------:R-:W-:Y:S05]  /*8d00*/  BSYNC B0 ;  /* 0x0000000000007941 */ /* 0x000fea0003800000 */
.L_x_4458:
        /* <DEDUP_REMOVED lines=19> */
.L_x_4441:
[----:B------:R-:W-:Y:S05]  /*8e40*/  BSYNC B2 ;  /* 0x0000000000027941 */ /* 0x000fea0003800000 */
.L_x_4426:
[----:B--2---:R-:W-:Y:S01]  /*8e50*/  IMAD.WIDE.U32 R2, R37, 0x30, RZ ;  /* 0x0000003025027825 */ /* 0x004fe200078e00ff */
[----:B-1----:R-:W-:Y:S01]  /*8e60*/  P2R R14, PR, RZ, 0x2 ;  /* 0x00000002ff0e7803 */ /* 0x002fe20000000000 */
[----:B------:R-:W-:Y:S01]  /*8e70*/  BSSY B0, `(.L_x_4460) ;  /* 0x000004e000007945 */ /* 0x000fe20003800000 */
[----:B------:R-:W-:Y:S01]  /*8e80*/  LOP3.LUT P1, RZ, R214, 0x8, RZ, 0xc0, !PT ;  /* 0x00000008d6ff7812 */ /* 0x000fe2000782c0ff */
[----:B------:R-:W-:Y:S01]  /*8e90*/  IMAD R5, R81, 0x30, RZ ;  /* 0x0000003051057824 */ /* 0x000fe200078e02ff */
[-C--:B------:R-:W-:Y:S02]  /*8ea0*/  IADD3 R0, P0, R110, R2.reuse, RZ ;  /* 0x000000026e007210 */ /* 0x080fe40007f1e0ff */
[C---:B------:R-:W-:Y:S01]  /*8eb0*/  LOP3.LUT P5, RZ, R214.reuse, 0x2, RZ, 0xc0, !PT ;  /* 0x00000002d6ff7812 */ /* 0x040fe200078ac0ff */
        /* <DEDUP_REMOVED lines=73> */
.L_x_4461:
[----:B-1----:R-:W-:Y:S05]  /*9350*/  BSYNC B0 ;  /* 0x0000000000007941 */ /* 0x002fea0003800000 */
.L_x_4460:
        /* <DEDUP_REMOVED lines=30> */
.L_x_4463:
[----:B------:R-:W-:Y:S05]  /*9540*/  BSYNC B0 ;  /* 0x0000000000007941 */ /* 0x000fea0003800000 */
.L_x_4462:
        /* <DEDUP_REMOVED lines=10> */
[----:B------:R-:W-:Y:S01]  /*95f0*/  LOP3.LUT P2, RZ, R214, 0x8, RZ, 0xc0, !PT ;  /* 0x00000008d6ff7812 */ /* 0x000fe2000784c0ff */
        /* <DEDUP_REMOVED lines=32> */
.L_x_4465:
[----:B------:R-:W-:Y:S05]  /*9800*/  BSYNC B0 ;  /* 0x0000000000007941 */ /* 0x000fea0003800000 */
.L_x_4464:
        /* <DEDUP_REMOVED lines=11> */
.L_x_4425:
        /* <DEDUP_REMOVED lines=9> */
[----:B--2---:R-:W-:-:S05]  /*9950*/  @P3 IMAD.HI.U32 R2, R0, c[0x0][0x2c8], RZ ;  /* 0x0000b20000023a27 */ /* 0x004fca00078e00ff */
        /* <DEDUP_REMOVED lines=18> */
.L_x_4469:
[----:B------:R-:W-:-:S13]  /*9a80*/  ISETP.NE.AND P0, PT, R4, 0x1, PT ;  /* 0x000000010400780c */ /* 0x000fda0003f05270 */
[----:B------:R-:W-:-:S05]  /*9a90*/  @P0 IMAD.HI.U32 R3, R0, c[0x0][0x330], RZ ;  /* 0x0000cc0000030a27 */ /* 0x000fca00078e00ff */
[----:B------:R-:W-:Y:S02]  /*9aa0*/  @P0 SHF.R.U32.HI R0, RZ, c[0x0][0x334], R3 ;  /* 0x0000cd00ff000a19 */ /* 0x000fe40000011603 */
.L_x_4470:
[----:B------:R-:W-:Y:S05]  /*9ab0*/  BSYNC B0 ;  /* 0x0000000000007941 */ /* 0x000fea0003800000 */
.L_x_4468:
[----:B------:R-:W-:-:S05]  /*9ac0*/  IMAD R0, R0, R4, c[0x0][0x32c] ;  /* 0x0000cb0000007624 */ /* 0x000fca00078e0204 */
[----:B------:R-:W-:-:S04]  /*9ad0*/  IMNMX R2, R2, R0, PT ;  /* 0x0000000002027217 */ /* 0x000fc80003800200 */
.L_x_4467:
        /* <DEDUP_REMOVED lines=20> */
.L_x_4473:
[----:B------:R-:W-:-:S13]  /*9c20*/  ISETP.NE.AND P0, PT, R4, 0x1, PT ;  /* 0x000000010400780c */ /* 0x000fda0003f05270 */
[----:B------:R-:W-:-:S05]  /*9c30*/  @P0 IMAD.HI.U32 R3, R0, c[0x0][0x330], RZ ;  /* 0x0000cc0000030a27 */ /* 0x000fca00078e00ff */
[----:B------:R-:W-:Y:S02]  /*9c40*/  @P0 SHF.R.U32.HI R0, RZ, c[0x0][0x334], R3 ;  /* 0x0000cd00ff000a19 */ /* 0x000fe40000011603 */
.L_x_4474:
[----:B------:R-:W-:Y:S05]  /*9c50*/  BSYNC B0 ;  /* 0x0000000000007941 */ /* 0x000fea0003800000 */
.L_x_4472:
[----:B------:R-:W-:-:S05]  /*9c60*/  IMAD R0, R0, c[0x0][0x32c], RZ ;  /* 0x0000cb0000007a24 */ /* 0x000fca00078e02ff */
[----:B------:R-:W-:-:S05]  /*9c70*/  IMNMX R2, R2, R0, !PT ;  /* 0x0000000002027217 */ /* 0x000fca0007800200 */
.L_x_4471:
        /* <DEDUP_REMOVED lines=39> */
.L_x_4476:
[----:B------:R-:W-:Y:S05]  /*9ef0*/  BSYNC B0 ;  /* 0x0000000000007941 */ /* 0x000fea0003800000 */
.L_x_4475:
        /* <DEDUP_REMOVED lines=71> */
[----:B------:R-:W-:-:S13]  /*a370*/  ISETP.GT.AND P0, PT, R222, R237, PT ;  /* 0x000000edde00720c */ /* 0x000fda0003f04270 */
        /* <DEDUP_REMOVED lines=113> */
[----:B-1----:R-:W-:Y:S01]  /*aa90*/  IMAD.X R23, RZ, RZ, UR8, P1 ;  /* 0x00000008ff177e24 */ /* 0x002fe200088e06ff */
[----:B------:R-:W-:Y:S01]  /*aaa0*/  ISETP.GE.AND P2, PT, R235, c[0x0][0x198], PT ;  /* 0x00006600eb007a0c */ /* 0x000fe20003f46270 */
[----:B------:R-:W-:Y:S01]  /*aab0*/  IMAD.IADD R7, R232, 0x1, R26 ;  /* 0x00000001e8077824 */ /* 0x000fe200078e021a */
[----:B------:R-:W-:Y:S01]  /*aac0*/  ISETP.GE.AND P4, PT, R236, c[0x0][0x198], PT ;  /* 0x00006600ec007a0c */ /* 0x000fe20003f86270 */
[----:B------:R-:W-:Y:S02]  /*aad0*/  IMAD.IADD R228, R225, 0x1, R228 ;  /* 0x00000001e1e47824 */ /* 0x000fe400078e02e4 */
[----:B------:R-:W-:Y:S01]  /*aae0*/  IMAD.IADD R229, R227, 0x1, R4 ;  /* 0x00000001e3e57824 */ /* 0x000fe200078e0204 */
[----:B------:R-:W-:Y:S07]  /*aaf0*/  BRA.DIV ~URZ, `(.L_x_4478) ;  /* 0x00013e627f007947 */ /* 0x000fee000b800000 */
[----:B------:R1:W2:Y:S02]  /*ab00*/  SHFL.IDX PT, R4, R17, RZ, 0x181f ;  /* 0x00181fff11047589 */ /* 0x0002a400000e0000 */
.L_x_4608:
[----:B------:R-:W-:Y:S05]  /*ab10*/  BRA.DIV ~URZ, `(.L_x_4479) ;  /* 0x00013ec27f007947 */ /* 0x000fea000b800000 */
[----:B------:R3:W4:Y:S02]  /*ab20*/  SHFL.IDX PT, R0, R20, RZ, 0x181f ;  /* 0x00181fff14007589 */ /* 0x00072400000e0000 */
.L_x_4609:
[----:B------:R-:W-:Y:S01]  /*ab30*/  IMAD R16, R21, c[0x0][0x2c4], RZ ;  /* 0x0000b10015107a24 */ /* 0x000fe200078e02ff */
[----:B------:R-:W-:Y:S04]  /*ab40*/  BSSY B0, `(.L_x_4480) ;  /* 0x0000016000007945 */ /* 0x000fe80003800000 */
[----:B------:R-:W-:-:S13]  /*ab50*/  ISETP.GE.AND P0, PT, R7, R16, PT ;  /* 0x000000100700720c */ /* 0x000fda0003f06270 */
[----:B------:R-:W-:Y:S05]  /*ab60*/  @P0 BRA `(.L_x_4481) ;  /* 0x0000013000000947 */ /* 0x000fea0003800000 */
[----:B------:R-:W5:Y:S04]  /*ab70*/  LDL R3, [R1+0x70] ;  /* 0x0000700001037983 */ /* 0x000f680000100800 */
[----:B---3--:R-:W3:Y:S04]  /*ab80*/  LDL R8, [R1+0x78] ;  /* 0x0000780001087983 */ /* 0x008ee80000100800 */
[----:B----4-:R-:W4:Y:S04]  /*ab90*/  LDL R2, [R1+0x80] ;  /* 0x0000800001027983 */ /* 0x010f280000100800 */
[----:B--2---:R-:W2:Y:S01]  /*aba0*/  LDL R10, [R1+0x7c] ;  /* 0x00007c00010a7983 */ /* 0x004ea20000100800 */
[----:B------:R-:W-:-:S04]  /*abb0*/  LEA R14, P0, R140, R0, 0x1 ;  /* 0x000000008c0e7211 */ /* 0x000fc800078008ff */
[----:B------:R-:W-:-:S05]  /*abc0*/  LEA.HI.X R15, R140, R4, R141, 0x1, P0 ;  /* 0x000000048c0f7211 */ /* 0x000fca00000f0c8d */
[----:B------:R-:W-:Y:S01]  /*abd0*/  @!PT LDS RZ, [RZ] ;  /* 0x00000000fffff984 */ /* 0x000fe20000000800 */
[----:B------:R-:W-:Y:S01]  /*abe0*/  @!PT LDS RZ, [RZ] ;  /* 0x00000000fffff984 */ /* 0x000fe20000000800 */
[----:B------:R-:W-:Y:S01]  /*abf0*/  @!PT LDS RZ, [RZ] ;  /* 0x00000000fffff984 */ /* 0x000fe20000000800 */
[----:B------:R1:W-:Y:S01]  /*ac00*/  LDGSTS.E.BYPASS.LTC128B.128 [R215+0x10080], [R14.64], !P5 ;  /* 0x100800000ed77fae */ /* 0x0003e2000e901d4c */
[----:B-----5:R-:W-:-:S04]  /*ac10*/  LEA R12, P0, R3, R0, 0x1 ;  /* 0x00000000030c7211 */ /* 0x020fc800078008ff */
[----:B---3--:R-:W-:Y:S02]  /*ac20*/  LEA.HI.X R13, R3, R4, R8, 0x1, P0 ;  /* 0x00000004030d7211 */ /* 0x008fe400000f0c08 */
[----:B------:R-:W-:-:S03]  /*ac30*/  LEA R8, P0, R235, R0, 0x1 ;  /* 0x00000000eb087211 */ /* 0x000fc600078008ff */
[----:B------:R1:W-:Y:S01]  /*ac40*/  LDGSTS.E.BYPASS.LTC128B.128 [R215+0x14080], [R12.64], !P3 ;  /* 0x140800000cd77fae */ /* 0x0003e2000d901d4c */
[----:B----4-:R-:W-:Y:S02]  /*ac50*/  LEA.HI.X R9, R235, R4, R2, 0x1, P0 ;  /* 0x00000004eb097211 */ /* 0x010fe400000f0c02 */
[----:B------:R-:W-:-:S03]  /*ac60*/  LEA R2, P0, R236, R0, 0x1 ;  /* 0x00000000ec027211 */ /* 0x000fc600078008ff */
[----:B------:R1:W-:Y:S01]  /*ac70*/  LDGSTS.E.BYPASS.LTC128B.128 [R215+0x18080], [R8.64], !P2 ;  /* 0x1808000008d77fae */ /* 0x0003e2000d101d4c */
[----:B--2---:R-:W-:-:S05]  /*ac80*/  LEA.HI.X R3, R236, R4, R10, 0x1, P0 ;  /* 0x00000004ec037211 */ /* 0x004fca00000f0c0a */
[----:B------:R1:W-:Y:S04]  /*ac90*/  LDGSTS.E.BYPASS.LTC128B.128 [R215+0x1c080], [R2.64], !P4 ;  /* 0x1c08000002d77fae */ /* 0x0003e8000e101d4c */
.L_x_4481:
[----:B------:R-:W-:Y:S05]  /*aca0*/  BSYNC B0 ;  /* 0x0000000000007941 */ /* 0x000fea0003800000 */
.L_x_4480:
[----:B------:R-:W-:Y:S05]  /*acb0*/  BRA.DIV ~URZ, `(.L_x_4482) ;  /* 0x00013da27f007947 */ /* 0x000fea000b800000 */
[----:B--2---:R2:W1:Y:S04]  /*acc0*/  SHFL.IDX PT, R4, R17, 0x1, 0x181f ;  /* 0x00381f0011047f89 */ /* 0x00446800000e0000 */
[----:B----4-:R2:W4:Y:S02]  /*acd0*/  SHFL.IDX PT, R0, R20, 0x1, 0x181f ;  /* 0x00381f0014007f89 */ /* 0x01052400000e0000 */
.L_x_4610:
[----:B-1----:R-:W-:Y:S01]  /*ace0*/  IADD3 R2, R7, 0x20, RZ ;  /* 0x0000002007027810 */ /* 0x002fe20007ffe0ff */
[----:B------:R-:W-:Y:S03]  /*acf0*/  BSSY B0, `(.L_x_4483) ;  /* 0x0000016000007945 */ /* 0x000fe60003800000 */
[----:B------:R-:W-:-:S13]  /*ad00*/  ISETP.GE.AND P0, PT, R2, R16, PT ;  /* 0x000000100200720c */ /* 0x000fda0003f06270 */
[----:B------:R-:W-:Y:S05]  /*ad10*/  @P0 BRA `(.L_x_4484) ;  /* 0x0000013000000947 */ /* 0x000fea0003800000 */
[----:B------:R-:W5:Y:S04]  /*ad20*/  LDL R8, [R1+0x70] ;  /* 0x0000700001087983 */ /* 0x000f680000100800 */
[----:B--2---:R-:W2:Y:S04]  /*ad30*/  LDL R9, [R1+0x78] ;  /* 0x0000780001097983 */ /* 0x004ea80000100800 */
[----:B---3--:R-:W3:Y:S04]  /*ad40*/  LDL R3, [R1+0x80] ;  /* 0x0000800001037983 */ /* 0x008ee80000100800 */
[----:B----4-:R-:W4:Y:S01]  /*ad50*/  LDL R10, [R1+0x7c] ;  /* 0x00007c00010a7983 */ /* 0x010f220000100800 */
[----:B------:R-:W-:-:S04]  /*ad60*/  LEA R14, P0, R140, R0, 0x1 ;  /* 0x000000008c0e7211 */ /* 0x000fc800078008ff */
[----:B------:R-:W-:-:S05]  /*ad70*/  LEA.HI.X R15, R140, R4, R141, 0x1, P0 ;  /* 0x000000048c0f7211 */ /* 0x000fca00000f0c8d */
[----:B------:R-:W-:Y:S01]  /*ad80*/  @!PT LDS RZ, [RZ] ;  /* 0x00000000fffff984 */ /* 0x000fe20000000800 */
[----:B------:R-:W-:Y:S01]  /*ad90*/  @!PT LDS RZ, [RZ] ;  /* 0x00000000fffff984 */ /* 0x000fe20000000800 */
[----:B------:R-:W-:Y:S01]  /*ada0*/  @!PT LDS RZ, [RZ] ;  /* 0x00000000fffff984 */ /* 0x000fe20000000800 */
[----:B------:R1:W-:Y:S01]  /*adb0*/  LDGSTS.E.BYPASS.LTC128B.128 [R223+0x11080], [R14.64], !P5 ;  /* 0x110800000edf7fae */ /* 0x0003e2000e901d4c */
[----:B-----5:R-:W-:-:S04]  /*adc0*/  LEA R12, P0, R8, R0, 0x1 ;  /* 0x00000000080c7211 */ /* 0x020fc800078008ff */
[----:B--2---:R-:W-:Y:S02]  /*add0*/  LEA.HI.X R13, R8, R4, R9, 0x1, P0 ;  /* 0x00000004080d7211 */ /* 0x004fe400000f0c09 */
[----:B------:R-:W-:-:S03]  /*ade0*/  LEA R8, P0, R235, R0, 0x1 ;  /* 0x00000000eb087211 */ /* 0x000fc600078008ff */
[----:B------:R1:W-:Y:S01]  /*adf0*/  LDGSTS.E.BYPASS.LTC128B.128 [R223+0x15080], [R12.64], !P3 ;  /* 0x150800000cdf7fae */ /* 0x0003e2000d901d4c */
[----:B---3--:R-:W-:Y:S02]  /*ae00*/  LEA.HI.X R9, R235, R4, R3, 0x1, P0 ;  /* 0x00000004eb097211 */ /* 0x008fe400000f0c03 */
[----:B------:R-:W-:-:S03]  /*ae10*/  LEA R2, P0, R236, R0, 0x1 ;  /* 0x00000000ec027211 */ /* 0x000fc600078008ff */
[----:B------:R1:W-:Y:S01]  /*ae20*/  LDGSTS.E.BYPASS.LTC128B.128 [R223+0x19080], [R8.64], !P2 ;  /* 0x1908000008df7fae */ /* 0x0003e2000d101d4c */
[----:B----4-:R-:W-:-:S05]  /*ae30*/  LEA.HI.X R3, R236, R4, R10, 0x1, P0 ;  /* 0x00000004ec037211 */ /* 0x010fca00000f0c0a */
[----:B------:R1:W-:Y:S04]  /*ae40*/  LDGSTS.E.BYPASS.LTC128B.128 [R223+0x1d080], [R2.64], !P4 ;  /* 0x1d08000002df7fae */ /* 0x0003e8000e101d4c */
.L_x_4484:
[----:B------:R-:W-:Y:S05]  /*ae50*/  BSYNC B0 ;  /* 0x0000000000007941 */ /* 0x000fea0003800000 */
.L_x_4483:
[----:B------:R-:W-:Y:S05]  /*ae60*/  BRA.DIV ~URZ, `(.L_x_4485) ;  /* 0x00013ce27f007947 */ /* 0x000fea000b800000 */
[----:B------:R1:W2:Y:S02]  /*ae70*/  SHFL.IDX PT, R4, R17, 0x2, 0x181f ;  /* 0x00581f0011047f89 */ /* 0x0002a400000e0000 */
.L_x_4611:
[----:B------:R-:W-:Y:S05]  /*ae80*/  BRA.DIV ~URZ, `(.L_x_4486) ;  /* 0x00013d427f007947 */ /* 0x000fea000b800000 */
[----:B----4-:R4:W1:Y:S02]  /*ae90*/  SHFL.IDX PT, R0, R20, 0x2, 0x181f ;  /* 0x00581f0014007f89 */ /* 0x01086400000e0000 */
.L_x_4612:
[----:B-1----:R-:W-:Y:S01]  /*aea0*/  IADD3 R2, R7, 0x40, RZ ;  /* 0x0000004007027810 */ /* 0x002fe20007ffe0ff */
[----:B------:R-:W-:Y:S03]  /*aeb0*/  BSSY B0, `(.L_x_4487) ;  /* 0x0000016000007945 */ /* 0x000fe60003800000 */
        /* <DEDUP_REMOVED lines=21> */
.L_x_4488:
[----:B------:R-:W-:Y:S05]  /*b010*/  BSYNC B0 ;  /* 0x0000000000007941 */ /* 0x000fea0003800000 */
.L_x_4487:
[----:B------:R-:W-:Y:S05]  /*b020*/  BRA.DIV ~URZ, `(.L_x_4489) ;  /* 0x00013c227f007947 */ /* 0x000fea000b800000 */
[----:B--2---:R2:W1:Y:S04]  /*b030*/  SHFL.IDX PT, R4, R17, 0x3, 0x181f ;  /* 0x00781f0011047f89 */ /* 0x00446800000e0000 */
[----:B------:R2:W3:Y:S02]  /*b040*/  SHFL.IDX PT, R0, R20, 0x3, 0x181f ;  /* 0x00781f0014007f89 */ /* 0x0004e400000e0000 */
.L_x_4613:
[----:B------:R-:W-:Y:S01]  /*b050*/  IADD3 R7, R7, 0x60, RZ ;  /* 0x0000006007077810 */ /* 0x000fe20007ffe0ff */
[----:B-1----:R-:W5:Y:S04]  /*b060*/  LDL R2, [R1+0x70] ;  /* 0x0000700001027983 */ /* 0x002f680000100800 */
        /* <DEDUP_REMOVED lines=8> */
[----:B------:R-:W-:Y:S01]  /*b0f0*/  @!P0 LEA R12, P1, R140, R0, 0x1 ;  /* 0x000000008c0c8211 */ /* 0x000fe200078208ff */
[----:B------:R-:W-:-:S03]  /*b100*/  IMAD R104, R222, -0x30, R104 ;  /* 0xffffffd0de687824 */ /* 0x000fc600078e0268 */
[----:B------:R-:W-:Y:S01]  /*b110*/  @!P0 LEA.HI.X R13, R140, R4, R141, 0x1, P1 ;  /* 0x000000048c0d8211 */ /* 0x000fe200008f0c8d */
[----:B------:R-:W-:-:S04]  /*b120*/  UIADD3 UR4, UP0, UR4, 0x160, URZ ;  /* 0x0000016004047890 */ /* 0x000fc8000ff1e03f */
[----:B------:R-:W-:Y:S01]  /*b130*/  @!PT LDS RZ, [RZ] ;  /* 0x00000000fffff984 */ /* 0x000fe20000000800 */
[----:B------:R-:W-:Y:S01]  /*b140*/  @!PT LDS RZ, [RZ] ;  /* 0x00000000fffff984 */ /* 0x000fe20000000800 */
[----:B------:R-:W-:Y:S01]  /*b150*/  @!PT LDS RZ, [RZ] ;  /* 0x00000000fffff984 */ /* 0x000fe20000000800 */
[----:B------:R1:W-:Y:S01]  /*b160*/  @!P0 LDGSTS.E.BYPASS.LTC128B.128 [R223+0x13080], [R12.64], !P5 ;  /* 0x130800000cdf8fae */ /* 0x0003e2000e901d4c */
[----:B------:R-:W-:-:S06]  /*b170*/  UIADD3.X UR5, URZ, UR5, URZ, UP0, !UPT ;  /* 0x000000053f057290 */ /* 0x000fcc00087fe43f */
[----:B------:R-:W-:Y:S01]  /*b180*/  IMAD.U32 R15, RZ, RZ, UR5 ;  /* 0x00000005ff0f7e24 */ /* 0x000fe2000f8e00ff */
[C---:B------:R-:W-:Y:S02]  /*b190*/  LOP3.LUT P5, RZ, R214.reuse, 0x200, RZ, 0xc0, !PT ;  /* 0x00000200d6ff7812 */ /* 0x040fe400078ac0ff */
[----:B------:R-:W-:Y:S01]  /*b1a0*/  LOP3.LUT P6, RZ, R214, 0x100, RZ, 0xc0, !PT ;  /* 0x00000100d6ff7812 */ /* 0x000fe200078cc0ff */
[----:B------:R1:W-:Y:S04]  /*b1b0*/  STL.64 [R1+0x28], R18 ;  /* 0x0000281201007387 */ /* 0x0003e80000100a00 */
[----:B------:R1:W-:Y:S04]  /*b1c0*/  STL.64 [R1+0x30], R174 ;  /* 0x000030ae01007387 */ /* 0x0003e80000100a00 */
[----:B------:R1:W-:Y:S04]  /*b1d0*/  STL.64 [R1+0x38], R24 ;  /* 0x0000381801007387 */ /* 0x0003e80000100a00 */
[----:B------:R1:W-:Y:S01]  /*b1e0*/  STL.64 [R1+0x40], R22 ;  /* 0x0000401601007387 */ /* 0x0003e20000100a00 */
[----:B------:R-:W-:-:S02]  /*b1f0*/  IADD3 R202, R145, 0x20, RZ ;  /* 0x0000002091ca7810 */ /* 0x000fc40007ffe0ff */
[----:B------:R-:W-:Y:S02]  /*b200*/  MOV R131, 0xb670 ;  /* 0x0000b67000837802 */ /* 0x000fe40000000f00 */
[----:B-----5:R-:W-:-:S04]  /*b210*/  @!P0 LEA R8, P1, R2, R0, 0x1 ;  /* 0x0000000002088211 */ /* 0x020fc800078208ff */
        /* <DEDUP_REMOVED lines=29> */
[----:B------:R-:W-:Y:S02]  /*b3f0*/  LOP3.LUT P4, RZ, R214, 0x800, RZ, 0xc0, !PT ;  /* 0x00000800d6ff7812 */ /* 0x000fe4000788c0ff */
        /* <DEDUP_REMOVED lines=38> */
[----:B-1----:R-:W-:Y:S05]  /*b660*/  CALL.REL.NOINC `($_ZN7cutlass13device_kernelIN5flash19enable_sm80_to_sm89INS1_16FlashAttnFwdSm80INS1_25CollectiveMainloopFwdSm80ILi8ELi1ELb0EN4cute5tupleIJNS5_1CILi128EEENS7_ILi48EEENS7_ILi256EEEEEELi256ENS_10bfloat16_tEfNS_4arch4Sm80ELb0ELb1ELb0ELb1ELb0ELb1ELb1ELb1EEENS1_21CollectiveEpilogueFwdINS6_IJS8_SA_S9_EEENS6_IJNS7_ILi1EEESI_SI_EEESC_SE_Li256ELb1ELb1ELb1ELb0EEENS1_36VarlenDynamicPersistentTileSchedulerILi128ELi48ELi256ELi256ELb1ELb1ELb0ELb1ELb0ELb1EEEEEEEEEvNT_6ParamsE$_ZZN5flash25CollectiveMainloopFwdSm80ILi8ELi1ELb0EN4cute5tupleIJNS1_1CILi128EEENS3_ILi48EEENS3_ILi256EEEEEELi256EN7cutlass10bfloat16_tEfNS8_4arch4Sm80ELb0ELb1ELb0ELb1ELb0ELb1ELb1ELb1EE3mmaINS_16FlashAttnFwdSm80ISC_NS_21CollectiveEpilogueFwdINS2_IJS4_S6_S5_EEENS2_IJNS3_ILi1EEESH_SH_EEES9_SB_Li256ELb1ELb1ELb1ELb0EEENS_36VarlenDynamicPersistentTileSchedulerILi128ELi48ELi256ELi256ELb1ELb1ELb0ELb1ELb0ELb1EEEE13SharedStorageENS1_6TensorINS1_11ArrayEngineIfLm128EEENS1_6LayoutINS2_IJNS2_IJNS3_ILi2EEESS_EEESH_NS3_ILi32EEEEEENS2_IJNS2_IJSH_SS_EEENS3_ILi0EEENS3_ILi4EEEEEEEEEENS_7SoftmaxILi2ELi0EEEEEbRKNSC_6ParamsERT0_RT1_iRKNS_16SeqlenInfoQKNewKILb1ELb1EEENS2_IJiiiiEEERT_ENKUlvE_clEv) ;  /* 0x000148b000007944 */ /* 0x002fea0003c00000 */
[----:B------:R-:W-:Y:S05]  /*b670*/  BSYNC B2 ;  /* 0x0000000000027941 */ /* 0x000fea0003800000 */
.L_x_4490:
[----:B------:R-:W2:Y:S01]  /*b680*/  LDL R4, [R1+0x64] ;  /* 0x0000640001047983 */ /* 0x000ea20000100800 */
[----:B------:R-:W-:Y:S01]  /*b690*/  IMAD R0, R130, c[0x0][0x208], RZ ;  /* 0x0000820082007a24 */ /* 0x000fe200078e02ff */
[----:B------:R-:W-:-:S04]  /*b6a0*/  DEPBAR.LE SB0, 0x0 ;  /* 0x000080000000791a */ /* 0x000fc80000000000 */
[----:B-1----:R-:W1:Y:S01]  /*b6b0*/  S2R R20, SR_TID.X ;  /* 0x0000000000147919 */ /* 0x002e620000002100 */
[C---:B------:R-:W-:Y:S01]  /*b6c0*/  IMAD.WIDE.U32 R8, R121.reuse, c[0x0][0x208], RZ ;  /* 0x0000820079087a25 */ /* 0x040fe200078e00ff */
[----:B------:R-:W-:Y:S01]  /*b6d0*/  WARPSYNC 0xffffffff ;  /* 0xffffffff00007948 */ /* 0x000fe20003800000 */
[C---:B------:R-:W-:Y:S01]  /*b6e0*/  LOP3.LUT P4, RZ, R128.reuse, 0x1, RZ, 0xc0, !PT ;  /* 0x0000000180ff7812 */ /* 0x040fe2000788c0ff */
[----:B------:R-:W-:Y:S01]  /*b6f0*/  BAR.SYNC.DEFER_BLOCKING 0x0 ;  /* 0x0000000000007b1d */ /* 0x000fe20000010000 */
[----:B------:R-:W-:Y:S01]  /*b700*/  IMAD R0, R121, c[0x0][0x20c], R0 ;  /* 0x0000830079007a24 */ /* 0x000fe200078e0200 */
[C---:B------:R-:W-:Y:S01]  /*b710*/  LOP3.LUT P2, RZ, R128.reuse, 0x2, RZ, 0xc0, !PT ;  /* 0x0000000280ff7812 */ /* 0x040fe2000784c0ff */
[----:B------:R-:W-:Y:S01]  /*b720*/  IMAD.MOV.U32 R2, RZ, RZ, R226 ;  /* 0x000000ffff027224 */ /* 0x000fe200078e00e2 */
[----:B------:R-:W-:Y:S01]  /*b730*/  LOP3.LUT P1, RZ, R128, 0x4, RZ, 0xc0, !PT ;  /* 0x0000000480ff7812 */ /* 0x000fe2000782c0ff */
[----:B------:R-:W-:Y:S01]  /*b740*/  IMAD.IADD R0, R9, 0x1, R0 ;  /* 0x0000000109007824 */ /* 0x000fe200078e0200 */
[----:B------:R3:W5:Y:S01]  /*b750*/  LDL R233, [R1+0x10] ;  /* 0x0000100001e97983 */ /* 0x0007620000100800 */
[----:B------:R-:W-:-:S02]  /*b760*/  IMAD.MOV.U32 R3, RZ, RZ, R229 ;  /* 0x000000ffff037224 */ /* 0x000fc400078e00e5 */
[----:B------:R-:W-:Y:S02]  /*b770*/  IMAD R0, R0, 0x30, RZ ;  /* 0x0000003000007824 */ /* 0x000fe400078e02ff */
[----:B------:R-:W-:-:S04]  /*b780*/  IMAD.WIDE.U32 R8, R8, 0x30, R2 ;  /* 0x0000003008087825 */ /* 0x000fc800078e0002 */
[----:B------:R-:W-:Y:S01]  /*b790*/  IMAD.IADD R0, R9, 0x1, R0 ;  /* 0x0000000109007824 */ /* 0x000fe200078e0200 */
[----:B------:R-:W-:Y:S02]  /*b7a0*/  LEA R2, P0, R8, c[0x0][0x1f8], 0x1 ;  /* 0x00007e0008027a11 */ /* 0x000fe400078008ff */
[----:B-1----:R-:W-:Y:S02]  /*b7b0*/  ISETP.GT.AND P5, PT, R20, 0x7f, PT ;  /* 0x0000007f1400780c */ /* 0x002fe40003fa4270 */
[----:B------:R-:W-:Y:S02]  /*b7c0*/  LEA.HI.X R3, R8, c[0x0][0x1fc], R0, 0x1, P0 ;  /* 0x00007f0008037a11 */ /* 0x000fe400000f0c00 */
[----:B------:R-:W-:Y:S01]  /*b7d0*/  SHF.R.S32.HI R10, RZ, 0x1f, R20 ;  /* 0x0000001fff0a7819 */ /* 0x000fe20000011414 */
[----:B------:R-:W-:Y:S03]  /*b7e0*/  LDSM.16.M88.4 R12, [R198] ;  /* 0x00000000c60c783b */ /* 0x000fe60000000200 */
[----:B------:R-:W-:Y:S01]  /*b7f0*/  LEA.HI R10, R10, R20, RZ, 0x3 ;  /* 0x000000140a0a7211 */ /* 0x000fe200078f18ff */
[----:B------:R-:W1:Y:S03]  /*b800*/  LDSM.16.M88.4 R24, [R145] ;  /* 0x000000009118783b */ /* 0x000e660000000200 */
[----:B------:R-:W-:Y:S01]  /*b810*/  LOP3.LUT R10, R10, 0xfffffff8, RZ, 0xc0, !PT ;  /* 0xfffffff80a0a7812 */ /* 0x000fe200078ec0ff */
[----:B------:R-:W-:Y:S01]  /*b820*/  @!P5 IMAD.MOV.U32 R0, RZ, RZ, c[0x0][0x208] ;  /* 0x00008200ff00d624 */ /* 0x000fe200078e00ff */
[----:B------:R-:W4:Y:S01]  /*b830*/  LDSM.16.M88.4 R32, [R145+0x800] ;  /* 0x000800009120783b */ /* 0x000f220000000200 */
[----:B------:R-:W-:-:S02]  /*b840*/  @!P5 IMAD.MOV.U32 R7, RZ, RZ, c[0x0][0x20c] ;  /* 0x00008300ff07d624 */ /* 0x000fc400078e00ff */
[----:B------:R-:W-:Y:S01]  /*b850*/  IMAD.IADD R10, R20, 0x1, -R10 ;  /* 0x00000001140a7824 */ /* 0x000fe200078e0a0a */
[----:B------:R-:W3:Y:S04]  /*b860*/  LDSM.16.M88.4 R40, [R145+0x1000] ;  /* 0x001000009128783b */ /* 0x000ee80000000200 */
[----:B----4-:R-:W-:Y:S04]  /*b870*/  LDSM.16.M88.4 R16, [R199] ;  /* 0x00000000c710783b */ /* 0x010fe80000000200 */
[----:B------:R-:W4:Y:S04]  /*b880*/  LDSM.16.M88.4 R48, [R202] ;  /* 0x00000000ca30783b */ /* 0x000f280000000200 */
[----:B------:R-:W3:Y:S04]  /*b890*/  LDSM.16.M88.4 R60, [R202+0x800] ;  /* 0x00080000ca3c783b */ /* 0x000ee80000000200 */
[----:B------:R-:W3:Y:S01]  /*b8a0*/  LDSM.16.M88.4 R72, [R202+0x1000] ;  /* 0x00100000ca48783b */ /* 0x000ee20000000200 */
[C---:B-1----:R-:W-:Y:S08]  /*b8b0*/  HMMA.16816.F32.BF16 R28, R12.reuse, R24, RZ ;  /* 0x000000180c1c723c */ /* 0x042ff000000418ff */
[C---:B------:R-:W-:Y:S08]  /*b8c0*/  HMMA.16816.F32.BF16 R24, R12.reuse, R26, RZ ;  /* 0x0000001a0c18723c */ /* 0x040ff000000418ff */
[C---:B------:R-:W-:Y:S08]  /*b8d0*/  HMMA.16816.F32.BF16 R52, R12.reuse, R34, RZ ;  /* 0x000000220c34723c */ /* 0x040ff000000418ff */
[C---:B-----5:R-:W-:Y:S08]  /*b8e0*/  HMMA.16816.F32.BF16 R36, R12.reuse, R32, RZ ;  /* 0x000000200c24723c */ /* 0x060ff000000418ff */
[C---:B---3--:R-:W-:Y:S08]  /*b8f0*/  HMMA.16816.F32.BF16 R56, R12.reuse, R40, RZ ;  /* 0x000000280c38723c */ /* 0x048ff000000418ff */
[----:B------:R-:W-:Y:S08]  /*b900*/  HMMA.16816.F32.BF16 R44, R12, R42, RZ ;  /* 0x0000002a0c2c723c */ /* 0x000ff000000418ff */
[C---:B----4-:R-:W-:Y:S08]  /*b910*/  HMMA.16816.F32.BF16 R40, R16.reuse, R48, R28 ;  /* 0x000000301028723c */ /* 0x050ff0000004181c */
        /* <DEDUP_REMOVED lines=13> */
[----:B------:R-:W-:Y:S01]  /*b9f0*/  @!P5 LEA.HI.X R9, R0, R3, R7, 0x6, P0 ;  /* 0x000000030009d211 */ /* 0x000fe200000f3407 */
[----:B------:R-:W-:Y:S01]  /*ba00*/  IMAD.MOV.U32 R0, RZ, RZ, 0x40 ;  /* 0x00000040ff007424 */ /* 0x000fe200078e00ff */
[----:B------:R-:W-:-:S04]  /*ba10*/  LOP3.LUT P0, RZ, R10, 0x4, RZ, 0xc0, !PT ;  /* 0x000000040aff7812 */ /* 0x000fc8000780c0ff */
[----:B------:R-:W-:Y:S02]  /*ba20*/  SEL R0, R0, 0xffffffc0, !P0 ;  /* 0xffffffc000007807 */ /* 0x000fe40004000000 */
[C---:B------:R-:W-:Y:S02]  /*ba30*/  ISETP.LT.OR P0, PT, R4.reuse, 0x1, !P2 ;  /* 0x000000010400780c */ /* 0x040fe40005701670 */
[----:B------:R-:W-:Y:S01]  /*ba40*/  @!P5 ISETP.LT.OR P2, PT, R4, 0x21, !P2 ;  /* 0x000000210400d80c */ /* 0x000fe20005741670 */
[----:B------:R-:W-:-:S10]  /*ba50*/  IMAD.IADD R10, R145, 0x1, R0 ;  /* 0x00000001910a7824 */ /* 0x000fd400078e0200 */
[----:B------:R1:W-:Y:S01]  /*ba60*/  LDGSTS.E.BYPASS.LTC128B.128 [R215+0x5880], [R2.64+0x80], !P0 ;  /* 0x0588008002d77fae */ /* 0x0003e2000c101d4c */
[C---:B------:R-:W-:Y:S02]  /*ba70*/  ISETP.LT.OR P0, PT, R4.reuse, 0x1, !P1 ;  /* 0x000000010400780c */ /* 0x040fe40004f01670 */
[----:B------:R-:W-:-:S11]  /*ba80*/  @!P5 ISETP.LT.OR P1, PT, R4, 0x21, !P1 ;  /* 0x000000210400d80c */ /* 0x000fd60004f21670 */
[----:B------:R1:W-:Y:S01]  /*ba90*/  LDGSTS.E.BYPASS.LTC128B.128 [R215+0x7080], [R2.64+0x100], !P0 ;  /* 0x0708010002d77fae */ /* 0x0003e2000c101d4c */
[----:B------:R-:W-:-:S04]  /*baa0*/  LOP3.LUT P0, RZ, R128, 0x8, RZ, 0xc0, !PT ;  /* 0x0000000880ff7812 */ /* 0x000fc8000780c0ff */
[C---:B------:R-:W-:Y:S02]  /*bab0*/  ISETP.LT.OR P3, PT, R4.reuse, 0x1, !P0 ;  /* 0x000000010400780c */ /* 0x040fe40004761670 */
[----:B------:R-:W-:-:S11]  /*bac0*/  @!P5 ISETP.LT.OR P0, PT, R4, 0x21, !P0 ;  /* 0x000000210400d80c */ /* 0x000fd60004701670 */
[----:B------:R1:W-:Y:S01]  /*bad0*/  LDGSTS.E.BYPASS.LTC128B.128 [R215+0x8880], [R2.64+0x180], !P3 ;  /* 0x0888018002d77fae */ /* 0x0003e2000d901d4c */
[----:B------:R-:W-:Y:S11]  /*bae0*/  @!P5 ISETP.LT.OR P3, PT, R4, 0x21, !P4 ;  /* 0x000000210400d80c */ /* 0x000ff60006761670 */
[----:B------:R-:W-:Y:S02]  /*baf0*/  @!UPT UIADD3 URZ, URZ, URZ, URZ ;  /* 0x0000003f3f3ff290 */ /* 0x000fe4000fffe03f */
[----:B------:R2:W-:Y:S04]  /*bb00*/  @!P5 LDGSTS.E.BYPASS.LTC128B.128 [R223+0x5080], [R8.64], !P3 ;  /* 0x0508000008dfdfae */ /* 0x0005e8000d901d4c */
[----:B------:R2:W-:Y:S04]  /*bb10*/  @!P5 LDGSTS.E.BYPASS.LTC128B.128 [R223+0x6880], [R8.64+0x80], !P2 ;  /* 0x0688008008dfdfae */ /* 0x0005e8000d101d4c */
[----:B------:R2:W-:Y:S04]  /*bb20*/  @!P5 LDGSTS.E.BYPASS.LTC128B.128 [R223+0x8080], [R8.64+0x100], !P1 ;  /* 0x0808010008dfdfae */ /* 0x0005e8000c901d4c */
[----:B------:R2:W-:Y:S04]  /*bb30*/  @!P5 LDGSTS.E.BYPASS.LTC128B.128 [R223+0x9880], [R8.64+0x180], !P0 ;  /* 0x0988018008dfdfae */ /* 0x0005e8000c101d4c */
[----:B------:R-:W-:Y:S04]  /*bb40*/  LDSM.16.M88.4 R20, [R201] ;  /* 0x00000000c914783b */ /* 0x000fe80000000200 */
[----:B------:R-:W3:Y:S04]  /*bb50*/  LDSM.16.M88.4 R68, [R10] ;  /* 0x000000000a44783b */ /* 0x000ee80000000200 */
[----:B------:R-:W4:Y:S04]  /*bb60*/  LDSM.16.M88.4 R76, [R10+0x800] ;  /* 0x000800000a4c783b */ /* 0x000f280000000200 */
[----:B------:R-:W1:Y:S04]  /*bb70*/  LDSM.16.M88.4 R64, [R10+0x1000] ;  /* 0x001000000a40783b */ /* 0x000e680000000200 */
[----:B------:R-:W-:Y:S04]  /*bb80*/  LDSM.16.M88.4 R12, [R200] ;  /* 0x00000000c80c783b */ /* 0x000fe80000000200 */
[----:B------:R-:W-:Y:S01]  /*bb90*/  LDSM.16.M88.4 R16, [R198+0x4000] ;  /* 0x00400000c610783b */ /* 0x000fe20000000200 */
[----:B--2---:R-:W-:-:S03]  /*bba0*/  IMAD.IADD R9, R202, 0x1, R0 ;  /* 0x00000001ca097824 */ /* 0x004fc600078e0200 */
[----:B------:R-:W-:Y:S04]  /*bbb0*/  LDSM.16.M88.4 R60, [R145+0x1800] ;  /* 0x00180000913c783b */ /* 0x000fe80000000200 */
[----:B------:R-:W2:Y:S04]  /*bbc0*/  LDSM.16.M88.4 R80, [R9] ;  /* 0x000000000950783b */ /* 0x000ea80000000200 */
[----:B------:R-:W1:Y:S04]  /*bbd0*/  LDSM.16.M88.4 R84, [R9+0x800] ;  /* 0x000800000954783b */ /* 0x000e680000000200 */
[----:B------:R-:W1:Y:S04]  /*bbe0*/  LDSM.16.M88.4 R56, [R9+0x1000] ;  /* 0x001000000938783b */ /* 0x000e680000000200 */
[----:B------:R-:W-:Y:S01]  /*bbf0*/  LDSM.16.M88.4 R72, [R10+0x4000] ;  /* 0x004000000a48783b */ /* 0x000fe20000000200 */
[C---:B---3--:R-:W-:Y:S03]  /*bc00*/  HMMA.16816.F32.BF16 R44, R20.reuse, R68, R40 ;  /* 0x00000044142c723c */ /* 0x048fe60000041828 */
[----:B------:R-:W0:Y:S05]  /*bc10*/  LDGDEPBAR ;  /* 0x00000000000079af */ /* 0x000e2a0000000000 */
[C---:B------:R-:W-:Y:S01]  /*bc20*/  HMMA.16816.F32.BF16 R40, R20.reuse, R70, R32 ;  /* 0x000000461428723c */ /* 0x040fe20000041820 */
[----:B------:R-:W3:Y:S07]  /*bc30*/  LDSM.16.M88.4 R68, [R145+0x2000] ;  /* 0x002000009144783b */ /* 0x000eee0000000200 */
[C---:B----4-:R-:W-:Y:S08]  /*bc40*/  HMMA.16816.F32.BF16 R32, R20.reuse, R78, R24 ;  /* 0x0000004e1420723c */ /* 0x050ff00000041818 */
[C---:B------:R-:W-:Y:S01]  /*bc50*/  HMMA.16816.F32.BF16 R36, R20.reuse, R76, R28 ;  /* 0x0000004c1424723c */ /* 0x040fe2000004181c */
[----:B------:R4:W5:Y:S07]  /*bc60*/  LDL R76, [R1] ;  /* 0x00000000014c7983 */ /* 0x00096e0000100800 */
[C---:B-1----:R-:W-:Y:S01]  /*bc70*/  HMMA.16816.F32.BF16 R28, R20.reuse, R64, R52 ;  /* 0x00000040141c723c */ /* 0x042fe20000041834 */
[----:B------:R-:W-:Y:S07]  /*bc80*/  LDSM.16.M88.4 R52, [R202+0x2000] ;  /* 0x00200000ca34783b */ /* 0x000fee0000000200 */
[----:B------:R-:W-:Y:S01]  /*bc90*/  HMMA.16816.F32.BF16 R20, R20, R66, R48 ;  /* 0x000000421414723c */ /* 0x000fe20000041830 */
[----:B------:R-:W1:Y:S07]  /*bca0*/  LDSM.16.M88.4 R64, [R145+0x2800] ;  /* 0x002800009140783b */ /* 0x000e6e0000000200 */
[C---:B--2---:R-:W-:Y:S08]  /*bcb0*/  HMMA.16816.F32.BF16 R40, R12.reuse, R82, R40 ;  /* 0x000000520c28723c */ /* 0x044ff00000041828 */
[C---:B------:R-:W-:Y:S08]  /*bcc0*/  HMMA.16816.F32.BF16 R48, R12.reuse, R86, R32 ;  /* 0x000000560c30723c */ /* 0x040ff00000041820 */
[C---:B------:R-:W-:Y:S08]  /*bcd0*/  HMMA.16816.F32.BF16 R24, R12.reuse, R80, R44 ;  /* 0x000000500c18723c */ /* 0x040ff0000004182c */
[C---:B------:R-:W-:Y:S08]  /*bce0*/  HMMA.16816.F32.BF16 R36, R12.reuse, R84, R36 ;  /* 0x000000540c24723c */ /* 0x040ff00000041824 */
[C---:B------:R-:W-:Y:S01]  /*bcf0*/  HMMA.16816.F32.BF16 R44, R12.reuse, R56, R28 ;  /* 0x000000380c2c723c */ /* 0x040fe2000004181c */
[----:B------:R-:W-:Y:S07]  /*bd00*/  LDSM.16.M88.4 R28, [R202+0x1800] ;  /* 0x00180000ca1c783b */ /* 0x000fee0000000200 */
[----:B------:R-:W-:Y:S01]  /*bd10*/  HMMA.16816.F32.BF16 R20, R12, R58, R20 ;  /* 0x0000003a0c14723c */ /* 0x000fe20000041814 */
[----:B------:R-:W2:Y:S04]  /*bd20*/  LDSM.16.M88.4 R12, [R199+0x4000] ;  /* 0x00400000c70c783b */ /* 0x000ea80000000200 */
[----:B------:R-:W-:Y:S03]  /*bd30*/  LDSM.16.M88.4 R56, [R10+0x1800] ;  /* 0x001800000a38783b */ /* 0x000fe60000000200 */
[C---:B------:R-:W-:Y:S08]  /*bd40*/  HMMA.16816.F32.BF16 R32, R16.reuse, R62, R40 ;  /* 0x0000003e1020723c */ /* 0x040ff00000041828 */
[C---:B---3--:R-:W-:Y:S01]  /*bd50*/  HMMA.16816.F32.BF16 R40, R16.reuse, R70, R48 ;  /* 0x000000461028723c */ /* 0x048fe20000041830 */
[----:B------:R-:W3:Y:S07]  /*bd60*/  LDSM.16.M88.4 R48, [R202+0x2800] ;  /* 0x00280000ca30783b */ /* 0x000eee0000000200 */
[C---:B------:R-:W-:Y:S01]  /*bd70*/  HMMA.16816.F32.BF16 R24, R16.reuse, R60, R24 ;  /* 0x0000003c1018723c */ /* 0x040fe20000041818 */
[----:B------:R-:W-:Y:S07]  /*bd80*/  LDSM.16.M88.4 R60, [R10+0x2000] ;  /* 0x002000000a3c783b */ /* 0x000fee0000000200 */
[C---:B------:R-:W-:Y:S01]  /*bd90*/  HMMA.16816.F32.BF16 R36, R16.reuse, R68, R36 ;  /* 0x000000441024723c */ /* 0x040fe20000041824 */
[----:B------:R-:W-:Y:S07]  /*bda0*/  LDSM.16.M88.4 R68, [R10+0x2800] ;  /* 0x002800000a44783b */ /* 0x000fee0000000200 */
[C---:B-1----:R-:W-:Y:S08]  /*bdb0*/  HMMA.16816.F32.BF16 R44, R16.reuse, R64, R44 ;  /* 0x00000040102c723c */ /* 0x042ff0000004182c */
        /* <DEDUP_REMOVED lines=22> */
[----:B------:R-:W1:Y:S03]  /*bf20*/  LDSM.16.M88.4 R68, [R145+0x4000] ;  /* 0x004000009144783b */ /* 0x000e660000000200 */
[C---:B--2---:R-:W-:Y:S08]  /*bf30*/  HMMA.16816.F32.BF16 R24, R12.reuse, R28, R24 ;  /* 0x0000001c0c18723c */ /* 0x044ff00000041818 */
[C---:B------:R-:W-:Y:S08]  /*bf40*/  HMMA.16816.F32.BF16 R32, R12.reuse, R30, R32 ;  /* 0x0000001e0c20723c */ /* 0x040ff00000041820 */
[C---:B---3--:R-:W-:Y:S08]  /*bf50*/  HMMA.16816.F32.BF16 R36, R12.reuse, R48, R36 ;  /* 0x000000300c24723c */ /* 0x048ff00000041824 */
        /* <DEDUP_REMOVED lines=45> */
[----:B------:R-:W2:Y:S03]  /*c230*/  LDSM.16.M88.4 R68, [R202+0x5800] ;  /* 0x00580000ca44783b */ /* 0x000ea60000000200 */
[C---:B-1----:R-:W-:Y:S08]  /*c240*/  HMMA.16816.F32.BF16 R40, R16.reuse, R52, R36 ;  /* 0x000000341028723c */ /* 0x042ff00000041824 */
        /* <DEDUP_REMOVED lines=8> */
[----:B------:R-:W1:Y:S04]  /*c2d0*/  LDSM.16.M88.4 R16, [R201+0xc000] ;  /* 0x00c00000c910783b */ /* 0x000e680000000200 */
[----:B------:R-:W3:Y:S03]  /*c2e0*/  LDSM.16.M88.4 R72, [R10+0x5800] ;  /* 0x005800000a48783b */ /* 0x000ee60000000200 */
[C---:B--2---:R-:W-:Y:S08]  /*c2f0*/  HMMA.16816.F32.BF16 R40, R12.reuse, R48, R40 ;  /* 0x000000300c28723c */ /* 0x044ff00000041828 */
[C---:B------:R-:W-:Y:S01]  /*c300*/  HMMA.16816.F32.BF16 R36, R12.reuse, R50, R36 ;  /* 0x000000320c24723c */ /* 0x040fe20000041824 */
[----:B------:R-:W-:Y:S07]  /*c310*/  LDSM.16.M88.4 R48, [R9+0x5000] ;  /* 0x005000000930783b */ /* 0x000fee0000000200 */
[C---:B------:R-:W-:Y:S08]  /*c320*/  HMMA.16816.F32.BF16 R32, R12.reuse, R60, R32 ;  /* 0x0000003c0c20723c */ /* 0x040ff00000041820 */
[C---:B------:R-:W-:Y:S08]  /*c330*/  HMMA.16816.F32.BF16 R28, R12.reuse, R62, R28 ;  /* 0x0000003e0c1c723c */ /* 0x040ff0000004181c */
[C---:B------:R-:W-:Y:S08]  /*c340*/  HMMA.16816.F32.BF16 R24, R12.reuse, R68, R24 ;  /* 0x000000440c18723c */ /* 0x040ff00000041818 */
[----:B------:R-:W-:Y:S01]  /*c350*/  HMMA.16816.F32.BF16 R20, R12, R70, R20 ;  /* 0x000000460c14723c */ /* 0x000fe20000041814 */
[----:B------:R-:W2:Y:S01]  /*c360*/  LDSM.16.M88.4 R12, [R200+0xc000] ;  /* 0x00c00000c80c783b */ /* 0x000ea20000000200 */
[----:B------:R-:W-:Y:S01]  /*c370*/  ISETP.GT.AND P0, PT, R121, R237, PT ;  /* 0x000000ed7900720c */ /* 0x000fe20003f04270 */
[----:B------:R-:W-:-:S05]  /*c380*/  DEPBAR.LE SB0, 0x0 ;  /* 0x000080000000791a */ /* 0x000fca0000000000 */
[C---:B-1----:R-:W-:Y:S08]  /*c390*/  HMMA.16816.F32.BF16 R40, R16.reuse, R56, R40 ;  /* 0x000000381028723c */ /* 0x042ff00000041828 */
[C---:B------:R-:W-:Y:S08]  /*c3a0*/  HMMA.16816.F32.BF16 R36, R16.reuse, R58, R36 ;  /* 0x0000003a1024723c */ /* 0x040ff00000041824 */
[C---:B------:R-:W-:Y:S08]  /*c3b0*/  HMMA.16816.F32.BF16 R32, R16.reuse, R64, R32 ;  /* 0x000000401020723c */ /* 0x040ff00000041820 */
[C---:B------:R-:W-:Y:S08]  /*c3c0*/  HMMA.16816.F32.BF16 R28, R16.reuse, R66, R28 ;  /* 0x00000042101c723c */ /* 0x040ff0000004181c */
[C---:B---3--:R-:W-:Y:S08]  /*c3d0*/  HMMA.16816.F32.BF16 R24, R16.reuse, R72, R24 ;  /* 0x000000481018723c */ /* 0x048ff00000041818 */
[----:B------:R-:W-:Y:S01]  /*c3e0*/  HMMA.16816.F32.BF16 R16, R16, R74, R20 ;  /* 0x0000004a1010723c */ /* 0x000fe20000041814 */
[----:B------:R-:W-:Y:S07]  /*c3f0*/  BSSY B0, `(.L_x_4491) ;  /* 0x000003c000007945 */ /* 0x000fee0003800000 */
[----:B--2---:R-:W-:Y:S01]  /*c400*/  HMMA.16816.F32.BF16 R40, R12, R52, R40 ;  /* 0x000000340c28723c */ /* 0x004fe20000041828 */
[----:B------:R-:W-:-:S07]  /*c410*/  IADD3 R211, R202, 0x4800, RZ ;  /* 0x00004800cad37810 */ /* 0x000fce0007ffe0ff */
        /* <DEDUP_REMOVED lines=10> */
[----:B------:R-:W-:Y:S01]  /*c4c0*/  HMMA.16816.F32.BF16 R28, R12, R50, R28 ;  /* 0x000000320c1c723c */ /* 0x000fe2000004181c */
[----:B------:R-:W-:-:S07]  /*c4d0*/  IADD3 R203, R202, 0x2000, RZ ;  /* 0x00002000cacb7810 */ /* 0x000fce0007ffe0ff */
[----:B------:R-:W-:Y:S01]  /*c4e0*/  HMMA.16816.F32.BF16 R44, R12, R46, R16 ;  /* 0x0000002e0c2c723c */ /* 0x000fe20000041810 */
[----:B------:R-:W-:Y:S06]  /*c4f0*/  BAR.SYNC.DEFER_BLOCKING 0x0 ;  /* 0x0000000000007b1d */ /* 0x000fec0000010000 */
[----:B------:R-:W-:Y:S01]  /*c500*/  @!UPT UIADD3 URZ, URZ, URZ, URZ ;  /* 0x0000003f3f3ff290 */ /* 0x000fe2000fffe03f */
[----:B------:R-:W-:Y:S11]  /*c510*/  @!P0 BRA `(.L_x_4492) ;  /* 0x0000029000008947 */ /* 0x000ff60003800000 */
[----:B----4-:R-:W-:Y:S02]  /*c520*/  IADD3 R0, -R232, 0x30, RZ ;  /* 0x00000030e8007810 */ /* 0x010fe40007ffe1ff */
[----:B------:R-:W-:Y:S02]  /*c530*/  IADD3 R4, R222, -0x2, RZ ;  /* 0xfffffffede047810 */ /* 0x000fe40007ffe0ff */
[----:B------:R-:W-:-:S02]  /*c540*/  ISETP.GE.AND P0, PT, R0, 0x21, PT ;  /* 0x000000210000780c */ /* 0x000fc40003f06270 */
[----:B------:R-:W-:Y:S01]  /*c550*/  SHF.R.S32.HI R2, RZ, 0x1f, R4 ;  /* 0x0000001fff027819 */ /* 0x000fe20000011404 */
[----:B------:R-:W-:Y:S01]  /*c560*/  IMAD.WIDE.U32 R12, R4, c[0x0][0x1e0], RZ ;  /* 0x00007800040c7a25 */ /* 0x000fe200078e00ff */
        /* <DEDUP_REMOVED lines=8> */
[C---:B------:R-:W-:Y:S02]  /*c5f0*/  @P0 IMAD.SHL.U32 R2, R8.reuse, 0x20, RZ ;  /* 0x0000002008020824 */ /* 0x040fe400078e00ff */
[----:B------:R-:W-:Y:S01]  /*c600*/  IMAD.IADD R4, R13, 0x1, R7 ;  /* 0x000000010d047824 */ /* 0x000fe200078e0207 */
[----:B------:R-:W-:-:S03]  /*c610*/  @P0 SHF.L.U64.HI R3, R8, R3, c[0x0][0x1e4] ;  /* 0x0000790008030619 */ /* 0x000fc60000010203 */
[----:B------:R-:W-:Y:S02]  /*c620*/  @P0 IMAD R8, R4, 0x30, RZ ;  /* 0x0000003004080824 */ /* 0x000fe400078e02ff */
[----:B------:R-:W-:-:S05]  /*c630*/  @P0 IMAD.WIDE.U32 R2, R12, 0x30, R2 ;  /* 0x000000300c020825 */ /* 0x000fca00078e0002 */
        /* <DEDUP_REMOVED lines=23> */
.L_x_4492:
[----:B----4-:R-:W-:Y:S05]  /*c7b0*/  BSYNC B0 ;  /* 0x0000000000007941 */ /* 0x010fea0003800000 */
.L_x_4491:
[----:B------:R-:W2:Y:S01]  /*c7c0*/  LDL R220, [R1+0x4] ;  /* 0x0000040001dc7983 */ /* 0x000ea20000100800 */
[----:B-----5:R-:W-:Y:S01]  /*c7d0*/  SHF.R.S32.HI R0, RZ, 0x1f, R76 ;  /* 0x0000001fff007819 */ /* 0x020fe2000001144c */
[----:B------:R-:W-:Y:S01]  /*c7e0*/  ULDC UR4, c[0x0][0x2c4] ;  /* 0x0000b10000047ab9 */ /* 0x000fe20000000800 */
[----:B------:R-:W-:Y:S01]  /*c7f0*/  LOP3.LUT R214, R214, 0xffffffbf, RZ, 0xc0, !PT ;  /* 0xffffffbfd6d67812 */ /* 0x000fe200078ec0ff */
[----:B------:R-:W-:Y:S01]  /*c800*/  UISETP.NE.AND UP0, UPT, UR4, 0x1, UPT ;  /* 0x000000010400788c */ /* 0x000fe2000bf05270 */
[CC--:B-1----:R-:W-:Y:S01]  /*c810*/  LEA.HI R2, R0.reuse, R76.reuse, RZ, 0x2 ;  /* 0x0000004c00027211 */ /* 0x0c2fe200078f10ff */
        /* <DEDUP_REMOVED lines=35> */
[----:B------:R-:W-:Y:S01]  /*ca50*/  IMAD.IADD R12, R0, 0x1, -R234 ;  /* 0x00000001000c7824 */ /* 0x000fe200078e0aea */
        /* <DEDUP_REMOVED lines=20> */
.L_x_4495:
[----:B------:R-:W-:-:S13]  /*cba0*/  ISETP.NE.AND P0, PT, R221, 0x1, PT ;  /* 0x00000001dd00780c */ /* 0x000fda0003f05270 */
[----:B------:R-:W-:-:S05]  /*cbb0*/  @P0 IMAD.HI.U32 R14, R3, c[0x0][0x330], RZ ;  /* 0x0000cc00030e0a27 */ /* 0x000fca00078e00ff */
[----:B------:R-:W-:Y:S02]  /*cbc0*/  @P0 SHF.R.U32.HI R3, RZ, c[0x0][0x334], R14 ;  /* 0x0000cd00ff030a19 */ /* 0x000fe4000001160e */
.L_x_4496:
[----:B------:R-:W-:Y:S05]  /*cbd0*/  BSYNC B0 ;  /* 0x0000000000007941 */ /* 0x000fea0003800000 */
.L_x_4494:
[----:B------:R-:W-:-:S05]  /*cbe0*/  IMAD R3, R3, c[0x0][0x32c], R13 ;  /* 0x0000cb0003037a24 */ /* 0x000fca00078e020d */
[----:B------:R-:W-:Y:S02]  /*cbf0*/  IADD3 R14, R3, c[0x0][0x32c], RZ ;  /* 0x0000cb00030e7a10 */ /* 0x000fe40007ffe0ff */
[----:B------:R-:W-:Y:S02]  /*cc00*/  IMNMX R0, R0, R3, !PT ;  /* 0x0000000300007217 */ /* 0x000fe40007800200 */
[----:B------:R-:W-:Y:S02]  /*cc10*/  IMNMX R2, R2, R14, PT ;  /* 0x0000000e02027217 */ /* 0x000fe40003800200 */
.L_x_4493:
        /* <DEDUP_REMOVED lines=12> */
[----:B------:R-:W-:Y:S02]  /*cce0*/  ISETP.GE.AND P5, PT, R104, 0x12, PT ;  /* 0x000000126800780c */ /* 0x000fe40003fa6270 */
        /* <DEDUP_REMOVED lines=9> */
[----:B------:R-:W-:-:S02]  /*cd80*/  P2R R15, PR, RZ, 0x2 ;  /* 0x00000002ff0f7803 */ /* 0x000fc40000000000 */
[----:B------:R-:W-:Y:S02]  /*cd90*/  FSEL R25, R36, -INF , !P0 ;  /* 0xff80000024197808 */ /* 0x000fe40004000000 */
        /* <DEDUP_REMOVED lines=46> */
.L_x_4499:
[----:B------:R-:W-:-:S13]  /*d080*/  ISETP.NE.AND P0, PT, R221, 0x1, PT ;  /* 0x00000001dd00780c */ /* 0x000fda0003f05270 */
[----:B------:R-:W-:-:S05]  /*d090*/  @P0 IMAD.HI.U32 R4, R3, c[0x0][0x330], RZ ;  /* 0x0000cc0003040a27 */ /* 0x000fca00078e00ff */
[----:B------:R-:W-:Y:S02]  /*d0a0*/  @P0 SHF.R.U32.HI R3, RZ, c[0x0][0x334], R4 ;  /* 0x0000cd00ff030a19 */ /* 0x000fe40000011604 */
.L_x_4500:
[----:B------:R-:W-:Y:S05]  /*d0b0*/  BSYNC B0 ;  /* 0x0000000000007941 */ /* 0x000fea0003800000 */
.L_x_4498:
[----:B------:R-:W-:-:S05]  /*d0c0*/  IMAD R3, R3, c[0x0][0x32c], R13 ;  /* 0x0000cb0003037a24 */ /* 0x000fca00078e020d */
[----:B------:R-:W-:Y:S02]  /*d0d0*/  IADD3 R4, R3, c[0x0][0x32c], RZ ;  /* 0x0000cb0003047a10 */ /* 0x000fe40007ffe0ff */
[----:B------:R-:W-:Y:S02]  /*d0e0*/  IMNMX R0, R0, R3, !PT ;  /* 0x0000000300007217 */ /* 0x000fe40007800200 */
[----:B------:R-:W-:Y:S02]  /*d0f0*/  IMNMX R2, R2, R4, PT ;  /* 0x0000000402027217 */ /* 0x000fe40003800200 */
.L_x_4497:
[----:B------:R-:W-:Y:S01]  /*d100*/  ISETP.NE.AND P0, PT, R14, RZ, PT ;  /* 0x000000ff0e00720c */ /* 0x000fe20003f05270 */
[----:B------:R-:W-:Y:S01]  /*d110*/  LDSM.16.MT88.4 R56, [R147+0x800] ;  /* 0x000800009338783b */ /* 0x000fe20000004200 */
        /* <DEDUP_REMOVED lines=8> */
[----:B------:R-:W-:Y:S01]  /*d1a0*/  LDSM.16.MT88.4 R60, [R196] ;  /* 0x00000000c43c783b */ /* 0x000fe20000004200 */
[----:B------:R-:W-:Y:S02]  /*d1b0*/  ISETP.NE.AND P0, PT, R15, RZ, PT ;  /* 0x000000ff0f00720c */ /* 0x000fe40003f05270 */
[----:B------:R-:W-:Y:S01]  /*d1c0*/  FMNMX.FTZ R8, R25, R8, !PT ;  /* 0x0000000819087209 */ /* 0x000fe20007810000 */
[----:B------:R-:W-:Y:S01]  /*d1d0*/  LDSM.16.MT88.4 R156, [R147+0x1000] ;  /* 0x00100000939c783b */ /* 0x000fe20000004200 */
[----:B------:R-:W-:-:S02]  /*d1e0*/  ISETP.GT.AND P0, PT, R0, 0x9, !P0 ;  /* 0x000000090000780c */ /* 0x000fc40004704270 */
[----:B------:R-:W-:Y:S01]  /*d1f0*/  FMNMX.FTZ R8, R26, R8, !PT ;  /* 0x000000081a087209 */ /* 0x000fe20007810000 */
[----:B------:R-:W-:Y:S01]  /*d200*/  LDSM.16.MT88.4 R164, [R146+0x1000] ;  /* 0x0010000092a4783b */ /* 0x000fe20000004200 */
[----:B------:R-:W-:Y:S02]  /*d210*/  ISETP.LT.OR P0, PT, R2, 0xa, P0 ;  /* 0x0000000a0200780c */ /* 0x000fe40000701670 */
[----:B------:R-:W-:Y:S02]  /*d220*/  FMNMX.FTZ R8, R28, R8, !PT ;  /* 0x000000081c087209 */ /* 0x000fe40007810000 */
[----:B------:R-:W-:Y:S02]  /*d230*/  FSEL R14, R55, -INF , !P0 ;  /* 0xff800000370e7808 */ /* 0x000fe40004000000 */
[----:B------:R-:W-:Y:S01]  /*d240*/  ISETP.GT.AND P0, PT, R0, 0x10, !P6 ;  /* 0x000000100000780c */ /* 0x000fe20007704270 */
[----:B------:R-:W-:Y:S01]  /*d250*/  LDSM.16.MT88.4 R52, [R146+0x2000] ;  /* 0x002000009234783b */ /* 0x000fe20000004200 */
[----:B------:R-:W-:-:S02]  /*d260*/  FMNMX.FTZ R8, R29, R8, !PT ;  /* 0x000000081d087209 */ /* 0x000fc40007810000 */
[----:B------:R-:W-:Y:S02]  /*d270*/  ISETP.LT.OR P0, PT, R2, 0x11, P0 ;  /* 0x000000110200780c */ /* 0x000fe40000701670 */
[----:B------:R-:W-:Y:S02]  /*d280*/  FMNMX.FTZ R8, R89, R8, !PT ;  /* 0x0000000859087209 */ /* 0x000fe40007810000 */
[----:B------:R-:W-:Y:S02]  /*d290*/  FSEL R15, R38, -INF , !P0 ;  /* 0xff800000260f7808 */ /* 0x000fe40004000000 */
[----:B------:R-:W-:Y:S02]  /*d2a0*/  ISETP.GT.AND P0, PT, R0, 0x11, !P5 ;  /* 0x000000110000780c */ /* 0x000fe40006f04270 */
[----:B------:R-:W-:Y:S02]  /*d2b0*/  ISETP.NE.AND P5, PT, R19, RZ, PT ;  /* 0x000000ff1300720c */ /* 0x000fe40003fa5270 */
[----:B------:R-:W-:-:S02]  /*d2c0*/  ISETP.LT.OR P0, PT, R2, 0x12, P0 ;  /* 0x000000120200780c */ /* 0x000fc40000701670 */
[----:B------:R-:W-:Y:S02]  /*d2d0*/  FMNMX.FTZ R8, R88, R8, !PT ;  /* 0x0000000858087209 */ /* 0x000fe40007810000 */
[----:B------:R-:W-:Y:S02]  /*d2e0*/  FSEL R22, R39, -INF , !P0 ;  /* 0xff80000027167808 */ /* 0x000fe40004000000 */
[----:B------:R-:W-:Y:S01]  /*d2f0*/  ISETP.GT.AND P0, PT, R0, 0x18, !P4 ;  /* 0x000000180000780c */ /* 0x000fe20006704270 */
[----:B------:R-:W-:Y:S01]  /*d300*/  LDSM.16.MT88.4 R36, [R147] ;  /* 0x000000009324783b */ /* 0x000fe20000004200 */
[----:B------:R-:W-:Y:S02]  /*d310*/  ISETP.NE.AND P4, PT, R23, RZ, PT ;  /* 0x000000ff1700720c */ /* 0x000fe40003f85270 */
[----:B------:R-:W-:Y:S02]  /*d320*/  ISETP.LT.OR P0, PT, R2, 0x19, P0 ;  /* 0x000000190200780c */ /* 0x000fe40000701670 */
[----:B------:R-:W-:-:S02]  /*d330*/  FMNMX.FTZ R8, R87, R8, !PT ;  /* 0x0000000857087209 */ /* 0x000fc40007810000 */
[----:B------:R-:W-:Y:S02]  /*d340*/  FSEL R23, R30, -INF , !P0 ;  /* 0xff8000001e177808 */ /* 0x000fe40004000000 */
[----:B------:R-:W-:Y:S02]  /*d350*/  ISETP.GT.AND P0, PT, R0, 0x19, !P3 ;  /* 0x000000190000780c */ /* 0x000fe40005f04270 */
[----:B------:R-:W-:Y:S02]  /*d360*/  ISETP.NE.AND P3, PT, R20, RZ, PT ;  /* 0x000000ff1400720c */ /* 0x000fe40003f65270 */
[----:B------:R-:W-:Y:S02]  /*d370*/  ISETP.LT.OR P0, PT, R2, 0x1a, P0 ;  /* 0x0000001a0200780c */ /* 0x000fe40000701670 */
[----:B------:R-:W-:Y:S02]  /*d380*/  ISETP.NE.AND P6, PT, R16, RZ, PT ;  /* 0x000000ff1000720c */ /* 0x000fe40003fc5270 */
[----:B------:R-:W-:-:S02]  /*d390*/  FSEL R20, R31, -INF , !P0 ;  /* 0xff8000001f147808 */ /* 0x000fc40004000000 */
[----:B------:R-:W-:Y:S02]  /*d3a0*/  ISETP.GT.AND P0, PT, R0, 0x20, !P2 ;  /* 0x000000200000780c */ /* 0x000fe40005704270 */
[----:B------:R-:W-:Y:S02]  /*d3b0*/  FMNMX.FTZ R8, R86, R8, !PT ;  /* 0x0000000856087209 */ /* 0x000fe40007810000 */
[----:B------:R-:W-:-:S04]  /*d3c0*/  ISETP.LT.OR P0, PT, R2, 0x21, P0 ;  /* 0x000000210200780c */ /* 0x000fc80000701670 */
[----:B------:R-:W-:Y:S02]  /*d3d0*/  FSEL R85, R34, -INF , !P0 ;  /* 0xff80000022557808 */ /* 0x000fe40004000000 */
[----:B------:R-:W-:-:S04]  /*d3e0*/  ISETP.GT.AND P0, PT, R0, 0x21, !P1 ;  /* 0x000000210000780c */ /* 0x000fc80004f04270 */
[----:B------:R-:W-:-:S04]  /*d3f0*/  ISETP.LT.OR P0, PT, R2, 0x22, P0 ;  /* 0x000000220200780c */ /* 0x000fc80000701670 */
[----:B------:R-:W-:Y:S02]  /*d400*/  FSEL R84, R35, -INF , !P0 ;  /* 0xff80000023547808 */ /* 0x000fe40004000000 */
[----:B------:R-:W-:Y:S01]  /*d410*/  ISETP.GT.AND P0, PT, R0, 0x1, !P3 ;  /* 0x000000010000780c */ /* 0x000fe20005f04270 */
[----:B------:R-:W-:Y:S03]  /*d420*/  LDSM.16.MT88.4 R32, [R146+0x800] ;  /* 0x000800009220783b */ /* 0x000fe60000004200 */
[----:B------:R-:W-:-:S04]  /*d430*/  ISETP.LT.OR P0, PT, R2, 0x2, P0 ;  /* 0x000000020200780c */ /* 0x000fc80000701670 */
[----:B------:R-:W-:Y:S02]  /*d440*/  FSEL R12, R43, -INF , !P0 ;  /* 0xff8000002b0c7808 */ /* 0x000fe40004000000 */
[----:B------:R-:W-:-:S04]  /*d450*/  ISETP.GT.AND P0, PT, R0, RZ, !P4 ;  /* 0x000000ff0000720c */ /* 0x000fc80006704270 */
[----:B------:R-:W-:-:S04]  /*d460*/  ISETP.LT.OR P0, PT, R2, 0x1, P0 ;  /* 0x000000010200780c */ /* 0x000fc80000701670 */
[----:B------:R-:W-:Y:S02]  /*d470*/  FSEL R4, R42, -INF , !P0 ;  /* 0xff8000002a047808 */ /* 0x000fe40004000000 */
[----:B------:R-:W-:Y:S01]  /*d480*/  ISETP.GT.AND P0, PT, R0, 0x28, !P5 ;  /* 0x000000280000780c */ /* 0x000fe20006f04270 */
[----:B------:R-:W-:Y:S03]  /*d490*/  LDSM.16.MT88.4 R40, [R197] ;  /* 0x00000000c528783b */ /* 0x000fe60000004200 */
[----:B------:R-:W-:-:S04]  /*d4a0*/  ISETP.LT.OR P0, PT, R2, 0x29, P0 ;  /* 0x000000290200780c */ /* 0x000fc80000701670 */
[----:B------:R-:W-:Y:S02]  /*d4b0*/  FSEL R83, R46, -INF , !P0 ;  /* 0xff8000002e537808 */ /* 0x000fe40004000000 */
[----:B------:R-:W-:Y:S02]  /*d4c0*/  ISETP.GT.AND P0, PT, R0, 0x29, !P6 ;  /* 0x000000290000780c */ /* 0x000fe40007704270 */
[----:B------:R-:W1:Y:S01]  /*d4d0*/  SHFL.BFLY PT, R0, R8, 0x2, 0x1f ;  /* 0x0c401f0008007f89 */ /* 0x000e6200000e0000 */
[----:B------:R-:W-:Y:S02]  /*d4e0*/  LOP3.LUT P6, RZ, R214, 0x40, RZ, 0xc0, !PT ;  /* 0x00000040d6ff7812 */ /* 0x000fe400078cc0ff */
[----:B------:R-:W-:-:S04]  /*d4f0*/  ISETP.LT.OR P0, PT, R2, 0x2a, P0 ;  /* 0x0000002a0200780c */ /* 0x000fc80000701670 */
[----:B------:R-:W-:Y:S02]  /*d500*/  FSEL R82, R47, -INF , !P0 ;  /* 0xff8000002f527808 */ /* 0x000fe40004000000 */
[----:B------:R-:W-:Y:S01]  /*d510*/  LDSM.16.MT88.4 R44, [R147+0x1800] ;  /* 0x00180000932c783b */ /* 0x000fe20000004200 */
        /* <DEDUP_REMOVED lines=38> */
[----:B------:R2:W3:Y:S02]  /*d780*/  MUFU.EX2 R126, R3 ;  /* 0x00000003007e7308 */ /* 0x0004e40000000800 */
[----:B--2---:R-:W-:-:S06]  /*d790*/  FFMA.FTZ R3, R4, c[0x0][0x2d0], -R0 ;  /* 0x0000b40004037a23 */ /* 0x004fcc0000010800 */
[----:B------:R2:W-:Y:S02]  /*d7a0*/  MUFU.EX2 R76, R3 ;  /* 0x00000003004c7308 */ /* 0x0005e40000000800 */
[----:B--2---:R-:W-:Y:S01]  /*d7b0*/  FFMA.FTZ R3, R12, c[0x0][0x2d0], -R0 ;  /* 0x0000b4000c037a23 */ /* 0x004fe20000010800 */
[----:B---3--:R-:W-:-:S05]  /*d7c0*/  F2FP.BF16.PACK_AB R12, R126, R117 ;  /* 0x000000757e0c723e */ /* 0x008fca00000010ff */
[----:B------:R2:W3:Y:S02]  /*d7d0*/  MUFU.EX2 R4, R3 ;  /* 0x0000000300047308 */ /* 0x0004e40000000800 */
[----:B--2---:R-:W-:Y:S01]  /*d7e0*/  FFMA.FTZ R3, R13, c[0x0][0x2d0], -R0 ;  /* 0x0000b4000d037a23 */ /* 0x004fe20000010800 */
[----:B---3--:R-:W-:Y:S01]  /*d7f0*/  F2FP.BF16.PACK_AB R17, R4, R76 ;  /* 0x0000004c0411723e */ /* 0x008fe200000010ff */
[----:B------:R-:W-:-:S04]  /*d800*/  FADD.FTZ R4, R76, R4 ;  /* 0x000000044c047221 */ /* 0x000fc80000010000 */
[----:B------:R2:W-:Y:S02]  /*d810*/  MUFU.EX2 R124, R3 ;  /* 0x00000003007c7308 */ /* 0x0005e40000000800 */
[----:B--2---:R-:W-:-:S06]  /*d820*/  FFMA.FTZ R3, R14, c[0x0][0x2d0], -R0 ;  /* 0x0000b4000e037a23 */ /* 0x004fcc0000010800 */
        /* <DEDUP_REMOVED lines=14> */
[----:B-1----:R-:W-:Y:S01]  /*d910*/  FFMA.FTZ R3, R23, c[0x0][0x2d0], -R0 ;  /* 0x0000b40017037a23 */ /* 0x002fe20000010800 */
[----:B--2---:R-:W-:-:S05]  /*d920*/  F2FP.BF16.PACK_AB R13, R79, R77 ;  /* 0x0000004d4f0d723e */ /* 0x004fca00000010ff */
[----:B------:R1:W-:Y:S02]  /*d930*/  MUFU.EX2 R81, R3 ;  /* 0x0000000300517308 */ /* 0x0003e40000000800 */
[----:B-1----:R-:W-:Y:S02]  /*d940*/  FFMA.FTZ R3, R20, c[0x0][0x2d0], -R0 ;  /* 0x0000b40014037a23 */ /* 0x002fe40000010800 */
[C---:B------:R-:W-:Y:S04]  /*d950*/  HMMA.16816.F32.BF16 R20, R16.reuse, R36, RZ ;  /* 0x000000241014723c */ /* 0x040fe800000418ff */
[----:B------:R-:W1:Y:S04]  /*d960*/  MUFU.EX2 R80, R3 ;  /* 0x0000000300507308 */ /* 0x000e680000000800 */
[----:B------:R-:W-:Y:S01]  /*d970*/  HMMA.16816.F32.BF16 R36, R16, R40, RZ ;  /* 0x000000281024723c */ /* 0x000fe200000418ff */
[----:B-1----:R-:W-:-:S07]  /*d980*/  F2FP.BF16.PACK_AB R15, R80, R81 ;  /* 0x00000051500f723e */ /* 0x002fce00000010ff */
[C---:B------:R-:W-:Y:S08]  /*d990*/  HMMA.16816.F32.BF16 R168, R12.reuse, R32, R28 ;  /* 0x000000200ca8723c */ /* 0x040ff0000004181c */
[----:B------:R-:W-:Y:S08]  /*d9a0*/  HMMA.16816.F32.BF16 R148, R12, R34, R24 ;  /* 0x000000220c94723c */ /* 0x000ff00000041818 */
[----:B------:R-:W-:Y:S01]  /*d9b0*/  HMMA.16816.F32.BF16 R32, R16, R42, RZ ;  /* 0x0000002a1020723c */ /* 0x000fe200000418ff */
[----:B------:R-:W1:Y:S07]  /*d9c0*/  LDSM.16.MT88.4 R40, [R196+0x800] ;  /* 0x00080000c428783b */ /* 0x000e6e0000004200 */
[----:B------:R-:W-:Y:S08]  /*d9d0*/  HMMA.16816.F32.BF16 R160, R12, R56, R20 ;  /* 0x000000380ca0723c */ /* 0x000ff00000041814 */
[----:B------:R-:W-:Y:S08]  /*d9e0*/  HMMA.16816.F32.BF16 R20, R16, R68, RZ ;  /* 0x000000441014723c */ /* 0x000ff000000418ff */
[C---:B------:R-:W-:Y:S08]  /*d9f0*/  HMMA.16816.F32.BF16 R32, R12.reuse, R66, R32 ;  /* 0x000000420c20723c */ /* 0x040ff00000041820 */
[----:B------:R-:W-:Y:S01]  /*da00*/  HMMA.16816.F32.BF16 R72, R12, R58, R48 ;  /* 0x0000003a0c48723c */ /* 0x000fe20000041830 */
[----:B------:R-:W2:Y:S04]  /*da10*/  LDSM.16.MT88.4 R48, [R197+0x1800] ;  /* 0x00180000c530783b */ /* 0x000ea80000004200 */
[----:B------:R-:W-:Y:S03]  /*da20*/  LDSM.16.MT88.4 R56, [R147+0x3000] ;  /* 0x003000009338783b */ /* 0x000fe60000004200 */
[C---:B------:R-:W-:Y:S08]  /*da30*/  HMMA.16816.F32.BF16 R28, R16.reuse, R60, RZ ;  /* 0x0000003c101c723c */ /* 0x040ff000000418ff */
[----:B------:R-:W-:Y:S01]  /*da40*/  HMMA.16816.F32.BF16 R24, R16, R62, RZ ;  /* 0x0000003e1018723c */ /* 0x000fe200000418ff */
[----:B------:R-:W-:Y:S01]  /*da50*/  IMAD.MOV.U32 R99, RZ, RZ, R32 ;  /* 0x000000ffff637224 */ /* 0x000fe200078e0020 */
[----:B------:R-:W-:Y:S01]  /*da60*/  LDSM.16.MT88.4 R60, [R147+0x2000] ;  /* 0x00200000933c783b */ /* 0x000fe20000004200 */
[----:B------:R-:W-:-:S02]  /*da70*/  IMAD.MOV.U32 R98, RZ, RZ, R33 ;  /* 0x000000ffff627224 */ /* 0x000fc400078e0021 */
[----:B------:R-:W-:Y:S02]  /*da80*/  IMAD.MOV.U32 R97, RZ, RZ, R34 ;  /* 0x000000ffff617224 */ /* 0x000fe400078e0022 */
[----:B------:R-:W-:Y:S01]  /*da90*/  IMAD.MOV.U32 R96, RZ, RZ, R35 ;  /* 0x000000ffff607224 */ /* 0x000fe200078e0023 */
[----:B------:R-:W-:Y:S01]  /*daa0*/  HMMA.16816.F32.BF16 R20, R12, R52, R20 ;  /* 0x000000340c14723c */ /* 0x000fe20000041814 */
[----:B------:R-:W-:Y:S02]  /*dab0*/  IMAD.MOV.U32 R102, RZ, RZ, R72 ;  /* 0x000000ffff667224 */ /* 0x000fe400078e0048 */
[----:B------:R-:W-:Y:S02]  /*dac0*/  IMAD.MOV.U32 R101, RZ, RZ, R73 ;  /* 0x000000ffff657224 */ /* 0x000fe400078e0049 */
[----:B------:R-:W-:Y:S02]  /*dad0*/  IMAD.MOV.U32 R100, RZ, RZ, R74 ;  /* 0x000000ffff647224 */ /* 0x000fe400078e004a */
[----:B------:R-:W-:Y:S01]  /*dae0*/  IMAD.MOV.U32 R3, RZ, RZ, R75 ;  /* 0x000000ffff037224 */ /* 0x000fe200078e004b */
[----:B------:R-:W-:Y:S01]  /*daf0*/  HMMA.16816.F32.BF16 R32, R16, R70, RZ ;  /* 0x000000461020723c */ /* 0x000fe200000418ff */
[----:B------:R-:W3:Y:S04]  /*db00*/  LDSM.16.MT88.4 R72, [R196+0x1800] ;  /* 0x00180000c448783b */ /* 0x000ee80000004200 */
[----:B------:R-:W-:Y:S03]  /*db10*/  LDSM.16.MT88.4 R68, [R197+0x3000] ;  /* 0x00300000c544783b */ /* 0x000fe60000004200 */
[C---:B------:R-:W-:Y:S01]  /*db20*/  HMMA.16816.F32.BF16 R152, R12.reuse, R64, R36 ;  /* 0x000000400c98723c */ /* 0x040fe20000041824 */
[----:B------:R-:W4:Y:S07]  /*db30*/  LDSM.16.MT88.4 R64, [R197+0x2000] ;  /* 0x00200000c540783b */ /* 0x000f2e0000004200 */
[----:B-1----:R-:W-:Y:S01]  /*db40*/  HMMA.16816.F32.BF16 R28, R12, R40, R28 ;  /* 0x000000280c1c723c */ /* 0x002fe2000004181c */
[----:B------:R-:W-:Y:S01]  /*db50*/  MOV R109, R20 ;  /* 0x00000014006d7202 */ /* 0x000fe20000000f00 */
[----:B------:R-:W-:-:S02]  /*db60*/  IMAD.MOV.U32 R107, RZ, RZ, R21 ;  /* 0x000000ffff6b7224 */ /* 0x000fc400078e0015 */
[----:B------:R-:W-:Y:S02]  /*db70*/  IMAD.MOV.U32 R53, RZ, RZ, R22 ;  /* 0x000000ffff357224 */ /* 0x000fe400078e0016 */
[----:B------:R-:W-:Y:S02]  /*db80*/  IMAD.MOV.U32 R52, RZ, RZ, R23 ;  /* 0x000000ffff347224 */ /* 0x000fe400078e0017 */
[C---:B------:R-:W-:Y:S01]  /*db90*/  HMMA.16816.F32.BF16 R24, R12.reuse, R42, R24 ;  /* 0x0000002a0c18723c */ /* 0x040fe20000041818 */
[----:B------:R-:W1:Y:S07]  /*dba0*/  LDSM.16.MT88.4 R40, [R196+0x2000] ;  /* 0x00200000c428783b */ /* 0x000e6e0000004200 */
[----:B------:R-:W-:Y:S08]  /*dbb0*/  HMMA.16816.F32.BF16 R32, R12, R54, R32 ;  /* 0x000000360c20723c */ /* 0x000ff00000041820 */
[----:B--2---:R-:W-:Y:S01]  /*dbc0*/  HMMA.16816.F32.BF16 R20, R16, R48, RZ ;  /* 0x000000301014723c */ /* 0x004fe200000418ff */
[----:B------:R-:W-:Y:S01]  /*dbd0*/  MOV R95, R28 ;  /* 0x0000001c005f7202 */ /* 0x000fe20000000f00 */
[----:B------:R-:W-:-:S02]  /*dbe0*/  IMAD.MOV.U32 R94, RZ, RZ, R29 ;  /* 0x000000ffff5e7224 */ /* 0x000fc400078e001d */
[----:B------:R-:W-:Y:S02]  /*dbf0*/  IMAD.MOV.U32 R93, RZ, RZ, R30 ;  /* 0x000000ffff5d7224 */ /* 0x000fe400078e001e */
[----:B------:R-:W-:Y:S02]  /*dc00*/  IMAD.MOV.U32 R92, RZ, RZ, R31 ;  /* 0x000000ffff5c7224 */ /* 0x000fe400078e001f */
[----:B------:R-:W-:Y:S01]  /*dc10*/  IMAD.MOV.U32 R106, RZ, RZ, R24 ;  /* 0x000000ffff6a7224 */ /* 0x000fe200078e0018 */
[----:B------:R-:W-:Y:S01]  /*dc20*/  HMMA.16816.F32.BF16 R36, R16, R50, RZ ;  /* 0x000000321024723c */ /* 0x000fe200000418ff */
[----:B------:R-:W-:Y:S02]  /*dc30*/  IMAD.MOV.U32 R105, RZ, RZ, R25 ;  /* 0x000000ffff697224 */ /* 0x000fe400078e0019 */
[----:B------:R-:W-:Y:S02]  /*dc40*/  IMAD.MOV.U32 R104, RZ, RZ, R26 ;  /* 0x000000ffff687224 */ /* 0x000fe400078e001a */
[----:B------:R-:W-:-:S02]  /*dc50*/  IMAD.MOV.U32 R103, RZ, RZ, R27 ;  /* 0x000000ffff677224 */ /* 0x000fc400078e001b */
[----:B------:R-:W-:Y:S01]  /*dc60*/  IMAD.MOV.U32 R55, RZ, RZ, R32 ;  /* 0x000000ffff377224 */ /* 0x000fe200078e0020 */
[----:B------:R-:W-:Y:S01]  /*dc70*/  HMMA.16816.F32.BF16 R28, R16, R44, RZ ;  /* 0x0000002c101c723c */ /* 0x000fe200000418ff */
[----:B------:R-:W-:Y:S01]  /*dc80*/  IMAD.MOV.U32 R54, RZ, RZ, R33 ;  /* 0x000000ffff367224 */ /* 0x000fe200078e0021 */
[----:B------:R-:W-:Y:S01]  /*dc90*/  MOV R48, R35 ;  /* 0x0000002300307202 */ /* 0x000fe20000000f00 */
[----:B------:R-:W-:-:S05]  /*dca0*/  IMAD.MOV.U32 R49, RZ, RZ, R34 ;  /* 0x000000ffff317224 */ /* 0x000fca00078e0022 */
[C---:B------:R-:W-:Y:S01]  /*dcb0*/  HMMA.16816.F32.BF16 R24, R16.reuse, R46, RZ ;  /* 0x0000002e1018723c */ /* 0x040fe200000418ff */
[----:B------:R-:W2:Y:S07]  /*dcc0*/  LDSM.16.MT88.4 R44, [R146+0x3000] ;  /* 0x00300000922c783b */ /* 0x000eae0000004200 */
[----:B---3--:R-:W-:Y:S07]  /*dcd0*/  HMMA.16816.F32.BF16 R32, R16, R72, RZ ;  /* 0x000000481020723c */ /* 0x008fee00000418ff */
[----:B------:R-:W-:Y:S01]  /*dce0*/  IMAD.MOV.U32 R72, RZ, RZ, R55 ;  /* 0x000000ffff487224 */ /* 0x000fe200078e0037 */
[----:B----4-:R-:W-:Y:S01]  /*dcf0*/  HMMA.16816.F32.BF16 R216, R12, R64, R20 ;  /* 0x000000400cd8723c */ /* 0x010fe20000041814 */
[----:B------:R-:W-:-:S06]  /*dd00*/  IMAD.MOV.U32 R73, RZ, RZ, R54 ;  /* 0x000000ffff497224 */ /* 0x000fcc00078e0036 */
[----:B------:R-:W-:Y:S01]  /*dd10*/  IMAD.MOV.U32 R65, RZ, RZ, R107 ;  /* 0x000000ffff417224 */ /* 0x000fe200078e006b */
[----:B------:R-:W-:Y:S01]  /*dd20*/  HMMA.16816.F32.BF16 R20, R16, R74, RZ ;  /* 0x0000004a1014723c */ /* 0x000fe200000418ff */
[----:B------:R-:W-:-:S06]  /*dd30*/  IMAD.MOV.U32 R64, RZ, RZ, R109 ;  /* 0x000000ffff407224 */ /* 0x000fcc00078e006d */
[----:B------:R-:W-:Y:S01]  /*dd40*/  IMAD.MOV.U32 R74, RZ, RZ, R49 ;  /* 0x000000ffff4a7224 */ /* 0x000fe200078e0031 */
[C---:B------:R-:W-:Y:S01]  /*dd50*/  HMMA.16816.F32.BF16 R192, R12.reuse, R66, R36 ;  /* 0x000000420cc0723c */ /* 0x040fe20000041824 */
[----:B------:R-:W-:Y:S02]  /*dd60*/  IMAD.MOV.U32 R75, RZ, RZ, R48 ;  /* 0x000000ffff4b7224 */ /* 0x000fe400078e0030 */
[----:B------:R-:W-:Y:S04]  /*dd70*/  LDSM.16.MT88.4 R48, [R147+0x3800] ;  /* 0x003800009330783b */ /* 0x000fe80000004200 */
[----:B------:R-:W-:Y:S01]  /*dd80*/  MOV R66, R53 ;  /* 0x0000003500427202 */ /* 0x000fe20000000f00 */
[----:B------:R-:W-:Y:S01]  /*dd90*/  IMAD.MOV.U32 R67, RZ, RZ, R52 ;  /* 0x000000ffff437224 */ /* 0x000fe200078e0034 */
[C---:B-1----:R-:W-:Y:S01]  /*dda0*/  HMMA.16816.F32.BF16 R184, R12.reuse, R40, R32 ;  /* 0x000000280cb8723c */ /* 0x042fe20000041820 */
[----:B------:R-:W1:Y:S07]  /*ddb0*/  LDSM.16.MT88.4 R52, [R146+0x3800] ;  /* 0x003800009234783b */ /* 0x000e6e0000004200 */
        /* <DEDUP_REMOVED lines=8> */
[----:B------:R-:W-:-:S07]  /*de40*/  IMAD.MOV.U32 R45, RZ, RZ, R105 ;  /* 0x000000ffff2d7224 */ /* 0x000fce00078e0069 */
[----:B------:R-:W-:Y:S01]  /*de50*/  HMMA.16816.F32.BF16 R248, R12, R62, R24 ;  /* 0x0000003e0cf8723c */ /* 0x000fe20000041818 */
[----:B------:R-:W2:Y:S07]  /*de60*/  LDSM.16.MT88.4 R60, [R197+0x3800] ;  /* 0x00380000c53c783b */ /* 0x000eae0000004200 */
[C---:B------:R-:W-:Y:S07]  /*de70*/  HMMA.16816.F32.BF16 R24, R16.reuse, R58, RZ ;  /* 0x0000003a1018723c */ /* 0x040fee00000418ff */
[----:B------:R-:W-:Y:S01]  /*de80*/  IMAD.MOV.U32 R58, RZ, RZ, R93 ;  /* 0x000000ffff3a7224 */ /* 0x000fe200078e005d */
[----:B------:R-:W-:Y:S01]  /*de90*/  HMMA.16816.F32.BF16 R28, R16, R56, RZ ;  /* 0x00000038101c723c */ /* 0x000fe200000418ff */
[----:B------:R-:W-:-:S06]  /*dea0*/  IMAD.MOV.U32 R59, RZ, RZ, R92 ;  /* 0x000000ffff3b7224 */ /* 0x000fcc00078e005c */
[----:B------:R-:W-:Y:S01]  /*deb0*/  IMAD.MOV.U32 R56, RZ, RZ, R95 ;  /* 0x000000ffff387224 */ /* 0x000fe200078e005f */
[----:B------:R-:W-:Y:S01]  /*dec0*/  MOV R57, R94 ;  /* 0x0000005e00397202 */ /* 0x000fe20000000f00 */
[----:B------:R-:W-:Y:S08]  /*ded0*/  HMMA.16816.F32.BF16 R20, R16, R68, RZ ;  /* 0x000000441014723c */ /* 0x000ff000000418ff */
[C---:B-1----:R-:W-:Y:S01]  /*dee0*/  HMMA.16816.F32.BF16 R92, R12.reuse, R54, R32 ;  /* 0x000000360c5c723c */ /* 0x042fe20000041820 */
[----:B------:R-:W1:Y:S06]  /*def0*/  LDSM.16.MT88.4 R32, [R196+0x3800] ;  /* 0x00380000c420783b */ /* 0x000e6c0000004200 */
[----:B------:R-:W-:Y:S01]  /*df00*/  IMAD.MOV.U32 R54, RZ, RZ, R97 ;  /* 0x000000ffff367224 */ /* 0x000fe200078e0061 */
[C---:B------:R-:W-:Y:S01]  /*df10*/  HMMA.16816.F32.BF16 R104, R12.reuse, R52, R36 ;  /* 0x000000340c68723c */ /* 0x040fe20000041824 */
[----:B------:R-:W-:Y:S01]  /*df20*/  IMAD.MOV.U32 R55, RZ, RZ, R96 ;  /* 0x000000ffff377224 */ /* 0x000fe200078e0060 */
        /* <DEDUP_REMOVED lines=15> */
[----:B------:R-:W-:-:S06]  /*e020*/  FADD.FTZ R3, R126, R3 ;  /* 0x000000037e037221 */ /* 0x000fcc0000010000 */
[----:B------:R-:W-:Y:S01]  /*e030*/  MOV R48, R102 ;  /* 0x0000006600307202 */ /* 0x000fe20000000f00 */
[----:B-1----:R-:W-:Y:S01]  /*e040*/  HMMA.16816.F32.BF16 R172, R12, R32, R24 ;  /* 0x000000200cac723c */ /* 0x002fe20000041818 */
[----:B------:R-:W1:Y:S01]  /*e050*/  LDSM.16.MT88.4 R24, [R146+0x5000] ;  /* 0x005000009218783b */ /* 0x000e620000004200 */
[----:B------:R-:W-:-:S05]  /*e060*/  IMAD.MOV.U32 R49, RZ, RZ, R101 ;  /* 0x000000ffff317224 */ /* 0x000fca00078e0065 */
[--C-:B------:R-:W-:Y:S01]  /*e070*/  FFMA.FTZ R33, R89, c[0x0][0x2d0], -R2.reuse ;  /* 0x0000b40059217a23 */ /* 0x100fe20000010802 */
[----:B------:R-:W-:Y:S01]  /*e080*/  HMMA.16816.F32.BF16 R112, R12, R34, R20 ;  /* 0x000000220c70723c */ /* 0x000fe20000041814 */
[--C-:B------:R-:W-:Y:S02]  /*e090*/  FFMA.FTZ R32, R88, c[0x0][0x2d0], -R2.reuse ;  /* 0x0000b40058207a23 */ /* 0x100fe40000010802 */
[----:B------:R-:W-:Y:S04]  /*e0a0*/  LDSM.16.MT88.4 R88, [R147+0x4000] ;  /* 0x004000009358783b */ /* 0x000fe80000004200 */
[--C-:B------:R-:W-:Y:S01]  /*e0b0*/  FFMA.FTZ R35, R86, c[0x0][0x2d0], -R2.reuse ;  /* 0x0000b40056237a23 */ /* 0x100fe20000010802 */
[C---:B---3--:R-:W-:Y:S05]  /*e0c0*/  HMMA.16816.F32.BF16 R20, R16.reuse, R36, RZ ;  /* 0x000000241014723c */ /* 0x048fea00000418ff */
[----:B------:R-:W-:Y:S02]  /*e0d0*/  MUFU.EX2 R35, R35 ;  /* 0x0000002300237308 */ /* 0x000fe40000000800 */
[----:B------:R-:W-:Y:S01]  /*e0e0*/  FFMA.FTZ R36, R87, c[0x0][0x2d0], -R2 ;  /* 0x0000b40057247a23 */ /* 0x000fe20000010802 */
[----:B------:R-:W-:Y:S11]  /*e0f0*/  HMMA.16816.F32.BF16 R28, R16, R70, RZ ;  /* 0x00000046101c723c */ /* 0x000ff600000418ff */
[----:B------:R-:W-:Y:S05]  /*e100*/  @!UPT UIADD3 URZ, URZ, URZ, URZ ;  /* 0x0000003f3f3ff290 */ /* 0x000fea000fffe03f */
        /* <DEDUP_REMOVED lines=11> */
[----:B--2---:R-:W-:Y:S07]  /*e1c0*/  HMMA.16816.F32.BF16 R116, R12, R24, R20 ;  /* 0x000000180c74723c */ /* 0x004fee0000041814 */
[----:B------:R-:W-:Y:S01]  /*e1d0*/  FADD.FTZ R24, R124, R4 ;  /* 0x000000047c187221 */ /* 0x000fe20000010000 */
[----:B------:R-:W-:Y:S01]  /*e1e0*/  HMMA.16816.F32.BF16 R20, R16, R30, RZ ;  /* 0x0000001e1014723c */ /* 0x000fe200000418ff */
[----:B------:R-:W1:Y:S01]  /*e1f0*/  LDSM.16.MT88.4 R28, [R197+0x4800] ;  /* 0x00480000c51c783b */ /* 0x000e620000004200 */
[----:B------:R-:W-:-:S02]  /*e200*/  FADD.FTZ R4, R125, R3 ;  /* 0x000000037d047221 */ /* 0x000fc40000010000 */
[----:B------:R-:W-:Y:S02]  /*e210*/  FADD.FTZ R3, R78, R24 ;  /* 0x000000184e037221 */ /* 0x000fe40000010000 */
[----:B------:R-:W-:Y:S02]  /*e220*/  FADD.FTZ R34, R127, R4 ;  /* 0x000000047f227221 */ /* 0x000fe40000010000 */
[----:B------:R-:W-:Y:S02]  /*e230*/  FADD.FTZ R3, R77, R3 ;  /* 0x000000034d037221 */ /* 0x000fe40000010000 */
[--C-:B------:R-:W-:Y:S02]  /*e240*/  FFMA.FTZ R4, R84, c[0x0][0x2d0], -R0.reuse ;  /* 0x0000b40054047a23 */ /* 0x100fe40000010800 */
[----:B------:R-:W-:Y:S02]  /*e250*/  FADD.FTZ R2, R79, R3 ;  /* 0x000000034f027221 */ /* 0x000fe40000010000 */
[----:B------:R-:W-:-:S02]  /*e260*/  FFMA.FTZ R3, R85, c[0x0][0x2d0], -R0 ;  /* 0x0000b40055037a23 */ /* 0x000fc40000010800 */
[----:B------:R-:W-:-:S04]  /*e270*/  FADD.FTZ R2, R81, R2 ;  /* 0x0000000251027221 */ /* 0x000fc80000010000 */
[----:B------:R-:W-:Y:S04]  /*e280*/  MUFU.EX2 R3, R3 ;  /* 0x0000000300037308 */ /* 0x000fe80000000800 */
[----:B------:R-:W-:Y:S01]  /*e290*/  HMMA.16816.F32.BF16 R128, R12, R26, R20 ;  /* 0x0000001a0c80723c */ /* 0x000fe20000041814 */
[----:B------:R-:W2:Y:S07]  /*e2a0*/  LDSM.16.MT88.4 R24, [R197+0x5000] ;  /* 0x00500000c518783b */ /* 0x000eae0000004200 */
[----:B-1----:R-:W-:Y:S01]  /*e2b0*/  HMMA.16816.F32.BF16 R20, R16, R28, RZ ;  /* 0x0000001c1014723c */ /* 0x002fe200000418ff */
[----:B------:R-:W-:Y:S08]  /*e2c0*/  MUFU.EX2 R29, R33 ;  /* 0x00000021001d7308 */ /* 0x000ff00000000800 */
[----:B------:R-:W1:Y:S08]  /*e2d0*/  MUFU.EX2 R28, R32 ;  /* 0x00000020001c7308 */ /* 0x000e700000000800 */
[----:B------:R-:W3:Y:S07]  /*e2e0*/  MUFU.EX2 R32, R36 ;  /* 0x0000002400207308 */ /* 0x000eee0000000800 */
[----:B--2---:R-:W-:Y:S01]  /*e2f0*/  HMMA.16816.F32.BF16 R124, R12, R24, R20 ;  /* 0x000000180c7c723c */ /* 0x004fe20000041814 */
[----:B-1----:R-:W-:-:S06]  /*e300*/  F2FP.BF16.PACK_AB R136, R28, R29 ;  /* 0x0000001d1c88723e */ /* 0x002fcc00000010ff */
[----:B------:R-:W-:Y:S01]  /*e310*/  FADD.FTZ R25, R80, R2 ;  /* 0x0000000250197221 */ /* 0x000fe20000010000 */
[----:B------:R-:W-:Y:S01]  /*e320*/  HMMA.16816.F32.BF16 R20, R16, R30, RZ ;  /* 0x0000001e1014723c */ /* 0x000fe200000418ff */
[----:B------:R-:W1:Y:S01]  /*e330*/  MUFU.EX2 R2, R4 ;  /* 0x0000000400027308 */ /* 0x000e620000000800 */
[----:B---3--:R-:W-:Y:S02]  /*e340*/  F2FP.BF16.PACK_AB R138, R35, R32 ;  /* 0x00000020238a723e */ /* 0x008fe400000010ff */
[----:B-1----:R-:W-:Y:S11]  /*e350*/  F2FP.BF16.PACK_AB R137, R2, R3 ;  /* 0x000000030289723e */ /* 0x002ff600000010ff */
[----:B------:R-:W-:Y:S09]  /*e360*/  @!UPT UIADD3 URZ, URZ, URZ, URZ ;  /* 0x0000003f3f3ff290 */ /* 0x000ff2000fffe03f */
[----:B------:R-:W-:Y:S01]  /*e370*/  HMMA.16816.F32.BF16 R132, R12, R26, R20 ;  /* 0x0000001a0c84723c */ /* 0x000fe20000041814 */
[----:B------:R-:W1:Y:S06]  /*e380*/  LDSM.16.MT88.4 R20, [R196+0x4800] ;  /* 0x00480000c414783b */ /* 0x000e6c0000004200 */
[--C-:B------:R-:W-:Y:S02]  /*e390*/  FFMA.FTZ R27, R83, c[0x0][0x2d0], -R0.reuse ;  /* 0x0000b400531b7a23 */ /* 0x100fe40000010800 */
[----:B------:R-:W-:Y:S02]  /*e3a0*/  FFMA.FTZ R26, R82, c[0x0][0x2d0], -R0 ;  /* 0x0000b400521a7a23 */ /* 0x000fe40000010800 */
[----:B------:R-:W-:Y:S01]  /*e3b0*/  FADD.FTZ R0, R29, R34 ;  /* 0x000000221d007221 */ /* 0x000fe20000010000 */
[----:B------:R-:W-:Y:S01]  /*e3c0*/  MUFU.EX2 R4, R27 ;  /* 0x0000001b00047308 */ /* 0x000fe20000000800 */
[----:B------:R-:W2:Y:S02]  /*e3d0*/  LDSM.16.MT88.4 R80, [R146+0x4000] ;  /* 0x004000009250783b */ /* 0x000ea40000004200 */
[----:B------:R-:W-:-:S05]  /*e3e0*/  FADD.FTZ R24, R28, R0 ;  /* 0x000000001c187221 */ /* 0x000fca0000010000 */
[----:B------:R-:W3:Y:S02]  /*e3f0*/  MUFU.EX2 R0, R26 ;  /* 0x0000001a00007308 */ /* 0x000ee40000000800 */
[----:B---3--:R-:W-:Y:S01]  /*e400*/  F2FP.BF16.PACK_AB R139, R0, R4 ;  /* 0x00000004008b723e */ /* 0x008fe200000010ff */
[C---:B-1----:R-:W-:Y:S08]  /*e410*/  HMMA.16816.F32.BF16 R28, R16.reuse, R20, RZ ;  /* 0x00000014101c723c */ /* 0x042ff000000418ff */
[----:B------:R-:W-:Y:S07]  /*e420*/  HMMA.16816.F32.BF16 R20, R16, R22, RZ ;  /* 0x000000161014723c */ /* 0x000fee00000418ff */
[----:B------:R-:W-:Y:S01]  /*e430*/  FADD.FTZ R17, R3, R25 ;  /* 0x0000001903117221 */ /* 0x000fe20000010000 */
[----:B------:R-:W-:Y:S01]  /*e440*/  HMMA.16816.F32.BF16 R84, R136, R88, R180 ;  /* 0x000000588854723c */ /* 0x000fe200000418b4 */
[----:B------:R-:W-:Y:S01]  /*e450*/  FADD.FTZ R16, R32, R24 ;  /* 0x0000001820107221 */ /* 0x000fe20000010000 */
[----:B------:R-:W3:Y:S01]  /*e460*/  LDL R3, [R1+0x58] ;  /* 0x0000580001037983 */ /* 0x000ee20000100800 */
[----:B------:R-:W-:-:S02]  /*e470*/  FADD.FTZ R17, R2, R17 ;  /* 0x0000001102117221 */ /* 0x000fc40000010000 */
[----:B------:R-:W-:Y:S02]  /*e480*/  FADD.FTZ R230, R35, R16 ;  /* 0x0000001023e67221 */ /* 0x000fe40000010000 */
[----:B------:R-:W-:Y:S01]  /*e490*/  FADD.FTZ R16, R4, R17 ;  /* 0x0000001104107221 */ /* 0x000fe20000010000 */
[C---:B--2---:R-:W-:Y:S01]  /*e4a0*/  HMMA.16816.F32.BF16 R76, R136.reuse, R80, R104 ;  /* 0x00000050884c723c */ /* 0x044fe20000041868 */
[----:B------:R-:W3:Y:S02]  /*e4b0*/  LDL R4, [R1+0x64] ;  /* 0x0000640001047983 */ /* 0x000ee40000100800 */
[----:B------:R-:W-:Y:S02]  /*e4c0*/  FADD.FTZ R231, R0, R16 ;  /* 0x0000001000e77221 */ /* 0x000fe40000010000 */
[----:B------:R-:W-:Y:S03]  /*e4d0*/  LDSM.16.MT88.4 R104, [R196+0x4000] ;  /* 0x00400000c468783b */ /* 0x000fe60000004200 */
[C---:B------:R-:W-:Y:S01]  /*e4e0*/  HMMA.16816.F32.BF16 R88, R136.reuse, R90, R96 ;  /* 0x0000005a8858723c */ /* 0x040fe20000041860 */
[----:B------:R-:W1:Y:S04]  /*e4f0*/  LDSM.16.MT88.4 R96, [R197+0x4000] ;  /* 0x00400000c560783b */ /* 0x000e680000004200 */
[----:B------:R-:W-:Y:S03]  /*e500*/  LDSM.16.MT88.4 R16, [R196+0x5000] ;  /* 0x00500000c410783b */ /* 0x000fe60000004200 */
[C---:B------:R-:W-:Y:S08]  /*e510*/  HMMA.16816.F32.BF16 R80, R136.reuse, R82, R92 ;  /* 0x000000528850723c */ /* 0x040ff0000004185c */
[C---:B------:R-:W-:Y:S08]  /*e520*/  HMMA.16816.F32.BF16 R160, R136.reuse, R156, R160 ;  /* 0x0000009c88a0723c */ /* 0x040ff000000418a0 */
[C---:B------:R-:W-:Y:S01]  /*e530*/  HMMA.16816.F32.BF16 R156, R136.reuse, R158, R48 ;  /* 0x0000009e889c723c */ /* 0x040fe20000041830 */
[----:B------:R-:W2:Y:S07]  /*e540*/  LDSM.16.MT88.4 R48, [R146+0x2800] ;  /* 0x002800009230783b */ /* 0x000eae0000004200 */
[C---:B------:R-:W-:Y:S01]  /*e550*/  HMMA.16816.F32.BF16 R36, R136.reuse, R40, R56 ;  /* 0x000000288824723c */ /* 0x040fe20000041838 */
[----:B------:R-:W-:Y:S07]  /*e560*/  LDSM.16.MT88.4 R56, [R147+0x2800] ;  /* 0x002800009338783b */ /* 0x000fee0000004200 */
[C---:B------:R-:W-:Y:S08]  /*e570*/  HMMA.16816.F32.BF16 R40, R136.reuse, R42, R44 ;  /* 0x0000002a8828723c */ /* 0x040ff0000004182c */
[C---:B-1----:R-:W-:Y:S08]  /*e580*/  HMMA.16816.F32.BF16 R92, R136.reuse, R96, R176 ;  /* 0x00000060885c723c */ /* 0x042ff000000418b0 */
[C---:B------:R-:W-:Y:S08]  /*e590*/  HMMA.16816.F32.BF16 R96, R136.reuse, R98, R100 ;  /* 0x000000628860723c */ /* 0x040ff00000041864 */
[C---:B------:R-:W-:Y:S08]  /*e5a0*/  HMMA.16816.F32.BF16 R100, R136.reuse, R104, R172 ;  /* 0x000000688864723c */ /* 0x040ff000000418ac */
[C---:B------:R-:W-:Y:S01]  /*e5b0*/  HMMA.16816.F32.BF16 R104, R136.reuse, R106, R112 ;  /* 0x0000006a8868723c */ /* 0x040fe20000041870 */
[----:B------:R-:W1:Y:S07]  /*e5c0*/  LDSM.16.MT88.4 R112, [R146+0x5800] ;  /* 0x005800009270783b */ /* 0x000e6e0000004200 */
[C---:B--2---:R-:W-:Y:S01]  /*e5d0*/  HMMA.16816.F32.BF16 R44, R136.reuse, R48, R64 ;  /* 0x00000030882c723c */ /* 0x044fe20000041840 */
[----:B------:R-:W2:Y:S07]  /*e5e0*/  LDSM.16.MT88.4 R64, [R197+0x2800] ;  /* 0x00280000c540783b */ /* 0x000eae0000004200 */
[C---:B------:R-:W-:Y:S08]  /*e5f0*/  HMMA.16816.F32.BF16 R168, R136.reuse, R164, R168 ;  /* 0x000000a488a8723c */ /* 0x040ff000000418a8 */
[C---:B------:R-:W-:Y:S01]  /*e600*/  HMMA.16816.F32.BF16 R164, R136.reuse, R166, R148 ;  /* 0x000000a688a4723c */ /* 0x040fe20000041894 */
[----:B------:R-:W4:Y:S07]  /*e610*/  LDSM.16.MT88.4 R148, [R197+0x1000] ;  /* 0x00100000c594783b */ /* 0x000f2e0000004200 */
[----:B------:R-:W-:Y:S01]  /*e620*/  HMMA.16816.F32.BF16 R48, R136, R50, R72 ;  /* 0x000000328830723c */ /* 0x000fe20000041848 */
[----:B------:R-:W5:Y:S07]  /*e630*/  LDSM.16.MT88.4 R72, [R196+0x2800] ;  /* 0x00280000c448783b */ /* 0x000f6e0000004200 */
[----:B------:R-:W-:Y:S08]  /*e640*/  HMMA.16816.F32.BF16 R28, R12, R16, R28 ;  /* 0x000000100c1c723c */ /* 0x000ff0000004181c */
[C---:B-1----:R-:W-:Y:S08]  /*e650*/  HMMA.16816.F32.BF16 R108, R136.reuse, R112, R108 ;  /* 0x00000070886c723c */ /* 0x042ff0000004186c */
[----:B------:R-:W-:Y:S01]  /*e660*/  HMMA.16816.F32.BF16 R112, R136, R114, R120 ;  /* 0x000000728870723c */ /* 0x000fe20000041878 */
[----:B------:R-:W1:Y:S07]  /*e670*/  LDSM.16.MT88.4 R120, [R147+0x5800] ;  /* 0x005800009378783b */ /* 0x000e6e0000004200 */
[----:B------:R-:W-:Y:S01]  /*e680*/  HMMA.16816.F32.BF16 R20, R12, R18, R20 ;  /* 0x000000120c14723c */ /* 0x000fe20000041814 */
[----:B------:R-:W-:Y:S07]  /*e690*/  LDSM.16.MT88.4 R12, [R196+0x5800] ;  /* 0x00580000c40c783b */ /* 0x000fee0000004200 */
[C---:B--2---:R-:W-:Y:S08]  /*e6a0*/  HMMA.16816.F32.BF16 R60, R136.reuse, R64, R216 ;  /* 0x00000040883c723c */ /* 0x044ff000000418d8 */
[----:B------:R-:W-:Y:S01]  /*e6b0*/  HMMA.16816.F32.BF16 R64, R136, R66, R192 ;  /* 0x000000428840723c */ /* 0x000fe200000418c0 */
[----:B------:R-:W-:-:S07]  /*e6c0*/  IADD3 R222, R222, -0x2, RZ ;  /* 0xfffffffedede7810 */ /* 0x000fce0007ffe0ff */
[C---:B----4-:R-:W-:Y:S08]  /*e6d0*/  HMMA.16816.F32.BF16 R152, R136.reuse, R148, R152 ;  /* 0x000000948898723c */ /* 0x050ff00000041898 */
[C---:B-----5:R-:W-:Y:S08]  /*e6e0*/  HMMA.16816.F32.BF16 R68, R136.reuse, R72, R184 ;  /* 0x000000488844723c */ /* 0x060ff000000418b8 */
[C---:B-1----:R-:W-:Y:S08]  /*e6f0*/  HMMA.16816.F32.BF16 R116, R136.reuse, R120, R116 ;  /* 0x000000788874723c */ /* 0x042ff00000041874 */
[----:B------:R-:W-:Y:S01]  /*e700*/  HMMA.16816.F32.BF16 R120, R136, R122, R128 ;  /* 0x0000007a8878723c */ /* 0x000fe20000041880 */
[----:B------:R-:W1:Y:S01]  /*e710*/  LDSM.16.MT88.4 R128, [R197+0x5800] ;  /* 0x00580000c580783b */ /* 0x000e620000004200 */
[----:B------:R-:W-:-:S04]  /*e720*/  IMAD.SHL.U32 R193, R220, 0x80, RZ ;  /* 0x00000080dcc17824 */ /* 0x000fc800078e00ff */
[----:B------:R-:W-:Y:S02]  /*e730*/  @P6 IMAD.HI.U32 R2, R193, c[0x0][0x2c8], RZ ;  /* 0x0000b200c1026a27 */ /* 0x000fe400078e00ff */
[----:B------:R-:W-:Y:S02]  /*e740*/  HMMA.16816.F32.BF16 R148, R136, R150, R52 ;  /* 0x000000968894723c */ /* 0x000fe40000041834 */
[----:B------:R-:W-:Y:S01]  /*e750*/  IMAD.MOV.U32 R0, RZ, RZ, R193 ;  /* 0x000000ffff007224 */ /* 0x000fe200078e00c1 */
[----:B------:R-:W-:Y:S02]  /*e760*/  @P6 SHF.R.U32.HI R0, RZ, c[0x0][0x2cc], R2 ;  /* 0x0000b300ff006a19 */ /* 0x000fe40000011602 */
[----:B------:R-:W-:-:S03]  /*e770*/  ISETP.GE.AND P6, PT, R221, 0x1, PT ;  /* 0x00000001dd00780c */ /* 0x000fc60003fc6270 */
[C---:B------:R-:W-:Y:S08]  /*e780*/  HMMA.16816.F32.BF16 R52, R136.reuse, R56, R244 ;  /* 0x000000388834723c */ /* 0x040ff000000418f4 */
[C---:B------:R-:W-:Y:S08]  /*e790*/  HMMA.16816.F32.BF16 R56, R136.reuse, R58, R248 ;  /* 0x0000003a8838723c */ /* 0x040ff000000418f8 */
[C---:B------:R-:W-:Y:S08]  /*e7a0*/  HMMA.16816.F32.BF16 R72, R136.reuse, R74, R188 ;  /* 0x0000004a8848723c */ /* 0x040ff000000418bc */
[C---:B-1----:R-:W-:Y:S08]  /*e7b0*/  HMMA.16816.F32.BF16 R124, R136.reuse, R128, R124 ;  /* 0x00000080887c723c */ /* 0x042ff0000004187c */
[C---:B------:R-:W-:Y:S08]  /*e7c0*/  HMMA.16816.F32.BF16 R128, R136.reuse, R130, R132 ;  /* 0x000000828880723c */ /* 0x040ff00000041884 */
[C---:B------:R-:W-:Y:S08]  /*e7d0*/  HMMA.16816.F32.BF16 R132, R136.reuse, R12, R28 ;  /* 0x0000000c8884723c */ /* 0x040ff0000004181c */
[----:B------:R-:W-:Y:S01]  /*e7e0*/  HMMA.16816.F32.BF16 R136, R136, R14, R20 ;  /* 0x0000000e8888723c */ /* 0x000fe20000041814 */
[----:B---3--:R-:W-:-:S04]  /*e7f0*/  IADD3 R0, -R3, R4, R0 ;  /* 0x0000000403007210 */ /* 0x008fc80007ffe100 */
        /* <DEDUP_REMOVED lines=12> */
.L_x_4503:
[----:B------:R-:W-:-:S13]  /*e8c0*/  ISETP.NE.AND P0, PT, R221, 0x1, PT ;  /* 0x00000001dd00780c */ /* 0x000fda0003f05270 */
[----:B------:R-:W-:-:S05]  /*e8d0*/  @P0 IMAD.HI.U32 R0, R2, c[0x0][0x330], RZ ;  /* 0x0000cc0002000a27 */ /* 0x000fca00078e00ff */
[----:B------:R-:W-:Y:S02]  /*e8e0*/  @P0 SHF.R.U32.HI R2, RZ, c[0x0][0x334], R0 ;  /* 0x0000cd00ff020a19 */ /* 0x000fe40000011600 */
.L_x_4504:
[----:B------:R-:W-:Y:S05]  /*e8f0*/  BSYNC B0 ;  /* 0x0000000000007941 */ /* 0x000fea0003800000 */
.L_x_4502:
[----:B------:R-:W-:-:S05]  /*e900*/  IMAD R2, R2, R221, c[0x0][0x32c] ;  /* 0x0000cb0002027624 */ /* 0x000fca00078e02dd */
[----:B------:R-:W-:-:S05]  /*e910*/  IMNMX R3, R3, R2, PT ;  /* 0x0000000203037217 */ /* 0x000fca0003800200 */
.L_x_4501:
[----:B------:R-:W-:-:S05]  /*e920*/  IMAD.HI R3, R3, 0x2aaaaaab, RZ ;  /* 0x2aaaaaab03037827 */ /* 0x000fca00078e02ff */
[----:B------:R-:W-:-:S04]  /*e930*/  SHF.R.U32.HI R0, RZ, 0x1f, R3 ;  /* 0x0000001fff007819 */ /* 0x000fc80000011603 */
[----:B------:R-:W-:-:S04]  /*e940*/  LEA.HI.SX32 R3, R3, R0, 0x1d ;  /* 0x0000000003037211 */ /* 0x000fc800078feaff */
[----:B------:R-:W-:-:S04]  /*e950*/  IMNMX R194, R237, R3, !PT ;  /* 0x00000003edc27217 */ /* 0x000fc80007800200 */
[----:B------:R-:W-:-:S13]  /*e960*/  ISETP.GE.AND P0, PT, R222, R194, PT ;  /* 0x000000c2de00720c */ /* 0x000fda0003f06270 */
[----:B------:R-:W-:Y:S05]  /*e970*/  @!P0 BRA `(.L_x_4505) ;  /* 0x0000377000008947 */ /* 0x000fea0003800000 */
[----:B------:R-:W-:Y:S02]  /*e980*/  ULDC UR4, c[0x0][0x324] ;  /* 0x0000c90000047ab9 */ /* 0x000fe40000000800 */
[----:B------:R-:W-:Y:S02]  /*e990*/  ULOP3.LUT UR6, URZ, UR4, URZ, 0x33, !UPT ;  /* 0x000000043f067292 */ /* 0x000fe4000f8e333f */
.L_x_4518:
        /* <DEDUP_REMOVED lines=19> */
[----:B------:R-:W-:Y:S01]  /*ead0*/  IMAD.WIDE.U32 R2, R222, c[0x0][0x208], RZ ;  /* 0x00008200de027a25 */ /* 0x000fe200078e00ff */
        /* <DEDUP_REMOVED lines=17> */
[--C-:B------:R-:W-:Y:S02]  /*ebf0*/  IADD3.X R4, R0, RZ, R229.reuse, P1, P0 ;  /* 0x000000ff00047210 */ /* 0x100fe40000fe04e5 */
[C---:B-----5:R-:W-:Y:S04]  /*ec00*/  LEA R12, P0, R3.reuse, c[0x0][0x1f8], 0x1 ;  /* 0x00007e00030c7a11 */ /* 0x060fe800078008ff */
[----:B------:R-:W-:Y:S01]  /*ec10*/  LEA.HI.X R13, R3, c[0x0][0x1fc], R4, 0x1, P0 ;  /* 0x00007f00030d7a11 */ /* 0x000fe200000f0c04 */
[----:B------:R-:W-:Y:S01]  /*ec20*/  @!P2 IMAD.MOV.U32 R3, RZ, RZ, c[0x0][0x208] ;  /* 0x00008200ff03a624 */ /* 0x000fe200078e00ff */
[--C-:B------:R-:W-:Y:S03]  /*ec30*/  IADD3 R4, P1, P0, R2, 0x80, R226.reuse ;  /* 0x0000008002047810 */ /* 0x100fe6000783e0e2 */
[----:B------:R5:W-:Y:S02]  /*ec40*/  LDGSTS.E.BYPASS.LTC128B.128 [R215+0x5880], [R12.64], !P6 ;  /* 0x058800000cd77fae */ /* 0x000be4000f101d4c */
[--C-:B-----5:R-:W-:Y:S01]  /*ec50*/  IADD3.X R13, R0, RZ, R229.reuse, P1, P0 ;  /* 0x000000ff000d7210 */ /* 0x120fe20000fe04e5 */
        /* <DEDUP_REMOVED lines=12> */
[--C-:B------:R-:W-:Y:S01]  /*ed20*/  @!P2 IMAD.X R4, R0, 0x1, R229.reuse, P0 ;  /* 0x000000010004a824 */ /* 0x100fe200000e06e5 */
[C---:B-----5:R-:W-:Y:S04]  /*ed30*/  @!P2 LEA R12, P0, R3.reuse, c[0x0][0x1f8], 0x1 ;  /* 0x00007e00030caa11 */ /* 0x060fe800078008ff */
[----:B------:R-:W-:Y:S02]  /*ed40*/  @!P2 LEA.HI.X R13, R3, c[0x0][0x1fc], R4, 0x1, P0 ;  /* 0x00007f00030daa11 */ /* 0x000fe400000f0c04 */
[----:B------:R-:W-:Y:S03]  /*ed50*/  @!P2 IADD3 R3, P1, P0, R2, 0x40, R226 ;  /* 0x000000400203a810 */ /* 0x000fe6000783e0e2 */
[----:B------:R5:W-:Y:S01]  /*ed60*/  @!P2 LDGSTS.E.BYPASS.LTC128B.128 [R223+0x5080], [R12.64], !P3 ;  /* 0x050800000cdfafae */ /* 0x000be2000d901d4c */
[--C-:B------:R-:W-:Y:S02]  /*ed70*/  @!P2 IADD3.X R4, R0, RZ, R229.reuse, P1, P0 ;  /* 0x000000ff0004a210 */ /* 0x100fe40000fe04e5 */
[C---:B-----5:R-:W-:Y:S04]  /*ed80*/  @!P2 LEA R12, P0, R3.reuse, c[0x0][0x1f8], 0x1 ;  /* 0x00007e00030caa11 */ /* 0x060fe800078008ff */
[----:B------:R-:W-:Y:S02]  /*ed90*/  @!P2 LEA.HI.X R13, R3, c[0x0][0x1fc], R4, 0x1, P0 ;  /* 0x00007f00030daa11 */ /* 0x000fe400000f0c04 */
[--C-:B------:R-:W-:Y:S03]  /*eda0*/  @!P2 IADD3 R3, P1, P0, R2, 0x80, R226.reuse ;  /* 0x000000800203a810 */ /* 0x100fe6000783e0e2 */
[----:B------:R5:W-:Y:S01]  /*edb0*/  @!P2 LDGSTS.E.BYPASS.LTC128B.128 [R223+0x6880], [R12.64], !P6 ;  /* 0x068800000cdfafae */ /* 0x000be2000f101d4c */
[--C-:B------:R-:W-:Y:S02]  /*edc0*/  @!P2 IADD3.X R14, R0, RZ, R229.reuse, P1, P0 ;  /* 0x000000ff000ea210 */ /* 0x100fe40000fe04e5 */
        /* <DEDUP_REMOVED lines=8> */
.L_x_4507:
[----:B------:R-:W-:Y:S05]  /*ee50*/  BSYNC B0 ;  /* 0x0000000000007941 */ /* 0x000fea0003800000 */
.L_x_4506:
        /* <DEDUP_REMOVED lines=27> */
[----:B------:R-:W2:Y:S05]  /*f010*/  LDSM.16.M88.4 R172, [R9+0x800] ;  /* 0x0008000009ac783b */ /* 0x000eaa0000000200 */
[----:B------:R-:W3:Y:S02]  /*f020*/  LDSM.16.M88.4 R184, [R9+0x1000] ;  /* 0x0010000009b8783b */ /* 0x000ee40000000200 */
        /* <DEDUP_REMOVED lines=8> */
[----:B------:R-:W2:Y:S05]  /*f0b0*/  LDSM.16.M88.4 R176, [R145+0x2000] ;  /* 0x0020000091b0783b */ /* 0x000eaa0000000200 */
[----:B------:R-:W3:Y:S02]  /*f0c0*/  LDSM.16.M88.4 R184, [R145+0x2800] ;  /* 0x0028000091b8783b */ /* 0x000ee40000000200 */
        /* <DEDUP_REMOVED lines=8> */
[----:B------:R-:W2:Y:S05]  /*f150*/  LDSM.16.M88.4 R172, [R203] ;  /* 0x00000000cbac783b */ /* 0x000eaa0000000200 */
[----:B------:R-:W3:Y:S02]  /*f160*/  LDSM.16.M88.4 R184, [R204] ;  /* 0x00000000ccb8783b */ /* 0x000ee40000000200 */
        /* <DEDUP_REMOVED lines=110> */
[----:B------:R-:W-:Y:S02]  /*f850*/  IADD3 R0, R222, -0x1, RZ ;  /* 0xffffffffde007810 */ /* 0x000fe40007ffe0ff */
        /* <DEDUP_REMOVED lines=59> */
.L_x_4509:
[----:B------:R-:W-:Y:S05]  /*fc10*/  BSYNC B0 ;  /* 0x0000000000007941 */ /* 0x000fea0003800000 */
.L_x_4508:
[----:B------:R-:W-:Y:S01]  /*fc20*/  LOP3.LUT R214, R214, 0xffffffbf, RZ, 0xc0, !PT ;  /* 0xffffffbfd6d67812 */ /* 0x000fe200078ec0ff */
[----:B------:R-:W2:Y:S01]  /*fc30*/  LDL R193, [R1+0x4] ;  /* 0x0000040001c17983 */ /* 0x000ea20000100800 */
[----:B------:R-:W-:Y:S02]  /*fc40*/  IMAD.MOV.U32 R0, RZ, RZ, c[0x0][0x2c4] ;  /* 0x0000b100ff007624 */ /* 0x000fe400078e00ff */
[----:B-1----:R-:W-:Y:S02]  /*fc50*/  IMAD R2, R222, -0x30, RZ ;  /* 0xffffffd0de027824 */ /* 0x002fe400078e02ff */
[----:B------:R-:W0:Y:S01]  /*fc60*/  LDGDEPBAR ;  /* 0x00000000000079af */ /* 0x000e220000000000 */
[----:B------:R-:W-:Y:S01]  /*fc70*/  ISETP.NE.AND P0, PT, R0, 0x1, PT ;  /* 0x000000010000780c */ /* 0x000fe20003f05270 */
[----:B------:R-:W-:Y:S11]  /*fc80*/  IMAD.IADD R175, R2, 0x1, -R234 ;  /* 0x0000000102af7824 */ /* 0x000ff600078e0aea */
[----:B------:R-:W-:Y:S01]  /*fc90*/  @!UPT UIADD3 URZ, URZ, URZ, URZ ;  /* 0x0000003f3f3ff290 */ /* 0x000fe2000fffe03f */
[----:B------:R-:W-:Y:S01]  /*fca0*/  @P0 LOP3.LUT R214, R214, 0x40, RZ, 0xfc, !PT ;  /* 0x00000040d6d60812 */ /* 0x000fe200078efcff */
[----:B--2---:R-:W-:Y:S05]  /*fcb0*/  IMAD R172, R193, 0x80, R240 ;  /* 0x00000080c1ac7824 */ /* 0x004fea00078e02f0 */
[----:B------:R-:W-:Y:S05]  /*fcc0*/  IADD3 R172, R238, R172, R239 ;  /* 0x000000aceeac7210 */ /* 0x000fea0007ffe0ef */
[----:B------:R-:W-:Y:S05]  /*fcd0*/  @P0 IMAD.HI.U32 R0, R172, c[0x0][0x2c8], RZ ;  /* 0x0000b200ac000a27 */ /* 0x000fea00078e00ff */
[----:B------:R-:W-:Y:S02]  /*fce0*/  @P0 SHF.R.U32.HI R172, RZ, c[0x0][0x2cc], R0 ;  /* 0x0000b300ffac0a19 */ /* 0x000fe40000011600 */
[----:B------:R-:W-:Y:S02]  /*fcf0*/  ISETP.GE.AND P0, PT, R221, 0x1, PT ;  /* 0x00000001dd00780c */ /* 0x000fe40003f06270 */
[----:B------:R-:W-:Y:S01]  /*fd00*/  IADD3 R0, -R234, 0x1, R2 ;  /* 0x00000001ea007810 */ /* 0x000fe20007ffe102 */
[----:B------:R-:W1:Y:S03]  /*fd10*/  SHFL.IDX PT, R4, R172, RZ, 0x1c1f ;  /* 0x001c1fffac047589 */ /* 0x000e6600000e0000 */
[----:B------:R-:W-:Y:S04]  /*fd20*/  IADD3 R0, -R233, R0, R5 ;  /* 0x00000000e9007210 */ /* 0x000fe80007ffe105 */
[C---:B------:R-:W-:Y:S02]  /*fd30*/  IADD3 R174, R0.reuse, c[0x0][0x328], RZ ;  /* 0x0000ca0000ae7a10 */ /* 0x040fe40007ffe0ff */
[----:B------:R-:W-:Y:S03]  /*fd40*/  IADD3 R173, R0, UR6, RZ ;  /* 0x0000000600ad7c10 */ /* 0x000fe6000fffe0ff */
        /* <DEDUP_REMOVED lines=16> */
.L_x_4512:
[----:B------:R-:W-:Y:S04]  /*fe50*/  MOV R176, c[0x0][0x32c] ;  /* 0x0000cb0000b07a02 */ /* 0x000fe80000000f00 */
[----:B------:R-:W-:Y:S11]  /*fe60*/  ISETP.NE.AND P0, PT, R176, 0x1, PT ;  /* 0x00000001b000780c */ /* 0x000ff60003f05270 */
[----:B------:R-:W-:Y:S02]  /*fe70*/  @!UPT UIADD3 URZ, URZ, URZ, URZ ;  /* 0x0000003f3f3ff290 */ /* 0x000fe4000fffe03f */
[----:B------:R-:W-:Y:S05]  /*fe80*/  @P0 IMAD.HI.U32 R176, R4, c[0x0][0x330], RZ ;  /* 0x0000cc0004b00a27 */ /* 0x000fea00078e00ff */
[----:B------:R-:W-:Y:S02]  /*fe90*/  @P0 SHF.R.U32.HI R4, RZ, c[0x0][0x334], R176 ;  /* 0x0000cd00ff040a19 */ /* 0x000fe400000116b0 */
.L_x_4513:
[----:B------:R-:W-:Y:S05]  /*fea0*/  BSYNC B0 ;  /* 0x0000000000007941 */ /* 0x000fea0003800000 */
.L_x_4511:
[----:B------:R-:W-:Y:S05]  /*feb0*/  IMAD R4, R4, c[0x0][0x32c], R175 ;  /* 0x0000cb0004047a24 */ /* 0x000fea00078e02af */
[----:B------:R-:W-:Y:S02]  /*fec0*/  IMNMX R0, R0, R4, !PT ;  /* 0x0000000400007217 */ /* 0x000fe40007800200 */
[----:B------:R-:W-:Y:S04]  /*fed0*/  IADD3 R4, R4, c[0x0][0x32c], RZ ;  /* 0x0000cb0004047a10 */ /* 0x000fe80007ffe0ff */
[----:B------:R-:W-:Y:S02]  /*fee0*/  IMNMX R3, R3, R4, PT ;  /* 0x0000000403037217 */ /* 0x000fe40003800200 */
.L_x_4510:
        /* <DEDUP_REMOVED lines=8> */
[----:B------:R-:W-:Y:S02]  /*ff70*/  ISETP.GT.AND P0, PT, R0, 0x1, !P0 ;  /* 0x000000010000780c */ /* 0x000fe40004704270 */
[----:B------:R-:W-:Y:S02]  /*ff80*/  LOP3.LUT R214, R214, 0xfffffff7, RZ, 0xc0, !PT ;  /* 0xfffffff7d6d67812 */ /* 0x000fe400078ec0ff */
[----:B------:R-:W-:Y:S02]  /*ff90*/  ISETP.LT.OR P0, PT, R3, 0x2, P0 ;  /* 0x000000020300780c */ /* 0x000fe40000701670 */
[----:B------:R-:W-:Y:S02]  /*ffa0*/  @P1 LOP3.LUT R214, R214, 0x8, RZ, 0xfc, !PT ;  /* 0x00000008d6d61812 */ /* 0x000fe400078efcff */
[----:B------:R-:W-:Y:S02]  /*ffb0*/  FSEL R177, R13, -INF , !P0 ;  /* 0xff8000000db17808 */ /* 0x000fe40004000000 */
[----:B------:R-:W-:Y:S02]  /*ffc0*/  ISETP.GT.AND P0, PT, R0, 0x8, !P1 ;  /* 0x000000080000780c */ /* 0x000fe40004f04270 */
[----:B------:R-:W-:Y:S02]  /*ffd0*/  ISETP.GE.AND P1, PT, R2, 0xa, PT ;  /* 0x0000000a0200780c */ /* 0x000fe40003f26270 */
[C---:B------:R-:W-:Y:S02]  /*ffe0*/  ISETP.LT.OR P0, PT, R3.reuse, 0x9, P0 ;  /* 0x000000090300780c */ /* 0x040fe40000701670 */
[----:B------:R-:W-:Y:S02]  /*fff0*/  LOP3.LUT R214, R214, 0xfffffffb, RZ, 0xc0, !PT ;  /* 0xfffffffbd6d67812 */ /* 0x000fe400078ec0ff */
[----:B------:R-:W-:Y:S02]  /*10000*/  FSEL R176, R16, -INF , !P0 ;  /* 0xff80000010b07808 */ /* 0x000fe40004000000 */
[----:B------:R-:W-:Y:S02]  /*10010*/  ISETP.GT.AND P0, PT, R0, 0x9, !P1 ;  /* 0x000000090000780c */ /* 0x000fe40004f04270 */
[----:B------:R-:W-:Y:S02]  /*10020*/  ISETP.GE.AND P2, PT, R2, 0x29, PT ;  /* 0x000000290200780c */ /* 0x000fe40003f46270 */
[----:B------:R-:W-:Y:S02]  /*10030*/  ISETP.LT.OR P0, PT, R3, 0xa, P0 ;  /* 0x0000000a0300780c */ /* 0x000fe40000701670 */
[----:B------:R-:W-:Y:S02]  /*10040*/  @P1 LOP3.LUT R214, R214, 0x4, RZ, 0xfc, !PT ;  /* 0x00000004d6d61812 */ /* 0x000fe400078efcff */
[----:B------:R-:W-:Y:S02]  /*10050*/  ISETP.GE.AND P1, PT, R2, 0x11, PT ;  /* 0x000000110200780c */ /* 0x000fe40003f26270 */
[----:B------:R-:W-:Y:S02]  /*10060*/  FSEL R17, R17, -INF , !P0 ;  /* 0xff80000011117808 */ /* 0x000fe40004000000 */
[----:B------:R-:W-:Y:S02]  /*10070*/  LOP3.LUT R214, R214, 0xfffffffd, RZ, 0xc0, !PT ;  /* 0xfffffffdd6d67812 */ /* 0x000fe400078ec0ff */
[----:B------:R-:W-:Y:S04]  /*10080*/  ISETP.GT.AND P0, PT, R0, 0x10, !P1 ;  /* 0x000000100000780c */ /* 0x000fe80004f04270 */
[C---:B------:R-:W-:Y:S03]  /*10090*/  ISETP.LT.OR P0, PT, R3.reuse, 0x11, P0 ;  /* 0x000000110300780c */ /* 0x040fe60000701670 */
[----:B------:R-:W-:Y:S02]  /*100a0*/  @P1 LOP3.LUT R214, R214, 0x2, RZ, 0xfc, !PT ;  /* 0x00000002d6d61812 */ /* 0x000fe400078efcff */
[----:B------:R-:W-:Y:S02]  /*100b0*/  ISETP.GE.AND P1, PT, R2, 0x12, PT ;  /* 0x000000120200780c */ /* 0x000fe40003f26270 */
[----:B------:R-:W-:Y:S02]  /*100c0*/  FSEL R20, R20, -INF , !P0 ;  /* 0xff80000014147808 */ /* 0x000fe40004000000 */
[----:B------:R-:W-:Y:S02]  /*100d0*/  ISETP.GT.AND P0, PT, R0, 0x11, !P1 ;  /* 0x000000110000780c */ /* 0x000fe40004f04270 */
[----:B------:R-:W-:Y:S02]  /*100e0*/  LOP3.LUT R214, R214, 0xfffffffe, RZ, 0xc0, !PT ;  /* 0xfffffffed6d67812 */ /* 0x000fe400078ec0ff */
[----:B------:R-:W-:Y:S04]  /*100f0*/  ISETP.LT.OR P0, PT, R3, 0x12, P0 ;  /* 0x000000120300780c */ /* 0x000fe80000701670 */
[----:B------:R-:W-:Y:S02]  /*10100*/  FSEL R21, R21, -INF , !P0 ;  /* 0xff80000015157808 */ /* 0x000fe40004000000 */
[----:B------:R-:W-:Y:S02]  /*10110*/  ISETP.GT.AND P0, PT, R0, 0x18, !P6 ;  /* 0x000000180000780c */ /* 0x000fe40007704270 */
[----:B------:R-:W-:Y:S02]  /*10120*/  @P1 LOP3.LUT R214, R214, 0x1, RZ, 0xfc, !PT ;  /* 0x00000001d6d61812 */ /* 0x000fe400078efcff */
[C---:B------:R-:W-:Y:S02]  /*10130*/  ISETP.LT.OR P0, PT, R3.reuse, 0x19, P0 ;  /* 0x000000190300780c */ /* 0x040fe40000701670 */
        /* <DEDUP_REMOVED lines=16> */
[C---:B------:R-:W-:Y:S04]  /*10240*/  ISETP.LT.OR P0, PT, R3.reuse, 0x1, P0 ;  /* 0x000000010300780c */ /* 0x040fe80000701670 */
        /* <DEDUP_REMOVED lines=25> */
.L_x_4516:
[----:B------:R-:W-:Y:S04]  /*103e0*/  MOV R2, c[0x0][0x32c] ;  /* 0x0000cb0000027a02 */ /* 0x000fe80000000f00 */
[----:B------:R-:W-:Y:S11]  /*103f0*/  ISETP.NE.AND P0, PT, R2, 0x1, PT ;  /* 0x000000010200780c */ /* 0x000ff60003f05270 */
[----:B------:R-:W-:Y:S02]  /*10400*/  @!UPT UIADD3 URZ, URZ, URZ, URZ ;  /* 0x0000003f3f3ff290 */ /* 0x000fe4000fffe03f */
[----:B------:R-:W-:Y:S05]  /*10410*/  @P0 IMAD.HI.U32 R2, R0, c[0x0][0x330], RZ ;  /* 0x0000cc0000020a27 */ /* 0x000fea00078e00ff */
[----:B------:R-:W-:Y:S02]  /*10420*/  @P0 SHF.R.U32.HI R0, RZ, c[0x0][0x334], R2 ;  /* 0x0000cd00ff000a19 */ /* 0x000fe40000011602 */
.L_x_4517:
[----:B------:R-:W-:Y:S05]  /*10430*/  BSYNC B0 ;  /* 0x0000000000007941 */ /* 0x000fea0003800000 */
.L_x_4515:
[----:B------:R-:W-:Y:S05]  /*10440*/  IMAD R0, R0, c[0x0][0x32c], R175 ;  /* 0x0000cb0000007a24 */ /* 0x000fea00078e02af */
[----:B------:R-:W-:Y:S02]  /*10450*/  IMNMX R12, R12, R0, !PT ;  /* 0x000000000c0c7217 */ /* 0x000fe40007800200 */
[----:B------:R-:W-:Y:S04]  /*10460*/  IADD3 R0, R0, c[0x0][0x32c], RZ ;  /* 0x0000cb0000007a10 */ /* 0x000fe80007ffe0ff */
[----:B------:R-:W-:Y:S02]  /*10470*/  IMNMX R13, R13, R0, PT ;  /* 0x000000000d0d7217 */ /* 0x000fe40003800200 */
.L_x_4514:
        /* <DEDUP_REMOVED lines=50> */
[----:B------:R-:W3:Y:S03]  /*107a0*/  MUFU.EX2 R174, R176 ;  /* 0x000000b000ae7308 */ /* 0x000ee60000000800 */
[----:B------:R-:W-:Y:S01]  /*107b0*/  ISETP.GT.AND P0, PT, R12, 0x9, !P0 ;  /* 0x000000090c00780c */ /* 0x000fe20004704270 */
[C---:B-1----:R-:W-:Y:S02]  /*107c0*/  FFMA.FTZ R2, R0.reuse, R230, R16 ;  /* 0x000000e600027223 */ /* 0x042fe40000010010 */
[C---:B------:R-:W-:Y:S01]  /*107d0*/  FMUL.FTZ R28, R0.reuse, R152 ;  /* 0x00000098001c7220 */ /* 0x040fe20000410000 */
[----:B------:R-:W-:Y:S01]  /*107e0*/  ISETP.LT.OR P0, PT, R13, 0xa, P0 ;  /* 0x0000000a0d00780c */ /* 0x000fe20000701670 */
[C---:B------:R-:W-:Y:S02]  /*107f0*/  FMUL.FTZ R29, R0.reuse, R153 ;  /* 0x00000099001d7220 */ /* 0x040fe40000410000 */
[----:B------:R-:W1:Y:S01]  /*10800*/  MUFU.EX2 R17, R17 ;  /* 0x0000001100117308 */ /* 0x000e620000000800 */
[----:B------:R-:W-:Y:S01]  /*10810*/  FSEL R175, R19, -INF , !P0 ;  /* 0xff80000013af7808 */ /* 0x000fe20004000000 */
[----:B------:R-:W-:Y:S01]  /*10820*/  FMUL.FTZ R32, R0, R148 ;  /* 0x0000009400207220 */ /* 0x000fe20000410000 */
[----:B------:R-:W-:Y:S01]  /*10830*/  LOP3.LUT P0, RZ, R214, 0x2, RZ, 0xc0, !PT ;  /* 0x00000002d6ff7812 */ /* 0x000fe2000780c0ff */
[C---:B------:R-:W-:Y:S02]  /*10840*/  FMUL.FTZ R33, R0.reuse, R149 ;  /* 0x0000009500217220 */ /* 0x040fe40000410000 */
[----:B------:R-:W-:Y:S01]  /*10850*/  FMUL.FTZ R20, R0, R160 ;  /* 0x000000a000147220 */ /* 0x000fe20000410000 */
[----:B------:R-:W-:Y:S01]  /*10860*/  ISETP.GT.AND P0, PT, R12, 0x10, !P0 ;  /* 0x000000100c00780c */ /* 0x000fe20004704270 */
[C---:B------:R-:W-:Y:S02]  /*10870*/  FMUL.FTZ R21, R0.reuse, R161 ;  /* 0x000000a100157220 */ /* 0x040fe40000410000 */
[C---:B------:R-:W-:Y:S01]  /*10880*/  FMUL.FTZ R24, R0.reuse, R156 ;  /* 0x0000009c00187220 */ /* 0x040fe20000410000 */
[C---:B------:R-:W-:Y:S01]  /*10890*/  ISETP.LT.OR P0, PT, R13.reuse, 0x11, P0 ;  /* 0x000000110d00780c */ /* 0x040fe20000701670 */
[C---:B------:R-:W-:Y:S01]  /*108a0*/  FMUL.FTZ R25, R0.reuse, R157 ;  /* 0x0000009d00197220 */ /* 0x040fe20000410000 */
[----:B------:R-:W-:Y:S01]  /*108b0*/  MUFU.EX2 R156, R187 ;  /* 0x000000bb009c7308 */ /* 0x000fe20000000800 */
[----:B------:R-:W-:Y:S01]  /*108c0*/  FMUL.FTZ R36, R0, R36 ;  /* 0x0000002400247220 */ /* 0x000fe20000410000 */
[----:B------:R-:W-:Y:S01]  /*108d0*/  FSEL R179, R22, -INF , !P0 ;  /* 0xff80000016b37808 */ /* 0x000fe20004000000 */
[----:B------:R-:W-:Y:S01]  /*108e0*/  FMUL.FTZ R37, R0, R37 ;  /* 0x0000002500257220 */ /* 0x000fe20000410000 */
[----:B------:R-:W-:Y:S01]  /*108f0*/  LOP3.LUT P0, RZ, R214, 0x1, RZ, 0xc0, !PT ;  /* 0x00000001d6ff7812 */ /* 0x000fe2000780c0ff */
[C---:B------:R-:W-:Y:S02]  /*10900*/  FMUL.FTZ R40, R0.reuse, R40 ;  /* 0x0000002800287220 */ /* 0x040fe40000410000 */
[----:B------:R-:W-:Y:S01]  /*10910*/  FMUL.FTZ R41, R0, R41 ;  /* 0x0000002900297220 */ /* 0x000fe20000410000 */
[----:B------:R-:W-:Y:S01]  /*10920*/  ISETP.GT.AND P0, PT, R12, 0x11, !P0 ;  /* 0x000000110c00780c */ /* 0x000fe20004704270 */
[C---:B------:R-:W-:Y:S01]  /*10930*/  FMUL.FTZ R44, R0.reuse, R44 ;  /* 0x0000002c002c7220 */ /* 0x040fe20000410000 */
[----:B------:R-:W-:Y:S01]  /*10940*/  MUFU.EX2 R186, R186 ;  /* 0x000000ba00ba7308 */ /* 0x000fe20000000800 */
[C---:B------:R-:W-:Y:S01]  /*10950*/  FMUL.FTZ R45, R0.reuse, R45 ;  /* 0x0000002d002d7220 */ /* 0x040fe20000410000 */
[----:B------:R-:W-:Y:S01]  /*10960*/  ISETP.LT.OR P0, PT, R13, 0x12, P0 ;  /* 0x000000120d00780c */ /* 0x000fe20000701670 */
[C---:B------:R-:W-:Y:S02]  /*10970*/  FMUL.FTZ R48, R0.reuse, R48 ;  /* 0x0000003000307220 */ /* 0x040fe40000410000 */
[C---:B------:R-:W-:Y:S01]  /*10980*/  FMUL.FTZ R49, R0.reuse, R49 ;  /* 0x0000003100317220 */ /* 0x040fe20000410000 */
[----:B------:R-:W-:Y:S01]  /*10990*/  FSEL R178, R23, -INF , !P0 ;  /* 0xff80000017b27808 */ /* 0x000fe20004000000 */
[----:B------:R-:W-:Y:S01]  /*109a0*/  FMUL.FTZ R52, R0, R52 ;  /* 0x0000003400347220 */ /* 0x000fe20000410000 */
[----:B------:R-:W-:Y:S01]  /*109b0*/  ISETP.GT.AND P0, PT, R12, 0x18, !P6 ;  /* 0x000000180c00780c */ /* 0x000fe20007704270 */
[C---:B------:R-:W-:Y:S01]  /*109c0*/  FMUL.FTZ R53, R0.reuse, R53 ;  /* 0x0000003500357220 */ /* 0x040fe20000410000 */
[----:B------:R-:W-:Y:S01]  /*109d0*/  MUFU.EX2 R185, R185 ;  /* 0x000000b900b97308 */ /* 0x000fe20000000800 */
[C---:B------:R-:W-:Y:S01]  /*109e0*/  FMUL.FTZ R56, R0.reuse, R56 ;  /* 0x0000003800387220 */ /* 0x040fe20000410000 */
[C---:B------:R-:W-:Y:S01]  /*109f0*/  ISETP.LT.OR P0, PT, R13.reuse, 0x19, P0 ;  /* 0x000000190d00780c */ /* 0x040fe20000701670 */
[C---:B------:R-:W-:Y:S02]  /*10a00*/  FMUL.FTZ R57, R0.reuse, R57 ;  /* 0x0000003900397220 */ /* 0x040fe40000410000 */
[----:B------:R-:W-:Y:S01]  /*10a10*/  FMUL.FTZ R60, R0, R60 ;  /* 0x0000003c003c7220 */ /* 0x000fe20000410000 */
[----:B------:R-:W-:Y:S01]  /*10a20*/  FSEL R180, R26, -INF , !P0 ;  /* 0xff8000001ab47808 */ /* 0x000fe20004000000 */
        /* <DEDUP_REMOVED lines=11> */
[C---:B------:R-:W-:Y:S02]  /*10ae0*/  FMUL.FTZ R73, R0.reuse, R73 ;  /* 0x0000004900497220 */ /* 0x040fe40000410000 */
[C---:B------:R-:W-:Y:S01]  /*10af0*/  FMUL.FTZ R76, R0.reuse, R76 ;  /* 0x0000004c004c7220 */ /* 0x040fe20000410000 */
[C---:B------:R-:W-:Y:S01]  /*10b00*/  ISETP.LT.OR P0, PT, R13.reuse, 0x21, P0 ;  /* 0x000000210d00780c */ /* 0x040fe20000701670 */
[C---:B------:R-:W-:Y:S02]  /*10b10*/  FMUL.FTZ R77, R0.reuse, R77 ;  /* 0x0000004d004d7220 */ /* 0x040fe40000410000 */
[----:B------:R-:W-:Y:S01]  /*10b20*/  FMUL.FTZ R80, R0, R80 ;  /* 0x0000005000507220 */ /* 0x000fe20000410000 */
[----:B------:R-:W-:Y:S01]  /*10b30*/  FSEL R182, R30, -INF , !P0 ;  /* 0xff8000001eb67808 */ /* 0x000fe20004000000 */
[----:B------:R-:W-:Y:S01]  /*10b40*/  FMUL.FTZ R81, R0, R81 ;  /* 0x0000005100517220 */ /* 0x000fe20000410000 */
[----:B------:R-:W-:Y:S01]  /*10b50*/  ISETP.GT.AND P0, PT, R12, 0x21, !P3 ;  /* 0x000000210c00780c */ /* 0x000fe20005f04270 */
[C---:B------:R-:W-:Y:S02]  /*10b60*/  FMUL.FTZ R84, R0.reuse, R84 ;  /* 0x0000005400547220 */ /* 0x040fe40000410000 */
        /* <DEDUP_REMOVED lines=15> */
[----:B--2---:R-:W-:Y:S01]  /*10c60*/  FADD.FTZ R12, R172, R2 ;  /* 0x00000002ac0c7221 */ /* 0x004fe20000010000 */
[----:B------:R-:W-:Y:S01]  /*10c70*/  FMNMX.FTZ R2, R14, R7, !PT ;  /* 0x000000070e027209 */ /* 0x000fe20007810000 */
[----:B------:R-:W-:Y:S01]  /*10c80*/  FMUL.FTZ R104, R0, R104 ;  /* 0x0000006800687220 */ /* 0x000fe20000410000 */
[----:B------:R-:W-:Y:S01]  /*10c90*/  ISETP.LT.OR P0, PT, R13, 0x2a, P0 ;  /* 0x0000002a0d00780c */ /* 0x000fe20000701670 */
[----:B---3--:R-:W-:Y:S01]  /*10ca0*/  FADD.FTZ R12, R174, R12 ;  /* 0x0000000cae0c7221 */ /* 0x008fe20000010000 */
[----:B------:R-:W-:Y:S01]  /*10cb0*/  FMNMX.FTZ R2, R15, R2, !PT ;  /* 0x000000020f027209 */ /* 0x000fe20007810000 */
[----:B------:R-:W-:Y:S01]  /*10cc0*/  FMUL.FTZ R13, R0, R169 ;  /* 0x000000a9000d7220 */ /* 0x000fe20000410000 */
[----:B------:R-:W-:Y:S01]  /*10cd0*/  FSEL R8, R35, -INF , !P0 ;  /* 0xff80000023087808 */ /* 0x000fe20004000000 */
[----:B-1----:R-:W-:Y:S01]  /*10ce0*/  FADD.FTZ R176, R17, R12 ;  /* 0x0000000c11b07221 */ /* 0x002fe20000010000 */
[----:B------:R-:W-:Y:S01]  /*10cf0*/  FMNMX.FTZ R2, R18, R2, !PT ;  /* 0x0000000212027209 */ /* 0x000fe20007810000 */
[----:B------:R-:W-:Y:S01]  /*10d00*/  FMUL.FTZ R12, R0, R168 ;  /* 0x000000a8000c7220 */ /* 0x000fe20000410000 */
[----:B------:R-:W-:Y:S01]  /*10d10*/  F2FP.BF16.PACK_AB R172, R172, R16 ;  /* 0x00000010acac723e */ /* 0x000fe200000010ff */
[C---:B------:R-:W-:Y:S01]  /*10d20*/  FMUL.FTZ R16, R0.reuse, R164 ;  /* 0x000000a400107220 */ /* 0x040fe20000410000 */
[----:B------:R-:W-:Y:S01]  /*10d30*/  FMNMX.FTZ R2, R175, R2, !PT ;  /* 0x00000002af027209 */ /* 0x000fe20007810000 */
[C---:B------:R-:W-:Y:S01]  /*10d40*/  FMUL.FTZ R105, R0.reuse, R105 ;  /* 0x0000006900697220 */ /* 0x040fe20000410000 */
[----:B------:R-:W-:Y:S01]  /*10d50*/  F2FP.BF16.PACK_AB R174, R17, R174 ;  /* 0x000000ae11ae723e */ /* 0x000fe200000010ff */
        /* <DEDUP_REMOVED lines=24> */
[----:B------:R-:W-:Y:S02]  /*10ee0*/  FMUL.FTZ R137, R0, R137 ;  /* 0x0000008900897220 */ /* 0x000fe40000410000 */
        /* <DEDUP_REMOVED lines=14> */
[----:B------:R-:W-:Y:S04]  /*10fd0*/  FFMA.FTZ R15, R15, c[0x0][0x2d0], -R7 ;  /* 0x0000b4000f0f7a23 */ /* 0x000fe80000010807 */
[----:B------:R2:W-:Y:S10]  /*10fe0*/  MUFU.EX2 R164, R15 ;  /* 0x0000000f00a47308 */ /* 0x0005f40000000800 */
[----:B------:R-:W3:Y:S01]  /*10ff0*/  MUFU.EX2 R173, R173 ;  /* 0x000000ad00ad7308 */ /* 0x000ee20000000800 */
[C---:B-1----:R-:W-:Y:S02]  /*11000*/  FMUL.FTZ R27, R2.reuse, R159 ;  /* 0x0000009f021b7220 */ /* 0x042fe40000410000 */
[C---:B------:R-:W-:Y:S02]  /*11010*/  FMUL.FTZ R34, R2.reuse, R150 ;  /* 0x0000009602227220 */ /* 0x040fe40000410000 */
[C---:B------:R-:W-:Y:S05]  /*11020*/  FMUL.FTZ R35, R2.reuse, R151 ;  /* 0x0000009702237220 */ /* 0x040fea0000410000 */
[----:B------:R1:W-:Y:S01]  /*11030*/  MUFU.EX2 R159, R0 ;  /* 0x00000000009f7308 */ /* 0x0003e20000000800 */
[----:B------:R-:W4:Y:S01]  /*11040*/  LDSM.16.MT88.4 R148, [R146] ;  /* 0x000000009294783b */ /* 0x000f220000004200 */
[C---:B------:R-:W-:Y:S02]  /*11050*/  FMUL.FTZ R26, R2.reuse, R158 ;  /* 0x0000009e021a7220 */ /* 0x040fe40000410000 */
[C---:B------:R-:W-:Y:S02]  /*11060*/  FMUL.FTZ R14, R2.reuse, R170 ;  /* 0x000000aa020e7220 */ /* 0x040fe40000410000 */
[C---:B--2---:R-:W-:Y:S02]  /*11070*/  FMUL.FTZ R15, R2.reuse, R171 ;  /* 0x000000ab020f7220 */ /* 0x044fe40000410000 */
[C---:B------:R-:W-:Y:S02]  /*11080*/  FMUL.FTZ R18, R2.reuse, R166 ;  /* 0x000000a602127220 */ /* 0x040fe40000410000 */
[C---:B------:R-:W-:Y:S02]  /*11090*/  FMUL.FTZ R19, R2.reuse, R167 ;  /* 0x000000a702137220 */ /* 0x040fe40000410000 */
[C---:B------:R-:W-:Y:S02]  /*110a0*/  FMUL.FTZ R22, R2.reuse, R162 ;  /* 0x000000a202167220 */ /* 0x040fe40000410000 */
[----:B---3--:R-:W-:Y:S01]  /*110b0*/  FFMA.FTZ R157, R2, R231, R173 ;  /* 0x000000e7029d7223 */ /* 0x008fe200000100ad */
[----:B------:R-:W-:Y:S01]  /*110c0*/  F2FP.BF16.PACK_AB R173, R164, R173 ;  /* 0x000000ada4ad723e */ /* 0x000fe200000010ff */
[C---:B------:R-:W-:Y:S02]  /*110d0*/  FMUL.FTZ R23, R2.reuse, R163 ;  /* 0x000000a302177220 */ /* 0x040fe40000410000 */
[C---:B------:R-:W-:Y:S02]  /*110e0*/  FMUL.FTZ R30, R2.reuse, R154 ;  /* 0x0000009a021e7220 */ /* 0x040fe40000410000 */
[C---:B------:R-:W-:Y:S02]  /*110f0*/  FMUL.FTZ R31, R2.reuse, R155 ;  /* 0x0000009b021f7220 */ /* 0x040fe40000410000 */
[C---:B------:R-:W-:Y:S01]  /*11100*/  FMUL.FTZ R38, R2.reuse, R38 ;  /* 0x0000002602267220 */ /* 0x040fe20000410000 */
[----:B------:R-:W-:Y:S01]  /*11110*/  LDSM.16.MT88.4 R152, [R146+0x800] ;  /* 0x000800009298783b */ /* 0x000fe20000004200 */
[----:B-1----:R-:W-:Y:S02]  /*11120*/  FFMA.FTZ R0, R175, c[0x0][0x2d0], -R7 ;  /* 0x0000b400af007a23 */ /* 0x002fe40000010807 */
        /* <DEDUP_REMOVED lines=16> */
[----:B------:R-:W-:Y:S01]  /*11230*/  LDSM.16.MT88.4 R164, [R146+0x1000] ;  /* 0x0010000092a4783b */ /* 0x000fe20000004200 */
[C---:B------:R-:W-:Y:S02]  /*11240*/  FMUL.FTZ R66, R2.reuse, R66 ;  /* 0x0000004202427220 */ /* 0x040fe40000410000 */
[C---:B------:R-:W-:Y:S01]  /*11250*/  FMUL.FTZ R67, R2.reuse, R67 ;  /* 0x0000004302437220 */ /* 0x040fe20000410000 */
[C---:B----4-:R-:W-:Y:S05]  /*11260*/  HMMA.16816.F32.BF16 R12, R172.reuse, R148, R12 ;  /* 0x00000094ac0c723c */ /* 0x050fea000004180c */
        /* <DEDUP_REMOVED lines=38> */
[C---:B------:R-:W-:Y:S02]  /*114d0*/  FMUL.FTZ R134, R2.reuse, R134 ;  /* 0x0000008602867220 */ /* 0x040fe40000410000 */
[----:B------:R2:W-:Y:S01]  /*114e0*/  MUFU.EX2 R163, R0 ;  /* 0x0000000000a37308 */ /* 0x0005e20000000800 */
[C---:B------:R-:W-:Y:S02]  /*114f0*/  FMUL.FTZ R135, R2.reuse, R135 ;  /* 0x0000008702877220 */ /* 0x040fe40000410000 */
[C---:B------:R-:W-:Y:S02]  /*11500*/  FMUL.FTZ R138, R2.reuse, R138 ;  /* 0x0000008a028a7220 */ /* 0x040fe40000410000 */
[----:B------:R-:W-:Y:S05]  /*11510*/  FMUL.FTZ R139, R2, R139 ;  /* 0x0000008b028b7220 */ /* 0x000fea0000410000 */
[----:B------:R-:W3:Y:S01]  /*11520*/  MUFU.EX2 R2, R188 ;  /* 0x000000bc00027308 */ /* 0x000ee20000000800 */
[C---:B-1----:R-:W-:Y:S09]  /*11530*/  HMMA.16816.F32.BF16 R28, R172.reuse, R148, R28 ;  /* 0x00000094ac1c723c */ /* 0x042ff2000004181c */
[----:B------:R-:W-:Y:S01]  /*11540*/  MUFU.EX2 R188, R189 ;  /* 0x000000bd00bc7308 */ /* 0x000fe20000000800 */
[C---:B------:R-:W-:Y:S01]  /*11550*/  HMMA.16816.F32.BF16 R32, R172.reuse, R150, R32 ;  /* 0x00000096ac20723c */ /* 0x040fe20000041820 */
[----:B------:R-:W1:Y:S02]  /*11560*/  LDSM.16.MT88.4 R148, [R196] ;  /* 0x00000000c494783b */ /* 0x000e640000004200 */
[--C-:B--2---:R-:W-:Y:S06]  /*11570*/  FFMA.FTZ R0, R178, c[0x0][0x2d0], -R7.reuse ;  /* 0x0000b400b2007a23 */ /* 0x104fec0000010807 */
[----:B------:R2:W4:Y:S03]  /*11580*/  MUFU.EX2 R161, R0 ;  /* 0x0000000000a17308 */ /* 0x0005260000000800 */
[--C-:B--2---:R-:W-:Y:S07]  /*11590*/  FFMA.FTZ R0, R180, c[0x0][0x2d0], -R7.reuse ;  /* 0x0000b400b4007a23 */ /* 0x104fee0000010807 */
[----:B------:R-:W-:Y:S01]  /*115a0*/  MUFU.EX2 R180, R192 ;  /* 0x000000c000b47308 */ /* 0x000fe20000000800 */
[C---:B-1----:R-:W-:Y:S09]  /*115b0*/  HMMA.16816.F32.BF16 R36, R172.reuse, R148, R36 ;  /* 0x00000094ac24723c */ /* 0x042ff20000041824 */
[----:B------:R1:W-:Y:S01]  /*115c0*/  MUFU.EX2 R160, R0 ;  /* 0x0000000000a07308 */ /* 0x0003e20000000800 */
[C---:B------:R-:W-:Y:S01]  /*115d0*/  HMMA.16816.F32.BF16 R40, R172.reuse, R150, R40 ;  /* 0x00000096ac28723c */ /* 0x040fe20000041828 */
[----:B------:R-:W2:Y:S02]  /*115e0*/  LDSM.16.MT88.4 R148, [R146+0x1800] ;  /* 0x001800009294783b */ /* 0x000ea40000004200 */
[----:B-1----:R-:W-:Y:S06]  /*115f0*/  FFMA.FTZ R0, R181, c[0x0][0x2d0], -R7 ;  /* 0x0000b400b5007a23 */ /* 0x002fec0000010807 */
[----:B------:R-:W-:Y:S10]  /*11600*/  MUFU.EX2 R181, R191 ;  /* 0x000000bf00b57308 */ /* 0x000ff40000000800 */
[----:B------:R3:W1:Y:S01]  /*11610*/  MUFU.EX2 R179, R0 ;  /* 0x0000000000b37308 */ /* 0x0006620000000800 */
[C---:B--2---:R-:W-:Y:S08]  /*11620*/  HMMA.16816.F32.BF16 R44, R172.reuse, R148, R44 ;  /* 0x00000094ac2c723c */ /* 0x044ff0000004182c */
[C---:B------:R-:W-:Y:S01]  /*11630*/  HMMA.16816.F32.BF16 R48, R172.reuse, R150, R48 ;  /* 0x00000096ac30723c */ /* 0x040fe20000041830 */
[----:B------:R-:W2:Y:S03]  /*11640*/  LDSM.16.MT88.4 R148, [R147+0x1800] ;  /* 0x001800009394783b */ /* 0x000ea60000004200 */
[----:B---3--:R-:W-:Y:S04]  /*11650*/  FADD.FTZ R0, R2, R176 ;  /* 0x000000b002007221 */ /* 0x008fe80000010000 */
        /* <DEDUP_REMOVED lines=39> */
[----:B-1----:R-:W-:Y:S03]  /*118d0*/  F2FP.BF16.PACK_AB R151, R179, R160 ;  /* 0x000000a0b397723e */ /* 0x002fe600000010ff */
[----:B------:R-:W-:Y:S01]  /*118e0*/  F2FP.BF16.PACK_AB R172, R181, R180 ;  /* 0x000000b4b5ac723e */ /* 0x000fe200000010ff */
[----:B------:R-:W-:Y:S01]  /*118f0*/  FADD.FTZ R2, R163, R2 ;  /* 0x00000002a3027221 */ /* 0x000fe20000010000 */
[----:B------:R-:W-:Y:S01]  /*11900*/  F2FP.BF16.PACK_AB R174, R188, R187 ;  /* 0x000000bbbcae723e */ /* 0x000fe200000010ff */
[--C-:B------:R-:W-:Y:S01]  /*11910*/  FFMA.FTZ R0, R182, c[0x0][0x2d0], -R7.reuse ;  /* 0x0000b400b6007a23 */ /* 0x100fe20000010807 */
[C---:B------:R-:W-:Y:S03]  /*11920*/  HMMA.16816.F32.BF16 R12, R148.reuse, R152, R12 ;  /* 0x00000098940c723c */ /* 0x040fe6000004180c */
[----:B------:R1:W-:Y:S02]  /*11930*/  MUFU.EX2 R177, R0 ;  /* 0x0000000000b17308 */ /* 0x0003e40000000800 */
[----:B------:R-:W-:Y:S03]  /*11940*/  FADD.FTZ R2, R161, R2 ;  /* 0x00000002a1027221 */ /* 0x000fe60000010000 */
[C---:B------:R-:W-:Y:S01]  /*11950*/  HMMA.16816.F32.BF16 R16, R148.reuse, R154, R16 ;  /* 0x0000009a9410723c */ /* 0x040fe20000041810 */
[----:B------:R-:W2:Y:S03]  /*11960*/  LDSM.16.MT88.4 R152, [R147+0x800] ;  /* 0x000800009398783b */ /* 0x000ea60000004200 */
[----:B------:R-:W-:Y:S04]  /*11970*/  FADD.FTZ R2, R160, R2 ;  /* 0x00000002a0027221 */ /* 0x000fe80000010000 */
        /* <DEDUP_REMOVED lines=9> */
[----:B------:R-:W-:Y:S08]  /*11a10*/  FFMA.FTZ R7, R8, c[0x0][0x2d0], -R7 ;  /* 0x0000b40008077a23 */ /* 0x000ff00000010807 */
[----:B------:R-:W3:Y:S01]  /*11a20*/  MUFU.EX2 R8, R7 ;  /* 0x0000000700087308 */ /* 0x000ee20000000800 */
[----:B--2---:R-:W-:Y:S04]  /*11a30*/  FADD.FTZ R0, R186, R162 ;  /* 0x000000a2ba007221 */ /* 0x004fe80000010000 */
[----:B------:R-:W-:Y:S04]  /*11a40*/  FADD.FTZ R0, R185, R0 ;  /* 0x00000000b9007221 */ /* 0x000fe80000010000 */
[----:B------:R-:W-:Y:S01]  /*11a50*/  FADD.FTZ R0, R180, R0 ;  /* 0x00000000b4007221 */ /* 0x000fe20000010000 */
[----:B---3--:R-:W-:Y:S01]  /*11a60*/  F2FP.BF16.PACK_AB R175, R8, R176 ;  /* 0x000000b008af723e */ /* 0x008fe200000010ff */
[----:B------:R-:W-:Y:S02]  /*11a70*/  FADD.FTZ R7, R177, R2 ;  /* 0x00000002b1077221 */ /* 0x000fe40000010000 */
[----:B------:R-:W-:Y:S01]  /*11a80*/  FADD.FTZ R2, R181, R0 ;  /* 0x00000000b5027221 */ /* 0x000fe20000010000 */
[C---:B-1----:R-:W-:Y:S03]  /*11a90*/  HMMA.16816.F32.BF16 R28, R148.reuse, R152, R28 ;  /* 0x00000098941c723c */ /* 0x042fe6000004181c */
[----:B------:R-:W-:Y:S01]  /*11aa0*/  FADD.FTZ R0, R178, R7 ;  /* 0x00000007b2007221 */ /* 0x000fe20000010000 */
[----:B------:R-:W-:Y:S01]  /*11ab0*/  MOV R7, R3 ;  /* 0x0000000300077202 */ /* 0x000fe20000000f00 */
        /* <DEDUP_REMOVED lines=99> */
.L_x_4505:
        /* <DEDUP_REMOVED lines=24> */
.L_x_4521:
[----:B------:R-:W-:-:S13]  /*12270*/  ISETP.NE.AND P0, PT, R244, 0x1, PT ;  /* 0x00000001f400780c */ /* 0x000fda0003f05270 */
[----:B------:R-:W-:-:S05]  /*12280*/  @P0 IMAD.HI.U32 R3, R0, c[0x0][0x330], RZ ;  /* 0x0000cc0000030a27 */ /* 0x000fca00078e00ff */
[----:B------:R-:W-:Y:S02]  /*12290*/  @P0 SHF.R.U32.HI R0, RZ, c[0x0][0x334], R3 ;  /* 0x0000cd00ff000a19 */ /* 0x000fe40000011603 */
.L_x_4522:
[----:B------:R-:W-:Y:S05]  /*122a0*/  BSYNC B0 ;  /* 0x0000000000007941 */ /* 0x000fea0003800000 */
.L_x_4520:
[----:B------:R-:W-:-:S05]  /*122b0*/  IMAD R0, R0, c[0x0][0x32c], RZ ;  /* 0x0000cb0000007a24 */ /* 0x000fca00078e02ff */
[----:B------:R-:W-:-:S04]  /*122c0*/  IMNMX R2, R2, R0, !PT ;  /* 0x0000000002027217 */ /* 0x000fc80007800200 */
.L_x_4519:
[----:B------:R-:W-:-:S05]  /*122d0*/  IADD3 R2, R2, 0x2f, RZ ;  /* 0x0000002f02027810 */ /* 0x000fca0007ffe0ff */
[----:B------:R-:W-:-:S05]  /*122e0*/  IMAD.HI R2, R2, 0x2aaaaaab, RZ ;  /* 0x2aaaaaab02027827 */ /* 0x000fca00078e02ff */
[----:B------:R-:W-:-:S04]  /*122f0*/  SHF.R.U32.HI R193, RZ, 0x1f, R2 ;  /* 0x0000001fffc17819 */ /* 0x000fc80000011602 */
[----:B------:R-:W-:-:S04]  /*12300*/  LEA.HI.SX32 R193, R2, R193, 0x1d ;  /* 0x000000c102c17211 */ /* 0x000fc800078feaff */
[----:B------:R-:W-:-:S04]  /*12310*/  IMNMX R193, R237, R193, !PT ;  /* 0x000000c1edc17217 */ /* 0x000fc80007800200 */
[----:B------:R-:W-:-:S13]  /*12320*/  ISETP.GE.AND P0, PT, R222, R193, PT ;  /* 0x000000c1de00720c */ /* 0x000fda0003f06270 */
[----:B------:R-:W-:Y:S05]  /*12330*/  @!P0 BRA `(.L_x_4523) ;  /* 0x00002ba000008947 */ /* 0x000fea0003800000 */
.L_x_4528:
        /* <DEDUP_REMOVED lines=20> */
[----:B------:R-:W5:Y:S04]  /*12480*/  S2R R14, SR_TID.X ;  /* 0x00000000000e7919 */ /* 0x000f680000002100 */
[----:B------:R-:W-:Y:S02]  /*12490*/  IMAD R4, R2, c[0x0][0x208], RZ ;  /* 0x0000820002047a24 */ /* 0x000fe400078e02ff */
[C---:B------:R-:W-:Y:S04]  /*124a0*/  IMAD.WIDE.U32 R2, R222.reuse, c[0x0][0x208], RZ ;  /* 0x00008200de027a25 */ /* 0x040fe800078e00ff */
[----:B------:R-:W-:Y:S04]  /*124b0*/  IMAD R4, R222, c[0x0][0x20c], R4 ;  /* 0x00008300de047a24 */ /* 0x000fe800078e0204 */
[----:B------:R-:W-:Y:S02]  /*124c0*/  IMAD.IADD R4, R3, 0x1, R4 ;  /* 0x0000000103047824 */ /* 0x000fe400078e0204 */
[----:B------:R-:W-:Y:S04]  /*124d0*/  IMAD.WIDE.U32 R2, R2, 0x30, RZ ;  /* 0x0000003002027825 */ /* 0x000fe800078e00ff */
[----:B------:R-:W-:Y:S01]  /*124e0*/  IMAD R12, R4, 0x30, RZ ;  /* 0x00000030040c7824 */ /* 0x000fe200078e02ff */
[-C--:B------:R-:W-:Y:S02]  /*124f0*/  IADD3 R4, P0, R226, R2.reuse, RZ ;  /* 0x00000002e2047210 */ /* 0x080fe40007f1e0ff */
[----:B-----5:R-:W-:Y:S01]  /*12500*/  ISETP.GT.AND P2, PT, R14, 0x7f, PT ;  /* 0x0000007f0e00780c */ /* 0x020fe20003f44270 */
[----:B------:R-:W-:Y:S04]  /*12510*/  IMAD.IADD R3, R3, 0x1, R12 ;  /* 0x0000000103037824 */ /* 0x000fe800078e020c */
[C---:B------:R-:W-:Y:S01]  /*12520*/  IMAD.X R13, R3.reuse, 0x1, R229, P0 ;  /* 0x00000001030d7824 */ /* 0x040fe200000e06e5 */
[C---:B------:R-:W-:Y:S04]  /*12530*/  LEA R12, P0, R4.reuse, c[0x0][0x1f8], 0x1 ;  /* 0x00007e00040c7a11 */ /* 0x040fe800078008ff */
[----:B------:R-:W-:Y:S02]  /*12540*/  LEA.HI.X R13, R4, c[0x0][0x1fc], R13, 0x1, P0 ;  /* 0x00007f00040d7a11 */ /* 0x000fe400000f0c0d */
[--C-:B------:R-:W-:Y:S03]  /*12550*/  IADD3 R4, P1, P0, R2, 0x40, R226.reuse ;  /* 0x0000004002047810 */ /* 0x100fe6000783e0e2 */
[----:B------:R-:W-:Y:S01]  /*12560*/  @!PT LDS RZ, [RZ] ;  /* 0x00000000fffff984 */ /* 0x000fe20000000800 */
[----:B------:R-:W-:Y:S01]  /*12570*/  @!PT LDS RZ, [RZ] ;  /* 0x00000000fffff984 */ /* 0x000fe20000000800 */
[----:B------:R-:W-:Y:S01]  /*12580*/  @!PT LDS RZ, [RZ] ;  /* 0x00000000fffff984 */ /* 0x000fe20000000800 */
[----:B------:R5:W-:Y:S02]  /*12590*/  LDGSTS.E.BYPASS.LTC128B.128 [R215+0x4080], [R12.64], !P3 ;  /* 0x040800000cd77fae */ /* 0x000be4000d901d4c */
[C---:B-----5:R-:W-:Y:S02]  /*125a0*/  IADD3.X R13, R3.reuse, RZ, R229, P1, P0 ;  /* 0x000000ff030d7210 */ /* 0x060fe40000fe04e5 */
[C---:B------:R-:W-:Y:S04]  /*125b0*/  LEA R12, P0, R4.reuse, c[0x0][0x1f8], 0x1 ;  /* 0x00007e00040c7a11 */ /* 0x040fe800078008ff */
[----:B------:R-:W-:Y:S01]  /*125c0*/  LEA.HI.X R13, R4, c[0x0][0x1fc], R13, 0x1, P0 ;  /* 0x00007f00040d7a11 */ /* 0x000fe200000f0c0d */
[----:B------:R-:W-:Y:S04]  /*125d0*/  @!P2 IMAD.MOV.U32 R4, RZ, RZ, c[0x0][0x208] ;  /* 0x00008200ff04a624 */ /* 0x000fe800078e00ff */
[----:B------:R5:W-:Y:S02]  /*125e0*/  LDGSTS.E.BYPASS.LTC128B.128 [R215+0x5880], [R12.64], !P6 ;  /* 0x058800000cd77fae */ /* 0x000be4000f101d4c */
[C-C-:B-----5:R-:W-:Y:S01]  /*125f0*/  IADD3 R13, P1, P0, R2.reuse, 0x80, R226.reuse ;  /* 0x00000080020d7810 */ /* 0x160fe2000783e0e2 */
[----:B------:R-:W-:Y:S03]  /*12600*/  @!P2 IMAD.MOV.U32 R12, RZ, RZ, c[0x0][0x20c] ;  /* 0x00008300ff0ca624 */ /* 0x000fe600078e00ff */
[C-C-:B------:R-:W-:Y:S02]  /*12610*/  IADD3.X R15, R3.reuse, RZ, R229.reuse, P1, P0 ;  /* 0x000000ff030f7210 */ /* 0x140fe40000fe04e5 */
        /* <DEDUP_REMOVED lines=11> */
[C-C-:B------:R-:W-:Y:S01]  /*126d0*/  @!P2 IMAD.X R14, R3.reuse, 0x1, R229.reuse, P0 ;  /* 0x00000001030ea824 */ /* 0x140fe200000e06e5 */
[C---:B-----5:R-:W-:Y:S04]  /*126e0*/  @!P2 LEA R12, P0, R4.reuse, c[0x0][0x1f8], 0x1 ;  /* 0x00007e00040caa11 */ /* 0x060fe800078008ff */
[----:B------:R-:W-:Y:S02]  /*126f0*/  @!P2 LEA.HI.X R13, R4, c[0x0][0x1fc], R14, 0x1, P0 ;  /* 0x00007f00040daa11 */ /* 0x000fe400000f0c0e */
[----:B------:R-:W-:Y:S03]  /*12700*/  @!P2 IADD3 R4, P1, P0, R2, 0x40, R226 ;  /* 0x000000400204a810 */ /* 0x000fe6000783e0e2 */
[----:B------:R5:W-:Y:S01]  /*12710*/  @!P2 LDGSTS.E.BYPASS.LTC128B.128 [R223+0x5080], [R12.64], !P3 ;  /* 0x050800000cdfafae */ /* 0x000be2000d901d4c */
[C-C-:B------:R-:W-:Y:S02]  /*12720*/  @!P2 IADD3.X R14, R3.reuse, RZ, R229.reuse, P1, P0 ;  /* 0x000000ff030ea210 */ /* 0x140fe40000fe04e5 */
[C---:B-----5:R-:W-:Y:S04]  /*12730*/  @!P2 LEA R12, P0, R4.reuse, c[0x0][0x1f8], 0x1 ;  /* 0x00007e00040caa11 */ /* 0x060fe800078008ff */
[----:B------:R-:W-:Y:S02]  /*12740*/  @!P2 LEA.HI.X R13, R4, c[0x0][0x1fc], R14, 0x1, P0 ;  /* 0x00007f00040daa11 */ /* 0x000fe400000f0c0e */
[C-C-:B------:R-:W-:Y:S03]  /*12750*/  @!P2 IADD3 R4, P1, P0, R2.reuse, 0x80, R226.reuse ;  /* 0x000000800204a810 */ /* 0x140fe6000783e0e2 */
[----:B------:R5:W-:Y:S01]  /*12760*/  @!P2 LDGSTS.E.BYPASS.LTC128B.128 [R223+0x6880], [R12.64], !P6 ;  /* 0x068800000cdfafae */ /* 0x000be2000f101d4c */
[C-C-:B------:R-:W-:Y:S02]  /*12770*/  @!P2 IADD3.X R15, R3.reuse, RZ, R229.reuse, P1, P0 ;  /* 0x000000ff030fa210 */ /* 0x140fe40000fe04e5 */
        /* <DEDUP_REMOVED lines=8> */
.L_x_4525:
[----:B------:R-:W-:Y:S05]  /*12800*/  BSYNC B0 ;  /* 0x0000000000007941 */ /* 0x000fea0003800000 */
.L_x_4524:
        /* <DEDUP_REMOVED lines=161> */
[----:B------:R-:W-:Y:S02]  /*13220*/  SHF.R.S32.HI R4, RZ, 0x1f, R2 ;  /* 0x0000001fff047819 */ /* 0x000fe40000011402 */
[C---:B------:R-:W-:Y:S02]  /*13230*/  ISETP.GE.AND P1, PT, R174.reuse, 0x1, PT ;  /* 0x00000001ae00780c */ /* 0x040fe40003f26270 */
[----:B------:R-:W-:Y:S01]  /*13240*/  ISETP.GE.AND P0, PT, R174, 0x21, PT ;  /* 0x00000021ae00780c */ /* 0x000fe20003f06270 */
[----:B------:R-:W-:Y:S04]  /*13250*/  IMAD R4, R4, c[0x0][0x1e0], RZ ;  /* 0x0000780004047a24 */ /* 0x000fe800078e02ff */
[C---:B------:R-:W-:Y:S02]  /*13260*/  IMAD R4, R2.reuse, c[0x0][0x1e4], R4 ;  /* 0x0000790002047a24 */ /* 0x040fe400078e0204 */
[----:B------:R-:W-:Y:S04]  /*13270*/  IMAD.WIDE.U32 R2, R2, c[0x0][0x1e0], RZ ;  /* 0x0000780002027a25 */ /* 0x000fe800078e00ff */
        /* <DEDUP_REMOVED lines=52> */
.L_x_4527:
[----:B------:R-:W-:Y:S05]  /*135c0*/  BSYNC B0 ;  /* 0x0000000000007941 */ /* 0x000fea0003800000 */
.L_x_4526:
        /* <DEDUP_REMOVED lines=39> */
[C---:B------:R-:W-:Y:S05]  /*13840*/  FMUL.FTZ R20, R3.reuse, R160 ;  /* 0x000000a003147220 */ /* 0x040fea0000410000 */
[----:B------:R-:W1:Y:S01]  /*13850*/  MUFU.EX2 R16, R16 ;  /* 0x0000001000107308 */ /* 0x000e620000000800 */
[C---:B------:R-:W-:Y:S02]  /*13860*/  FMUL.FTZ R21, R3.reuse, R161 ;  /* 0x000000a103157220 */ /* 0x040fe40000410000 */
[C---:B------:R-:W-:Y:S02]  /*13870*/  FMUL.FTZ R24, R3.reuse, R156 ;  /* 0x0000009c03187220 */ /* 0x040fe40000410000 */
[C---:B--2---:R-:W-:Y:S02]  /*13880*/  FFMA.FTZ R0, R3.reuse, R230, R12 ;  /* 0x000000e603007223 */ /* 0x044fe4000001000c */
[C---:B------:R-:W-:Y:S02]  /*13890*/  FMUL.FTZ R25, R3.reuse, R157 ;  /* 0x0000009d03197220 */ /* 0x040fe40000410000 */
[C---:B------:R-:W-:Y:S01]  /*138a0*/  FMUL.FTZ R28, R3.reuse, R152 ;  /* 0x00000098031c7220 */ /* 0x040fe20000410000 */
[----:B------:R-:W2:Y:S01]  /*138b0*/  MUFU.EX2 R17, R17 ;  /* 0x0000001100117308 */ /* 0x000ea20000000800 */
[C---:B------:R-:W-:Y:S02]  /*138c0*/  FMUL.FTZ R29, R3.reuse, R153 ;  /* 0x00000099031d7220 */ /* 0x040fe40000410000 */
[----:B------:R-:W-:Y:S01]  /*138d0*/  FMUL.FTZ R36, R3, R36 ;  /* 0x0000002403247220 */ /* 0x000fe20000410000 */
[C---:B---3--:R-:W-:Y:S01]  /*138e0*/  F2FP.BF16.PACK_AB R172, R13.reuse, R12 ;  /* 0x0000000c0dac723e */ /* 0x048fe200000010ff */
[----:B------:R-:W-:Y:S02]  /*138f0*/  FADD.FTZ R0, R13, R0 ;  /* 0x000000000d007221 */ /* 0x000fe40000010000 */
[C---:B------:R-:W-:Y:S02]  /*13900*/  FMUL.FTZ R12, R3.reuse, R168 ;  /* 0x000000a8030c7220 */ /* 0x040fe40000410000 */
[C---:B------:R-:W-:Y:S01]  /*13910*/  FMUL.FTZ R13, R3.reuse, R169 ;  /* 0x000000a9030d7220 */ /* 0x040fe20000410000 */
[----:B------:R-:W-:Y:S01]  /*13920*/  MUFU.EX2 R157, R182 ;  /* 0x000000b6009d7308 */ /* 0x000fe20000000800 */
[C---:B------:R-:W-:Y:S02]  /*13930*/  FMUL.FTZ R37, R3.reuse, R37 ;  /* 0x0000002503257220 */ /* 0x040fe40000410000 */
[C---:B------:R-:W-:Y:S02]  /*13940*/  FMUL.FTZ R40, R3.reuse, R40 ;  /* 0x0000002803287220 */ /* 0x040fe40000410000 */
[----:B-1----:R-:W-:Y:S02]  /*13950*/  FADD.FTZ R0, R16, R0 ;  /* 0x0000000010007221 */ /* 0x002fe40000010000 */
[C---:B------:R-:W-:Y:S02]  /*13960*/  FMUL.FTZ R41, R3.reuse, R41 ;  /* 0x0000002903297220 */ /* 0x040fe40000410000 */
[C---:B------:R-:W-:Y:S01]  /*13970*/  FMUL.FTZ R44, R3.reuse, R44 ;  /* 0x0000002c032c7220 */ /* 0x040fe20000410000 */
[----:B------:R-:W-:Y:S01]  /*13980*/  MUFU.EX2 R156, R181 ;  /* 0x000000b5009c7308 */ /* 0x000fe20000000800 */
[C---:B------:R-:W-:Y:S02]  /*13990*/  FMUL.FTZ R45, R3.reuse, R45 ;  /* 0x0000002d032d7220 */ /* 0x040fe40000410000 */
[----:B------:R-:W-:Y:S01]  /*139a0*/  FMUL.FTZ R48, R3, R48 ;  /* 0x0000003003307220 */ /* 0x000fe20000410000 */
[C---:B--2---:R-:W-:Y:S01]  /*139b0*/  F2FP.BF16.PACK_AB R174, R17.reuse, R16 ;  /* 0x0000001011ae723e */ /* 0x044fe200000010ff */
        /* <DEDUP_REMOVED lines=63> */
[----:B------:R-:W-:Y:S01]  /*13db0*/  MUFU.EX2 R3, R183 ;  /* 0x000000b700037308 */ /* 0x000fe20000000800 */
        /* <DEDUP_REMOVED lines=23> */
[----:B------:R-:W4:Y:S01]  /*13f30*/  MUFU.EX2 R175, R175 ;  /* 0x000000af00af7308 */ /* 0x000f220000000800 */
[C---:B------:R-:W-:Y:S02]  /*13f40*/  FMUL.FTZ R18, R0.reuse, R166 ;  /* 0x000000a600127220 */ /* 0x040fe40000410000 */
[C---:B------:R-:W-:Y:S02]  /*13f50*/  FMUL.FTZ R19, R0.reuse, R167 ;  /* 0x000000a700137220 */ /* 0x040fe40000410000 */
[C---:B--2---:R-:W-:Y:S01]  /*13f60*/  FFMA.FTZ R7, R0.reuse, R231, R14 ;  /* 0x000000e700077223 */ /* 0x044fe2000001000e */
[----:B------:R-:W-:Y:S01]  /*13f70*/  LDSM.16.MT88.4 R164, [R146+0x1000] ;  /* 0x0010000092a4783b */ /* 0x000fe20000004200 */
[C---:B------:R-:W-:Y:S02]  /*13f80*/  FMUL.FTZ R23, R0.reuse, R163 ;  /* 0x000000a300177220 */ /* 0x040fe40000410000 */
[C---:B------:R-:W-:Y:S01]  /*13f90*/  FMUL.FTZ R26, R0.reuse, R158 ;  /* 0x0000009e001a7220 */ /* 0x040fe20000410000 */
[----:B------:R-:W2:Y:S01]  /*13fa0*/  MUFU.EX2 R162, R176 ;  /* 0x000000b000a27308 */ /* 0x000ea20000000800 */
[C---:B------:R-:W-:Y:S02]  /*13fb0*/  FMUL.FTZ R27, R0.reuse, R159 ;  /* 0x0000009f001b7220 */ /* 0x040fe40000410000 */
[C---:B------:R-:W-:Y:S01]  /*13fc0*/  FMUL.FTZ R30, R0.reuse, R154 ;  /* 0x0000009a001e7220 */ /* 0x040fe20000410000 */
[C---:B---3--:R-:W-:Y:S01]  /*13fd0*/  F2FP.BF16.PACK_AB R173, R15.reuse, R14 ;  /* 0x0000000e0fad723e */ /* 0x048fe200000010ff */
[----:B------:R-:W-:Y:S02]  /*13fe0*/  FADD.FTZ R7, R15, R7 ;  /* 0x000000070f077221 */ /* 0x000fe40000010000 */
[C---:B------:R-:W-:Y:S02]  /*13ff0*/  FMUL.FTZ R14, R0.reuse, R170 ;  /* 0x000000aa000e7220 */ /* 0x040fe40000410000 */
[C---:B------:R-:W-:Y:S01]  /*14000*/  FMUL.FTZ R15, R0.reuse, R171 ;  /* 0x000000ab000f7220 */ /* 0x040fe20000410000 */
[----:B------:R-:W-:Y:S01]  /*14010*/  MUFU.EX2 R161, R178 ;  /* 0x000000b200a17308 */ /* 0x000fe20000000800 */
[C---:B------:R-:W-:Y:S02]  /*14020*/  FMUL.FTZ R31, R0.reuse, R155 ;  /* 0x0000009b001f7220 */ /* 0x040fe40000410000 */
[C---:B------:R-:W-:Y:S01]  /*14030*/  FMUL.FTZ R38, R0.reuse, R38 ;  /* 0x0000002600267220 */ /* 0x040fe20000410000 */
[----:B------:R-:W-:Y:S01]  /*14040*/  LDSM.16.MT88.4 R152, [R146+0x800] ;  /* 0x000800009298783b */ /* 0x000fe20000004200 */
[----:B----4-:R-:W-:Y:S02]  /*14050*/  FADD.FTZ R160, R175, R7 ;  /* 0x00000007afa07221 */ /* 0x010fe40000010000 */
[C---:B------:R-:W-:Y:S02]  /*14060*/  FMUL.FTZ R39, R0.reuse, R39 ;  /* 0x0000002700277220 */ /* 0x040fe40000410000 */
[C---:B------:R-:W-:Y:S01]  /*14070*/  FMUL.FTZ R42, R0.reuse, R42 ;  /* 0x0000002a002a7220 */ /* 0x040fe20000410000 */
[----:B------:R-:W3:Y:S01]  /*14080*/  MUFU.EX2 R7, R184 ;  /* 0x000000b800077308 */ /* 0x000ee20000000800 */
        /* <DEDUP_REMOVED lines=40> */
[----:B------:R-:W1:Y:S03]  /*14310*/  LDSM.16.MT88.4 R148, [R197] ;  /* 0x00000000c594783b */ /* 0x000e660000004200 */
[C---:B------:R-:W-:Y:S01]  /*14320*/  FMUL.FTZ R99, R0.reuse, R99 ;  /* 0x0000006300637220 */ /* 0x040fe20000410000 */
[----:B------:R-:W1:Y:S01]  /*14330*/  MUFU.EX2 R4, R4 ;  /* 0x0000000400047308 */ /* 0x000e620000000800 */
        /* <DEDUP_REMOVED lines=21> */
[C---:B------:R-:W-:Y:S01]  /*14490*/  HMMA.16816.F32.BF16 R32, R172.reuse, R150, R32 ;  /* 0x00000096ac20723c */ /* 0x040fe20000041820 */
[----:B------:R-:W1:Y:S03]  /*144a0*/  LDSM.16.MT88.4 R148, [R196] ;  /* 0x00000000c494783b */ /* 0x000e660000004200 */
[----:B---3--:R-:W-:Y:S04]  /*144b0*/  FADD.FTZ R0, R7, R185 ;  /* 0x000000b907007221 */ /* 0x008fe80000010000 */
[----:B------:R-:W-:Y:S04]  /*144c0*/  FADD.FTZ R0, R3, R0 ;  /* 0x0000000003007221 */ /* 0x000fe80000010000 */
        /* <DEDUP_REMOVED lines=47> */
[----:B----4-:R-:W-:Y:S02]  /*147c0*/  F2FP.BF16.PACK_AB R151, R180, R179 ;  /* 0x000000b3b497723e */ /* 0x010fe400000010ff */
[----:B-----5:R-:W-:Y:S02]  /*147d0*/  F2FP.BF16.PACK_AB R173, R178, R177 ;  /* 0x000000b1b2ad723e */ /* 0x020fe400000010ff */
[----:B------:R-:W-:Y:S03]  /*147e0*/  F2FP.BF16.PACK_AB R175, R4, R176 ;  /* 0x000000b004af723e */ /* 0x000fe600000010ff */
[C---:B------:R-:W-:Y:S02]  /*147f0*/  HMMA.16816.F32.BF16 R12, R148.reuse, R152, R12 ;  /* 0x00000098940c723c */ /* 0x040fe4000004180c */
[----:B------:R-:W-:Y:S03]  /*14800*/  MUFU.EX2 R174, R189 ;  /* 0x000000bd00ae7308 */ /* 0x000fe60000000800 */
[----:B-1----:R-:W-:Y:S03]  /*14810*/  FADD.FTZ R0, R7, R0 ;  /* 0x0000000007007221 */ /* 0x002fe60000010000 */
[C---:B------:R-:W-:Y:S01]  /*14820*/  HMMA.16816.F32.BF16 R16, R148.reuse, R154, R16 ;  /* 0x0000009a9410723c */ /* 0x040fe20000041810 */
[----:B------:R-:W1:Y:S03]  /*14830*/  LDSM.16.MT88.4 R152, [R197+0x800] ;  /* 0x00080000c598783b */ /* 0x000e660000004200 */
[C---:B---3--:R-:W-:Y:S01]  /*14840*/  FADD.FTZ R0, R172.reuse, R0 ;  /* 0x00000000ac007221 */ /* 0x048fe20000010000 */
[----:B------:R-:W-:Y:S02]  /*14850*/  F2FP.BF16.PACK_AB R172, R172, R7 ;  /* 0x00000007acac723e */ /* 0x000fe400000010ff */
[----:B------:R-:W-:Y:S01]  /*14860*/  MOV R7, R2 ;  /* 0x0000000200077202 */ /* 0x000fe20000000f00 */
        /* <DEDUP_REMOVED lines=40> */
[----:B------:R-:W1:Y:S07]  /*14af0*/  MUFU.EX2 R152, R190 ;  /* 0x000000be00987308 */ /* 0x000e6e0000000800 */
[C---:B------:R-:W-:Y:S04]  /*14b00*/  HMMA.16816.F32.BF16 R128, R148.reuse, R154, R128 ;  /* 0x0000009a9480723c */ /* 0x040fe80000041880 */
[----:B-1----:R-:W-:Y:S04]  /*14b10*/  FADD.FTZ R0, R152, R0 ;  /* 0x0000000098007221 */ /* 0x002fe80000010000 */
[C---:B------:R-:W-:Y:S01]  /*14b20*/  FADD.FTZ R230, R174.reuse, R0 ;  /* 0x00000000aee67221 */ /* 0x040fe20000010000 */
[C---:B--2---:R-:W-:Y:S03]  /*14b30*/  HMMA.16816.F32.BF16 R132, R148.reuse, R156, R132 ;  /* 0x0000009c9484723c */ /* 0x044fe60000041884 */
[----:B------:R-:W-:Y:S01]  /*14b40*/  F2FP.BF16.PACK_AB R174, R174, R152 ;  /* 0x00000098aeae723e */ /* 0x000fe200000010ff */
[----:B------:R-:W-:Y:S04]  /*14b50*/  FADD.FTZ R0, R161, R3 ;  /* 0x00000003a1007221 */ /* 0x000fe80000010000 */
[----:B------:R-:W-:Y:S01]  /*14b60*/  HMMA.16816.F32.BF16 R136, R148, R158, R136 ;  /* 0x0000009e9488723c */ /* 0x000fe20000041888 */
[----:B------:R-:W1:Y:S03]  /*14b70*/  LDSM.16.MT88.4 R156, [R147+0x1000] ;  /* 0x00100000939c783b */ /* 0x000e660000004200 */
[----:B------:R-:W-:Y:S04]  /*14b80*/  FADD.FTZ R0, R181, R0 ;  /* 0x00000000b5007221 */ /* 0x000fe80000010000 */
[C---:B------:R-:W-:Y:S01]  /*14b90*/  HMMA.16816.F32.BF16 R168, R172.reuse, R164, R12 ;  /* 0x000000a4aca8723c */ /* 0x040fe2000004180c */
[----:B------:R-:W2:Y:S04]  /*14ba0*/  LDSM.16.MT88.4 R148, [R197+0x1000] ;  /* 0x00100000c594783b */ /* 0x000ea80000004200 */
[----:B------:R-:W-:Y:S03]  /*14bb0*/  FADD.FTZ R0, R179, R0 ;  /* 0x00000000b3007221 */ /* 0x000fe60000010000 */
[C---:B------:R-:W-:Y:S01]  /*14bc0*/  HMMA.16816.F32.BF16 R164, R172.reuse, R166, R16 ;  /* 0x000000a6aca4723c */ /* 0x040fe20000041810 */
[----:B------:R-:W3:Y:S03]  /*14bd0*/  LDSM.16.MT88.4 R12, [R196+0x1000] ;  /* 0x00100000c40c783b */ /* 0x000ee60000004200 */
[----:B------:R-:W-:Y:S04]  /*14be0*/  FADD.FTZ R0, R180, R0 ;  /* 0x00000000b4007221 */ /* 0x000fe80000010000 */
[----:B------:R-:W-:Y:S01]  /*14bf0*/  FADD.FTZ R0, R177, R0 ;  /* 0x00000000b1007221 */ /* 0x000fe20000010000 */
[----:B------:R-:W4:Y:S03]  /*14c00*/  LDSM.16.MT88.4 R16, [R146+0x2800] ;  /* 0x002800009210783b */ /* 0x000f260000004200 */
[----:B------:R-:W-:Y:S04]  /*14c10*/  FADD.FTZ R0, R178, R0 ;  /* 0x00000000b2007221 */ /* 0x000fe80000010000 */
[----:B------:R-:W-:Y:S04]  /*14c20*/  FADD.FTZ R0, R176, R0 ;  /* 0x00000000b0007221 */ /* 0x000fe80000010000 */
[----:B------:R-:W-:Y:S01]  /*14c30*/  FADD.FTZ R231, R4, R0 ;  /* 0x0000000004e77221 */ /* 0x000fe20000010000 */
[C---:B-1----:R-:W-:Y:S01]  /*14c40*/  HMMA.16816.F32.BF16 R160, R172.reuse, R156, R20 ;  /* 0x0000009caca0723c */ /* 0x042fe20000041814 */
[----:B------:R-:W1:Y:S07]  /*14c50*/  LDSM.16.MT88.4 R20, [R147+0x2800] ;  /* 0x002800009314783b */ /* 0x000e6e0000004200 */
        /* <DEDUP_REMOVED lines=40> */
.L_x_4523:
[----:B------:R-:W-:-:S13]  /*14ee0*/  ISETP.GE.AND P0, PT, R222, R237, PT ;  /* 0x000000edde00720c */ /* 0x000fda0003f06270 */
[----:B------:R-:W-:Y:S05]  /*14ef0*/  @!P0 BRA `(.L_x_4529) ;  /* 0x000036e000008947 */ /* 0x000fea0003800000 */
[----:B------:R-:W-:Y:S02]  /*14f00*/  MOV R4, R7 ;  /* 0x0000000700047202 */ /* 0x000fe40000000f00 */
[----:B------:R-:W-:Y:S02]  /*14f10*/  MOV R2, R8 ;  /* 0x0000000800027202 */ /* 0x000fe40000000f00 */
.L_x_4540:
        /* <DEDUP_REMOVED lines=10> */
[C---:B------:R-:W-:Y:S01]  /*14fc0*/  LOP3.LUT P5, RZ, R214.reuse, 0x200, RZ, 0xc0, !PT ;  /* 0x00000200d6ff7812 */ /* 0x040fe200078ac0ff */
[----:B------:R-:W-:Y:S01]  /*14fd0*/  IMAD.IADD R0, R13, 0x1, R0 ;  /* 0x000000010d007824 */ /* 0x000fe200078e0200 */
[----:B------:R-:W-:Y:S01]  /*14fe0*/  LOP3.LUT P4, RZ, R214, 0x100, RZ, 0xc0, !PT ;  /* 0x00000100d6ff7812 */ /* 0x000fe2000788c0ff */
[----:B------:R-:W-:Y:S04]  /*14ff0*/  IMAD.WIDE.U32 R12, R12, 0x30, RZ ;  /* 0x000000300c0c7825 */ /* 0x000fe800078e00ff */
[----:B------:R-:W-:Y:S01]  /*15000*/  IMAD R0, R0, 0x30, RZ ;  /* 0x0000003000007824 */ /* 0x000fe200078e02ff */
[----:B------:R-:W-:Y:S02]  /*15010*/  IADD3 R8, P1, P0, R12, 0x40, R226 ;  /* 0x000000400c087810 */ /* 0x000fe4000783e0e2 */
[----:B-1----:R-:W-:Y:S01]  /*15020*/  ISETP.GT.AND P2, PT, R3, 0x7f, PT ;  /* 0x0000007f0300780c */ /* 0x002fe20003f44270 */
[----:B------:R-:W-:Y:S05]  /*15030*/  IMAD.IADD R0, R13, 0x1, R0 ;  /* 0x000000010d007824 */ /* 0x000fea00078e0200 */
[--C-:B------:R-:W-:Y:S02]  /*15040*/  IADD3.X R16, R0, RZ, R229.reuse, P1, P0 ;  /* 0x000000ff00107210 */ /* 0x100fe40000fe04e5 */
[--C-:B------:R-:W-:Y:S01]  /*15050*/  IADD3 R13, P1, P0, R12, 0x80, R226.reuse ;  /* 0x000000800c0d7810 */ /* 0x100fe2000783e0e2 */
[----:B------:R-:W-:Y:S01]  /*15060*/  LDSM.16.M88.4 R32, [R198] ;  /* 0x00000000c620783b */ /* 0x000fe20000000200 */
[----:B------:R-:W-:Y:S02]  /*15070*/  BSSY B0, `(.L_x_4530) ;  /* 0x000010e000007945 */ /* 0x000fe40003800000 */
[--C-:B------:R-:W-:Y:S01]  /*15080*/  IADD3.X R17, R0, RZ, R229.reuse, P1, P0 ;  /* 0x000000ff00117210 */ /* 0x100fe20000fe04e5 */
[----:B------:R-:W-:Y:S01]  /*15090*/  @!P2 IMAD.MOV.U32 R3, RZ, RZ, c[0x0][0x208] ;  /* 0x00008200ff03a624 */ /* 0x000fe200078e00ff */
[--C-:B------:R-:W-:Y:S01]  /*150a0*/  IADD3 R14, P1, P0, R12, 0xc0, R226.reuse ;  /* 0x000000c00c0e7810 */ /* 0x100fe2000783e0e2 */
[----:B------:R-:W-:Y:S01]  /*150b0*/  @!P2 IMAD.MOV.U32 R15, RZ, RZ, c[0x0][0x20c] ;  /* 0x00008300ff0fa624 */ /* 0x000fe200078e00ff */
[----:B------:R-:W-:Y:S02]  /*150c0*/  LDSM.16.M88.4 R176, [R199] ;  /* 0x00000000c7b0783b */ /* 0x000fe40000000200 */
[----:B------:R-:W-:Y:S02]  /*150d0*/  IADD3.X R24, R0, RZ, R229, P1, P0 ;  /* 0x000000ff00187210 */ /* 0x000fe40000fe04e5 */
[C---:B------:R-:W-:Y:S01]  /*150e0*/  @!P2 LEA R7, P0, R3.reuse, R12, 0x5 ;  /* 0x0000000c0307a211 */ /* 0x040fe200078028ff */
[----:B------:R-:W-:Y:S03]  /*150f0*/  LDSM.16.M88.4 R180, [R202] ;  /* 0x00000000cab4783b */ /* 0x000fe60000000200 */
[----:B------:R-:W-:Y:S01]  /*15100*/  @!P2 LEA.HI.X R3, R3, R0, R15, 0x5, P0 ;  /* 0x000000000303a211 */ /* 0x000fe200000f2c0f */
[----:B------:R-:W-:Y:S01]  /*15110*/  LDSM.16.M88.4 R188, [R213] ;  /* 0x00000000d5bc783b */ /* 0x000fe20000000200 */
[--C-:B------:R-:W-:Y:S04]  /*15120*/  @!P2 IADD3 R15, P1, P0, R7, 0x40, R226.reuse ;  /* 0x00000040070fa810 */ /* 0x100fe8000783e0e2 */
[--C-:B------:R-:W-:Y:S02]  /*15130*/  @!P2 IADD3.X R172, R3, RZ, R229.reuse, P1, P0 ;  /* 0x000000ff03aca210 */ /* 0x100fe40000fe04e5 */
[--C-:B------:R-:W-:Y:S04]  /*15140*/  @!P2 IADD3 R20, P1, P0, R7, 0x80, R226.reuse ;  /* 0x000000800714a810 */ /* 0x100fe8000783e0e2 */
[--C-:B------:R-:W-:Y:S02]  /*15150*/  @!P2 IADD3.X R184, R3, RZ, R229.reuse, P1, P0 ;  /* 0x000000ff03b8a210 */ /* 0x100fe40000fe04e5 */
        /* <DEDUP_REMOVED lines=8> */
[C---:B------:R-:W-:Y:S04]  /*151e0*/  LEA R30, P0, R13.reuse, c[0x0][0x1f8], 0x1 ;  /* 0x00007e000d1e7a11 */ /* 0x040fe800078008ff */
[----:B------:R-:W-:Y:S02]  /*151f0*/  LEA.HI.X R31, R13, c[0x0][0x1fc], R17, 0x1, P0 ;  /* 0x00007f000d1f7a11 */ /* 0x000fe400000f0c11 */
[C---:B------:R-:W-:Y:S01]  /*15200*/  LEA R192, P0, R14.reuse, c[0x0][0x1f8], 0x1 ;  /* 0x00007e000ec07a11 */ /* 0x040fe200078008ff */
[----:B------:R-:W1:Y:S03]  /*15210*/  LDSM.16.M88.4 R16, [R145] ;  /* 0x000000009110783b */ /* 0x000e660000000200 */
        /* <DEDUP_REMOVED lines=12> */
[----:B------:R-:W-:Y:S02]  /*152e0*/  @!P2 LEA.HI.X R219, R21, c[0x0][0x1fc], R185, 0x1, P0 ;  /* 0x00007f0015dbaa11 */ /* 0x000fe400000f0cb9 */
[----:B------:R-:W4:Y:S01]  /*152f0*/  LDSM.16.M88.4 R184, [R212] ;  /* 0x00000000d4b8783b */ /* 0x000f220000000200 */
[----:B------:R-:W-:Y:S03]  /*15300*/  ISETP.GT.AND P0, PT, R222, R237, PT ;  /* 0x000000edde00720c */ /* 0x000fe60003f04270 */
[----:B------:R-:W-:Y:S01]  /*15310*/  @!PT LDS RZ, [RZ] ;  /* 0x00000000fffff984 */ /* 0x000fe20000000800 */
[----:B------:R-:W-:Y:S01]  /*15320*/  @!PT LDS RZ, [RZ] ;  /* 0x00000000fffff984 */ /* 0x000fe20000000800 */
[----:B------:R-:W-:Y:S01]  /*15330*/  @!PT LDS RZ, [RZ] ;  /* 0x00000000fffff984 */ /* 0x000fe20000000800 */
[----:B------:R3:W-:Y:S01]  /*15340*/  LDGSTS.E.BYPASS.LTC128B.128 [R223+0x4080], [R28.64], !P3 ;  /* 0x040800001cdf7fae */ /* 0x0007e2000d901d4c */
[C---:B-1----:R-:W-:Y:S03]  /*15350*/  HMMA.16816.F32.BF16 R12, R32.reuse, R16, RZ ;  /* 0x00000010200c723c */ /* 0x042fe600000418ff */
[----:B------:R2:W-:Y:S04]  /*15360*/  LDGSTS.E.BYPASS.LTC128B.128 [R223+0x5880], [R22.64], !P6 ;  /* 0x0588000016df7fae */ /* 0x0005e8000f101d4c */
[----:B------:R3:W-:Y:S01]  /*15370*/  LDGSTS.E.BYPASS.LTC128B.128 [R223+0x7080], [R30.64], !P5 ;  /* 0x070800001edf7fae */ /* 0x0007e2000e901d4c */
[C---:B------:R-:W-:Y:S03]  /*15380*/  HMMA.16816.F32.BF16 R16, R32.reuse, R18, RZ ;  /* 0x000000122010723c */ /* 0x040fe600000418ff */
[----:B------:R1:W-:Y:S04]  /*15390*/  LDGSTS.E.BYPASS.LTC128B.128 [R223+0x8880], [R192.64], !P4 ;  /* 0x08880000c0df7fae */ /* 0x0003e8000e101d4c */
[----:B------:R1:W-:Y:S04]  /*153a0*/  @!P2 LDGSTS.E.BYPASS.LTC128B.128 [R223+0x5080], [R194.64], !P3 ;  /* 0x05080000c2dfafae */ /* 0x0003e8000d901d4c */
[----:B------:R3:W-:Y:S04]  /*153b0*/  @!P2 LDGSTS.E.BYPASS.LTC128B.128 [R223+0x6880], [R216.64], !P6 ;  /* 0x06880000d8dfafae */ /* 0x0007e8000f101d4c */
[----:B------:R4:W-:Y:S04]  /*153c0*/  @!P2 LDGSTS.E.BYPASS.LTC128B.128 [R223+0x8080], [R220.64], !P5 ;  /* 0x08080000dcdfafae */ /* 0x0009e8000e901d4c */
[----:B------:R4:W-:Y:S01]  /*153d0*/  @!P2 LDGSTS.E.BYPASS.LTC128B.128 [R223+0x9880], [R218.64], !P4 ;  /* 0x09880000dadfafae */ /* 0x0009e2000e101d4c */
[C---:B--2---:R-:W-:Y:S03]  /*153e0*/  HMMA.16816.F32.BF16 R20, R32.reuse, R24, RZ ;  /* 0x000000182014723c */ /* 0x044fe600000418ff */
[----:B------:R-:W0:Y:S05]  /*153f0*/  LDGDEPBAR ;  /* 0x00000000000079af */ /* 0x000e2a0000000000 */
[C---:B------:R-:W-:Y:S01]  /*15400*/  HMMA.16816.F32.BF16 R24, R32.reuse, R26, RZ ;  /* 0x0000001a2018723c */ /* 0x040fe200000418ff */
[----:B-1----:R-:W-:Y:S07]  /*15410*/  LDSM.16.M88.4 R192, [R10] ;  /* 0x000000000ac0783b */ /* 0x002fee0000000200 */
[C---:B---3--:R-:W-:Y:S08]  /*15420*/  HMMA.16816.F32.BF16 R28, R32.reuse, R172, RZ ;  /* 0x000000ac201c723c */ /* 0x048ff000000418ff */
[----:B------:R-:W-:Y:S01]  /*15430*/  HMMA.16816.F32.BF16 R32, R32, R174, RZ ;  /* 0x000000ae2020723c */ /* 0x000fe200000418ff */
[----:B------:R-:W1:Y:S07]  /*15440*/  LDSM.16.M88.4 R172, [R201] ;  /* 0x00000000c9ac783b */ /* 0x000e6e0000000200 */
[C---:B------:R-:W-:Y:S08]  /*15450*/  HMMA.16816.F32.BF16 R12, R176.reuse, R180, R12 ;  /* 0x000000b4b00c723c */ /* 0x040ff0000004180c */
[C---:B------:R-:W-:Y:S01]  /*15460*/  HMMA.16816.F32.BF16 R16, R176.reuse, R182, R16 ;  /* 0x000000b6b010723c */ /* 0x040fe20000041810 */
[----:B------:R-:W2:Y:S07]  /*15470*/  LDSM.16.M88.4 R180, [R10+0x800] ;  /* 0x000800000ab4783b */ /* 0x000eae0000000200 */
[C---:B----4-:R-:W-:Y:S08]  /*15480*/  HMMA.16816.F32.BF16 R20, R176.reuse, R184, R20 ;  /* 0x000000b8b014723c */ /* 0x050ff00000041814 */
[C---:B------:R-:W-:Y:S01]  /*15490*/  HMMA.16816.F32.BF16 R24, R176.reuse, R186, R24 ;  /* 0x000000bab018723c */ /* 0x040fe20000041818 */
[----:B------:R-:W3:Y:S07]  /*154a0*/  LDSM.16.M88.4 R184, [R10+0x1000] ;  /* 0x001000000ab8783b */ /* 0x000eee0000000200 */
[C---:B------:R-:W-:Y:S08]  /*154b0*/  HMMA.16816.F32.BF16 R28, R176.reuse, R188, R28 ;  /* 0x000000bcb01c723c */ /* 0x040ff0000004181c */
[----:B------:R-:W-:Y:S01]  /*154c0*/  HMMA.16816.F32.BF16 R32, R176, R190, R32 ;  /* 0x000000beb020723c */ /* 0x000fe20000041820 */
[----:B------:R-:W-:Y:S04]  /*154d0*/  LDSM.16.M88.4 R176, [R200] ;  /* 0x00000000c8b0783b */ /* 0x000fe80000000200 */
[----:B------:R-:W4:Y:S03]  /*154e0*/  LDSM.16.M88.4 R188, [R9] ;  /* 0x0000000009bc783b */ /* 0x000f260000000200 */
[C---:B-1----:R-:W-:Y:S08]  /*154f0*/  HMMA.16816.F32.BF16 R12, R172.reuse, R192, R12 ;  /* 0x000000c0ac0c723c */ /* 0x042ff0000004180c */
[C---:B------:R-:W-:Y:S01]  /*15500*/  HMMA.16816.F32.BF16 R16, R172.reuse, R194, R16 ;  /* 0x000000c2ac10723c */ /* 0x040fe20000041810 */
[----:B------:R-:W1:Y:S07]  /*15510*/  LDSM.16.M88.4 R192, [R9+0x800] ;  /* 0x0008000009c0783b */ /* 0x000e6e0000000200 */
[C---:B--2---:R-:W-:Y:S08]  /*15520*/  HMMA.16816.F32.BF16 R20, R172.reuse, R180, R20 ;  /* 0x000000b4ac14723c */ /* 0x044ff00000041814 */
[C---:B------:R-:W-:Y:S01]  /*15530*/  HMMA.16816.F32.BF16 R24, R172.reuse, R182, R24 ;  /* 0x000000b6ac18723c */ /* 0x040fe20000041818 */
[----:B------:R-:W2:Y:S07]  /*15540*/  LDSM.16.M88.4 R180, [R9+0x1000] ;  /* 0x0010000009b4783b */ /* 0x000eae0000000200 */
[C---:B---3--:R-:W-:Y:S08]  /*15550*/  HMMA.16816.F32.BF16 R28, R172.reuse, R184, R28 ;  /* 0x000000b8ac1c723c */ /* 0x048ff0000004181c */
[----:B------:R-:W-:Y:S01]  /*15560*/  HMMA.16816.F32.BF16 R32, R172, R186, R32 ;  /* 0x000000baac20723c */ /* 0x000fe20000041820 */
[----:B------:R-:W-:Y:S04]  /*15570*/  LDSM.16.M88.4 R172, [R198+0x4000] ;  /* 0x00400000c6ac783b */ /* 0x000fe80000000200 */
[----:B------:R-:W3:Y:S03]  /*15580*/  LDSM.16.M88.4 R184, [R145+0x1800] ;  /* 0x0018000091b8783b */ /* 0x000ee60000000200 */
        /* <DEDUP_REMOVED lines=8> */
[----:B------:R-:W-:Y:S04]  /*15610*/  LDSM.16.M88.4 R176, [R199+0x4000] ;  /* 0x00400000c7b0783b */ /* 0x000fe80000000200 */
[----:B------:R-:W2:Y:S03]  /*15620*/  LDSM.16.M88.4 R180, [R205] ;  /* 0x00000000cdb4783b */ /* 0x000ea60000000200 */
        /* <DEDUP_REMOVED lines=8> */
[----:B------:R-:W-:Y:S04]  /*156b0*/  LDSM.16.M88.4 R172, [R201+0x4000] ;  /* 0x00400000c9ac783b */ /* 0x000fe80000000200 */
[----:B------:R-:W-:Y:S03]  /*156c0*/  LDSM.16.M88.4 R192, [R10+0x2000] ;  /* 0x002000000ac0783b */ /* 0x000fe60000000200 */
[C---:B--2---:R-:W-:Y:S08]  /*156d0*/  HMMA.16816.F32.BF16 R12, R176.reuse, R180, R12 ;  /* 0x000000b4b00c723c */ /* 0x044ff0000004180c */
[C---:B------:R-:W-:Y:S01]  /*156e0*/  HMMA.16816.F32.BF16 R16, R176.reuse, R182, R16 ;  /* 0x000000b6b010723c */ /* 0x040fe20000041810 */
[----:B------:R-:W1:Y:S07]  /*156f0*/  LDSM.16.M88.4 R180, [R10+0x1800] ;  /* 0x001800000ab4783b */ /* 0x000e6e0000000200 */
[C---:B---3--:R-:W-:Y:S08]  /*15700*/  HMMA.16816.F32.BF16 R20, R176.reuse, R184, R20 ;  /* 0x000000b8b014723c */ /* 0x048ff00000041814 */
        /* <DEDUP_REMOVED lines=14> */
[----:B------:R-:W-:Y:S04]  /*157f0*/  LDSM.16.M88.4 R172, [R198+0x8000] ;  /* 0x00800000c6ac783b */ /* 0x000fe80000000200 */
[----:B------:R-:W2:Y:S03]  /*15800*/  LDSM.16.M88.4 R184, [R145+0x3000] ;  /* 0x0030000091b8783b */ /* 0x000ea60000000200 */
[C---:B-1----:R-:W-:Y:S08]  /*15810*/  HMMA.16816.F32.BF16 R12, R176.reuse, R180, R12 ;  /* 0x000000b4b00c723c */ /* 0x042ff0000004180c */
[C---:B------:R-:W-:Y:S01]  /*15820*/  HMMA.16816.F32.BF16 R16, R176.reuse, R182, R16 ;  /* 0x000000b6b010723c */ /* 0x040fe20000041810 */
[----:B------:R-:W1:Y:S07]  /*15830*/  LDSM.16.M88.4 R180, [R145+0x3800] ;  /* 0x0038000091b4783b */ /* 0x000e6e0000000200 */
[C---:B------:R-:W-:Y:S08]  /*15840*/  HMMA.16816.F32.BF16 R20, R176.reuse, R188, R20 ;  /* 0x000000bcb014723c */ /* 0x040ff00000041814 */
[C---:B------:R-:W-:Y:S01]  /*15850*/  HMMA.16816.F32.BF16 R24, R176.reuse, R190, R24 ;  /* 0x000000beb018723c */ /* 0x040fe20000041818 */
[----:B------:R-:W4:Y:S07]  /*15860*/  LDSM.16.M88.4 R188, [R145+0x4000] ;  /* 0x0040000091bc783b */ /* 0x000f2e0000000200 */
[C---:B---3--:R-:W-:Y:S08]  /*15870*/  HMMA.16816.F32.BF16 R28, R176.reuse, R192, R28 ;  /* 0x000000c0b01c723c */ /* 0x048ff0000004181c */
[----:B------:R-:W-:Y:S01]  /*15880*/  HMMA.16816.F32.BF16 R32, R176, R194, R32 ;  /* 0x000000c2b020723c */ /* 0x000fe20000041820 */
[----:B------:R-:W-:Y:S04]  /*15890*/  LDSM.16.M88.4 R176, [R199+0x8000] ;  /* 0x00800000c7b0783b */ /* 0x000fe80000000200 */
[----:B------:R-:W3:Y:S03]  /*158a0*/  LDSM.16.M88.4 R192, [R208] ;  /* 0x00000000d0c0783b */ /* 0x000ee60000000200 */
        /* <DEDUP_REMOVED lines=23> */
[C---:B---3--:R-:W-:Y:S08]  /*15a20*/  HMMA.16816.F32.BF16 R20, R172.reuse, R192, R20 ;  /* 0x000000c0ac14723c */ /* 0x048ff00000041814 */
[C---:B------:R-:W-:Y:S01]  /*15a30*/  HMMA.16816.F32.BF16 R24, R172.reuse, R194, R24 ;  /* 0x000000c2ac18723c */ /* 0x040fe20000041818 */
[----:B------:R-:W3:Y:S07]  /*15a40*/  LDSM.16.M88.4 R192, [R9+0x4000] ;  /* 0x0040000009c0783b */ /* 0x000eee0000000200 */
[C---:B--2---:R-:W-:Y:S08]  /*15a50*/  HMMA.16816.F32.BF16 R28, R172.reuse, R184, R28 ;  /* 0x000000b8ac1c723c */ /* 0x044ff0000004181c */
[----:B------:R-:W-:Y:S01]  /*15a60*/  HMMA.16816.F32.BF16 R32, R172, R186, R32 ;  /* 0x000000baac20723c */ /* 0x000fe20000041820 */
[----:B------:R-:W-:Y:S04]  /*15a70*/  LDSM.16.M88.4 R172, [R198+0xc000] ;  /* 0x00c00000c6ac783b */ /* 0x000fe80000000200 */
[----:B------:R-:W-:Y:S03]  /*15a80*/  LDSM.16.M88.4 R184, [R145+0x5000] ;  /* 0x0050000091b8783b */ /* 0x000fe60000000200 */
[C---:B-1----:R-:W-:Y:S08]  /*15a90*/  HMMA.16816.F32.BF16 R12, R176.reuse, R180, R12 ;  /* 0x000000b4b00c723c */ /* 0x042ff0000004180c */
[C---:B------:R-:W-:Y:S01]  /*15aa0*/  HMMA.16816.F32.BF16 R16, R176.reuse, R182, R16 ;  /* 0x000000b6b010723c */ /* 0x040fe20000041810 */
[----:B------:R-:W1:Y:S07]  /*15ab0*/  LDSM.16.M88.4 R180, [R145+0x4800] ;  /* 0x0048000091b4783b */ /* 0x000e6e0000000200 */
[C---:B----4-:R-:W-:Y:S08]  /*15ac0*/  HMMA.16816.F32.BF16 R20, R176.reuse, R188, R20 ;  /* 0x000000bcb014723c */ /* 0x050ff00000041814 */
[C---:B------:R-:W-:Y:S01]  /*15ad0*/  HMMA.16816.F32.BF16 R24, R176.reuse, R190, R24 ;  /* 0x000000beb018723c */ /* 0x040fe20000041818 */
[----:B------:R-:W2:Y:S07]  /*15ae0*/  LDSM.16.M88.4 R188, [R145+0x5800] ;  /* 0x0058000091bc783b */ /* 0x000eae0000000200 */
[C---:B---3--:R-:W-:Y:S08]  /*15af0*/  HMMA.16816.F32.BF16 R28, R176.reuse, R192, R28 ;  /* 0x000000c0b01c723c */ /* 0x048ff0000004181c */
[----:B------:R-:W-:Y:S01]  /*15b00*/  HMMA.16816.F32.BF16 R32, R176, R194, R32 ;  /* 0x000000c2b020723c */ /* 0x000fe20000041820 */
[----:B------:R-:W-:Y:S04]  /*15b10*/  LDSM.16.M88.4 R176, [R199+0xc000] ;  /* 0x00c00000c7b0783b */ /* 0x000fe80000000200 */
[----:B------:R-:W-:Y:S03]  /*15b20*/  LDSM.16.M88.4 R192, [R209] ;  /* 0x00000000d1c0783b */ /* 0x000fe60000000200 */
        /* <DEDUP_REMOVED lines=25> */
[----:B------:R-:W3:Y:S01]  /*15cc0*/  LDSM.16.M88.4 R188, [R9+0x5800] ;  /* 0x0058000009bc783b */ /* 0x000ee20000000200 */
[----:B------:R-:W-:Y:S04]  /*15cd0*/  DEPBAR.LE SB0, 0x0 ;  /* 0x000080000000791a */ /* 0x000fe80000000000 */
[----:B------:R-:W-:Y:S02]  /*15ce0*/  BAR.SYNC.DEFER_BLOCKING 0x0 ;  /* 0x0000000000007b1d */ /* 0x000fe40000010000 */
[C---:B--2---:R-:W-:Y:S08]  /*15cf0*/  HMMA.16816.F32.BF16 R28, R172.reuse, R192, R28 ;  /* 0x000000c0ac1c723c */ /* 0x044ff0000004181c */
[----:B------:R-:W-:Y:S08]  /*15d00*/  HMMA.16816.F32.BF16 R32, R172, R194, R32 ;  /* 0x000000c2ac20723c */ /* 0x000ff00000041820 */
[C---:B-1----:R-:W-:Y:S08]  /*15d10*/  HMMA.16816.F32.BF16 R12, R176.reuse, R180, R12 ;  /* 0x000000b4b00c723c */ /* 0x042ff0000004180c */
[C---:B------:R-:W-:Y:S08]  /*15d20*/  HMMA.16816.F32.BF16 R16, R176.reuse, R182, R16 ;  /* 0x000000b6b010723c */ /* 0x040ff00000041810 */
[C---:B------:R-:W-:Y:S08]  /*15d30*/  HMMA.16816.F32.BF16 R20, R176.reuse, R184, R20 ;  /* 0x000000b8b014723c */ /* 0x040ff00000041814 */
        /* <DEDUP_REMOVED lines=65> */
.L_x_4531:
[----:B------:R-:W-:Y:S05]  /*16150*/  BSYNC B0 ;  /* 0x0000000000007941 */ /* 0x000fea0003800000 */
.L_x_4530:
[----:B------:R-:W-:Y:S01]  /*16160*/  ISETP.GE.AND P1, PT, R244, 0x1, PT ;  /* 0x00000001f400780c */ /* 0x000fe20003f26270 */
[----:B------:R-:W-:Y:S01]  /*16170*/  IMAD.MOV.U32 R0, RZ, RZ, c[0x0][0x2c4] ;  /* 0x0000b100ff007624 */ /* 0x000fe200078e00ff */
[----:B-1----:R-:W2:Y:S01]  /*16180*/  LDL R172, [R1+0x4] ;  /* 0x0000040001ac7983 */ /* 0x002ea20000100800 */
[----:B------:R-:W-:Y:S01]  /*16190*/  IMAD R3, R222, -0x30, RZ ;  /* 0xffffffd0de037824 */ /* 0x000fe200078e02ff */
[----:B------:R-:W-:Y:S02]  /*161a0*/  ULDC UR4, c[0x0][0x324] ;  /* 0x0000c90000047ab9 */ /* 0x000fe40000000800 */
[----:B------:R-:W-:Y:S01]  /*161b0*/  ISETP.NE.AND P0, PT, R0, 0x1, PT ;  /* 0x000000010000780c */ /* 0x000fe20003f05270 */
[----:B------:R-:W0:Y:S01]  /*161c0*/  LDGDEPBAR ;  /* 0x00000000000079af */ /* 0x000e220000000000 */
[----:B------:R-:W-:Y:S01]  /*161d0*/  ULOP3.LUT UR4, URZ, UR4, URZ, 0x33, !UPT ;  /* 0x000000043f047292 */ /* 0x000fe2000f8e333f */
[----:B------:R-:W-:Y:S02]  /*161e0*/  IMAD.IADD R175, R3, 0x1, -R234 ;  /* 0x0000000103af7824 */ /* 0x000fe400078e0aea */
[----:B--2---:R-:W-:Y:S05]  /*161f0*/  IMAD R172, R172, 0x80, R240 ;  /* 0x00000080acac7824 */ /* 0x004fea00078e02f0 */
[----:B------:R-:W-:Y:S05]  /*16200*/  IADD3 R172, R238, R172, R239 ;  /* 0x000000aceeac7210 */ /* 0x000fea0007ffe0ef */
[----:B------:R-:W-:Y:S05]  /*16210*/  @P0 IMAD.HI.U32 R0, R172, c[0x0][0x2c8], RZ ;  /* 0x0000b200ac000a27 */ /* 0x000fea00078e00ff */
[----:B------:R-:W-:Y:S02]  /*16220*/  @P0 SHF.R.U32.HI R172, RZ, c[0x0][0x2cc], R0 ;  /* 0x0000b300ffac0a19 */ /* 0x000fe40000011600 */
[----:B------:R-:W-:Y:S03]  /*16230*/  IADD3 R0, -R234, 0x1, R3 ;  /* 0x00000001ea007810 */ /* 0x000fe60007ffe103 */
[----:B------:R-:W1:Y:S01]  /*16240*/  SHFL.IDX PT, R8, R172, RZ, 0x1c1f ;  /* 0x001c1fffac087589 */ /* 0x000e6200000e0000 */
        /* <DEDUP_REMOVED lines=19> */
.L_x_4534:
[----:B------:R-:W-:Y:S04]  /*16380*/  MOV R176, c[0x0][0x32c] ;  /* 0x0000cb0000b07a02 */ /* 0x000fe80000000f00 */
[----:B------:R-:W-:Y:S11]  /*16390*/  ISETP.NE.AND P0, PT, R176, 0x1, PT ;  /* 0x00000001b000780c */ /* 0x000ff60003f05270 */
[----:B------:R-:W-:Y:S02]  /*163a0*/  @!UPT UIADD3 URZ, URZ, URZ, URZ ;  /* 0x0000003f3f3ff290 */ /* 0x000fe4000fffe03f */
[----:B------:R-:W-:Y:S05]  /*163b0*/  @P0 IMAD.HI.U32 R176, R8, c[0x0][0x330], RZ ;  /* 0x0000cc0008b00a27 */ /* 0x000fea00078e00ff */
[----:B------:R-:W-:Y:S02]  /*163c0*/  @P0 SHF.R.U32.HI R8, RZ, c[0x0][0x334], R176 ;  /* 0x0000cd00ff080a19 */ /* 0x000fe400000116b0 */
.L_x_4535:
[----:B------:R-:W-:Y:S05]  /*163d0*/  BSYNC B0 ;  /* 0x0000000000007941 */ /* 0x000fea0003800000 */
.L_x_4533:
[----:B------:R-:W-:Y:S05]  /*163e0*/  IMAD R8, R8, c[0x0][0x32c], R175 ;  /* 0x0000cb0008087a24 */ /* 0x000fea00078e02af */
[----:B------:R-:W-:Y:S02]  /*163f0*/  IMNMX R0, R0, R8, !PT ;  /* 0x0000000800007217 */ /* 0x000fe40007800200 */
[----:B------:R-:W-:Y:S04]  /*16400*/  IADD3 R8, R8, c[0x0][0x32c], RZ ;  /* 0x0000cb0008087a10 */ /* 0x000fe80007ffe0ff */
[----:B------:R-:W-:Y:S02]  /*16410*/  IMNMX R7, R7, R8, PT ;  /* 0x0000000807077217 */ /* 0x000fe40003800200 */
.L_x_4532:
        /* <DEDUP_REMOVED lines=79> */
.L_x_4538:
[----:B------:R-:W-:Y:S04]  /*16910*/  MOV R8, c[0x0][0x32c] ;  /* 0x0000cb0000087a02 */ /* 0x000fe80000000f00 */
[----:B------:R-:W-:Y:S11]  /*16920*/  ISETP.NE.AND P0, PT, R8, 0x1, PT ;  /* 0x000000010800780c */ /* 0x000ff60003f05270 */
[----:B------:R-:W-:Y:S02]  /*16930*/  @!UPT UIADD3 URZ, URZ, URZ, URZ ;  /* 0x0000003f3f3ff290 */ /* 0x000fe4000fffe03f */
[----:B------:R-:W-:Y:S05]  /*16940*/  @P0 IMAD.HI.U32 R8, R0, c[0x0][0x330], RZ ;  /* 0x0000cc0000080a27 */ /* 0x000fea00078e00ff */
[----:B------:R-:W-:Y:S02]  /*16950*/  @P0 SHF.R.U32.HI R0, RZ, c[0x0][0x334], R8 ;  /* 0x0000cd00ff000a19 */ /* 0x000fe40000011608 */
.L_x_4539:
[----:B------:R-:W-:Y:S05]  /*16960*/  BSYNC B0 ;  /* 0x0000000000007941 */ /* 0x000fea0003800000 */
.L_x_4537:
[----:B------:R-:W-:Y:S05]  /*16970*/  IMAD R0, R0, c[0x0][0x32c], R175 ;  /* 0x0000cb0000007a24 */ /* 0x000fea00078e02af */
[----:B------:R-:W-:Y:S02]  /*16980*/  IMNMX R3, R3, R0, !PT ;  /* 0x0000000003037217 */ /* 0x000fe40007800200 */
[----:B------:R-:W-:Y:S04]  /*16990*/  IADD3 R0, R0, c[0x0][0x32c], RZ ;  /* 0x0000cb0000007a10 */ /* 0x000fe80007ffe0ff */
[----:B------:R-:W-:Y:S02]  /*169a0*/  IMNMX R7, R7, R0, PT ;  /* 0x0000000007077217 */ /* 0x000fe40003800200 */
.L_x_4536:
        /* <DEDUP_REMOVED lines=48> */
[----:B------:R-:W-:Y:S01]  /*16cb0*/  MUFU.EX2 R17, R17 ;  /* 0x0000001100117308 */ /* 0x000fe20000000800 */
[----:B------:R-:W-:Y:S01]  /*16cc0*/  FSEL R18, R18, -INF , !P0 ;  /* 0xff80000012127808 */ /* 0x000fe20004000000 */
[----:B-1----:R-:W-:Y:S01]  /*16cd0*/  FMUL.FTZ R28, R0, R152 ;  /* 0x00000098001c7220 */ /* 0x002fe20000410000 */
[----:B------:R-:W-:Y:S01]  /*16ce0*/  LOP3.LUT P0, RZ, R214, 0x4, RZ, 0xc0, !PT ;  /* 0x00000004d6ff7812 */ /* 0x000fe2000780c0ff */
[C---:B--2---:R-:W-:Y:S02]  /*16cf0*/  FFMA.FTZ R2, R0.reuse, R230, R172 ;  /* 0x000000e600027223 */ /* 0x044fe400000100ac */
[C---:B------:R-:W-:Y:S01]  /*16d00*/  FMUL.FTZ R29, R0.reuse, R153 ;  /* 0x00000099001d7220 */ /* 0x040fe20000410000 */
[----:B------:R-:W-:Y:S01]  /*16d10*/  ISETP.GT.AND P0, PT, R3, 0x9, !P0 ;  /* 0x000000090300780c */ /* 0x000fe20004704270 */
[C---:B------:R-:W-:Y:S02]  /*16d20*/  FMUL.FTZ R32, R0.reuse, R148 ;  /* 0x0000009400207220 */ /* 0x040fe40000410000 */
[----:B------:R-:W1:Y:S01]  /*16d30*/  MUFU.EX2 R16, R16 ;  /* 0x0000001000107308 */ /* 0x000e620000000800 */
[----:B------:R-:W-:Y:S01]  /*16d40*/  ISETP.LT.OR P0, PT, R7, 0xa, P0 ;  /* 0x0000000a0700780c */ /* 0x000fe20000701670 */
[C---:B------:R-:W-:Y:S02]  /*16d50*/  FMUL.FTZ R33, R0.reuse, R149 ;  /* 0x0000009500217220 */ /* 0x040fe40000410000 */
[----:B---3--:R-:W-:Y:S01]  /*16d60*/  FADD.FTZ R12, R13, R2 ;  /* 0x000000020d0c7221 */ /* 0x008fe20000010000 */
[----:B------:R-:W-:Y:S01]  /*16d70*/  FSEL R175, R19, -INF , !P0 ;  /* 0xff80000013af7808 */ /* 0x000fe20004000000 */
[----:B------:R-:W-:Y:S01]  /*16d80*/  FMUL.FTZ R20, R0, R160 ;  /* 0x000000a000147220 */ /* 0x000fe20000410000 */
[----:B------:R-:W-:Y:S01]  /*16d90*/  LOP3.LUT P0, RZ, R214, 0x2, RZ, 0xc0, !PT ;  /* 0x00000002d6ff7812 */ /* 0x000fe2000780c0ff */
[----:B------:R-:W-:Y:S01]  /*16da0*/  FMUL.FTZ R21, R0, R161 ;  /* 0x000000a100157220 */ /* 0x000fe20000410000 */
[----:B------:R-:W-:Y:S01]  /*16db0*/  FMNMX.FTZ R2, R14, R4, !PT ;  /* 0x000000040e027209 */ /* 0x000fe20007810000 */
[C---:B------:R-:W-:Y:S01]  /*16dc0*/  FMUL.FTZ R24, R0.reuse, R156 ;  /* 0x0000009c00187220 */ /* 0x040fe20000410000 */
[----:B------:R-:W-:Y:S01]  /*16dd0*/  ISETP.GT.AND P0, PT, R3, 0x10, !P0 ;  /* 0x000000100300780c */ /* 0x000fe20004704270 */
[C---:B------:R-:W-:Y:S01]  /*16de0*/  FMUL.FTZ R25, R0.reuse, R157 ;  /* 0x0000009d00197220 */ /* 0x040fe20000410000 */
[----:B------:R-:W-:Y:S01]  /*16df0*/  FMNMX.FTZ R2, R15, R2, !PT ;  /* 0x000000020f027209 */ /* 0x000fe20007810000 */
[C---:B------:R-:W-:Y:S01]  /*16e00*/  FMUL.FTZ R36, R0.reuse, R36 ;  /* 0x0000002400247220 */ /* 0x040fe20000410000 */
[----:B------:R-:W-:Y:S01]  /*16e10*/  ISETP.LT.OR P0, PT, R7, 0x11, P0 ;  /* 0x000000110700780c */ /* 0x000fe20000701670 */
[----:B------:R-:W-:Y:S01]  /*16e20*/  FMUL.FTZ R37, R0, R37 ;  /* 0x0000002500257220 */ /* 0x000fe20000410000 */
[----:B------:R-:W-:Y:S01]  /*16e30*/  FMNMX.FTZ R2, R18, R2, !PT ;  /* 0x0000000212027209 */ /* 0x000fe20007810000 */
[----:B------:R-:W-:Y:S01]  /*16e40*/  FMUL.FTZ R40, R0, R40 ;  /* 0x0000002800287220 */ /* 0x000fe20000410000 */
[----:B------:R-:W-:Y:S01]  /*16e50*/  FSEL R177, R22, -INF , !P0 ;  /* 0xff80000016b17808 */ /* 0x000fe20004000000 */
[----:B------:R-:W-:Y:S01]  /*16e60*/  FMUL.FTZ R41, R0, R41 ;  /* 0x0000002900297220 */ /* 0x000fe20000410000 */
        /* <DEDUP_REMOVED lines=10> */
[----:B------:R-:W-:Y:S01]  /*16f10*/  F2FP.BF16.PACK_AB R172, R13, R172 ;  /* 0x000000ac0dac723e */ /* 0x000fe200000010ff */
        /* <DEDUP_REMOVED lines=84> */
[C---:B------:R-:W-:Y:S01]  /*17460*/  FMUL.FTZ R17, R0.reuse, R165 ;  /* 0x000000a500117220 */ /* 0x040fe20000410000 */
[C---:B------:R-:W-:Y:S01]  /*17470*/  FSEL R2, R3.reuse, RZ, P0 ;  /* 0x000000ff03027208 */ /* 0x040fe20000000000 */
[----:B------:R-:W-:Y:S04]  /*17480*/  FMUL.FTZ R16, R0, R164 ;  /* 0x000000a400107220 */ /* 0x000fe80000410000 */
        /* <DEDUP_REMOVED lines=8> */
[--C-:B------:R-:W-:Y:S04]  /*17510*/  FFMA.FTZ R15, R15, c[0x0][0x2d0], -R4.reuse ;  /* 0x0000b4000f0f7a23 */ /* 0x100fe80000010804 */
        /* <DEDUP_REMOVED lines=92> */
[----:B------:R2:W-:Y:S01]  /*17ae0*/  MUFU.EX2 R160, R0 ;  /* 0x0000000000a07308 */ /* 0x0005e20000000800 */
[C---:B-1----:R-:W-:Y:S08]  /*17af0*/  HMMA.16816.F32.BF16 R36, R172.reuse, R148, R36 ;  /* 0x00000094ac24723c */ /* 0x042ff00000041824 */
[C---:B------:R-:W-:Y:S01]  /*17b00*/  HMMA.16816.F32.BF16 R40, R172.reuse, R150, R40 ;  /* 0x00000096ac28723c */ /* 0x040fe20000041828 */
[----:B------:R-:W1:Y:S03]  /*17b10*/  LDSM.16.MT88.4 R148, [R146+0x1800] ;  /* 0x001800009294783b */ /* 0x000e660000004200 */
[----:B--2---:R-:W-:Y:S04]  /*17b20*/  FFMA.FTZ R0, R179, c[0x0][0x2d0], -R4 ;  /* 0x0000b400b3007a23 */ /* 0x004fe80000010804 */
[----:B------:R3:W2:Y:S04]  /*17b30*/  MUFU.EX2 R179, R0 ;  /* 0x0000000000b37308 */ /* 0x0006a80000000800 */
[----:B---3--:R-:W-:Y:S01]  /*17b40*/  FADD.FTZ R0, R2, R183 ;  /* 0x000000b702007221 */ /* 0x008fe20000010000 */
[C---:B-1----:R-:W-:Y:S05]  /*17b50*/  HMMA.16816.F32.BF16 R44, R172.reuse, R148, R44 ;  /* 0x00000094ac2c723c */ /* 0x042fea000004182c */
[----:B------:R-:W1:Y:S01]  /*17b60*/  MUFU.EX2 R183, R191 ;  /* 0x000000bf00b77308 */ /* 0x000e620000000800 */
[----:B------:R-:W-:Y:S02]  /*17b70*/  FADD.FTZ R162, R156, R0 ;  /* 0x000000009ca27221 */ /* 0x000fe40000010000 */
[----:B------:R-:W-:Y:S01]  /*17b80*/  FADD.FTZ R0, R158, R157 ;  /* 0x0000009d9e007221 */ /* 0x000fe20000010000 */
        /* <DEDUP_REMOVED lines=34> */
[----:B------:R-:W-:Y:S04]  /*17db0*/  HMMA.16816.F32.BF16 R136, R172, R150, R136 ;  /* 0x00000096ac88723c */ /* 0x000fe80000041888 */
[----:B----4-:R-:W-:Y:S01]  /*17dc0*/  F2FP.BF16.PACK_AB R149, R161, R163 ;  /* 0x000000a3a195723e */ /* 0x010fe200000010ff */
[----:B------:R-:W-:Y:S02]  /*17dd0*/  FADD.FTZ R2, R159, R0 ;  /* 0x000000009f027221 */ /* 0x000fe40000010000 */
[----:B------:R-:W-:Y:S01]  /*17de0*/  F2FP.BF16.PACK_AB R150, R184, R185 ;  /* 0x000000b9b896723e */ /* 0x000fe200000010ff */
[----:B------:R-:W-:Y:S01]  /*17df0*/  LDSM.16.MT88.4 R156, [R196+0x5000] ;  /* 0x00500000c49c783b */ /* 0x000fe20000004200 */
[----:B--2---:R-:W-:Y:S03]  /*17e00*/  F2FP.BF16.PACK_AB R151, R179, R160 ;  /* 0x000000a0b397723e */ /* 0x004fe600000010ff */
[----:B-1----:R-:W-:Y:S01]  /*17e10*/  F2FP.BF16.PACK_AB R172, R186, R183 ;  /* 0x000000b7baac723e */ /* 0x002fe200000010ff */
[----:B------:R-:W-:Y:S01]  /*17e20*/  FADD.FTZ R2, R163, R2 ;  /* 0x00000002a3027221 */ /* 0x000fe20000010000 */
[----:B------:R-:W-:Y:S01]  /*17e30*/  F2FP.BF16.PACK_AB R174, R188, R187 ;  /* 0x000000bbbcae723e */ /* 0x000fe200000010ff */
        /* <DEDUP_REMOVED lines=20> */
[----:B------:R-:W-:Y:S02]  /*17f80*/  FADD.FTZ R0, R160, R2 ;  /* 0x00000002a0007221 */ /* 0x000fe40000010000 */
        /* <DEDUP_REMOVED lines=11> */
[-C--:B------:R-:W-:Y:S01]  /*18040*/  MOV R7, R3.reuse ;  /* 0x0000000300077202 */ /* 0x080fe20000000f00 */
[----:B------:R-:W-:Y:S01]  /*18050*/  FADD.FTZ R231, R176, R2 ;  /* 0x00000002b0e77221 */ /* 0x000fe20000010000 */
[----:B------:R-:W-:Y:S02]  /*18060*/  MOV R222, R0 ;  /* 0x0000000000de7202 */ /* 0x000fe40000000f00 */
        /* <DEDUP_REMOVED lines=87> */
.L_x_4529:
[----:B------:R-:W-:Y:S07]  /*185e0*/  @!UPT UIADD3 URZ, URZ, URZ, URZ ;  /* 0x0000003f3f3ff290 */ /* 0x000fee000fffe03f */
[----:B------:R-:W-:Y:S02]  /*185f0*/  MOV R9, 0x1f ;  /* 0x0000001f00097802 */ /* 0x000fe40000000f00 */
[----:B------:R-:W-:Y:S01]  /*18600*/  MOV R5, 0xffffffff ;  /* 0xffffffff00057802 */ /* 0x000fe20000000f00 */
[----:B------:R-:W-:Y:S06]  /*18610*/  BRA.DIV ~URZ, `(.L_x_4541) ;  /* 0x000067227f007947 */ /* 0x000fec000b800000 */
[----:B------:R1:W2:Y:S02]  /*18620*/  SHFL.BFLY PT, R0, R230, 0x2, 0x1f ;  /* 0x0c401f00e6007f89 */ /* 0x0002a400000e0000 */
.L_x_4614:
[----:B--2---:R-:W-:Y:S01]  /*18630*/  FADD.FTZ R0, R0, R230 ;  /* 0x000000e600007221 */ /* 0x004fe20000010000 */
[----:B------:R-:W-:Y:S05]  /*18640*/  BRA.DIV ~URZ, `(.L_x_4542) ;  /* 0x000067527f007947 */ /* 0x000fea000b800000 */
[----:B------:R-:W2:Y:S02]  /*18650*/  SHFL.BFLY PT, R2, R231, 0x2, 0x1f ;  /* 0x0c401f00e7027f89 */ /* 0x000ea400000e0000 */
[----:B--2---:R-:W-:-:S02]  /*18660*/  FADD.FTZ R231, R2, R231 ;  /* 0x000000e702e77221 */ /* 0x004fc40000010000 */
[----:B------:R-:W2:Y:S04]  /*18670*/  SHFL.BFLY PT, R2, R0, 0x1, 0x1f ;  /* 0x0c201f0000027f89 */ /* 0x000ea800000e0000 */
[----:B------:R3:W4:Y:S01]  /*18680*/  SHFL.BFLY PT, R3, R231, 0x1, 0x1f ;  /* 0x0c201f00e7037f89 */ /* 0x00072200000e0000 */
[----:B--2---:R-:W-:-:S05]  /*18690*/  FADD.FTZ R0, R0, R2 ;  /* 0x0000000200007221 */ /* 0x004fca0000010000 */
.L_x_4615:
        /* <DEDUP_REMOVED lines=148> */
.L_x_4477:
        /* <DEDUP_REMOVED lines=19> */
.L_x_4544:
[----:B--2---:R-:W-:Y:S05]  /*19110*/  BSYNC B0 ;  /* 0x0000000000007941 */ /* 0x004fea0003800000 */
.L_x_4543:
        /* <DEDUP_REMOVED lines=14> */
[----:B------:R-:W-:Y:S01]  /*19200*/  F2FP.BF16.PACK_AB R2, R169, R168 ;  /* 0x000000a8a902723e */ /* 0x000fe200000010ff */
[----:B------:R-:W-:Y:S01]  /*19210*/  IMAD.MOV.U32 R18, RZ, RZ, c[0x0][0x388] ;  /* 0x0000e200ff127624 */ /* 0x000fe200078e00ff */
[----:B------:R-:W-:Y:S01]  /*19220*/  BAR.SYNC.DEFER_BLOCKING 0x1, 0x100 ;  /* 0x0044000000007b1d */ /* 0x000fe20000010000 */
[----:B------:R-:W-:-:S02]  /*19230*/  F2FP.BF16.PACK_AB R0, R171, R170 ;  /* 0x000000aaab00723e */ /* 0x000fc400000010ff */
[----:B------:R-:W-:Y:S02]  /*19240*/  ISETP.NE.U32.AND P0, PT, RZ, c[0x0][0x508], PT ;  /* 0x00014200ff007a0c */ /* 0x000fe40003f05070 */
[----:B------:R-:W-:Y:S02]  /*19250*/  ISETP.NE.U32.AND P2, PT, RZ, c[0x0][0x500], PT ;  /* 0x00014000ff007a0c */ /* 0x000fe40003f45070 */
[----:B------:R-:W-:Y:S02]  /*19260*/  ISETP.NE.AND.EX P1, PT, RZ, c[0x0][0x50c], PT, P0 ;  /* 0x00014300ff007a0c */ /* 0x000fe40003f25300 */
[----:B------:R-:W-:Y:S01]  /*19270*/  ISETP.NE.AND.EX P2, PT, RZ, c[0x0][0x504], PT, P2 ;  /* 0x00014100ff007a0c */ /* 0x000fe20003f45320 */
[----:B--2---:R2:W-:Y:S04]  /*19280*/  STS [R12+0x80], R2 ;  /* 0x000080020c007388 */ /* 0x0045e80000000800 */
[----:B------:R1:W-:Y:S01]  /*19290*/  STS [R12+0x480], R0 ;  /* 0x000480000c007388 */ /* 0x0003e20000000800 */
[----:B--2---:R-:W-:-:S02]  /*192a0*/  F2FP.BF16.PACK_AB R2, R165, R164 ;  /* 0x000000a4a502723e */ /* 0x004fc400000010ff */
        /* <DEDUP_REMOVED lines=137> */
.L_x_4547:
[----:B------:R-:W2:Y:S04]  /*19b40*/  LDL R21, [R1+0x1b4] ;  /* 0x0001b40001157983 */ /* 0x000ea80000100800 */
        /* <DEDUP_REMOVED lines=13> */
[----:B-1----:R-:W-:Y:S02]  /*19c20*/  SEL R4, R3, RZ, !P0 ;  /* 0x000000ff03047207 */ /* 0x002fe40004000000 */
[----:B-----5:R-:W-:Y:S01]  /*19c30*/  SHF.R.S32.HI R10, RZ, 0x1f, R2 ;  /* 0x0000001fff0a7819 */ /* 0x020fe20000011402 */
[----:B------:R-:W-:-:S04]  /*19c40*/  IMAD R3, R9, R0, RZ ;  /* 0x0000000009037224 */ /* 0x000fc800078e02ff */
        /* <DEDUP_REMOVED lines=108> */
.L_x_4616:
[----:B------:R-:W-:Y:S05]  /*1a310*/  BRA.DIV ~URZ, `(.L_x_4550) ;  /* 0x00004c027f007947 */ /* 0x000fea000b800000 */
[----:B------:R4:W2:Y:S02]  /*1a320*/  SHFL.IDX PT, R0, R17, RZ, 0x181f ;  /* 0x00181fff11007589 */ /* 0x0008a400000e0000 */
.L_x_4617:
[----:B------:R-:W-:Y:S01]  /*1a330*/  IMAD R16, R18, c[0x0][0x4e8], RZ ;  /* 0x00013a0012107a24 */ /* 0x000fe200078e02ff */
[----:B------:R-:W-:Y:S04]  /*1a340*/  BSSY B0, `(.L_x_4551) ;  /* 0x0000017000007945 */ /* 0x000fe80003800000 */
[----:B------:R-:W-:-:S13]  /*1a350*/  ISETP.GE.AND P0, PT, R14, R16, PT ;  /* 0x000000100e00720c */ /* 0x000fda0003f06270 */
[----:B------:R-:W-:Y:S05]  /*1a360*/  @P0 BRA `(.L_x_4552) ;  /* 0x0000014000000947 */ /* 0x000fea0003800000 */
[----:B------:R-:W5:Y:S04]  /*1a370*/  LDL R84, [R1+0x70] ;  /* 0x0000700001547983 */ /* 0x000f680000100800 */
[----:B----4-:R-:W4:Y:S04]  /*1a380*/  LDL R85, [R1+0x78] ;  /* 0x0000780001557983 */ /* 0x010f280000100800 */
[----:B---3--:R-:W3:Y:S04]  /*1a390*/  LDL R19, [R1+0x80] ;  /* 0x0000800001137983 */ /* 0x008ee80000100800 */
[----:B--2---:R-:W2:Y:S01]  /*1a3a0*/  LDL R10, [R1+0x7c] ;  /* 0x00007c00010a7983 */ /* 0x004ea20000100800 */
[----:B------:R-:W-:-:S02]  /*1a3b0*/  ISETP.GE.AND P3, PT, R140, c[0x0][0x3c8], PT ;  /* 0x0000f2008c007a0c */ /* 0x000fc40003f66270 */
[----:B------:R-:W-:Y:S02]  /*1a3c0*/  ISETP.GE.AND P2, PT, R144, c[0x0][0x3c8], PT ;  /* 0x0000f20090007a0c */ /* 0x000fe40003f46270 */
[----:B------:R-:W-:Y:S02]  /*1a3d0*/  ISETP.GE.AND P1, PT, R235, c[0x0][0x3c8], PT ;  /* 0x0000f200eb007a0c */ /* 0x000fe40003f26270 */
[----:B------:R-:W-:-:S07]  /*1a3e0*/  ISETP.GE.AND P0, PT, R236, c[0x0][0x3c8], PT ;  /* 0x0000f200ec007a0c */ /* 0x000fce0003f06270 */
[----:B------:R-:W-:-:S04]  /*1a3f0*/  @!P3 LEA R12, P4, R140, R0, 0x1 ;  /* 0x000000008c0cb211 */ /* 0x000fc800078808ff */
[-C--:B------:R-:W-:Y:S02]  /*1a400*/  @!P1 LEA R4, P5, R235, R0.reuse, 0x1 ;  /* 0x00000000eb049211 */ /* 0x080fe400078a08ff */
[----:B------:R-:W-:Y:S02]  /*1a410*/  @!P3 LEA.HI.X R13, R140, R7, R141, 0x1, P4 ;  /* 0x000000078c0db211 */ /* 0x000fe400020f0c8d */
[----:B------:R-:W-:-:S03]  /*1a420*/  @!P0 LEA R2, P4, R236, R0, 0x1 ;  /* 0x00000000ec028211 */ /* 0x000fc600078808ff */
[----:B------:R1:W-:Y:S01]  /*1a430*/  @!P3 ST.E.128 [R12.64], R32 ;  /* 0x000000200c00b985 */ /* 0x0003e2000c101d0c */
[----:B-----5:R-:W-:-:S04]  /*1a440*/  @!P2 LEA R8, P6, R84, R0, 0x1 ;  /* 0x000000005408a211 */ /* 0x020fc800078c08ff */
[-C--:B----4-:R-:W-:Y:S02]  /*1a450*/  @!P2 LEA.HI.X R9, R84, R7.reuse, R85, 0x1, P6 ;  /* 0x000000075409a211 */ /* 0x090fe400030f0c55 */
[----:B---3--:R-:W-:-:S03]  /*1a460*/  @!P1 LEA.HI.X R5, R235, R7, R19, 0x1, P5 ;  /* 0x00000007eb059211 */ /* 0x008fc600028f0c13 */
[----:B-1----:R1:W-:Y:S01]  /*1a470*/  @!P2 ST.E.128 [R8.64], R28 ;  /* 0x0000001c0800a985 */ /* 0x0023e2000c101d0c */
[----:B--2---:R-:W-:-:S03]  /*1a480*/  @!P0 LEA.HI.X R3, R236, R7, R10, 0x1, P4 ;  /* 0x00000007ec038211 */ /* 0x004fc600020f0c0a */
[----:B------:R1:W-:Y:S04]  /*1a490*/  @!P1 ST.E.128 [R4.64], R24 ;  /* 0x0000001804009985 */ /* 0x0003e8000c101d0c */
[----:B------:R1:W-:Y:S02]  /*1a4a0*/  @!P0 ST.E.128 [R2.64], R20 ;  /* 0x0000001402008985 */ /* 0x0003e4000c101d0c */
.L_x_4552:
[----:B------:R-:W-:Y:S05]  /*1a4b0*/  BSYNC B0 ;  /* 0x0000000000007941 */ /* 0x000fea0003800000 */
.L_x_4551:
[----:B------:R-:W-:Y:S05]  /*1a4c0*/  BRA.DIV ~URZ, `(.L_x_4553) ;  /* 0x00004ad27f007947 */ /* 0x000fea000b800000 */
[----:B---3--:R3:W4:Y:S04]  /*1a4d0*/  SHFL.IDX PT, R7, R15, 0x1, 0x181f ;  /* 0x00381f000f077f89 */ /* 0x00872800000e0000 */
[----:B--2---:R3:W2:Y:S02]  /*1a4e0*/  SHFL.IDX PT, R0, R17, 0x1, 0x181f ;  /* 0x00381f0011007f89 */ /* 0x0046a400000e0000 */
.L_x_4618:
        /* <DEDUP_REMOVED lines=18> */
[-C--:B---3--:R-:W-:Y:S02]  /*1a610*/  @!P2 LEA.HI.X R9, R19, R7.reuse, R20, 0x1, P6 ;  /* 0x000000071309a211 */ /* 0x088fe400030f0c14 */
[----:B----4-:R-:W-:-:S03]  /*1a620*/  @!P1 LEA.HI.X R5, R235, R7, R18, 0x1, P5 ;  /* 0x00000007eb059211 */ /* 0x010fc600028f0c12 */
[----:B------:R1:W-:Y:S01]  /*1a630*/  @!P2 ST.E.128 [R8.64], R44 ;  /* 0x0000002c0800a985 */ /* 0x0003e2000c101d0c */
[----:B--2---:R-:W-:-:S03]  /*1a640*/  @!P0 LEA.HI.X R3, R236, R7, R10, 0x1, P4 ;  /* 0x00000007ec038211 */ /* 0x004fc600020f0c0a */
[----:B------:R1:W-:Y:S04]  /*1a650*/  @!P1 ST.E.128 [R4.64], R40 ;  /* 0x0000002804009985 */ /* 0x0003e8000c101d0c */
[----:B------:R1:W-:Y:S02]  /*1a660*/  @!P0 ST.E.128 [R2.64], R36 ;  /* 0x0000002402008985 */ /* 0x0003e4000c101d0c */
.L_x_4555:
[----:B------:R-:W-:Y:S05]  /*1a670*/  BSYNC B0 ;  /* 0x0000000000007941 */ /* 0x000fea0003800000 */
.L_x_4554:
[----:B------:R-:W-:Y:S05]  /*1a680*/  BRA.DIV ~URZ, `(.L_x_4556) ;  /* 0x00004a027f007947 */ /* 0x000fea000b800000 */
[----:B----4-:R4:W1:Y:S02]  /*1a690*/  SHFL.IDX PT, R7, R15, 0x2, 0x181f ;  /* 0x00581f000f077f89 */ /* 0x01086400000e0000 */
.L_x_4619:
[----:B------:R-:W-:Y:S05]  /*1a6a0*/  BRA.DIV ~URZ, `(.L_x_4557) ;  /* 0x00004a627f007947 */ /* 0x000fea000b800000 */
[----:B--2---:R2:W3:Y:S02]  /*1a6b0*/  SHFL.IDX PT, R0, R17, 0x2, 0x181f ;  /* 0x00581f0011007f89 */ /* 0x0044e400000e0000 */
.L_x_4620:
[----:B-1----:R-:W-:Y:S01]  /*1a6c0*/  IADD3 R2, R14, 0x40, RZ ;  /* 0x000000400e027810 */ /* 0x002fe20007ffe0ff */
[----:B------:R-:W-:Y:S03]  /*1a6d0*/  BSSY B0, `(.L_x_4558) ;  /* 0x0000017000007945 */ /* 0x000fe60003800000 */
[----:B------:R-:W-:-:S13]  /*1a6e0*/  ISETP.GE.AND P0, PT, R2, R16, PT ;  /* 0x000000100200720c */ /* 0x000fda0003f06270 */
[----:B------:R-:W-:Y:S05]  /*1a6f0*/  @P0 BRA `(.L_x_4559) ;  /* 0x0000014000000947 */ /* 0x000fea0003800000 */
[----:B------:R-:W5:Y:S04]  /*1a700*/  LDL R19, [R1+0x70] ;  /* 0x0000700001137983 */ /* 0x000f680000100800 */
[----:B--2---:R-:W2:Y:S04]  /*1a710*/  LDL R20, [R1+0x78] ;  /* 0x0000780001147983 */ /* 0x004ea80000100800 */
[----:B----4-:R-:W4:Y:S04]  /*1a720*/  LDL R18, [R1+0x80] ;  /* 0x0000800001127983 */ /* 0x010f280000100800 */
[----:B---3--:R-:W3:Y:S01]  /*1a730*/  LDL R10, [R1+0x7c] ;  /* 0x00007c00010a7983 */ /* 0x008ee20000100800 */
        /* <DEDUP_REMOVED lines=10> */
[-C--:B--2---:R-:W-:Y:S02]  /*1a7e0*/  @!P2 LEA.HI.X R9, R19, R7.reuse, R20, 0x1, P6 ;  /* 0x000000071309a211 */ /* 0x084fe400030f0c14 */
[----:B----4-:R-:W-:-:S03]  /*1a7f0*/  @!P1 LEA.HI.X R5, R235, R7, R18, 0x1, P5 ;  /* 0x00000007eb059211 */ /* 0x010fc600028f0c12 */
[----:B------:R1:W-:Y:S01]  /*1a800*/  @!P2 ST.E.128 [R8.64], R60 ;  /* 0x0000003c0800a985 */ /* 0x0003e2000c101d0c */
[----:B---3--:R-:W-:-:S03]  /*1a810*/  @!P0 LEA.HI.X R3, R236, R7, R10, 0x1, P4 ;  /* 0x00000007ec038211 */ /* 0x008fc600020f0c0a */
[----:B------:R1:W-:Y:S04]  /*1a820*/  @!P1 ST.E.128 [R4.64], R56 ;  /* 0x0000003804009985 */ /* 0x0003e8000c101d0c */
[----:B------:R1:W-:Y:S02]  /*1a830*/  @!P0 ST.E.128 [R2.64], R52 ;  /* 0x0000003402008985 */ /* 0x0003e4000c101d0c */
.L_x_4559:
[----:B------:R-:W-:Y:S05]  /*1a840*/  BSYNC B0 ;  /* 0x0000000000007941 */ /* 0x000fea0003800000 */
.L_x_4558:
[----:B------:R-:W-:Y:S05]  /*1a850*/  BRA.DIV ~URZ, `(.L_x_4560) ;  /* 0x000049327f007947 */ /* 0x000fea000b800000 */
[----:B------:R1:W2:Y:S04]  /*1a860*/  SHFL.IDX PT, R7, R15, 0x3, 0x181f ;  /* 0x00781f000f077f89 */ /* 0x0002a800000e0000 */
[----:B---3--:R1:W3:Y:S02]  /*1a870*/  SHFL.IDX PT, R0, R17, 0x3, 0x181f ;  /* 0x00781f0011007f89 */ /* 0x0082e400000e0000 */
.L_x_4621:
[----:B-1----:R-:W-:-:S04]  /*1a880*/  IADD3 R2, R14, 0x60, RZ ;  /* 0x000000600e027810 */ /* 0x002fc80007ffe0ff */
[----:B------:R-:W-:-:S13]  /*1a890*/  ISETP.GE.AND P0, PT, R2, R16, PT ;  /* 0x000000100200720c */ /* 0x000fda0003f06270 */
[----:B------:R-:W-:Y:S05]  /*1a8a0*/  @P0 BRA `(.L_x_4561) ;  /* 0x00002c2000000947 */ /* 0x000fea0003800000 */
[----:B------:R-:W5:Y:S04]  /*1a8b0*/  LDL R12, [R1+0x70] ;  /* 0x00007000010c7983 */ /* 0x000f680000100800 */
[----:B----4-:R-:W4:Y:S04]  /*1a8c0*/  LDL R13, [R1+0x78] ;  /* 0x00007800010d7983 */ /* 0x010f280000100800 */
[----:B---3--:R-:W3:Y:S01]  /*1a8d0*/  LDL R10, [R1+0x80] ;  /* 0x00008000010a7983 */ /* 0x008ee20000100800 */
[----:B------:R-:W-:Y:S02]  /*1a8e0*/  ISETP.GE.AND P2, PT, R140, c[0x0][0x3c8], PT ;  /* 0x0000f2008c007a0c */ /* 0x000fe40003f46270 */
[----:B------:R-:W-:-:S02]  /*1a8f0*/  ISETP.GE.AND P1, PT, R144, c[0x0][0x3c8], PT ;  /* 0x0000f20090007a0c */ /* 0x000fc40003f26270 */
[----:B------:R-:W-:-:S09]  /*1a900*/  ISETP.GE.AND P0, PT, R235, c[0x0][0x3c8], PT ;  /* 0x0000f200eb007a0c */ /* 0x000fd20003f06270 */
[----:B------:R-:W-:-:S04]  /*1a910*/  @!P2 LEA R8, P5, R140, R0, 0x1 ;  /* 0x000000008c08a211 */ /* 0x000fc800078a08ff */
[----:B------:R-:W-:Y:S02]  /*1a920*/  @!P0 LEA R2, P3, R235, R0, 0x1 ;  /* 0x00000000eb028211 */ /* 0x000fe400078608ff */
[----:B--2---:R-:W-:-:S05]  /*1a930*/  @!P2 LEA.HI.X R9, R140, R7, R141, 0x1, P5 ;  /* 0x000000078c09a211 */ /* 0x004fca00028f0c8d */
[----:B------:R1:W-:Y:S01]  /*1a940*/  @!P2 ST.E.128 [R8.64], R80 ;  /* 0x000000500800a985 */ /* 0x0003e2000c101d0c */
[----:B-----5:R-:W-:-:S04]  /*1a950*/  @!P1 LEA R4, P4, R12, R0, 0x1 ;  /* 0x000000000c049211 */ /* 0x020fc800078808ff */
[-C--:B----4-:R-:W-:Y:S02]  /*1a960*/  @!P1 LEA.HI.X R5, R12, R7.reuse, R13, 0x1, P4 ;  /* 0x000000070c059211 */ /* 0x090fe400020f0c0d */
        /* <DEDUP_REMOVED lines=10> */
.L_x_4548:
        /* <DEDUP_REMOVED lines=33> */
.L_x_4622:
[----:B------:R-:W-:Y:S05]  /*1ac20*/  BRA.DIV ~URZ, `(.L_x_4563) ;  /* 0x000046d27f007947 */ /* 0x000fea000b800000 */
[----:B------:R3:W4:Y:S02]  /*1ac30*/  SHFL.IDX PT, R0, R5, RZ, 0x1c1f ;  /* 0x001c1fff05007589 */ /* 0x00072400000e0000 */
.L_x_4623:
        /* <DEDUP_REMOVED lines=204> */
.L_x_4565:
[----:B------:R-:W-:Y:S05]  /*1b900*/  BSYNC B0 ;  /* 0x0000000000007941 */ /* 0x000fea0003800000 */
.L_x_4564:
[----:B------:R-:W-:Y:S05]  /*1b910*/  BRA.DIV ~URZ, `(.L_x_4566) ;  /* 0x00003a627f007947 */ /* 0x000fea000b800000 */
[----:B--2---:R2:W1:Y:S04]  /*1b920*/  SHFL.IDX PT, R4, R7, 0x1, 0x1c1f ;  /* 0x003c1f0007047f89 */ /* 0x00446800000e0000 */
[----:B----4-:R2:W4:Y:S02]  /*1b930*/  SHFL.IDX PT, R0, R5, 0x1, 0x1c1f ;  /* 0x003c1f0005007f89 */ /* 0x01052400000e0000 */
.L_x_4624:
        /* <DEDUP_REMOVED lines=212> */
.L_x_4546:
        /* <DEDUP_REMOVED lines=15> */
[----:B--2---:R2:W4:Y:S04]  /*1c770*/  LDG.E R4, [R2.64] ;  /* 0x0000000c02047981 */ /* 0x004528000c1e1900 */
[----:B--2---:R-:W4:Y:S02]  /*1c780*/  LDG.E R2, [R2.64+0x4] ;  /* 0x0000040c02027981 */ /* 0x004f24000c1e1900 */
[----:B----45:R-:W-:Y:S02]  /*1c790*/  IADD3 R21, -R4, R2, RZ ;  /* 0x0000000204157210 */ /* 0x030fe40007ffe1ff */
.L_x_4567:
        /* <DEDUP_REMOVED lines=13> */
[----:B-1----:R-:W2:Y:S01]  /*1c870*/  LDL.LU R23, [R1+0xa8] ;  /* 0x0000a80001177983 */ /* 0x002ea20000300800 */
[----:B------:R-:W-:Y:S01]  /*1c880*/  IMAD.MOV.U32 R2, RZ, RZ, 0x368 ;  /* 0x00000368ff027424 */ /* 0x000fe200078e00ff */
[----:B------:R-:W-:-:S04]  /*1c890*/  ISETP.GT.AND P2, PT, R20, 0x1, PT ;  /* 0x000000011400780c */ /* 0x000fc80003f44270 */
[----:B------:R-:W-:-:S04]  /*1c8a0*/  SEL R2, R2, 0x328, P2 ;  /* 0x0000032802027807 */ /* 0x000fc80001000000 */
[----:B------:R1:W4:Y:S08]  /*1c8b0*/  LDC.64 R12, c[0x0][R2+0x170] ;  /* 0x00005c00020c7b82 */ /* 0x0003300000000a00 */
[----:B------:R1:W5:Y:S08]  /*1c8c0*/  LDC.64 R8, c[0x0][R2+0x168] ;  /* 0x00005a0002087b82 */ /* 0x0003700000000a00 */
[----:B------:R1:W3:Y:S08]  /*1c8d0*/  LDC.64 R16, c[0x0][R2+0x178] ;  /* 0x00005e0002107b82 */ /* 0x0002f00000000a00 */
[----:B------:R1:W2:Y:S02]  /*1c8e0*/  LDC.64 R14, c[0x0][R2+0x160] ;  /* 0x00005800020e7b82 */ /* 0x0002a40000000a00 */
[----:B-1----:R-:W-:-:S02]  /*1c8f0*/  IMAD.MOV.U32 R2, RZ, RZ, c[0x0][0x4e8] ;  /* 0x00013a00ff027624 */ /* 0x002fc400078e00ff */
[-C--:B----4-:R-:W-:Y:S02]  /*1c900*/  IMAD R3, R13, R7.reuse, RZ ;  /* 0x000000070d037224 */ /* 0x090fe400078e02ff */
[----:B------:R-:W-:Y:S01]  /*1c910*/  IMAD.WIDE.U32 R4, R12, R7, RZ ;  /* 0x000000070c047225 */ /* 0x000fe200078e00ff */
[----:B------:R-:W-:Y:S02]  /*1c920*/  ISETP.NE.AND P0, PT, R2, 0x1, PT ;  /* 0x000000010200780c */ /* 0x000fe40003f05270 */
[----:B------:R-:W-:Y:S01]  /*1c930*/  MOV R2, R10 ;  /* 0x0000000a00027202 */ /* 0x000fe20000000f00 */
[----:B------:R-:W-:Y:S02]  /*1c940*/  IMAD R12, R12, R22, R3 ;  /* 0x000000160c0c7224 */ /* 0x000fe400078e0203 */
[-C--:B-----5:R-:W-:Y:S02]  /*1c950*/  IMAD R13, R9, R241.reuse, RZ ;  /* 0x000000f1090d7224 */ /* 0x0a0fe400078e02ff */
        /* <DEDUP_REMOVED lines=29> */
.L_x_4569:
[----:B------:R-:W-:Y:S05]  /*1cb30*/  BSYNC B0 ;  /* 0x0000000000007941 */ /* 0x000fea0003800000 */
.L_x_4568:
        /* <DEDUP_REMOVED lines=43> */
.L_x_4625:
[----:B------:R-:W-:Y:S05]  /*1cdf0*/  BRA.DIV ~URZ, `(.L_x_4571) ;  /* 0x000026f27f007947 */ /* 0x000fea000b800000 */
[----:B------:R4:W1:Y:S02]  /*1ce00*/  SHFL.IDX PT, R0, R17, RZ, 0x181f ;  /* 0x00181fff11007589 */ /* 0x00086400000e0000 */
.L_x_4626:
        /* <DEDUP_REMOVED lines=12> */
[----:B-1----:R-:W-:-:S04]  /*1ced0*/  @!P3 LEA R12, P4, R140, R0, 0x1 ;  /* 0x000000008c0cb211 */ /* 0x002fc800078808ff */
[-C--:B------:R-:W-:Y:S02]  /*1cee0*/  @!P1 LEA R4, P5, R235, R0.reuse, 0x1 ;  /* 0x00000000eb049211 */ /* 0x080fe400078a08ff */
[----:B------:R-:W-:Y:S02]  /*1cef0*/  @!P3 LEA.HI.X R13, R140, R7, R141, 0x1, P4 ;  /* 0x000000078c0db211 */ /* 0x000fe400020f0c8d */
[----:B------:R-:W-:-:S03]  /*1cf00*/  @!P0 LEA R2, P4, R236, R0, 0x1 ;  /* 0x00000000ec028211 */ /* 0x000fc600078808ff */
[----:B------:R1:W-:Y:S01]  /*1cf10*/  @!P3 ST.E.128 [R12.64], RZ ;  /* 0x000000ff0c00b985 */ /* 0x0003e2000c101d0c */
[----:B-----5:R-:W-:-:S04]  /*1cf20*/  @!P2 LEA R8, P6, R19, R0, 0x1 ;  /* 0x000000001308a211 */ /* 0x020fc800078c08ff */
[-C--:B---3--:R-:W-:Y:S02]  /*1cf30*/  @!P2 LEA.HI.X R9, R19, R7.reuse, R20, 0x1, P6 ;  /* 0x000000071309a211 */ /* 0x088fe400030f0c14 */
[----:B----4-:R-:W-:-:S03]  /*1cf40*/  @!P1 LEA.HI.X R5, R235, R7, R18, 0x1, P5 ;  /* 0x00000007eb059211 */ /* 0x010fc600028f0c12 */
[----:B------:R1:W-:Y:S01]  /*1cf50*/  @!P2 ST.E.128 [R8.64], RZ ;  /* 0x000000ff0800a985 */ /* 0x0003e2000c101d0c */
[----:B--2---:R-:W-:-:S03]  /*1cf60*/  @!P0 LEA.HI.X R3, R236, R7, R10, 0x1, P4 ;  /* 0x00000007ec038211 */ /* 0x004fc600020f0c0a */
[----:B------:R1:W-:Y:S04]  /*1cf70*/  @!P1 ST.E.128 [R4.64], RZ ;  /* 0x000000ff04009985 */ /* 0x0003e8000c101d0c */
[----:B------:R1:W-:Y:S02]  /*1cf80*/  @!P0 ST.E.128 [R2.64], RZ ;  /* 0x000000ff02008985 */ /* 0x0003e4000c101d0c */
.L_x_4573:
[----:B------:R-:W-:Y:S05]  /*1cf90*/  BSYNC B0 ;  /* 0x0000000000007941 */ /* 0x000fea0003800000 */
.L_x_4572:
[----:B------:R-:W-:Y:S05]  /*1cfa0*/  BRA.DIV ~URZ, `(.L_x_4574) ;  /* 0x000025c27f007947 */ /* 0x000fea000b800000 */
[----:B--2---:R2:W3:Y:S04]  /*1cfb0*/  SHFL.IDX PT, R7, R14, 0x1, 0x181f ;  /* 0x00381f000e077f89 */ /* 0x0044e800000e0000 */
[----:B-1----:R2:W1:Y:S02]  /*1cfc0*/  SHFL.IDX PT, R0, R17, 0x1, 0x181f ;  /* 0x00381f0011007f89 */ /* 0x00246400000e0000 */
.L_x_4627:
[----:B------:R-:W-:Y:S01]  /*1cfd0*/  IADD3 R2, R16, 0x20, RZ ;  /* 0x0000002010027810 */ /* 0x000fe20007ffe0ff */
        /* <DEDUP_REMOVED lines=17> */
[-C--:B--2---:R-:W-:Y:S02]  /*1d0f0*/  @!P2 LEA.HI.X R9, R19, R7.reuse, R20, 0x1, P6 ;  /* 0x000000071309a211 */ /* 0x084fe400030f0c14 */
[----:B----4-:R-:W-:-:S03]  /*1d100*/  @!P1 LEA.HI.X R5, R235, R7, R18, 0x1, P5 ;  /* 0x00000007eb059211 */ /* 0x010fc600028f0c12 */
[----:B------:R1:W-:Y:S01]  /*1d110*/  @!P2 ST.E.128 [R8.64], RZ ;  /* 0x000000ff0800a985 */ /* 0x0003e2000c101d0c */
[----:B---3--:R-:W-:-:S03]  /*1d120*/  @!P0 LEA.HI.X R3, R236, R7, R10, 0x1, P4 ;  /* 0x00000007ec038211 */ /* 0x008fc600020f0c0a */
[----:B------:R1:W-:Y:S04]  /*1d130*/  @!P1 ST.E.128 [R4.64], RZ ;  /* 0x000000ff04009985 */ /* 0x0003e8000c101d0c */
[----:B------:R1:W-:Y:S02]  /*1d140*/  @!P0 ST.E.128 [R2.64], RZ ;  /* 0x000000ff02008985 */ /* 0x0003e4000c101d0c */
.L_x_4576:
[----:B------:R-:W-:Y:S05]  /*1d150*/  BSYNC B0 ;  /* 0x0000000000007941 */ /* 0x000fea0003800000 */
.L_x_4575:
[----:B------:R-:W-:Y:S05]  /*1d160*/  BRA.DIV ~URZ, `(.L_x_4577) ;  /* 0x000024f27f007947 */ /* 0x000fea000b800000 */
[----:B---3--:R3:W2:Y:S02]  /*1d170*/  SHFL.IDX PT, R7, R14, 0x2, 0x181f ;  /* 0x00581f000e077f89 */ /* 0x0086a400000e0000 */
.L_x_4628:
[----:B------:R-:W-:Y:S05]  /*1d180*/  BRA.DIV ~URZ, `(.L_x_4578) ;  /* 0x000025527f007947 */ /* 0x000fea000b800000 */
[----:B-1----:R1:W3:Y:S02]  /*1d190*/  SHFL.IDX PT, R0, R17, 0x2, 0x181f ;  /* 0x00581f0011007f89 */ /* 0x0022e400000e0000 */
.L_x_4629:
[----:B------:R-:W-:Y:S01]  /*1d1a0*/  IADD3 R2, R16, 0x40, RZ ;  /* 0x0000004010027810 */ /* 0x000fe20007ffe0ff */
[----:B------:R-:W-:Y:S03]  /*1d1b0*/  BSSY B0, `(.L_x_4579) ;  /* 0x0000017000007945 */ /* 0x000fe60003800000 */
        /* <DEDUP_REMOVED lines=14> */
[----:B------:R1:W-:Y:S01]  /*1d2a0*/  @!P3 ST.E.128 [R12.64], RZ ;  /* 0x000000ff0c00b985 */ /* 0x0003e2000c101d0c */
[----:B-----5:R-:W-:-:S04]  /*1d2b0*/  @!P2 LEA R8, P6, R19, R0, 0x1 ;  /* 0x000000001308a211 */ /* 0x020fc800078c08ff */
[-C--:B----4-:R-:W-:Y:S02]  /*1d2c0*/  @!P2 LEA.HI.X R9, R19, R7.reuse, R20, 0x1, P6 ;  /* 0x000000071309a211 */ /* 0x090fe400030f0c14 */
[----:B---3--:R-:W-:-:S03]  /*1d2d0*/  @!P1 LEA.HI.X R5, R235, R7, R18, 0x1, P5 ;  /* 0x00000007eb059211 */ /* 0x008fc600028f0c12 */
[----:B------:R1:W-:Y:S01]  /*1d2e0*/  @!P2 ST.E.128 [R8.64], RZ ;  /* 0x000000ff0800a985 */ /* 0x0003e2000c101d0c */
[----:B--2---:R-:W-:-:S03]  /*1d2f0*/  @!P0 LEA.HI.X R3, R236, R7, R10, 0x1, P4 ;  /* 0x00000007ec038211 */ /* 0x004fc600020f0c0a */
[----:B------:R1:W-:Y:S04]  /*1d300*/  @!P1 ST.E.128 [R4.64], RZ ;  /* 0x000000ff04009985 */ /* 0x0003e8000c101d0c */
[----:B------:R1:W-:Y:S02]  /*1d310*/  @!P0 ST.E.128 [R2.64], RZ ;  /* 0x000000ff02008985 */ /* 0x0003e4000c101d0c */
.L_x_4580:
[----:B------:R-:W-:Y:S05]  /*1d320*/  BSYNC B0 ;  /* 0x0000000000007941 */ /* 0x000fea0003800000 */
.L_x_4579:
[----:B------:R-:W-:Y:S05]  /*1d330*/  BRA.DIV ~URZ, `(.L_x_4581) ;  /* 0x000024227f007947 */ /* 0x000fea000b800000 */
[----:B--2---:R2:W1:Y:S04]  /*1d340*/  SHFL.IDX PT, R7, R14, 0x3, 0x181f ;  /* 0x00781f000e077f89 */ /* 0x00446800000e0000 */
[----:B---3--:R2:W3:Y:S02]  /*1d350*/  SHFL.IDX PT, R0, R17, 0x3, 0x181f ;  /* 0x00781f0011007f89 */ /* 0x0084e400000e0000 */
.L_x_4630:
[----:B-1----:R-:W-:-:S04]  /*1d360*/  IADD3 R2, R16, 0x60, RZ ;  /* 0x0000006010027810 */ /* 0x002fc80007ffe0ff */
[----:B------:R-:W-:-:S13]  /*1d370*/  ISETP.GE.AND P0, PT, R2, R15, PT ;  /* 0x0000000f0200720c */ /* 0x000fda0003f06270 */
[----:B------:R-:W-:Y:S05]  /*1d380*/  @P0 BRA `(.L_x_4561) ;  /* 0x0000014000000947 */ /* 0x000fea0003800000 */
[----:B--2-4-:R-:W2:Y:S04]  /*1d390*/  LDL R17, [R1+0x70] ;  /* 0x0000700001117983 */ /* 0x014ea80000100800 */
[----:B------:R-:W4:Y:S04]  /*1d3a0*/  LDL R18, [R1+0x78] ;  /* 0x0000780001127983 */ /* 0x000f280000100800 */
[----:B------:R-:W5:Y:S04]  /*1d3b0*/  LDL R14, [R1+0x80] ;  /* 0x00008000010e7983 */ /* 0x000f680000100800 */
        /* <DEDUP_REMOVED lines=10> */
[----:B--2---:R-:W-:-:S04]  /*1d460*/  @!P2 LEA R8, P6, R17, R0, 0x1 ;  /* 0x000000001108a211 */ /* 0x004fc800078c08ff */
[-C--:B----4-:R-:W-:Y:S02]  /*1d470*/  @!P2 LEA.HI.X R9, R17, R7.reuse, R18, 0x1, P6 ;  /* 0x000000071109a211 */ /* 0x090fe400030f0c12 */
[----:B-----5:R-:W-:-:S03]  /*1d480*/  @!P1 LEA.HI.X R5, R235, R7, R14, 0x1, P5 ;  /* 0x00000007eb059211 */ /* 0x020fc600028f0c0e */
[----:B------:R1:W-:Y:S01]  /*1d490*/  @!P2 ST.E.128 [R8.64], RZ ;  /* 0x000000ff0800a985 */ /* 0x0003e2000c101d0c */
[----:B---3--:R-:W-:-:S03]  /*1d4a0*/  @!P0 LEA.HI.X R3, R236, R7, R10, 0x1, P4 ;  /* 0x00000007ec038211 */ /* 0x008fc600020f0c0a */
[----:B------:R1:W-:Y:S04]  /*1d4b0*/  @!P1 ST.E.128 [R4.64], RZ ;  /* 0x000000ff04009985 */ /* 0x0003e8000c101d0c */
[----:B------:R1:W-:Y:S02]  /*1d4c0*/  @!P0 ST.E.128 [R2.64], RZ ;  /* 0x000000ff02008985 */ /* 0x0003e4000c101d0c */
.L_x_4561:
[----:B------:R-:W-:Y:S05]  /*1d4d0*/  BSYNC B1 ;  /* 0x0000000000017941 */ /* 0x000fea0003800000 */
.L_x_4545:
        /* <DEDUP_REMOVED lines=16> */
.L_x_4631:
[----:B------:R-:W-:Y:S05]  /*1d5e0*/  BRA.DIV ~URZ, `(.L_x_4584) ;  /* 0x000022e27f007947 */ /* 0x000fea000b800000 */
[----:B------:R3:W4:Y:S02]  /*1d5f0*/  SHFL.IDX PT, R9, R172, 0x1, 0x1f ;  /* 0x00201f00ac097f89 */ /* 0x00072400000e0000 */
.L_x_4632:
        /* <DEDUP_REMOVED lines=18> */
.L_x_4633:
        /* <DEDUP_REMOVED lines=16> */
.L_x_4634:
[----:B---3--:R-:W-:Y:S01]  /*1d820*/  IMAD R0, R0, c[0x0][0x538], RZ ;  /* 0x00014e0000007a24 */ /* 0x008fe200078e02ff */
[----:B------:R-:W-:Y:S04]  /*1d830*/  BSSY B1, `(.L_x_4587) ;  /* 0x00000c5000017945 */ /* 0x000fe80003800000 */
[----:B----4-:R-:W-:-:S04]  /*1d840*/  IADD3 R9, R0, R9, RZ ;  /* 0x0000000900097210 */ /* 0x010fc80007ffe0ff */
[----:B--2---:R-:W-:-:S13]  /*1d850*/  ISETP.GT.AND P0, PT, R9, R14, PT ;  /* 0x0000000e0900720c */ /* 0x004fda0003f04270 */
[----:B------:R-:W-:Y:S05]  /*1d860*/  @P0 BRA `(.L_x_4588) ;  /* 0x0000025000000947 */ /* 0x000fea0003800000 */
.L_x_4592:
        /* <DEDUP_REMOVED lines=17> */
.L_x_4635:
        /* <DEDUP_REMOVED lines=16> */
.L_x_4636:
[----:B--2---:R-:W-:-:S05]  /*1da80*/  IMAD R0, R0, c[0x0][0x538], RZ ;  /* 0x00014e0000007a24 */ /* 0x004fca00078e02ff */
[----:B------:R-:W-:-:S04]  /*1da90*/  IADD3 R9, R0, R9, RZ ;  /* 0x0000000900097210 */ /* 0x000fc80007ffe0ff */
[----:B------:R-:W-:-:S13]  /*1daa0*/  ISETP.GT.AND P0, PT, R9, R14, PT ;  /* 0x0000000e0900720c */ /* 0x000fda0003f04270 */
[----:B-1----:R-:W-:Y:S05]  /*1dab0*/  @!P0 BRA `(.L_x_4592) ;  /* 0xfffffdb000008947 */ /* 0x002fea000383ffff */
.L_x_4588:
[----:B------:R-:W-:-:S05]  /*1dac0*/  IADD3 R15, -R0, R9, RZ ;  /* 0x00000009000f7210 */ /* 0x000fca0007ffe1ff */
[----:B------:R-:W-:-:S05]  /*1dad0*/  IMAD R0, R4, c[0x0][0x538], R15 ;  /* 0x00014e0004007a24 */ /* 0x000fca00078e020f */
[----:B------:R-:W-:Y:S01]  /*1dae0*/  ISETP.GT.AND P0, PT, R0, R14, PT ;  /* 0x0000000e0000720c */ /* 0x000fe20003f04270 */
[----:B------:R-:W-:-:S12]  /*1daf0*/  BRA.DIV ~URZ, `(.L_x_4593) ;  /* 0x000022627f007947 */ /* 0x000fd8000b800000 */
[----:B------:R-:W-:-:S04]  /*1db00*/  VOTE.ANY R5, PT, !P0 ;  /* 0x0000000000057806 */ /* 0x000fc800040e0100 */
.L_x_4637:
[----:B------:R-:W2:Y:S02]  /*1db10*/  POPC R0, R5 ;  /* 0x0000000500007309 */ /* 0x000ea40000000000 */
[----:B--2---:R-:W-:Y:S01]  /*1db20*/  IADD3 R243, R0, R243, RZ ;  /* 0x000000f300f37210 */ /* 0x004fe20007ffe0ff */
[----:B------:R-:W-:Y:S05]  /*1db30*/  BRA.DIV ~URZ, `(.L_x_4594) ;  /* 0x000022727f007947 */ /* 0x000fea000b800000 */
[----:B------:R2:W3:Y:S04]  /*1db40*/  SHFL.IDX PT, R9, R7, R0, 0x1f ;  /* 0x00001f0007097589 */ /* 0x0004e800000e0000 */
[----:B------:R2:W4:Y:S02]  /*1db50*/  SHFL.IDX PT, R8, R8, R0, 0x1f ;  /* 0x00001f0008087589 */ /* 0x00052400000e0000 */
.L_x_4638:
[----:B------:R-:W-:Y:S01]  /*1db60*/  ISETP.NE.AND P0, PT, R5, RZ, PT ;  /* 0x000000ff0500720c */ /* 0x000fe20003f05270 */
[----:B------:R-:W-:-:S12]  /*1db70*/  BSSY B0, `(.L_x_4595) ;  /* 0x0000005000007945 */ /* 0x000fd80003800000 */
[----:B------:R-:W-:Y:S05]  /*1db80*/  @!P0 BRA `(.L_x_4596) ;  /* 0x0000003000008947 */ /* 0x000fea0003800000 */
[----:B--2---:R-:W-:Y:S01]  /*1db90*/  IADD3 R0, R0, -0x1, RZ ;  /* 0xffffffff00007810 */ /* 0x004fe20007ffe0ff */
[----:B------:R-:W-:Y:S05]  /*1dba0*/  BRA.DIV ~URZ, `(.L_x_4597) ;  /* 0x000022f27f007947 */ /* 0x000fea000b800000 */
[----:B------:R2:W1:Y:S02]  /*1dbb0*/  SHFL.IDX PT, R16, R4, R0, 0x1f ;  /* 0x00001f0004107589 */ /* 0x00046400000e0000 */
.L_x_4596:
[----:B------:R-:W-:Y:S05]  /*1dbc0*/  BSYNC B0 ;  /* 0x0000000000007941 */ /* 0x000fea0003800000 */
.L_x_4595:
        /* <DEDUP_REMOVED lines=67> */
.L_x_4599:
        /* <DEDUP_REMOVED lines=63> */
.L_x_4600:
[----:B------:R-:W-:Y:S05]  /*1e3f0*/  BSYNC B0 ;  /* 0x0000000000007941 */ /* 0x000fea0003800000 */
.L_x_4598:
[----:B------:R-:W-:-:S04]  /*1e400*/  LOP3.LUT R2, RZ, R2, RZ, 0x33, !PT ;  /* 0x00000002ff027212 */ /* 0x000fc800078e33ff */
[----:B------:R-:W-:-:S05]  /*1e410*/  IADD3 R0, R2, R9, RZ ;  /* 0x0000000902007210 */ /* 0x000fca0007ffe0ff */
[----:B------:R1:W-:Y:S01]  /*1e420*/  STL [R1+0xbc], R0 ;  /* 0x0000bc0001007387 */ /* 0x0003e20000100800 */
[----:B------:R-:W-:Y:S05]  /*1e430*/  BRA `(.L_x_4601) ;  /* 0x0000004000007947 */ /* 0x000fea0003800000 */
.L_x_4589:
[----:B------:R2:W-:Y:S01]  /*1e440*/  STL [R1+0xa4], R14 ;  /* 0x0000a40e01007387 */ /* 0x0005e20000100800 */
[----:B------:R-:W-:Y:S02]  /*1e450*/  MOV R242, RZ ;  /* 0x000000ff00f27202 */ /* 0x000fe40000000f00 */
[----:B------:R-:W-:Y:S01]  /*1e460*/  MOV R243, c[0x0][0x53c] ;  /* 0x00014f0000f37a02 */ /* 0x000fe20000000f00 */
[----:B------:R2:W-:Y:S04]  /*1e470*/  STL [R1+0xbc], RZ ;  /* 0x0000bcff01007387 */ /* 0x0005e80000100800 */
.L_x_4601:
[----:B------:R-:W-:Y:S05]  /*1e480*/  BSYNC B1 ;  /* 0x0000000000017941 */ /* 0x000fea0003800000 */
.L_x_4587:
        /* <DEDUP_REMOVED lines=12> */
.L_x_4582:
[----:B------:R-:W-:-:S13]  /*1e550*/  ISETP.GE.AND P0, PT, R243, c[0x0][0x53c], PT ;  /* 0x00014f00f3007a0c */ /* 0x000fda0003f06270 */
[----:B-12---:R-:W-:Y:S01]  /*1e560*/  @P0 CALL.REL.NOINC `(.L_x_4602) ;  /* 0x0000001000000944 */ /* 0x006fe20003c00000 */
[----:B------:R-:W-:Y:S05]  /*1e570*/  BRA `(.L_x_4603) ;  /* 0xfffe3c6000007947 */ /* 0x000fea000383ffff */
.L_x_4602:
[----:B------:R-:W-:Y:S05]  /*1e580*/  EXIT ;  /* 0x000000000000794d */ /* 0x000fea0003800000 */
.L_x_4400:
[----:B------:R-:W-:Y:S01]  /*1e590*/  IMAD.MOV.U32 R0, RZ, RZ, R5 ;  /* 0x000000ffff007224 */ /* 0x000fe200078e0005 */
[----:B------:R-:W-:Y:S02]  /*1e5a0*/  MOV R3, 0x1 ;  /* 0x0000000100037802 */ /* 0x000fe40000000f00 */
[----:B------:R-:W-:Y:S02]  /*1e5b0*/  MOV R2, 0x1e5d0 ;  /* 0x0001e5d000027802 */ /* 0x000fe40000000f00 */
[----:B------:R-:W-:Y:S05]  /*1e5c0*/  CALL.REL.NOINC `($__internal_92_$__cuda_sm70_shflsync_up_p) ;  /* 0x0000c8d000007944 */ /* 0x000fea0003c00000 */
[----:B------:R-:W-:Y:S01]  /*1e5d0*/  MOV R0, R4 ;  /* 0x0000000400007202 */ /* 0x000fe20000000f00 */
[----:B------:R-:W-:Y:S05]  /*1e5e0*/  BRA `(.L_x_4604) ;  /* 0xfffe1ee000007947 */ /* 0x000fea000383ffff */
.L_x_4401:
[----:B------:R-:W-:Y:S01]  /*1e5f0*/  IMAD.MOV.U32 R0, RZ, RZ, R5 ;  /* 0x000000ffff007224 */ /* 0x000fe200078e0005 */
[----:B------:R-:W-:Y:S02]  /*1e600*/  MOV R3, 0x2 ;  /* 0x0000000200037802 */ /* 0x000fe40000000f00 */
[----:B------:R-:W-:Y:S02]  /*1e610*/  MOV R2, 0x1e630 ;  /* 0x0001e63000027802 */ /* 0x000fe40000000f00 */
[----:B------:R-:W-:Y:S05]  /*1e620*/  CALL.REL.NOINC `($__internal_92_$__cuda_sm70_shflsync_up_p) ;  /* 0x0000c87000007944 */ /* 0x000fea0003c00000 */
[----:B------:R-:W-:Y:S01]  /*1e630*/  SEL R4, R4, RZ, P4 ;  /* 0x000000ff04047207 */ /* 0x000fe20002000000 */
[----:B------:R-:W-:Y:S01]  /*1e640*/  IMAD.MOV.U32 R3, RZ, RZ, 0x4 ;  /* 0x00000004ff037424 */ /* 0x000fe200078e00ff */
[----:B------:R-:W-:-:S03]  /*1e650*/  MOV R2, 0x1e680 ;  /* 0x0001e68000027802 */ /* 0x000fc60000000f00 */
[----:B------:R-:W-:Y:S02]  /*1e660*/  IMAD.IADD R0, R5, 0x1, R4 ;  /* 0x0000000105007824 */ /* 0x000fe400078e0204 */
        /* <DEDUP_REMOVED lines=13> */
[----:B------:R-:W-:Y:S02]  /*1e740*/  MOV R10, 0x1f ;  /* 0x0000001f000a7802 */ /* 0x000fe40000000f00 */
[----:B------:R-:W-:Y:S01]  /*1e750*/  MOV R173, 0xffffffff ;  /* 0xffffffff00ad7802 */ /* 0x000fe20000000f00 */
[----:B------:R-:W-:Y:S01]  /*1e760*/  IMAD.IADD R4, R0, 0x1, R4 ;  /* 0x0000000100047824 */ /* 0x000fe200078e0204 */
[----:B------:R-:W-:-:S03]  /*1e770*/  MOV R2, 0x1e7a0 ;  /* 0x0001e7a000027802 */ /* 0x000fc60000000f00 */
[----:B------:R-:W-:Y:S02]  /*1e780*/  IMAD.MOV.U32 R12, RZ, RZ, R4 ;  /* 0x000000ffff0c7224 */ /* 0x000fe400078e0004 */
[----:B------:R-:W-:Y:S05]  /*1e790*/  CALL.REL.NOINC `($__internal_91_$__cuda_sm70_shflsync_idx_p) ;  /* 0x0000c6c000007944 */ /* 0x000fea0003c00000 */
[----:B------:R-:W-:Y:S01]  /*1e7a0*/  MOV R0, R13 ;  /* 0x0000000d00007202 */ /* 0x000fe20000000f00 */
[----:B------:R-:W-:Y:S05]  /*1e7b0*/  BRA `(.L_x_4605) ;  /* 0xfffe1e1000007947 */ /* 0x000fea000383ffff */
.L_x_4403:
[----:B------:R-:W-:Y:S02]  /*1e7c0*/  SEL R0, RZ, 0x1, P0 ;  /* 0x00000001ff007807 */ /* 0x000fe40000000000 */
[----:B------:R-:W-:Y:S02]  /*1e7d0*/  MOV R2, 0x1e7f0 ;  /* 0x0001e7f000027802 */ /* 0x000fe40000000f00 */
[----:B------:R-:W-:Y:S05]  /*1e7e0*/  CALL.REL.NOINC `($__internal_93_$__cuda_sm70_votesync_ballot) ;  /* 0x0000c71000007944 */ /* 0x000fea0003c00000 */
[----:B------:R-:W-:Y:S01]  /*1e7f0*/  MOV R5, R0 ;  /* 0x0000000000057202 */ /* 0x000fe20000000f00 */
[----:B------:R-:W-:Y:S05]  /*1e800*/  BRA `(.L_x_4606) ;  /* 0xfffe1e5000007947 */ /* 0x000fea000383ffff */
.L_x_4404:
[----:B------:R-:W-:Y:S01]  /*1e810*/  IMAD.MOV.U32 R12, RZ, RZ, R9 ;  /* 0x000000ffff0c7224 */ /* 0x000fe200078e0009 */
[----:B------:R-:W-:Y:S01]  /*1e820*/  MOV R3, 0x1f ;  /* 0x0000001f00037802 */ /* 0x000fe20000000f00 */
[----:B------:R-:W-:Y:S01]  /*1e830*/  IMAD.MOV.U32 R173, RZ, RZ, -0x1 ;  /* 0xffffffffffad7424 */ /* 0x000fe200078e00ff */
[----:B------:R-:W-:Y:S02]  /*1e840*/  MOV R2, 0x1e860 ;  /* 0x0001e86000027802 */ /* 0x000fe40000000f00 */
[----:B------:R-:W-:Y:S05]  /*1e850*/  CALL.REL.NOINC `($__internal_91_$__cuda_sm70_shflsync_idx_p) ;  /* 0x0000c60000007944 */ /* 0x000fea0003c00000 */
[----:B------:R-:W-:Y:S01]  /*1e860*/  IMAD.MOV.U32 R14, RZ, RZ, R13 ;  /* 0x000000ffff0e7224 */ /* 0x000fe200078e000d */
[----:B------:R-:W-:Y:S01]  /*1e870*/  MOV R12, R8 ;  /* 0x00000008000c7202 */ /* 0x000fe20000000f00 */
[----:B------:R-:W-:Y:S01]  /*1e880*/  IMAD.MOV.U32 R0, RZ, RZ, RZ ;  /* 0x000000ffff007224 */ /* 0x000fe200078e00ff */
[----:B------:R-:W-:Y:S01]  /*1e890*/  MOV R3, 0x1f ;  /* 0x0000001f00037802 */ /* 0x000fe20000000f00 */
[----:B------:R-:W-:Y:S01]  /*1e8a0*/  IMAD.MOV.U32 R173, RZ, RZ, -0x1 ;  /* 0xffffffffffad7424 */ /* 0x000fe200078e00ff */
[----:B------:R-:W-:-:S02]  /*1e8b0*/  MOV R2, 0x1e8d0 ;  /* 0x0001e8d000027802 */ /* 0x000fc40000000f00 */
[----:B------:R-:W-:Y:S05]  /*1e8c0*/  CALL.REL.NOINC `($__internal_91_$__cuda_sm70_shflsync_idx_p) ;  /* 0x0000c59000007944 */ /* 0x000fea0003c00000 */
[----:B------:R-:W-:Y:S01]  /*1e8d0*/  MOV R9, R13 ;  /* 0x0000000d00097202 */ /* 0x000fe20000000f00 */
[----:B------:R-:W-:Y:S05]  /*1e8e0*/  BRA `(.L_x_4607) ;  /* 0xfffe1dd000007947 */ /* 0x000fea000383ffff */
.L_x_4407:
[----:B------:R-:W-:Y:S01]  /*1e8f0*/  IMAD.MOV.U32 R12, RZ, RZ, R4 ;  /* 0x000000ffff0c7224 */ /* 0x000fe200078e0004 */
[----:B------:R-:W-:Y:S01]  /*1e900*/  MOV R3, 0x1f ;  /* 0x0000001f00037802 */ /* 0x000fe20000000f00 */
[----:B------:R-:W-:Y:S01]  /*1e910*/  IMAD.MOV.U32 R173, RZ, RZ, -0x1 ;  /* 0xffffffffffad7424 */ /* 0x000fe200078e00ff */
[----:B------:R-:W-:-:S02]  /*1e920*/  MOV R2, 0x1e940 ;  /* 0x0001e94000027802 */ /* 0x000fc40000000f00 */
[----:B--23--:R-:W-:Y:S05]  /*1e930*/  CALL.REL.NOINC `($__internal_91_$__cuda_sm70_shflsync_idx_p) ;  /* 0x0000c52000007944 */ /* 0x00cfea0003c00000 */
[----:B------:R-:W-:Y:S01]  /*1e940*/  MOV R0, R13 ;  /* 0x0000000d00007202 */ /* 0x000fe20000000f00 */
[----:B------:R-:W-:Y:S05]  /*1e950*/  BRA `(.L_x_4406) ;  /* 0xfffe1dc000007947 */ /* 0x000fea000383ffff */
.L_x_4478:
[----:B------:R-:W-:Y:S01]  /*1e960*/  IMAD.MOV.U32 R12, RZ, RZ, R17 ;  /* 0x000000ffff0c7224 */ /* 0x000fe200078e0011 */
[----:B------:R-:W-:Y:S01]  /*1e970*/  MOV R3, 0x181f ;  /* 0x0000181f00037802 */ /* 0x000fe20000000f00 */
[----:B------:R-:W-:Y:S01]  /*1e980*/  IMAD.MOV.U32 R10, RZ, RZ, RZ ;  /* 0x000000ffff0a7224 */ /* 0x000fe200078e00ff */
[----:B------:R-:W-:-:S02]  /*1e990*/  MOV R173, 0xffffffff ;  /* 0xffffffff00ad7802 */ /* 0x000fc40000000f00 */
[----:B------:R-:W-:Y:S02]  /*1e9a0*/  MOV R2, 0x1e9c0 ;  /* 0x0001e9c000027802 */ /* 0x000fe40000000f00 */
[----:B------:R-:W-:Y:S05]  /*1e9b0*/  CALL.REL.NOINC `($__internal_91_$__cuda_sm70_shflsync_idx_p) ;  /* 0x0000c4a000007944 */ /* 0x000fea0003c00000 */
[----:B------:R-:W-:Y:S01]  /*1e9c0*/  MOV R4, R13 ;  /* 0x0000000d00047202 */ /* 0x000fe20000000f00 */
[----:B------:R-:W-:Y:S05]  /*1e9d0*/  BRA `(.L_x_4608) ;  /* 0xfffec13000007947 */ /* 0x000fea000383ffff */
.L_x_4479:
[----:B------:R-:W-:Y:S01]  /*1e9e0*/  IMAD.MOV.U32 R12, RZ, RZ, R20 ;  /* 0x000000ffff0c7224 */ /* 0x000fe200078e0014 */
[----:B------:R-:W-:Y:S01]  /*1e9f0*/  MOV R3, 0x181f ;  /* 0x0000181f00037802 */ /* 0x000fe20000000f00 */
[----:B------:R-:W-:Y:S01]  /*1ea00*/  IMAD.MOV.U32 R10, RZ, RZ, RZ ;  /* 0x000000ffff0a7224 */ /* 0x000fe200078e00ff */
[----:B------:R-:W-:Y:S02]  /*1ea10*/  MOV R173, 0xffffffff ;  /* 0xffffffff00ad7802 */ /* 0x000fe40000000f00 */
[----:B------:R-:W-:Y:S02]  /*1ea20*/  MOV R2, 0x1ea40 ;  /* 0x0001ea4000027802 */ /* 0x000fe40000000f00 */
[----:B-12---:R-:W-:Y:S05]  /*1ea30*/  CALL.REL.NOINC `($__internal_91_$__cuda_sm70_shflsync_idx_p) ;  /* 0x0000c42000007944 */ /* 0x006fea0003c00000 */
[----:B------:R-:W-:Y:S01]  /*1ea40*/  MOV R0, R13 ;  /* 0x0000000d00007202 */ /* 0x000fe20000000f00 */
[----:B------:R-:W-:Y:S05]  /*1ea50*/  BRA `(.L_x_4609) ;  /* 0xfffec0d000007947 */ /* 0x000fea000383ffff */
.L_x_4482:
[----:B-1----:R-:W-:Y:S01]  /*1ea60*/  IMAD.MOV.U32 R12, RZ, RZ, R17 ;  /* 0x000000ffff0c7224 */ /* 0x002fe200078e0011 */
[----:B------:R-:W-:Y:S01]  /*1ea70*/  MOV R3, 0x181f ;  /* 0x0000181f00037802 */ /* 0x000fe20000000f00 */
[----:B------:R-:W-:Y:S01]  /*1ea80*/  IMAD.MOV.U32 R10, RZ, RZ, 0x1 ;  /* 0x00000001ff0a7424 */ /* 0x000fe200078e00ff */
[----:B------:R-:W-:-:S02]  /*1ea90*/  MOV R173, 0xffffffff ;  /* 0xffffffff00ad7802 */ /* 0x000fc40000000f00 */
[----:B------:R-:W-:Y:S02]  /*1eaa0*/  MOV R2, 0x1eac0 ;  /* 0x0001eac000027802 */ /* 0x000fe40000000f00 */
[----:B--234-:R-:W-:Y:S05]  /*1eab0*/  CALL.REL.NOINC `($__internal_91_$__cuda_sm70_shflsync_idx_p) ;  /* 0x0000c3a000007944 */ /* 0x01cfea0003c00000 */
[----:B------:R-:W-:Y:S01]  /*1eac0*/  IMAD.MOV.U32 R4, RZ, RZ, R13 ;  /* 0x000000ffff047224 */ /* 0x000fe200078e000d */
[----:B------:R-:W-:Y:S01]  /*1ead0*/  MOV R12, R20 ;  /* 0x00000014000c7202 */ /* 0x000fe20000000f00 */
[----:B------:R-:W-:Y:S01]  /*1eae0*/  IMAD.MOV.U32 R10, RZ, RZ, 0x1 ;  /* 0x00000001ff0a7424 */ /* 0x000fe200078e00ff */
[----:B------:R-:W-:Y:S01]  /*1eaf0*/  MOV R3, 0x181f ;  /* 0x0000181f00037802 */ /* 0x000fe20000000f00 */
[----:B------:R-:W-:Y:S01]  /*1eb00*/  IMAD.MOV.U32 R173, RZ, RZ, -0x1 ;  /* 0xffffffffffad7424 */ /* 0x000fe200078e00ff */
[----:B------:R-:W-:Y:S02]  /*1eb10*/  MOV R2, 0x1eb30 ;  /* 0x0001eb3000027802 */ /* 0x000fe40000000f00 */
[----:B------:R-:W-:Y:S05]  /*1eb20*/  CALL.REL.NOINC `($__internal_91_$__cuda_sm70_shflsync_idx_p) ;  /* 0x0000c33000007944 */ /* 0x000fea0003c00000 */
[----:B------:R-:W-:Y:S01]  /*1eb30*/  MOV R0, R13 ;  /* 0x0000000d00007202 */ /* 0x000fe20000000f00 */
[----:B------:R-:W-:Y:S05]  /*1eb40*/  BRA `(.L_x_4610) ;  /* 0xfffec19000007947 */ /* 0x000fea000383ffff */
.L_x_4485:
[----:B-1----:R-:W-:Y:S01]  /*1eb50*/  IMAD.MOV.U32 R12, RZ, RZ, R17 ;  /* 0x000000ffff0c7224 */ /* 0x002fe200078e0011 */
[----:B------:R-:W-:Y:S01]  /*1eb60*/  MOV R3, 0x181f ;  /* 0x0000181f00037802 */ /* 0x000fe20000000f00 */
[----:B------:R-:W-:Y:S01]  /*1eb70*/  IMAD.MOV.U32 R10, RZ, RZ, 0x2 ;  /* 0x00000002ff0a7424 */ /* 0x000fe200078e00ff */
[----:B------:R-:W-:Y:S02]  /*1eb80*/  MOV R173, 0xffffffff ;  /* 0xffffffff00ad7802 */ /* 0x000fe40000000f00 */
[----:B------:R-:W-:-:S02]  /*1eb90*/  MOV R2, 0x1ebb0 ;  /* 0x0001ebb000027802 */ /* 0x000fc40000000f00 */
[----:B--234-:R-:W-:Y:S05]  /*1eba0*/  CALL.REL.NOINC `($__internal_91_$__cuda_sm70_shflsync_idx_p) ;  /* 0x0000c2b000007944 */ /* 0x01cfea0003c00000 */
[----:B------:R-:W-:Y:S01]  /*1ebb0*/  MOV R4, R13 ;  /* 0x0000000d00047202 */ /* 0x000fe20000000f00 */
[----:B------:R-:W-:Y:S05]  /*1ebc0*/  BRA `(.L_x_4611) ;  /* 0xfffec2b000007947 */ /* 0x000fea000383ffff */
.L_x_4486:
[----:B-1----:R-:W-:Y:S01]  /*1ebd0*/  IMAD.MOV.U32 R12, RZ, RZ, R20 ;  /* 0x000000ffff0c7224 */ /* 0x002fe200078e0014 */
[----:B------:R-:W-:Y:S01]  /*1ebe0*/  MOV R3, 0x181f ;  /* 0x0000181f00037802 */ /* 0x000fe20000000f00 */
[----:B------:R-:W-:Y:S01]  /*1ebf0*/  IMAD.MOV.U32 R10, RZ, RZ, 0x2 ;  /* 0x00000002ff0a7424 */ /* 0x000fe200078e00ff */
[----:B------:R-:W-:-:S02]  /*1ec00*/  MOV R173, 0xffffffff ;  /* 0xffffffff00ad7802 */ /* 0x000fc40000000f00 */
[----:B------:R-:W-:Y:S02]  /*1ec10*/  MOV R2, 0x1ec30 ;  /* 0x0001ec3000027802 */ /* 0x000fe40000000f00 */
[----:B--234-:R-:W-:Y:S05]  /*1ec20*/  CALL.REL.NOINC `($__internal_91_$__cuda_sm70_shflsync_idx_p) ;  /* 0x0000c23000007944 */ /* 0x01cfea0003c00000 */
[----:B------:R-:W-:Y:S01]  /*1ec30*/  MOV R0, R13 ;  /* 0x0000000d00007202 */ /* 0x000fe20000000f00 */
[----:B------:R-:W-:Y:S05]  /*1ec40*/  BRA `(.L_x_4612) ;  /* 0xfffec25000007947 */ /* 0x000fea000383ffff */
.L_x_4489:
[----:B-1----:R-:W-:Y:S01]  /*1ec50*/  IMAD.MOV.U32 R12, RZ, RZ, R17 ;  /* 0x000000ffff0c7224 */ /* 0x002fe200078e0011 */
[----:B------:R-:W-:Y:S01]  /*1ec60*/  MOV R3, 0x181f ;  /* 0x0000181f00037802 */ /* 0x000fe20000000f00 */
[----:B------:R-:W-:Y:S01]  /*1ec70*/  IMAD.MOV.U32 R10, RZ, RZ, 0x3 ;  /* 0x00000003ff0a7424 */ /* 0x000fe200078e00ff */
[----:B------:R-:W-:Y:S02]  /*1ec80*/  MOV R173, 0xffffffff ;  /* 0xffffffff00ad7802 */ /* 0x000fe40000000f00 */
[----:B------:R-:W-:Y:S02]  /*1ec90*/  MOV R2, 0x1ecb0 ;  /* 0x0001ecb000027802 */ /* 0x000fe40000000f00 */
[----:B--234-:R-:W-:Y:S05]  /*1eca0*/  CALL.REL.NOINC `($__internal_91_$__cuda_sm70_shflsync_idx_p) ;  /* 0x0000c1b000007944 */ /* 0x01cfea0003c00000 */
[----:B------:R-:W-:Y:S01]  /*1ecb0*/  IMAD.MOV.U32 R4, RZ, RZ, R13 ;  /* 0x000000ffff047224 */ /* 0x000fe200078e000d */
[----:B------:R-:W-:Y:S01]  /*1ecc0*/  MOV R12, R20 ;  /* 0x00000014000c7202 */ /* 0x000fe20000000f00 */
[----:B------:R-:W-:Y:S01]  /*1ecd0*/  IMAD.MOV.U32 R10, RZ, RZ, 0x3 ;  /* 0x00000003ff0a7424 */ /* 0x000fe200078e00ff */
[----:B------:R-:W-:Y:S01]  /*1ece0*/  MOV R3, 0x181f ;  /* 0x0000181f00037802 */ /* 0x000fe20000000f00 */
[----:B------:R-:W-:Y:S01]  /*1ecf0*/  IMAD.MOV.U32 R173, RZ, RZ, -0x1 ;  /* 0xffffffffffad7424 */ /* 0x000fe200078e00ff */
[----:B------:R-:W-:-:S02]  /*1ed00*/  MOV R2, 0x1ed20 ;  /* 0x0001ed2000027802 */ /* 0x000fc40000000f00 */
[----:B------:R-:W-:Y:S05]  /*1ed10*/  CALL.REL.NOINC `($__internal_91_$__cuda_sm70_shflsync_idx_p) ;  /* 0x0000c14000007944 */ /* 0x000fea0003c00000 */
[----:B------:R-:W-:Y:S01]  /*1ed20*/  MOV R0, R13 ;  /* 0x0000000d00007202 */ /* 0x000fe20000000f00 */
[----:B------:R-:W-:Y:S05]  /*1ed30*/  BRA `(.L_x_4613) ;  /* 0xfffec31000007947 */ /* 0x000fea000383ffff */
.L_x_4541:
[----:B------:R-:W-:Y:S01]  /*1ed40*/  IMAD.MOV.U32 R2, RZ, RZ, R230 ;  /* 0x000000ffff027224 */ /* 0x000fe200078e00e6 */
[----:B------:R-:W-:-:S02]  /*1ed50*/  MOV R4, 0x2 ;  /* 0x0000000200047802 */ /* 0x000fc40000000f00 */
[----:B------:R-:W-:Y:S02]  /*1ed60*/  MOV R3, 0x1ed80 ;  /* 0x0001ed8000037802 */ /* 0x000fe40000000f00 */
[----:B------:R-:W-:Y:S05]  /*1ed70*/  CALL.REL.NOINC `($__internal_90_$__cuda_sm70_shflsync_bfly_p) ;  /* 0x0000c09000007944 */ /* 0x000fea0003c00000 */
[----:B------:R-:W-:Y:S01]  /*1ed80*/  MOV R0, R4 ;  /* 0x0000000400007202 */ /* 0x000fe20000000f00 */
[----:B------:R-:W-:Y:S05]  /*1ed90*/  BRA `(.L_x_4614) ;  /* 0xffff989000007947 */ /* 0x000fea000383ffff */
.L_x_4542:
[----:B------:R-:W-:Y:S01]  /*1eda0*/  IMAD.MOV.U32 R2, RZ, RZ, R0 ;  /* 0x000000ffff027224 */ /* 0x000fe200078e0000 */
[----:B------:R-:W-:Y:S02]  /*1edb0*/  MOV R4, 0x1 ;  /* 0x0000000100047802 */ /* 0x000fe40000000f00 */
[----:B------:R-:W-:Y:S02]  /*1edc0*/  MOV R3, 0x1ede0 ;  /* 0x0001ede000037802 */ /* 0x000fe40000000f00 */
[----:B-1----:R-:W-:Y:S05]  /*1edd0*/  CALL.REL.NOINC `($__internal_90_$__cuda_sm70_shflsync_bfly_p) ;  /* 0x0000c03000007944 */ /* 0x002fea0003c00000 */
[----:B------:R-:W-:Y:S01]  /*1ede0*/  FADD.FTZ R0, R0, R4 ;  /* 0x0000000400007221 */ /* 0x000fe20000010000 */
[----:B------:R-:W-:Y:S02]  /*1edf0*/  MOV R2, R231 ;  /* 0x000000e700027202 */ /* 0x000fe40000000f00 */
[----:B------:R-:W-:Y:S02]  /*1ee00*/  MOV R4, 0x2 ;  /* 0x0000000200047802 */ /* 0x000fe40000000f00 */
[----:B------:R-:W-:Y:S02]  /*1ee10*/  MOV R3, 0x1ee30 ;  /* 0x0001ee3000037802 */ /* 0x000fe40000000f00 */
[----:B------:R-:W-:Y:S05]  /*1ee20*/  CALL.REL.NOINC `($__internal_90_$__cuda_sm70_shflsync_bfly_p) ;  /* 0x0000bfe000007944 */ /* 0x000fea0003c00000 */
[----:B------:R-:W-:Y:S01]  /*1ee30*/  FADD.FTZ R231, R231, R4 ;  /* 0x00000004e7e77221 */ /* 0x000fe20000010000 */
[----:B------:R-:W-:-:S02]  /*1ee40*/  MOV R4, 0x1 ;  /* 0x0000000100047802 */ /* 0x000fc40000000f00 */
[----:B------:R-:W-:Y:S02]  /*1ee50*/  MOV R3, 0x1ee80 ;  /* 0x0001ee8000037802 */ /* 0x000fe40000000f00 */
[----:B------:R-:W-:Y:S02]  /*1ee60*/  MOV R2, R231 ;  /* 0x000000e700027202 */ /* 0x000fe40000000f00 */
[----:B------:R-:W-:Y:S05]  /*1ee70*/  CALL.REL.NOINC `($__internal_90_$__cuda_sm70_shflsync_bfly_p) ;  /* 0x0000bf9000007944 */ /* 0x000fea0003c00000 */
[----:B------:R-:W-:Y:S01]  /*1ee80*/  MOV R3, R4 ;  /* 0x0000000400037202 */ /* 0x000fe20000000f00 */
[----:B------:R-:W-:Y:S05]  /*1ee90*/  BRA `(.L_x_4615) ;  /* 0xffff980000007947 */ /* 0x000fea000383ffff */
.L_x_4549:
[----:B--234-:R-:W-:Y:S01]  /*1eea0*/  IMAD.MOV.U32 R12, RZ, RZ, R15 ;  /* 0x000000ffff0c7224 */ /* 0x01cfe200078e000f */
[----:B------:R-:W-:Y:S01]  /*1eeb0*/  MOV R3, 0x181f ;  /* 0x0000181f00037802 */ /* 0x000fe20000000f00 */
[----:B------:R-:W-:Y:S01]  /*1eec0*/  IMAD.MOV.U32 R10, RZ, RZ, RZ ;  /* 0x000000ffff0a7224 */ /* 0x000fe200078e00ff */
[----:B------:R-:W-:Y:S02]  /*1eed0*/  MOV R173, 0xffffffff ;  /* 0xffffffff00ad7802 */ /* 0x000fe40000000f00 */
[----:B------:R-:W-:Y:S02]  /*1eee0*/  MOV R2, 0x1ef00 ;  /* 0x0001ef0000027802 */ /* 0x000fe40000000f00 */
[----:B-1----:R-:W-:Y:S05]  /*1eef0*/  CALL.REL.NOINC `($__internal_91_$__cuda_sm70_shflsync_idx_p) ;  /* 0x0000bf6000007944 */ /* 0x002fea0003c00000 */
[----:B------:R-:W-:Y:S01]  /*1ef00*/  MOV R7, R13 ;  /* 0x0000000d00077202 */ /* 0x000fe20000000f00 */
[----:B------:R-:W-:Y:S05]  /*1ef10*/  BRA `(.L_x_4616) ;  /* 0xffffb3f000007947 */ /* 0x000fea000383ffff */
.L_x_4550:
[----:B------:R-:W-:Y:S01]  /*1ef20*/  IMAD.MOV.U32 R12, RZ, RZ, R17 ;  /* 0x000000ffff0c7224 */ /* 0x000fe200078e0011 */
[----:B------:R-:W-:Y:S01]  /*1ef30*/  MOV R3, 0x181f ;  /* 0x0000181f00037802 */ /* 0x000fe20000000f00 */
[----:B------:R-:W-:Y:S01]  /*1ef40*/  IMAD.MOV.U32 R10, RZ, RZ, RZ ;  /* 0x000000ffff0a7224 */ /* 0x000fe200078e00ff */
[----:B------:R-:W-:-:S02]  /*1ef50*/  MOV R173, 0xffffffff ;  /* 0xffffffff00ad7802 */ /* 0x000fc40000000f00 */
[----:B------:R-:W-:Y:S02]  /*1ef60*/  MOV R2, 0x1ef80 ;  /* 0x0001ef8000027802 */ /* 0x000fe40000000f00 */
[----:B-123--:R-:W-:Y:S05]  /*1ef70*/  CALL.REL.NOINC `($__internal_91_$__cuda_sm70_shflsync_idx_p) ;  /* 0x0000bee000007944 */ /* 0x00efea0003c00000 */
[----:B------:R-:W-:Y:S01]  /*1ef80*/  MOV R0, R13 ;  /* 0x0000000d00007202 */ /* 0x000fe20000000f00 */
[----:B------:R-:W-:Y:S05]  /*1ef90*/  BRA `(.L_x_4617) ;  /* 0xffffb39000007947 */ /* 0x000fea000383ffff */
.L_x_4553:
[----:B------:R-:W-:Y:S01]  /*1efa0*/  IMAD.MOV.U32 R12, RZ, RZ, R15 ;  /* 0x000000ffff0c7224 */ /* 0x000fe200078e000f */
[----:B-1----:R-:W-:Y:S01]  /*1efb0*/  MOV R3, 0x181f ;  /* 0x0000181f00037802 */ /* 0x002fe20000000f00 */
        /* <DEDUP_REMOVED lines=13> */
.L_x_4556:
        /* <DEDUP_REMOVED lines=8> */
.L_x_4557:
[----:B-1----:R-:W-:Y:S01]  /*1f110*/  IMAD.MOV.U32 R12, RZ, RZ, R17 ;  /* 0x000000ffff0c7224 */ /* 0x002fe200078e0011 */
[----:B------:R-:W-:Y:S01]  /*1f120*/  MOV R3, 0x181f ;  /* 0x0000181f00037802 */ /* 0x000fe20000000f00 */
[----:B------:R-:W-:Y:S01]  /*1f130*/  IMAD.MOV.U32 R10, RZ, RZ, 0x2 ;  /* 0x00000002ff0a7424 */ /* 0x000fe200078e00ff */
[----:B------:R-:W-:Y:S02]  /*1f140*/  MOV R173, 0xffffffff ;  /* 0xffffffff00ad7802 */ /* 0x000fe40000000f00 */
[----:B------:R-:W-:Y:S02]  /*1f150*/  MOV R2, 0x1f170 ;  /* 0x0001f17000027802 */ /* 0x000fe40000000f00 */
[----:B--234-:R-:W-:Y:S05]  /*1f160*/  CALL.REL.NOINC `($__internal_91_$__cuda_sm70_shflsync_idx_p) ;  /* 0x0000bcf000007944 */ /* 0x01cfea0003c00000 */
[----:B------:R-:W-:Y:S01]  /*1f170*/  MOV R0, R13 ;  /* 0x0000000d00007202 */ /* 0x000fe20000000f00 */
[----:B------:R-:W-:Y:S05]  /*1f180*/  BRA `(.L_x_4620) ;  /* 0xffffb53000007947 */ /* 0x000fea000383ffff */
.L_x_4560:
        /* <DEDUP_REMOVED lines=15> */
.L_x_4562:
[----:B------:R-:W-:Y:S01]  /*1f280*/  IMAD.MOV.U32 R12, RZ, RZ, R7 ;  /* 0x000000ffff0c7224 */ /* 0x000fe200078e0007 */
[----:B------:R-:W-:Y:S01]  /*1f290*/  MOV R3, 0x1c1f ;  /* 0x00001c1f00037802 */ /* 0x000fe20000000f00 */
[----:B------:R-:W-:Y:S01]  /*1f2a0*/  IMAD.MOV.U32 R10, RZ, RZ, RZ ;  /* 0x000000ffff0a7224 */ /* 0x000fe200078e00ff */
[----:B------:R-:W-:Y:S02]  /*1f2b0*/  MOV R173, 0xffffffff ;  /* 0xffffffff00ad7802 */ /* 0x000fe40000000f00 */
[----:B------:R-:W-:-:S02]  /*1f2c0*/  MOV R2, 0x1f2e0 ;  /* 0x0001f2e000027802 */ /* 0x000fc40000000f00 */
[----:B------:R-:W-:Y:S05]  /*1f2d0*/  CALL.REL.NOINC `($__internal_91_$__cuda_sm70_shflsync_idx_p) ;  /* 0x0000bb8000007944 */ /* 0x000fea0003c00000 */
[----:B------:R-:W-:Y:S01]  /*1f2e0*/  MOV R4, R13 ;  /* 0x0000000d00047202 */ /* 0x000fe20000000f00 */
[----:B------:R-:W-:Y:S05]  /*1f2f0*/  BRA `(.L_x_4622) ;  /* 0xffffb92000007947 */ /* 0x000fea000383ffff */
.L_x_4563:
[----:B------:R-:W-:Y:S01]  /*1f300*/  IMAD.MOV.U32 R12, RZ, RZ, R5 ;  /* 0x000000ffff0c7224 */ /* 0x000fe200078e0005 */
[----:B------:R-:W-:Y:S01]  /*1f310*/  MOV R3, 0x1c1f ;  /* 0x00001c1f00037802 */ /* 0x000fe20000000f00 */
[----:B------:R-:W-:Y:S01]  /*1f320*/  IMAD.MOV.U32 R10, RZ, RZ, RZ ;  /* 0x000000ffff0a7224 */ /* 0x000fe200078e00ff */
[----:B------:R-:W-:-:S02]  /*1f330*/  MOV R173, 0xffffffff ;  /* 0xffffffff00ad7802 */ /* 0x000fc40000000f00 */
[----:B------:R-:W-:Y:S02]  /*1f340*/  MOV R2, 0x1f360 ;  /* 0x0001f36000027802 */ /* 0x000fe40000000f00 */
[----:B-12---:R-:W-:Y:S05]  /*1f350*/  CALL.REL.NOINC `($__internal_91_$__cuda_sm70_shflsync_idx_p) ;  /* 0x0000bb0000007944 */ /* 0x006fea0003c00000 */
[----:B------:R-:W-:Y:S01]  /*1f360*/  MOV R0, R13 ;  /* 0x0000000d00007202 */ /* 0x000fe20000000f00 */
[----:B------:R-:W-:Y:S05]  /*1f370*/  BRA `(.L_x_4623) ;  /* 0xffffb8c000007947 */ /* 0x000fea000383ffff */
.L_x_4566:
        /* <DEDUP_REMOVED lines=15> */
.L_x_4570:
[----:B------:R-:W-:Y:S01]  /*1f470*/  IMAD.MOV.U32 R12, RZ, RZ, R14 ;  /* 0x000000ffff0c7224 */ /* 0x000fe200078e000e */
[----:B------:R-:W-:Y:S01]  /*1f480*/  MOV R3, 0x181f ;  /* 0x0000181f00037802 */ /* 0x000fe20000000f00 */
[----:B------:R-:W-:Y:S01]  /*1f490*/  IMAD.MOV.U32 R10, RZ, RZ, RZ ;  /* 0x000000ffff0a7224 */ /* 0x000fe200078e00ff */
[----:B------:R-:W-:-:S02]  /*1f4a0*/  MOV R173, 0xffffffff ;  /* 0xffffffff00ad7802 */ /* 0x000fc40000000f00 */
[----:B------:R-:W-:Y:S02]  /*1f4b0*/  MOV R2, 0x1f4d0 ;  /* 0x0001f4d000027802 */ /* 0x000fe40000000f00 */
[----:B---3--:R-:W-:Y:S05]  /*1f4c0*/  CALL.REL.NOINC `($__internal_91_$__cuda_sm70_shflsync_idx_p) ;  /* 0x0000b99000007944 */ /* 0x008fea0003c00000 */
[----:B------:R-:W-:Y:S01]  /*1f4d0*/  MOV R7, R13 ;  /* 0x0000000d00077202 */ /* 0x000fe20000000f00 */
[----:B------:R-:W-:Y:S05]  /*1f4e0*/  BRA `(.L_x_4625) ;  /* 0xffffd90000007947 */ /* 0x000fea000383ffff */
.L_x_4571:
[----:B------:R-:W-:Y:S01]  /*1f4f0*/  IMAD.MOV.U32 R12, RZ, RZ, R17 ;  /* 0x000000ffff0c7224 */ /* 0x000fe200078e0011 */
[----:B------:R-:W-:Y:S01]  /*1f500*/  MOV R3, 0x181f ;  /* 0x0000181f00037802 */ /* 0x000fe20000000f00 */
[----:B------:R-:W-:Y:S01]  /*1f510*/  IMAD.MOV.U32 R10, RZ, RZ, RZ ;  /* 0x000000ffff0a7224 */ /* 0x000fe200078e00ff */
[----:B------:R-:W-:Y:S02]  /*1f520*/  MOV R173, 0xffffffff ;  /* 0xffffffff00ad7802 */ /* 0x000fe40000000f00 */
[----:B------:R-:W-:Y:S02]  /*1f530*/  MOV R2, 0x1f550 ;  /* 0x0001f55000027802 */ /* 0x000fe40000000f00 */
[----:B-123--:R-:W-:Y:S05]  /*1f540*/  CALL.REL.NOINC `($__internal_91_$__cuda_sm70_shflsync_idx_p) ;  /* 0x0000b91000007944 */ /* 0x00efea0003c00000 */
[----:B------:R-:W-:Y:S01]  /*1f550*/  MOV R0, R13 ;  /* 0x0000000d00007202 */ /* 0x000fe20000000f00 */
[----:B------:R-:W-:Y:S05]  /*1f560*/  BRA `(.L_x_4626) ;  /* 0xffffd8a000007947 */ /* 0x000fea000383ffff */
.L_x_4574:
        /* <DEDUP_REMOVED lines=15> */
.L_x_4577:
        /* <DEDUP_REMOVED lines=8> */
.L_x_4578:
        /* <DEDUP_REMOVED lines=8> */
.L_x_4581:
        /* <DEDUP_REMOVED lines=15> */
.L_x_4583:
        /* <DEDUP_REMOVED lines=8> */
.L_x_4584:
[----:B------:R-:W-:Y:S01]  /*1f8d0*/  IMAD.MOV.U32 R12, RZ, RZ, R172 ;  /* 0x000000ffff0c7224 */ /* 0x000fe200078e00ac */
[----:B------:R-:W-:Y:S01]  /*1f8e0*/  MOV R3, 0x1f ;  /* 0x0000001f00037802 */ /* 0x000fe20000000f00 */
[----:B------:R-:W-:Y:S01]  /*1f8f0*/  IMAD.MOV.U32 R10, RZ, RZ, 0x1 ;  /* 0x00000001ff0a7424 */ /* 0x000fe200078e00ff */
[----:B------:R-:W-:Y:S02]  /*1f900*/  MOV R173, 0xffffffff ;  /* 0xffffffff00ad7802 */ /* 0x000fe40000000f00 */
[----:B------:R-:W-:Y:S02]  /*1f910*/  MOV R2, 0x1f930 ;  /* 0x0001f93000027802 */ /* 0x000fe40000000f00 */
[----:B-12---:R-:W-:Y:S05]  /*1f920*/  CALL.REL.NOINC `($__internal_91_$__cuda_sm70_shflsync_idx_p) ;  /* 0x0000b53000007944 */ /* 0x006fea0003c00000 */
[----:B------:R-:W-:Y:S01]  /*1f930*/  MOV R9, R13 ;  /* 0x0000000d00097202 */ /* 0x000fe20000000f00 */
[----:B------:R-:W-:Y:S05]  /*1f940*/  BRA `(.L_x_4632) ;  /* 0xffffdcb000007947 */ /* 0x000fea000383ffff */
.L_x_4585:
[----:B------:R-:W-:Y:S02]  /*1f950*/  MOV R3, 0x1 ;  /* 0x0000000100037802 */ /* 0x000fe40000000f00 */
[----:B------:R-:W-:Y:S02]  /*1f960*/  MOV R2, 0x1f980 ;  /* 0x0001f98000027802 */ /* 0x000fe40000000f00 */
[----:B-1234-:R-:W-:Y:S05]  /*1f970*/  CALL.REL.NOINC `($__internal_92_$__cuda_sm70_shflsync_up_p) ;  /* 0x0000b52000007944 */ /* 0x01efea0003c00000 */
[----:B------:R-:W-:Y:S05]  /*1f980*/  BRA `(.L_x_4633) ;  /* 0xffffdd9000007947 */ /* 0x000fea000383ffff */
.L_x_4586:
[----:B------:R-:W-:Y:S02]  /*1f990*/  MOV R3, 0x2 ;  /* 0x0000000200037802 */ /* 0x000fe40000000f00 */
[----:B------:R-:W-:-:S02]  /*1f9a0*/  MOV R2, 0x1f9c0 ;  /* 0x0001f9c000027802 */ /* 0x000fc40000000f00 */
[----:B--2-4-:R-:W-:Y:S05]  /*1f9b0*/  CALL.REL.NOINC `($__internal_92_$__cuda_sm70_shflsync_up_p) ;  /* 0x0000b4e000007944 */ /* 0x014fea0003c00000 */
        /* <DEDUP_REMOVED lines=25> */
.L_x_4590:
[----:B------:R-:W-:Y:S02]  /*1fb50*/  MOV R3, 0x1 ;  /* 0x0000000100037802 */ /* 0x000fe40000000f00 */
[----:B------:R-:W-:Y:S02]  /*1fb60*/  MOV R2, 0x1fb80 ;  /* 0x0001fb8000027802 */ /* 0x000fe40000000f00 */
[----:B------:R-:W-:Y:S05]  /*1fb70*/  CALL.REL.NOINC `($__internal_92_$__cuda_sm70_shflsync_up_p) ;  /* 0x0000b32000007944 */ /* 0x000fea0003c00000 */
[----:B------:R-:W-:Y:S01]  /*1fb80*/  MOV R2, R4 ;  /* 0x0000000400027202 */ /* 0x000fe20000000f00 */
[----:B------:R-:W-:Y:S05]  /*1fb90*/  BRA `(.L_x_4635) ;  /* 0xffffdde000007947 */ /* 0x000fea000383ffff */
.L_x_4591:
        /* <DEDUP_REMOVED lines=28> */
.L_x_4593:
[----:B------:R-:W-:Y:S02]  /*1fd60*/  SEL R0, RZ, 0x1, P0 ;  /* 0x00000001ff007807 */ /* 0x000fe40000000000 */
[----:B------:R-:W-:Y:S02]  /*1fd70*/  MOV R2, 0x1fd90 ;  /* 0x0001fd9000027802 */ /* 0x000fe40000000f00 */
[----:B-1----:R-:W-:Y:S05]  /*1fd80*/  CALL.REL.NOINC `($__internal_93_$__cuda_sm70_votesync_ballot) ;  /* 0x0000b17000007944 */ /* 0x002fea0003c00000 */
[----:B------:R-:W-:Y:S01]  /*1fd90*/  MOV R5, R0 ;  /* 0x0000000000057202 */ /* 0x000fe20000000f00 */
[----:B------:R-:W-:Y:S05]  /*1fda0*/  BRA `(.L_x_4637) ;  /* 0xffffdd6000007947 */ /* 0x000fea000383ffff */
.L_x_4594:
[----:B------:R-:W-:Y:S01]  /*1fdb0*/  IMAD.MOV.U32 R12, RZ, RZ, R7 ;  /* 0x000000ffff0c7224 */ /* 0x000fe200078e0007 */
[----:B------:R-:W-:Y:S01]  /*1fdc0*/  MOV R3, 0x1f ;  /* 0x0000001f00037802 */ /* 0x000fe20000000f00 */
[----:B------:R-:W-:Y:S01]  /*1fdd0*/  IMAD.MOV.U32 R10, RZ, RZ, R0 ;  /* 0x000000ffff0a7224 */ /* 0x000fe200078e0000 */
[----:B------:R-:W-:Y:S02]  /*1fde0*/  MOV R173, 0xffffffff ;  /* 0xffffffff00ad7802 */ /* 0x000fe40000000f00 */
[----:B------:R-:W-:Y:S02]  /*1fdf0*/  MOV R2, 0x1fe10 ;  /* 0x0001fe1000027802 */ /* 0x000fe40000000f00 */
[----:B-1----:R-:W-:Y:S05]  /*1fe00*/  CALL.REL.NOINC `($__internal_91_$__cuda_sm70_shflsync_idx_p) ;  /* 0x0000b05000007944 */ /* 0x002fea0003c00000 */
[----:B------:R-:W-:Y:S01]  /*1fe10*/  IMAD.MOV.U32 R9, RZ, RZ, R13 ;  /* 0x000000ffff097224 */ /* 0x000fe200078e000d */
[----:B------:R-:W-:Y:S01]  /*1fe20*/  MOV R12, R8 ;  /* 0x00000008000c7202 */ /* 0x000fe20000000f00 */
[----:B------:R-:W-:Y:S01]  /*1fe30*/  IMAD.MOV.U32 R10, RZ, RZ, R0 ;  /* 0x000000ffff0a7224 */ /* 0x000fe200078e0000 */
[----:B------:R-:W-:Y:S01]  /*1fe40*/  MOV R3, 0x1f ;  /* 0x0000001f00037802 */ /* 0x000fe20000000f00 */
[----:B------:R-:W-:Y:S01]  /*1fe50*/  IMAD.MOV.U32 R173, RZ, RZ, -0x1 ;  /* 0xffffffffffad7424 */ /* 0x000fe200078e00ff */
[----:B------:R-:W-:-:S02]  /*1fe60*/  MOV R2, 0x1fe80 ;  /* 0x0001fe8000027802 */ /* 0x000fc40000000f00 */
[----:B------:R-:W-:Y:S05]  /*1fe70*/  CALL.REL.NOINC `($__internal_91_$__cuda_sm70_shflsync_idx_p) ;  /* 0x0000afe000007944 */ /* 0x000fea0003c00000 */
[----:B------:R-:W-:Y:S01]  /*1fe80*/  MOV R8, R13 ;  /* 0x0000000d00087202 */ /* 0x000fe20000000f00 */
[----:B------:R-:W-:Y:S05]  /*1fe90*/  BRA `(.L_x_4638) ;  /* 0xffffdcc000007947 */ /* 0x000fea000383ffff */
.L_x_4597:
[----:B------:R-:W-:Y:S01]  /*1fea0*/  IMAD.MOV.U32 R12, RZ, RZ, R4 ;  /* 0x000000ffff0c7224 */ /* 0x000fe200078e0004 */
[----:B------:R-:W-:Y:S01]  /*1feb0*/  MOV R3, 0x1f ;  /* 0x0000001f00037802 */ /* 0x000fe20000000f00 */
[----:B------:R-:W-:Y:S01]  /*1fec0*/  IMAD.MOV.U32 R10, RZ, RZ, R0 ;  /* 0x000000ffff0a7224 */ /* 0x000fe200078e0000 */
[----:B------:R-:W-:-:S02]  /*1fed0*/  MOV R173, 0xffffffff ;  /* 0xffffffff00ad7802 */ /* 0x000fc40000000f00 */
[----:B------:R-:W-:Y:S02]  /*1fee0*/  MOV R2, 0x1ff00 ;  /* 0x0001ff0000027802 */ /* 0x000fe40000000f00 */
[----:B-1-34-:R-:W-:Y:S05]  /*1fef0*/  CALL.REL.NOINC `($__internal_91_$__cuda_sm70_shflsync_idx_p) ;  /* 0x0000af6000007944 */ /* 0x01afea0003c00000 */
[----:B------:R-:W-:Y:S01]  /*1ff00*/  MOV R16, R13 ;  /* 0x0000000d00107202 */ /* 0x000fe20000000f00 */
[----:B------:R-:W-:Y:S05]  /*1ff10*/  BRA `(.L_x_4596) ;  /* 0xffffdca000007947 */ /* 0x000fea000383ffff */
        .type           $_ZN7cutlass13device_kernelIN5flash19enable_sm80_to_sm89INS1_16FlashAttnFwdSm80INS1_25CollectiveMainloopFwdSm80ILi8ELi1ELb0EN4cute5tupleIJNS5_1CILi128EEENS7_ILi48EEENS7_ILi256EEEEEELi256ENS_10bfloat16_tEfNS_4arch4Sm80ELb0ELb1ELb0ELb1ELb0ELb1ELb1ELb1EEENS1_21CollectiveEpilogueFwdINS6_IJS8_SA_S9_EEENS6_IJNS7_ILi1EEESI_SI_EEESC_SE_Li256ELb1ELb1ELb1ELb0EEENS1_36VarlenDynamicPersistentTileSchedulerILi128ELi48ELi256ELi256ELb1ELb1ELb0ELb1ELb0ELb1EEEEEEEEEvNT_6ParamsE$_ZZN5flash25CollectiveMainloopFwdSm80ILi8ELi1ELb0EN4cute5tupleIJNS1_1CILi128EEENS3_ILi48EEENS3_ILi256EEEEEELi256EN7cutlass10bfloat16_tEfNS8_4arch4Sm80ELb0ELb1ELb0ELb1ELb0ELb1ELb1ELb1EE3mmaINS_16FlashAttnFwdSm80ISC_NS_21CollectiveEpilogueFwdINS2_IJS4_S6_S5_EEENS2_IJNS3_ILi1EEESH_SH_EEES9_SB_Li256ELb1ELb1ELb1ELb0EEENS_36VarlenDynamicPersistentTileSchedulerILi128ELi48ELi256ELi256ELb1ELb1ELb0ELb1ELb0ELb1EEEE13SharedStorageENS1_6TensorINS1_11ArrayEngineIfLm128EEENS1_6LayoutINS2_IJNS2_IJNS3_ILi2EEESS_EEESH_NS3_ILi32EEEEEENS2_IJNS2_IJSH_SS_EEENS3_ILi0EEENS3_ILi4EEEEEEEEEENS_7SoftmaxILi2ELi0EEEEEbRKNSC_6ParamsERT0_RT1_iRKNS_16SeqlenInfoQKNewKILb1ELb1EEENS2_IJiiiiEEERT_ENKUlvE_clEv,@function
        .size           $_ZN7cutlass13device_kernelIN5flash19enable_sm80_to_sm89INS1_16FlashAttnFwdSm80INS1_25CollectiveMainloopFwdSm80ILi8ELi1ELb0EN4cute5tupleIJNS5_1CILi128EEENS7_ILi48EEENS7_ILi256EEEEEELi256ENS_10bfloat16_tEfNS_4arch4Sm80ELb0ELb1ELb0ELb1ELb0ELb1ELb1ELb1EEENS1_21CollectiveEpilogueFwdINS6_IJS8_SA_S9_EEENS6_IJNS7_ILi1EEESI_SI_EEESC_SE_Li256ELb1ELb1ELb1ELb0EEENS1_36VarlenDynamicPersistentTileSchedulerILi128ELi48ELi256ELi256ELb1ELb1ELb0ELb1ELb0ELb1EEEEEEEEEvNT_6ParamsE$_ZZN5flash25CollectiveMainloopFwdSm80ILi8ELi1ELb0EN4cute5tupleIJNS1_1CILi128EEENS3_ILi48EEENS3_ILi256EEEEEELi256EN7cutlass10bfloat16_tEfNS8_4arch4Sm80ELb0ELb1ELb0ELb1ELb0ELb1ELb1ELb1EE3mmaINS_16FlashAttnFwdSm80ISC_NS_21CollectiveEpilogueFwdINS2_IJS4_S6_S5_EEENS2_IJNS3_ILi1EEESH_SH_EEES9_SB_Li256ELb1ELb1ELb1ELb0EEENS_36VarlenDynamicPersistentTileSchedulerILi128ELi48ELi256ELi256ELb1ELb1ELb0ELb1ELb0ELb1EEEE13SharedStorageENS1_6TensorINS1_11ArrayEngineIfLm128EEENS1_6LayoutINS2_IJNS2_IJNS3_ILi2EEESS_EEESH_NS3_ILi32EEEEEENS2_IJNS2_IJSH_SS_EEENS3_ILi0EEENS3_ILi4EEEEEEEEEENS_7SoftmaxILi2ELi0EEEEEbRKNSC_6ParamsERT0_RT1_iRKNS_16SeqlenInfoQKNewKILb1ELb1EEENS2_IJiiiiEEERT_ENKUlvE_clEv,($__internal_90_$__cuda_sm70_shflsync_bfly_p - $_ZN7cutlass13device_kernelIN5flash19enable_sm80_to_sm89INS1_16FlashAttnFwdSm80INS1_25CollectiveMainloopFwdSm80ILi8ELi1ELb0EN4cute5tupleIJNS5_1CILi128EEENS7_ILi48EEENS7_ILi256EEEEEELi256ENS_10bfloat16_tEfNS_4arch4Sm80ELb0ELb1ELb0ELb1ELb0ELb1ELb1ELb1EEENS1_21CollectiveEpilogueFwdINS6_IJS8_SA_S9_EEENS6_IJNS7_ILi1EEESI_SI_EEESC_SE_Li256ELb1ELb1ELb1ELb0EEENS1_36VarlenDynamicPersistentTileSchedulerILi128ELi48ELi256ELi256ELb1ELb1ELb0ELb1ELb0ELb1EEEEEEEEEvNT_6ParamsE$_ZZN5flash25CollectiveMainloopFwdSm80ILi8ELi1ELb0EN4cute5tupleIJNS1_1CILi128EEENS3_ILi48EEENS3_ILi256EEEEEELi256EN7cutlass10bfloat16_tEfNS8_4arch4Sm80ELb0ELb1ELb0ELb1ELb0ELb1ELb1ELb1EE3mmaINS_16FlashAttnFwdSm80ISC_NS_21CollectiveEpilogueFwdINS2_IJS4_S6_S5_EEENS2_IJNS3_ILi1EEESH_SH_EEES9_SB_Li256ELb1ELb1ELb1ELb0EEENS_36VarlenDynamicPersistentTileSchedulerILi128ELi48ELi256ELi256ELb1ELb1ELb0ELb1ELb0ELb1EEEE13SharedStorageENS1_6TensorINS1_11ArrayEngineIfLm128EEENS1_6LayoutINS2_IJNS2_IJNS3_ILi2EEESS_EEESH_NS3_ILi32EEEEEENS2_IJNS2_IJSH_SS_EEENS3_ILi0EEENS3_ILi4EEEEEEEEEENS_7SoftmaxILi2ELi0EEEEEbRKNSC_6ParamsERT0_RT1_iRKNS_16SeqlenInfoQKNewKILb1ELb1EEENS2_IJiiiiEEERT_ENKUlvE_clEv)
$_ZN7cutlass13device_kernelIN5flash19enable_sm80_to_sm89INS1_16FlashAttnFwdSm80INS1_25CollectiveMainloopFwdSm80ILi8ELi1ELb0EN4cute5tupleIJNS5_1CILi128EEENS7_ILi48EEENS7_ILi256EEEEEELi256ENS_10bfloat16_tEfNS_4arch4Sm80ELb0ELb1ELb0ELb1ELb0ELb1ELb1ELb1EEENS1_21CollectiveEpilogueFwdINS6_IJS8_SA_S9_EEENS6_IJNS7_ILi1EEESI_SI_EEESC_SE_Li256ELb1ELb1ELb1ELb0EEENS1_36VarlenDynamicPersistentTileSchedulerILi128ELi48ELi256ELi256ELb1ELb1ELb0ELb1ELb0ELb1EEEEEEEEEvNT_6ParamsE$_ZZN5flash25CollectiveMainloopFwdSm80ILi8ELi1ELb0EN4cute5tupleIJNS1_1CILi128EEENS3_ILi48EEENS3_ILi256EEEEEELi256EN7cutlass10bfloat16_tEfNS8_4arch4Sm80ELb0ELb1ELb0ELb1ELb0ELb1ELb1ELb1EE3mmaINS_16FlashAttnFwdSm80ISC_NS_21CollectiveEpilogueFwdINS2_IJS4_S6_S5_EEENS2_IJNS3_ILi1EEESH_SH_EEES9_SB_Li256ELb1ELb1ELb1ELb0EEENS_36VarlenDynamicPersistentTileSchedulerILi128ELi48ELi256ELi256ELb1ELb1ELb0ELb1ELb0ELb1EEEE13SharedStorageENS1_6TensorINS1_11ArrayEngineIfLm128EEENS1_6LayoutINS2_IJNS2_IJNS3_ILi2EEESS_EEESH_NS3_ILi32EEEEEENS2_IJNS2_IJSH_SS_EEENS3_ILi0EEENS3_ILi4EEEEEEEEEENS_7SoftmaxILi2ELi0EEEEEbRKNSC_6ParamsERT0_RT1_iRKNS_16SeqlenInfoQKNewKILb1ELb1EEENS2_IJiiiiEEERT_ENKUlvE_clEv:
        /* <DEDUP_REMOVED lines=9> */
[----:B------:R-:W-:Y:S05]  /*1ffb0*/  RET.REL.NODEC R2 `(_ZN7cutlass13device_kernelIN5flash19enable_sm80_to_sm89INS1_16FlashAttnFwdSm80INS1_25CollectiveMainloopFwdSm80ILi8ELi1ELb0EN4cute5tupleIJNS5_1CILi128EEENS7_ILi48EEENS7_ILi256EEEEEELi256ENS_10bfloat16_tEfNS_4arch4Sm80ELb0ELb1ELb0ELb1ELb0ELb1ELb1ELb1EEENS1_21CollectiveEpilogueFwdINS6_IJS8_SA_S9_EEENS6_IJNS7_ILi1EEESI_SI_EEESC_SE_Li256ELb1ELb1ELb1ELb0EEENS1_36VarlenDynamicPersistentTileSchedulerILi128ELi48ELi256ELi256ELb1ELb1ELb0ELb1ELb0ELb1EEEEEEEEEvNT_6ParamsE) ;  /* 0xfffe004002007950 */ /* 0x000fea0003c3ffff */
.L_x_4639:
        /* <DEDUP_REMOVED lines=55> */
.L_x_4715:
[----:B------:R-:W-:Y:S05]  /*20330*/  BRA.DIV ~URZ, `(.L_x_4642) ;  /* 0x00009c127f007947 */ /* 0x000fea000b800000 */
[----:B------:R3:W4:Y:S01]  /*20340*/  SHFL.IDX PT, R8, R33, RZ, 0x181f ;  /* 0x00181fff21087589 */ /* 0x00072200000e0000 */
[----:B--2---:R-:W-:-:S03]  /*20350*/  MOV R9, R7 ;  /* 0x0000000700097202 */ /* 0x004fc60000000f00 */
[----:B------:R3:W2:Y:S04]  /*20360*/  SHFL.IDX PT, R14, R30, RZ, 0x181f ;  /* 0x00181fff1e0e7589 */ /* 0x0006a800000e0000 */
[----:B------:R3:W1:Y:S02]  /*20370*/  SHFL.IDX PT, R2, R34, RZ, 0x181f ;  /* 0x00181fff22027589 */ /* 0x00066400000e0000 */
.L_x_4716:
        /* <DEDUP_REMOVED lines=54> */
.L_x_4644:
[----:B------:R-:W-:Y:S05]  /*206e0*/  BSYNC B0 ;  /* 0x0000000000007941 */ /* 0x000fea0003800000 */
.L_x_4643:
        /* <DEDUP_REMOVED lines=33> */
.L_x_4717:
        /* <DEDUP_REMOVED lines=52> */
.L_x_4647:
[----:B------:R-:W-:Y:S05]  /*20c40*/  BSYNC B0 ;  /* 0x0000000000007941 */ /* 0x000fea0003800000 */
.L_x_4646:
        /* <DEDUP_REMOVED lines=26> */
.L_x_4718:
[----:B------:R-:W-:Y:S05]  /*20df0*/  BRA.DIV ~URZ, `(.L_x_4649) ;  /* 0x000095227f007947 */ /* 0x000fea000b800000 */
[----:B------:R4:W1:Y:S01]  /*20e00*/  SHFL.IDX PT, R8, R33, 0x2, 0x181f ;  /* 0x00581f0021087f89 */ /* 0x00086200000e0000 */
[----:B--23--:R-:W-:-:S03]  /*20e10*/  MOV R9, R7 ;  /* 0x0000000700097202 */ /* 0x00cfc60000000f00 */
[----:B------:R4:W2:Y:S04]  /*20e20*/  SHFL.IDX PT, R14, R30, 0x2, 0x181f ;  /* 0x00581f001e0e7f89 */ /* 0x0008a800000e0000 */
[----:B------:R4:W3:Y:S02]  /*20e30*/  SHFL.IDX PT, R2, R34, 0x2, 0x181f ;  /* 0x00581f0022027f89 */ /* 0x0008e400000e0000 */
.L_x_4719:
        /* <DEDUP_REMOVED lines=53> */
.L_x_4651:
[----:B------:R-:W-:Y:S05]  /*21190*/  BSYNC B0 ;  /* 0x0000000000007941 */ /* 0x000fea0003800000 */
.L_x_4650:
        /* <DEDUP_REMOVED lines=34> */
.L_x_4720:
[----:B------:R-:W-:Y:S05]  /*213c0*/  BRA.DIV ~URZ, `(.L_x_4653) ;  /* 0x000091427f007947 */ /* 0x000fea000b800000 */
[----:B------:R3:W1:Y:S04]  /*213d0*/  SHFL.IDX PT, R8, R33, 0x3, 0x181f ;  /* 0x00781f0021087f89 */ /* 0x00066800000e0000 */
[----:B------:R3:W4:Y:S04]  /*213e0*/  SHFL.IDX PT, R14, R30, 0x3, 0x181f ;  /* 0x00781f001e0e7f89 */ /* 0x00072800000e0000 */
[----:B------:R3:W2:Y:S02]  /*213f0*/  SHFL.IDX PT, R2, R34, 0x3, 0x181f ;  /* 0x00781f0022027f89 */ /* 0x0006a400000e0000 */
.L_x_4721:
        /* <DEDUP_REMOVED lines=52> */
.L_x_4655:
[----:B------:R-:W-:Y:S05]  /*21740*/  BSYNC B0 ;  /* 0x0000000000007941 */ /* 0x000fea0003800000 */
.L_x_4654:
        /* <DEDUP_REMOVED lines=101> */
.L_x_4659:
[----:B------:R-:W-:Y:S05]  /*21da0*/  BSYNC B0 ;  /* 0x0000000000007941 */ /* 0x000fea0003800000 */
.L_x_4658:
        /* <DEDUP_REMOVED lines=50> */
.L_x_4661:
[----:B------:R-:W-:Y:S05]  /*220d0*/  BSYNC B0 ;  /* 0x0000000000007941 */ /* 0x000fea0003800000 */
.L_x_4660:
        /* <DEDUP_REMOVED lines=50> */
.L_x_4663:
[----:B------:R-:W-:Y:S05]  /*22400*/  BSYNC B0 ;  /* 0x0000000000007941 */ /* 0x000fea0003800000 */
.L_x_4662:
        /* <DEDUP_REMOVED lines=49> */
.L_x_4657:
[----:B------:R-:W-:Y:S05]  /*22720*/  BSYNC B1 ;  /* 0x0000000000017941 */ /* 0x000fea0003800000 */
.L_x_4656:
        /* <DEDUP_REMOVED lines=53> */
.L_x_4667:
[----:B------:R-:W-:Y:S05]  /*22a80*/  BSYNC B0 ;  /* 0x0000000000007941 */ /* 0x000fea0003800000 */
.L_x_4666:
        /* <DEDUP_REMOVED lines=50> */
.L_x_4669:
[----:B------:R-:W-:Y:S05]  /*22db0*/  BSYNC B0 ;  /* 0x0000000000007941 */ /* 0x000fea0003800000 */
.L_x_4668:
        /* <DEDUP_REMOVED lines=50> */
.L_x_4671:
[----:B------:R-:W-:Y:S05]  /*230e0*/  BSYNC B0 ;  /* 0x0000000000007941 */ /* 0x000fea0003800000 */
.L_x_4670:
        /* <DEDUP_REMOVED lines=49> */
.L_x_4665:
[----:B------:R-:W-:Y:S05]  /*23400*/  BSYNC B1 ;  /* 0x0000000000017941 */ /* 0x000fea0003800000 */
.L_x_4664:
        /* <DEDUP_REMOVED lines=53> */
.L_x_4675:
[----:B------:R-:W-:Y:S05]  /*23760*/  BSYNC B0 ;  /* 0x0000000000007941 */ /* 0x000fea0003800000 */
.L_x_4674:
        /* <DEDUP_REMOVED lines=50> */
.L_x_4677:
[----:B------:R-:W-:Y:S05]  /*23a90*/  BSYNC B0 ;  /* 0x0000000000007941 */ /* 0x000fea0003800000 */
.L_x_4676:
        /* <DEDUP_REMOVED lines=50> */
.L_x_4679:
[----:B------:R-:W-:Y:S05]  /*23dc0*/  BSYNC B0 ;  /* 0x0000000000007941 */ /* 0x000fea0003800000 */
.L_x_4678:
        /* <DEDUP_REMOVED lines=49> */
.L_x_4673:
[----:B------:R-:W-:Y:S05]  /*240e0*/  BSYNC B1 ;  /* 0x0000000000017941 */ /* 0x000fea0003800000 */
.L_x_4672:
[----:B------:R-:W-:Y:S01]  /*240f0*/  IADD3 R2, R80, 0x60, RZ ;  /* 0x0000006050027810 */ /* 0x000fe20007ffe0ff */
[----:B------:R-:W-:-:S03]  /*24100*/  IMAD.MOV.U32 R3, RZ, RZ, 0x0 ;  /* 0x00000000ff037424 */ /* 0x000fc600078e00ff */
[----:B------:R-:W-:Y:S01]  /*24110*/  ISETP.GE.AND P0, PT, R2, R32, PT ;  /* 0x000000200200720c */ /* 0x000fe20003f06270 */
[----:B------:R-:W-:-:S12]  /*24120*/  IMAD.MOV.U32 R2, RZ, RZ, R131 ;  /* 0x000000ffff027224 */ /* 0x000fd800078e0083 */
[----:B------:R-:W-:Y:S05]  /*24130*/  @P0 RET.REL.NODEC R2 `(_ZN7cutlass13device_kernelIN5flash19enable_sm80_to_sm89INS1_16FlashAttnFwdSm80INS1_25CollectiveMainloopFwdSm80ILi8ELi1ELb0EN4cute5tupleIJNS5_1CILi128EEENS7_ILi48EEENS7_ILi256EEEEEELi256ENS_10bfloat16_tEfNS_4arch4Sm80ELb0ELb1ELb0ELb1ELb0ELb1ELb1ELb1EEENS1_21CollectiveEpilogueFwdINS6_IJS8_SA_S9_EEENS6_IJNS7_ILi1EEESI_SI_EEESC_SE_Li256ELb1ELb1ELb1ELb0EEENS1_36VarlenDynamicPersistentTileSchedulerILi128ELi48ELi256ELi256ELb1ELb1ELb0ELb1ELb0ELb1EEEEEEEEEvNT_6ParamsE) ;  /* 0xfffdbec002000950 */ /* 0x000fea0003c3ffff */
        /* <DEDUP_REMOVED lines=49> */
.L_x_4681:
[----:B------:R-:W-:Y:S05]  /*24450*/  BSYNC B0 ;  /* 0x0000000000007941 */ /* 0x000fea0003800000 */
.L_x_4680:
        /* <DEDUP_REMOVED lines=50> */
.L_x_4683:
[----:B------:R-:W-:Y:S05]  /*24780*/  BSYNC B0 ;  /* 0x0000000000007941 */ /* 0x000fea0003800000 */
.L_x_4682:
        /* <DEDUP_REMOVED lines=50> */
.L_x_4685:
[----:B------:R-:W-:Y:S05]  /*24ab0*/  BSYNC B0 ;  /* 0x0000000000007941 */ /* 0x000fea0003800000 */
.L_x_4684:
[----:B------:R-:W-:Y:S01]  /*24ac0*/  IADD3 R4, R4, 0x60, RZ ;  /* 0x0000006004047810 */ /* 0x000fe20007ffe0ff */
[----:B------:R-:W-:Y:S02]  /*24ad0*/  IMAD.MOV.U32 R2, RZ, RZ, R131 ;  /* 0x000000ffff027224 */ /* 0x000fe400078e0083 */
[----:B------:R-:W-:Y:S01]  /*24ae0*/  IMAD.MOV.U32 R3, RZ, RZ, 0x0 ;  /* 0x00000000ff037424 */ /* 0x000fe200078e00ff */
[----:B------:R-:W-:-:S13]  /*24af0*/  ISETP.GE.AND P0, PT, R4, R0, PT ;  /* 0x000000000400720c */ /* 0x000fda0003f06270 */
[----:B------:R-:W-:Y:S05]  /*24b00*/  @P0 RET.REL.NODEC R2 `(_ZN7cutlass13device_kernelIN5flash19enable_sm80_to_sm89INS1_16FlashAttnFwdSm80INS1_25CollectiveMainloopFwdSm80ILi8ELi1ELb0EN4cute5tupleIJNS5_1CILi128EEENS7_ILi48EEENS7_ILi256EEEEEELi256ENS_10bfloat16_tEfNS_4arch4Sm80ELb0ELb1ELb0ELb1ELb0ELb1ELb1ELb1EEENS1_21CollectiveEpilogueFwdINS6_IJS8_SA_S9_EEENS6_IJNS7_ILi1EEESI_SI_EEESC_SE_Li256ELb1ELb1ELb1ELb0EEENS1_36VarlenDynamicPersistentTileSchedulerILi128ELi48ELi256ELi256ELb1ELb1ELb0ELb1ELb0ELb1EEEEEEEEEvNT_6ParamsE) ;  /* 0xfffdb4f002000950 */ /* 0x000fea0003c3ffff */
        /* <DEDUP_REMOVED lines=48> */
[----:B------:R-:W-:Y:S05]  /*24e10*/  RET.REL.NODEC R2 `(_ZN7cutlass13device_kernelIN5flash19enable_sm80_to_sm89INS1_16FlashAttnFwdSm80INS1_25CollectiveMainloopFwdSm80ILi8ELi1ELb0EN4cute5tupleIJNS5_1CILi128EEENS7_ILi48EEENS7_ILi256EEEEEELi256ENS_10bfloat16_tEfNS_4arch4Sm80ELb0ELb1ELb0ELb1ELb0ELb1ELb1ELb1EEENS1_21CollectiveEpilogueFwdINS6_IJS8_SA_S9_EEENS6_IJNS7_ILi1EEESI_SI_EEESC_SE_Li256ELb1ELb1ELb1ELb0EEENS1_36VarlenDynamicPersistentTileSchedulerILi128ELi48ELi256ELi256ELb1ELb1ELb0ELb1ELb0ELb1EEEEEEEEEvNT_6ParamsE) ;  /* 0xfffdb1e002007950 */ /* 0x000fea0003c3ffff */
.L_x_4640:
        /* <DEDUP_REMOVED lines=28> */
.L_x_4722:
[----:B------:R-:W-:Y:S05]  /*24fe0*/  BRA.DIV ~URZ, `(.L_x_4687) ;  /* 0x000057027f007947 */ /* 0x000fea000b800000 */
[----:B------:R3:W4:Y:S01]  /*24ff0*/  SHFL.IDX PT, R8, R21, RZ, 0x181f ;  /* 0x00181fff15087589 */ /* 0x00072200000e0000 */
[----:B--2---:R-:W-:-:S03]  /*25000*/  MOV R9, R4 ;  /* 0x0000000400097202 */ /* 0x004fc60000000f00 */
[----:B------:R3:W2:Y:S04]  /*25010*/  SHFL.IDX PT, R7, R16, RZ, 0x181f ;  /* 0x00181fff10077589 */ /* 0x0006a800000e0000 */
[----:B------:R3:W1:Y:S02]  /*25020*/  SHFL.IDX PT, R2, R22, RZ, 0x181f ;  /* 0x00181fff16027589 */ /* 0x00066400000e0000 */
.L_x_4723:
        /* <DEDUP_REMOVED lines=36> */
.L_x_4689:
[----:B------:R-:W-:Y:S05]  /*25270*/  BSYNC B0 ;  /* 0x0000000000007941 */ /* 0x000fea0003800000 */
.L_x_4688:
        /* <DEDUP_REMOVED lines=35> */
.L_x_4724:
        /* <DEDUP_REMOVED lines=34> */
.L_x_4692:
[----:B------:R-:W-:Y:S05]  /*256d0*/  BSYNC B0 ;  /* 0x0000000000007941 */ /* 0x000fea0003800000 */
.L_x_4691:
        /* <DEDUP_REMOVED lines=26> */
.L_x_4725:
[----:B------:R-:W-:Y:S05]  /*25880*/  BRA.DIV ~URZ, `(.L_x_4694) ;  /* 0x000052227f007947 */ /* 0x000fea000b800000 */
[----:B----4-:R3:W4:Y:S01]  /*25890*/  SHFL.IDX PT, R8, R21, 0x2, 0x181f ;  /* 0x00581f0015087f89 */ /* 0x01072200000e0000 */
[----:B--2---:R-:W-:-:S03]  /*258a0*/  MOV R9, R4 ;  /* 0x0000000400097202 */ /* 0x004fc60000000f00 */
[----:B------:R3:W2:Y:S04]  /*258b0*/  SHFL.IDX PT, R7, R16, 0x2, 0x181f ;  /* 0x00581f0010077f89 */ /* 0x0006a800000e0000 */
[----:B------:R3:W1:Y:S02]  /*258c0*/  SHFL.IDX PT, R2, R22, 0x2, 0x181f ;  /* 0x00581f0016027f89 */ /* 0x00066400000e0000 */
.L_x_4726:
        /* <DEDUP_REMOVED lines=35> */
.L_x_4696:
[----:B------:R-:W-:Y:S05]  /*25b00*/  BSYNC B0 ;  /* 0x0000000000007941 */ /* 0x000fea0003800000 */
.L_x_4695:
        /* <DEDUP_REMOVED lines=34> */
.L_x_4727:
[----:B------:R-:W-:Y:S05]  /*25d30*/  BRA.DIV ~URZ, `(.L_x_4698) ;  /* 0x00004f627f007947 */ /* 0x000fea000b800000 */
[----:B------:R4:W1:Y:S01]  /*25d40*/  SHFL.IDX PT, R8, R21, 0x3, 0x181f ;  /* 0x00781f0015087f89 */ /* 0x00086200000e0000 */
[----:B--2---:R-:W-:-:S03]  /*25d50*/  MOV R9, R4 ;  /* 0x0000000400097202 */ /* 0x004fc60000000f00 */
[----:B------:R4:W2:Y:S04]  /*25d60*/  SHFL.IDX PT, R14, R16, 0x3, 0x181f ;  /* 0x00781f00100e7f89 */ /* 0x0008a800000e0000 */
[----:B------:R4:W3:Y:S02]  /*25d70*/  SHFL.IDX PT, R2, R22, 0x3, 0x181f ;  /* 0x00781f0016027f89 */ /* 0x0008e400000e0000 */
.L_x_4728:
        /* <DEDUP_REMOVED lines=34> */
.L_x_4700:
[----:B------:R-:W-:Y:S05]  /*25fa0*/  BSYNC B0 ;  /* 0x0000000000007941 */ /* 0x000fea0003800000 */
.L_x_4699:
        /* <DEDUP_REMOVED lines=152> */
.L_x_4704:
[----:B------:R-:W-:Y:S05]  /*26930*/  BSYNC B0 ;  /* 0x0000000000007941 */ /* 0x000fea0003800000 */
.L_x_4703:
        /* <DEDUP_REMOVED lines=122> */
.L_x_4702:
[----:B---3--:R-:W-:Y:S05]  /*270e0*/  BSYNC B1 ;  /* 0x0000000000017941 */ /* 0x008fea0003800000 */
.L_x_4701:
        /* <DEDUP_REMOVED lines=119> */
.L_x_4708:
[----:B------:R-:W-:Y:S05]  /*27860*/  BSYNC B0 ;  /* 0x0000000000007941 */ /* 0x000fea0003800000 */
.L_x_4707:
        /* <DEDUP_REMOVED lines=122> */
.L_x_4706:
[----:B------:R-:W-:Y:S05]  /*28010*/  BSYNC B1 ;  /* 0x0000000000017941 */ /* 0x000fea0003800000 */
.L_x_4705:
        /* <DEDUP_REMOVED lines=119> */
.L_x_4712:
[----:B------:R-:W-:Y:S05]  /*28790*/  BSYNC B0 ;  /* 0x0000000000007941 */ /* 0x000fea0003800000 */
.L_x_4711:
        /* <DEDUP_REMOVED lines=122> */
.L_x_4710:
[----:B------:R-:W-:Y:S05]  /*28f40*/  BSYNC B1 ;  /* 0x0000000000017941 */ /* 0x000fea0003800000 */
.L_x_4709:
[----:B------:R-:W-:Y:S01]  /*28f50*/  IADD3 R4, R80, 0x60, RZ ;  /* 0x0000006050047810 */ /* 0x000fe20007ffe0ff */
[----:B------:R-:W-:-:S02]  /*28f60*/  IMAD.MOV.U32 R2, RZ, RZ, R131 ;  /* 0x000000ffff027224 */ /* 0x000fc400078e0083 */
[----:B------:R-:W-:Y:S01]  /*28f70*/  IMAD.MOV.U32 R3, RZ, RZ, 0x0 ;  /* 0x00000000ff037424 */ /* 0x000fe200078e00ff */
[----:B------:R-:W-:-:S13]  /*28f80*/  ISETP.GE.AND P0, PT, R4, R58, PT ;  /* 0x0000003a0400720c */ /* 0x000fda0003f06270 */
[----:B------:R-:W-:Y:S05]  /*28f90*/  @P0 RET.REL.NODEC R2 `(_ZN7cutlass13device_kernelIN5flash19enable_sm80_to_sm89INS1_16FlashAttnFwdSm80INS1_25CollectiveMainloopFwdSm80ILi8ELi1ELb0EN4cute5tupleIJNS5_1CILi128EEENS7_ILi48EEENS7_ILi256EEEEEELi256ENS_10bfloat16_tEfNS_4arch4Sm80ELb0ELb1ELb0ELb1ELb0ELb1ELb1ELb1EEENS1_21CollectiveEpilogueFwdINS6_IJS8_SA_S9_EEENS6_IJNS7_ILi1EEESI_SI_EEESC_SE_Li256ELb1ELb1ELb1ELb0EEENS1_36VarlenDynamicPersistentTileSchedulerILi128ELi48ELi256ELi256ELb1ELb1ELb0ELb1ELb0ELb1EEEEEEEEEvNT_6ParamsE) ;  /* 0xfffd706002000950 */ /* 0x000fea0003c3ffff */
        /* <DEDUP_REMOVED lines=115> */
.L_x_4714:
[----:B------:R-:W-:Y:S05]  /*296d0*/  BSYNC B0 ;  /* 0x0000000000007941 */ /* 0x000fea0003800000 */
.L_x_4713:
[----:B------:R-:W-:Y:S01]  /*296e0*/  IADD3 R7, R57, 0x40, RZ ;  /* 0x0000004039077810 */ /* 0x000fe20007ffe0ff */
[----:B------:R-:W-:-:S02]  /*296f0*/  IMAD.MOV.U32 R2, RZ, RZ, R131 ;  /* 0x000000ffff027224 */ /* 0x000fc400078e0083 */
[----:B------:R-:W-:Y:S01]  /*29700*/  IMAD.MOV.U32 R3, RZ, RZ, 0x0 ;  /* 0x00000000ff037424 */ /* 0x000fe200078e00ff */
[----:B------:R-:W-:-:S13]  /*29710*/  ISETP.GE.AND P0, PT, R7, R0, PT ;  /* 0x000000000700720c */ /* 0x000fda0003f06270 */
[----:B------:R-:W-:Y:S05]  /*29720*/  @P0 RET.REL.NODEC R2 `(_ZN7cutlass13device_kernelIN5flash19enable_sm80_to_sm89INS1_16FlashAttnFwdSm80INS1_25CollectiveMainloopFwdSm80ILi8ELi1ELb0EN4cute5tupleIJNS5_1CILi128EEENS7_ILi48EEENS7_ILi256EEEEEELi256ENS_10bfloat16_tEfNS_4arch4Sm80ELb0ELb1ELb0ELb1ELb0ELb1ELb1ELb1EEENS1_21CollectiveEpilogueFwdINS6_IJS8_SA_S9_EEENS6_IJNS7_ILi1EEESI_SI_EEESC_SE_Li256ELb1ELb1ELb1ELb0EEENS1_36VarlenDynamicPersistentTileSchedulerILi128ELi48ELi256ELi256ELb1ELb1ELb0ELb1ELb0ELb1EEEEEEEEEvNT_6ParamsE) ;  /* 0xfffd68d002000950 */ /* 0x000fea0003c3ffff */
        /* <DEDUP_REMOVED lines=121> */
[----:B------:R-:W-:Y:S05]  /*29ec0*/  RET.REL.NODEC R2 `(_ZN7cutlass13device_kernelIN5flash19enable_sm80_to_sm89INS1_16FlashAttnFwdSm80INS1_25CollectiveMainloopFwdSm80ILi8ELi1ELb0EN4cute5tupleIJNS5_1CILi128EEENS7_ILi48EEENS7_ILi256EEEEEELi256ENS_10bfloat16_tEfNS_4arch4Sm80ELb0ELb1ELb0ELb1ELb0ELb1ELb1ELb1EEENS1_21CollectiveEpilogueFwdINS6_IJS8_SA_S9_EEENS6_IJNS7_ILi1EEESI_SI_EEESC_SE_Li256ELb1ELb1ELb1ELb0EEENS1_36VarlenDynamicPersistentTileSchedulerILi128ELi48ELi256ELi256ELb1ELb1ELb0ELb1ELb0ELb1EEEEEEEEEvNT_6ParamsE) ;  /* 0xfffd613002007950 */ /* 0x000fea0003c3ffff */
.L_x_4641:
[----:B------:R-:W-:Y:S01]  /*29ed0*/  IMAD.MOV.U32 R12, RZ, RZ, R31 ;  /* 0x000000ffff0c7224 */ /* 0x000fe200078e001f */
[----:B------:R-:W-:Y:S01]  /*29ee0*/  MOV R3, 0x181f ;  /* 0x0000181f00037802 */ /* 0x000fe20000000f00 */
[----:B------:R-:W-:Y:S01]  /*29ef0*/  IMAD.MOV.U32 R10, RZ, RZ, RZ ;  /* 0x000000ffff0a7224 */ /* 0x000fe200078e00ff */
[----:B------:R-:W-:Y:S02]  /*29f00*/  MOV R173, 0xffffffff ;  /* 0xffffffff00ad7802 */ /* 0x000fe40000000f00 */
[----:B------:R-:W-:Y:S02]  /*29f10*/  MOV R2, 0x29f30 ;  /* 0x00029f3000027802 */ /* 0x000fe40000000f00 */
[----:B------:R-:W-:Y:S05]  /*29f20*/  CALL.REL.NOINC `($__internal_91_$__cuda_sm70_shflsync_idx_p) ;  /* 0x00000f3000007944 */ /* 0x000fea0003c00000 */
[----:B------:R-:W-:Y:S01]  /*29f30*/  MOV R7, R13 ;  /* 0x0000000d00077202 */ /* 0x000fe20000000f00 */
[----:B------:R-:W-:Y:S05]  /*29f40*/  BRA `(.L_x_4715) ;  /* 0xffff63e000007947 */ /* 0x000fea000383ffff */
.L_x_4642:
[----:B------:R-:W-:Y:S01]  /*29f50*/  IMAD.MOV.U32 R12, RZ, RZ, R33 ;  /* 0x000000ffff0c7224 */ /* 0x000fe200078e0021 */
[----:B------:R-:W-:Y:S01]  /*29f60*/  MOV R3, 0x181f ;  /* 0x0000181f00037802 */ /* 0x000fe20000000f00 */
[----:B------:R-:W-:Y:S01]  /*29f70*/  IMAD.MOV.U32 R10, RZ, RZ, RZ ;  /* 0x000000ffff0a7224 */ /* 0x000fe200078e00ff */
[----:B------:R-:W-:-:S02]  /*29f80*/  MOV R173, 0xffffffff ;  /* 0xffffffff00ad7802 */ /* 0x000fc40000000f00 */
[----:B------:R-:W-:Y:S02]  /*29f90*/  MOV R2, 0x29fb0 ;  /* 0x00029fb000027802 */ /* 0x000fe40000000f00 */
[----:B-12---:R-:W-:Y:S05]  /*29fa0*/  CALL.REL.NOINC `($__internal_91_$__cuda_sm70_shflsync_idx_p) ;  /* 0x00000eb000007944 */ /* 0x006fea0003c00000 */
[----:B------:R-:W-:Y:S01]  /*29fb0*/  IMAD.MOV.U32 R12, RZ, RZ, R30 ;  /* 0x000000ffff0c7224 */ /* 0x000fe200078e001e */
[----:B------:R-:W-:Y:S01]  /*29fc0*/  MOV R3, 0x181f ;  /* 0x0000181f00037802 */ /* 0x000fe20000000f00 */
[----:B------:R-:W-:Y:S01]  /*29fd0*/  IMAD.MOV.U32 R10, RZ, RZ, RZ ;  /* 0x000000ffff0a7224 */ /* 0x000fe200078e00ff */
[----:B------:R-:W-:Y:S01]  /*29fe0*/  MOV R8, R13 ;  /* 0x0000000d00087202 */ /* 0x000fe20000000f00 */
[----:B------:R-:W-:Y:S01]  /*29ff0*/  IMAD.MOV.U32 R173, RZ, RZ, -0x1 ;  /* 0xffffffffffad7424 */ /* 0x000fe200078e00ff */
[----:B------:R-:W-:Y:S02]  /*2a000*/  MOV R9, R7 ;  /* 0x0000000700097202 */ /* 0x000fe40000000f00 */
        /* <DEDUP_REMOVED lines=11> */
.L_x_4645:
[----:B------:R-:W-:Y:S01]  /*2a0c0*/  IMAD.MOV.U32 R12, RZ, RZ, R31 ;  /* 0x000000ffff0c7224 */ /* 0x000fe200078e001f */
[----:B------:R-:W-:Y:S01]  /*2a0d0*/  MOV R3, 0x181f ;  /* 0x0000181f00037802 */ /* 0x000fe20000000f00 */
[----:B------:R-:W-:Y:S01]  /*2a0e0*/  IMAD.MOV.U32 R10, RZ, RZ, 0x1 ;  /* 0x00000001ff0a7424 */ /* 0x000fe200078e00ff */
[----:B------:R-:W-:-:S02]  /*2a0f0*/  MOV R173, 0xffffffff ;  /* 0xffffffff00ad7802 */ /* 0x000fc40000000f00 */
[----:B------:R-:W-:Y:S02]  /*2a100*/  MOV R2, 0x2a120 ;  /* 0x0002a12000027802 */ /* 0x000fe40000000f00 */
[----:B---3--:R-:W-:Y:S05]  /*2a110*/  CALL.REL.NOINC `($__internal_91_$__cuda_sm70_shflsync_idx_p) ;  /* 0x00000d4000007944 */ /* 0x008fea0003c00000 */
[----:B------:R-:W-:Y:S01]  /*2a120*/  IMAD.MOV.U32 R7, RZ, RZ, R13 ;  /* 0x000000ffff077224 */ /* 0x000fe200078e000d */
[----:B------:R-:W-:Y:S01]  /*2a130*/  MOV R12, R33 ;  /* 0x00000021000c7202 */ /* 0x000fe20000000f00 */
[----:B------:R-:W-:Y:S01]  /*2a140*/  IMAD.MOV.U32 R10, RZ, RZ, 0x1 ;  /* 0x00000001ff0a7424 */ /* 0x000fe200078e00ff */
[----:B------:R-:W-:Y:S01]  /*2a150*/  MOV R3, 0x181f ;  /* 0x0000181f00037802 */ /* 0x000fe20000000f00 */
[----:B------:R-:W-:Y:S01]  /*2a160*/  IMAD.MOV.U32 R173, RZ, RZ, -0x1 ;  /* 0xffffffffffad7424 */ /* 0x000fe200078e00ff */
[----:B------:R-:W-:Y:S02]  /*2a170*/  MOV R2, 0x2a190 ;  /* 0x0002a19000027802 */ /* 0x000fe40000000f00 */
[----:B------:R-:W-:Y:S05]  /*2a180*/  CALL.REL.NOINC `($__internal_91_$__cuda_sm70_shflsync_idx_p) ;  /* 0x00000cd000007944 */ /* 0x000fea0003c00000 */
[----:B------:R-:W-:Y:S01]  /*2a190*/  IMAD.MOV.U32 R12, RZ, RZ, R30 ;  /* 0x000000ffff0c7224 */ /* 0x000fe200078e001e */
[----:B------:R-:W-:Y:S01]  /*2a1a0*/  MOV R3, 0x181f ;  /* 0x0000181f00037802 */ /* 0x000fe20000000f00 */
[----:B------:R-:W-:Y:S01]  /*2a1b0*/  IMAD.MOV.U32 R10, RZ, RZ, 0x1 ;  /* 0x00000001ff0a7424 */ /* 0x000fe200078e00ff */
[----:B------:R-:W-:Y:S01]  /*2a1c0*/  MOV R8, R13 ;  /* 0x0000000d00087202 */ /* 0x000fe20000000f00 */
[----:B------:R-:W-:Y:S01]  /*2a1d0*/  IMAD.MOV.U32 R173, RZ, RZ, -0x1 ;  /* 0xffffffffffad7424 */ /* 0x000fe200078e00ff */
[----:B------:R-:W-:-:S02]  /*2a1e0*/  MOV R9, R7 ;  /* 0x0000000700097202 */ /* 0x000fc40000000f00 */
[----:B------:R-:W-:Y:S02]  /*2a1f0*/  MOV R2, 0x2a210 ;  /* 0x0002a21000027802 */ /* 0x000fe40000000f00 */
[----:B------:R-:W-:Y:S05]  /*2a200*/  CALL.REL.NOINC `($__internal_91_$__cuda_sm70_shflsync_idx_p) ;  /* 0x00000c5000007944 */ /* 0x000fea0003c00000 */
        /* <DEDUP_REMOVED lines=9> */
.L_x_4648:
[----:B------:R-:W-:Y:S01]  /*2a2a0*/  IMAD.MOV.U32 R12, RZ, RZ, R31 ;  /* 0x000000ffff0c7224 */ /* 0x000fe200078e001f */
[----:B------:R-:W-:Y:S01]  /*2a2b0*/  MOV R3, 0x181f ;  /* 0x0000181f00037802 */ /* 0x000fe20000000f00 */
[----:B------:R-:W-:Y:S01]  /*2a2c0*/  IMAD.MOV.U32 R10, RZ, RZ, 0x2 ;  /* 0x00000002ff0a7424 */ /* 0x000fe200078e00ff */
[----:B------:R-:W-:Y:S02]  /*2a2d0*/  MOV R173, 0xffffffff ;  /* 0xffffffff00ad7802 */ /* 0x000fe40000000f00 */
[----:B------:R-:W-:-:S02]  /*2a2e0*/  MOV R2, 0x2a300 ;  /* 0x0002a30000027802 */ /* 0x000fc40000000f00 */
[----:B--2---:R-:W-:Y:S05]  /*2a2f0*/  CALL.REL.NOINC `($__internal_91_$__cuda_sm70_shflsync_idx_p) ;  /* 0x00000b6000007944 */ /* 0x004fea0003c00000 */
[----:B------:R-:W-:Y:S01]  /*2a300*/  MOV R7, R13 ;  /* 0x0000000d00077202 */ /* 0x000fe20000000f00 */
[----:B------:R-:W-:Y:S05]  /*2a310*/  BRA `(.L_x_4718) ;  /* 0xffff6ad000007947 */ /* 0x000fea000383ffff */
.L_x_4649:
[----:B------:R-:W-:Y:S01]  /*2a320*/  IMAD.MOV.U32 R12, RZ, RZ, R33 ;  /* 0x000000ffff0c7224 */ /* 0x000fe200078e0021 */
[----:B------:R-:W-:Y:S01]  /*2a330*/  MOV R3, 0x181f ;  /* 0x0000181f00037802 */ /* 0x000fe20000000f00 */
[----:B------:R-:W-:Y:S01]  /*2a340*/  IMAD.MOV.U32 R10, RZ, RZ, 0x2 ;  /* 0x00000002ff0a7424 */ /* 0x000fe200078e00ff */
[----:B------:R-:W-:-:S02]  /*2a350*/  MOV R173, 0xffffffff ;  /* 0xffffffff00ad7802 */ /* 0x000fc40000000f00 */
[----:B------:R-:W-:Y:S02]  /*2a360*/  MOV R2, 0x2a380 ;  /* 0x0002a38000027802 */ /* 0x000fe40000000f00 */
[----:B-123--:R-:W-:Y:S05]  /*2a370*/  CALL.REL.NOINC `($__internal_91_$__cuda_sm70_shflsync_idx_p) ;  /* 0x00000ae000007944 */ /* 0x00efea0003c00000 */
[----:B------:R-:W-:Y:S01]  /*2a380*/  IMAD.MOV.U32 R12, RZ, RZ, R30 ;  /* 0x000000ffff0c7224 */ /* 0x000fe200078e001e */
[----:B------:R-:W-:Y:S01]  /*2a390*/  MOV R3, 0x181f ;  /* 0x0000181f00037802 */ /* 0x000fe20000000f00 */
[----:B------:R-:W-:Y:S01]  /*2a3a0*/  IMAD.MOV.U32 R10, RZ, RZ, 0x2 ;  /* 0x00000002ff0a7424 */ /* 0x000fe200078e00ff */
[----:B------:R-:W-:Y:S01]  /*2a3b0*/  MOV R8, R13 ;  /* 0x0000000d00087202 */ /* 0x000fe20000000f00 */
[----:B------:R-:W-:Y:S01]  /*2a3c0*/  IMAD.MOV.U32 R173, RZ, RZ, -0x1 ;  /* 0xffffffffffad7424 */ /* 0x000fe200078e00ff */
[----:B------:R-:W-:Y:S02]  /*2a3d0*/  MOV R9, R7 ;  /* 0x0000000700097202 */ /* 0x000fe40000000f00 */
[----:B------:R-:W-:Y:S02]  /*2a3e0*/  MOV R2, 0x2a400 ;  /* 0x0002a40000027802 */ /* 0x000fe40000000f00 */
[----:B------:R-:W-:Y:S05]  /*2a3f0*/  CALL.REL.NOINC `($__internal_91_$__cuda_sm70_shflsync_idx_p) ;  /* 0x00000a6000007944 */ /* 0x000fea0003c00000 */
        /* <DEDUP_REMOVED lines=9> */
.L_x_4652:
[----:B------:R-:W-:Y:S01]  /*2a490*/  IMAD.MOV.U32 R12, RZ, RZ, R31 ;  /* 0x000000ffff0c7224 */ /* 0x000fe200078e001f */
[----:B------:R-:W-:Y:S01]  /*2a4a0*/  MOV R3, 0x181f ;  /* 0x0000181f00037802 */ /* 0x000fe20000000f00 */
[----:B------:R-:W-:Y:S01]  /*2a4b0*/  IMAD.MOV.U32 R10, RZ, RZ, 0x3 ;  /* 0x00000003ff0a7424 */ /* 0x000fe200078e00ff */
[----:B------:R-:W-:-:S02]  /*2a4c0*/  MOV R173, 0xffffffff ;  /* 0xffffffff00ad7802 */ /* 0x000fc40000000f00 */
[----:B------:R-:W-:Y:S02]  /*2a4d0*/  MOV R2, 0x2a4f0 ;  /* 0x0002a4f000027802 */ /* 0x000fe40000000f00 */
[----:B----4-:R-:W-:Y:S05]  /*2a4e0*/  CALL.REL.NOINC `($__internal_91_$__cuda_sm70_shflsync_idx_p) ;  /* 0x0000097000007944 */ /* 0x010fea0003c00000 */
[----:B------:R-:W-:Y:S01]  /*2a4f0*/  MOV R9, R13 ;  /* 0x0000000d00097202 */ /* 0x000fe20000000f00 */
[----:B------:R-:W-:Y:S05]  /*2a500*/  BRA `(.L_x_4720) ;  /* 0xffff6eb000007947 */ /* 0x000fea000383ffff */
.L_x_4653:
[----:B------:R-:W-:Y:S01]  /*2a510*/  IMAD.MOV.U32 R12, RZ, RZ, R33 ;  /* 0x000000ffff0c7224 */ /* 0x000fe200078e0021 */
[----:B------:R-:W-:Y:S01]  /*2a520*/  MOV R3, 0x181f ;  /* 0x0000181f00037802 */ /* 0x000fe20000000f00 */
[----:B------:R-:W-:Y:S01]  /*2a530*/  IMAD.MOV.U32 R10, RZ, RZ, 0x3 ;  /* 0x00000003ff0a7424 */ /* 0x000fe200078e00ff */
[----:B------:R-:W-:Y:S02]  /*2a540*/  MOV R173, 0xffffffff ;  /* 0xffffffff00ad7802 */ /* 0x000fe40000000f00 */
[----:B------:R-:W-:Y:S02]  /*2a550*/  MOV R2, 0x2a570 ;  /* 0x0002a57000027802 */ /* 0x000fe40000000f00 */
[----:B-12-4-:R-:W-:Y:S05]  /*2a560*/  CALL.REL.NOINC `($__internal_91_$__cuda_sm70_shflsync_idx_p) ;  /* 0x000008f000007944 */ /* 0x016fea0003c00000 */
[----:B------:R-:W-:Y:S01]  /*2a570*/  IMAD.MOV.U32 R12, RZ, RZ, R30 ;  /* 0x000000ffff0c7224 */ /* 0x000fe200078e001e */
[----:B------:R-:W-:Y:S01]  /*2a580*/  MOV R10, 0x3 ;  /* 0x00000003000a7802 */ /* 0x000fe20000000f00 */
[----:B------:R-:W-:Y:S01]  /*2a590*/  IMAD.MOV.U32 R3, RZ, RZ, 0x181f ;  /* 0x0000181fff037424 */ /* 0x000fe200078e00ff */
[----:B------:R-:W-:Y:S01]  /*2a5a0*/  MOV R173, 0xffffffff ;  /* 0xffffffff00ad7802 */ /* 0x000fe20000000f00 */
[----:B------:R-:W-:Y:S01]  /*2a5b0*/  IMAD.MOV.U32 R8, RZ, RZ, R13 ;  /* 0x000000ffff087224 */ /* 0x000fe200078e000d */
[----:B------:R-:W-:-:S02]  /*2a5c0*/  MOV R2, 0x2a5e0 ;  /* 0x0002a5e000027802 */ /* 0x000fc40000000f00 */
        /* <DEDUP_REMOVED lines=10> */
.L_x_4686:
        /* <DEDUP_REMOVED lines=8> */
.L_x_4687:
[----:B------:R-:W-:Y:S01]  /*2a6f0*/  IMAD.MOV.U32 R12, RZ, RZ, R21 ;  /* 0x000000ffff0c7224 */ /* 0x000fe200078e0015 */
[----:B------:R-:W-:Y:S01]  /*2a700*/  MOV R3, 0x181f ;  /* 0x0000181f00037802 */ /* 0x000fe20000000f00 */
[----:B------:R-:W-:Y:S01]  /*2a710*/  IMAD.MOV.U32 R10, RZ, RZ, RZ ;  /* 0x000000ffff0a7224 */ /* 0x000fe200078e00ff */
[----:B------:R-:W-:Y:S02]  /*2a720*/  MOV R173, 0xffffffff ;  /* 0xffffffff00ad7802 */ /* 0x000fe40000000f00 */
[----:B------:R-:W-:Y:S02]  /*2a730*/  MOV R2, 0x2a750 ;  /* 0x0002a75000027802 */ /* 0x000fe40000000f00 */
[----:B-12---:R-:W-:Y:S05]  /*2a740*/  CALL.REL.NOINC `($__internal_91_$__cuda_sm70_shflsync_idx_p) ;  /* 0x0000071000007944 */ /* 0x006fea0003c00000 */
[----:B------:R-:W-:Y:S01]  /*2a750*/  IMAD.MOV.U32 R12, RZ, RZ, R16 ;  /* 0x000000ffff0c7224 */ /* 0x000fe200078e0010 */
[----:B------:R-:W-:Y:S01]  /*2a760*/  MOV R3, 0x181f ;  /* 0x0000181f00037802 */ /* 0x000fe20000000f00 */
[----:B------:R-:W-:Y:S01]  /*2a770*/  IMAD.MOV.U32 R10, RZ, RZ, RZ ;  /* 0x000000ffff0a7224 */ /* 0x000fe200078e00ff */
[----:B------:R-:W-:Y:S01]  /*2a780*/  MOV R8, R13 ;  /* 0x0000000d00087202 */ /* 0x000fe20000000f00 */
[----:B------:R-:W-:Y:S01]  /*2a790*/  IMAD.MOV.U32 R173, RZ, RZ, -0x1 ;  /* 0xffffffffffad7424 */ /* 0x000fe200078e00ff */
[----:B------:R-:W-:-:S02]  /*2a7a0*/  MOV R9, R4 ;  /* 0x0000000400097202 */ /* 0x000fc40000000f00 */
[----:B------:R-:W-:Y:S02]  /*2a7b0*/  MOV R2, 0x2a7d0 ;  /* 0x0002a7d000027802 */ /* 0x000fe40000000f00 */
[----:B------:R-:W-:Y:S05]  /*2a7c0*/  CALL.REL.NOINC `($__internal_91_$__cuda_sm70_shflsync_idx_p) ;  /* 0x0000069000007944 */ /* 0x000fea0003c00000 */
[----:B------:R-:W-:Y:S01]  /*2a7d0*/  IMAD.MOV.U32 R7, RZ, RZ, R13 ;  /* 0x000000ffff077224 */ /* 0x000fe200078e000d */
[----:B------:R-:W-:Y:S01]  /*2a7e0*/  MOV R12, R22 ;  /* 0x00000016000c7202 */ /* 0x000fe20000000f00 */
[----:B------:R-:W-:Y:S01]  /*2a7f0*/  IMAD.MOV.U32 R10, RZ, RZ, RZ ;  /* 0x000000ffff0a7224 */ /* 0x000fe200078e00ff */
[----:B------:R-:W-:Y:S01]  /*2a800*/  MOV R3, 0x181f ;  /* 0x0000181f00037802 */ /* 0x000fe20000000f00 */
[----:B------:R-:W-:Y:S01]  /*2a810*/  IMAD.MOV.U32 R173, RZ, RZ, -0x1 ;  /* 0xffffffffffad7424 */ /* 0x000fe200078e00ff */
[----:B------:R-:W-:Y:S02]  /*2a820*/  MOV R2, 0x2a840 ;  /* 0x0002a84000027802 */ /* 0x000fe40000000f00 */
[----:B------:R-:W-:Y:S05]  /*2a830*/  CALL.REL.NOINC `($__internal_91_$__cuda_sm70_shflsync_idx_p) ;  /* 0x0000062000007944 */ /* 0x000fea0003c00000 */
[----:B------:R-:W-:Y:S01]  /*2a840*/  MOV R2, R13 ;  /* 0x0000000d00027202 */ /* 0x000fe20000000f00 */
[----:B------:R-:W-:Y:S05]  /*2a850*/  BRA `(.L_x_4723) ;  /* 0xffffa7d000007947 */ /* 0x000fea000383ffff */
.L_x_4690:
[----:B------:R-:W-:Y:S01]  /*2a860*/  IMAD.MOV.U32 R12, RZ, RZ, R18 ;  /* 0x000000ffff0c7224 */ /* 0x000fe200078e0012 */
[----:B------:R-:W-:Y:S01]  /*2a870*/  MOV R3, 0x181f ;  /* 0x0000181f00037802 */ /* 0x000fe20000000f00 */
[----:B------:R-:W-:Y:S01]  /*2a880*/  IMAD.MOV.U32 R10, RZ, RZ, 0x1 ;  /* 0x00000001ff0a7424 */ /* 0x000fe200078e00ff */
[----:B------:R-:W-:Y:S02]  /*2a890*/  MOV R173, 0xffffffff ;  /* 0xffffffff00ad7802 */ /* 0x000fe40000000f00 */
[----:B------:R-:W-:-:S02]  /*2a8a0*/  MOV R2, 0x2a8c0 ;  /* 0x0002a8c000027802 */ /* 0x000fc40000000f00 */
[----:B---34-:R-:W-:Y:S05]  /*2a8b0*/  CALL.REL.NOINC `($__internal_91_$__cuda_sm70_shflsync_idx_p) ;  /* 0x000005a000007944 */ /* 0x018fea0003c00000 */
[----:B------:R-:W-:Y:S01]  /*2a8c0*/  IMAD.MOV.U32 R9, RZ, RZ, R13 ;  /* 0x000000ffff097224 */ /* 0x000fe200078e000d */
[----:B------:R-:W-:Y:S01]  /*2a8d0*/  MOV R12, R21 ;  /* 0x00000015000c7202 */ /* 0x000fe20000000f00 */
[----:B------:R-:W-:Y:S01]  /*2a8e0*/  IMAD.MOV.U32 R10, RZ, RZ, 0x1 ;  /* 0x00000001ff0a7424 */ /* 0x000fe200078e00ff */
[----:B------:R-:W-:Y:S01]  /*2a8f0*/  MOV R3, 0x181f ;  /* 0x0000181f00037802 */ /* 0x000fe20000000f00 */
[----:B------:R-:W-:Y:S01]  /*2a900*/  IMAD.MOV.U32 R173, RZ, RZ, -0x1 ;  /* 0xffffffffffad7424 */ /* 0x000fe200078e00ff */
[----:B------:R-:W-:-:S02]  /*2a910*/  MOV R2, 0x2a930 ;  /* 0x0002a93000027802 */ /* 0x000fc40000000f00 */
[----:B------:R-:W-:Y:S05]  /*2a920*/  CALL.REL.NOINC `($__internal_91_$__cuda_sm70_shflsync_idx_p) ;  /* 0x0000053000007944 */ /* 0x000fea0003c00000 */
        /* <DEDUP_REMOVED lines=16> */
.L_x_4693:
        /* <DEDUP_REMOVED lines=8> */
.L_x_4694:
        /* <DEDUP_REMOVED lines=23> */
.L_x_4697:
[----:B------:R-:W-:Y:S01]  /*2ac20*/  IMAD.MOV.U32 R12, RZ, RZ, R18 ;  /* 0x000000ffff0c7224 */ /* 0x000fe200078e0012 */
[----:B------:R-:W-:Y:S01]  /*2ac30*/  MOV R3, 0x181f ;  /* 0x0000181f00037802 */ /* 0x000fe20000000f00 */
[----:B------:R-:W-:Y:S01]  /*2ac40*/  IMAD.MOV.U32 R10, RZ, RZ, 0x3 ;  /* 0x00000003ff0a7424 */ /* 0x000fe200078e00ff */
[----:B------:R-:W-:Y:S02]  /*2ac50*/  MOV R173, 0xffffffff ;  /* 0xffffffff00ad7802 */ /* 0x000fe40000000f00 */
[----:B------:R-:W-:-:S02]  /*2ac60*/  MOV R2, 0x2ac80 ;  /* 0x0002ac8000027802 */ /* 0x000fc40000000f00 */
[----:B---3--:R-:W-:Y:S05]  /*2ac70*/  CALL.REL.NOINC `($__internal_91_$__cuda_sm70_shflsync_idx_p) ;  /* 0x000001e000007944 */ /* 0x008fea0003c00000 */
[----:B------:R-:W-:Y:S01]  /*2ac80*/  MOV R4, R13 ;  /* 0x0000000d00047202 */ /* 0x000fe20000000f00 */
[----:B------:R-:W-:Y:S05]  /*2ac90*/  BRA `(.L_x_4727) ;  /* 0xffffb09000007947 */ /* 0x000fea000383ffff */
.L_x_4698:
        /* <DEDUP_REMOVED lines=23> */
        .weak           $__internal_90_$__cuda_sm70_shflsync_bfly_p
        .type           $__internal_90_$__cuda_sm70_shflsync_bfly_p,@function
        .size           $__internal_90_$__cuda_sm70_shflsync_bfly_p,($__internal_91_$__cuda_sm70_shflsync_idx_p - $__internal_90_$__cuda_sm70_shflsync_bfly_p)
$__internal_90_$__cuda_sm70_shflsync_bfly_p:
[----:B------:R-:W-:Y:S04]  /*2ae10*/  WARPSYNC R5 ;  /* 0x0000000500007348 */ /* 0x000fe80003800000 */
[----:B------:R1:W2:Y:S02]  /*2ae20*/  SHFL.BFLY PT, R4, R2, R4, R9 ;  /* 0x0c00000402047389 */ /* 0x0002a400000e0009 */
[----:B-1----:R-:W-:-:S02]  /*2ae30*/  MOV R2, R3 ;  /* 0x0000000300027202 */ /* 0x002fc40000000f00 */
[----:B------:R-:W-:-:S04]  /*2ae40*/  MOV R3, 0x0 ;  /* 0x0000000000037802 */ /* 0x000fc80000000f00 */
[----:B--2---:R-:W-:Y:S05]  /*2ae50*/  RET.REL.NODEC R2 `(_ZN7cutlass13device_kernelIN5flash19enable_sm80_to_sm89INS1_16FlashAttnFwdSm80INS1_25CollectiveMainloopFwdSm80ILi8ELi1ELb0EN4cute5tupleIJNS5_1CILi128EEENS7_ILi48EEENS7_ILi256EEEEEELi256ENS_10bfloat16_tEfNS_4arch4Sm80ELb0ELb1ELb0ELb1ELb0ELb1ELb1ELb1EEENS1_21CollectiveEpilogueFwdINS6_IJS8_SA_S9_EEENS6_IJNS7_ILi1EEESI_SI_EEESC_SE_Li256ELb1ELb1ELb1ELb0EEENS1_36VarlenDynamicPersistentTileSchedulerILi128ELi48ELi256ELi256ELb1ELb1ELb0ELb1ELb0ELb1EEEEEEEEEvNT_6ParamsE) ;  /* 0xfffd51a002007950 */ /* 0x004fea0003c3ffff */
        .weak           $__internal_91_$__cuda_sm70_shflsync_idx_p
        .type           $__internal_91_$__cuda_sm70_shflsync_idx_p,@function
        .size           $__internal_91_$__cuda_sm70_shflsync_idx_p,($__internal_92_$__cuda_sm70_shflsync_up_p - $__internal_91_$__cuda_sm70_shflsync_idx_p)
$__internal_91_$__cuda_sm70_shflsync_idx_p:
[----:B------:R-:W-:Y:S04]  /*2ae60*/  WARPSYNC R173 ;  /* 0x000000ad00007348 */ /* 0x000fe80003800000 */
[----:B------:R1:W2:Y:S02]  /*2ae70*/  SHFL.IDX PT, R13, R12, R10, R3 ;  /* 0x0000000a0c0d7389 */ /* 0x0002a400000e0003 */
[----:B-1----:R-:W-:-:S04]  /*2ae80*/  MOV R3, 0x0 ;  /* 0x0000000000037802 */ /* 0x002fc80000000f00 */
[----:B--2---:R-:W-:Y:S05]  /*2ae90*/  RET.REL.NODEC R2 `(_ZN7cutlass13device_kernelIN5flash19enable_sm80_to_sm89INS1_16FlashAttnFwdSm80INS1_25CollectiveMainloopFwdSm80ILi8ELi1ELb0EN4cute5tupleIJNS5_1CILi128EEENS7_ILi48EEENS7_ILi256EEEEEELi256ENS_10bfloat16_tEfNS_4arch4Sm80ELb0ELb1ELb0ELb1ELb0ELb1ELb1ELb1EEENS1_21CollectiveEpilogueFwdINS6_IJS8_SA_S9_EEENS6_IJNS7_ILi1EEESI_SI_EEESC_SE_Li256ELb1ELb1ELb1ELb0EEENS1_36VarlenDynamicPersistentTileSchedulerILi128ELi48ELi256ELi256ELb1ELb1ELb0ELb1ELb0ELb1EEEEEEEEEvNT_6ParamsE) ;  /* 0xfffd516002007950 */ /* 0x004fea0003c3ffff */
        .weak           $__internal_92_$__cuda_sm70_shflsync_up_p
        .type           $__internal_92_$__cuda_sm70_shflsync_up_p,@function
        .size           $__internal_92_$__cuda_sm70_shflsync_up_p,($__internal_93_$__cuda_sm70_votesync_ballot - $__internal_92_$__cuda_sm70_shflsync_up_p)
$__internal_92_$__cuda_sm70_shflsync_up_p:
[----:B------:R-:W-:Y:S02]  /*2aea0*/  MOV R4, RZ ;  /* 0x000000ff00047202 */ /* 0x000fe40000000f00 */
[----:B------:R-:W-:-:S04]  /*2aeb0*/  MOV R10, 0xffffffff ;  /* 0xffffffff000a7802 */ /* 0x000fc80000000f00 */
[----:B------:R-:W-:Y:S04]  /*2aec0*/  WARPSYNC R10 ;  /* 0x0000000a00007348 */ /* 0x000fe80003800000 */
[----:B------:R1:W2:Y:S02]  /*2aed0*/  SHFL.UP PT, R4, R0, R3, R4 ;  /* 0x0400000300047389 */ /* 0x0002a400000e0004 */
[----:B-1----:R-:W-:-:S04]  /*2aee0*/  MOV R3, 0x0 ;  /* 0x0000000000037802 */ /* 0x002fc80000000f00 */
[----:B--2---:R-:W-:Y:S05]  /*2aef0*/  RET.REL.NODEC R2 `(_ZN7cutlass13device_kernelIN5flash19enable_sm80_to_sm89INS1_16FlashAttnFwdSm80INS1_25CollectiveMainloopFwdSm80ILi8ELi1ELb0EN4cute5tupleIJNS5_1CILi128EEENS7_ILi48EEENS7_ILi256EEEEEELi256ENS_10bfloat16_tEfNS_4arch4Sm80ELb0ELb1ELb0ELb1ELb0ELb1ELb1ELb1EEENS1_21CollectiveEpilogueFwdINS6_IJS8_SA_S9_EEENS6_IJNS7_ILi1EEESI_SI_EEESC_SE_Li256ELb1ELb1ELb1ELb0EEENS1_36VarlenDynamicPersistentTileSchedulerILi128ELi48ELi256ELi256ELb1ELb1ELb0ELb1ELb0ELb1EEEEEEEEEvNT_6ParamsE) ;  /* 0xfffd510002007950 */ /* 0x004fea0003c3ffff */
        .weak           $__internal_93_$__cuda_sm70_votesync_ballot
        .type           $__internal_93_$__cuda_sm70_votesync_ballot,@function
        .size           $__internal_93_$__cuda_sm70_votesync_ballot,(.L_x_5291 - $__internal_93_$__cuda_sm70_votesync_ballot)
$__internal_93_$__cuda_sm70_votesync_ballot:
[----:B------:R-:W-:Y:S01]  /*2af00*/  ISETP.NE.U32.AND P0, PT, R0, 0x1, PT ;  /* 0x000000010000780c */ /* 0x000fe20003f05070 */
[----:B------:R-:W-:-:S04]  /*2af10*/  IMAD.MOV.U32 R3, RZ, RZ, -0x1 ;  /* 0xffffffffff037424 */ /* 0x000fc800078e00ff */
[----:B------:R-:W-:Y:S08]  /*2af20*/  WARPSYNC R3 ;  /* 0x0000000300007348 */ /* 0x000ff00003800000 */
[----:B------:R-:W-:-:S04]  /*2af30*/  VOTE.ANY R0, PT, !P0 ;  /* 0x0000000000007806 */ /* 0x000fc800040e0100 */
[----:B------:R-:W-:Y:S01]  /*2af40*/  LOP3.LUT R0, R0, R3, RZ, 0xc0, !PT ;  /* 0x0000000300007212 */ /* 0x000fe200078ec0ff */
[----:B------:R-:W-:-:S04]  /*2af50*/  IMAD.MOV.U32 R3, RZ, RZ, 0x0 ;  /* 0x00000000ff037424 */ /* 0x000fc800078e00ff */
[----:B------:R-:W-:Y:S05]  /*2af60*/  RET.REL.NODEC R2 `(_ZN7cutlass13device_kernelIN5flash19enable_sm80_to_sm89INS1_16FlashAttnFwdSm80INS1_25CollectiveMainloopFwdSm80ILi8ELi1ELb0EN4cute5tupleIJNS5_1CILi128EEENS7_ILi48EEENS7_ILi256EEEEEELi256ENS_10bfloat16_tEfNS_4arch4Sm80ELb0ELb1ELb0ELb1ELb0ELb1ELb1ELb1EEENS1_21CollectiveEpilogueFwdINS6_IJS8_SA_S9_EEENS6_IJNS7_ILi1EEESI_SI_EEESC_SE_Li256ELb1ELb1ELb1ELb0EEENS1_36VarlenDynamicPersistentTileSchedulerILi128ELi48ELi256ELi256ELb1ELb1ELb0ELb1ELb0ELb1EEEEEEEEEvNT_6ParamsE) ;  /* 0xfffd509002007950 */ /* 0x000fea0003c3ffff */
.L_x_4729:
        /* <DEDUP_REMOVED lines=9> */
.L_x_5291:


//--------------------- .text._ZN7cutlass13device_kernelIN5flash19enable_sm80_to_sm89INS1_16FlashAttnFwdSm80INS1_25CollectiveMainloopFwdSm80ILi8ELi1ELb0EN4cute5tupleIJNS5_1CILi128EEENS7_ILi96EEENS7_ILi256EEEEEELi256ENS_10bfloat16_tEfNS_4arch4Sm80ELb1ELb0ELb0ELb0ELb0ELb0ELb1ELb1EEENS1_21CollectiveEpilogueFwdINS6_IJS8_SA_S9_EEENS6_IJNS7_ILi1EEESI_SI_EEESC_SE_Li256ELb0ELb1ELb1ELb0EEENS1_30DynamicPersistentTileSchedulerILi256ELi256ELb1ELb1ELb0EEEEEEEEEvNT_6ParamsE --------------------------
	.section	.text._ZN7cutlass13device_kernelIN5flash19enable_sm80_to_sm89INS1_16FlashAttnFwdSm80INS1_25CollectiveMainloopFwdSm80ILi8ELi1ELb0EN4cute5tupleIJNS5_1CILi128EEENS7_ILi96EEENS7_ILi256EEEEEELi256ENS_10bfloat16_tEfNS_4arch4Sm80ELb1ELb0ELb0ELb0ELb0ELb0ELb1ELb1EEENS1_21CollectiveEpilogueFwdINS6_IJS8_SA_S9_EEENS6_IJNS7_ILi1EEESI_SI_EEESC_SE_Li256ELb0ELb1ELb1ELb0EEENS1_30DynamicPersistentTileSchedulerILi256ELi256ELb1ELb1ELb0EEEEEEEEEvNT_6ParamsE,"ax",@progbits
	.sectioninfo	@"SHI_REGISTERS=255"
	.align	128
.text._ZN7cutlass13device_kernelIN5flash19enable_sm80_to_sm89INS1_16FlashAttnFwdSm80INS1_25CollectiveMainloopFwdSm80ILi8ELi1ELb0EN4cute5tupleIJNS5_1CILi128EEENS7_ILi96EEENS7_ILi256EEEEEELi256ENS_10bfloat16_tEfNS_4arch4Sm80ELb1ELb0ELb0ELb0ELb0ELb0ELb1ELb1EEENS1_21CollectiveEpilogueFwdINS6_IJS8_SA_S9_EEENS6_IJNS7_ILi1EEESI_SI_EEESC_SE_Li256ELb0ELb1ELb1ELb0EEENS1_30DynamicPersistentTileSchedulerILi256ELi256ELb1ELb1ELb0EEEEEEEEEvNT_6ParamsE:
        .type           _ZN7cutlass13device_kernelIN5flash19enable_sm80_to_sm89INS1_16FlashAttnFwdSm80INS1_25CollectiveMainloopFwdSm80ILi8ELi1ELb0EN4cute5tupleIJNS5_1CILi128EEENS7_ILi96EEENS7_ILi256EEEEEELi256ENS_10bfloat16_tEfNS_4arch4Sm80ELb1ELb0ELb0ELb0ELb0ELb0ELb1ELb1EEENS1_21CollectiveEpilogueFwdINS6_IJS8_SA_S9_EEENS6_IJNS7_ILi1EEESI_SI_EEESC_SE_Li256ELb0ELb1ELb1ELb0EEENS1_30DynamicPersistentTileSchedulerILi256ELi256ELb1ELb1ELb0EEEEEEEEEvNT_6ParamsE,@function
        .size           _ZN7cutlass13device_kernelIN5flash19enable_sm80_to_sm89INS1_16FlashAttnFwdSm80INS1_25CollectiveMainloopFwdSm80ILi8ELi1ELb0EN4cute5tupleIJNS5_1CILi128EEENS7_ILi96EEENS7_ILi256EEEEEELi256ENS_10bfloat16_tEfNS_4arch4Sm80ELb1ELb0ELb0ELb0ELb0ELb0ELb1ELb1EEENS1_21CollectiveEpilogueFwdINS6_IJS8_SA_S9_EEENS6_IJNS7_ILi1EEESI_SI_EEESC_SE_Li256ELb0ELb1ELb1ELb0EEENS1_30DynamicPersistentTileSchedulerILi256ELi256ELb1ELb1ELb0EEEEEEEEEvNT_6ParamsE,(.L_x_5297 - _ZN7cutlass13device_kernelIN5flash19enable_sm80_to_sm89INS1_16FlashAttnFwdSm80INS1_25CollectiveMainloopFwdSm80ILi8ELi1ELb0EN4cute5tupleIJNS5_1CILi128EEENS7_ILi96EEENS7_ILi256EEEEEELi256ENS_10bfloat16_tEfNS_4arch4Sm80ELb1ELb0ELb0ELb0ELb0ELb0ELb1ELb1EEENS1_21CollectiveEpilogueFwdINS6_IJS8_SA_S9_EEENS6_IJNS7_ILi1EEESI_SI_EEESC_SE_Li256ELb0ELb1ELb1ELb0EEENS1_30DynamicPersistentTileSchedulerILi256ELi256ELb1ELb1ELb0EEEEEEEEEvNT_6ParamsE)
        .other          _ZN7cutlass13device_kernelIN5flash19enable_sm80_to_sm89INS1_16FlashAttnFwdSm80INS1_25CollectiveMainloopFwdSm80ILi8ELi1ELb0EN4cute5tupleIJNS5_1CILi128EEENS7_ILi96EEENS7_ILi256EEEEEELi256ENS_10bfloat16_tEfNS_4arch4Sm80ELb1ELb0ELb0ELb0ELb0ELb0ELb1ELb1EEENS1_21CollectiveEpilogueFwdINS6_IJS8_SA_S9_EEENS6_IJNS7_ILi1EEESI_SI_EEESC_SE_Li256ELb0ELb1ELb1ELb0EEENS1_30DynamicPersistentTileSchedulerILi256ELi256ELb1ELb1ELb0EEEEEEEEEvNT_6ParamsE,@"STO_CUDA_ENTRY STV_DEFAULT"
_ZN7cutlass13device_kernelIN5flash19enable_sm80_to_sm89INS1_16FlashAttnFwdSm80INS1_25CollectiveMainloopFwdSm80ILi8ELi1ELb0EN4cute5tupleIJNS5_1CILi128EEENS7_ILi96EEENS7_ILi256EEEEEELi256ENS_10bfloat16_tEfNS_4arch4Sm80ELb1ELb0ELb0ELb0ELb0ELb0ELb1ELb1EEENS1_21CollectiveEpilogueFwdINS6_IJS8_SA_S9_EEENS6_IJNS7_ILi1EEESI_SI_EEESC_SE_Li256ELb0ELb1ELb1ELb0EEENS1_30DynamicPersistentTileSchedulerILi256ELi256ELb1ELb1ELb0EEEEEEEEEvNT_6ParamsE:
[----:B------:R-:W-:-:S03]  /*0000*/  MOV R1, c[0x0][0x28] ;  /* 0x00000a0000017a02 */ /* 0x000fc60000000f00 */
[----:B------:R-:W1:Y:S01]  /*0010*/  S2R R16, SR_TID.X ;  /* 0x0000000000107919 */ /* 0x000e620000002100 */
[----:B------:R-:W-:-:S03]  /*0020*/  IADD3 R1, R1, -0xb8, RZ ;  /* 0xffffff4801017810 */ /* 0x000fc60007ffe0ff */
[----:B------:R-:W2:Y:S01]  /*0030*/  S2R R15, SR_CTAID.X ;  /* 0x00000000000f7919 */ /* 0x000ea20000002500 */
[----:B-1----:R-:W-:-:S05]  /*0040*/  SHF.R.U32.HI R0, RZ, 0x5, R16 ;  /* 0x00000005ff007819 */ /* 0x002fca0000011610 */
[----:B------:R-:W1:Y:S04]  /*0050*/  SHFL.IDX PT, R2, R0, RZ, 0x1f ;  /* 0x00001fff00027589 */ /* 0x000e6800000e0000 */
[----:B------:R-:W3:Y:S01]  /*0060*/  SHFL.IDX PT, R0, R0, RZ, 0x1f ;  /* 0x00001fff00007589 */ /* 0x000ee200000e0000 */
[----:B-1----:R-:W-:Y:S01]  /*0070*/  ISETP.GE.AND P0, PT, R2, 0x1, PT ;  /* 0x000000010200780c */ /* 0x002fe20003f06270 */
[----:B---3--:R1:W3:-:S12]  /*0080*/  R2UR UR6, R0 ;  /* 0x00000000000673c2 */ /* 0x0082d800000e0000 */
[----:B------:R-:W-:Y:S06]  /*0090*/  @P0 BAR.ARV 0x4, 0x100 ;  /* 0x0104000000000b1d */ /* 0x000fec0000002000 */
[----:B--2---:R-:W-:-:S13]  /*00a0*/  ISETP.GE.AND P0, PT, R15, c[0x0][0x538], PT ;  /* 0x00014e000f007a0c */ /* 0x004fda0003f06270 */
[----:B------:R-:W-:Y:S05]  /*00b0*/  @P0 EXIT ;  /* 0x000000000000094d */ /* 0x000fea0003800000 */
[----:B-1-3--:R-:W-:Y:S01]  /*00c0*/  SHF.R.S32.HI R8, RZ, 0x1f, R16 ;  /* 0x0000001fff087819 */ /* 0x00afe20000011410 */
[----:B------:R-:W-:Y:S01]  /*00d0*/  IMAD.MOV.U32 R218, RZ, RZ, 0x20 ;  /* 0x00000020ffda7424 */ /* 0x000fe200078e00ff */
[----:B------:R-:W-:Y:S01]  /*00e0*/  ULDC.64 UR8, c[0x0][0x118] ;  /* 0x0000460000087ab9 */ /* 0x000fe20000000a00 */
[----:B------:R-:W-:Y:S01]  /*00f0*/  IMAD.MOV.U32 R220, RZ, RZ, 0x40 ;  /* 0x00000040ffdc7424 */ /* 0x000fe200078e00ff */
[CC--:B------:R-:W-:Y:S02]  /*0100*/  LEA.HI R0, R8.reuse, R16.reuse, RZ, 0x2 ;  /* 0x0000001008007211 */ /* 0x0c0fe400078f10ff */
[CC--:B------:R-:W-:Y:S02]  /*0110*/  LEA.HI R10, R8.reuse, R16.reuse, RZ, 0x3 ;  /* 0x00000010080a7211 */ /* 0x0c0fe400078f18ff */
[----:B------:R-:W-:Y:S02]  /*0120*/  LEA.HI R6, R8, R16, RZ, 0x4 ;  /* 0x0000001008067211 */ /* 0x000fe400078f20ff */
[----:B------:R-:W-:-:S02]  /*0130*/  LOP3.LUT R4, R0, 0xfffffffc, RZ, 0xc0, !PT ;  /* 0xfffffffc00047812 */ /* 0x000fc400078ec0ff */
[----:B------:R-:W-:Y:S02]  /*0140*/  SHF.R.S32.HI R20, RZ, 0x3, R10 ;  /* 0x00000003ff147819 */ /* 0x000fe4000001140a */
[----:B------:R-:W-:Y:S01]  /*0150*/  LOP3.LUT R2, R10, 0xfffffff8, RZ, 0xc0, !PT ;  /* 0xfffffff80a027812 */ /* 0x000fe200078ec0ff */
[----:B------:R-:W-:Y:S01]  /*0160*/  IMAD.IADD R4, R16, 0x1, -R4 ;  /* 0x0000000110047824 */ /* 0x000fe200078e0a04 */
[----:B------:R-:W-:Y:S01]  /*0170*/  LOP3.LUT R0, R6, 0xfffffff0, RZ, 0xc0, !PT ;  /* 0xfffffff006007812 */ /* 0x000fe200078ec0ff */
[----:B------:R-:W-:Y:S01]  /*0180*/  IMAD.SHL.U32 R7, R20, 0x40, RZ ;  /* 0x0000004014077824 */ /* 0x000fe200078e00ff */
[----:B------:R-:W-:Y:S01]  /*0190*/  SHF.R.S32.HI R5, RZ, 0x4, R6 ;  /* 0x00000004ff057819 */ /* 0x000fe20000011406 */
[C---:B------:R-:W-:Y:S02]  /*01a0*/  IMAD.IADD R9, R16.reuse, 0x1, -R2 ;  /* 0x0000000110097824 */ /* 0x040fe400078e0a02 */
[----:B------:R-:W-:Y:S01]  /*01b0*/  IMAD.IADD R3, R16, 0x1, -R0 ;  /* 0x0000000110037824 */ /* 0x000fe200078e0a00 */
[----:B------:R-:W-:Y:S01]  /*01c0*/  LEA.HI R2, R6, R5, RZ, 0x1 ;  /* 0x0000000506027211 */ /* 0x000fe200078f08ff */
[----:B------:R-:W-:Y:S01]  /*01d0*/  IMAD.SHL.U32 R18, R9, 0x8, RZ ;  /* 0x0000000809127824 */ /* 0x000fe200078e00ff */
[----:B------:R-:W-:-:S02]  /*01e0*/  LOP3.LUT R0, R7, 0x1c0, RZ, 0xc0, !PT ;  /* 0x000001c007007812 */ /* 0x000fc400078ec0ff */
[----:B------:R-:W-:Y:S02]  /*01f0*/  SHF.R.S32.HI R11, RZ, 0x1f, R3 ;  /* 0x0000001fff0b7819 */ /* 0x000fe40000011403 */
[----:B------:R-:W-:Y:S01]  /*0200*/  LOP3.LUT R6, R2, 0xfffffffe, RZ, 0xc0, !PT ;  /* 0xfffffffe02067812 */ /* 0x000fe200078ec0ff */
[----:B------:R-:W-:Y:S01]  /*0210*/  STL [R1+0x48], R18 ;  /* 0x0000481201007387 */ /* 0x000fe20000100800 */
[----:B------:R-:W-:Y:S02]  /*0220*/  LOP3.LUT R7, R0, 0x38, R18, 0xf8, !PT ;  /* 0x0000003800077812 */ /* 0x000fe400078ef812 */
[----:B------:R-:W-:Y:S01]  /*0230*/  SHF.R.U32.HI R2, RZ, 0x3, R0 ;  /* 0x00000003ff027819 */ /* 0x000fe20000011600 */
[----:B------:R-:W-:Y:S01]  /*0240*/  IMAD.IADD R12, R5, 0x1, -R6 ;  /* 0x00000001050c7824 */ /* 0x000fe200078e0a06 */
[----:B------:R-:W-:Y:S01]  /*0250*/  LEA.HI R11, R11, R3, RZ, 0x3 ;  /* 0x000000030b0b7211 */ /* 0x000fe200078f18ff */
[----:B------:R-:W-:Y:S01]  /*0260*/  IMAD.SHL.U32 R5, R9, 0x40, RZ ;  /* 0x0000004009057824 */ /* 0x000fe200078e00ff */
[----:B------:R-:W-:-:S02]  /*0270*/  LEA.HI R0, R4, R4, RZ, 0x1 ;  /* 0x0000000404007211 */ /* 0x000fc400078f08ff */
[----:B------:R-:W-:Y:S02]  /*0280*/  LOP3.LUT R13, R7, R2, RZ, 0x3c, !PT ;  /* 0x00000002070d7212 */ /* 0x000fe400078e3cff */
[----:B------:R-:W-:Y:S02]  /*0290*/  LOP3.LUT R2, R11, 0xfffffff8, RZ, 0xc0, !PT ;  /* 0xfffffff80b027812 */ /* 0x000fe400078ec0ff */
[----:B------:R-:W-:Y:S02]  /*02a0*/  LOP3.LUT R0, R0, 0x1ffffffe, RZ, 0xc0, !PT ;  /* 0x1ffffffe00007812 */ /* 0x000fe400078ec0ff */
[----:B------:R-:W-:Y:S01]  /*02b0*/  LEA.HI R6, R8, R16, RZ, 0x5 ;  /* 0x0000001008067211 */ /* 0x000fe200078f28ff */
[----:B------:R-:W-:Y:S02]  /*02c0*/  IMAD.IADD R7, R3, 0x1, -R2 ;  /* 0x0000000103077824 */ /* 0x000fe400078e0a02 */
[----:B------:R-:W-:Y:S01]  /*02d0*/  IMAD.IADD R14, R4, 0x1, -R0 ;  /* 0x00000001040e7824 */ /* 0x000fe200078e0a00 */
[----:B------:R-:W-:-:S02]  /*02e0*/  LOP3.LUT R3, R6, 0xffffffe0, RZ, 0xc0, !PT ;  /* 0xffffffe006037812 */ /* 0x000fc400078ec0ff */
[----:B------:R-:W-:Y:S02]  /*02f0*/  LOP3.LUT R0, R5, 0x1c0, RZ, 0xc0, !PT ;  /* 0x000001c005007812 */ /* 0x000fe400078ec0ff */
[----:B------:R-:W-:Y:S01]  /*0300*/  SHF.R.S32.HI R223, RZ, 0x5, R6 ;  /* 0x00000005ffdf7819 */ /* 0x000fe20000011406 */
[----:B------:R-:W-:Y:S01]  /*0310*/  IMAD.IADD R17, R16, 0x1, -R3 ;  /* 0x0000000110117824 */ /* 0x000fe200078e0a03 */
[----:B------:R-:W-:Y:S02]  /*0320*/  LOP3.LUT R4, R0, 0x8, R10, 0xf8, !PT ;  /* 0x0000000800047812 */ /* 0x000fe400078ef80a */
[----:B------:R-:W-:Y:S02]  /*0330*/  SHF.R.U32.HI R2, RZ, 0x3, R0 ;  /* 0x00000003ff027819 */ /* 0x000fe40000011600 */
[----:B------:R-:W-:Y:S02]  /*0340*/  SHF.R.S32.HI R0, RZ, 0x1f, R6 ;  /* 0x0000001fff007819 */ /* 0x000fe40000011406 */
[----:B------:R-:W-:-:S02]  /*0350*/  LEA.HI R3, R8, R16, RZ, 0x6 ;  /* 0x0000001008037211 */ /* 0x000fc400078f30ff */
[----:B------:R-:W-:Y:S02]  /*0360*/  LEA.HI R0, R0, R223, RZ, 0x3 ;  /* 0x000000df00007211 */ /* 0x000fe400078f18ff */
        /* <DEDUP_REMOVED lines=14> */
[----:B------:R-:W-:Y:S02]  /*0450*/  SHF.R.S32.HI R5, RZ, 0x2, R8 ;  /* 0x00000002ff057819 */ /* 0x000fe40000011408 */
[----:B------:R-:W-:Y:S02]  /*0460*/  LOP3.LUT R2, R2, 0xfffffe00, RZ, 0xc0, !PT ;  /* 0xfffffe0002027812 */ /* 0x000fe400078ec0ff */
[----:B------:R-:W-:Y:S01]  /*0470*/  LOP3.LUT R0, R3, R0, RZ, 0x3c, !PT ;  /* 0x0000000003007212 */ /* 0x000fe200078e3cff */
[----:B------:R-:W-:Y:S01]  /*0480*/  IMAD R16, R6, 0x10, R5 ;  /* 0x0000001006107824 */ /* 0x000fe200078e0205 */
[----:B------:R-:W-:Y:S01]  /*0490*/  IADD3 R4, R18, 0x80, RZ ;  /* 0x0000008012047810 */ /* 0x000fe20007ffe0ff */
[----:B------:R-:W-:Y:S01]  /*04a0*/  IMAD R223, R223, 0x400, R2 ;  /* 0x00000400dfdf7824 */ /* 0x000fe200078e0202 */
[----:B------:R-:W-:Y:S01]  /*04b0*/  LOP3.LUT R217, R0, R2, RZ, 0xfc, !PT ;  /* 0x0000000200d97212 */ /* 0x000fe200078efcff */
[----:B------:R-:W-:Y:S01]  /*04c0*/  IMAD R2, R9, 0x20, R20 ;  /* 0x0000002009027824 */ /* 0x000fe200078e0214 */
[----:B------:R-:W-:Y:S01]  /*04d0*/  STL [R1+0x90], R16 ;  /* 0x0000901001007387 */ /* 0x000fe20000100800 */
[----:B------:R-:W-:Y:S01]  /*04e0*/  IMAD.IADD R223, R223, 0x1, R0 ;  /* 0x00000001dfdf7824 */ /* 0x000fe200078e0200 */
[----:B------:R-:W-:-:S02]  /*04f0*/  IADD3 R0, R18, 0x40, RZ ;  /* 0x0000004012007810 */ /* 0x000fc40007ffe0ff */
[----:B------:R-:W-:Y:S01]  /*0500*/  STL [R1+0x5c], R15 ;  /* 0x00005c0f01007387 */ /* 0x000fe20000100800 */
[----:B------:R-:W-:Y:S02]  /*0510*/  IADD3 R3, R18, 0xc0, RZ ;  /* 0x000000c012037810 */ /* 0x000fe40007ffe0ff */
[----:B------:R-:W-:Y:S01]  /*0520*/  SHF.R.S32.HI R5, RZ, 0x1f, R0 ;  /* 0x0000001fff057819 */ /* 0x000fe20000011400 */
[----:B------:R1:W-:Y:S01]  /*0530*/  STL [R1+0x94], R2 ;  /* 0x0000940201007387 */ /* 0x0003e20000100800 */
[----:B------:R-:W-:Y:S02]  /*0540*/  SHF.R.S32.HI R4, RZ, 0x1f, R4 ;  /* 0x0000001fff047819 */ /* 0x000fe40000011404 */
[----:B------:R-:W-:Y:S01]  /*0550*/  LOP3.LUT P0, RZ, R7, 0x4, RZ, 0xc0, !PT ;  /* 0x0000000407ff7812 */ /* 0x000fe2000780c0ff */
[----:B------:R-:W-:Y:S01]  /*0560*/  STL [R1+0x78], R5 ;  /* 0x0000780501007387 */ /* 0x000fe20000100800 */
[----:B------:R-:W-:Y:S02]  /*0570*/  LEA R216, R216, 0xc100, 0x1 ;  /* 0x0000c100d8d87811 */ /* 0x000fe400078e08ff */
[----:B------:R-:W-:Y:S01]  /*0580*/  R2P PR, R9, 0x6 ;  /* 0x0000000609007804 */ /* 0x000fe20000000000 */
[----:B------:R2:W-:Y:S01]  /*0590*/  STL [R1+0x74], R4 ;  /* 0x0000740401007387 */ /* 0x0005e20000100800 */
[----:B------:R-:W-:-:S02]  /*05a0*/  SEL R218, R218, 0xffffffe0, !P3 ;  /* 0xffffffe0dada7807 */ /* 0x000fc40005800000 */
[----:B------:R-:W-:Y:S02]  /*05b0*/  LEA R223, R223, 0x18100, 0x1 ;  /* 0x00018100dfdf7811 */ /* 0x000fe400078e08ff */
        /* <DEDUP_REMOVED lines=8> */
[--C-:B------:R-:W-:Y:S01]  /*0640*/  IMAD.IADD R226, R223, 0x1, R220.reuse ;  /* 0x00000001dfe27824 */ /* 0x100fe200078e02dc */
[----:B------:R-:W-:Y:S01]  /*0650*/  @P1 IADD3 R227, R216, -0x20, RZ ;  /* 0xffffffe0d8e31810 */ /* 0x000fe20007ffe0ff */
[----:B------:R-:W-:Y:S01]  /*0660*/  IMAD.IADD R221, R220, 0x1, R217 ;  /* 0x00000001dcdd7824 */ /* 0x000fe200078e02d9 */
[----:B-1----:R-:W-:Y:S01]  /*0670*/  LOP3.LUT R2, R8, 0x7ffffffc, RZ, 0xc0, !PT ;  /* 0x7ffffffc08027812 */ /* 0x002fe200078ec0ff */
[----:B------:R-:W-:Y:S01]  /*0680*/  IMAD.IADD R225, R224, 0x1, R220 ;  /* 0x00000001e0e17824 */ /* 0x000fe200078e02dc */
[C---:B------:R-:W-:Y:S01]  /*0690*/  IADD3 R250, R227.reuse, 0x800, RZ ;  /* 0x00000800e3fa7810 */ /* 0x040fe20007ffe0ff */
[----:B------:R-:W-:Y:S01]  /*06a0*/  IMAD.SHL.U32 R251, R10, 0x2, RZ ;  /* 0x000000020afb7824 */ /* 0x000fe200078e00ff */
[----:B------:R-:W-:Y:S01]  /*06b0*/  IADD3 R249, R227, 0x1000, RZ ;  /* 0x00001000e3f97810 */ /* 0x000fe20007ffe0ff */
[----:B------:R-:W-:Y:S01]  /*06c0*/  IMAD.IADD R0, R17, 0x1, -R2 ;  /* 0x0000000111007824 */ /* 0x000fe200078e0a02 */
[----:B------:R-:W-:Y:S01]  /*06d0*/  SHF.R.S32.HI R2, RZ, 0x1f, R3 ;  /* 0x0000001fff027819 */ /* 0x000fe20000011403 */
[----:B------:R-:W-:Y:S01]  /*06e0*/  IMAD.IADD R219, R219, 0x1, R227 ;  /* 0x00000001dbdb7824 */ /* 0x000fe200078e02e3 */
[C---:B------:R-:W-:Y:S01]  /*06f0*/  IADD3 R248, R227.reuse, 0x1800, RZ ;  /* 0x00001800e3f87810 */ /* 0x040fe20007ffe0ff */
[----:B------:R-:W-:Y:S01]  /*0700*/  IMAD.SHL.U32 R0, R0, 0x2, RZ ;  /* 0x0000000200007824 */ /* 0x000fe200078e00ff */
[C---:B------:R-:W-:Y:S01]  /*0710*/  IADD3 R247, R227.reuse, 0x2000, RZ ;  /* 0x00002000e3f77810 */ /* 0x040fe20007ffe0ff */
[----:B------:R1:W-:Y:S01]  /*0720*/  STL [R1+0x70], R2 ;  /* 0x0000700201007387 */ /* 0x0003e20000100800 */
[----:B------:R-:W-:Y:S01]  /*0730*/  IADD3 R246, R227, 0x2800, RZ ;  /* 0x00002800e3f67810 */ /* 0x000fe20007ffe0ff */
[----:B------:R-:W-:Y:S01]  /*0740*/  IMAD.IADD R220, R220, 0x1, R218 ;  /* 0x00000001dcdc7824 */ /* 0x000fe200078e02da */
[----:B--2---:R-:W-:-:S02]  /*0750*/  IADD3 R4, R0, 0xe0, RZ ;  /* 0x000000e000047810 */ /* 0x004fc40007ffe0ff */
[----:B------:R-:W-:Y:S02]  /*0760*/  IADD3 R3, R0, 0xe8, RZ ;  /* 0x000000e800037810 */ /* 0x000fe40007ffe0ff */
        /* <DEDUP_REMOVED lines=8> */
[C---:B------:R-:W-:Y:S01]  /*07f0*/  IADD3 R237, R227.reuse, 0x7000, RZ ;  /* 0x00007000e3ed7810 */ /* 0x040fe20007ffe0ff */
[----:B-1----:R-:W-:Y:S01]  /*0800*/  IMAD R2, R14, 0x8, R16 ;  /* 0x000000080e027824 */ /* 0x002fe200078e0210 */
[C---:B------:R-:W-:Y:S02]  /*0810*/  IADD3 R236, R227.reuse, 0x7800, RZ ;  /* 0x00007800e3ec7810 */ /* 0x040fe40007ffe0ff */
[----:B------:R-:W-:-:S02]  /*0820*/  IADD3 R235, R227, 0x8000, RZ ;  /* 0x00008000e3eb7810 */ /* 0x000fc40007ffe0ff */
[----:B------:R1:W-:Y:S01]  /*0830*/  STL [R1+0x8c], R2 ;  /* 0x00008c0201007387 */ /* 0x0003e20000100800 */
[C---:B------:R-:W-:Y:S02]  /*0840*/  IADD3 R234, R227.reuse, 0x8800, RZ ;  /* 0x00008800e3ea7810 */ /* 0x040fe40007ffe0ff */
[C---:B------:R-:W-:Y:S01]  /*0850*/  IADD3 R233, R227.reuse, 0x9000, RZ ;  /* 0x00009000e3e97810 */ /* 0x040fe20007ffe0ff */
        /* <DEDUP_REMOVED lines=8> */
[C---:B-1----:R-:W-:Y:S02]  /*08e0*/  IADD3 R2, R0.reuse, 0xf0, RZ ;  /* 0x000000f000027810 */ /* 0x042fe40007ffe0ff */
[----:B--2---:R-:W-:-:S03]  /*08f0*/  IADD3 R0, R0, 0xf8, RZ ;  /* 0x000000f800007810 */ /* 0x004fc60007ffe0ff */
[----:B------:R1:W-:Y:S01]  /*0900*/  STL [R1+0x64], R2 ;  /* 0x0000640201007387 */ /* 0x0003e20000100800 */
[----:B---3--:R-:W-:-:S03]  /*0910*/  SHF.R.S32.HI R4, RZ, 0x1f, R4 ;  /* 0x0000001fff047819 */ /* 0x008fc60000011404 */
[----:B------:R2:W-:Y:S01]  /*0920*/  STL [R1+0x60], R0 ;  /* 0x0000600001007387 */ /* 0x0005e20000100800 */
[----:B----4-:R-:W-:-:S03]  /*0930*/  SHF.R.S32.HI R3, RZ, 0x1f, R3 ;  /* 0x0000001fff037819 */ /* 0x010fc60000011403 */
[----:B------:R3:W-:Y:S04]  /*0940*/  STL [R1+0x88], R4 ;  /* 0x0000880401007387 */ /* 0x0007e80000100800 */
[----:B------:R3:W-:Y:S01]  /*0950*/  STL [R1+0x84], R3 ;  /* 0x0000840301007387 */ /* 0x0007e20000100800 */
[----:B-1----:R-:W-:Y:S02]  /*0960*/  SHF.R.S32.HI R2, RZ, 0x1f, R2 ;  /* 0x0000001fff027819 */ /* 0x002fe40000011402 */
[----:B--2---:R-:W-:-:S03]  /*0970*/  SHF.R.S32.HI R0, RZ, 0x1f, R0 ;  /* 0x0000001fff007819 */ /* 0x004fc60000011400 */
[----:B------:R3:W-:Y:S04]  /*0980*/  STL [R1+0x80], R2 ;  /* 0x0000800201007387 */ /* 0x0007e80000100800 */
[----:B------:R3:W-:Y:S02]  /*0990*/  STL [R1+0x7c], R0 ;  /* 0x00007c0001007387 */ /* 0x0007e40000100800 */
.L_x_4767:
[----:B---3--:R-:W2:Y:S01]  /*09a0*/  LDL R4, [R1+0x5c] ;  /* 0x00005c0001047983 */ /* 0x008ea20000100800 */
        /* <DEDUP_REMOVED lines=18> */
.L_x_4731:
[----:B------:R-:W-:-:S04]  /*0ad0*/  MOV R0, c[0x0][0x554] ;  /* 0x0001550000007a02 */ /* 0x000fc80000000f00 */
[----:B------:R-:W-:Y:S02]  /*0ae0*/  ISETP.NE.AND P0, PT, R0, 0x1, PT ;  /* 0x000000010000780c */ /* 0x000fe40003f05270 */
[----:B------:R-:W-:-:S11]  /*0af0*/  MOV R0, R2 ;  /* 0x0000000200007202 */ /* 0x000fd60000000f00 */
[----:B------:R-:W-:-:S05]  /*0b00*/  @P0 IMAD.HI.U32 R4, R2, c[0x0][0x558], RZ ;  /* 0x0001560002040a27 */ /* 0x000fca00078e00ff */
[----:B------:R-:W-:-:S05]  /*0b10*/  @P0 SHF.R.U32.HI R0, RZ, c[0x0][0x55c], R4 ;  /* 0x00015700ff000a19 */ /* 0x000fca0000011604 */
[----:B------:R-:W-:Y:S02]  /*0b20*/  IMAD R4, R0, c[0x0][0x554], RZ ;  /* 0x0001550000047a24 */ /* 0x000fe400078e02ff */
.L_x_4732:
[----:B------:R-:W-:Y:S05]  /*0b30*/  BSYNC B0 ;  /* 0x0000000000007941 */ /* 0x000fea0003800000 */
.L_x_4730:
[----:B------:R-:W2:Y:S01]  /*0b40*/  LDL.LU R11, [R1] ;  /* 0x00000000010b7983 */ /* 0x000ea20000300800 */
        /* <DEDUP_REMOVED lines=42> */
[----:B------:R1:W-:Y:S04]  /*0df0*/  STL [R1], R11 ;  /* 0x0000000b01007387 */ /* 0x0003e80000100800 */
        /* <DEDUP_REMOVED lines=34> */
.L_x_4734:
[----:B------:R-:W-:Y:S05]  /*1020*/  BSYNC B0 ;  /* 0x0000000000007941 */ /* 0x000fea0003800000 */
.L_x_4733:
        /* <DEDUP_REMOVED lines=157> */
[----:B------:R1:W-:Y:S01]  /*1a00*/  STL [R1], R23 ;  /* 0x0000001701007387 */ /* 0x0003e20000100800 */
        /* <DEDUP_REMOVED lines=22> */
.L_x_4768:
[----:B------:R-:W-:Y:S05]  /*1b70*/  BRA.DIV ~URZ, `(.L_x_4737) ;  /* 0x00011fd27f007947 */ /* 0x000fea000b800000 */
[----:B-1----:R1:W4:Y:S02]  /*1b80*/  SHFL.IDX PT, R2, R11, RZ, 0x181f ;  /* 0x00181fff0b027589 */ /* 0x00232400000e0000 */
.L_x_4769:
        /* <DEDUP_REMOVED lines=25> */
.L_x_4739:
[----:B------:R-:W-:Y:S05]  /*1d20*/  BSYNC B0 ;  /* 0x0000000000007941 */ /* 0x000fea0003800000 */
.L_x_4738:
[----:B------:R-:W-:Y:S05]  /*1d30*/  BRA.DIV ~URZ, `(.L_x_4740) ;  /* 0x00011e827f007947 */ /* 0x000fea000b800000 */
[----:B---3--:R3:W1:Y:S04]  /*1d40*/  SHFL.IDX PT, R6, R10, 0x1, 0x181f ;  /* 0x00381f000a067f89 */ /* 0x00866800000e0000 */
[----:B--2-4-:R3:W2:Y:S02]  /*1d50*/  SHFL.IDX PT, R2, R11, 0x1, 0x181f ;  /* 0x00381f000b027f89 */ /* 0x0146a400000e0000 */
.L_x_4770:
        /* <DEDUP_REMOVED lines=24> */
.L_x_4742:
[----:B------:R-:W-:Y:S05]  /*1ee0*/  BSYNC B0 ;  /* 0x0000000000007941 */ /* 0x000fea0003800000 */
.L_x_4741:
[----:B------:R-:W-:Y:S05]  /*1ef0*/  BRA.DIV ~URZ, `(.L_x_4743) ;  /* 0x00011d927f007947 */ /* 0x000fea000b800000 */
[----:B-1----:R1:W4:Y:S02]  /*1f00*/  SHFL.IDX PT, R6, R10, 0x2, 0x181f ;  /* 0x00581f000a067f89 */ /* 0x00232400000e0000 */
.L_x_4771:
[----:B------:R-:W-:Y:S05]  /*1f10*/  BRA.DIV ~URZ, `(.L_x_4744) ;  /* 0x00011de27f007947 */ /* 0x000fea000b800000 */
[----:B--2---:R2:W1:Y:S02]  /*1f20*/  SHFL.IDX PT, R2, R11, 0x2, 0x181f ;  /* 0x00581f000b027f89 */ /* 0x00446400000e0000 */
.L_x_4772:
        /* <DEDUP_REMOVED lines=24> */
.L_x_4746:
[----:B------:R-:W-:Y:S05]  /*20b0*/  BSYNC B0 ;  /* 0x0000000000007941 */ /* 0x000fea0003800000 */
.L_x_4745:
[----:B------:R-:W-:Y:S05]  /*20c0*/  BRA.DIV ~URZ, `(.L_x_4747) ;  /* 0x00011ca27f007947 */ /* 0x000fea000b800000 */
[----:B----4-:R4:W2:Y:S04]  /*20d0*/  SHFL.IDX PT, R6, R10, 0x3, 0x181f ;  /* 0x00781f000a067f89 */ /* 0x0108a800000e0000 */
[----:B-1----:R4:W1:Y:S02]  /*20e0*/  SHFL.IDX PT, R2, R11, 0x3, 0x181f ;  /* 0x00781f000b027f89 */ /* 0x00286400000e0000 */
.L_x_4773:
        /* <DEDUP_REMOVED lines=25> */
[----:B------:R-:W3:Y:S04]  /*2280*/  LDL R9, [R1+0x20] ;  /* 0x0000200001097983 */ /* 0x000ee80000100800 */
[----:B------:R-:W4:Y:S04]  /*2290*/  LDL.64 R20, [R1+0x28] ;  /* 0x0000280001147983 */ /* 0x000f280000100a00 */
[----:B------:R-:W5:Y:S04]  /*22a0*/  LDL R130, [R1] ;  /* 0x0000000001827983 */ /* 0x000f680000100800 */
[----:B------:R-:W5:Y:S04]  /*22b0*/  LDL R16, [R1+0x38] ;  /* 0x0000380001107983 */ /* 0x000f680000100800 */
[----:B------:R-:W5:Y:S04]  /*22c0*/  LDL.64 R14, [R1+0x30] ;  /* 0x00003000010e7983 */ /* 0x000f680000100a00 */
[----:B------:R-:W1:Y:S01]  /*22d0*/  S2R R19, SR_TID.X ;  /* 0x0000000000137919 */ /* 0x000e620000002100 */
[----:B------:R-:W-:Y:S01]  /*22e0*/  IMAD.MOV.U32 R121, RZ, RZ, -0x60 ;  /* 0xffffffa0ff797424 */ /* 0x000fe200078e00ff */
[----:B------:R-:W-:Y:S01]  /*22f0*/  SHF.R.S32.HI R6, RZ, 0x1f, R120 ;  /* 0x0000001fff067819 */ /* 0x000fe20000011478 */
[----:B-1----:R-:W-:Y:S01]  /*2300*/  IMAD.WIDE.U32 R4, R120, c[0x0][0x1e0], RZ ;  /* 0x0000780078047a25 */ /* 0x002fe200078e00ff */
[----:B------:R-:W5:Y:S03]  /*2310*/  LDL R126, [R1+0xc] ;  /* 0x00000c00017e7983 */ /* 0x000f660000100800 */
[----:B------:R-:W-:Y:S01]  /*2320*/  IMAD R2, R6, c[0x0][0x1e0], RZ ;  /* 0x0000780006027a24 */ /* 0x000fe200078e02ff */
[----:B------:R-:W-:-:S04]  /*2330*/  SHF.R.S32.HI R17, RZ, 0x1f, R19 ;  /* 0x0000001fff117819 */ /* 0x000fc80000011413 */
[----:B------:R-:W-:-:S04]  /*2340*/  LEA.HI R17, R17, R19, RZ, 0x3 ;  /* 0x0000001311117211 */ /* 0x000fc800078f18ff */
[----:B------:R-:W-:Y:S01]  /*2350*/  SHF.R.S32.HI R17, RZ, 0x3, R17 ;  /* 0x00000003ff117819 */ /* 0x000fe20000011411 */
[----:B------:R-:W-:-:S04]  /*2360*/  IMAD R2, R120, c[0x0][0x1e4], R2 ;  /* 0x0000790078027a24 */ /* 0x000fc800078e0202 */
[----:B------:R-:W-:-:S04]  /*2370*/  IMAD.IADD R2, R5, 0x1, R2 ;  /* 0x0000000105027824 */ /* 0x000fc800078e0202 */
[----:B------:R-:W-:Y:S02]  /*2380*/  IMAD R3, R2, 0x60, RZ ;  /* 0x0000006002037824 */ /* 0x000fe400078e02ff */
[----:B------:R-:W-:Y:S02]  /*2390*/  IMAD.MOV.U32 R124, RZ, RZ, c[0x0][0x1e0] ;  /* 0x00007800ff7c7624 */ /* 0x000fe400078e00ff */
[----:B------:R-:W-:Y:S02]  /*23a0*/  IMAD.MOV.U32 R125, RZ, RZ, c[0x0][0x1e4] ;  /* 0x00007900ff7d7624 */ /* 0x000fe400078e00ff */
[----:B------:R-:W-:-:S04]  /*23b0*/  IMAD R6, R6, c[0x0][0x208], RZ ;  /* 0x0000820006067a24 */ /* 0x000fc800078e02ff */
[----:B------:R-:W-:Y:S02]  /*23c0*/  IMAD R10, R120, c[0x0][0x20c], R6 ;  /* 0x00008300780a7a24 */ /* 0x000fe400078e0206 */
[----:B------:R-:W-:Y:S02]  /*23d0*/  IMAD.MOV.U32 R34, RZ, RZ, c[0x0][0x208] ;  /* 0x00008200ff227624 */ /* 0x000fe400078e00ff */
[----:B------:R-:W-:-:S05]  /*23e0*/  IMAD.MOV.U32 R33, RZ, RZ, 0x6 ;  /* 0x00000006ff217424 */ /* 0x000fca00078e00ff */
[C---:B------:R-:W-:Y:S01]  /*23f0*/  SHF.L.U64.HI R33, R34.reuse, R33, c[0x0][0x20c] ;  /* 0x0000830022217619 */ /* 0x040fe20000010221 */
[----:B------:R-:W-:Y:S01]  /*2400*/  IMAD.SHL.U32 R34, R34, 0x40, RZ ;  /* 0x0000004022227824 */ /* 0x000fe200078e00ff */
[----:B------:R-:W-:Y:S01]  /*2410*/  LOP3.LUT P2, RZ, R32, 0x8, RZ, 0xc0, !PT ;  /* 0x0000000820ff7812 */ /* 0x000fe2000784c0ff */
[----:B------:R-:W-:Y:S01]  /*2420*/  BAR.SYNC.DEFER_BLOCKING 0x0 ;  /* 0x0000000000007b1d */ /* 0x000fe20000010000 */
[----:B--2---:R-:W-:-:S05]  /*2430*/  IMAD R121, R127, R121, 0x60 ;  /* 0x000000607f797424 */ /* 0x004fca00078e0279 */
[----:B------:R-:W-:-:S04]  /*2440*/  IADD3 R0, R121, c[0x0][0x1d0], -R17 ;  /* 0x0000740079007a10 */ /* 0x000fc80007ffe811 */
[----:B------:R-:W-:Y:S01]  /*2450*/  ISETP.GE.AND P0, PT, R0, 0x1, PT ;  /* 0x000000010000780c */ /* 0x000fe20003f06270 */
[----:B----4-:R-:W-:Y:S02]  /*2460*/  IMAD.MOV.U32 R122, RZ, RZ, R20 ;  /* 0x000000ffff7a7224 */ /* 0x010fe400078e0014 */
[----:B---3--:R-:W-:-:S04]  /*2470*/  IMAD.MOV.U32 R123, RZ, RZ, R9 ;  /* 0x000000ffff7b7224 */ /* 0x008fc800078e0009 */
[----:B------:R-:W-:Y:S01]  /*2480*/  IMAD.WIDE.U32 R4, R4, 0x60, R122 ;  /* 0x0000006004047825 */ /* 0x000fe200078e007a */
[----:B-----5:R-:W-:-:S03]  /*2490*/  LOP3.LUT P3, RZ, R130, 0x2, RZ, 0xc0, !PT ;  /* 0x0000000282ff7812 */ /* 0x020fc6000786c0ff */
[----:B------:R-:W-:Y:S02]  /*24a0*/  IMAD.IADD R5, R5, 0x1, R3 ;  /* 0x0000000105057824 */ /* 0x000fe400078e0203 */
        /* <DEDUP_REMOVED lines=13> */
[----:B------:R-:W-:-:S04]  /*2580*/  IMAD.WIDE.U32 R8, R120, c[0x0][0x208], RZ ;  /* 0x0000820078087a25 */ /* 0x000fc800078e00ff */
[----:B------:R-:W-:Y:S02]  /*2590*/  IMAD.IADD R9, R9, 0x1, R10 ;  /* 0x0000000109097824 */ /* 0x000fe400078e020a */
[----:B------:R-:W-:Y:S01]  /*25a0*/  IMAD.MOV.U32 R6, RZ, RZ, R14 ;  /* 0x000000ffff067224 */ /* 0x000fe200078e000e */
[----:B-1----:R-:W-:-:S04]  /*25b0*/  @P1 LEA R3, P0, R124, R4, 0x5 ;  /* 0x000000047c031211 */ /* 0x002fc800078028ff */
[----:B------:R-:W-:Y:S02]  /*25c0*/  @P1 LEA.HI.X R7, R124, R5, R125, 0x5, P0 ;  /* 0x000000057c071211 */ /* 0x000fe400000f2c7d */
[----:B------:R-:W-:-:S04]  /*25d0*/  @P1 LEA R2, P0, R3, c[0x0][0x1c8], 0x1 ;  /* 0x0000720003021a11 */ /* 0x000fc800078008ff */
[----:B------:R-:W-:Y:S02]  /*25e0*/  @P1 LEA.HI.X R3, R3, c[0x0][0x1cc], R7, 0x1, P0 ;  /* 0x0000730003031a11 */ /* 0x000fe400000f0c07 */
[----:B------:R-:W-:Y:S01]  /*25f0*/  ISETP.GE.AND P0, PT, R0, 0x41, PT ;  /* 0x000000410000780c */ /* 0x000fe20003f06270 */
[----:B------:R-:W-:Y:S02]  /*2600*/  IMAD.MOV.U32 R7, RZ, RZ, R16 ;  /* 0x000000ffff077224 */ /* 0x000fe400078e0010 */
[----:B------:R-:W-:Y:S01]  /*2610*/  IMAD.WIDE.U32 R10, R124, 0x40, RZ ;  /* 0x000000407c0a7825 */ /* 0x000fe200078e00ff */
[----:B------:R1:W-:Y:S04]  /*2620*/  @P1 LDGSTS.E.BYPASS.LTC128B.128 [R251+0xd100], [R2.64], !P5 ;  /* 0x0d10000002fb1fae */ /* 0x0003e8000e901d48 */
[----:B------:R1:W-:Y:S01]  /*2630*/  @P1 LDGSTS.E.BYPASS.LTC128B.128 [R251+0x10100], [R2.64+0x80], !P3 ;  /* 0x1010008002fb1fae */ /* 0x0003e2000d901d48 */
[----:B------:R-:W-:-:S03]  /*2640*/  IMAD.WIDE.U32 R6, R8, 0x60, R6 ;  /* 0x0000006008067825 */ /* 0x000fc600078e0006 */
[----:B------:R1:W-:Y:S04]  /*2650*/  @P1 LDGSTS.E.BYPASS.LTC128B.128 [R251+0x13100], [R2.64+0x100], !P4 ;  /* 0x1310010002fb1fae */ /* 0x0003e8000e101d48 */
[----:B------:R1:W-:Y:S01]  /*2660*/  @P1 LDGSTS.E.BYPASS.LTC128B.128 [R251+0x16100], [R2.64+0x180], !P6 ;  /* 0x1610018002fb1fae */ /* 0x0003e2000f101d48 */
[----:B------:R-:W-:Y:S02]  /*2670*/  @P0 IADD3 R8, P1, R4, R10, RZ ;  /* 0x0000000a04080210 */ /* 0x000fe40007f3e0ff */
[----:B------:R-:W-:Y:S01]  /*2680*/  @P0 ISETP.GE.AND P5, PT, R128, c[0x0][0x1d4], PT ;  /* 0x0000750080000a0c */ /* 0x000fe20003fa6270 */
[----:B-1----:R-:W-:Y:S02]  /*2690*/  IMAD.SHL.U32 R2, R125, 0x40, RZ ;  /* 0x000000407d027824 */ /* 0x002fe400078e00ff */
[----:B------:R-:W-:-:S03]  /*26a0*/  IMAD R3, R9, 0x60, RZ ;  /* 0x0000006009037824 */ /* 0x000fc600078e02ff */
[----:B------:R-:W-:Y:S01]  /*26b0*/  @P0 IADD3.X R5, R5, R11, R2, P1, !PT ;  /* 0x0000000b05050210 */ /* 0x000fe20000ffe402 */
[----:B------:R-:W-:Y:S01]  /*26c0*/  IMAD.IADD R3, R7, 0x1, R3 ;  /* 0x0000000107037824 */ /* 0x000fe200078e0203 */
[----:B------:R-:W-:-:S04]  /*26d0*/  LEA R2, P1, R6, c[0x0][0x1f8], 0x1 ;  /* 0x00007e0006027a11 */ /* 0x000fc800078208ff */
        /* <DEDUP_REMOVED lines=22> */
[----:B------:R-:W-:Y:S04]  /*2840*/  LDSM.16.M88.4 R28, [R216] ;  /* 0x00000000d81c783b */ /* 0x000fe80000000200 */
[----:B------:R-:W1:Y:S04]  /*2850*/  LDSM.16.M88.4 R24, [R216+0x800] ;  /* 0x00080000d818783b */ /* 0x000e680000000200 */
[----:B------:R-:W2:Y:S04]  /*2860*/  LDSM.16.M88.4 R20, [R216+0x1000] ;  /* 0x00100000d814783b */ /* 0x000ea80000000200 */
[----:B------:R-:W3:Y:S04]  /*2870*/  LDSM.16.M88.4 R48, [R216+0x1800] ;  /* 0x00180000d830783b */ /* 0x000ee80000000200 */
[----:B------:R-:W4:Y:S04]  /*2880*/  LDSM.16.M88.4 R56, [R216+0x2000] ;  /* 0x00200000d838783b */ /* 0x000f280000000200 */
[----:B------:R-:W5:Y:S04]  /*2890*/  LDSM.16.M88.4 R68, [R216+0x2800] ;  /* 0x00280000d844783b */ /* 0x000f680000000200 */
[----:B------:R-:W-:Y:S04]  /*28a0*/  LDSM.16.M88.4 R8, [R224] ;  /* 0x00000000e008783b */ /* 0x000fe80000000200 */
[----:B------:R-:W-:Y:S04]  /*28b0*/  LDSM.16.M88.4 R64, [R227] ;  /* 0x00000000e340783b */ /* 0x000fe80000000200 */
[----:B------:R-:W1:Y:S04]  /*28c0*/  LDSM.16.M88.4 R60, [R250] ;  /* 0x00000000fa3c783b */ /* 0x000e680000000200 */
[----:B------:R-:W1:Y:S04]  /*28d0*/  LDSM.16.M88.4 R80, [R249] ;  /* 0x00000000f950783b */ /* 0x000e680000000200 */
        /* <DEDUP_REMOVED lines=14> */
[----:B------:R-:W-:-:S05]  /*29c0*/  IADD3 R12, P0, R34, R2, RZ ;  /* 0x00000002220c7210 */ /* 0x000fca0007f1e0ff */
[----:B------:R-:W-:Y:S01]  /*29d0*/  IMAD.X R13, R33, 0x1, R3, P0 ;  /* 0x00000001210d7824 */ /* 0x000fe200000e0603 */
[----:B-1----:R-:W-:-:S05]  /*29e0*/  IADD3 R2, P0, R12, R34, RZ ;  /* 0x000000220c027210 */ /* 0x002fca0007f1e0ff */
[----:B------:R-:W-:Y:S01]  /*29f0*/  IMAD.X R3, R13, 0x1, R33, P0 ;  /* 0x000000010d037824 */ /* 0x000fe200000e0621 */
        /* <DEDUP_REMOVED lines=8> */
[----:B------:R-:W-:-:S13]  /*2a80*/  ISETP.LT.OR P0, PT, R0, 0x41, P1 ;  /* 0x000000410000780c */ /* 0x000fda0000f01670 */
[----:B------:R1:W-:Y:S01]  /*2a90*/  LDGSTS.E.BYPASS.LTC128B.128 [R251+0x2100], [R2.64], !P0 ;  /* 0x0210000002fb7fae */ /* 0x0003e2000c101d48 */
[C---:B------:R-:W-:Y:S02]  /*2aa0*/  ISETP.LT.OR P0, PT, R0.reuse, 0x41, !P4 ;  /* 0x000000410000780c */ /* 0x040fe40006701670 */
[C---:B------:R-:W-:Y:S01]  /*2ab0*/  ISETP.LT.OR P1, PT, R0.reuse, 0x41, !P3 ;  /* 0x000000410000780c */ /* 0x040fe20005f21670 */
[C---:B------:R-:W-:Y:S10]  /*2ac0*/  HMMA.16816.F32.BF16 R40, R4.reuse, R24, RZ ;  /* 0x000000180428723c */ /* 0x040ff400000418ff */
[----:B------:R1:W-:Y:S01]  /*2ad0*/  LDGSTS.E.BYPASS.LTC128B.128 [R251+0x5100], [R2.64+0x80], !P0 ;  /* 0x0510008002fb7fae */ /* 0x0003e2000c101d48 */
[----:B------:R-:W-:Y:S01]  /*2ae0*/  ISETP.LT.OR P0, PT, R0, 0x41, !P2 ;  /* 0x000000410000780c */ /* 0x000fe20005701670 */
[C---:B------:R-:W-:Y:S02]  /*2af0*/  HMMA.16816.F32.BF16 R32, R4.reuse, R26, RZ ;  /* 0x0000001a0420723c */ /* 0x040fe400000418ff */
[----:B------:R1:W-:Y:S06]  /*2b00*/  LDGSTS.E.BYPASS.LTC128B.128 [R251+0x8100], [R2.64+0x100], !P1 ;  /* 0x0810010002fb7fae */ /* 0x0003ec000c901d48 */
[C---:B--2---:R-:W-:Y:S04]  /*2b10*/  HMMA.16816.F32.BF16 R36, R4.reuse, R20, RZ ;  /* 0x000000140424723c */ /* 0x044fe800000418ff */
[----:B------:R2:W-:Y:S04]  /*2b20*/  LDGSTS.E.BYPASS.LTC128B.128 [R251+0xb100], [R2.64+0x180], !P0 ;  /* 0x0b10018002fb7fae */ /* 0x0005e8000c101d48 */
[C---:B------:R-:W-:Y:S01]  /*2b30*/  HMMA.16816.F32.BF16 R52, R4.reuse, R28, RZ ;  /* 0x0000001c0434723c */ /* 0x040fe200000418ff */
[----:B------:R-:W0:Y:S07]  /*2b40*/  LDGDEPBAR ;  /* 0x00000000000079af */ /* 0x000e2e0000000000 */
[C---:B------:R-:W-:Y:S08]  /*2b50*/  HMMA.16816.F32.BF16 R44, R4.reuse, R30, RZ ;  /* 0x0000001e042c723c */ /* 0x040ff000000418ff */
[C---:B------:R-:W-:Y:S08]  /*2b60*/  HMMA.16816.F32.BF16 R28, R4.reuse, R22, RZ ;  /* 0x00000016041c723c */ /* 0x040ff000000418ff */
[C---:B---3--:R-:W-:Y:S08]  /*2b70*/  HMMA.16816.F32.BF16 R24, R4.reuse, R48, RZ ;  /* 0x000000300418723c */ /* 0x048ff000000418ff */
[C---:B------:R-:W-:Y:S08]  /*2b80*/  HMMA.16816.F32.BF16 R20, R4.reuse, R50, RZ ;  /* 0x000000320414723c */ /* 0x040ff000000418ff */
[C---:B----4-:R-:W-:Y:S08]  /*2b90*/  HMMA.16816.F32.BF16 R16, R4.reuse, R56, RZ ;  /* 0x000000380410723c */ /* 0x050ff000000418ff */
[C---:B-1----:R-:W-:Y:S08]  /*2ba0*/  HMMA.16816.F32.BF16 R12, R4.reuse, R58, RZ ;  /* 0x0000003a040c723c */ /* 0x042ff000000418ff */
[C---:B-----5:R-:W-:Y:S08]  /*2bb0*/  HMMA.16816.F32.BF16 R96, R4.reuse, R68, RZ ;  /* 0x000000440460723c */ /* 0x060ff000000418ff */
[----:B------:R-:W-:Y:S01]  /*2bc0*/  HMMA.16816.F32.BF16 R92, R4, R70, RZ ;  /* 0x00000046045c723c */ /* 0x000fe200000418ff */
[----:B------:R-:W-:Y:S04]  /*2bd0*/  LDSM.16.M88.4 R4, [R226] ;  /* 0x00000000e204783b */ /* 0x000fe80000000200 */
[----:B------:R-:W1:Y:S03]  /*2be0*/  LDSM.16.M88.4 R68, [R222+0x800] ;  /* 0x00080000de44783b */ /* 0x000e660000000200 */
[C---:B------:R-:W-:Y:S01]  /*2bf0*/  HMMA.16816.F32.BF16 R48, R8.reuse, R60, R40 ;  /* 0x0000003c0830723c */ /* 0x040fe20000041828 */
[----:B------:R-:W3:Y:S07]  /*2c00*/  LDSM.16.M88.4 R40, [R222] ;  /* 0x00000000de28783b */ /* 0x000eee0000000200 */
[C---:B------:R-:W-:Y:S01]  /*2c10*/  HMMA.16816.F32.BF16 R76, R8.reuse, R62, R32 ;  /* 0x0000003e084c723c */ /* 0x040fe20000041820 */
[----:B------:R-:W4:Y:S04]  /*2c20*/  LDSM.16.M88.4 R60, [R222+0x1000] ;  /* 0x00100000de3c783b */ /* 0x000f280000000200 */
[----:B------:R-:W-:Y:S03]  /*2c30*/  LDSM.16.M88.4 R32, [R222+0x2000] ;  /* 0x00200000de20783b */ /* 0x000fe60000000200 */
[C---:B------:R-:W-:Y:S01]  /*2c40*/  HMMA.16816.F32.BF16 R72, R8.reuse, R80, R36 ;  /* 0x000000500848723c */ /* 0x040fe20000041824 */
[----:B------:R-:W5:Y:S07]  /*2c50*/  LDSM.16.M88.4 R36, [R222+0x1800] ;  /* 0x00180000de24783b */ /* 0x000f6e0000000200 */
[C---:B------:R-:W-:Y:S08]  /*2c60*/  HMMA.16816.F32.BF16 R88, R8.reuse, R64, R52 ;  /* 0x000000400858723c */ /* 0x040ff00000041834 */
[C---:B------:R-:W-:Y:S08]  /*2c70*/  HMMA.16816.F32.BF16 R84, R8.reuse, R66, R44 ;  /* 0x000000420854723c */ /* 0x040ff0000004182c */
[C---:B------:R-:W-:Y:S01]  /*2c80*/  HMMA.16816.F32.BF16 R64, R8.reuse, R82, R28 ;  /* 0x000000520840723c */ /* 0x040fe2000004181c */
[----:B------:R-:W1:Y:S04]  /*2c90*/  LDSM.16.M88.4 R28, [R222+0x2800] ;  /* 0x00280000de1c783b */ /* 0x000e680000000200 */
[----:B------:R-:W-:Y:S03]  /*2ca0*/  LDSM.16.M88.4 R80, [R219] ;  /* 0x00000000db50783b */ /* 0x000fe60000000200 */
[C---:B------:R-:W-:Y:S08]  /*2cb0*/  HMMA.16816.F32.BF16 R56, R8.reuse, R100, R24 ;  /* 0x000000640838723c */ /* 0x040ff00000041818 */
[C---:B------:R-:W-:Y:S01]  /*2cc0*/  HMMA.16816.F32.BF16 R52, R8.reuse, R102, R20 ;  /* 0x000000660834723c */ /* 0x040fe20000041814 */
[----:B------:R-:W-:Y:S07]  /*2cd0*/  LDSM.16.M88.4 R100, [R219+0x800] ;  /* 0x00080000db64783b */ /* 0x000fee0000000200 */
[C---:B------:R-:W-:Y:S01]  /*2ce0*/  HMMA.16816.F32.BF16 R20, R8.reuse, R108, R96 ;  /* 0x0000006c0814723c */ /* 0x040fe20000041860 */
[----:B------:R-:W-:Y:S07]  /*2cf0*/  LDSM.16.M88.4 R96, [R219+0x2000] ;  /* 0x00200000db60783b */ /* 0x000fee0000000200 */
[C---:B------:R-:W-:Y:S01]  /*2d00*/  HMMA.16816.F32.BF16 R44, R8.reuse, R104, R16 ;  /* 0x00000068082c723c */ /* 0x040fe20000041810 */
[----:B------:R-:W2:Y:S07]  /*2d10*/  LDSM.16.M88.4 R16, [R225] ;  /* 0x00000000e110783b */ /* 0x000eae0000000200 */
[C---:B------:R-:W-:Y:S01]  /*2d20*/  HMMA.16816.F32.BF16 R24, R8.reuse, R106, R12 ;  /* 0x0000006a0818723c */ /* 0x040fe2000004180c */
[----:B------:R-:W-:Y:S07]  /*2d30*/  LDSM.16.M88.4 R104, [R245] ;  /* 0x00000000f568783b */ /* 0x000fee0000000200 */
[----:B------:R-:W-:Y:S01]  /*2d40*/  HMMA.16816.F32.BF16 R12, R8, R110, R92 ;  /* 0x0000006e080c723c */ /* 0x000fe2000004185c */
[----:B------:R-:W2:Y:S04]  /*2d50*/  LDSM.16.M88.4 R92, [R219+0x1000] ;  /* 0x00100000db5c783b */ /* 0x000ea80000000200 */
[----:B------:R-:W-:Y:S03]  /*2d60*/  LDSM.16.M88.4 R108, [R242] ;  /* 0x00000000f26c783b */ /* 0x000fe60000000200 */
[C---:B-1----:R-:W-:Y:S08]  /*2d70*/  HMMA.16816.F32.BF16 R48, R4.reuse, R68, R48 ;  /* 0x000000440430723c */ /* 0x042ff00000041830 */
[C---:B------:R-:W-:Y:S01]  /*2d80*/  HMMA.16816.F32.BF16 R76, R4.reuse, R70, R76 ;  /* 0x00000046044c723c */ /* 0x040fe2000004184c */
[----:B------:R-:W1:Y:S07]  /*2d90*/  LDSM.16.M88.4 R68, [R219+0x1800] ;  /* 0x00180000db44783b */ /* 0x000e6e0000000200 */
[C---:B---3--:R-:W-:Y:S08]  /*2da0*/  HMMA.16816.F32.BF16 R8, R4.reuse, R40, R88 ;  /* 0x000000280408723c */ /* 0x048ff00000041858 */
[C---:B------:R-:W-:Y:S08]  /*2db0*/  HMMA.16816.F32.BF16 R40, R4.reuse, R42, R84 ;  /* 0x0000002a0428723c */ /* 0x040ff00000041854 */
[C---:B----4-:R-:W-:Y:S08]  /*2dc0*/  HMMA.16816.F32.BF16 R72, R4.reuse, R60, R72 ;  /* 0x0000003c0448723c */ /* 0x050ff00000041848 */
[C---:B------:R-:W-:Y:S08]  /*2dd0*/  HMMA.16816.F32.BF16 R64, R4.reuse, R62, R64 ;  /* 0x0000003e0440723c */ /* 0x040ff00000041840 */
[C---:B-----5:R-:W-:Y:S08]  /*2de0*/  HMMA.16816.F32.BF16 R60, R4.reuse, R36, R56 ;  /* 0x00000024043c723c */ /* 0x060ff00000041838 */
[C---:B------:R-:W-:Y:S08]  /*2df0*/  HMMA.16816.F32.BF16 R56, R4.reuse, R38, R52 ;  /* 0x000000260438723c */ /* 0x040ff00000041834 */
[C---:B------:R-:W-:Y:S01]  /*2e00*/  HMMA.16816.F32.BF16 R88, R4.reuse, R28, R20 ;  /* 0x0000001c0458723c */ /* 0x040fe20000041814 */
[----:B------:R-:W3:Y:S07]  /*2e10*/  LDSM.16.M88.4 R20, [R219+0x2800] ;  /* 0x00280000db14783b */ /* 0x000eee0000000200 */
[C---:B------:R-:W-:Y:S01]  /*2e20*/  HMMA.16816.F32.BF16 R52, R4.reuse, R32, R44 ;  /* 0x000000200434723c */ /* 0x040fe2000004182c */
[----:B------:R-:W-:Y:S07]  /*2e30*/  LDSM.16.M88.4 R44, [R216+0x3800] ;  /* 0x00380000d82c783b */ /* 0x000fee0000000200 */
[C---:B------:R-:W-:Y:S08]  /*2e40*/  HMMA.16816.F32.BF16 R32, R4.reuse, R34, R24 ;  /* 0x000000220420723c */ /* 0x040ff00000041818 */
[----:B------:R-:W-:Y:S01]  /*2e50*/  HMMA.16816.F32.BF16 R24, R4, R30, R12 ;  /* 0x0000001e0418723c */ /* 0x000fe2000004180c */
[----:B------:R-:W-:Y:S04]  /*2e60*/  LDSM.16.M88.4 R4, [R223+0x4000] ;  /* 0x00400000df04783b */ /* 0x000fe80000000200 */
[----:B------:R-:W4:Y:S03]  /*2e70*/  LDSM.16.M88.4 R28, [R216+0x3000] ;  /* 0x00300000d81c783b */ /* 0x000f260000000200 */
[C---:B--2---:R-:W-:Y:S01]  /*2e80*/  HMMA.16816.F32.BF16 R8, R16.reuse, R80, R8 ;  /* 0x000000501008723c */ /* 0x044fe20000041808 */
[----:B------:R-:W-:Y:S07]  /*2e90*/  LDSM.16.M88.4 R12, [R224+0x4000] ;  /* 0x00400000e00c783b */ /* 0x000fee0000000200 */
[C---:B------:R-:W-:Y:S08]  /*2ea0*/  HMMA.16816.F32.BF16 R36, R16.reuse, R82, R40 ;  /* 0x000000521024723c */ /* 0x040ff00000041828 */
[C---:B------:R-:W-:Y:S08]  /*2eb0*/  HMMA.16816.F32.BF16 R80, R16.reuse, R92, R72 ;  /* 0x0000005c1050723c */ /* 0x040ff00000041848 */
[C---:B-1----:R-:W-:Y:S01]  /*2ec0*/  HMMA.16816.F32.BF16 R72, R16.reuse, R68, R60 ;  /* 0x000000441048723c */ /* 0x042fe2000004183c */
[----:B------:R-:W1:Y:S07]  /*2ed0*/  LDSM.16.M88.4 R60, [R216+0x4800] ;  /* 0x00480000d83c783b */ /* 0x000e6e0000000200 */
[C---:B------:R-:W-:Y:S08]  /*2ee0*/  HMMA.16816.F32.BF16 R84, R16.reuse, R102, R76 ;  /* 0x000000661054723c */ /* 0x040ff0000004184c */
[C---:B------:R-:W-:Y:S01]  /*2ef0*/  HMMA.16816.F32.BF16 R68, R16.reuse, R70, R56 ;  /* 0x000000461044723c */ /* 0x040fe20000041838 */
[----:B------:R-:W2:Y:S07]  /*2f00*/  LDSM.16.M88.4 R56, [R216+0x5000] ;  /* 0x00500000d838783b */ /* 0x000eae0000000200 */
[C---:B------:R-:W-:Y:S01]  /*2f10*/  HMMA.16816.F32.BF16 R76, R16.reuse, R94, R64 ;  /* 0x0000005e104c723c */ /* 0x040fe20000041840 */
[----:B------:R-:W5:Y:S04]  /*2f20*/  LDSM.16.M88.4 R64, [R216+0x4000] ;  /* 0x00400000d840783b */ /* 0x000f680000000200 */
[----:B------:R-:W1:Y:S03]  /*2f30*/  LDSM.16.M88.4 R92, [R216+0x5800] ;  /* 0x00580000d85c783b */ /* 0x000e660000000200 */
[C---:B------:R-:W-:Y:S01]  /*2f40*/  HMMA.16816.F32.BF16 R40, R16.reuse, R100, R48 ;  /* 0x000000641028723c */ /* 0x040fe20000041830 */
[----:B------:R-:W-:Y:S07]  /*2f50*/  LDSM.16.M88.4 R100, [R243] ;  /* 0x00000000f364783b */ /* 0x000fee0000000200 */
[C---:B------:R-:W-:Y:S08]  /*2f60*/  HMMA.16816.F32.BF16 R52, R16.reuse, R96, R52 ;  /* 0x000000601034723c */ /* 0x040ff00000041834 */
[C---:B------:R-:W-:Y:S01]  /*2f70*/  HMMA.16816.F32.BF16 R48, R16.reuse, R98, R32 ;  /* 0x000000621030723c */ /* 0x040fe20000041820 */
[----:B------:R-:W1:Y:S07]  /*2f80*/  LDSM.16.M88.4 R96, [R244] ;  /* 0x00000000f460783b */ /* 0x000e6e0000000200 */
[C---:B---3--:R-:W-:Y:S08]  /*2f90*/  HMMA.16816.F32.BF16 R88, R16.reuse, R20, R88 ;  /* 0x000000141058723c */ /* 0x048ff00000041858 */
[----:B------:R-:W-:Y:S08]  /*2fa0*/  HMMA.16816.F32.BF16 R32, R16, R22, R24 ;  /* 0x000000161020723c */ /* 0x000ff00000041818 */
[C---:B----4-:R-:W-:Y:S08]  /*2fb0*/  HMMA.16816.F32.BF16 R24, R4.reuse, R28, R8 ;  /* 0x0000001c0418723c */ /* 0x050ff00000041808 */
[C---:B------:R-:W-:Y:S01]  /*2fc0*/  HMMA.16816.F32.BF16 R20, R4.reuse, R30, R36 ;  /* 0x0000001e0414723c */ /* 0x040fe20000041824 */
[----:B------:R-:W-:Y:S04]  /*2fd0*/  LDSM.16.M88.4 R36, [R240] ;  /* 0x00000000f024783b */ /* 0x000fe80000000200 */
[----:B------:R-:W-:Y:S03]  /*2fe0*/  LDSM.16.M88.4 R28, [R222+0x3000] ;  /* 0x00300000de1c783b */ /* 0x000fe60000000200 */
[C---:B------:R-:W-:Y:S08]  /*2ff0*/  HMMA.16816.F32.BF16 R8, R4.reuse, R46, R84 ;  /* 0x0000002e0408723c */ /* 0x040ff00000041854 */
[C---:B-1----:R-:W-:Y:S08]  /*3000*/  HMMA.16816.F32.BF16 R72, R4.reuse, R60, R72 ;  /* 0x0000003c0448723c */ /* 0x042ff00000041848 */
[C---:B------:R-:W-:Y:S08]  /*3010*/  HMMA.16816.F32.BF16 R84, R4.reuse, R62, R68 ;  /* 0x0000003e0454723c */ /* 0x040ff00000041844 */
[C---:B------:R-:W-:Y:S01]  /*3020*/  HMMA.16816.F32.BF16 R16, R4.reuse, R44, R40 ;  /* 0x0000002c0410723c */ /* 0x040fe20000041828 */
[----:B------:R-:W1:Y:S07]  /*3030*/  LDSM.16.M88.4 R44, [R241] ;  /* 0x00000000f12c783b */ /* 0x000e6e0000000200 */
[C---:B--2---:R-:W-:Y:S08]  /*3040*/  HMMA.16816.F32.BF16 R68, R4.reuse, R56, R52 ;  /* 0x000000380444723c */ /* 0x044ff00000041834 */
[C---:B------:R-:W-:Y:S08]  /*3050*/  HMMA.16816.F32.BF16 R60, R4.reuse, R58, R48 ;  /* 0x0000003a043c723c */ /* 0x040ff00000041830 */
[C---:B-----5:R-:W-:Y:S08]  /*3060*/  HMMA.16816.F32.BF16 R80, R4.reuse, R64, R80 ;  /* 0x000000400450723c */ /* 0x060ff00000041850 */
[C---:B------:R-:W-:Y:S01]  /*3070*/  HMMA.16816.F32.BF16 R76, R4.reuse, R66, R76 ;  /* 0x00000042044c723c */ /* 0x040fe2000004184c */
[----:B------:R-:W-:Y:S07]  /*3080*/  LDSM.16.M88.4 R64, [R222+0x4000] ;  /* 0x00400000de40783b */ /* 0x000fee0000000200 */
[C---:B------:R-:W-:Y:S01]  /*3090*/  HMMA.16816.F32.BF16 R56, R4.reuse, R92, R88 ;  /* 0x0000005c0438723c */ /* 0x040fe20000041858 */
[----:B------:R-:W-:Y:S07]  /*30a0*/  LDSM.16.M88.4 R88, [R222+0x5000] ;  /* 0x00500000de58783b */ /* 0x000fee0000000200 */
[----:B------:R-:W-:Y:S01]  /*30b0*/  HMMA.16816.F32.BF16 R52, R4, R94, R32 ;  /* 0x0000005e0434723c */ /* 0x000fe20000041820 */
[----:B------:R-:W2:Y:S07]  /*30c0*/  LDSM.16.M88.4 R4, [R226+0x4000] ;  /* 0x00400000e204783b */ /* 0x000eae0000000200 */
[C---:B------:R-:W-:Y:S01]  /*30d0*/  HMMA.16816.F32.BF16 R48, R12.reuse, R104, R24 ;  /* 0x000000680c30723c */ /* 0x040fe20000041818 */
[----:B------:R-:W3:Y:S07]  /*30e0*/  LDSM.16.M88.4 R24, [R222+0x3800] ;  /* 0x00380000de18783b */ /* 0x000eee0000000200 */
[C---:B------:R-:W-:Y:S01]  /*30f0*/  HMMA.16816.F32.BF16 R40, R12.reuse, R106, R20 ;  /* 0x0000006a0c28723c */ /* 0x040fe20000041814 */
[----:B------:R-:W-:Y:S07]  /*3100*/  LDSM.16.M88.4 R104, [R219+0x3800] ;  /* 0x00380000db68783b */ /* 0x000fee0000000200 */
[C---:B------:R-:W-:Y:S08]  /*3110*/  HMMA.16816.F32.BF16 R32, R12.reuse, R96, R16 ;  /* 0x000000600c20723c */ /* 0x040ff00000041810 */
[C---:B------:R-:W-:Y:S01]  /*3120*/  HMMA.16816.F32.BF16 R16, R12.reuse, R100, R80 ;  /* 0x000000640c10723c */ /* 0x040fe20000041850 */
[----:B------:R-:W4:Y:S07]  /*3130*/  LDSM.16.M88.4 R80, [R222+0x4800] ;  /* 0x00480000de50783b */ /* 0x000f2e0000000200 */
[C---:B------:R-:W-:Y:S08]  /*3140*/  HMMA.16816.F32.BF16 R76, R12.reuse, R102, R76 ;  /* 0x000000660c4c723c */ /* 0x040ff0000004184c */
[C---:B------:R-:W-:Y:S01]  /*3150*/  HMMA.16816.F32.BF16 R20, R12.reuse, R98, R8 ;  /* 0x000000620c14723c */ /* 0x040fe20000041808 */
[----:B------:R-:W5:Y:S04]  /*3160*/  LDSM.16.M88.4 R96, [R222+0x5800] ;  /* 0x00580000de60783b */ /* 0x000f680000000200 */
[----:B------:R-:W-:Y:S03]  /*3170*/  LDSM.16.M88.4 R8, [R225+0x4000] ;  /* 0x00400000e108783b */ /* 0x000fe60000000200 */
[C---:B------:R-:W-:Y:S08]  /*3180*/  HMMA.16816.F32.BF16 R72, R12.reuse, R108, R72 ;  /* 0x0000006c0c48723c */ /* 0x040ff00000041848 */
[C---:B------:R-:W-:Y:S01]  /*3190*/  HMMA.16816.F32.BF16 R84, R12.reuse, R110, R84 ;  /* 0x0000006e0c54723c */ /* 0x040fe20000041854 */
[----:B------:R-:W3:Y:S07]  /*31a0*/  LDSM.16.M88.4 R108, [R219+0x3000] ;  /* 0x00300000db6c783b */ /* 0x000eee0000000200 */
[C---:B-1----:R-:W-:Y:S08]  /*31b0*/  HMMA.16816.F32.BF16 R68, R12.reuse, R44, R68 ;  /* 0x0000002c0c44723c */ /* 0x042ff00000041844 */
[C---:B------:R-:W-:Y:S08]  /*31c0*/  HMMA.16816.F32.BF16 R60, R12.reuse, R46, R60 ;  /* 0x0000002e0c3c723c */ /* 0x040ff0000004183c */
[C---:B------:R-:W-:Y:S08]  /*31d0*/  HMMA.16816.F32.BF16 R56, R12.reuse, R36, R56 ;  /* 0x000000240c38723c */ /* 0x040ff00000041838 */
[----:B------:R-:W-:Y:S08]  /*31e0*/  HMMA.16816.F32.BF16 R52, R12, R38, R52 ;  /* 0x000000260c34723c */ /* 0x000ff00000041834 */
[C---:B--2---:R-:W-:Y:S01]  /*31f0*/  HMMA.16816.F32.BF16 R12, R4.reuse, R30, R40 ;  /* 0x0000001e040c723c */ /* 0x044fe20000041828 */
[----:B------:R-:W1:Y:S07]  /*3200*/  LDSM.16.M88.4 R40, [R219+0x4000] ;  /* 0x00400000db28783b */ /* 0x000e6e0000000200 */
[C---:B------:R-:W-:Y:S08]  /*3210*/  HMMA.16816.F32.BF16 R48, R4.reuse, R28, R48 ;  /* 0x0000001c0430723c */ /* 0x040ff00000041830 */
[C---:B---3--:R-:W-:Y:S08]  /*3220*/  HMMA.16816.F32.BF16 R44, R4.reuse, R24, R32 ;  /* 0x00000018042c723c */ /* 0x048ff00000041820 */
[C---:B------:R-:W-:Y:S01]  /*3230*/  HMMA.16816.F32.BF16 R32, R4.reuse, R64, R16 ;  /* 0x000000400420723c */ /* 0x040fe20000041810 */
[----:B------:R-:W2:Y:S07]  /*3240*/  LDSM.16.M88.4 R16, [R219+0x4800] ;  /* 0x00480000db10783b */ /* 0x000eae0000000200 */
[C---:B------:R-:W-:Y:S08]  /*3250*/  HMMA.16816.F32.BF16 R28, R4.reuse, R66, R76 ;  /* 0x00000042041c723c */ /* 0x040ff0000004184c */
[C---:B------:R-:W-:Y:S08]  /*3260*/  HMMA.16816.F32.BF16 R36, R4.reuse, R26, R20 ;  /* 0x0000001a0424723c */ /* 0x040ff00000041814 */
[C---:B----4-:R-:W-:Y:S01]  /*3270*/  HMMA.16816.F32.BF16 R24, R4.reuse, R80, R72 ;  /* 0x000000500418723c */ /* 0x050fe20000041848 */
[----:B------:R-:W-:Y:S07]  /*3280*/  LDSM.16.M88.4 R72, [R216+0x6000] ;  /* 0x00600000d848783b */ /* 0x000fee0000000200 */
[C---:B------:R-:W-:Y:S08]  /*3290*/  HMMA.16816.F32.BF16 R20, R4.reuse, R82, R84 ;  /* 0x000000520414723c */ /* 0x040ff00000041854 */
[C---:B------:R-:W-:Y:S08]  /*32a0*/  HMMA.16816.F32.BF16 R84, R4.reuse, R88, R68 ;  /* 0x000000580454723c */ /* 0x040ff00000041844 */
[C---:B-----5:R-:W-:Y:S01]  /*32b0*/  HMMA.16816.F32.BF16 R100, R4.reuse, R96, R56 ;  /* 0x000000600464723c */ /* 0x060fe20000041838 */
[----:B------:R-:W3:Y:S07]  /*32c0*/  LDSM.16.M88.4 R56, [R219+0x5800] ;  /* 0x00580000db38783b */ /* 0x000eee0000000200 */
[C---:B------:R-:W-:Y:S08]  /*32d0*/  HMMA.16816.F32.BF16 R80, R4.reuse, R90, R60 ;  /* 0x0000005a0450723c */ /* 0x040ff0000004183c */
[----:B------:R-:W-:Y:S01]  /*32e0*/  HMMA.16816.F32.BF16 R96, R4, R98, R52 ;  /* 0x000000620460723c */ /* 0x000fe20000041834 */
[----:B------:R-:W-:Y:S04]  /*32f0*/  LDSM.16.M88.4 R4, [R223+0x8000] ;  /* 0x00800000df04783b */ /* 0x000fe80000000200 */
[----:B------:R-:W-:Y:S03]  /*3300*/  LDSM.16.M88.4 R52, [R216+0x7000] ;  /* 0x00700000d834783b */ /* 0x000fe60000000200 */
[C---:B------:R-:W-:Y:S08]  /*3310*/  HMMA.16816.F32.BF16 R92, R8.reuse, R108, R48 ;  /* 0x0000006c085c723c */ /* 0x040ff00000041830 */
[C---:B-1----:R-:W-:Y:S01]  /*3320*/  HMMA.16816.F32.BF16 R68, R8.reuse, R42, R28 ;  /* 0x0000002a0844723c */ /* 0x042fe2000004181c */
[----:B------:R-:W1:Y:S07]  /*3330*/  LDSM.16.M88.4 R28, [R216+0x6800] ;  /* 0x00680000d81c783b */ /* 0x000e6e0000000200 */
[C---:B------:R-:W-:Y:S01]  /*3340*/  HMMA.16816.F32.BF16 R108, R8.reuse, R110, R12 ;  /* 0x0000006e086c723c */ /* 0x040fe2000004180c */
[----:B------:R-:W4:Y:S07]  /*3350*/  LDSM.16.M88.4 R12, [R219+0x5000] ;  /* 0x00500000db0c783b */ /* 0x000f2e0000000200 */
[C---:B------:R-:W-:Y:S01]  /*3360*/  HMMA.16816.F32.BF16 R88, R8.reuse, R104, R44 ;  /* 0x000000680858723c */ /* 0x040fe2000004182c */
[----:B------:R-:W-:Y:S07]  /*3370*/  LDSM.16.M88.4 R44, [R216+0x8000] ;  /* 0x00800000d82c783b */ /* 0x000fee0000000200 */
[C---:B--2---:R-:W-:Y:S01]  /*3380*/  HMMA.16816.F32.BF16 R60, R8.reuse, R16, R24 ;  /* 0x00000010083c723c */ /* 0x044fe20000041818 */
[----:B------:R-:W2:Y:S07]  /*3390*/  LDSM.16.M88.4 R24, [R216+0x7800] ;  /* 0x00780000d818783b */ /* 0x000eae0000000200 */
[C---:B------:R-:W-:Y:S08]  /*33a0*/  HMMA.16816.F32.BF16 R76, R8.reuse, R106, R36 ;  /* 0x0000006a084c723c */ /* 0x040ff00000041824 */
[C---:B------:R-:W-:Y:S08]  /*33b0*/  HMMA.16816.F32.BF16 R64, R8.reuse, R40, R32 ;  /* 0x000000280840723c */ /* 0x040ff00000041820 */
[C---:B------:R-:W-:Y:S01]  /*33c0*/  HMMA.16816.F32.BF16 R40, R8.reuse, R18, R20 ;  /* 0x000000120828723c */ /* 0x040fe20000041814 */
[----:B------:R-:W5:Y:S07]  /*33d0*/  LDSM.16.M88.4 R20, [R216+0x8800] ;  /* 0x00880000d814783b */ /* 0x000f6e0000000200 */
[----:B---3--:R-:W-:Y:S08]  /*33e0*/  HMMA.16816.F32.BF16 R16, R8, R58, R96 ;  /* 0x0000003a0810723c */ /* 0x008ff00000041860 */
[----:B-1----:R-:W-:Y:S08]  /*33f0*/  HMMA.16816.F32.BF16 R96, R4, R28, R88 ;  /* 0x0000001c0460723c */ /* 0x002ff00000041858 */
[C---:B----4-:R-:W-:Y:S08]  /*3400*/  HMMA.16816.F32.BF16 R48, R8.reuse, R12, R84 ;  /* 0x0000000c0830723c */ /* 0x050ff00000041854 */
[----:B------:R-:W-:Y:S01]  /*3410*/  HMMA.16816.F32.BF16 R36, R8, R14, R80 ;  /* 0x0000000e0824723c */ /* 0x000fe20000041850 */
[----:B------:R-:W-:Y:S07]  /*3420*/  LDSM.16.M88.4 R12, [R224+0x8000] ;  /* 0x00800000e00c783b */ /* 0x000fee0000000200 */
[----:B------:R-:W-:Y:S01]  /*3430*/  HMMA.16816.F32.BF16 R88, R4, R30, R76 ;  /* 0x0000001e0458723c */ /* 0x000fe2000004184c */
[----:B------:R-:W1:Y:S04]  /*3440*/  LDSM.16.M88.4 R28, [R239] ;  /* 0x00000000ef1c783b */ /* 0x000e680000000200 */
[----:B------:R-:W-:Y:S03]  /*3450*/  LDSM.16.M88.4 R76, [R235] ;  /* 0x00000000eb4c783b */ /* 0x000fe60000000200 */
[----:B------:R-:W-:Y:S01]  /*3460*/  HMMA.16816.F32.BF16 R32, R8, R56, R100 ;  /* 0x000000380820723c */ /* 0x000fe20000041864 */
[----:B------:R-:W-:Y:S07]  /*3470*/  LDSM.16.M88.4 R56, [R222+0x6000] ;  /* 0x00600000de38783b */ /* 0x000fee0000000200 */
[C---:B------:R-:W-:Y:S08]  /*3480*/  HMMA.16816.F32.BF16 R104, R4.reuse, R74, R108 ;  /* 0x0000004a0468723c */ /* 0x040ff0000004186c */
[C---:B--2---:R-:W-:Y:S08]  /*3490*/  HMMA.16816.F32.BF16 R108, R4.reuse, R24, R60 ;  /* 0x00000018046c723c */ /* 0x044ff0000004183c */
[C---:B------:R-:W-:Y:S01]  /*34a0*/  HMMA.16816.F32.BF16 R100, R4.reuse, R26, R40 ;  /* 0x0000001a0464723c */ /* 0x040fe20000041828 */
[----:B------:R-:W2:Y:S04]  /*34b0*/  LDSM.16.M88.4 R24, [R238] ;  /* 0x00000000ee18783b */ /* 0x000ea80000000200 */
[----:B------:R-:W-:Y:S03]  /*34c0*/  LDSM.16.M88.4 R40, [R222+0x7000] ;  /* 0x00700000de28783b */ /* 0x000fe60000000200 */
[C---:B------:R-:W-:Y:S01]  /*34d0*/  HMMA.16816.F32.BF16 R8, R4.reuse, R72, R92 ;  /* 0x000000480408723c */ /* 0x040fe2000004185c */
[----:B------:R-:W3:Y:S07]  /*34e0*/  LDSM.16.M88.4 R72, [R237] ;  /* 0x00000000ed48783b */ /* 0x000eee0000000200 */
[C---:B------:R-:W-:Y:S01]  /*34f0*/  HMMA.16816.F32.BF16 R112, R4.reuse, R54, R68 ;  /* 0x000000360470723c */ /* 0x040fe20000041844 */
[----:B------:R-:W4:Y:S07]  /*3500*/  LDSM.16.M88.4 R68, [R236] ;  /* 0x00000000ec44783b */ /* 0x000f2e0000000200 */
[C---:B------:R-:W-:Y:S01]  /*3510*/  HMMA.16816.F32.BF16 R116, R4.reuse, R52, R64 ;  /* 0x000000340474723c */ /* 0x040fe20000041840 */
[----:B------:R-:W2:Y:S07]  /*3520*/  LDSM.16.M88.4 R64, [R234] ;  /* 0x00000000ea40783b */ /* 0x000eae0000000200 */
[C---:B------:R-:W-:Y:S08]  /*3530*/  HMMA.16816.F32.BF16 R92, R4.reuse, R44, R48 ;  /* 0x0000002c045c723c */ /* 0x040ff00000041830 */
[C---:B------:R-:W-:Y:S01]  /*3540*/  HMMA.16816.F32.BF16 R84, R4.reuse, R46, R36 ;  /* 0x0000002e0454723c */ /* 0x040fe20000041824 */
[----:B------:R-:W-:Y:S04]  /*3550*/  LDSM.16.M88.4 R44, [R222+0x6800] ;  /* 0x00680000de2c783b */ /* 0x000fe80000000200 */
[----:B------:R-:W-:Y:S03]  /*3560*/  LDSM.16.M88.4 R36, [R222+0x7800] ;  /* 0x00780000de24783b */ /* 0x000fe60000000200 */
[C---:B-----5:R-:W-:Y:S08]  /*3570*/  HMMA.16816.F32.BF16 R80, R4.reuse, R20, R32 ;  /* 0x000000140450723c */ /* 0x060ff00000041820 */
[----:B------:R-:W-:Y:S08]  /*3580*/  HMMA.16816.F32.BF16 R60, R4, R22, R16 ;  /* 0x00000016043c723c */ /* 0x000ff00000041810 */
[C---:B-1----:R-:W-:Y:S01]  /*3590*/  HMMA.16816.F32.BF16 R4, R12.reuse, R28, R8 ;  /* 0x0000001c0c04723c */ /* 0x042fe20000041808 */
[----:B------:R-:W1:Y:S07]  /*35a0*/  LDSM.16.M88.4 R8, [R226+0x8000] ;  /* 0x00800000e208783b */ /* 0x000e6e0000000200 */
[C---:B------:R-:W-:Y:S01]  /*35b0*/  HMMA.16816.F32.BF16 R52, R12.reuse, R30, R104 ;  /* 0x0000001e0c34723c */ /* 0x040fe20000041868 */
[----:B------:R-:W-:Y:S07]  /*35c0*/  LDSM.16.M88.4 R104, [R222+0x8800] ;  /* 0x00880000de68783b */ /* 0x000fee0000000200 */
[C---:B--2---:R-:W-:Y:S08]  /*35d0*/  HMMA.16816.F32.BF16 R48, R12.reuse, R24, R96 ;  /* 0x000000180c30723c */ /* 0x044ff00000041860 */
[C---:B------:R-:W-:Y:S08]  /*35e0*/  HMMA.16816.F32.BF16 R32, R12.reuse, R26, R88 ;  /* 0x0000001a0c20723c */ /* 0x040ff00000041858 */
[C---:B---3--:R-:W-:Y:S01]  /*35f0*/  HMMA.16816.F32.BF16 R28, R12.reuse, R72, R116 ;  /* 0x000000480c1c723c */ /* 0x048fe20000041874 */
[----:B------:R-:W2:Y:S07]  /*3600*/  LDSM.16.M88.4 R116, [R222+0x8000] ;  /* 0x00800000de74783b */ /* 0x000eae0000000200 */
[C---:B------:R-:W-:Y:S01]  /*3610*/  HMMA.16816.F32.BF16 R24, R12.reuse, R74, R112 ;  /* 0x0000004a0c18723c */ /* 0x040fe20000041870 */
[----:B------:R-:W-:Y:S07]  /*3620*/  LDSM.16.M88.4 R112, [R222+0x9000] ;  /* 0x00900000de70783b */ /* 0x000fee0000000200 */
[C---:B----4-:R-:W-:Y:S01]  /*3630*/  HMMA.16816.F32.BF16 R20, R12.reuse, R68, R108 ;  /* 0x000000440c14723c */ /* 0x050fe2000004186c */
[----:B------:R-:W-:Y:S07]  /*3640*/  LDSM.16.M88.4 R108, [R228] ;  /* 0x00000000e46c783b */ /* 0x000fee0000000200 */
[C---:B------:R-:W-:Y:S08]  /*3650*/  HMMA.16816.F32.BF16 R16, R12.reuse, R70, R100 ;  /* 0x000000460c10723c */ /* 0x040ff00000041864 */
[C---:B------:R-:W-:Y:S01]  /*3660*/  HMMA.16816.F32.BF16 R68, R12.reuse, R76, R92 ;  /* 0x0000004c0c44723c */ /* 0x040fe2000004185c */
[----:B------:R-:W-:Y:S07]  /*3670*/  LDSM.16.M88.4 R92, [R219+0x6000] ;  /* 0x00600000db5c783b */ /* 0x000fee0000000200 */
[C---:B------:R-:W-:Y:S08]  /*3680*/  HMMA.16816.F32.BF16 R84, R12.reuse, R78, R84 ;  /* 0x0000004e0c54723c */ /* 0x040ff00000041854 */
[C---:B------:R-:W-:Y:S08]  /*3690*/  HMMA.16816.F32.BF16 R100, R12.reuse, R64, R80 ;  /* 0x000000400c64723c */ /* 0x040ff00000041850 */
[----:B------:R-:W-:Y:S01]  /*36a0*/  HMMA.16816.F32.BF16 R96, R12, R66, R60 ;  /* 0x000000420c60723c */ /* 0x000fe2000004183c */
[----:B------:R-:W-:Y:S07]  /*36b0*/  LDSM.16.M88.4 R12, [R223+0xc000] ;  /* 0x00c00000df0c783b */ /* 0x000fee0000000200 */
[C---:B-1----:R-:W-:Y:S01]  /*36c0*/  HMMA.16816.F32.BF16 R88, R8.reuse, R56, R4 ;  /* 0x000000380858723c */ /* 0x042fe20000041804 */
[----:B------:R-:W-:Y:S07]  /*36d0*/  LDSM.16.M88.4 R4, [R225+0x8000] ;  /* 0x00800000e104783b */ /* 0x000fee0000000200 */
[C---:B------:R-:W-:Y:S08]  /*36e0*/  HMMA.16816.F32.BF16 R72, R8.reuse, R40, R28 ;  /* 0x000000280848723c */ /* 0x040ff0000004181c */
[C---:B------:R-:W-:Y:S01]  /*36f0*/  HMMA.16816.F32.BF16 R60, R8.reuse, R42, R24 ;  /* 0x0000002a083c723c */ /* 0x040fe20000041818 */
[----:B------:R-:W1:Y:S07]  /*3700*/  LDSM.16.M88.4 R40, [R219+0x7800] ;  /* 0x00780000db28783b */ /* 0x000e6e0000000200 */
[C---:B------:R-:W-:Y:S01]  /*3710*/  HMMA.16816.F32.BF16 R76, R8.reuse, R46, R32 ;  /* 0x0000002e084c723c */ /* 0x040fe20000041820 */
[----:B------:R-:W3:Y:S07]  /*3720*/  LDSM.16.M88.4 R32, [R219+0x8800] ;  /* 0x00880000db20783b */ /* 0x000eee0000000200 */
[C---:B------:R-:W-:Y:S01]  /*3730*/  HMMA.16816.F32.BF16 R80, R8.reuse, R44, R48 ;  /* 0x0000002c0850723c */ /* 0x040fe20000041830 */
[----:B------:R-:W4:Y:S04]  /*3740*/  LDSM.16.M88.4 R48, [R219+0x6800] ;  /* 0x00680000db30783b */ /* 0x000f280000000200 */
[----:B------:R-:W5:Y:S03]  /*3750*/  LDSM.16.M88.4 R44, [R219+0x7000] ;  /* 0x00700000db2c783b */ /* 0x000f660000000200 */
[C---:B------:R-:W-:Y:S08]  /*3760*/  HMMA.16816.F32.BF16 R64, R8.reuse, R58, R52 ;  /* 0x0000003a0840723c */ /* 0x040ff00000041834 */
[C---:B------:R-:W-:Y:S08]  /*3770*/  HMMA.16816.F32.BF16 R56, R8.reuse, R36, R20 ;  /* 0x000000240838723c */ /* 0x040ff00000041814 */
[C---:B------:R-:W-:Y:S01]  /*3780*/  HMMA.16816.F32.BF16 R28, R8.reuse, R38, R16 ;  /* 0x00000026081c723c */ /* 0x040fe20000041810 */
[----:B------:R-:W3:Y:S07]  /*3790*/  LDSM.16.M88.4 R36, [R219+0x8000] ;  /* 0x00800000db24783b */ /* 0x000eee0000000200 */
[C---:B--2---:R-:W-:Y:S08]  /*37a0*/  HMMA.16816.F32.BF16 R24, R8.reuse, R116, R68 ;  /* 0x000000740818723c */ /* 0x044ff00000041844 */
[C---:B------:R-:W-:Y:S08]  /*37b0*/  HMMA.16816.F32.BF16 R20, R8.reuse, R118, R84 ;  /* 0x000000760814723c */ /* 0x040ff00000041854 */
[C---:B------:R-:W-:Y:S01]  /*37c0*/  HMMA.16816.F32.BF16 R16, R8.reuse, R104, R100 ;  /* 0x000000680810723c */ /* 0x040fe20000041864 */
[----:B------:R-:W2:Y:S07]  /*37d0*/  LDSM.16.M88.4 R100, [R216+0x9000] ;  /* 0x00900000d864783b */ /* 0x000eae0000000200 */
[----:B------:R-:W-:Y:S01]  /*37e0*/  HMMA.16816.F32.BF16 R8, R8, R106, R96 ;  /* 0x0000006a0808723c */ /* 0x000fe20000041860 */
[----:B------:R-:W2:Y:S04]  /*37f0*/  LDSM.16.M88.4 R96, [R216+0x9800] ;  /* 0x00980000d860783b */ /* 0x000ea80000000200 */
[----:B------:R-:W2:Y:S03]  /*3800*/  LDSM.16.M88.4 R104, [R216+0xa000] ;  /* 0x00a00000d868783b */ /* 0x000ea60000000200 */
[C---:B-1----:R-:W-:Y:S08]  /*3810*/  HMMA.16816.F32.BF16 R84, R4.reuse, R40, R56 ;  /* 0x000000280454723c */ /* 0x042ff00000041838 */
[C---:B---3--:R-:W-:Y:S01]  /*3820*/  HMMA.16816.F32.BF16 R56, R4.reuse, R32, R16 ;  /* 0x000000200438723c */ /* 0x048fe20000041810 */
[----:B------:R-:W-:Y:S07]  /*3830*/  LDSM.16.M88.4 R16, [R216+0xb000] ;  /* 0x00b00000d810783b */ /* 0x000fee0000000200 */
[C---:B------:R-:W-:Y:S01]  /*3840*/  HMMA.16816.F32.BF16 R32, R4.reuse, R34, R8 ;  /* 0x000000220420723c */ /* 0x040fe20000041808 */
[----:B------:R-:W1:Y:S07]  /*3850*/  LDSM.16.M88.4 R8, [R216+0xa800] ;  /* 0x00a80000d808783b */ /* 0x000e6e0000000200 */
[C---:B------:R-:W-:Y:S08]  /*3860*/  HMMA.16816.F32.BF16 R52, R4.reuse, R92, R88 ;  /* 0x0000005c0434723c */ /* 0x040ff00000041858 */
[C---:B------:R-:W-:Y:S08]  /*3870*/  HMMA.16816.F32.BF16 R64, R4.reuse, R94, R64 ;  /* 0x0000005e0440723c */ /* 0x040ff00000041840 */
[C---:B----4-:R-:W-:Y:S08]  /*3880*/  HMMA.16816.F32.BF16 R68, R4.reuse, R48, R80 ;  /* 0x000000300444723c */ /* 0x050ff00000041850 */
[C---:B------:R-:W-:Y:S08]  /*3890*/  HMMA.16816.F32.BF16 R48, R4.reuse, R50, R76 ;  /* 0x000000320430723c */ /* 0x040ff0000004184c */
[C---:B-----5:R-:W-:Y:S08]  /*38a0*/  HMMA.16816.F32.BF16 R88, R4.reuse, R44, R72 ;  /* 0x0000002c0458723c */ /* 0x060ff00000041848 */
[C---:B------:R-:W-:Y:S01]  /*38b0*/  HMMA.16816.F32.BF16 R92, R4.reuse, R46, R60 ;  /* 0x0000002e045c723c */ /* 0x040fe2000004183c */
[----:B------:R-:W-:Y:S04]  /*38c0*/  LDSM.16.M88.4 R44, [R232] ;  /* 0x00000000e82c783b */ /* 0x000fe80000000200 */
[----:B------:R-:W-:Y:S03]  /*38d0*/  LDSM.16.M88.4 R60, [R231] ;  /* 0x00000000e73c783b */ /* 0x000fe60000000200 */
[C---:B------:R-:W-:Y:S08]  /*38e0*/  HMMA.16816.F32.BF16 R76, R4.reuse, R36, R24 ;  /* 0x00000024044c723c */ /* 0x040ff00000041818 */
[C---:B------:R-:W-:Y:S01]  /*38f0*/  HMMA.16816.F32.BF16 R72, R4.reuse, R38, R20 ;  /* 0x000000260448723c */ /* 0x040fe20000041814 */
[----:B------:R-:W3:Y:S07]  /*3900*/  LDSM.16.M88.4 R36, [R216+0xb800] ;  /* 0x00b80000d824783b */ /* 0x000eee0000000200 */
[----:B------:R-:W-:Y:S01]  /*3910*/  HMMA.16816.F32.BF16 R80, R4, R42, R28 ;  /* 0x0000002a0450723c */ /* 0x000fe2000004181c */
[----:B------:R-:W-:Y:S04]  /*3920*/  LDSM.16.M88.4 R4, [R224+0xc000] ;  /* 0x00c00000e004783b */ /* 0x000fe80000000200 */
[----:B------:R-:W4:Y:S03]  /*3930*/  LDSM.16.M88.4 R28, [R233] ;  /* 0x00000000e91c783b */ /* 0x000f260000000200 */
[C---:B--2---:R-:W-:Y:S08]  /*3940*/  HMMA.16816.F32.BF16 R24, R12.reuse, R100, R52 ;  /* 0x000000640c18723c */ /* 0x044ff00000041834 */
[C---:B------:R-:W-:Y:S01]  /*3950*/  HMMA.16816.F32.BF16 R20, R12.reuse, R102, R64 ;  /* 0x000000660c14723c */ /* 0x040fe20000041840 */
[----:B------:R-:W2:Y:S07]  /*3960*/  LDSM.16.M88.4 R100, [R230] ;  /* 0x00000000e664783b */ /* 0x000eae0000000200 */
[C---:B------:R-:W-:Y:S08]  /*3970*/  HMMA.16816.F32.BF16 R40, R12.reuse, R96, R68 ;  /* 0x000000600c28723c */ /* 0x040ff00000041844 */
[C---:B------:R-:W-:Y:S01]  /*3980*/  HMMA.16816.F32.BF16 R48, R12.reuse, R98, R48 ;  /* 0x000000620c30723c */ /* 0x040fe20000041830 */
[----:B------:R-:W-:Y:S07]  /*3990*/  LDSM.16.M88.4 R96, [R222+0xb000] ;  /* 0x00b00000de60783b */ /* 0x000fee0000000200 */
[C---:B------:R-:W-:Y:S01]  /*39a0*/  HMMA.16816.F32.BF16 R68, R12.reuse, R106, R92 ;  /* 0x0000006a0c44723c */ /* 0x040fe2000004185c */
[----:B------:R-:W5:Y:S07]  /*39b0*/  LDSM.16.M88.4 R92, [R229] ;  /* 0x00000000e55c783b */ /* 0x000f6e0000000200 */
[C---:B-1----:R-:W-:Y:S08]  /*39c0*/  HMMA.16816.F32.BF16 R84, R12.reuse, R8, R84 ;  /* 0x000000080c54723c */ /* 0x042ff00000041854 */
[C---:B------:R-:W-:Y:S01]  /*39d0*/  HMMA.16816.F32.BF16 R80, R12.reuse, R10, R80 ;  /* 0x0000000a0c50723c */ /* 0x040fe20000041850 */
[----:B------:R-:W1:Y:S07]  /*39e0*/  LDSM.16.M88.4 R8, [R226+0xc000] ;  /* 0x00c00000e208783b */ /* 0x000e6e0000000200 */
[C---:B------:R-:W-:Y:S01]  /*39f0*/  HMMA.16816.F32.BF16 R52, R12.reuse, R104, R88 ;  /* 0x000000680c34723c */ /* 0x040fe20000041858 */
[----:B------:R-:W-:Y:S07]  /*3a00*/  LDSM.16.M88.4 R104, [R222+0xb800] ;  /* 0x00b80000de68783b */ /* 0x000fee0000000200 */
[C---:B------:R-:W-:Y:S08]  /*3a10*/  HMMA.16816.F32.BF16 R88, R12.reuse, R16, R76 ;  /* 0x000000100c58723c */ /* 0x040ff0000004184c */
[C---:B------:R-:W-:Y:S08]  /*3a20*/  HMMA.16816.F32.BF16 R76, R12.reuse, R18, R72 ;  /* 0x000000120c4c723c */ /* 0x040ff00000041848 */
[C---:B---3--:R-:W-:Y:S08]  /*3a30*/  HMMA.16816.F32.BF16 R72, R12.reuse, R36, R56 ;  /* 0x000000240c48723c */ /* 0x048ff00000041838 */
[----:B------:R-:W-:Y:S01]  /*3a40*/  HMMA.16816.F32.BF16 R64, R12, R38, R32 ;  /* 0x000000260c40723c */ /* 0x000fe20000041820 */
[----:B------:R-:W3:Y:S04]  /*3a50*/  LDSM.16.M88.4 R36, [R222+0x9800] ;  /* 0x00980000de24783b */ /* 0x000ee80000000200 */
[----:B------:R-:W1:Y:S03]  /*3a60*/  LDSM.16.M88.4 R32, [R222+0xa000] ;  /* 0x00a00000de20783b */ /* 0x000e660000000200 */
[C---:B----4-:R-:W-:Y:S08]  /*3a70*/  HMMA.16816.F32.BF16 R56, R4.reuse, R28, R24 ;  /* 0x0000001c0438723c */ /* 0x050ff00000041818 */
[C---:B------:R-:W-:Y:S08]  /*3a80*/  HMMA.16816.F32.BF16 R28, R4.reuse, R30, R20 ;  /* 0x0000001e041c723c */ /* 0x040ff00000041814 */
[C---:B------:R-:W-:Y:S08]  /*3a90*/  HMMA.16816.F32.BF16 R24, R4.reuse, R44, R40 ;  /* 0x0000002c0418723c */ /* 0x040ff00000041828 */
[C---:B------:R-:W-:Y:S01]  /*3aa0*/  HMMA.16816.F32.BF16 R20, R4.reuse, R46, R48 ;  /* 0x0000002e0414723c */ /* 0x040fe20000041830 */
[----:B------:R-:W4:Y:S07]  /*3ab0*/  LDSM.16.M88.4 R44, [R222+0xa800] ;  /* 0x00a80000de2c783b */ /* 0x000f2e0000000200 */
[C---:B------:R-:W-:Y:S08]  /*3ac0*/  HMMA.16816.F32.BF16 R16, R4.reuse, R60, R52 ;  /* 0x0000003c0410723c */ /* 0x040ff00000041834 */
[C---:B------:R-:W-:Y:S01]  /*3ad0*/  HMMA.16816.F32.BF16 R12, R4.reuse, R62, R68 ;  /* 0x0000003e040c723c */ /* 0x040fe20000041844 */
[----:B------:R-:W-:Y:S07]  /*3ae0*/  LDSM.16.M88.4 R68, [R219+0x9800] ;  /* 0x00980000db44783b */ /* 0x000fee0000000200 */
[C---:B--2---:R-:W-:Y:S08]  /*3af0*/  HMMA.16816.F32.BF16 R40, R4.reuse, R100, R84 ;  /* 0x000000640428723c */ /* 0x044ff00000041854 */
[C---:B------:R-:W-:Y:S01]  /*3b00*/  HMMA.16816.F32.BF16 R52, R4.reuse, R102, R80 ;  /* 0x000000660434723c */ /* 0x040fe20000041850 */
[----:B------:R-:W-:Y:S07]  /*3b10*/  LDSM.16.M88.4 R100, [R219+0xa800] ;  /* 0x00a80000db64783b */ /* 0x000fee0000000200 */
[C---:B-----5:R-:W-:Y:S08]  /*3b20*/  HMMA.16816.F32.BF16 R88, R4.reuse, R92, R88 ;  /* 0x0000005c0458723c */ /* 0x060ff00000041858 */
[C---:B------:R-:W-:Y:S01]  /*3b30*/  HMMA.16816.F32.BF16 R84, R4.reuse, R94, R76 ;  /* 0x0000005e0454723c */ /* 0x040fe2000004184c */
[----:B------:R-:W-:Y:S04]  /*3b40*/  LDSM.16.M88.4 R92, [R219+0xa000] ;  /* 0x00a00000db5c783b */ /* 0x000fe80000000200 */
[----:B------:R-:W-:Y:S03]  /*3b50*/  LDSM.16.M88.4 R76, [R219+0x9000] ;  /* 0x00900000db4c783b */ /* 0x000fe60000000200 */
[C---:B------:R-:W-:Y:S08]  /*3b60*/  HMMA.16816.F32.BF16 R80, R4.reuse, R108, R72 ;  /* 0x0000006c0450723c */ /* 0x040ff00000041848 */
[----:B------:R-:W-:Y:S01]  /*3b70*/  HMMA.16816.F32.BF16 R72, R4, R110, R64 ;  /* 0x0000006e0448723c */ /* 0x000fe20000041840 */
[----:B------:R-:W2:Y:S04]  /*3b80*/  LDSM.16.M88.4 R4, [R225+0xc000] ;  /* 0x00c00000e104783b */ /* 0x000ea80000000200 */
[----:B------:R-:W5:Y:S03]  /*3b90*/  LDSM.16.M88.4 R108, [R219+0xb000] ;  /* 0x00b00000db6c783b */ /* 0x000f660000000200 */
[C---:B-1----:R-:W-:Y:S08]  /*3ba0*/  HMMA.16816.F32.BF16 R64, R8.reuse, R112, R56 ;  /* 0x000000700840723c */ /* 0x042ff00000041838 */
[----:B------:R-:W-:Y:S01]  /*3bb0*/  HMMA.16816.F32.BF16 R60, R8, R114, R28 ;  /* 0x00000072083c723c */ /* 0x000fe2000004181c */
[----:B------:R-:W1:Y:S01]  /*3bc0*/  LDSM.16.M88.4 R112, [R219+0xb800] ;  /* 0x00b80000db70783b */ /* 0x000e620000000200 */
[----:B------:R-:W-:Y:S01]  /*3bd0*/  ISETP.GT.AND P0, PT, R120, R126, PT ;  /* 0x0000007e7800720c */ /* 0x000fe20003f04270 */
[----:B------:R-:W-:-:S05]  /*3be0*/  DEPBAR.LE SB0, 0x0 ;  /* 0x000080000000791a */ /* 0x000fca0000000000 */
[C---:B---3--:R-:W-:Y:S08]  /*3bf0*/  HMMA.16816.F32.BF16 R56, R8.reuse, R36, R24 ;  /* 0x000000240838723c */ /* 0x048ff00000041818 */
[C---:B------:R-:W-:Y:S08]  /*3c00*/  HMMA.16816.F32.BF16 R48, R8.reuse, R38, R20 ;  /* 0x000000260830723c */ /* 0x040ff00000041814 */
[C---:B------:R-:W-:Y:S08]  /*3c10*/  HMMA.16816.F32.BF16 R36, R8.reuse, R32, R16 ;  /* 0x000000200824723c */ /* 0x040ff00000041810 */
[C---:B------:R-:W-:Y:S08]  /*3c20*/  HMMA.16816.F32.BF16 R32, R8.reuse, R34, R12 ;  /* 0x000000220820723c */ /* 0x040ff0000004180c */
[C---:B----4-:R-:W-:Y:S08]  /*3c30*/  HMMA.16816.F32.BF16 R28, R8.reuse, R44, R40 ;  /* 0x0000002c081c723c */ /* 0x050ff00000041828 */
[C---:B------:R-:W-:Y:S08]  /*3c40*/  HMMA.16816.F32.BF16 R24, R8.reuse, R46, R52 ;  /* 0x0000002e0818723c */ /* 0x040ff00000041834 */
[C---:B------:R-:W-:Y:S08]  /*3c50*/  HMMA.16816.F32.BF16 R20, R8.reuse, R96, R88 ;  /* 0x000000600814723c */ /* 0x040ff00000041858 */
[C---:B------:R-:W-:Y:S08]  /*3c60*/  HMMA.16816.F32.BF16 R16, R8.reuse, R98, R84 ;  /* 0x000000620810723c */ /* 0x040ff00000041854 */
[C---:B------:R-:W-:Y:S08]  /*3c70*/  HMMA.16816.F32.BF16 R12, R8.reuse, R104, R80 ;  /* 0x00000068080c723c */ /* 0x040ff00000041850 */
[----:B------:R-:W-:Y:S01]  /*3c80*/  HMMA.16816.F32.BF16 R8, R8, R106, R72 ;  /* 0x0000006a0808723c */ /* 0x000fe20000041848 */
[----:B------:R-:W-:Y:S07]  /*3c90*/  BSSY B0, `(.L_x_4748) ;  /* 0x0000039000007945 */ /* 0x000fee0003800000 */
        /* <DEDUP_REMOVED lines=8> */
[C---:B-----5:R-:W-:Y:S08]  /*3d20*/  HMMA.16816.F32.BF16 R24, R4.reuse, R108, R20 ;  /* 0x0000006c0418723c */ /* 0x060ff00000041814 */
[C---:B------:R-:W-:Y:S08]  /*3d30*/  HMMA.16816.F32.BF16 R40, R4.reuse, R110, R16 ;  /* 0x0000006e0428723c */ /* 0x040ff00000041810 */
[C---:B-1----:R-:W-:Y:S08]  /*3d40*/  HMMA.16816.F32.BF16 R60, R4.reuse, R112, R12 ;  /* 0x00000070043c723c */ /* 0x042ff0000004180c */
[----:B------:R-:W-:Y:S01]  /*3d50*/  HMMA.16816.F32.BF16 R52, R4, R114, R8 ;  /* 0x000000720434723c */ /* 0x000fe20000041808 */
[----:B------:R-:W-:Y:S06]  /*3d60*/  BAR.SYNC.DEFER_BLOCKING 0x0 ;  /* 0x0000000000007b1d */ /* 0x000fec0000010000 */
[----:B------:R-:W-:Y:S01]  /*3d70*/  @!UPT UIADD3 URZ, URZ, URZ, URZ ;  /* 0x0000003f3f3ff290 */ /* 0x000fe2000fffe03f */
[----:B------:R-:W-:Y:S11]  /*3d80*/  @!P0 BRA `(.L_x_4749) ;  /* 0x0000029000008947 */ /* 0x000ff60003800000 */
[----:B------:R-:W-:Y:S01]  /*3d90*/  IADD3 R0, R127, -0x2, RZ ;  /* 0xfffffffe7f007810 */ /* 0x000fe20007ffe0ff */
[----:B------:R-:W-:Y:S01]  /*3da0*/  IMAD.SHL.U32 R7, R124, 0x40, RZ ;  /* 0x000000407c077824 */ /* 0x000fe200078e00ff */
[----:B------:R-:W-:-:S02]  /*3db0*/  ISETP.GE.AND P5, PT, R128, c[0x0][0x1d4], PT ;  /* 0x0000750080007a0c */ /* 0x000fc40003fa6270 */
[----:B------:R-:W-:Y:S02]  /*3dc0*/  SHF.R.S32.HI R2, RZ, 0x1f, R0 ;  /* 0x0000001fff027819 */ /* 0x000fe40000011400 */
[C---:B------:R-:W-:Y:S02]  /*3dd0*/  LOP3.LUT P3, RZ, R130.reuse, 0x2, RZ, 0xc0, !PT ;  /* 0x0000000282ff7812 */ /* 0x040fe4000786c0ff */
[----:B------:R-:W-:Y:S01]  /*3de0*/  LOP3.LUT P4, RZ, R130, 0x1, RZ, 0xc0, !PT ;  /* 0x0000000182ff7812 */ /* 0x000fe2000788c0ff */
[----:B------:R-:W-:Y:S02]  /*3df0*/  IMAD R4, R2, c[0x0][0x1e0], RZ ;  /* 0x0000780002047a24 */ /* 0x000fe400078e02ff */
[----:B------:R-:W-:-:S04]  /*3e00*/  IMAD.WIDE.U32 R2, R0, c[0x0][0x1e0], RZ ;  /* 0x0000780000027a25 */ /* 0x000fc800078e00ff */
[----:B------:R-:W-:Y:S02]  /*3e10*/  IMAD R0, R0, c[0x0][0x1e4], R4 ;  /* 0x0000790000007a24 */ /* 0x000fe400078e0204 */
[----:B------:R-:W-:-:S04]  /*3e20*/  IMAD.WIDE.U32 R4, R2, 0x60, R122 ;  /* 0x0000006002047825 */ /* 0x000fc800078e007a */
[----:B------:R-:W-:Y:S01]  /*3e30*/  IMAD.IADD R0, R3, 0x1, R0 ;  /* 0x0000000103007824 */ /* 0x000fe200078e0200 */
[----:B------:R-:W-:-:S03]  /*3e40*/  LEA R2, P2, R4, c[0x0][0x1c8], 0x1 ;  /* 0x0000720004027a11 */ /* 0x000fc600078408ff */
[----:B------:R-:W-:Y:S01]  /*3e50*/  IMAD R0, R0, 0x60, RZ ;  /* 0x0000006000007824 */ /* 0x000fe200078e02ff */
[----:B------:R-:W-:-:S03]  /*3e60*/  IADD3 R12, P1, P0, R7, 0x80, R2 ;  /* 0x00000080070c7810 */ /* 0x000fc6000783e002 */
[----:B------:R-:W-:Y:S01]  /*3e70*/  IMAD.IADD R0, R5, 0x1, R0 ;  /* 0x0000000105007824 */ /* 0x000fe200078e0200 */
[----:B------:R-:W-:-:S04]  /*3e80*/  SHF.L.U64.HI R5, R124, 0x6, R125 ;  /* 0x000000067c057819 */ /* 0x000fc8000001027d */
        /* <DEDUP_REMOVED lines=25> */
.L_x_4749:
[----:B------:R-:W-:Y:S05]  /*4020*/  BSYNC B0 ;  /* 0x0000000000007941 */ /* 0x000fea0003800000 */
.L_x_4748:
[----:B------:R-:W2:Y:S04]  /*4030*/  LDL R0, [R1+0x8c] ;  /* 0x00008c0001007983 */ /* 0x000ea80000100800 */
[----:B-1----:R-:W3:Y:S04]  /*4040*/  LDL R6, [R1+0x18] ;  /* 0x0000180001067983 */ /* 0x002ee80000100800 */
[----:B------:R1:W-:Y:S01]  /*4050*/  STL [R1+0xb4], R227 ;  /* 0x0000b4e301007387 */ /* 0x0003e20000100800 */
[----:B------:R-:W-:-:S03]  /*4060*/  IMAD.MOV.U32 R2, RZ, RZ, c[0x0][0x2c4] ;  /* 0x0000b100ff027624 */ /* 0x000fc600078e00ff */
[----:B------:R-:W-:Y:S04]  /*4070*/  LDSM.16.MT88.4 R68, [R221+0x6000] ;  /* 0x00600000dd44783b */ /* 0x000fe80000004200 */
[----:B------:R-:W0:Y:S04]  /*4080*/  LDGDEPBAR ;  /* 0x00000000000079af */ /* 0x000e280000000000 */
[----:B-1----:R-:W2:Y:S01]  /*4090*/  LDL R227, [R1+0x58] ;  /* 0x0000580001e37983 */ /* 0x002ea20000100800 */
[----:B------:R-:W-:-:S03]  /*40a0*/  ISETP.NE.AND P2, PT, R2, 0x1, PT ;  /* 0x000000010200780c */ /* 0x000fc60003f45270 */
[----:B------:R-:W-:Y:S04]  /*40b0*/  STL [R1+0xb0], R226 ;  /* 0x0000b0e201007387 */ /* 0x000fe80000100800 */
[----:B------:R-:W-:Y:S04]  /*40c0*/  STL [R1+0xac], R225 ;  /* 0x0000ace101007387 */ /* 0x000fe80000100800 */
[----:B------:R-:W-:Y:S04]  /*40d0*/  STL [R1+0xa8], R224 ;  /* 0x0000a8e001007387 */ /* 0x000fe80000100800 */
[----:B------:R-:W-:Y:S04]  /*40e0*/  STL [R1+0xa4], R223 ;  /* 0x0000a4df01007387 */ /* 0x000fe80000100800 */
[----:B------:R-:W-:Y:S04]  /*40f0*/  STL [R1+0xa0], R222 ;  /* 0x0000a0de01007387 */ /* 0x000fe80000100800 */
[----:B------:R-:W-:Y:S04]  /*4100*/  STL [R1+0x9c], R219 ;  /* 0x00009cdb01007387 */ /* 0x000fe80000100800 */
[----:B------:R-:W-:Y:S01]  /*4110*/  STL [R1+0x98], R216 ;  /* 0x000098d801007387 */ /* 0x000fe20000100800 */
[----:B--2---:R-:W-:-:S04]  /*4120*/  IMAD.IADD R0, R0, 0x1, R227 ;  /* 0x0000000100007824 */ /* 0x004fc800078e02e3 */
[----:B------:R-:W-:Y:S01]  /*4130*/  @P2 IMAD.HI.U32 R2, R0, c[0x0][0x2c8], RZ ;  /* 0x0000b20000022a27 */ /* 0x000fe200078e00ff */
[----:B------:R1:W-:Y:S04]  /*4140*/  STL [R1+0x1c], R0 ;  /* 0x00001c0001007387 */ /* 0x0003e80000100800 */
[----:B-1----:R-:W-:Y:S02]  /*4150*/  @P2 SHF.R.U32.HI R0, RZ, c[0x0][0x2cc], R2 ;  /* 0x0000b300ff002a19 */ /* 0x002fe40000011602 */
[----:B------:R-:W-:-:S03]  /*4160*/  IADD3 R2, R121, c[0x0][0x1d0], RZ ;  /* 0x0000740079027a10 */ /* 0x000fc60007ffe0ff */
[----:B------:R-:W1:Y:S01]  /*4170*/  SHFL.IDX PT, R5, R0, RZ, 0x1c1f ;  /* 0x001c1fff00057589 */ /* 0x000e6200000e0000 */
[----:B---3--:R-:W-:-:S03]  /*4180*/  IADD3 R3, -R6, 0x1, R2 ;  /* 0x0000000106037810 */ /* 0x008fc60007ffe102 */
[----:B------:R-:W2:Y:S01]  /*4190*/  SHFL.IDX PT, R0, R0, 0x1, 0x1c1f ;  /* 0x003c1f0000007f89 */ /* 0x000ea200000e0000 */
[----:B------:R-:W-:Y:S02]  /*41a0*/  IADD3 R4, R3, -c[0x0][0x168], RZ ;  /* 0x80005a0003047a10 */ /* 0x000fe40007ffe0ff */
[----:B------:R-:W-:-:S03]  /*41b0*/  IADD3 R3, -R6, R2, RZ ;  /* 0x0000000206037210 */ /* 0x000fc60007ffe1ff */
[C---:B-1----:R-:W-:Y:S02]  /*41c0*/  IMAD.IADD R2, R4.reuse, 0x1, R5 ;  /* 0x0000000104027824 */ /* 0x042fe400078e0205 */
[----:B--2---:R-:W-:-:S03]  /*41d0*/  IMAD.IADD R0, R4, 0x1, R0 ;  /* 0x0000000104007824 */ /* 0x004fc600078e0200 */
        /* <DEDUP_REMOVED lines=25> */
[----:B------:R-:W-:Y:S02]  /*4370*/  IMNMX R0, R3, R0, PT ;  /* 0x0000000003007217 */ /* 0x000fe40003800200 */
        /* <DEDUP_REMOVED lines=9> */
[----:B------:R-:W-:Y:S02]  /*4410*/  ISETP.GT.AND P0, PT, R2, 0x40, PT ;  /* 0x000000400200780c */ /* 0x000fe40003f04270 */
[----:B------:R-:W-:-:S02]  /*4420*/  FMNMX.FTZ R3, R9, R3, !PT ;  /* 0x0000000309037209 */ /* 0x000fc40007810000 */
[----:B------:R-:W-:Y:S02]  /*4430*/  FSEL R97, R29, -INF , P1 ;  /* 0xff8000001d617808 */ /* 0x000fe40000800000 */
[----:B------:R-:W-:Y:S02]  /*4440*/  ISETP.GT.AND P1, PT, R2, 0x41, PT ;  /* 0x000000410200780c */ /* 0x000fe40003f24270 */
[----:B------:R-:W-:Y:S02]  /*4450*/  FSEL R116, R24, -INF , P0 ;  /* 0xff80000018747808 */ /* 0x000fe40000000000 */
[----:B------:R-:W-:Y:S02]  /*4460*/  ISETP.GT.AND P0, PT, R2, 0x48, PT ;  /* 0x000000480200780c */ /* 0x000fe40003f04270 */
[----:B------:R-:W-:Y:S02]  /*4470*/  FMNMX.FTZ R3, R10, R3, !PT ;  /* 0x000000030a037209 */ /* 0x000fe40007810000 */
[----:B------:R-:W-:-:S02]  /*4480*/  FSEL R103, R25, -INF , P1 ;  /* 0xff80000019677808 */ /* 0x000fc40000800000 */
[----:B------:R-:W-:Y:S02]  /*4490*/  ISETP.GT.AND P1, PT, R0, RZ, PT ;  /* 0x000000ff0000720c */ /* 0x000fe40003f24270 */
[----:B------:R-:W-:Y:S02]  /*44a0*/  FSEL R107, R40, -INF , P0 ;  /* 0xff800000286b7808 */ /* 0x000fe40000000000 */
[----:B------:R-:W-:Y:S02]  /*44b0*/  FMNMX.FTZ R3, R12, R3, !PT ;  /* 0x000000030c037209 */ /* 0x000fe40007810000 */
[----:B------:R-:W-:Y:S02]  /*44c0*/  ISETP.GT.AND P0, PT, R0, 0x1, PT ;  /* 0x000000010000780c */ /* 0x000fe40003f04270 */
[----:B------:R-:W-:Y:S02]  /*44d0*/  FSEL R8, R66, -INF , P1 ;  /* 0xff80000042087808 */ /* 0x000fe40000800000 */
[----:B------:R-:W-:-:S02]  /*44e0*/  FMNMX.FTZ R3, R18, R3, !PT ;  /* 0x0000000312037209 */ /* 0x000fc40007810000 */
[C---:B------:R-:W-:Y:S02]  /*44f0*/  ISETP.GT.AND P1, PT, R0.reuse, 0x8, PT ;  /* 0x000000080000780c */ /* 0x040fe40003f24270 */
[----:B------:R-:W-:Y:S02]  /*4500*/  FSEL R16, R67, -INF , P0 ;  /* 0xff80000043107808 */ /* 0x000fe40000000000 */
[----:B------:R-:W-:Y:S01]  /*4510*/  ISETP.GT.AND P0, PT, R0, 0x9, PT ;  /* 0x000000090000780c */ /* 0x000fe20003f04270 */
[----:B------:R-:W-:Y:S01]  /*4520*/  LDSM.16.MT88.4 R64, [R218+0x3000] ;  /* 0x00300000da40783b */ /* 0x000fe20000004200 */
[----:B------:R-:W-:Y:S02]  /*4530*/  FMNMX.FTZ R3, R23, R3, !PT ;  /* 0x0000000317037209 */ /* 0x000fe40007810000 */
[----:B------:R-:W-:Y:S02]  /*4540*/  FSEL R11, R78, -INF , P1 ;  /* 0xff8000004e0b7808 */ /* 0x000fe40000800000 */
[----:B------:R-:W-:-:S02]  /*4550*/  FMNMX.FTZ R4, R8, R16, !PT ;  /* 0x0000001008047209 */ /* 0x000fc40007810000 */
[----:B------:R-:W-:Y:S02]  /*4560*/  FSEL R17, R79, -INF , P0 ;  /* 0xff8000004f117808 */ /* 0x000fe40000000000 */
[----:B------:R-:W-:Y:S02]  /*4570*/  ISETP.GT.AND P0, PT, R0, 0x11, PT ;  /* 0x000000110000780c */ /* 0x000fe40003f04270 */
[----:B------:R-:W-:Y:S02]  /*4580*/  FMNMX.FTZ R3, R80, R3, !PT ;  /* 0x0000000350037209 */ /* 0x000fe40007810000 */
[----:B------:R-:W-:Y:S02]  /*4590*/  ISETP.GT.AND P1, PT, R0, 0x10, PT ;  /* 0x000000100000780c */ /* 0x000fe40003f24270 */
[----:B------:R-:W-:Y:S02]  /*45a0*/  FMNMX.FTZ R4, R11, R4, !PT ;  /* 0x000000040b047209 */ /* 0x000fe40007810000 */
[----:B------:R-:W-:-:S02]  /*45b0*/  FSEL R20, R59, -INF , P0 ;  /* 0xff8000003b147808 */ /* 0x000fc40000000000 */
[----:B------:R-:W-:Y:S02]  /*45c0*/  ISETP.GT.AND P0, PT, R0, 0x19, PT ;  /* 0x000000190000780c */ /* 0x000fe40003f04270 */
[----:B------:R-:W-:Y:S02]  /*45d0*/  FMNMX.FTZ R3, R83, R3, !PT ;  /* 0x0000000353037209 */ /* 0x000fe40007810000 */
[----:B------:R-:W-:Y:S02]  /*45e0*/  FSEL R21, R58, -INF , P1 ;  /* 0xff8000003a157808 */ /* 0x000fe40000800000 */
[----:B------:R-:W-:Y:S01]  /*45f0*/  FMNMX.FTZ R4, R17, R4, !PT ;  /* 0x0000000411047209 */ /* 0x000fe20007810000 */
[----:B------:R-:W-:Y:S01]  /*4600*/  LDSM.16.MT88.4 R56, [R220] ;  /* 0x00000000dc38783b */ /* 0x000fe20000004200 */
[----:B------:R-:W-:Y:S02]  /*4610*/  FSEL R24, R51, -INF , P0 ;  /* 0xff80000033187808 */ /* 0x000fe40000000000 */
[----:B------:R-:W-:-:S02]  /*4620*/  FMNMX.FTZ R3, R82, R3, !PT ;  /* 0x0000000352037209 */ /* 0x000fc40007810000 */
[C---:B------:R-:W-:Y:S02]  /*4630*/  ISETP.GT.AND P1, PT, R0.reuse, 0x18, PT ;  /* 0x000000180000780c */ /* 0x040fe40003f24270 */
[----:B------:R-:W-:Y:S02]  /*4640*/  ISETP.GT.AND P0, PT, R0, 0x20, PT ;  /* 0x000000200000780c */ /* 0x000fe40003f04270 */
[----:B------:R-:W-:Y:S02]  /*4650*/  FMNMX.FTZ R4, R21, R4, !PT ;  /* 0x0000000415047209 */ /* 0x000fe40007810000 */
[----:B------:R-:W-:Y:S02]  /*4660*/  FMNMX.FTZ R3, R81, R3, !PT ;  /* 0x0000000351037209 */ /* 0x000fe40007810000 */
[----:B------:R-:W-:Y:S02]  /*4670*/  FSEL R22, R50, -INF , P1 ;  /* 0xff80000032167808 */ /* 0x000fe40000800000 */
[----:B------:R-:W-:-:S02]  /*4680*/  FSEL R77, R46, -INF , P0 ;  /* 0xff8000002e4d7808 */ /* 0x000fc40000000000 */
[----:B------:R-:W-:Y:S02]  /*4690*/  FMNMX.FTZ R4, R20, R4, !PT ;  /* 0x0000000414047209 */ /* 0x000fe40007810000 */
[C---:B------:R-:W-:Y:S02]  /*46a0*/  ISETP.GT.AND P0, PT, R2.reuse, 0x50, PT ;  /* 0x000000500200780c */ /* 0x040fe40003f04270 */
[----:B------:R-:W-:Y:S02]  /*46b0*/  ISETP.GT.AND P1, PT, R2, 0x49, PT ;  /* 0x000000490200780c */ /* 0x000fe40003f24270 */
[----:B------:R-:W-:Y:S02]  /*46c0*/  FMNMX.FTZ R3, R117, R3, !PT ;  /* 0x0000000375037209 */ /* 0x000fe40007810000 */
[----:B------:R-:W-:Y:S02]  /*46d0*/  FMNMX.FTZ R4, R22, R4, !PT ;  /* 0x0000000416047209 */ /* 0x000fe40007810000 */
[----:B------:R-:W-:-:S02]  /*46e0*/  FSEL R114, R60, -INF , P0 ;  /* 0xff8000003c727808 */ /* 0x000fc40000000000 */
[----:B------:R-:W-:Y:S02]  /*46f0*/  ISETP.GT.AND P0, PT, R0, 0x28, PT ;  /* 0x000000280000780c */ /* 0x000fe40003f04270 */
[----:B------:R-:W-:Y:S02]  /*4700*/  FSEL R109, R41, -INF , P1 ;  /* 0xff800000296d7808 */ /* 0x000fe40000800000 */
        /* <DEDUP_REMOVED lines=8> */
[----:B------:R-:W-:Y:S01]  /*4790*/  LDSM.16.MT88.4 R44, [R220+0x800] ;  /* 0x00080000dc2c783b */ /* 0x000fe20000004200 */
        /* <DEDUP_REMOVED lines=20> */
[----:B------:R-:W-:-:S02]  /*48e0*/  ISETP.GT.AND P1, PT, R0, 0x39, PT ;  /* 0x000000390000780c */ /* 0x000fc40003f24270 */
[----:B------:R-:W-:Y:S02]  /*48f0*/  ISETP.GT.AND P0, PT, R2, 0x59, PT ;  /* 0x000000590200780c */ /* 0x000fe40003f04270 */
[----:B------:R-:W-:Y:S02]  /*4900*/  FMNMX.FTZ R173, R109, R173, !PT ;  /* 0x000000ad6dad7209 */ /* 0x000fe40007810000 */
[----:B------:R-:W-:Y:S02]  /*4910*/  FMNMX.FTZ R2, R98, R3, !PT ;  /* 0x0000000362027209 */ /* 0x000fe40007810000 */
[----:B------:R-:W-:Y:S02]  /*4920*/  FSEL R111, R31, -INF , P1 ;  /* 0xff8000001f6f7808 */ /* 0x000fe40000800000 */
[----:B------:R-:W-:Y:S01]  /*4930*/  FMNMX.FTZ R173, R114, R173, !PT ;  /* 0x000000ad72ad7209 */ /* 0x000fe20007810000 */
[----:B------:R-:W-:Y:S01]  /*4940*/  LDSM.16.MT88.4 R28, [R218+0x800] ;  /* 0x00080000da1c783b */ /* 0x000fe20000004200 */
[----:B------:R-:W-:-:S02]  /*4950*/  ISETP.GT.AND P1, PT, R0, 0x40, PT ;  /* 0x000000400000780c */ /* 0x000fc40003f24270 */
[----:B------:R-:W-:Y:S02]  /*4960*/  FMNMX.FTZ R2, R113, R2, !PT ;  /* 0x0000000271027209 */ /* 0x000fe40007810000 */
[----:B------:R-:W-:Y:S02]  /*4970*/  FSEL R78, R53, -INF , P0 ;  /* 0xff800000354e7808 */ /* 0x000fe40000000000 */
[----:B------:R-:W-:Y:S02]  /*4980*/  FMNMX.FTZ R173, R219, R173, !PT ;  /* 0x000000addbad7209 */ /* 0x000fe40007810000 */
[----:B------:R-:W-:Y:S02]  /*4990*/  ISETP.GT.AND P0, PT, R0, 0x41, PT ;  /* 0x000000410000780c */ /* 0x000fe40003f04270 */
[----:B------:R-:W-:Y:S02]  /*49a0*/  FSEL R110, R26, -INF , P1 ;  /* 0xff8000001a6e7808 */ /* 0x000fe40000800000 */
[----:B------:R-:W-:-:S02]  /*49b0*/  FMNMX.FTZ R2, R111, R2, !PT ;  /* 0x000000026f027209 */ /* 0x000fc40007810000 */
[----:B------:R-:W-:Y:S02]  /*49c0*/  FMNMX.FTZ R173, R216, R173, !PT ;  /* 0x000000add8ad7209 */ /* 0x000fe40007810000 */
[----:B------:R-:W-:Y:S02]  /*49d0*/  FSEL R106, R27, -INF , P0 ;  /* 0xff8000001b6a7808 */ /* 0x000fe40000000000 */
[----:B------:R-:W-:Y:S02]  /*49e0*/  ISETP.GT.AND P1, PT, R0, 0x48, PT ;  /* 0x000000480000780c */ /* 0x000fe40003f24270 */
[----:B------:R-:W-:Y:S02]  /*49f0*/  FMNMX.FTZ R2, R110, R2, !PT ;  /* 0x000000026e027209 */ /* 0x000fe40007810000 */
[----:B------:R-:W-:Y:S02]  /*4a00*/  FMNMX.FTZ R173, R78, R173, !PT ;  /* 0x000000ad4ead7209 */ /* 0x000fe40007810000 */
[----:B------:R-:W-:-:S02]  /*4a10*/  ISETP.GT.AND P0, PT, R0, 0x49, PT ;  /* 0x000000490000780c */ /* 0x000fc40003f04270 */
[----:B------:R-:W-:Y:S01]  /*4a20*/  FSEL R224, R42, -INF , P1 ;  /* 0xff8000002ae07808 */ /* 0x000fe20000800000 */
[----:B------:R-:W1:Y:S01]  /*4a30*/  SHFL.BFLY PT, R3, R173, 0x2, 0x1f ;  /* 0x0c401f00ad037f89 */ /* 0x000e6200000e0000 */
        /* <DEDUP_REMOVED lines=8> */
[----:B------:R-:W-:Y:S01]  /*4ac0*/  ISETP.GT.AND P1, PT, R0, 0x58, PT ;  /* 0x000000580000780c */ /* 0x000fe20003f24270 */
[----:B------:R-:W-:Y:S01]  /*4ad0*/  LDSM.16.MT88.4 R60, [R217+0x800] ;  /* 0x00080000d93c783b */ /* 0x000fe20000004200 */
[----:B------:R-:W-:Y:S02]  /*4ae0*/  FMNMX.FTZ R2, R102, R2, !PT ;  /* 0x0000000266027209 */ /* 0x000fe40007810000 */
[----:B------:R-:W-:-:S02]  /*4af0*/  ISETP.GT.AND P0, PT, R0, 0x59, PT ;  /* 0x000000590000780c */ /* 0x000fc40003f04270 */
[----:B------:R-:W-:Y:S02]  /*4b00*/  FSEL R118, R54, -INF , P1 ;  /* 0xff80000036767808 */ /* 0x000fe40000800000 */
[----:B------:R-:W-:Y:S02]  /*4b10*/  FMNMX.FTZ R0, R108, R2, !PT ;  /* 0x000000026c007209 */ /* 0x000fe40007810000 */
[----:B------:R-:W-:Y:S02]  /*4b20*/  FSEL R104, R55, -INF , P0 ;  /* 0xff80000037687808 */ /* 0x000fe40000000000 */
[----:B------:R-:W-:Y:S02]  /*4b30*/  FMNMX.FTZ R0, R118, R0, !PT ;  /* 0x0000000076007209 */ /* 0x000fe40007810000 */
[----:B-1----:R-:W-:Y:S02]  /*4b40*/  FMNMX.FTZ R173, R173, R3, !PT ;  /* 0x00000003adad7209 */ /* 0x002fe40007810000 */
[----:B------:R-:W-:-:S02]  /*4b50*/  FMNMX.FTZ R0, R104, R0, !PT ;  /* 0x0000000068007209 */ /* 0x000fc40007810000 */
[----:B------:R-:W-:Y:S01]  /*4b60*/  MOV R79, R126 ;  /* 0x0000007e004f7202 */ /* 0x000fe20000000f00 */
        /* <DEDUP_REMOVED lines=18> */
[----:B--2---:R-:W-:Y:S02]  /*4c90*/  FFMA.FTZ R3, R7, c[0x0][0x2d0], -R2 ;  /* 0x0000b40007037a23 */ /* 0x004fe40000010802 */
[----:B------:R-:W-:Y:S01]  /*4ca0*/  LDSM.16.MT88.4 R4, [R218] ;  /* 0x00000000da04783b */ /* 0x000fe20000004200 */
[----:B---3--:R-:W-:Y:S01]  /*4cb0*/  FADD.FTZ R125, R73, R72 ;  /* 0x00000048497d7221 */ /* 0x008fe20000010000 */
[----:B------:R1:W2:Y:S02]  /*4cc0*/  MUFU.EX2 R214, R3 ;  /* 0x0000000300d67308 */ /* 0x0002a40000000800 */
[----:B-1----:R-:W-:Y:S01]  /*4cd0*/  FFMA.FTZ R3, R10, c[0x0][0x2d0], -R2 ;  /* 0x0000b4000a037a23 */ /* 0x002fe20000010802 */
[----:B--2---:R-:W-:-:S05]  /*4ce0*/  F2FP.BF16.PACK_AB R10, R213, R214 ;  /* 0x000000d6d50a723e */ /* 0x004fca00000010ff */
[----:B------:R1:W-:Y:S02]  /*4cf0*/  MUFU.EX2 R252, R3 ;  /* 0x0000000300fc7308 */ /* 0x0003e40000000800 */
[----:B-1----:R-:W-:Y:S02]  /*4d00*/  FFMA.FTZ R3, R12, c[0x0][0x2d0], -R2 ;  /* 0x0000b4000c037a23 */ /* 0x002fe40000010802 */
[----:B------:R-:W1:Y:S04]  /*4d10*/  LDSM.16.MT88.4 R12, [R217] ;  /* 0x00000000d90c783b */ /* 0x000e680000004200 */
[----:B------:R2:W-:Y:S02]  /*4d20*/  MUFU.EX2 R215, R3 ;  /* 0x0000000300d77308 */ /* 0x0005e40000000800 */
[----:B--2---:R-:W-:Y:S01]  /*4d30*/  FFMA.FTZ R3, R8, c[0x0][0x2d0], -R0 ;  /* 0x0000b40008037a23 */ /* 0x004fe20000010800 */
[----:B------:R-:W-:-:S05]  /*4d40*/  F2FP.BF16.PACK_AB R8, R72, R73 ;  /* 0x000000494808723e */ /* 0x000fca00000010ff */
        /* <DEDUP_REMOVED lines=8> */
[--C-:B--2---:R-:W-:Y:S01]  /*4dd0*/  FFMA.FTZ R3, R18, c[0x0][0x2d0], -R2.reuse ;  /* 0x0000b40012037a23 */ /* 0x104fe20000010802 */
[----:B---3--:R-:W-:Y:S01]  /*4de0*/  F2FP.BF16.PACK_AB R11, R212, R127 ;  /* 0x0000007fd40b723e */ /* 0x008fe200000010ff */
[----:B------:R-:W2:Y:S04]  /*4df0*/  LDSM.16.MT88.4 R16, [R221] ;  /* 0x00000000dd10783b */ /* 0x000ea80000004200 */
[----:B------:R3:W-:Y:S02]  /*4e00*/  MUFU.EX2 R222, R3 ;  /* 0x0000000300de7308 */ /* 0x0007e40000000800 */
[C---:B-1----:R-:W-:Y:S08]  /*4e10*/  HMMA.16816.F32.BF16 R48, R8.reuse, R12, RZ ;  /* 0x0000000c0830723c */ /* 0x042ff000000418ff */
[----:B------:R-:W-:Y:S01]  /*4e20*/  HMMA.16816.F32.BF16 R40, R8, R4, RZ ;  /* 0x000000040828723c */ /* 0x000fe200000418ff */
[----:B---3--:R-:W-:-:S06]  /*4e30*/  FFMA.FTZ R3, R23, c[0x0][0x2d0], -R2 ;  /* 0x0000b40017037a23 */ /* 0x008fcc0000010802 */
[----:B------:R-:W-:Y:S01]  /*4e40*/  F2FP.BF16.PACK_AB R4, R215, R252 ;  /* 0x000000fcd704723e */ /* 0x000fe200000010ff */
[----:B------:R1:W3:Y:S01]  /*4e50*/  MUFU.EX2 R101, R3 ;  /* 0x0000000300657308 */ /* 0x0002e20000000800 */
[C---:B------:R-:W-:Y:S08]  /*4e60*/  HMMA.16816.F32.BF16 R36, R8.reuse, R6, RZ ;  /* 0x000000060824723c */ /* 0x040ff000000418ff */
[----:B------:R-:W-:Y:S01]  /*4e70*/  HMMA.16816.F32.BF16 R52, R8, R14, RZ ;  /* 0x0000000e0834723c */ /* 0x000fe200000418ff */
[----:B-1----:R-:W-:Y:S01]  /*4e80*/  FFMA.FTZ R3, R21, c[0x0][0x2d0], -R0 ;  /* 0x0000b40015037a23 */ /* 0x002fe20000010800 */
[----:B---3--:R-:W-:-:S06]  /*4e90*/  F2FP.BF16.PACK_AB R6, R101, R222 ;  /* 0x000000de6506723e */ /* 0x008fcc00000010ff */
[----:B------:R-:W-:Y:S01]  /*4ea0*/  HMMA.16816.F32.BF16 R12, R8, R56, RZ ;  /* 0x00000038080c723c */ /* 0x000fe200000418ff */
[----:B------:R1:W-:Y:S02]  /*4eb0*/  MUFU.EX2 R174, R3 ;  /* 0x0000000300ae7308 */ /* 0x0003e40000000800 */
[----:B-1----:R-:W-:-:S06]  /*4ec0*/  FFMA.FTZ R3, R20, c[0x0][0x2d0], -R0 ;  /* 0x0000b40014037a23 */ /* 0x002fcc0000010800 */
[----:B------:R1:W3:Y:S02]  /*4ed0*/  MUFU.EX2 R112, R3 ;  /* 0x0000000300707308 */ /* 0x0002e40000000800 */
[--C-:B-1----:R-:W-:Y:S01]  /*4ee0*/  FFMA.FTZ R3, R22, c[0x0][0x2d0], -R0.reuse ;  /* 0x0000b40016037a23 */ /* 0x102fe20000010800 */
[----:B---3--:R-:W-:Y:S01]  /*4ef0*/  F2FP.BF16.PACK_AB R5, R112, R174 ;  /* 0x000000ae7005723e */ /* 0x008fe200000010ff */
[C---:B--2---:R-:W-:Y:S04]  /*4f00*/  HMMA.16816.F32.BF16 R20, R8.reuse, R16, RZ ;  /* 0x000000100814723c */ /* 0x044fe800000418ff */
[----:B------:R1:W-:Y:S04]  /*4f10*/  MUFU.EX2 R100, R3 ;  /* 0x0000000300647308 */ /* 0x0003e80000000800 */
[----:B------:R-:W-:Y:S01]  /*4f20*/  HMMA.16816.F32.BF16 R16, R8, R18, RZ ;  /* 0x000000120810723c */ /* 0x000fe200000418ff */
[----:B-1----:R-:W-:-:S02]  /*4f30*/  FFMA.FTZ R3, R24, c[0x0][0x2d0], -R0 ;  /* 0x0000b40018037a23 */ /* 0x002fc40000010800 */
[----:B------:R-:W1:Y:S02]  /*4f40*/  LDSM.16.MT88.4 R24, [R221+0x800] ;  /* 0x00080000dd18783b */ /* 0x000e640000004200 */
[----:B------:R-:W2:Y:S02]  /*4f50*/  MUFU.EX2 R105, R3 ;  /* 0x0000000300697308 */ /* 0x000ea40000000800 */
[----:B--2---:R-:W-:Y:S01]  /*4f60*/  F2FP.BF16.PACK_AB R7, R105, R100 ;  /* 0x000000646907723e */ /* 0x004fe200000010ff */
[----:B------:R-:W-:-:S05]  /*4f70*/  FFMA.FTZ R3, R80, c[0x0][0x2d0], -R2 ;  /* 0x0000b40050037a23 */ /* 0x000fca0000010802 */
[----:B------:R2:W-:Y:S01]  /*4f80*/  MUFU.EX2 R124, R3 ;  /* 0x00000003007c7308 */ /* 0x0005e20000000800 */
[----:B------:R-:W-:Y:S08]  /*4f90*/  HMMA.16816.F32.BF16 R88, R4, R60, R48 ;  /* 0x0000003c0458723c */ /* 0x000ff00000041830 */
[----:B------:R-:W-:Y:S01]  /*4fa0*/  HMMA.16816.F32.BF16 R48, R8, R58, RZ ;  /* 0x0000003a0830723c */ /* 0x000fe200000418ff */
[----:B------:R-:W3:Y:S01]  /*4fb0*/  LDSM.16.MT88.4 R56, [R217+0x3800] ;  /* 0x00380000d938783b */ /* 0x000ee20000004200 */
[----:B--2---:R-:W-:-:S06]  /*4fc0*/  FFMA.FTZ R3, R83, c[0x0][0x2d0], -R2 ;  /* 0x0000b40053037a23 */ /* 0x004fcc0000010802 */
[C---:B-1----:R-:W-:Y:S08]  /*4fd0*/  HMMA.16816.F32.BF16 R204, R4.reuse, R24, R20 ;  /* 0x0000001804cc723c */ /* 0x042ff00000041814 */
[----:B------:R-:W-:Y:S01]  /*4fe0*/  HMMA.16816.F32.BF16 R192, R4, R26, R16 ;  /* 0x0000001a04c0723c */ /* 0x000fe20000041810 */
[----:B------:R-:W-:Y:S07]  /*4ff0*/  LDSM.16.MT88.4 R24, [R221+0x3000] ;  /* 0x00300000dd18783b */ /* 0x000fee0000004200 */
[C---:B------:R-:W-:Y:S08]  /*5000*/  HMMA.16816.F32.BF16 R20, R8.reuse, R32, RZ ;  /* 0x000000200814723c */ /* 0x040ff000000418ff */
[----:B------:R-:W-:Y:S01]  /*5010*/  HMMA.16816.F32.BF16 R16, R8, R34, RZ ;  /* 0x000000220810723c */ /* 0x000fe200000418ff */
[----:B------:R-:W1:Y:S07]  /*5020*/  LDSM.16.MT88.4 R32, [R218+0x3800] ;  /* 0x00380000da20783b */ /* 0x000e6e0000004200 */
[C---:B------:R-:W-:Y:S01]  /*5030*/  HMMA.16816.F32.BF16 R208, R4.reuse, R28, R40 ;  /* 0x0000001c04d0723c */ /* 0x040fe20000041828 */
[----:B------:R-:W2:Y:S07]  /*5040*/  LDSM.16.MT88.4 R40, [R220+0x3000] ;  /* 0x00300000dc28783b */ /* 0x000eae0000004200 */
[C---:B------:R-:W-:Y:S01]  /*5050*/  HMMA.16816.F32.BF16 R196, R4.reuse, R30, R36 ;  /* 0x0000001e04c4723c */ /* 0x040fe20000041824 */
[----:B------:R-:W4:Y:S07]  /*5060*/  LDSM.16.MT88.4 R36, [R217+0x6000] ;  /* 0x00600000d924783b */ /* 0x000f2e0000004200 */
[----:B------:R-:W-:Y:S08]  /*5070*/  HMMA.16816.F32.BF16 R200, R4, R44, R12 ;  /* 0x0000002c04c8723c */ /* 0x000ff0000004180c */
[----:B------:R-:W-:Y:S08]  /*5080*/  HMMA.16816.F32.BF16 R12, R8, R64, RZ ;  /* 0x00000040080c723c */ /* 0x000ff000000418ff */
[C---:B------:R-:W-:Y:S01]  /*5090*/  HMMA.16816.F32.BF16 R84, R4.reuse, R62, R52 ;  /* 0x0000003e0454723c */ /* 0x040fe20000041834 */
[----:B------:R-:W-:Y:S04]  /*50a0*/  LDSM.16.MT88.4 R60, [R220+0x3800] ;  /* 0x00380000dc3c783b */ /* 0x000fe80000004200 */
[----:B------:R-:W-:Y:S03]  /*50b0*/  LDSM.16.MT88.4 R52, [R218+0x6000] ;  /* 0x00600000da34783b */ /* 0x000fe60000004200 */
[----:B------:R-:W-:Y:S01]  /*50c0*/  HMMA.16816.F32.BF16 R188, R4, R46, R48 ;  /* 0x0000002e04bc723c */ /* 0x000fe20000041830 */
[----:B------:R-:W2:Y:S04]  /*50d0*/  LDSM.16.MT88.4 R44, [R221+0x3800] ;  /* 0x00380000dd2c783b */ /* 0x000ea80000004200 */
[----:B------:R-:W-:Y:S03]  /*50e0*/  LDSM.16.MT88.4 R48, [R220+0x6000] ;  /* 0x00600000dc30783b */ /* 0x000fe60000004200 */
[----:B------:R-:W-:Y:S01]  /*50f0*/  HMMA.16816.F32.BF16 R28, R8, R66, RZ ;  /* 0x00000042081c723c */ /* 0x000fe200000418ff */
[----:B------:R-:W-:Y:S07]  /*5100*/  LDSM.16.MT88.4 R64, [R221+0x6800] ;  /* 0x00680000dd40783b */ /* 0x000fee0000004200 */
[C---:B---3--:R-:W-:Y:S08]  /*5110*/  HMMA.16816.F32.BF16 R184, R4.reuse, R56, R20 ;  /* 0x0000003804b8723c */ /* 0x048ff00000041814 */
[C---:B------:R-:W-:Y:S01]  /*5120*/  HMMA.16816.F32.BF16 R180, R4.reuse, R58, R16 ;  /* 0x0000003a04b4723c */ /* 0x040fe20000041810 */
[----:B------:R-:W3:Y:S07]  /*5130*/  LDSM.16.MT88.4 R56, [R217+0x6800] ;  /* 0x00680000d938783b */ /* 0x000eee0000004200 */
[----:B-1----:R-:W-:Y:S08]  /*5140*/  HMMA.16816.F32.BF16 R176, R4, R32, R12 ;  /* 0x0000002004b0723c */ /* 0x002ff0000004180c */
[C---:B------:R-:W-:Y:S08]  /*5150*/  HMMA.16816.F32.BF16 R16, R8.reuse, R26, RZ ;  /* 0x0000001a0810723c */ /* 0x040ff000000418ff */
[C---:B--2---:R-:W-:Y:S08]  /*5160*/  HMMA.16816.F32.BF16 R12, R8.reuse, R40, RZ ;  /* 0x00000028080c723c */ /* 0x044ff000000418ff */
[----:B------:R-:W-:Y:S08]  /*5170*/  HMMA.16816.F32.BF16 R20, R8, R24, RZ ;  /* 0x000000180814723c */ /* 0x000ff000000418ff */
[----:B------:R-:W-:Y:S08]  /*5180*/  HMMA.16816.F32.BF16 R164, R4, R34, R28 ;  /* 0x0000002204a4723c */ /* 0x000ff0000004181c */
[C---:B------:R-:W-:Y:S01]  /*5190*/  HMMA.16816.F32.BF16 R32, R8.reuse, R42, RZ ;  /* 0x0000002a0820723c */ /* 0x040fe200000418ff */
[----:B------:R-:W1:Y:S07]  /*51a0*/  LDSM.16.MT88.4 R40, [R218+0x6800] ;  /* 0x00680000da28783b */ /* 0x000e6e0000004200 */
[----:B----4-:R-:W-:Y:S08]  /*51b0*/  HMMA.16816.F32.BF16 R28, R8, R36, RZ ;  /* 0x00000024081c723c */ /* 0x010ff000000418ff */
[C---:B------:R-:W-:Y:S08]  /*51c0*/  HMMA.16816.F32.BF16 R152, R4.reuse, R46, R16 ;  /* 0x0000002e0498723c */ /* 0x040ff00000041810 */
[C---:B------:R-:W-:Y:S07]  /*51d0*/  HMMA.16816.F32.BF16 R156, R4.reuse, R60, R12 ;  /* 0x0000003c049c723c */ /* 0x040fee000004180c */
[----:B------:R-:W-:Y:S01]  /*51e0*/  MOV R60, R99 ;  /* 0x00000063003c7202 */ /* 0x000fe20000000f00 */
[----:B------:R-:W-:Y:S01]  /*51f0*/  HMMA.16816.F32.BF16 R160, R4, R44, R20 ;  /* 0x0000002c04a0723c */ /* 0x000fe20000041814 */
[----:B------:R-:W-:-:S07]  /*5200*/  IMAD.MOV.U32 R61, RZ, RZ, R117 ;  /* 0x000000ffff3d7224 */ /* 0x000fce00078e0075 */
[C---:B------:R-:W-:Y:S08]  /*5210*/  HMMA.16816.F32.BF16 R16, R8.reuse, R54, RZ ;  /* 0x000000360810723c */ /* 0x040ff000000418ff */
[C---:B------:R-:W-:Y:S07]  /*5220*/  HMMA.16816.F32.BF16 R12, R8.reuse, R68, RZ ;  /* 0x00000044080c723c */ /* 0x040fee00000418ff */
[----:B------:R-:W-:Y:S01]  /*5230*/  IMAD.MOV.U32 R69, RZ, RZ, R98 ;  /* 0x000000ffff457224 */ /* 0x000fe200078e0062 */
[----:B------:R-:W-:Y:S01]  /*5240*/  HMMA.16816.F32.BF16 R20, R8, R52, RZ ;  /* 0x000000340814723c */ /* 0x000fe200000418ff */
[----:B------:R-:W-:-:S07]  /*5250*/  IMAD.MOV.U32 R68, RZ, RZ, R97 ;  /* 0x000000ffff447224 */ /* 0x000fce00078e0061 */
[----:B------:R-:W-:Y:S01]  /*5260*/  HMMA.16816.F32.BF16 R140, R4, R62, R32 ;  /* 0x0000003e048c723c */ /* 0x000fe20000041820 */
[----:B------:R-:W2:Y:S06]  /*5270*/  LDSM.16.MT88.4 R32, [R220+0x6800] ;  /* 0x00680000dc20783b */ /* 0x000eac0000004200 */
[----:B------:R-:W-:Y:S01]  /*5280*/  MOV R63, R96 ;  /* 0x00000060003f7202 */ /* 0x000fe20000000f00 */
[----:B------:R-:W-:Y:S01]  /*5290*/  HMMA.16816.F32.BF16 R24, R8, R38, RZ ;  /* 0x000000260818723c */ /* 0x000fe200000418ff */
[----:B------:R-:W-:Y:S01]  /*52a0*/  LDSM.16.MT88.4 R36, [R218+0x9000] ;  /* 0x00900000da24783b */ /* 0x000fe20000004200 */
[----:B------:R-:W-:-:S06]  /*52b0*/  MOV R62, R114 ;  /* 0x00000072003e7202 */ /* 0x000fcc0000000f00 */
[C---:B---3--:R-:W-:Y:S01]  /*52c0*/  HMMA.16816.F32.BF16 R148, R4.reuse, R56, R28 ;  /* 0x000000380494723c */ /* 0x048fe2000004181c */
[----:B------:R-:W3:Y:S06]  /*52d0*/  LDSM.16.MT88.4 R28, [R217+0x9000] ;  /* 0x00900000d91c783b */ /* 0x000eec0000004200 */
[----:B------:R-:W-:Y:S01]  /*52e0*/  IMAD.MOV.U32 R57, RZ, RZ, R115 ;  /* 0x000000ffff397224 */ /* 0x000fe200078e0073 */
[----:B-1----:R-:W-:Y:S01]  /*52f0*/  HMMA.16816.F32.BF16 R96, R4, R42, R16 ;  /* 0x0000002a0460723c */ /* 0x002fe20000041810 */
[----:B------:R-:W-:-:S06]  /*5300*/  IMAD.MOV.U32 R56, RZ, RZ, R113 ;  /* 0x000000ffff387224 */ /* 0x000fcc00078e0071 */
[----:B------:R-:W-:Y:S01]  /*5310*/  IMAD.MOV.U32 R43, RZ, RZ, R116 ;  /* 0x000000ffff2b7224 */ /* 0x000fe200078e0074 */
[----:B------:R-:W-:Y:S01]  /*5320*/  HMMA.16816.F32.BF16 R168, R4, R64, R12 ;  /* 0x0000004004a8723c */ /* 0x000fe2000004180c */
[----:B------:R-:W-:-:S06]  /*5330*/  IMAD.MOV.U32 R42, RZ, RZ, R110 ;  /* 0x000000ffff2a7224 */ /* 0x000fcc00078e006e */
[----:B------:R-:W-:Y:S01]  /*5340*/  IMAD.MOV.U32 R65, RZ, RZ, R109 ;  /* 0x000000ffff417224 */ /* 0x000fe200078e006d */
[----:B------:R-:W-:Y:S01]  /*5350*/  HMMA.16816.F32.BF16 R144, R4, R40, R20 ;  /* 0x000000280490723c */ /* 0x000fe20000041814 */
[----:B------:R-:W-:-:S06]  /*5360*/  MOV R64, R108 ;  /* 0x0000006c00407202 */ /* 0x000fcc0000000f00 */
[----:B------:R-:W-:Y:S01]  /*5370*/  IMAD.MOV.U32 R40, RZ, RZ, R118 ;  /* 0x000000ffff287224 */ /* 0x000fe200078e0076 */
[C---:B------:R-:W-:Y:S08]  /*5380*/  HMMA.16816.F32.BF16 R16, R8.reuse, R48, RZ ;  /* 0x000000300810723c */ /* 0x040ff000000418ff */
[C---:B------:R-:W-:Y:S08]  /*5390*/  HMMA.16816.F32.BF16 R12, R8.reuse, R50, RZ ;  /* 0x00000032080c723c */ /* 0x040ff000000418ff */
[----:B------:R-:W-:Y:S07]  /*53a0*/  HMMA.16816.F32.BF16 R20, R8, R70, RZ ;  /* 0x000000460814723c */ /* 0x000fee00000418ff */
[----:B------:R-:W-:Y:S01]  /*53b0*/  IMAD.MOV.U32 R71, RZ, RZ, R107 ;  /* 0x000000ffff477224 */ /* 0x000fe200078e006b */
[----:B------:R-:W-:Y:S01]  /*53c0*/  HMMA.16816.F32.BF16 R92, R4, R58, R24 ;  /* 0x0000003a045c723c */ /* 0x000fe20000041818 */
[----:B------:R-:W1:Y:S01]  /*53d0*/  LDSM.16.MT88.4 R24, [R217+0x9800] ;  /* 0x00980000d918783b */ /* 0x000e620000004200 */
[----:B------:R-:W-:-:S05]  /*53e0*/  IMAD.MOV.U32 R70, RZ, RZ, R106 ;  /* 0x000000ffff467224 */ /* 0x000fca00078e006a */
[----:B------:R-:W-:Y:S01]  /*53f0*/  IMAD.MOV.U32 R59, RZ, RZ, R112 ;  /* 0x000000ffff3b7224 */ /* 0x000fe200078e0070 */
[----:B--2---:R-:W-:Y:S01]  /*5400*/  HMMA.16816.F32.BF16 R136, R4, R32, R16 ;  /* 0x000000200488723c */ /* 0x004fe20000041810 */
[----:B------:R-:W-:-:S07]  /*5410*/  MOV R58, R111 ;  /* 0x0000006f003a7202 */ /* 0x000fce0000000f00 */
[C---:B------:R-:W-:Y:S01]  /*5420*/  HMMA.16816.F32.BF16 R132, R4.reuse, R34, R12 ;  /* 0x000000220484723c */ /* 0x040fe2000004180c */
[----:B------:R-:W2:Y:S07]  /*5430*/  LDSM.16.MT88.4 R32, [R218+0x9800] ;  /* 0x00980000da20783b */ /* 0x000eae0000004200 */
[----:B------:R-:W-:Y:S07]  /*5440*/  HMMA.16816.F32.BF16 R120, R4, R66, R20 ;  /* 0x000000420478723c */ /* 0x000fee0000041814 */
[----:B------:R-:W-:Y:S01]  /*5450*/  MOV R67, R105 ;  /* 0x0000006900437202 */ /* 0x000fe20000000f00 */
[----:B---3--:R-:W-:Y:S01]  /*5460*/  HMMA.16816.F32.BF16 R20, R8, R28, RZ ;  /* 0x0000001c0814723c */ /* 0x008fe200000418ff */
[----:B------:R-:W-:-:S06]  /*5470*/  IMAD.MOV.U32 R66, RZ, RZ, R104 ;  /* 0x000000ffff427224 */ /* 0x000fcc00078e0068 */
[----:B------:R-:W-:Y:S01]  /*5480*/  IMAD.MOV.U32 R29, RZ, RZ, R103 ;  /* 0x000000ffff1d7224 */ /* 0x000fe200078e0067 */
[C---:B------:R-:W-:Y:S07]  /*5490*/  HMMA.16816.F32.BF16 R12, R8.reuse, R36, RZ ;  /* 0x00000024080c723c */ /* 0x040fee00000418ff */
[----:B------:R-:W-:Y:S01]  /*54a0*/  MOV R37, R102 ;  /* 0x0000006600257202 */ /* 0x000fe20000000f00 */
[----:B------:R-:W-:Y:S01]  /*54b0*/  HMMA.16816.F32.BF16 R16, R8, R30, RZ ;  /* 0x0000001e0810723c */ /* 0x000fe200000418ff */
[----:B------:R-:W-:Y:S01]  /*54c0*/  IMAD.MOV.U32 R36, RZ, RZ, R101 ;  /* 0x000000ffff247224 */ /* 0x000fe200078e0065 */
[----:B------:R3:W4:Y:S06]  /*54d0*/  MUFU.EX2 R31, R3 ;  /* 0x00000003001f7308 */ /* 0x00072c0000000800 */
[C---:B-1----:R-:W-:Y:S01]  /*54e0*/  HMMA.16816.F32.BF16 R128, R4.reuse, R24, R20 ;  /* 0x000000180480723c */ /* 0x042fe20000041814 */
[----:B------:R-:W1:Y:S06]  /*54f0*/  LDSM.16.MT88.4 R20, [R221+0x9000] ;  /* 0x00900000dd14783b */ /* 0x000e6c0000004200 */
[----:B------:R-:W-:Y:S01]  /*5500*/  IMAD.MOV.U32 R25, RZ, RZ, R100 ;  /* 0x000000ffff197224 */ /* 0x000fe200078e0064 */
[----:B--2---:R-:W-:Y:S01]  /*5510*/  HMMA.16816.F32.BF16 R112, R4, R32, R12 ;  /* 0x000000200470723c */ /* 0x004fe2000004180c */
[----:B------:R-:W-:Y:S01]  /*5520*/  MOV R24, R78 ;  /* 0x0000004e00187202 */ /* 0x000fe20000000f00 */
[----:B---3--:R-:W-:-:S04]  /*5530*/  FFMA.FTZ R3, R82, c[0x0][0x2d0], -R2 ;  /* 0x0000b40052037a23 */ /* 0x008fc80000010802 */
[----:B------:R2:W-:Y:S02]  /*5540*/  MUFU.EX2 R225, R3 ;  /* 0x0000000300e17308 */ /* 0x0005e40000000800 */
[----:B------:R-:W-:Y:S08]  /*5550*/  HMMA.16816.F32.BF16 R12, R8, R38, RZ ;  /* 0x00000026080c723c */ /* 0x000ff000000418ff */
[----:B------:R-:W-:Y:S01]  /*5560*/  HMMA.16816.F32.BF16 R116, R4, R26, R16 ;  /* 0x0000001a0474723c */ /* 0x000fe20000041810 */
[----:B------:R-:W3:Y:S01]  /*5570*/  LDSM.16.MT88.4 R16, [R221+0x9800] ;  /* 0x00980000dd10783b */ /* 0x000ee20000004200 */
[----:B--2---:R-:W-:-:S04]  /*5580*/  FFMA.FTZ R3, R81, c[0x0][0x2d0], -R2 ;  /* 0x0000b40051037a23 */ /* 0x004fc80000010802 */
[----:B------:R2:W-:Y:S10]  /*5590*/  MUFU.EX2 R226, R3 ;  /* 0x0000000300e27308 */ /* 0x0005f40000000800 */
[----:B------:R-:W-:Y:S08]  /*55a0*/  HMMA.16816.F32.BF16 R108, R4, R34, R12 ;  /* 0x00000022046c723c */ /* 0x000ff0000004180c */
[----:B-1----:R-:W-:Y:S01]  /*55b0*/  HMMA.16816.F32.BF16 R12, R8, R20, RZ ;  /* 0x00000014080c723c */ /* 0x002fe200000418ff */
[----:B--2---:R-:W-:-:S04]  /*55c0*/  FFMA.FTZ R3, R77, c[0x0][0x2d0], -R0 ;  /* 0x0000b4004d037a23 */ /* 0x004fc80000010800 */
[----:B------:R1:W-:Y:S02]  /*55d0*/  MUFU.EX2 R28, R3 ;  /* 0x00000003001c7308 */ /* 0x0003e40000000800 */
[--C-:B-1----:R-:W-:Y:S11]  /*55e0*/  FFMA.FTZ R3, R76, c[0x0][0x2d0], -R0.reuse ;  /* 0x0000b4004c037a23 */ /* 0x102ff60000010800 */
[----:B------:R-:W-:Y:S06]  /*55f0*/  @!UPT UIADD3 URZ, URZ, URZ, URZ ;  /* 0x0000003f3f3ff290 */ /* 0x000fec000fffe03f */
[----:B---3--:R-:W-:Y:S01]  /*5600*/  HMMA.16816.F32.BF16 R104, R4, R16, R12 ;  /* 0x000000100468723c */ /* 0x008fe2000004180c */
[----:B------:R1:W2:Y:S07]  /*5610*/  MUFU.EX2 R78, R3 ;  /* 0x00000003004e7308 */ /* 0x0002ae0000000800 */
[----:B------:R-:W-:Y:S01]  /*5620*/  HMMA.16816.F32.BF16 R12, R8, R22, RZ ;  /* 0x00000016080c723c */ /* 0x000fe200000418ff */
[----:B-1----:R-:W-:-:S04]  /*5630*/  FFMA.FTZ R3, R75, c[0x0][0x2d0], -R0 ;  /* 0x0000b4004b037a23 */ /* 0x002fc80000010800 */
[----:B------:R1:W-:Y:S11]  /*5640*/  MUFU.EX2 R30, R3 ;  /* 0x00000003001e7308 */ /* 0x0003f60000000800 */
[----:B------:R-:W-:Y:S08]  /*5650*/  @!UPT UIADD3 URZ, URZ, URZ, URZ ;  /* 0x0000003f3f3ff290 */ /* 0x000ff0000fffe03f */
[----:B------:R-:W-:Y:S01]  /*5660*/  HMMA.16816.F32.BF16 R100, R4, R18, R12 ;  /* 0x000000120464723c */ /* 0x000fe2000004180c */
[----:B------:R-:W3:Y:S01]  /*5670*/  LDSM.16.MT88.4 R12, [R220+0x9000] ;  /* 0x00900000dc0c783b */ /* 0x000ee20000004200 */
[----:B-1----:R-:W-:-:S04]  /*5680*/  FFMA.FTZ R3, R74, c[0x0][0x2d0], -R0 ;  /* 0x0000b4004a037a23 */ /* 0x002fc80000010800 */
[----:B------:R1:W1:Y:S02]  /*5690*/  MUFU.EX2 R41, R3 ;  /* 0x0000000300297308 */ /* 0x0002640000000800 */
[----:B-1----:R-:W-:-:S04]  /*56a0*/  IMAD.MOV.U32 R3, RZ, RZ, R61 ;  /* 0x000000ffff037224 */ /* 0x002fc800078e003d */
[----:B------:R-:W-:Y:S01]  /*56b0*/  FFMA.FTZ R3, R3, c[0x0][0x2d0], -R2 ;  /* 0x0000b40003037a23 */ /* 0x000fe20000010802 */
[C---:B---3--:R-:W-:Y:S08]  /*56c0*/  HMMA.16816.F32.BF16 R16, R8.reuse, R12, RZ ;  /* 0x0000000c0810723c */ /* 0x048ff000000418ff */
[----:B------:R-:W-:Y:S01]  /*56d0*/  HMMA.16816.F32.BF16 R8, R8, R14, RZ ;  /* 0x0000000e0808723c */ /* 0x000fe200000418ff */
[----:B------:R-:W1:Y:S11]  /*56e0*/  LDSM.16.MT88.4 R12, [R220+0x9800] ;  /* 0x00980000dc0c783b */ /* 0x000e760000004200 */
[----:B------:R-:W-:Y:S04]  /*56f0*/  @!UPT UIADD3 URZ, URZ, URZ, URZ ;  /* 0x0000003f3f3ff290 */ /* 0x000fe8000fffe03f */
[C---:B-1----:R-:W-:Y:S08]  /*5700*/  HMMA.16816.F32.BF16 R52, R4.reuse, R12, R16 ;  /* 0x0000000c0434723c */ /* 0x042ff00000041810 */
[----:B------:R-:W-:Y:S01]  /*5710*/  HMMA.16816.F32.BF16 R12, R4, R14, R8 ;  /* 0x0000000e040c723c */ /* 0x000fe20000041808 */
[----:B------:R-:W1:Y:S06]  /*5720*/  LDSM.16.MT88.4 R8, [R217+0x1000] ;  /* 0x00100000d908783b */ /* 0x000e6c0000004200 */
[----:B----4-:R-:W-:-:S02]  /*5730*/  F2FP.BF16.PACK_AB R4, R31, R124 ;  /* 0x0000007c1f04723e */ /* 0x010fc400000010ff */
[----:B--2---:R-:W-:Y:S02]  /*5740*/  F2FP.BF16.PACK_AB R5, R78, R28 ;  /* 0x0000001c4e05723e */ /* 0x004fe400000010ff */
[----:B------:R-:W-:Y:S02]  /*5750*/  F2FP.BF16.PACK_AB R6, R226, R225 ;  /* 0x000000e1e206723e */ /* 0x000fe400000010ff */
[----:B------:R-:W-:-:S07]  /*5760*/  F2FP.BF16.PACK_AB R7, R41, R30 ;  /* 0x0000001e2907723e */ /* 0x000fce00000010ff */
[C---:B-1----:R-:W-:Y:S08]  /*5770*/  HMMA.16816.F32.BF16 R88, R4.reuse, R8, R88 ;  /* 0x000000080458723c */ /* 0x042ff00000041858 */
[C---:B------:R-:W-:Y:S01]  /*5780*/  HMMA.16816.F32.BF16 R48, R4.reuse, R10, R84 ;  /* 0x0000000a0430723c */ /* 0x040fe20000041854 */
[----:B------:R-:W1:Y:S07]  /*5790*/  LDSM.16.MT88.4 R8, [R218+0x1000] ;  /* 0x00100000da08783b */ /* 0x000e6e0000004200 */
        /* <DEDUP_REMOVED lines=8> */
[----:B------:R-:W-:Y:S01]  /*5820*/  MOV R197, R40 ;  /* 0x0000002800c57202 */ /* 0x000fe20000000f00 */
[----:B------:R-:W-:Y:S01]  /*5830*/  IMAD.MOV.U32 R196, RZ, RZ, R24 ;  /* 0x000000ffffc47224 */ /* 0x000fe200078e0018 */
[----:B------:R-:W-:Y:S01]  /*5840*/  MOV R198, R67 ;  /* 0x0000004300c67202 */ /* 0x000fe20000000f00 */
[----:B------:R-:W-:Y:S02]  /*5850*/  IMAD.MOV.U32 R208, RZ, RZ, R25 ;  /* 0x000000ffffd07224 */ /* 0x000fe400078e0019 */
[----:B------:R-:W-:Y:S01]  /*5860*/  IMAD.MOV.U32 R199, RZ, RZ, R66 ;  /* 0x000000ffffc77224 */ /* 0x000fe200078e0042 */
[C---:B-1----:R-:W-:Y:S07]  /*5870*/  HMMA.16816.F32.BF16 R80, R4.reuse, R8, R204 ;  /* 0x000000080450723c */ /* 0x042fee00000418cc */
[----:B------:R-:W-:Y:S01]  /*5880*/  IMAD.MOV.U32 R205, RZ, RZ, R43 ;  /* 0x000000ffffcd7224 */ /* 0x000fe200078e002b */
[----:B------:R-:W-:Y:S01]  /*5890*/  MOV R207, R62 ;  /* 0x0000003e00cf7202 */ /* 0x000fe20000000f00 */
[----:B------:R-:W-:Y:S01]  /*58a0*/  IMAD.MOV.U32 R204, RZ, RZ, R41 ;  /* 0x000000ffffcc7224 */ /* 0x000fe200078e0029 */
[----:B------:R-:W-:Y:S01]  /*58b0*/  MOV R206, R59 ;  /* 0x0000003b00ce7202 */ /* 0x000fe20000000f00 */
[----:B------:R-:W-:Y:S01]  /*58c0*/  HMMA.16816.F32.BF16 R40, R4, R10, R192 ;  /* 0x0000000a0428723c */ /* 0x000fe200000418c0 */
[----:B------:R-:W1:Y:S06]  /*58d0*/  LDSM.16.MT88.4 R8, [R220+0x1000] ;  /* 0x00100000dc08783b */ /* 0x000e6c0000004200 */
[----:B------:R-:W-:Y:S01]  /*58e0*/  IMAD.MOV.U32 R193, RZ, RZ, R79 ;  /* 0x000000ffffc17224 */ /* 0x000fe200078e004f */
[----:B------:R-:W-:Y:S01]  /*58f0*/  MOV R194, R31 ;  /* 0x0000001f00c27202 */ /* 0x000fe20000000f00 */
[----:B------:R-:W-:-:S02]  /*5900*/  IMAD.MOV.U32 R192, RZ, RZ, R78 ;  /* 0x000000ffffc07224 */ /* 0x000fc400078e004e */
[----:B------:R-:W-:Y:S01]  /*5910*/  IMAD.MOV.U32 R195, RZ, RZ, R30 ;  /* 0x000000ffffc37224 */ /* 0x000fe200078e001e */
[C---:B-1----:R-:W-:Y:S07]  /*5920*/  HMMA.16816.F32.BF16 R76, R4.reuse, R8, R200 ;  /* 0x00000008044c723c */ /* 0x042fee00000418c8 */
[----:B------:R-:W-:Y:S01]  /*5930*/  MOV R203, R28 ;  /* 0x0000001c00cb7202 */ /* 0x000fe20000000f00 */
[----:B------:R-:W-:Y:S01]  /*5940*/  HMMA.16816.F32.BF16 R36, R4, R10, R188 ;  /* 0x0000000a0424723c */ /* 0x000fe200000418bc */
[----:B------:R-:W1:Y:S01]  /*5950*/  LDSM.16.MT88.4 R8, [R217+0x4000] ;  /* 0x00400000d908783b */ /* 0x000e620000004200 */
[----:B------:R-:W-:-:S02]  /*5960*/  IMAD.MOV.U32 R202, RZ, RZ, R29 ;  /* 0x000000ffffca7224 */ /* 0x000fc400078e001d */
[----:B------:R-:W-:Y:S02]  /*5970*/  IMAD.MOV.U32 R201, RZ, RZ, R70 ;  /* 0x000000ffffc97224 */ /* 0x000fe400078e0046 */
[----:B------:R-:W-:Y:S01]  /*5980*/  IMAD.MOV.U32 R200, RZ, RZ, R71 ;  /* 0x000000ffffc87224 */ /* 0x000fe200078e0047 */
[----:B------:R-:W-:Y:S01]  /*5990*/  MOV R191, R64 ;  /* 0x0000004000bf7202 */ /* 0x000fe20000000f00 */
[----:B------:R-:W-:Y:S02]  /*59a0*/  IMAD.MOV.U32 R190, RZ, RZ, R65 ;  /* 0x000000ffffbe7224 */ /* 0x000fe400078e0041 */
[----:B------:R-:W-:Y:S02]  /*59b0*/  IMAD.MOV.U32 R189, RZ, RZ, R58 ;  /* 0x000000ffffbd7224 */ /* 0x000fe400078e003a */
[----:B------:R-:W-:Y:S01]  /*59c0*/  IMAD.MOV.U32 R188, RZ, RZ, R56 ;  /* 0x000000ffffbc7224 */ /* 0x000fe200078e0038 */
[C---:B-1----:R-:W-:Y:S07]  /*59d0*/  HMMA.16816.F32.BF16 R72, R4.reuse, R8, R184 ;  /* 0x000000080448723c */ /* 0x042fee00000418b8 */
[----:B------:R-:W-:Y:S01]  /*59e0*/  IMAD.MOV.U32 R185, RZ, RZ, R68 ;  /* 0x000000ffffb97224 */ /* 0x000fe200078e0044 */
[----:B------:R-:W-:Y:S01]  /*59f0*/  HMMA.16816.F32.BF16 R32, R4, R10, R180 ;  /* 0x0000000a0420723c */ /* 0x000fe200000418b4 */
[----:B------:R-:W1:Y:S01]  /*5a00*/  LDSM.16.MT88.4 R8, [R218+0x4000] ;  /* 0x00400000da08783b */ /* 0x000e620000004200 */
[----:B------:R-:W-:Y:S01]  /*5a10*/  MOV R187, R69 ;  /* 0x0000004500bb7202 */ /* 0x000fe20000000f00 */
[----:B------:R-:W-:-:S02]  /*5a20*/  IMAD.MOV.U32 R184, RZ, RZ, R60 ;  /* 0x000000ffffb87224 */ /* 0x000fc400078e003c */
[----:B------:R-:W-:Y:S02]  /*5a30*/  IMAD.MOV.U32 R186, RZ, RZ, R57 ;  /* 0x000000ffffba7224 */ /* 0x000fe400078e0039 */
[----:B------:R-:W-:Y:S01]  /*5a40*/  IMAD.MOV.U32 R183, RZ, RZ, R63 ;  /* 0x000000ffffb77224 */ /* 0x000fe200078e003f */
[C---:B-1----:R-:W-:Y:S01]  /*5a50*/  HMMA.16816.F32.BF16 R68, R4.reuse, R8, R176 ;  /* 0x000000080444723c */ /* 0x042fe200000418b0 */
[----:B------:R1:W-:Y:S06]  /*5a60*/  MUFU.EX2 R179, R3 ;  /* 0x0000000300b37308 */ /* 0x0003ec0000000800 */
[----:B------:R-:W-:Y:S01]  /*5a70*/  IMAD.MOV.U32 R178, RZ, RZ, R193 ;  /* 0x000000ffffb27224 */ /* 0x000fe200078e00c1 */
[----:B------:R-:W-:Y:S01]  /*5a80*/  HMMA.16816.F32.BF16 R28, R4, R10, R164 ;  /* 0x0000000a041c723c */ /* 0x000fe200000418a4 */
[----:B------:R-:W2:Y:S01]  /*5a90*/  LDSM.16.MT88.4 R8, [R221+0x4000] ;  /* 0x00400000dd08783b */ /* 0x000ea20000004200 */
[----:B-1----:R-:W-:-:S04]  /*5aa0*/  FFMA.FTZ R3, R183, c[0x0][0x2d0], -R2 ;  /* 0x0000b400b7037a23 */ /* 0x002fc80000010802 */
[----:B------:R1:W-:Y:S02]  /*5ab0*/  MUFU.EX2 R177, R3 ;  /* 0x0000000300b17308 */ /* 0x0003e40000000800 */
[----:B-1----:R-:W-:-:S06]  /*5ac0*/  FFMA.FTZ R3, R184, c[0x0][0x2d0], -R2 ;  /* 0x0000b400b8037a23 */ /* 0x002fcc0000010802 */
[----:B------:R1:W-:Y:S01]  /*5ad0*/  MUFU.EX2 R176, R3 ;  /* 0x0000000300b07308 */ /* 0x0003e20000000800 */
[C---:B--2---:R-:W-:Y:S08]  /*5ae0*/  HMMA.16816.F32.BF16 R64, R4.reuse, R8, R160 ;  /* 0x000000080440723c */ /* 0x044ff000000418a0 */
[----:B------:R-:W-:Y:S01]  /*5af0*/  HMMA.16816.F32.BF16 R24, R4, R10, R152 ;  /* 0x0000000a0418723c */ /* 0x000fe20000041898 */
[----:B------:R-:W2:Y:S01]  /*5b00*/  LDSM.16.MT88.4 R8, [R220+0x4000] ;  /* 0x00400000dc08783b */ /* 0x000ea20000004200 */
[----:B-1----:R-:W-:-:S06]  /*5b10*/  FFMA.FTZ R3, R185, c[0x0][0x2d0], -R2 ;  /* 0x0000b400b9037a23 */ /* 0x002fcc0000010802 */
        /* <DEDUP_REMOVED lines=24> */
[----:B------:R2:W3:Y:S02]  /*5ca0*/  MUFU.EX2 R100, R3 ;  /* 0x0000000300647308 */ /* 0x0004e40000000800 */
[----:B--2---:R-:W-:-:S02]  /*5cb0*/  FADD.FTZ R3, R175, R126 ;  /* 0x0000007eaf037221 */ /* 0x004fc40000010000 */
[----:B------:R-:W-:Y:S02]  /*5cc0*/  IMAD.MOV.U32 R175, RZ, RZ, R194 ;  /* 0x000000ffffaf7224 */ /* 0x000fe400078e00c2 */
[C---:B-1----:R-:W-:Y:S07]  /*5cd0*/  HMMA.16816.F32.BF16 R148, R4.reuse, R8, R52 ;  /* 0x000000080494723c */ /* 0x042fee0000041834 */
[----:B------:R-:W-:Y:S01]  /*5ce0*/  MOV R54, R201 ;  /* 0x000000c900367202 */ /* 0x000fe20000000f00 */
[----:B------:R-:W-:Y:S01]  /*5cf0*/  HMMA.16816.F32.BF16 R12, R4, R10, R12 ;  /* 0x0000000a040c723c */ /* 0x000fe2000004180c */
[----:B------:R-:W1:Y:S01]  /*5d00*/  LDSM.16.MT88.4 R8, [R217+0x1800] ;  /* 0x00180000d908783b */ /* 0x000e620000004200 */
[----:B------:R-:W-:Y:S01]  /*5d10*/  IMAD.MOV.U32 R55, RZ, RZ, R202 ;  /* 0x000000ffff377224 */ /* 0x000fe200078e00ca */
[----:B------:R-:W-:Y:S01]  /*5d20*/  MOV R53, R190 ;  /* 0x000000be00357202 */ /* 0x000fe20000000f00 */
[----:B------:R-:W-:-:S03]  /*5d30*/  IMAD.MOV.U32 R52, RZ, RZ, R191 ;  /* 0x000000ffff347224 */ /* 0x000fc600078e00bf */
[--C-:B------:R-:W-:Y:S01]  /*5d40*/  FFMA.FTZ R4, R186, c[0x0][0x2d0], -R0.reuse ;  /* 0x0000b400ba047a23 */ /* 0x100fe20000010800 */
[----:B---3--:R-:W-:Y:S01]  /*5d50*/  F2FP.BF16.PACK_AB R6, R100, R176 ;  /* 0x000000b06406723e */ /* 0x008fe200000010ff */
[----:B------:R-:W-:Y:S02]  /*5d60*/  FADD.FTZ R5, R214, R125 ;  /* 0x0000007dd6057221 */ /* 0x000fe40000010000 */
[----:B------:R2:W-:Y:S02]  /*5d70*/  MUFU.EX2 R106, R4 ;  /* 0x00000004006a7308 */ /* 0x0005e40000000800 */
[----:B------:R-:W-:Y:S02]  /*5d80*/  FADD.FTZ R5, R213, R5 ;  /* 0x00000005d5057221 */ /* 0x000fe40000010000 */
[----:B--2---:R-:W-:Y:S02]  /*5d90*/  FADD.FTZ R4, R127, R3 ;  /* 0x000000037f047221 */ /* 0x004fe40000010000 */
[----:B------:R-:W-:-:S02]  /*5da0*/  FFMA.FTZ R3, R187, c[0x0][0x2d0], -R0 ;  /* 0x0000b400bb037a23 */ /* 0x000fc40000010800 */
[----:B------:R-:W-:Y:S02]  /*5db0*/  FADD.FTZ R4, R212, R4 ;  /* 0x00000004d4047221 */ /* 0x000fe40000010000 */
[----:B------:R2:W3:Y:S02]  /*5dc0*/  MUFU.EX2 R101, R3 ;  /* 0x0000000300657308 */ /* 0x0004e40000000800 */
[----:B------:R-:W-:Y:S01]  /*5dd0*/  FADD.FTZ R126, R174, R4 ;  /* 0x00000004ae7e7221 */ /* 0x000fe20000010000 */
[----:B------:R-:W-:Y:S02]  /*5de0*/  F2FP.BF16.PACK_AB R4, R177, R179 ;  /* 0x000000b3b104723e */ /* 0x000fe400000010ff */
[----:B------:R-:W-:Y:S01]  /*5df0*/  MOV R174, R195 ;  /* 0x000000c300ae7202 */ /* 0x000fe20000000f00 */
[----:B--2---:R-:W-:-:S04]  /*5e00*/  FFMA.FTZ R3, R188, c[0x0][0x2d0], -R0 ;  /* 0x0000b400bc037a23 */ /* 0x004fc80000010800 */
[----:B------:R2:W-:Y:S02]  /*5e10*/  MUFU.EX2 R125, R3 ;  /* 0x00000003007d7308 */ /* 0x0005e40000000800 */
[----:B--2---:R-:W-:-:S06]  /*5e20*/  FFMA.FTZ R3, R189, c[0x0][0x2d0], -R0 ;  /* 0x0000b400bd037a23 */ /* 0x004fcc0000010800 */
[----:B------:R2:W4:Y:S02]  /*5e30*/  MUFU.EX2 R102, R3 ;  /* 0x0000000300667308 */ /* 0x0005240000000800 */
[----:B--2---:R-:W-:Y:S01]  /*5e40*/  FADD.FTZ R3, R252, R5 ;  /* 0x00000005fc037221 */ /* 0x004fe20000010000 */
[----:B---3--:R-:W-:Y:S01]  /*5e50*/  F2FP.BF16.PACK_AB R5, R101, R106 ;  /* 0x0000006a6505723e */ /* 0x008fe200000010ff */
[----:B------:R-:W-:Y:S01]  /*5e60*/  IMAD.MOV.U32 R252, RZ, RZ, R204 ;  /* 0x000000fffffc7224 */ /* 0x000fe200078e00cc */
[----:B----4-:R-:W-:Y:S01]  /*5e70*/  F2FP.BF16.PACK_AB R7, R102, R125 ;  /* 0x0000007d6607723e */ /* 0x010fe200000010ff */
[----:B------:R-:W-:Y:S01]  /*5e80*/  FADD.FTZ R127, R215, R3 ;  /* 0x00000003d77f7221 */ /* 0x000fe20000010000 */
[----:B------:R-:W-:-:S05]  /*5e90*/  MOV R3, R205 ;  /* 0x000000cd00037202 */ /* 0x000fca0000000f00 */
[----:B-1----:R-:W-:Y:S01]  /*5ea0*/  HMMA.16816.F32.BF16 R180, R4, R8, R88 ;  /* 0x0000000804b4723c */ /* 0x002fe20000041858 */
[----:B------:R-:W-:-:S07]  /*5eb0*/  FFMA.FTZ R3, R3, c[0x0][0x2d0], -R2 ;  /* 0x0000b40003037a23 */ /* 0x000fce0000010802 */
[C---:B------:R-:W-:Y:S01]  /*5ec0*/  HMMA.16816.F32.BF16 R88, R4.reuse, R10, R48 ;  /* 0x0000000a0458723c */ /* 0x040fe20000041830 */
[----:B------:R-:W1:Y:S06]  /*5ed0*/  LDSM.16.MT88.4 R8, [R218+0x1800] ;  /* 0x00180000da08783b */ /* 0x000e6c0000004200 */
[----:B------:R-:W-:Y:S01]  /*5ee0*/  IMAD.MOV.U32 R48, RZ, RZ, R101 ;  /* 0x000000ffff307224 */ /* 0x000fe200078e0065 */
[----:B------:R-:W-:Y:S01]  /*5ef0*/  MOV R49, R192 ;  /* 0x000000c000317202 */ /* 0x000fe20000000f00 */
[----:B------:R-:W-:Y:S02]  /*5f00*/  IMAD.MOV.U32 R51, RZ, RZ, R200 ;  /* 0x000000ffff337224 */ /* 0x000fe400078e00c8 */
[----:B------:R-:W-:Y:S01]  /*5f10*/  IMAD.MOV.U32 R50, RZ, RZ, R203 ;  /* 0x000000ffff327224 */ /* 0x000fe200078e00cb */
[C---:B-1----:R-:W-:Y:S08]  /*5f20*/  HMMA.16816.F32.BF16 R84, R4.reuse, R8, R84 ;  /* 0x000000080454723c */ /* 0x042ff00000041854 */
[----:B------:R-:W-:Y:S01]  /*5f30*/  HMMA.16816.F32.BF16 R212, R4, R10, R44 ;  /* 0x0000000a04d4723c */ /* 0x000fe2000004182c */
[----:B------:R-:W1:Y:S06]  /*5f40*/  LDSM.16.MT88.4 R8, [R221+0x1800] ;  /* 0x00180000dd08783b */ /* 0x000e6c0000004200 */
[----:B------:R-:W-:Y:S01]  /*5f50*/  MOV R47, R208 ;  /* 0x000000d0002f7202 */ /* 0x000fe20000000f00 */
[----:B------:R-:W-:Y:S01]  /*5f60*/  IMAD.MOV.U32 R46, RZ, RZ, R209 ;  /* 0x000000ffff2e7224 */ /* 0x000fe200078e00d1 */
[----:B------:R-:W-:Y:S01]  /*5f70*/  MOV R44, R211 ;  /* 0x000000d3002c7202 */ /* 0x000fe20000000f00 */
[----:B------:R-:W-:-:S06]  /*5f80*/  IMAD.MOV.U32 R45, RZ, RZ, R210 ;  /* 0x000000ffff2d7224 */ /* 0x000fcc00078e00d2 */
[----:B------:R-:W-:Y:S01]  /*5f90*/  IMAD.MOV.U32 R104, RZ, RZ, R87 ;  /* 0x000000ffff687224 */ /* 0x000fe200078e0057 */
[----:B------:R-:W-:Y:S01]  /*5fa0*/  MOV R103, R84 ;  /* 0x0000005400677202 */ /* 0x000fe20000000f00 */
[----:B------:R-:W-:Y:S02]  /*5fb0*/  IMAD.MOV.U32 R101, RZ, RZ, R85 ;  /* 0x000000ffff657224 */ /* 0x000fe400078e0055 */
[----:B------:R-:W-:Y:S02]  /*5fc0*/  IMAD.MOV.U32 R87, RZ, RZ, R206 ;  /* 0x000000ffff577224 */ /* 0x000fe400078e00ce */
[----:B------:R-:W-:Y:S02]  /*5fd0*/  IMAD.MOV.U32 R85, RZ, RZ, R207 ;  /* 0x000000ffff557224 */ /* 0x000fe400078e00cf */
[----:B------:R-:W-:Y:S02]  /*5fe0*/  IMAD.MOV.U32 R84, RZ, RZ, R196 ;  /* 0x000000ffff547224 */ /* 0x000fe400078e00c4 */
[----:B------:R-:W-:Y:S01]  /*5ff0*/  IMAD.MOV.U32 R105, RZ, RZ, R86 ;  /* 0x000000ffff697224 */ /* 0x000fe200078e0056 */
[----:B------:R-:W-:Y:S01]  /*6000*/  MOV R86, R106 ;  /* 0x0000006a00567202 */ /* 0x000fe20000000f00 */
[C---:B-1----:R-:W-:Y:S07]  /*6010*/  HMMA.16816.F32.BF16 R208, R4.reuse, R8, R80 ;  /* 0x0000000804d0723c */ /* 0x042fee0000041850 */
[----:B------:R-:W-:Y:S01]  /*6020*/  IMAD.MOV.U32 R83, RZ, RZ, R197 ;  /* 0x000000ffff537224 */ /* 0x000fe200078e00c5 */
[----:B------:R-:W-:Y:S01]  /*6030*/  HMMA.16816.F32.BF16 R204, R4, R10, R40 ;  /* 0x0000000a04cc723c */ /* 0x000fe20000041828 */
[----:B------:R-:W1:Y:S01]  /*6040*/  LDSM.16.MT88.4 R8, [R220+0x1800] ;  /* 0x00180000dc08783b */ /* 0x000e620000004200 */
[----:B------:R-:W-:Y:S01]  /*6050*/  IMAD.MOV.U32 R80, RZ, RZ, R105 ;  /* 0x000000ffff507224 */ /* 0x000fe200078e0069 */
[----:B------:R-:W-:Y:S01]  /*6060*/  MOV R82, R103 ;  /* 0x0000006700527202 */ /* 0x000fe20000000f00 */
[----:B------:R-:W-:-:S03]  /*6070*/  IMAD.MOV.U32 R81, RZ, RZ, R104 ;  /* 0x000000ffff517224 */ /* 0x000fc600078e0068 */
[----:B------:R-:W-:Y:S01]  /*6080*/  MOV R41, R198 ;  /* 0x000000c600297202 */ /* 0x000fe20000000f00 */
[----:B------:R-:W-:Y:S02]  /*6090*/  IMAD.MOV.U32 R42, RZ, RZ, R199 ;  /* 0x000000ffff2a7224 */ /* 0x000fe400078e00c7 */
[----:B------:R-:W-:Y:S02]  /*60a0*/  IMAD.MOV.U32 R40, RZ, RZ, R102 ;  /* 0x000000ffff287224 */ /* 0x000fe400078e0066 */
[----:B------:R-:W-:Y:S01]  /*60b0*/  IMAD.MOV.U32 R43, RZ, RZ, R101 ;  /* 0x000000ffff2b7224 */ /* 0x000fe200078e0065 */
[C---:B-1----:R-:W-:Y:S07]  /*60c0*/  HMMA.16816.F32.BF16 R200, R4.reuse, R8, R76 ;  /* 0x0000000804c8723c */ /* 0x042fee000004184c */
[----:B------:R-:W-:Y:S01]  /*60d0*/  MOV R79, R100 ;  /* 0x00000064004f7202 */ /* 0x000fe20000000f00 */
[----:B------:R-:W-:Y:S01]  /*60e0*/  HMMA.16816.F32.BF16 R192, R4, R10, R36 ;  /* 0x0000000a04c0723c */ /* 0x000fe20000041824 */
[----:B------:R-:W1:Y:S01]  /*60f0*/  LDSM.16.MT88.4 R8, [R217+0x4800] ;  /* 0x00480000d908783b */ /* 0x000e620000004200 */
        /* <DEDUP_REMOVED lines=19> */
[----:B------:R-:W-:-:S02]  /*6230*/  IMAD.MOV.U32 R27, RZ, RZ, R78 ;  /* 0x000000ffff1b7224 */ /* 0x000fc400078e004e */
[----:B------:R-:W-:Y:S02]  /*6240*/  IMAD.MOV.U32 R24, RZ, RZ, R86 ;  /* 0x000000ffff187224 */ /* 0x000fe400078e0056 */
[----:B------:R-:W-:Y:S02]  /*6250*/  IMAD.MOV.U32 R26, RZ, RZ, R45 ;  /* 0x000000ffff1a7224 */ /* 0x000fe400078e002d */
[----:B------:R-:W-:Y:S01]  /*6260*/  IMAD.MOV.U32 R25, RZ, RZ, R46 ;  /* 0x000000ffff197224 */ /* 0x000fe200078e002e */
[C---:B-1----:R-:W-:Y:S08]  /*6270*/  HMMA.16816.F32.BF16 R112, R4.reuse, R8, R60 ;  /* 0x000000080470723c */ /* 0x042ff0000004183c */
[C---:B------:R-:W-:Y:S01]  /*6280*/  HMMA.16816.F32.BF16 R104, R4.reuse, R10, R20 ;  /* 0x0000000a0468723c */ /* 0x040fe20000041814 */
[----:B------:R-:W1:Y:S06]  /*6290*/  LDSM.16.MT88.4 R8, [R217+0x7800] ;  /* 0x00780000d908783b */ /* 0x000e6c0000004200 */
[----:B------:R-:W-:Y:S01]  /*62a0*/  MOV R22, R81 ;  /* 0x0000005100167202 */ /* 0x000fe20000000f00 */
[C---:B-1----:R-:W-:Y:S08]  /*62b0*/  HMMA.16816.F32.BF16 R100, R4.reuse, R8, R56 ;  /* 0x000000080464723c */ /* 0x042ff00000041838 */
[----:B------:R-:W-:Y:S01]  /*62c0*/  HMMA.16816.F32.BF16 R60, R4, R10, R16 ;  /* 0x0000000a043c723c */ /* 0x000fe20000041810 */
[----:B------:R-:W1:Y:S06]  /*62d0*/  LDSM.16.MT88.4 R8, [R218+0x7800] ;  /* 0x00780000da08783b */ /* 0x000e6c0000004200 */
[----:B------:R-:W-:Y:S01]  /*62e0*/  IMAD.MOV.U32 R16, RZ, RZ, R40 ;  /* 0x000000ffff107224 */ /* 0x000fe200078e0028 */
[----:B------:R-:W-:Y:S01]  /*62f0*/  MOV R40, R80 ;  /* 0x0000005000287202 */ /* 0x000fe20000000f00 */
[----:B------:R-:W-:-:S02]  /*6300*/  IMAD.MOV.U32 R17, RZ, RZ, R79 ;  /* 0x000000ffff117224 */ /* 0x000fc400078e004f */
[----:B------:R-:W-:Y:S01]  /*6310*/  IMAD.MOV.U32 R79, RZ, RZ, R43 ;  /* 0x000000ffff4f7224 */ /* 0x000fe200078e002b */
[----:B------:R-:W-:Y:S01]  /*6320*/  MOV R43, R83 ;  /* 0x00000053002b7202 */ /* 0x000fe20000000f00 */
        /* <DEDUP_REMOVED lines=11> */
[C---:B-1----:R-:W-:Y:S07]  /*63e0*/  HMMA.16816.F32.BF16 R48, R4.reuse, R8, R92 ;  /* 0x000000080430723c */ /* 0x042fee000004185c */
[----:B------:R-:W-:Y:S01]  /*63f0*/  MOV R93, R79 ;  /* 0x0000004f005d7202 */ /* 0x000fe20000000f00 */
[----:B------:R-:W-:Y:S01]  /*6400*/  HMMA.16816.F32.BF16 R36, R4, R10, R96 ;  /* 0x0000000a0424723c */ /* 0x000fe20000041860 */
[----:B------:R-:W1:Y:S01]  /*6410*/  LDSM.16.MT88.4 R8, [R221+0x7800] ;  /* 0x00780000dd08783b */ /* 0x000e620000004200 */
[----:B------:R-:W-:Y:S01]  /*6420*/  IMAD.MOV.U32 R94, RZ, RZ, R40 ;  /* 0x000000ffff5e7224 */ /* 0x000fe200078e0028 */
[----:B------:R-:W-:Y:S01]  /*6430*/  MOV R92, R42 ;  /* 0x0000002a005c7202 */ /* 0x000fe20000000f00 */
[----:B------:R-:W-:-:S03]  /*6440*/  IMAD.MOV.U32 R95, RZ, RZ, R41 ;  /* 0x000000ffff5f7224 */ /* 0x000fc600078e0029 */
[----:B------:R-:W-:Y:S01]  /*6450*/  IMAD.MOV.U32 R99, RZ, RZ, R77 ;  /* 0x000000ffff637224 */ /* 0x000fe200078e004d */
[----:B------:R-:W-:Y:S01]  /*6460*/  MOV R96, R84 ;  /* 0x0000005400607202 */ /* 0x000fe20000000f00 */
[----:B------:R-:W-:Y:S02]  /*6470*/  IMAD.MOV.U32 R98, RZ, RZ, R82 ;  /* 0x000000ffff627224 */ /* 0x000fe400078e0052 */
[----:B------:R-:W-:Y:S01]  /*6480*/  IMAD.MOV.U32 R97, RZ, RZ, R83 ;  /* 0x000000ffff617224 */ /* 0x000fe200078e0053 */
[C---:B-1----:R-:W-:Y:S07]  /*6490*/  HMMA.16816.F32.BF16 R84, R4.reuse, R8, R168 ;  /* 0x000000080454723c */ /* 0x042fee00000418a8 */
[----:B------:R-:W-:Y:S01]  /*64a0*/  IMAD.MOV.U32 R168, RZ, RZ, R47 ;  /* 0x000000ffffa87224 */ /* 0x000fe200078e002f */
[----:B------:R-:W-:Y:S01]  /*64b0*/  HMMA.16816.F32.BF16 R76, R4, R10, R120 ;  /* 0x0000000a044c723c */ /* 0x000fe20000041878 */
[----:B------:R-:W1:Y:S01]  /*64c0*/  LDSM.16.MT88.4 R8, [R220+0x7800] ;  /* 0x00780000dc08783b */ /* 0x000e620000004200 */
[----:B------:R-:W-:Y:S01]  /*64d0*/  IMAD.MOV.U32 R169, RZ, RZ, R52 ;  /* 0x000000ffffa97224 */ /* 0x000fe200078e0034 */
[----:B------:R-:W-:Y:S01]  /*64e0*/  MOV R170, R53 ;  /* 0x0000003500aa7202 */ /* 0x000fe20000000f00 */
[----:B------:R-:W-:-:S03]  /*64f0*/  IMAD.MOV.U32 R171, RZ, RZ, R54 ;  /* 0x000000ffffab7224 */ /* 0x000fc600078e0036 */
[----:B------:R-:W-:-:S05]  /*6500*/  IMAD.MOV.U32 R123, RZ, RZ, R55 ;  /* 0x000000ffff7b7224 */ /* 0x000fca00078e0037 */
        /* <DEDUP_REMOVED lines=8> */
[----:B------:R-:W-:Y:S02]  /*6590*/  IMAD.MOV.U32 R97, RZ, RZ, R98 ;  /* 0x000000ffff617224 */ /* 0x000fe400078e0062 */
[----:B------:R-:W-:Y:S01]  /*65a0*/  IMAD.MOV.U32 R98, RZ, RZ, R99 ;  /* 0x000000ffff627224 */ /* 0x000fe200078e0063 */
[----:B------:R-:W-:Y:S01]  /*65b0*/  MOV R99, R16 ;  /* 0x0000001000637202 */ /* 0x000fe20000000f00 */
[----:B------:R-:W-:-:S02]  /*65c0*/  IMAD.MOV.U32 R16, RZ, RZ, R17 ;  /* 0x000000ffff107224 */ /* 0x000fc400078e0011 */
[----:B------:R-:W-:Y:S02]  /*65d0*/  IMAD.MOV.U32 R17, RZ, RZ, R125 ;  /* 0x000000ffff117224 */ /* 0x000fe400078e007d */
[----:B------:R2:W-:Y:S01]  /*65e0*/  MUFU.EX2 R125, R3 ;  /* 0x00000003007d7308 */ /* 0x0005e20000000800 */
[----:B------:R-:W-:Y:S02]  /*65f0*/  IMAD.MOV.U32 R123, RZ, RZ, R169 ;  /* 0x000000ffff7b7224 */ /* 0x000fe400078e00a9 */
[----:B------:R-:W-:Y:S01]  /*6600*/  IMAD.MOV.U32 R169, RZ, RZ, R171 ;  /* 0x000000ffffa97224 */ /* 0x000fe200078e00ab */
[----:B------:R-:W-:Y:S01]  /*6610*/  MOV R171, R97 ;  /* 0x0000006100ab7202 */ /* 0x000fe20000000f00 */
[----:B------:R-:W-:Y:S02]  /*6620*/  IMAD.MOV.U32 R97, RZ, RZ, R99 ;  /* 0x000000ffff617224 */ /* 0x000fe400078e0063 */
[----:B------:R-:W-:Y:S01]  /*6630*/  IMAD.MOV.U32 R99, RZ, RZ, R17 ;  /* 0x000000ffff637224 */ /* 0x000fe200078e0011 */
[----:B------:R-:W-:-:S02]  /*6640*/  MOV R17, R227 ;  /* 0x000000e300117202 */ /* 0x000fc40000000f00 */
[----:B------:R3:W5:Y:S01]  /*6650*/  LDL.LU R227, [R1+0xb4] ;  /* 0x0000b40001e37983 */ /* 0x0007620000300800 */
[----:B-1----:R-:W-:Y:S01]  /*6660*/  HMMA.16816.F32.BF16 R68, R4, R8, R164 ;  /* 0x000000080444723c */ /* 0x002fe200000418a4 */
[----:B--2---:R-:W-:Y:S02]  /*6670*/  FFMA.FTZ R3, R122, c[0x0][0x2d0], -R2 ;  /* 0x0000b4007a037a23 */ /* 0x004fe40000010802 */
[----:B------:R-:W-:Y:S01]  /*6680*/  IMAD.MOV.U32 R122, RZ, RZ, R168 ;  /* 0x000000ffff7a7224 */ /* 0x000fe200078e00a8 */
[----:B------:R-:W-:-:S04]  /*6690*/  MOV R168, R170 ;  /* 0x000000aa00a87202 */ /* 0x000fc80000000f00 */
[C---:B------:R-:W-:Y:S01]  /*66a0*/  HMMA.16816.F32.BF16 R56, R4.reuse, R10, R144 ;  /* 0x0000000a0438723c */ /* 0x040fe20000041890 */
[----:B------:R-:W1:Y:S01]  /*66b0*/  LDSM.16.MT88.4 R8, [R217+0xa800] ;  /* 0x00a80000d908783b */ /* 0x000e620000004200 */
[----:B------:R-:W-:Y:S02]  /*66c0*/  IMAD.MOV.U32 R170, RZ, RZ, R96 ;  /* 0x000000ffffaa7224 */ /* 0x000fe400078e0060 */
[----:B------:R-:W-:Y:S01]  /*66d0*/  IMAD.MOV.U32 R96, RZ, RZ, R98 ;  /* 0x000000ffff607224 */ /* 0x000fe200078e0062 */
[----:B------:R-:W-:Y:S01]  /*66e0*/  MOV R98, R16 ;  /* 0x0000001000627202 */ /* 0x000fe20000000f00 */
[----:B------:R-:W-:Y:S02]  /*66f0*/  IMAD.MOV.U32 R16, RZ, RZ, R176 ;  /* 0x000000ffff107224 */ /* 0x000fe400078e00b0 */
[C---:B-1----:R-:W-:Y:S08]  /*6700*/  HMMA.16816.F32.BF16 R44, R4.reuse, R8, R160 ;  /* 0x00000008042c723c */ /* 0x042ff000000418a0 */
[C---:B------:R-:W-:Y:S01]  /*6710*/  HMMA.16816.F32.BF16 R32, R4.reuse, R10, R140 ;  /* 0x0000000a0420723c */ /* 0x040fe2000004188c */
[----:B------:R-:W1:Y:S07]  /*6720*/  LDSM.16.MT88.4 R8, [R218+0xa800] ;  /* 0x00a80000da08783b */ /* 0x000e6e0000004200 */
[C---:B-1----:R-:W-:Y:S08]  /*6730*/  HMMA.16816.F32.BF16 R80, R4.reuse, R8, R156 ;  /* 0x000000080450723c */ /* 0x042ff0000004189c */
[----:B------:R-:W-:Y:S01]  /*6740*/  HMMA.16816.F32.BF16 R72, R4, R10, R136 ;  /* 0x0000000a0448723c */ /* 0x000fe20000041888 */
[----:B------:R-:W1:Y:S01]  /*6750*/  LDSM.16.MT88.4 R8, [R221+0xa800] ;  /* 0x00a80000dd08783b */ /* 0x000e620000004200 */
[----:B------:R2:W4:Y:S02]  /*6760*/  MUFU.EX2 R176, R3 ;  /* 0x0000000300b07308 */ /* 0x0005240000000800 */
[----:B--2---:R-:W-:-:S02]  /*6770*/  FFMA.FTZ R3, R121, c[0x0][0x2d0], -R2 ;  /* 0x0000b40079037a23 */ /* 0x004fc40000010802 */
[----:B------:R-:W-:Y:S02]  /*6780*/  IMAD.MOV.U32 R121, RZ, RZ, R122 ;  /* 0x000000ffff797224 */ /* 0x000fe400078e007a */
[----:B------:R-:W-:Y:S01]  /*6790*/  IMAD.MOV.U32 R122, RZ, RZ, R123 ;  /* 0x000000ffff7a7224 */ /* 0x000fe200078e007b */
[----:B------:R-:W-:Y:S01]  /*67a0*/  MOV R123, R168 ;  /* 0x000000a8007b7202 */ /* 0x000fe20000000f00 */
[----:B------:R-:W-:Y:S01]  /*67b0*/  IMAD.MOV.U32 R168, RZ, RZ, R169 ;  /* 0x000000ffffa87224 */ /* 0x000fe200078e00a9 */
[C---:B-1----:R-:W-:Y:S08]  /*67c0*/  HMMA.16816.F32.BF16 R64, R4.reuse, R8, R152 ;  /* 0x000000080440723c */ /* 0x042ff00000041898 */
[----:B------:R-:W-:Y:S01]  /*67d0*/  HMMA.16816.F32.BF16 R52, R4, R10, R132 ;  /* 0x0000000a0434723c */ /* 0x000fe20000041884 */
[----:B------:R-:W1:Y:S01]  /*67e0*/  LDSM.16.MT88.4 R8, [R220+0xa800] ;  /* 0x00a80000dc08783b */ /* 0x000e620000004200 */
        /* <DEDUP_REMOVED lines=10> */
[----:B------:R2:W-:Y:S01]  /*6890*/  MUFU.EX2 R177, R3 ;  /* 0x0000000300b17308 */ /* 0x0005e20000000800 */
[----:B------:R-:W-:Y:S01]  /*68a0*/  MOV R120, R122 ;  /* 0x0000007a00787202 */ /* 0x000fe20000000f00 */
[----:B------:R-:W-:-:S02]  /*68b0*/  IMAD.MOV.U32 R122, RZ, RZ, R168 ;  /* 0x000000ffff7a7224 */ /* 0x000fc400078e00a8 */
[----:B------:R-:W-:Y:S01]  /*68c0*/  IMAD.MOV.U32 R168, RZ, RZ, R170 ;  /* 0x000000ffffa87224 */ /* 0x000fe200078e00aa */
[----:B------:R-:W-:Y:S01]  /*68d0*/  MOV R170, R96 ;  /* 0x0000006000aa7202 */ /* 0x000fe20000000f00 */
[----:B------:R-:W-:Y:S02]  /*68e0*/  IMAD.MOV.U32 R96, RZ, RZ, R98 ;  /* 0x000000ffff607224 */ /* 0x000fe400078e0062 */
[----:B--2---:R-:W-:Y:S02]  /*68f0*/  FFMA.FTZ R3, R121, c[0x0][0x2d0], -R2 ;  /* 0x0000b40079037a23 */ /* 0x004fe40000010802 */
        /* <DEDUP_REMOVED lines=8> */
[----:B-1----:R-:W-:Y:S01]  /*6980*/  HMMA.16816.F32.BF16 R40, R4, R8, R148 ;  /* 0x000000080428723c */ /* 0x002fe20000041894 */
[----:B------:R1:W2:Y:S01]  /*6990*/  MUFU.EX2 R252, R3 ;  /* 0x0000000300fc7308 */ /* 0x0002a20000000800 */
[----:B------:R-:W-:Y:S01]  /*69a0*/  IMAD.MOV.U32 R98, RZ, RZ, R16 ;  /* 0x000000ffff627224 */ /* 0x000fe200078e0010 */
[----:B------:R-:W-:Y:S01]  /*69b0*/  MOV R16, R18 ;  /* 0x0000001200107202 */ /* 0x000fe20000000f00 */
[----:B------:R-:W-:-:S02]  /*69c0*/  IMAD.MOV.U32 R121, RZ, RZ, R123 ;  /* 0x000000ffff797224 */ /* 0x000fc400078e007b */
[----:B------:R-:W-:Y:S02]  /*69d0*/  IMAD.MOV.U32 R123, RZ, RZ, R169 ;  /* 0x000000ffff7b7224 */ /* 0x000fe400078e00a9 */
[----:B------:R-:W-:Y:S01]  /*69e0*/  HMMA.16816.F32.BF16 R28, R4, R10, R12 ;  /* 0x0000000a041c723c */ /* 0x000fe2000004180c */
[----:B------:R-:W-:Y:S01]  /*69f0*/  IMAD.MOV.U32 R18, RZ, RZ, R226 ;  /* 0x000000ffff127224 */ /* 0x000fe200078e00e2 */
[----:B------:R-:W-:Y:S01]  /*6a00*/  MOV R169, R171 ;  /* 0x000000ab00a97202 */ /* 0x000fe20000000f00 */
[----:B-1----:R-:W-:Y:S01]  /*6a10*/  FFMA.FTZ R3, R120, c[0x0][0x2d0], -R0 ;  /* 0x0000b40078037a23 */ /* 0x002fe20000010800 */
        /* <DEDUP_REMOVED lines=8> */
[----:B------:R-:W1:Y:S01]  /*6aa0*/  LDSM.16.MT88.4 R12, [R221+0x2000] ;  /* 0x00200000dd0c783b */ /* 0x000e620000004200 */
[----:B------:R-:W-:-:S02]  /*6ab0*/  IMAD.MOV.U32 R167, RZ, RZ, R121 ;  /* 0x000000ffffa77224 */ /* 0x000fc400078e0079 */
[----:B------:R-:W-:Y:S02]  /*6ac0*/  IMAD.MOV.U32 R98, RZ, RZ, R16 ;  /* 0x000000ffff627224 */ /* 0x000fe400078e0010 */
[----:B------:R-:W-:Y:S02]  /*6ad0*/  IMAD.MOV.U32 R121, RZ, RZ, R123 ;  /* 0x000000ffff797224 */ /* 0x000fe400078e007b */
[----:B------:R-:W-:Y:S02]  /*6ae0*/  IMAD.MOV.U32 R171, RZ, RZ, R97 ;  /* 0x000000ffffab7224 */ /* 0x000fe400078e0061 */
        /* <DEDUP_REMOVED lines=26> */
[----:B------:R-:W-:Y:S01]  /*6c90*/  IMAD.MOV.U32 R170, RZ, RZ, R96 ;  /* 0x000000ffffaa7224 */ /* 0x000fe200078e0060 */
[----:B------:R2:W-:Y:S01]  /*6ca0*/  MUFU.EX2 R175, R4 ;  /* 0x0000000400af7308 */ /* 0x0005e20000000800 */
[----:B------:R-:W-:Y:S01]  /*6cb0*/  MOV R96, R98 ;  /* 0x0000006200607202 */ /* 0x000fe20000000f00 */
[----:B------:R-:W-:Y:S02]  /*6cc0*/  IMAD.MOV.U32 R98, RZ, RZ, R16 ;  /* 0x000000ffff627224 */ /* 0x000fe400078e0010 */
[----:B------:R-:W-:Y:S02]  /*6cd0*/  FADD.FTZ R5, R222, R127 ;  /* 0x0000007fde057221 */ /* 0x000fe40000010000 */
[----:B------:R-:W-:-:S02]  /*6ce0*/  IMAD.MOV.U32 R16, RZ, RZ, R18 ;  /* 0x000000ffff107224 */ /* 0x000fc400078e0012 */
[--C-:B-1----:R-:W-:Y:S02]  /*6cf0*/  FFMA.FTZ R3, R224, c[0x0][0x2d0], -R0.reuse ;  /* 0x0000b400e0037a23 */ /* 0x102fe40000010800 */
[----:B------:R3:W5:Y:S01]  /*6d00*/  LDL.LU R224, [R1+0xa8] ;  /* 0x0000a80001e07983 */ /* 0x0007620000300800 */
[----:B------:R-:W-:Y:S01]  /*6d10*/  MOV R18, R24 ;  /* 0x0000001800127202 */ /* 0x000fe20000000f00 */
[----:B--2---:R-:W-:Y:S02]  /*6d20*/  FFMA.FTZ R4, R223, c[0x0][0x2d0], -R0 ;  /* 0x0000b400df047a23 */ /* 0x004fe40000010800 */
[----:B------:R3:W5:Y:S04]  /*6d30*/  LDL.LU R223, [R1+0xa4] ;  /* 0x0000a40001df7983 */ /* 0x0007680000300800 */
[----:B------:R3:W5:Y:S04]  /*6d40*/  LDL.LU R222, [R1+0xa0] ;  /* 0x0000a00001de7983 */ /* 0x0007680000300800 */
[----:B------:R-:W2:Y:S01]  /*6d50*/  LDL.LU R24, [R1+0x3c] ;  /* 0x00003c0001187983 */ /* 0x000ea20000300800 */
[----:B------:R1:W-:Y:S01]  /*6d60*/  MUFU.EX2 R179, R3 ;  /* 0x0000000300b37308 */ /* 0x0003e20000000800 */
[----:B------:R-:W-:-:S04]  /*6d70*/  IMAD.MOV.U32 R164, RZ, RZ, R165 ;  /* 0x000000ffffa47224 */ /* 0x000fc800078e00a5 */
[----:B------:R-:W-:Y:S02]  /*6d80*/  IMAD.MOV.U32 R147, RZ, RZ, R164 ;  /* 0x000000ffff937224 */ /* 0x000fe400078e00a4 */
[----:B-1----:R-:W-:Y:S02]  /*6d90*/  FADD.FTZ R3, R166, R126 ;  /* 0x0000007ea6037221 */ /* 0x002fe40000010000 */
[----:B------:R-:W-:Y:S02]  /*6da0*/  IMAD.MOV.U32 R166, RZ, RZ, R120 ;  /* 0x000000ffffa67224 */ /* 0x000fe400078e0078 */
        /* <DEDUP_REMOVED lines=15> */
[----:B------:R4:W1:Y:S01]  /*6ea0*/  MUFU.EX2 R178, R4 ;  /* 0x0000000400b27308 */ /* 0x0008620000000800 */
        /* <DEDUP_REMOVED lines=19> */
[--C-:B------:R-:W-:Y:S02]  /*6fe0*/  FFMA.FTZ R26, R26, c[0x0][0x2d0], -R2.reuse ;  /* 0x0000b4001a1a7a23 */ /* 0x100fe40000010802 */
[----:B------:R-:W-:Y:S01]  /*6ff0*/  FFMA.FTZ R23, R23, c[0x0][0x2d0], -R2 ;  /* 0x0000b40017177a23 */ /* 0x000fe20000010802 */
[----:B----4-:R-:W-:Y:S02]  /*7000*/  F2FP.BF16.PACK_AB R4, R176, R125 ;  /* 0x0000007db004723e */ /* 0x010fe400000010ff */
[----:B------:R-:W-:-:S02]  /*7010*/  F2FP.BF16.PACK_AB R6, R252, R177 ;  /* 0x000000b1fc06723e */ /* 0x000fc400000010ff */
[----:B-1----:R-:W-:Y:S01]  /*7020*/  F2FP.BF16.PACK_AB R7, R178, R179 ;  /* 0x000000b3b207723e */ /* 0x002fe200000010ff */
[----:B------:R-:W-:Y:S01]  /*7030*/  FADD.FTZ R3, R147, R3 ;  /* 0x0000000393037221 */ /* 0x000fe20000010000 */
[----:B------:R-:W-:Y:S01]  /*7040*/  MOV R144, R170 ;  /* 0x000000aa00907202 */ /* 0x000fe20000000f00 */
[--C-:B------:R-:W-:Y:S02]  /*7050*/  FFMA.FTZ R22, R22, c[0x0][0x2d0], -R0.reuse ;  /* 0x0000b40016167a23 */ /* 0x100fe40000010800 */
[--C-:B------:R-:W-:Y:S02]  /*7060*/  FFMA.FTZ R21, R21, c[0x0][0x2d0], -R0.reuse ;  /* 0x0000b40015157a23 */ /* 0x100fe40000010800 */
[--C-:B------:R-:W-:Y:S02]  /*7070*/  FFMA.FTZ R20, R20, c[0x0][0x2d0], -R0.reuse ;  /* 0x0000b40014147a23 */ /* 0x100fe40000010800 */
[----:B------:R-:W-:Y:S02]  /*7080*/  FFMA.FTZ R27, R27, c[0x0][0x2d0], -R0 ;  /* 0x0000b4001b1b7a23 */ /* 0x000fe40000010800 */
[----:B------:R-:W-:Y:S01]  /*7090*/  FADD.FTZ R0, R165, R3 ;  /* 0x00000003a5007221 */ /* 0x000fe20000010000 */
        /* <DEDUP_REMOVED lines=11> */
[----:B--2---:R-:W-:Y:S01]  /*7150*/  IMAD.MOV.U32 R19, RZ, RZ, R24 ;  /* 0x000000ffff137224 */ /* 0x004fe200078e0018 */
[----:B------:R-:W-:Y:S01]  /*7160*/  MOV R24, R25 ;  /* 0x0000001900187202 */ /* 0x000fe20000000f00 */
[----:B------:R-:W-:-:S02]  /*7170*/  FFMA.FTZ R25, R219, c[0x0][0x2d0], -R2 ;  /* 0x0000b400db197a23 */ /* 0x000fc40000010802 */
[----:B------:R-:W-:Y:S01]  /*7180*/  IMAD.MOV.U32 R18, RZ, RZ, R19 ;  /* 0x000000ffff127224 */ /* 0x000fe200078e0013 */
[----:B------:R-:W-:Y:S01]  /*7190*/  MOV R19, R24 ;  /* 0x0000001800137202 */ /* 0x000fe20000000f00 */
[----:B------:R-:W-:Y:S01]  /*71a0*/  FFMA.FTZ R24, R216, c[0x0][0x2d0], -R2 ;  /* 0x0000b400d8187a23 */ /* 0x000fe20000010802 */
[----:B------:R3:W5:Y:S01]  /*71b0*/  LDL.LU R219, [R1+0x9c] ;  /* 0x00009c0001db7983 */ /* 0x0007620000300800 */
[----:B------:R-:W-:Y:S01]  /*71c0*/  FADD.FTZ R2, R164, R5 ;  /* 0x00000005a4027221 */ /* 0x000fe20000010000 */
[----:B------:R-:W-:Y:S01]  /*71d0*/  F2FP.BF16.PACK_AB R5, R175, R174 ;  /* 0x000000aeaf05723e */ /* 0x000fe200000010ff */
[----:B------:R-:W-:Y:S01]  /*71e0*/  IMAD.MOV.U32 R169, RZ, RZ, R19 ;  /* 0x000000ffffa97224 */ /* 0x000fe200078e0013 */
[----:B------:R-:W-:Y:S01]  /*71f0*/  MOV R170, R18 ;  /* 0x0000001200aa7202 */ /* 0x000fe20000000f00 */
[----:B------:R3:W5:Y:S04]  /*7200*/  LDL.LU R216, [R1+0x98] ;  /* 0x0000980001d87983 */ /* 0x0007680000300800 */
[C---:B------:R-:W-:Y:S01]  /*7210*/  HMMA.16816.F32.BF16 R180, R4.reuse, R8, R180 ;  /* 0x0000000804b4723c */ /* 0x040fe200000418b4 */
[----:B------:R-:W1:Y:S07]  /*7220*/  LDSM.16.MT88.4 R16, [R218+0x2000] ;  /* 0x00200000da10783b */ /* 0x000e6e0000004200 */
[----:B------:R-:W-:Y:S01]  /*7230*/  HMMA.16816.F32.BF16 R88, R4, R10, R88 ;  /* 0x0000000a0458723c */ /* 0x000fe20000041858 */
[----:B------:R-:W2:Y:S01]  /*7240*/  LDSM.16.MT88.4 R8, [R220+0x2000] ;  /* 0x00200000dc08783b */ /* 0x000ea20000004200 */
[----:B------:R-:W-:-:S06]  /*7250*/  IMAD.MOV.U32 R164, RZ, RZ, R99 ;  /* 0x000000ffffa47224 */ /* 0x000fcc00078e0063 */
[C---:B------:R-:W-:Y:S08]  /*7260*/  HMMA.16816.F32.BF16 R140, R4.reuse, R12, R208 ;  /* 0x0000000c048c723c */ /* 0x040ff000000418d0 */
[C---:B------:R-:W-:Y:S01]  /*7270*/  HMMA.16816.F32.BF16 R96, R4.reuse, R14, R204 ;  /* 0x0000000e0460723c */ /* 0x040fe200000418cc */
[----:B------:R-:W4:Y:S07]  /*7280*/  LDSM.16.MT88.4 R12, [R218+0x5000] ;  /* 0x00500000da0c783b */ /* 0x000f2e0000004200 */
[C---:B-1----:R-:W-:Y:S08]  /*7290*/  HMMA.16816.F32.BF16 R132, R4.reuse, R16, R92 ;  /* 0x000000100484723c */ /* 0x042ff0000004185c */
[C---:B--2---:R-:W-:Y:S08]  /*72a0*/  HMMA.16816.F32.BF16 R136, R4.reuse, R10, R192 ;  /* 0x0000000a0488723c */ /* 0x044ff000000418c0 */
[----:B------:R-:W-:Y:S01]  /*72b0*/  HMMA.16816.F32.BF16 R92, R4, R18, R212 ;  /* 0x00000012045c723c */ /* 0x000fe200000418d4 */
[----:B------:R-:W1:Y:S01]  /*72c0*/  LDSM.16.MT88.4 R16, [R217+0x5000] ;  /* 0x00500000d910783b */ /* 0x000e620000004200 */
[----:B------:R-:W-:-:S06]  /*72d0*/  FADD.FTZ R2, R124, R2 ;  /* 0x000000027c027221 */ /* 0x000fcc0000010000 */
[C---:B------:R-:W-:Y:S01]  /*72e0*/  HMMA.16816.F32.BF16 R148, R4.reuse, R8, R200 ;  /* 0x000000080494723c */ /* 0x040fe200000418c8 */
[----:B------:R-:W2:Y:S07]  /*72f0*/  LDSM.16.MT88.4 R8, [R221+0x5000] ;  /* 0x00500000dd08783b */ /* 0x000eae0000004200 */
        /* <DEDUP_REMOVED lines=12> */
[C---:B----4-:R-:W-:Y:S08]  /*73c0*/  HMMA.16816.F32.BF16 R120, R4.reuse, R14, R128 ;  /* 0x0000000e0478723c */ /* 0x050ff00000041880 */
[C---:B------:R-:W-:Y:S01]  /*73d0*/  HMMA.16816.F32.BF16 R164, R4.reuse, R12, R184 ;  /* 0x0000000c04a4723c */ /* 0x040fe200000418b8 */
[----:B------:R-:W4:Y:S07]  /*73e0*/  LDSM.16.MT88.4 R12, [R217+0x8000] ;  /* 0x00800000d90c783b */ /* 0x000f2e0000004200 */
[C---:B-1----:R-:W-:Y:S08]  /*73f0*/  HMMA.16816.F32.BF16 R156, R4.reuse, R16, R196 ;  /* 0x00000010049c723c */ /* 0x042ff000000418c4 */
[C---:B------:R-:W-:Y:S01]  /*7400*/  HMMA.16816.F32.BF16 R208, R4.reuse, R18, R188 ;  /* 0x0000001204d0723c */ /* 0x040fe200000418bc */
[----:B------:R-:W1:Y:S07]  /*7410*/  LDSM.16.MT88.4 R16, [R220+0x5000] ;  /* 0x00500000dc10783b */ /* 0x000e6e0000004200 */
[C---:B--2---:R-:W-:Y:S08]  /*7420*/  HMMA.16816.F32.BF16 R116, R4.reuse, R8, R116 ;  /* 0x000000080474723c */ /* 0x044ff00000041874 */
[----:B------:R-:W-:Y:S01]  /*7430*/  HMMA.16816.F32.BF16 R108, R4, R10, R108 ;  /* 0x0000000a046c723c */ /* 0x000fe2000004186c */
[----:B------:R-:W2:Y:S01]  /*7440*/  LDSM.16.MT88.4 R8, [R218+0x8000] ;  /* 0x00800000da08783b */ /* 0x000ea20000004200 */
[----:B------:R-:W-:Y:S01]  /*7450*/  IMAD.MOV.U32 R3, RZ, RZ, R137 ;  /* 0x000000ffff037224 */ /* 0x000fe200078e0089 */
[----:B------:R-:W-:-:S02]  /*7460*/  MOV R153, R136 ;  /* 0x0000008800997202 */ /* 0x000fc40000000f00 */
[----:B------:R-:W-:Y:S03]  /*7470*/  LDSM.16.MT88.4 R184, [R217+0x2800] ;  /* 0x00280000d9b8783b */ /* 0x000fe60000004200 */
[C---:B----4-:R-:W-:Y:S08]  /*7480*/  HMMA.16816.F32.BF16 R100, R4.reuse, R12, R100 ;  /* 0x0000000c0464723c */ /* 0x050ff00000041864 */
[C---:B------:R-:W-:Y:S08]  /*7490*/  HMMA.16816.F32.BF16 R12, R4.reuse, R14, R60 ;  /* 0x0000000e040c723c */ /* 0x040ff0000004183c */
[C---:B-1----:R-:W-:Y:S08]  /*74a0*/  HMMA.16816.F32.BF16 R112, R4.reuse, R16, R112 ;  /* 0x000000100470723c */ /* 0x042ff00000041870 */
[----:B------:R-:W-:Y:S01]  /*74b0*/  HMMA.16816.F32.BF16 R104, R4, R18, R104 ;  /* 0x000000120468723c */ /* 0x000fe20000041868 */
[----:B------:R-:W1:Y:S07]  /*74c0*/  LDSM.16.MT88.4 R16, [R221+0x8000] ;  /* 0x00800000dd10783b */ /* 0x000e6e0000004200 */
[----:B------:R-:W-:Y:S01]  /*74d0*/  MOV R63, R12 ;  /* 0x0000000c003f7202 */ /* 0x000fe20000000f00 */
[----:B------:R-:W-:Y:S01]  /*74e0*/  IMAD.MOV.U32 R62, RZ, RZ, R13 ;  /* 0x000000ffff3e7224 */ /* 0x000fe200078e000d */
[----:B------:R-:W-:Y:S01]  /*74f0*/  MOV R61, R14 ;  /* 0x0000000e003d7202 */ /* 0x000fe20000000f00 */
[----:B------:R-:W-:-:S02]  /*7500*/  IMAD.MOV.U32 R60, RZ, RZ, R15 ;  /* 0x000000ffff3c7224 */ /* 0x000fc400078e000f */
[----:B------:R-:W4:Y:S01]  /*7510*/  LDSM.16.MT88.4 R12, [R220+0x8000] ;  /* 0x00800000dc0c783b */ /* 0x000f220000004200 */
[C---:B--2---:R-:W-:Y:S08]  /*7520*/  HMMA.16816.F32.BF16 R212, R4.reuse, R8, R48 ;  /* 0x0000000804d4723c */ /* 0x044ff00000041830 */
[----:B------:R-:W-:Y:S01]  /*7530*/  HMMA.16816.F32.BF16 R204, R4, R10, R36 ;  /* 0x0000000a04cc723c */ /* 0x000fe20000041824 */
[----:B------:R-:W2:Y:S01]  /*7540*/  LDSM.16.MT88.4 R8, [R217+0xb000] ;  /* 0x00b00000d908783b */ /* 0x000ea20000004200 */
[----:B------:R-:W-:Y:S01]  /*7550*/  MOV R131, R100 ;  /* 0x0000006400837202 */ /* 0x000fe20000000f00 */
[----:B------:R-:W-:Y:S01]  /*7560*/  IMAD.MOV.U32 R130, RZ, RZ, R101 ;  /* 0x000000ffff827224 */ /* 0x000fe200078e0065 */
[----:B------:R-:W-:Y:S01]  /*7570*/  MOV R129, R102 ;  /* 0x0000006600817202 */ /* 0x000fe20000000f00 */
[----:B------:R-:W-:-:S03]  /*7580*/  IMAD.MOV.U32 R128, RZ, RZ, R103 ;  /* 0x000000ffff807224 */ /* 0x000fc600078e0067 */
[C---:B-1----:R-:W-:Y:S08]  /*7590*/  HMMA.16816.F32.BF16 R84, R4.reuse, R16, R84 ;  /* 0x000000100454723c */ /* 0x042ff00000041854 */
[C---:B------:R-:W-:Y:S01]  /*75a0*/  HMMA.16816.F32.BF16 R100, R4.reuse, R18, R76 ;  /* 0x000000120464723c */ /* 0x040fe2000004184c */
[----:B------:R-:W1:Y:S07]  /*75b0*/  LDSM.16.MT88.4 R16, [R218+0xb000] ;  /* 0x00b00000da10783b */ /* 0x000e6e0000004200 */
[C---:B----4-:R-:W-:Y:S08]  /*75c0*/  HMMA.16816.F32.BF16 R48, R4.reuse, R12, R68 ;  /* 0x0000000c0430723c */ /* 0x050ff00000041844 */
[----:B------:R-:W-:Y:S01]  /*75d0*/  HMMA.16816.F32.BF16 R36, R4, R14, R56 ;  /* 0x0000000e0424723c */ /* 0x000fe20000041838 */
[----:B------:R-:W4:Y:S01]  /*75e0*/  LDSM.16.MT88.4 R12, [R221+0xb000] ;  /* 0x00b00000dd0c783b */ /* 0x000f220000004200 */
[----:B------:R-:W-:-:S06]  /*75f0*/  MOV R70, R146 ;  /* 0x0000009200467202 */ /* 0x000fcc0000000f00 */
[C---:B--2---:R-:W-:Y:S08]  /*7600*/  HMMA.16816.F32.BF16 R44, R4.reuse, R8, R44 ;  /* 0x00000008042c723c */ /* 0x044ff0000004182c */
[----:B------:R-:W-:Y:S01]  /*7610*/  HMMA.16816.F32.BF16 R192, R4, R10, R32 ;  /* 0x0000000a04c0723c */ /* 0x000fe20000041820 */
[----:B------:R-:W2:Y:S01]  /*7620*/  LDSM.16.MT88.4 R8, [R220+0xb000] ;  /* 0x00b00000dc08783b */ /* 0x000ea20000004200 */
[----:B------:R-:W-:Y:S01]  /*7630*/  MOV R76, R138 ;  /* 0x0000008a004c7202 */ /* 0x000fe20000000f00 */
[----:B------:R-:W-:-:S02]  /*7640*/  IMAD.MOV.U32 R71, RZ, RZ, R147 ;  /* 0x000000ffff477224 */ /* 0x000fc400078e0093 */
[----:B------:R-:W-:Y:S02]  /*7650*/  FADD.FTZ R0, R70, R0 ;  /* 0x0000000046007221 */ /* 0x000fe40000010000 */
[----:B------:R-:W-:Y:S01]  /*7660*/  FADD.FTZ R3, R3, R2 ;  /* 0x0000000203037221 */ /* 0x000fe20000010000 */
[----:B------:R-:W-:Y:S01]  /*7670*/  MOV R78, R144 ;  /* 0x00000090004e7202 */ /* 0x000fe20000000f00 */
[----:B------:R-:W-:Y:S02]  /*7680*/  IMAD.MOV.U32 R77, RZ, RZ, R139 ;  /* 0x000000ffff4d7224 */ /* 0x000fe400078e008b */
[----:B------:R-:W-:Y:S01]  /*7690*/  IMAD.MOV.U32 R79, RZ, RZ, R145 ;  /* 0x000000ffff4f7224 */ /* 0x000fe200078e0091 */
[----:B-1----:R-:W-:Y:S01]  /*76a0*/  HMMA.16816.F32.BF16 R188, R4, R18, R72 ;  /* 0x0000001204bc723c */ /* 0x002fe20000041848 */
[----:B------:R-:W-:Y:S01]  /*76b0*/  FADD.FTZ R0, R71, R0 ;  /* 0x0000000047007221 */ /* 0x000fe20000010000 */
[----:B------:R-:W-:Y:S01]  /*76c0*/  LDSM.16.MT88.4 R144, [R221+0x2800] ;  /* 0x00280000dd90783b */ /* 0x000fe20000004200 */
[----:B------:R-:W-:-:S02]  /*76d0*/  FADD.FTZ R3, R76, R3 ;  /* 0x000000034c037221 */ /* 0x000fc40000010000 */
[----:B------:R-:W-:-:S03]  /*76e0*/  FADD.FTZ R2, R77, R0 ;  /* 0x000000004d027221 */ /* 0x000fc60000010000 */
[C---:B------:R-:W-:Y:S01]  /*76f0*/  HMMA.16816.F32.BF16 R200, R4.reuse, R16, R80 ;  /* 0x0000001004c8723c */ /* 0x040fe20000041850 */
[----:B------:R-:W-:Y:S01]  /*7700*/  FADD.FTZ R0, R78, R3 ;  /* 0x000000034e007221 */ /* 0x000fe20000010000 */
[----:B------:R-:W-:Y:S01]  /*7710*/  MOV R74, R126 ;  /* 0x0000007e004a7202 */ /* 0x000fe20000000f00 */
[----:B------:R-:W-:Y:S01]  /*7720*/  IMAD.MOV.U32 R73, RZ, RZ, R127 ;  /* 0x000000ffff497224 */ /* 0x000fe200078e007f */
        /* <DEDUP_REMOVED lines=8> */
[----:B------:R-:W1:Y:S01]  /*77b0*/  LDSM.16.MT88.4 R152, [R220+0x2800] ;  /* 0x00280000dc98783b */ /* 0x000e620000004200 */
[----:B------:R-:W-:Y:S01]  /*77c0*/  IMAD.MOV.U32 R79, RZ, RZ, R60 ;  /* 0x000000ffff4f7224 */ /* 0x000fe200078e003c */
[C---:B----4-:R-:W-:Y:S01]  /*77d0*/  HMMA.16816.F32.BF16 R32, R4.reuse, R12, R64 ;  /* 0x0000000c0420723c */ /* 0x050fe20000041840 */
[----:B------:R-:W-:Y:S01]  /*77e0*/  MOV R60, R168 ;  /* 0x000000a8003c7202 */ /* 0x000fe20000000f00 */
[----:B------:R-:W-:Y:S01]  /*77f0*/  IMAD.MOV.U32 R61, RZ, RZ, R169 ;  /* 0x000000ffff3d7224 */ /* 0x000fe200078e00a9 */
[----:B------:R-:W-:Y:S01]  /*7800*/  MOV R62, R170 ;  /* 0x000000aa003e7202 */ /* 0x000fe20000000f00 */
[----:B------:R-:W-:Y:S01]  /*7810*/  IMAD.MOV.U32 R63, RZ, RZ, R171 ;  /* 0x000000ffff3f7224 */ /* 0x000fe200078e00ab */
[----:B------:R-:W-:Y:S04]  /*7820*/  LDSM.16.MT88.4 R64, [R220+0x5800] ;  /* 0x00580000dc40783b */ /* 0x000fe80000004200 */
[----:B------:R-:W4:Y:S01]  /*7830*/  LDSM.16.MT88.4 R168, [R218+0x5800] ;  /* 0x00580000daa8783b */ /* 0x000f220000004200 */
[----:B------:R3:W-:Y:S01]  /*7840*/  MUFU.EX2 R12, R24 ;  /* 0x00000018000c7308 */ /* 0x0007e20000000800 */
[----:B------:R-:W-:Y:S01]  /*7850*/  IMAD.MOV.U32 R83, RZ, RZ, R163 ;  /* 0x000000ffff537224 */ /* 0x000fe200078e00a3 */
[C---:B------:R-:W-:Y:S01]  /*7860*/  HMMA.16816.F32.BF16 R196, R4.reuse, R14, R52 ;  /* 0x0000000e04c4723c */ /* 0x040fe20000041834 */
[----:B------:R-:W-:Y:S01]  /*7870*/  IMAD.MOV.U32 R81, RZ, RZ, R161 ;  /* 0x000000ffff517224 */ /* 0x000fe200078e00a1 */
[----:B------:R-:W-:Y:S01]  /*7880*/  MOV R82, R162 ;  /* 0x000000a200527202 */ /* 0x000fe20000000f00 */
[----:B------:R-:W-:Y:S01]  /*7890*/  IMAD.MOV.U32 R75, RZ, RZ, R124 ;  /* 0x000000ffff4b7224 */ /* 0x000fe200078e007c */
[----:B------:R-:W-:Y:S01]  /*78a0*/  MOV R68, R131 ;  /* 0x0000008300447202 */ /* 0x000fe20000000f00 */
[----:B------:R-:W-:Y:S01]  /*78b0*/  IMAD.MOV.U32 R69, RZ, RZ, R130 ;  /* 0x000000ffff457224 */ /* 0x000fe200078e0082 */
[----:B------:R-:W1:Y:S01]  /*78c0*/  MUFU.EX2 R13, R23 ;  /* 0x00000017000d7308 */ /* 0x000e620000000800 */
[----:B------:R-:W-:Y:S01]  /*78d0*/  LDSM.16.MT88.4 R56, [R221+0x5800] ;  /* 0x00580000dd38783b */ /* 0x000fe20000004200 */
[C---:B--2---:R-:W-:Y:S08]  /*78e0*/  HMMA.16816.F32.BF16 R40, R4.reuse, R8, R40 ;  /* 0x000000080428723c */ /* 0x044ff00000041828 */
[----:B------:R-:W-:Y:S01]  /*78f0*/  HMMA.16816.F32.BF16 R28, R4, R10, R28 ;  /* 0x0000000a041c723c */ /* 0x000fe2000004181c */
[----:B---3--:R-:W-:Y:S01]  /*7900*/  MOV R24, R61 ;  /* 0x0000003d00187202 */ /* 0x008fe20000000f00 */
[----:B------:R2:W-:Y:S01]  /*7910*/  MUFU.EX2 R10, R26 ;  /* 0x0000001a000a7308 */ /* 0x0005e20000000800 */
[----:B------:R-:W-:Y:S01]  /*7920*/  MOV R124, R160 ;  /* 0x000000a0007c7202 */ /* 0x000fe20000000f00 */
[----:B------:R-:W-:Y:S01]  /*7930*/  IMAD.MOV.U32 R71, RZ, RZ, R128 ;  /* 0x000000ffff477224 */ /* 0x000fe200078e0080 */
[----:B------:R-:W-:Y:S01]  /*7940*/  MOV R70, R129 ;  /* 0x0000008100467202 */ /* 0x000fe20000000f00 */
[----:B------:R-:W-:Y:S01]  /*7950*/  FADD.FTZ R0, R24, R2 ;  /* 0x0000000218007221 */ /* 0x000fe20000010000 */
[----:B------:R-:W-:Y:S01]  /*7960*/  MOV R5, R83 ;  /* 0x0000005300057202 */ /* 0x000fe20000000f00 */
[----:B------:R-:W-:Y:S01]  /*7970*/  IMAD.MOV.U32 R14, RZ, RZ, R62 ;  /* 0x000000ffff0e7224 */ /* 0x000fe200078e003e */
[----:B------:R-:W3:Y:S01]  /*7980*/  LDSM.16.MT88.4 R136, [R218+0x2800] ;  /* 0x00280000da88783b */ /* 0x000ee20000004200 */
[----:B------:R4:W3:Y:S01]  /*7990*/  MUFU.EX2 R11, R25 ;  /* 0x00000019000b7308 */ /* 0x0008e20000000800 */
[----:B------:R-:W-:Y:S01]  /*79a0*/  MOV R4, R81 ;  /* 0x0000005100047202 */ /* 0x000fe20000000f00 */
[----:B------:R-:W-:Y:S01]  /*79b0*/  FADD.FTZ R5, R5, R0 ;  /* 0x0000000005057221 */ /* 0x000fe20000010000 */
[----:B-1----:R-:W-:Y:S01]  /*79c0*/  F2FP.BF16.PACK_AB R130, R13, R12 ;  /* 0x0000000c0d82723e */ /* 0x002fe200000010ff */
[----:B------:R-:W-:Y:S04]  /*79d0*/  LDSM.16.MT88.4 R160, [R217+0x5800] ;  /* 0x00580000d9a0783b */ /* 0x000fe80000004200 */
[----:B------:R-:W-:Y:S01]  /*79e0*/  MUFU.EX2 R6, R22 ;  /* 0x0000001600067308 */ /* 0x000fe20000000800 */
[----:B--2---:R-:W-:Y:S01]  /*79f0*/  IMAD.MOV.U32 R26, RZ, RZ, R82 ;  /* 0x000000ffff1a7224 */ /* 0x004fe200078e0052 */
[----:B------:R-:W-:Y:S01]  /*7a00*/  MOV R15, R63 ;  /* 0x0000003f000f7202 */ /* 0x000fe20000000f00 */
[----:B------:R-:W-:Y:S04]  /*7a10*/  LDSM.16.MT88.4 R80, [R218+0x8800] ;  /* 0x00880000da50783b */ /* 0x000fe80000004200 */
[----:B------:R-:W-:Y:S01]  /*7a20*/  LDSM.16.MT88.4 R16, [R220+0xb800] ;  /* 0x00b80000dc10783b */ /* 0x000fe20000004200 */
[----:B------:R-:W1:Y:S01]  /*7a30*/  MUFU.EX2 R8, R21 ;  /* 0x0000001500087308 */ /* 0x000e620000000800 */
[----:B----4-:R-:W-:-:S07]  /*7a40*/  IMAD.MOV.U32 R25, RZ, RZ, R60 ;  /* 0x000000ffff197224 */ /* 0x010fce00078e003c */
[----:B------:R-:W-:Y:S01]  /*7a50*/  MUFU.EX2 R9, R20 ;  /* 0x0000001400097308 */ /* 0x000fe20000000800 */
[----:B------:R-:W-:-:S07]  /*7a60*/  FADD.FTZ R3, R25, R3 ;  /* 0x0000000319037221 */ /* 0x000fce0000010000 */
[----:B------:R-:W2:Y:S01]  /*7a70*/  MUFU.EX2 R7, R27 ;  /* 0x0000001b00077308 */ /* 0x000ea20000000800 */
[----:B------:R-:W-:-:S04]  /*7a80*/  @P2 IMAD.HI.U32 R2, R26, c[0x0][0x2c8], RZ ;  /* 0x0000b2001a022a27 */ /* 0x000fc800078e00ff */
[----:B------:R-:W-:Y:S02]  /*7a90*/  FADD.FTZ R4, R4, R3 ;  /* 0x0000000304047221 */ /* 0x000fe40000010000 */
[----:B------:R-:W-:Y:S02]  /*7aa0*/  FADD.FTZ R3, R124, R5 ;  /* 0x000000057c037221 */ /* 0x000fe40000010000 */
[----:B------:R-:W-:Y:S01]  /*7ab0*/  IMAD.MOV.U32 R0, RZ, RZ, R26 ;  /* 0x000000ffff007224 */ /* 0x000fe200078e001a */
[----:B------:R-:W-:Y:S01]  /*7ac0*/  @P2 SHF.R.U32.HI R0, RZ, c[0x0][0x2cc], R2 ;  /* 0x0000b300ff002a19 */ /* 0x000fe20000011602 */
[----:B------:R-:W-:Y:S01]  /*7ad0*/  FADD.FTZ R3, R126, R3 ;  /* 0x000000037e037221 */ /* 0x000fe20000010000 */
[----:B---3--:R-:W-:Y:S01]  /*7ae0*/  F2FP.BF16.PACK_AB R128, R11, R10 ;  /* 0x0000000a0b80723e */ /* 0x008fe200000010ff */
[----:B------:R-:W-:Y:S01]  /*7af0*/  FADD.FTZ R2, R127, R4 ;  /* 0x000000047f027221 */ /* 0x000fe20000010000 */
[----:B-1----:R-:W-:Y:S02]  /*7b00*/  F2FP.BF16.PACK_AB R129, R8, R6 ;  /* 0x000000060881723e */ /* 0x002fe400000010ff */
[----:B--2---:R-:W-:-:S02]  /*7b10*/  F2FP.BF16.PACK_AB R131, R7, R9 ;  /* 0x000000090783723e */ /* 0x004fc400000010ff */
[----:B------:R-:W-:Y:S01]  /*7b20*/  MOV R4, c[0x0][0x168] ;  /* 0x00005a0000047a02 */ /* 0x000fe20000000f00 */
[----:B------:R-:W-:Y:S02]  /*7b30*/  FADD.FTZ R3, R174, R3 ;  /* 0x00000003ae037221 */ /* 0x000fe40000010000 */
[----:B------:R-:W-:Y:S01]  /*7b40*/  FADD.FTZ R2, R125, R2 ;  /* 0x000000027d027221 */ /* 0x000fe20000010000 */
[----:B------:R-:W-:Y:S01]  /*7b50*/  IADD3 R0, R0, c[0x0][0x1d0], -R4 ;  /* 0x0000740000007a10 */ /* 0x000fe20007ffe804 */
[----:B------:R-:W-:Y:S01]  /*7b60*/  FADD.FTZ R3, R175, R3 ;  /* 0x00000003af037221 */ /* 0x000fe20000010000 */
[----:B------:R-:W-:Y:S01]  /*7b70*/  HMMA.16816.F32.BF16 R180, R128, R184, R180 ;  /* 0x000000b880b4723c */ /* 0x000fe200000418b4 */
[----:B------:R-:W-:Y:S02]  /*7b80*/  FADD.FTZ R2, R176, R2 ;  /* 0x00000002b0027221 */ /* 0x000fe40000010000 */
[----:B------:R-:W-:-:S05]  /*7b90*/  IMAD.HI R4, R0, 0x2aaaaaab, RZ ;  /* 0x2aaaaaab00047827 */ /* 0x000fca00078e02ff */
[----:B------:R-:W-:Y:S01]  /*7ba0*/  HMMA.16816.F32.BF16 R148, R128, R152, R148 ;  /* 0x000000988094723c */ /* 0x000fe20000041894 */
[----:B------:R-:W-:Y:S02]  /*7bb0*/  FADD.FTZ R0, R179, R3 ;  /* 0x00000003b3007221 */ /* 0x000fe40000010000 */
[----:B------:R-:W-:-:S05]  /*7bc0*/  FADD.FTZ R2, R177, R2 ;  /* 0x00000002b1027221 */ /* 0x000fca0000010000 */
[----:B------:R-:W-:Y:S01]  /*7bd0*/  HMMA.16816.F32.BF16 R184, R128, R186, R88 ;  /* 0x000000ba80b8723c */ /* 0x000fe20000041858 */
[----:B------:R-:W-:Y:S01]  /*7be0*/  LDSM.16.MT88.4 R88, [R221+0x8800] ;  /* 0x00880000dd58783b */ /* 0x000fe20000004200 */
[----:B------:R-:W-:-:S06]  /*7bf0*/  FADD.FTZ R0, R178, R0 ;  /* 0x00000000b2007221 */ /* 0x000fcc0000010000 */
[----:B------:R-:W-:Y:S01]  /*7c00*/  HMMA.16816.F32.BF16 R152, R128, R154, R72 ;  /* 0x0000009a8098723c */ /* 0x000fe20000041848 */
[----:B------:R-:W1:Y:S01]  /*7c10*/  LDSM.16.MT88.4 R72, [R217+0x8800] ;  /* 0x00880000d948783b */ /* 0x000e620000004200 */
[----:B------:R-:W-:-:S06]  /*7c20*/  FADD.FTZ R2, R252, R2 ;  /* 0x00000002fc027221 */ /* 0x000fcc0000010000 */
[C---:B------:R-:W-:Y:S08]  /*7c30*/  HMMA.16816.F32.BF16 R140, R128.reuse, R144, R140 ;  /* 0x00000090808c723c */ /* 0x040ff0000004188c */
[C---:B------:R-:W-:Y:S08]  /*7c40*/  HMMA.16816.F32.BF16 R164, R128.reuse, R168, R164 ;  /* 0x000000a880a4723c */ /* 0x040ff000000418a4 */
[C---:B------:R-:W-:Y:S01]  /*7c50*/  HMMA.16816.F32.BF16 R60, R128.reuse, R64, R112 ;  /* 0x00000040803c723c */ /* 0x040fe20000041870 */
[----:B------:R-:W-:Y:S07]  /*7c60*/  LDSM.16.MT88.4 R112, [R218+0xb800] ;  /* 0x00b80000da70783b */ /* 0x000fee0000004200 */
[C---:B------:R-:W-:Y:S01]  /*7c70*/  HMMA.16816.F32.BF16 R144, R128.reuse, R146, R96 ;  /* 0x000000928090723c */ /* 0x040fe20000041860 */
[----:B------:R-:W2:Y:S07]  /*7c80*/  LDSM.16.MT88.4 R96, [R220+0x8800] ;  /* 0x00880000dc60783b */ /* 0x000eae0000004200 */
[C---:B------:R-:W-:Y:S01]  /*7c90*/  HMMA.16816.F32.BF16 R168, R128.reuse, R170, R120 ;  /* 0x000000aa80a8723c */ /* 0x040fe20000041878 */
[----:B------:R-:W-:Y:S07]  /*7ca0*/  LDSM.16.MT88.4 R120, [R221+0xb800] ;  /* 0x00b80000dd78783b */ /* 0x000fee0000004200 */
[----:B------:R-:W-:Y:S01]  /*7cb0*/  HMMA.16816.F32.BF16 R64, R128, R66, R104 ;  /* 0x000000428040723c */ /* 0x000fe20000041868 */
[----:B------:R-:W3:Y:S01]  /*7cc0*/  LDSM.16.MT88.4 R104, [R217+0xb800] ;  /* 0x00b80000d968783b */ /* 0x000ee20000004200 */
        /* <DEDUP_REMOVED lines=11> */
[----:B------:R4:W-:Y:S01]  /*7d80*/  STL [R1+0x10], R3 ;  /* 0x0000100301007387 */ /* 0x0009e20000100800 */
[----:B------:R-:W-:-:S03]  /*7d90*/  IADD3 R252, R14, -0x2, RZ ;  /* 0xfffffffe0efc7810 */ /* 0x000fc60007ffe0ff */
[----:B------:R4:W-:Y:S04]  /*7da0*/  STL [R1+0x8], R0 ;  /* 0x0000080001007387 */ /* 0x0009e80000100800 */
[----:B------:R4:W-:Y:S01]  /*7db0*/  STL [R1+0x4], R2 ;  /* 0x0000040201007387 */ /* 0x0009e20000100800 */
[----:B------:R-:W-:Y:S01]  /*7dc0*/  ISETP.GE.AND P0, PT, R252, R3, PT ;  /* 0x00000003fc00720c */ /* 0x000fe20003f06270 */
[C---:B------:R-:W-:Y:S08]  /*7dd0*/  HMMA.16816.F32.BF16 R132, R128.reuse, R136, R132 ;  /* 0x000000888084723c */ /* 0x040ff00000041884 */
[C---:B------:R-:W-:Y:S08]  /*7de0*/  HMMA.16816.F32.BF16 R52, R128.reuse, R56, R116 ;  /* 0x000000388034723c */ /* 0x040ff00000041874 */
        /* <DEDUP_REMOVED lines=8> */
[C---:B--2---:R-:W-:Y:S08]  /*7e70*/  HMMA.16816.F32.BF16 R92, R128.reuse, R96, R48 ;  /* 0x00000060805c723c */ /* 0x044ff00000041830 */
        /* <DEDUP_REMOVED lines=14> */
[----:B------:R-:W-:Y:S02]  /*7f60*/  MOV R175, R173 ;  /* 0x000000ad00af7202 */ /* 0x000fe40000000f00 */
[----:B------:R-:W-:Y:S01]  /*7f70*/  MOV R201, R252 ;  /* 0x000000fc00c97202 */ /* 0x000fe20000000f00 */
[----:B--2---:R-:W-:-:S05]  /*7f80*/  @P2 IMAD.HI.U32 R0, R15, c[0x0][0x2c8], RZ ;  /* 0x0000b2000f002a27 */ /* 0x004fca00078e00ff */
[----:B------:R-:W-:-:S05]  /*7f90*/  @P2 SHF.R.U32.HI R0, RZ, c[0x0][0x2cc], R0 ;  /* 0x0000b300ff002a19 */ /* 0x000fca0000011600 */
[----:B------:R1:W-:Y:S02]  /*7fa0*/  @P2 STL [R1+0x14], R0 ;  /* 0x0000140001002387 */ /* 0x0003e40000100800 */
.L_x_4751:
[----:B------:R-:W-:Y:S04]  /*7fb0*/  DEPBAR.LE SB0, 0x0 ;  /* 0x000080000000791a */ /* 0x000fe80000000000 */
[----:B------:R-:W-:Y:S01]  /*7fc0*/  WARPSYNC 0xffffffff ;  /* 0xffffffff00007948 */ /* 0x000fe20003800000 */
[----:B------:R-:W-:Y:S01]  /*7fd0*/  BAR.SYNC.DEFER_BLOCKING 0x0 ;  /* 0x0000000000007b1d */ /* 0x000fe20000010000 */
[----:B------:R-:W-:Y:S05]  /*7fe0*/  MOV R196, c[0x0][0x2c4] ;  /* 0x0000b10000c47a02 */ /* 0x000fea0000000f00 */
[----:B-----5:R-:W-:Y:S06]  /*7ff0*/  LDSM.16.M88.4 R48, [R223] ;  /* 0x00000000df30783b */ /* 0x020fec0000000200 */
[----:B------:R-:W2:Y:S06]  /*8000*/  LDSM.16.M88.4 R8, [R216] ;  /* 0x00000000d808783b */ /* 0x000eac0000000200 */
[----:B------:R-:W3:Y:S06]  /*8010*/  LDSM.16.M88.4 R16, [R216+0x800] ;  /* 0x00080000d810783b */ /* 0x000eec0000000200 */
[----:B------:R-:W4:Y:S06]  /*8020*/  LDL R252, [R1+0xc] ;  /* 0x00000c0001fc7983 */ /* 0x000f2c0000100800 */
[----:B------:R-:W1:Y:S06]  /*8030*/  LDSM.16.M88.4 R24, [R216+0x1000] ;  /* 0x00100000d818783b */ /* 0x000e6c0000000200 */
[----:B------:R-:W4:Y:S06]  /*8040*/  LDL R174, [R1+0x38] ;  /* 0x0000380001ae7983 */ /* 0x000f2c0000100800 */
[----:B------:R-:W4:Y:S06]  /*8050*/  LDL.64 R172, [R1+0x30] ;  /* 0x0000300001ac7983 */ /* 0x000f2c0000100a00 */
[----:B------:R-:W1:Y:S01]  /*8060*/  LDSM.16.M88.4 R32, [R216+0x1800] ;  /* 0x00180000d820783b */ /* 0x000e620000000200 */
[C---:B--2---:R-:W-:Y:S05]  /*8070*/  HMMA.16816.F32.BF16 R4, R48.reuse, R8, RZ ;  /* 0x000000083004723c */ /* 0x044fea00000418ff */
[----:B------:R2:W-:Y:S03]  /*8080*/  STL [R1+0x98], R220 ;  /* 0x000098dc01007387 */ /* 0x0005e60000100800 */
[C---:B------:R-:W-:Y:S03]  /*8090*/  HMMA.16816.F32.BF16 R8, R48.reuse, R10, RZ ;  /* 0x0000000a3008723c */ /* 0x040fe600000418ff */
[----:B------:R-:W1:Y:S06]  /*80a0*/  LDSM.16.M88.4 R40, [R216+0x2000] ;  /* 0x00200000d828783b */ /* 0x000e6c0000000200 */
[----:B------:R-:W1:Y:S01]  /*80b0*/  LDSM.16.M88.4 R188, [R216+0x2800] ;  /* 0x00280000d8bc783b */ /* 0x000e620000000200 */
[C---:B---3--:R-:W-:Y:S05]  /*80c0*/  HMMA.16816.F32.BF16 R12, R48.reuse, R16, RZ ;  /* 0x00000010300c723c */ /* 0x048fea00000418ff */
[----:B------:R-:W-:Y:S03]  /*80d0*/  LDSM.16.M88.4 R192, [R227] ;  /* 0x00000000e3c0783b */ /* 0x000fe60000000200 */
[C---:B------:R-:W-:Y:S03]  /*80e0*/  HMMA.16816.F32.BF16 R16, R48.reuse, R18, RZ ;  /* 0x000000123010723c */ /* 0x040fe600000418ff */
[----:B--2---:R-:W2:Y:S05]  /*80f0*/  LDL R220, [R1] ;  /* 0x0000000001dc7983 */ /* 0x004eaa0000100800 */
[C---:B-1----:R-:W-:Y:S01]  /*8100*/  HMMA.16816.F32.BF16 R20, R48.reuse, R24, RZ ;  /* 0x000000183014723c */ /* 0x042fe200000418ff */
[----:B------:R-:W3:Y:S07]  /*8110*/  LDL R177, [R1+0x14] ;  /* 0x0000140001b17983 */ /* 0x000eee0000100800 */
        /* <DEDUP_REMOVED lines=16> */
[----:B------:R-:W1:Y:S02]  /*8220*/  LDSM.16.M88.4 R192, [R248] ;  /* 0x00000000f8c0783b */ /* 0x000e640000000200 */
[----:B----4-:R-:W-:Y:S05]  /*8230*/  ISETP.GT.AND P0, PT, R252, R201, PT ;  /* 0x000000c9fc00720c */ /* 0x010fea0003f04270 */
[C---:B-1----:R-:W-:Y:S08]  /*8240*/  HMMA.16816.F32.BF16 R28, R188.reuse, R192, R28 ;  /* 0x000000c0bc1c723c */ /* 0x042ff0000004181c */
[C---:B------:R-:W-:Y:S01]  /*8250*/  HMMA.16816.F32.BF16 R32, R188.reuse, R194, R32 ;  /* 0x000000c2bc20723c */ /* 0x040fe20000041820 */
[----:B------:R-:W1:Y:S03]  /*8260*/  LDSM.16.M88.4 R192, [R247] ;  /* 0x00000000f7c0783b */ /* 0x000e660000000200 */
[----:B------:R-:W-:Y:S01]  /*8270*/  @!P0 SHF.R.S32.HI R0, RZ, 0x1f, R201 ;  /* 0x0000001fff008819 */ /* 0x000fe200000114c9 */
[C---:B------:R-:W-:Y:S01]  /*8280*/  @!P0 IMAD.WIDE.U32 R2, R201.reuse, c[0x0][0x208], RZ ;  /* 0x00008200c9028a25 */ /* 0x040fe200078e00ff */
[----:B------:R-:W-:Y:S02]  /*8290*/  @!P0 MOV R179, R174 ;  /* 0x000000ae00b38202 */ /* 0x000fe40000000f00 */
[----:B------:R-:W4:Y:S01]  /*82a0*/  LDL R174, [R1+0x18] ;  /* 0x0000180001ae7983 */ /* 0x000f220000100800 */
[----:B------:R-:W-:Y:S03]  /*82b0*/  @!P0 IMAD R0, R0, c[0x0][0x208], RZ ;  /* 0x0000820000008a24 */ /* 0x000fe600078e02ff */
[----:B------:R-:W-:Y:S02]  /*82c0*/  @!P0 IMAD.MOV.U32 R178, RZ, RZ, R172 ;  /* 0x000000ffffb28224 */ /* 0x000fe400078e00ac */
[----:B------:R-:W-:Y:S02]  /*82d0*/  @!P0 IMAD R0, R201, c[0x0][0x20c], R0 ;  /* 0x00008300c9008a24 */ /* 0x000fe400078e0200 */
[----:B------:R-:W-:Y:S03]  /*82e0*/  @!P0 IMAD.WIDE.U32 R178, R2, 0x60, R178 ;  /* 0x0000006002b28825 */ /* 0x000fe600078e00b2 */
[----:B------:R-:W-:Y:S01]  /*82f0*/  @!P0 IADD3 R0, R3, R0, RZ ;  /* 0x0000000003008210 */ /* 0x000fe20007ffe0ff */
[----:B------:R-:W-:Y:S04]  /*8300*/  @!P0 IMAD.SHL.U32 R172, R178, 0x2, RZ ;  /* 0x00000002b2ac8824 */ /* 0x000fe800078e00ff */
[----:B------:R-:W-:Y:S01]  /*8310*/  @!P0 IMAD R0, R0, 0x60, RZ ;  /* 0x0000006000008824 */ /* 0x000fe200078e02ff */
[----:B------:R-:W-:Y:S04]  /*8320*/  @!P0 IADD3 R2, P1, R172, c[0x0][0x1f8], RZ ;  /* 0x00007e00ac028a10 */ /* 0x000fe80007f3e0ff */
[----:B------:R-:W-:Y:S04]  /*8330*/  @!P0 IADD3 R0, R179, R0, RZ ;  /* 0x00000000b3008210 */ /* 0x000fe80007ffe0ff */
[----:B------:R-:W-:Y:S02]  /*8340*/  @!P0 SHF.L.U64.HI R0, R178, 0x1, R0 ;  /* 0x00000001b2008819 */ /* 0x000fe40000010200 */
[----:B------:R-:W-:Y:S02]  /*8350*/  @!P0 IADD3 R178, P2, R172, 0x80, RZ ;  /* 0x00000080acb28810 */ /* 0x000fe40007f5e0ff */
[----:B------:R-:W-:Y:S02]  /*8360*/  @!P0 IADD3.X R3, R0, c[0x0][0x1fc], RZ, P1, !PT ;  /* 0x00007f0000038a10 */ /* 0x000fe40000ffe4ff */
[----:B------:R-:W-:Y:S01]  /*8370*/  @!P0 IADD3 R178, P1, R178, c[0x0][0x1f8], RZ ;  /* 0x00007e00b2b28a10 */ /* 0x000fe20007f3e0ff */
[C---:B-1----:R-:W-:Y:S03]  /*8380*/  HMMA.16816.F32.BF16 R36, R188.reuse, R192, R36 ;  /* 0x000000c0bc24723c */ /* 0x042fe60000041824 */
[C---:B--2---:R-:W-:Y:S02]  /*8390*/  LOP3.LUT P4, RZ, R220.reuse, 0x2, RZ, 0xc0, !PT ;  /* 0x00000002dcff7812 */ /* 0x044fe4000788c0ff */
[--C-:B------:R-:W-:Y:S02]  /*83a0*/  @!P0 IADD3.X R179, RZ, c[0x0][0x1fc], R0.reuse, P1, P2 ;  /* 0x00007f00ffb38a10 */ /* 0x100fe40000fe4400 */
[----:B------:R-:W-:Y:S01]  /*83b0*/  LOP3.LUT P3, RZ, R220, 0x1, RZ, 0xc0, !PT ;  /* 0x00000001dcff7812 */ /* 0x000fe2000786c0ff */
[C---:B------:R-:W-:Y:S01]  /*83c0*/  HMMA.16816.F32.BF16 R40, R188.reuse, R194, R40 ;  /* 0x000000c2bc28723c */ /* 0x040fe20000041828 */
[----:B------:R-:W1:Y:S06]  /*83d0*/  LDSM.16.M88.4 R192, [R246] ;  /* 0x00000000f6c0783b */ /* 0x000e6c0000000200 */
[----:B------:R-:W-:Y:S01]  /*83e0*/  @!PT LDS RZ, [RZ] ;  /* 0x00000000fffff984 */ /* 0x000fe20000000800 */
[----:B------:R-:W-:Y:S01]  /*83f0*/  @!PT LDS RZ, [RZ] ;  /* 0x00000000fffff984 */ /* 0x000fe20000000800 */
[----:B------:R-:W-:Y:S01]  /*8400*/  @!PT LDS RZ, [RZ] ;  /* 0x00000000fffff984 */ /* 0x000fe20000000800 */
[----:B------:R2:W-:Y:S06]  /*8410*/  @!P0 LDGSTS.E.BYPASS.LTC128B.128 [R251+0x100], [R2.64], !P5 ;  /* 0x0010000002fb8fae */ /* 0x0005ec000e901d48 */
[----:B------:R2:W-:Y:S02]  /*8420*/  @!P0 LDGSTS.E.BYPASS.LTC128B.128 [R251+0x3100], [R178.64], !P4 ;  /* 0x03100000b2fb8fae */ /* 0x0005e4000e101d48 */
[----:B--2---:R-:W-:Y:S01]  /*8430*/  @!P0 IADD3 R178, P2, R172, 0x100, RZ ;  /* 0x00000100acb28810 */ /* 0x004fe20007f5e0ff */
[C---:B-1----:R-:W-:Y:S03]  /*8440*/  HMMA.16816.F32.BF16 R44, R188.reuse, R192, R44 ;  /* 0x000000c0bc2c723c */ /* 0x042fe6000004182c */
[----:B------:R-:W-:Y:S04]  /*8450*/  @!P0 IADD3 R178, P1, R178, c[0x0][0x1f8], RZ ;  /* 0x00007e00b2b28a10 */ /* 0x000fe80007f3e0ff */
[--C-:B------:R-:W-:Y:S01]  /*8460*/  @!P0 IADD3.X R179, RZ, c[0x0][0x1fc], R0.reuse, P1, P2 ;  /* 0x00007f00ffb38a10 */ /* 0x100fe20000fe4400 */
[----:B------:R-:W-:Y:S04]  /*8470*/  HMMA.16816.F32.BF16 R48, R188, R194, R48 ;  /* 0x000000c2bc30723c */ /* 0x000fe80000041830 */
[----:B------:R-:W-:Y:S01]  /*8480*/  @!P0 IADD3 R172, P2, R172, 0x180, RZ ;  /* 0x00000180acac8810 */ /* 0x000fe20007f5e0ff */
[----:B------:R1:W-:Y:S03]  /*8490*/  @!P0 LDGSTS.E.BYPASS.LTC128B.128 [R251+0x6100], [R178.64], !P3 ;  /* 0x06100000b2fb8fae */ /* 0x0003e6000d901d48 */
[----:B------:R-:W-:Y:S04]  /*84a0*/  @!P0 IADD3 R172, P1, R172, c[0x0][0x1f8], RZ ;  /* 0x00007e00acac8a10 */ /* 0x000fe80007f3e0ff */
[----:B------:R-:W-:Y:S01]  /*84b0*/  @!P0 IADD3.X R173, RZ, c[0x0][0x1fc], R0, P1, P2 ;  /* 0x00007f00ffad8a10 */ /* 0x000fe20000fe4400 */
[----:B------:R-:W-:Y:S04]  /*84c0*/  @!P0 IMAD.MOV.U32 R0, RZ, RZ, c[0x0][0x208] ;  /* 0x00008200ff008624 */ /* 0x000fe800078e00ff */
[----:B------:R2:W-:Y:S02]  /*84d0*/  @!P0 LDGSTS.E.BYPASS.LTC128B.128 [R251+0x9100], [R172.64], !P6 ;  /* 0x09100000acfb8fae */ /* 0x0005e4000f101d48 */
[C---:B--2---:R-:W-:Y:S01]  /*84e0*/  @!P0 IMAD.SHL.U32 R172, R0.reuse, 0x40, RZ ;  /* 0x0000004000ac8824 */ /* 0x044fe200078e00ff */
[----:B------:R-:W-:Y:S04]  /*84f0*/  @!P0 MOV R173, 0x6 ;  /* 0x0000000600ad8802 */ /* 0x000fe80000000f00 */
[----:B------:R-:W-:Y:S02]  /*8500*/  @!P0 SHF.L.U64.HI R0, R0, R173, c[0x0][0x20c] ;  /* 0x0000830000008619 */ /* 0x000fe400000102ad */
[----:B------:R-:W-:Y:S04]  /*8510*/  @!P0 IADD3 R2, P1, R2, R172, RZ ;  /* 0x000000ac02028210 */ /* 0x000fe80007f3e0ff */
[----:B------:R-:W-:Y:S02]  /*8520*/  @!P0 IADD3.X R3, R3, R0, RZ, P1, !PT ;  /* 0x0000000003038210 */ /* 0x000fe40000ffe4ff */
[----:B------:R-:W-:Y:S03]  /*8530*/  @!P0 IADD3 R172, P1, R172, R2, RZ ;  /* 0x00000002acac8210 */ /* 0x000fe60007f3e0ff */
[----:B------:R2:W-:Y:S02]  /*8540*/  @!P0 LDGSTS.E.BYPASS.LTC128B.128 [R251+0x1100], [R2.64], !P5 ;  /* 0x0110000002fb8fae */ /* 0x0005e4000e901d48 */
[----:B------:R-:W-:Y:S01]  /*8550*/  @!P0 IMAD.X R173, R0, 0x1, R3, P1 ;  /* 0x0000000100ad8824 */ /* 0x000fe200008e0603 */
[----:B------:R-:W-:Y:S03]  /*8560*/  ISETP.NE.AND P1, PT, R196, 0x1, PT ;  /* 0x00000001c400780c */ /* 0x000fe60003f25270 */
[----:B------:R2:W-:Y:S06]  /*8570*/  @!P0 LDGSTS.E.BYPASS.LTC128B.128 [R251+0x4100], [R2.64+0x80], !P4 ;  /* 0x0410008002fb8fae */ /* 0x0005ec000e101d48 */
[----:B------:R2:W-:Y:S06]  /*8580*/  @!P0 LDGSTS.E.BYPASS.LTC128B.128 [R251+0x7100], [R2.64+0x100], !P3 ;  /* 0x0710010002fb8fae */ /* 0x0005ec000d901d48 */
[----:B------:R2:W-:Y:S06]  /*8590*/  @!P0 LDGSTS.E.BYPASS.LTC128B.128 [R251+0xa100], [R2.64+0x180], !P6 ;  /* 0x0a10018002fb8fae */ /* 0x0005ec000f101d48 */
[----:B------:R1:W-:Y:S06]  /*85a0*/  @!P0 LDGSTS.E.BYPASS.LTC128B.128 [R251+0x2100], [R172.64], !P5 ;  /* 0x02100000acfb8fae */ /* 0x0003ec000e901d48 */
[----:B------:R1:W-:Y:S06]  /*85b0*/  @!P0 LDGSTS.E.BYPASS.LTC128B.128 [R251+0x5100], [R172.64+0x80], !P4 ;  /* 0x05100080acfb8fae */ /* 0x0003ec000e101d48 */
[----:B------:R1:W-:Y:S06]  /*85c0*/  @!P0 LDGSTS.E.BYPASS.LTC128B.128 [R251+0x8100], [R172.64+0x100], !P3 ;  /* 0x08100100acfb8fae */ /* 0x0003ec000d901d48 */
[----:B------:R1:W-:Y:S06]  /*85d0*/  @!P0 LDGSTS.E.BYPASS.LTC128B.128 [R251+0xb100], [R172.64+0x180], !P6 ;  /* 0x0b100180acfb8fae */ /* 0x0003ec000f101d48 */
[----:B------:R-:W-:Y:S06]  /*85e0*/  LDSM.16.M88.4 R188, [R226] ;  /* 0x00000000e2bc783b */ /* 0x000fec0000000200 */
[----:B------:R-:W1:Y:S06]  /*85f0*/  LDSM.16.M88.4 R192, [R222] ;  /* 0x00000000dec0783b */ /* 0x000e6c0000000200 */
[----:B------:R-:W0:Y:S06]  /*8600*/  LDGDEPBAR ;  /* 0x00000000000079af */ /* 0x000e2c0000000000 */
[----:B------:R1:W3:Y:S02]  /*8610*/  LDL R0, [R1+0x1c] ;  /* 0x00001c0001007983 */ /* 0x0002e40000100800 */
        /* <DEDUP_REMOVED lines=18> */
[----:B------:R-:W1:Y:S01]  /*8740*/  LDSM.16.M88.4 R192, [R219] ;  /* 0x00000000dbc0783b */ /* 0x000e620000000200 */
[----:B---3--:R-:W-:Y:S05]  /*8750*/  @P1 IMAD.MOV.U32 R0, RZ, RZ, R177 ;  /* 0x000000ffff001224 */ /* 0x008fea00078e00b1 */
[----:B--2---:R-:W2:Y:S06]  /*8760*/  SHFL.IDX PT, R2, R0, RZ, 0x1c1f ;  /* 0x001c1fff00027589 */ /* 0x004eac00000e0000 */
[----:B------:R3:W2:Y:S01]  /*8770*/  SHFL.IDX PT, R3, R0, 0x1, 0x1c1f ;  /* 0x003c1f0000037f89 */ /* 0x0006a200000e0000 */
[C---:B-1----:R-:W-:Y:S03]  /*8780*/  HMMA.16816.F32.BF16 R4, R188.reuse, R192, R4 ;  /* 0x000000c0bc04723c */ /* 0x042fe60000041804 */
[----:B---3--:R-:W-:Y:S05]  /*8790*/  IMAD R0, R201, -0x60, RZ ;  /* 0xffffffa0c9007824 */ /* 0x008fea00078e02ff */
[C---:B------:R-:W-:Y:S01]  /*87a0*/  HMMA.16816.F32.BF16 R8, R188.reuse, R194, R8 ;  /* 0x000000c2bc08723c */ /* 0x040fe20000041808 */
[----:B------:R-:W1:Y:S03]  /*87b0*/  LDSM.16.M88.4 R192, [R219+0x800] ;  /* 0x00080000dbc0783b */ /* 0x000e660000000200 */
[----:B----4-:R-:W-:Y:S04]  /*87c0*/  IADD3 R0, -R174, 0x1, R0 ;  /* 0x00000001ae007810 */ /* 0x010fe80007ffe100 */
[----:B------:R-:W-:Y:S04]  /*87d0*/  IADD3 R0, R0, c[0x0][0x1d0], RZ ;  /* 0x0000740000007a10 */ /* 0x000fe80007ffe0ff */
[----:B------:R-:W-:Y:S04]  /*87e0*/  IADD3 R0, R0, -c[0x0][0x168], RZ ;  /* 0x80005a0000007a10 */ /* 0x000fe80007ffe0ff */
[C---:B--2---:R-:W-:Y:S01]  /*87f0*/  IADD3 R2, R0.reuse, R2, RZ ;  /* 0x0000000200027210 */ /* 0x044fe20007ffe0ff */
[----:B------:R-:W-:Y:S03]  /*8800*/  IMAD.IADD R0, R0, 0x1, R3 ;  /* 0x0000000100007824 */ /* 0x000fe600078e0203 */
[----:B------:R-:W-:Y:S02]  /*8810*/  ISETP.GT.AND P0, PT, R2, RZ, PT ;  /* 0x000000ff0200720c */ /* 0x000fe40003f04270 */
[----:B------:R-:W-:Y:S02]  /*8820*/  ISETP.GT.AND P1, PT, R0, RZ, PT ;  /* 0x000000ff0000720c */ /* 0x000fe40003f24270 */
[----:B------:R-:W-:Y:S01]  /*8830*/  ISETP.GT.AND P2, PT, R2, 0x1, PT ;  /* 0x000000010200780c */ /* 0x000fe20003f44270 */
        /* <DEDUP_REMOVED lines=229> */
[----:B------:R-:W-:Y:S02]  /*9690*/  FSEL R177, R6, -INF , P1 ;  /* 0xff80000006b17808 */ /* 0x000fe40000800000 */
[----:B------:R-:W-:Y:S02]  /*96a0*/  ISETP.GT.AND P1, PT, R2, 0x8, PT ;  /* 0x000000080200780c */ /* 0x000fe40003f24270 */
[----:B------:R-:W-:Y:S02]  /*96b0*/  FSEL R179, R5, -INF , P2 ;  /* 0xff80000005b37808 */ /* 0x000fe40001000000 */
[----:B------:R-:W-:Y:S02]  /*96c0*/  FSEL R178, R4, -INF , P0 ;  /* 0xff80000004b27808 */ /* 0x000fe40000000000 */
[----:B------:R-:W-:Y:S02]  /*96d0*/  ISETP.GT.AND P0, PT, R0, 0x1, PT ;  /* 0x000000010000780c */ /* 0x000fe40003f04270 */
[----:B------:R-:W-:Y:S02]  /*96e0*/  FMNMX.FTZ R3, R177, R176, !PT ;  /* 0x000000b0b1037209 */ /* 0x000fe40007810000 */
[----:B------:R-:W-:Y:S02]  /*96f0*/  FMNMX.FTZ R173, R178, R175, !PT ;  /* 0x000000afb2ad7209 */ /* 0x000fe40007810000 */
[C---:B------:R-:W-:Y:S02]  /*9700*/  ISETP.GT.AND P2, PT, R2.reuse, 0x39, PT ;  /* 0x000000390200780c */ /* 0x040fe40003f44270 */
[----:B------:R-:W-:Y:S01]  /*9710*/  FMNMX.FTZ R173, R179, R173, !PT ;  /* 0x000000adb3ad7209 */ /* 0x000fe20007810000 */
        /* <DEDUP_REMOVED lines=8> */
[----:B------:R-:W1:Y:S11]  /*97a0*/  LDSM.16.M88.4 R192, [R219+0xb000] ;  /* 0x00b00000dbc0783b */ /* 0x000e760000000200 */
[----:B------:R-:W-:Y:S11]  /*97b0*/  @!UPT UIADD3 URZ, URZ, URZ, URZ ;  /* 0x0000003f3f3ff290 */ /* 0x000ff6000fffe03f */
[----:B------:R-:W-:Y:S01]  /*97c0*/  @!UPT UIADD3 URZ, URZ, URZ, URZ ;  /* 0x0000003f3f3ff290 */ /* 0x000fe2000fffe03f */
[----:B------:R-:W-:Y:S02]  /*97d0*/  FSEL R213, R33, -INF , P2 ;  /* 0xff80000021d57808 */ /* 0x000fe40001000000 */
[C---:B------:R-:W-:Y:S01]  /*97e0*/  ISETP.GT.AND P2, PT, R2.reuse, 0x41, PT ;  /* 0x000000410200780c */ /* 0x040fe20003f44270 */
[C---:B-1----:R-:W-:Y:S08]  /*97f0*/  HMMA.16816.F32.BF16 R36, R188.reuse, R192, R36 ;  /* 0x000000c0bc24723c */ /* 0x042ff00000041824 */
[C---:B------:R-:W-:Y:S01]  /*9800*/  HMMA.16816.F32.BF16 R40, R188.reuse, R194, R40 ;  /* 0x000000c2bc28723c */ /* 0x040fe20000041828 */
[----:B------:R-:W1:Y:S01]  /*9810*/  LDSM.16.M88.4 R192, [R219+0xb800] ;  /* 0x00b80000dbc0783b */ /* 0x000e620000000200 */
[----:B------:R-:W-:Y:S05]  /*9820*/  DEPBAR.LE SB0, 0x0 ;  /* 0x000080000000791a */ /* 0x000fea0000000000 */
[----:B------:R-:W-:Y:S09]  /*9830*/  BAR.SYNC.DEFER_BLOCKING 0x0 ;  /* 0x0000000000007b1d */ /* 0x000ff20000010000 */
[----:B------:R-:W-:Y:S02]  /*9840*/  FSEL R37, R37, -INF , P2 ;  /* 0xff80000025257808 */ /* 0x000fe40001000000 */
[----:B------:R-:W-:Y:S06]  /*9850*/  ISETP.GT.AND P2, PT, R2, 0x49, PT ;  /* 0x000000490200780c */ /* 0x000fec0003f44270 */
[----:B------:R-:W-:Y:S02]  /*9860*/  FSEL R41, R41, -INF , P2 ;  /* 0xff80000029297808 */ /* 0x000fe40001000000 */
[C---:B------:R-:W-:Y:S02]  /*9870*/  ISETP.GT.AND P2, PT, R201.reuse, R252, PT ;  /* 0x000000fcc900720c */ /* 0x040fe40003f44270 */
[----:B------:R-:W-:Y:S11]  /*9880*/  IADD3 R252, R201, -0x1, RZ ;  /* 0xffffffffc9fc7810 */ /* 0x000ff60007ffe0ff */
[----:B------:R-:W-:Y:S01]  /*9890*/  @P2 SHF.R.S32.HI R6, RZ, 0x1f, R252 ;  /* 0x0000001fff062819 */ /* 0x000fe200000114fc */
[C---:B-1----:R-:W-:Y:S05]  /*98a0*/  HMMA.16816.F32.BF16 R44, R188.reuse, R192, R44 ;  /* 0x000000c0bc2c723c */ /* 0x042fea000004182c */
[----:B------:R-:W-:Y:S03]  /*98b0*/  @P2 IMAD R6, R6, c[0x0][0x1e0], RZ ;  /* 0x0000780006062a24 */ /* 0x000fe600078e02ff */
[----:B------:R-:W-:Y:S01]  /*98c0*/  HMMA.16816.F32.BF16 R48, R188, R194, R48 ;  /* 0x000000c2bc30723c */ /* 0x000fe20000041830 */
[----:B------:R-:W2:Y:S06]  /*98d0*/  LDL R191, [R1+0x20] ;  /* 0x0000200001bf7983 */ /* 0x000eac0000100800 */
[----:B------:R-:W-:Y:S02]  /*98e0*/  FSEL R188, R7, -INF , P0 ;  /* 0xff80000007bc7808 */ /* 0x000fe40000000000 */
[----:B------:R-:W-:Y:S03]  /*98f0*/  ISETP.GT.AND P0, PT, R2, 0x9, PT ;  /* 0x000000090200780c */ /* 0x000fe60003f04270 */
[----:B------:R-:W-:Y:S02]  /*9900*/  FSEL R189, R8, -INF , P1 ;  /* 0xff80000008bd7808 */ /* 0x000fe40000800000 */
[----:B------:R-:W-:Y:S02]  /*9910*/  FSEL R190, R9, -INF , P0 ;  /* 0xff80000009be7808 */ /* 0x000fe40000000000 */
[----:B------:R-:W3:Y:S01]  /*9920*/  LDL.64 R8, [R1+0x28] ;  /* 0x0000280001087983 */ /* 0x000ee20000100a00 */
[C---:B------:R-:W-:Y:S02]  /*9930*/  ISETP.GT.AND P0, PT, R0.reuse, 0x9, PT ;  /* 0x000000090000780c */ /* 0x040fe40003f04270 */
[----:B------:R-:W-:Y:S02]  /*9940*/  ISETP.GT.AND P1, PT, R0, 0x8, PT ;  /* 0x000000080000780c */ /* 0x000fe40003f24270 */
[----:B------:R-:W-:Y:S02]  /*9950*/  FSEL R192, R11, -INF , P0 ;  /* 0xff8000000bc07808 */ /* 0x000fe40000000000 */
[----:B------:R-:W-:Y:S01]  /*9960*/  FSEL R10, R10, -INF , P1 ;  /* 0xff8000000a0a7808 */ /* 0x000fe20000800000 */
[----:B------:R-:W4:Y:S01]  /*9970*/  LDL.LU R11, [R1+0x4] ;  /* 0x00000400010b7983 */ /* 0x000f220000300800 */
[C---:B------:R-:W-:Y:S02]  /*9980*/  ISETP.GT.AND P1, PT, R2.reuse, 0x10, PT ;  /* 0x000000100200780c */ /* 0x040fe40003f24270 */
[----:B------:R-:W-:Y:S02]  /*9990*/  ISETP.GT.AND P0, PT, R2, 0x11, PT ;  /* 0x000000110200780c */ /* 0x000fe40003f04270 */
[----:B------:R-:W-:Y:S02]  /*99a0*/  FMNMX.FTZ R3, R188, R3, !PT ;  /* 0x00000003bc037209 */ /* 0x000fe40007810000 */
[----:B------:R-:W-:Y:S02]  /*99b0*/  FSEL R193, R12, -INF , P1 ;  /* 0xff8000000cc17808 */ /* 0x000fe40000800000 */
[----:B------:R-:W-:Y:S02]  /*99c0*/  FSEL R194, R13, -INF , P0 ;  /* 0xff8000000dc27808 */ /* 0x000fe40000000000 */
[----:B------:R-:W-:Y:S02]  /*99d0*/  ISETP.GT.AND P0, PT, R0, 0x11, PT ;  /* 0x000000110000780c */ /* 0x000fe40003f04270 */
[----:B------:R-:W-:Y:S02]  /*99e0*/  FMNMX.FTZ R3, R10, R3, !PT ;  /* 0x000000030a037209 */ /* 0x000fe40007810000 */
        /* <DEDUP_REMOVED lines=10> */
[C---:B------:R-:W-:Y:S02]  /*9a90*/  ISETP.GT.AND P1, PT, R0.reuse, 0x18, PT ;  /* 0x000000180000780c */ /* 0x040fe40003f24270 */
[----:B------:R-:W-:Y:S02]  /*9aa0*/  ISETP.GT.AND P0, PT, R0, 0x19, PT ;  /* 0x000000190000780c */ /* 0x000fe40003f04270 */
[----:B------:R-:W-:Y:S02]  /*9ab0*/  FMNMX.FTZ R3, R195, R3, !PT ;  /* 0x00000003c3037209 */ /* 0x000fe40007810000 */
[----:B------:R-:W-:Y:S02]  /*9ac0*/  FMNMX.FTZ R173, R193, R173, !PT ;  /* 0x000000adc1ad7209 */ /* 0x000fe40007810000 */
[----:B------:R-:W-:Y:S02]  /*9ad0*/  FSEL R199, R18, -INF , P1 ;  /* 0xff80000012c77808 */ /* 0x000fe40000800000 */
[----:B------:R-:W-:Y:S02]  /*9ae0*/  FSEL R200, R19, -INF , P0 ;  /* 0xff80000013c87808 */ /* 0x000fe40000000000 */
[----:B------:R-:W-:Y:S02]  /*9af0*/  FMNMX.FTZ R3, R196, R3, !PT ;  /* 0x00000003c4037209 */ /* 0x000fe40007810000 */
[C---:B------:R-:W-:Y:S02]  /*9b00*/  ISETP.GT.AND P1, PT, R2.reuse, 0x20, PT ;  /* 0x000000200200780c */ /* 0x040fe40003f24270 */
[----:B------:R-:W-:Y:S02]  /*9b10*/  ISETP.GT.AND P0, PT, R2, 0x21, PT ;  /* 0x000000210200780c */ /* 0x000fe40003f04270 */
[----:B------:R-:W-:Y:S02]  /*9b20*/  FMNMX.FTZ R173, R194, R173, !PT ;  /* 0x000000adc2ad7209 */ /* 0x000fe40007810000 */
[----:B------:R-:W-:Y:S02]  /*9b30*/  FSEL R202, R20, -INF , P1 ;  /* 0xff80000014ca7808 */ /* 0x000fe40000800000 */
[C---:B------:R-:W-:Y:S02]  /*9b40*/  ISETP.GT.AND P1, PT, R0.reuse, 0x20, PT ;  /* 0x000000200000780c */ /* 0x040fe40003f24270 */
[----:B------:R-:W-:Y:S02]  /*9b50*/  FSEL R203, R21, -INF , P0 ;  /* 0xff80000015cb7808 */ /* 0x000fe40000000000 */
[----:B------:R-:W-:Y:S02]  /*9b60*/  ISETP.GT.AND P0, PT, R0, 0x21, PT ;  /* 0x000000210000780c */ /* 0x000fe40003f04270 */
[----:B------:R-:W-:Y:S02]  /*9b70*/  FMNMX.FTZ R3, R199, R3, !PT ;  /* 0x00000003c7037209 */ /* 0x000fe40007810000 */
        /* <DEDUP_REMOVED lines=8> */
[----:B------:R-:W-:Y:S02]  /*9c00*/  ISETP.GT.AND P1, PT, R0, 0x28, PT ;  /* 0x000000280000780c */ /* 0x000fe40003f24270 */
[----:B------:R-:W-:Y:S02]  /*9c10*/  FSEL R207, R25, -INF , P0 ;  /* 0xff80000019cf7808 */ /* 0x000fe40000000000 */
[----:B------:R-:W-:Y:S02]  /*9c20*/  FMNMX.FTZ R3, R204, R3, !PT ;  /* 0x00000003cc037209 */ /* 0x000fe40007810000 */
[----:B------:R-:W-:Y:S02]  /*9c30*/  ISETP.GT.AND P0, PT, R0, 0x29, PT ;  /* 0x000000290000780c */ /* 0x000fe40003f04270 */
[----:B------:R-:W-:Y:S02]  /*9c40*/  FMNMX.FTZ R173, R202, R173, !PT ;  /* 0x000000adcaad7209 */ /* 0x000fe40007810000 */
[----:B------:R-:W-:Y:S02]  /*9c50*/  FSEL R208, R26, -INF , P1 ;  /* 0xff8000001ad07808 */ /* 0x000fe40000800000 */
[----:B------:R-:W-:Y:S02]  /*9c60*/  FMNMX.FTZ R3, R205, R3, !PT ;  /* 0x00000003cd037209 */ /* 0x000fe40007810000 */
[----:B------:R-:W-:Y:S02]  /*9c70*/  FSEL R209, R27, -INF , P0 ;  /* 0xff8000001bd17808 */ /* 0x000fe40000000000 */
[C---:B------:R-:W-:Y:S02]  /*9c80*/  ISETP.GT.AND P1, PT, R2.reuse, 0x30, PT ;  /* 0x000000300200780c */ /* 0x040fe40003f24270 */
[----:B------:R-:W-:Y:S02]  /*9c90*/  ISETP.GT.AND P0, PT, R2, 0x31, PT ;  /* 0x000000310200780c */ /* 0x000fe40003f04270 */
[----:B------:R-:W-:Y:S02]  /*9ca0*/  FMNMX.FTZ R173, R203, R173, !PT ;  /* 0x000000adcbad7209 */ /* 0x000fe40007810000 */
[----:B------:R-:W-:Y:S02]  /*9cb0*/  FMNMX.FTZ R3, R208, R3, !PT ;  /* 0x00000003d0037209 */ /* 0x000fe40007810000 */
[----:B------:R-:W-:Y:S02]  /*9cc0*/  FSEL R211, R28, -INF , P1 ;  /* 0xff8000001cd37808 */ /* 0x000fe40000800000 */
[----:B------:R-:W-:Y:S02]  /*9cd0*/  FSEL R29, R29, -INF , P0 ;  /* 0xff8000001d1d7808 */ /* 0x000fe40000000000 */
[C---:B------:R-:W-:Y:S02]  /*9ce0*/  ISETP.GT.AND P1, PT, R0.reuse, 0x30, PT ;  /* 0x000000300000780c */ /* 0x040fe40003f24270 */
[----:B------:R-:W-:Y:S02]  /*9cf0*/  ISETP.GT.AND P0, PT, R0, 0x31, PT ;  /* 0x000000310000780c */ /* 0x000fe40003f04270 */
[----:B------:R-:W-:Y:S02]  /*9d00*/  FMNMX.FTZ R173, R206, R173, !PT ;  /* 0x000000adcead7209 */ /* 0x000fe40007810000 */
[----:B------:R-:W-:Y:S02]  /*9d10*/  FSEL R30, R30, -INF , P1 ;  /* 0xff8000001e1e7808 */ /* 0x000fe40000800000 */
[----:B------:R-:W-:Y:S02]  /*9d20*/  FSEL R31, R31, -INF , P0 ;  /* 0xff8000001f1f7808 */ /* 0x000fe40000000000 */
[----:B------:R-:W-:Y:S02]  /*9d30*/  ISETP.GT.AND P0, PT, R2, 0x38, PT ;  /* 0x000000380200780c */ /* 0x000fe40003f04270 */
[----:B------:R-:W-:Y:S02]  /*9d40*/  FMNMX.FTZ R3, R209, R3, !PT ;  /* 0x00000003d1037209 */ /* 0x000fe40007810000 */
[----:B------:R-:W-:Y:S02]  /*9d50*/  FMNMX.FTZ R173, R207, R173, !PT ;  /* 0x000000adcfad7209 */ /* 0x000fe40007810000 */
[----:B------:R-:W-:Y:S02]  /*9d60*/  FSEL R214, R32, -INF , P0 ;  /* 0xff80000020d67808 */ /* 0x000fe40000000000 */
[----:B------:R-:W-:Y:S02]  /*9d70*/  FMNMX.FTZ R3, R30, R3, !PT ;  /* 0x000000031e037209 */ /* 0x000fe40007810000 */
        /* <DEDUP_REMOVED lines=16> */
[----:B------:R-:W-:Y:S02]  /*9e80*/  ISETP.GT.AND P0, PT, R2, 0x48, PT ;  /* 0x000000480200780c */ /* 0x000fe40003f04270 */
[----:B------:R-:W-:Y:S02]  /*9e90*/  FMNMX.FTZ R173, R213, R173, !PT ;  /* 0x000000add5ad7209 */ /* 0x000fe40007810000 */
[----:B------:R-:W-:Y:S02]  /*9ea0*/  FSEL R40, R40, -INF , P0 ;  /* 0xff80000028287808 */ /* 0x000fe40000000000 */
[----:B------:R-:W-:Y:S02]  /*9eb0*/  ISETP.GT.AND P0, PT, R0, 0x49, PT ;  /* 0x000000490000780c */ /* 0x000fe40003f04270 */
[----:B------:R-:W-:Y:S02]  /*9ec0*/  FMNMX.FTZ R3, R38, R3, !PT ;  /* 0x0000000326037209 */ /* 0x000fe40007810000 */
[----:B------:R-:W-:Y:S02]  /*9ed0*/  ISETP.GT.AND P1, PT, R0, 0x48, PT ;  /* 0x000000480000780c */ /* 0x000fe40003f24270 */
        /* <DEDUP_REMOVED lines=14> */
[----:B------:R-:W-:Y:S02]  /*9fc0*/  FSEL R212, R48, -INF , P1 ;  /* 0xff80000030d47808 */ /* 0x000fe40000800000 */
[----:B------:R-:W-:Y:S02]  /*9fd0*/  ISETP.GT.AND P0, PT, R0, 0x51, PT ;  /* 0x000000510000780c */ /* 0x000fe40003f04270 */
        /* <DEDUP_REMOVED lines=8> */
[----:B------:R-:W-:Y:S02]  /*a060*/  ISETP.GT.AND P0, PT, R0, 0x59, PT ;  /* 0x000000590000780c */ /* 0x000fe40003f04270 */
[----:B------:R-:W-:Y:S02]  /*a070*/  FSEL R50, R50, -INF , P1 ;  /* 0xff80000032327808 */ /* 0x000fe40000800000 */
[----:B------:R-:W-:Y:S02]  /*a080*/  FMNMX.FTZ R0, R47, R2, !PT ;  /* 0x000000022f007209 */ /* 0x000fe40007810000 */
[----:B------:R-:W-:Y:S02]  /*a090*/  FMNMX.FTZ R173, R45, R173, !PT ;  /* 0x000000ad2dad7209 */ /* 0x000fe40007810000 */
[----:B------:R-:W-:Y:S02]  /*a0a0*/  FSEL R174, R51, -INF , P0 ;  /* 0xff80000033ae7808 */ /* 0x000fe40000000000 */
[----:B------:R-:W-:Y:S02]  /*a0b0*/  FMNMX.FTZ R0, R50, R0, !PT ;  /* 0x0000000032007209 */ /* 0x000fe40007810000 */
[----:B------:R-:W-:Y:S02]  /*a0c0*/  FMNMX.FTZ R173, R212, R173, !PT ;  /* 0x000000add4ad7209 */ /* 0x000fe40007810000 */
[----:B------:R-:W-:Y:S02]  /*a0d0*/  FMNMX.FTZ R0, R174, R0, !PT ;  /* 0x00000000ae007209 */ /* 0x000fe40007810000 */
[----:B------:R-:W-:Y:S03]  /*a0e0*/  FMNMX.FTZ R173, R210, R173, !PT ;  /* 0x000000add2ad7209 */ /* 0x000fe60007810000 */
[----:B------:R-:W1:Y:S06]  /*a0f0*/  SHFL.BFLY PT, R2, R0, 0x2, 0x1f ;  /* 0x0c401f0000027f89 */ /* 0x000e6c00000e0000 */
[----:B------:R-:W1:Y:S02]  /*a100*/  SHFL.BFLY PT, R3, R173, 0x2, 0x1f ;  /* 0x0c401f00ad037f89 */ /* 0x000e6400000e0000 */
[----:B-1----:R-:W-:Y:S02]  /*a110*/  FMNMX.FTZ R0, R0, R2, !PT ;  /* 0x0000000200007209 */ /* 0x002fe40007810000 */
[----:B------:R-:W-:Y:S03]  /*a120*/  FMNMX.FTZ R173, R173, R3, !PT ;  /* 0x00000003adad7209 */ /* 0x000fe60007810000 */
[----:B------:R-:W1:Y:S01]  /*a130*/  SHFL.BFLY PT, R3, R0, 0x1, 0x1f ;  /* 0x0c201f0000037f89 */ /* 0x000e6200000e0000 */
[----:B--2---:R-:W-:Y:S05]  /*a140*/  @P2 MOV R7, R191 ;  /* 0x000000bf00072202 */ /* 0x004fea0000000f00 */
[----:B------:R-:W2:Y:S01]  /*a150*/  SHFL.BFLY PT, R4, R173, 0x1, 0x1f ;  /* 0x0c201f00ad047f89 */ /* 0x000ea200000e0000 */
[----:B-1----:R-:W-:Y:S04]  /*a160*/  FMNMX.FTZ R172, R0, R3, !PT ;  /* 0x0000000300ac7209 */ /* 0x002fe80007810000 */
[----:B------:R-:W-:Y:S02]  /*a170*/  FSETP.NEU.FTZ.AND P0, PT, R172, -INF , PT ;  /* 0xff800000ac00780b */ /* 0x000fe40003f1d000 */
[----:B--2---:R-:W-:Y:S01]  /*a180*/  FMNMX.FTZ R173, R173, R4, !PT ;  /* 0x00000004adad7209 */ /* 0x004fe20007810000 */
[----:B------:R-:W-:Y:S01]  /*a190*/  @P2 IMAD.WIDE.U32 R4, R252, c[0x0][0x1e0], RZ ;  /* 0x00007800fc042a25 */ /* 0x000fe200078e00ff */
[----:B------:R-:W-:Y:S02]  /*a1a0*/  FSEL R0, R172, RZ, P0 ;  /* 0x000000ffac007208 */ /* 0x000fe40000000000 */
[C---:B------:R-:W-:Y:S03]  /*a1b0*/  FSETP.NEU.FTZ.AND P1, PT, R173.reuse, -INF , PT ;  /* 0xff800000ad00780b */ /* 0x040fe60003f3d000 */
[----:B------:R-:W-:Y:S01]  /*a1c0*/  FADD.FTZ R3, -R0, R176 ;  /* 0x000000b000037221 */ /* 0x000fe20000010100 */
[----:B------:R-:W-:Y:S01]  /*a1d0*/  FSEL R2, R173, RZ, P1 ;  /* 0x000000ffad027208 */ /* 0x000fe20000800000 */
[----:B------:R-:W-:Y:S02]  /*a1e0*/  @P2 IMAD R0, R252, c[0x0][0x1e4], R6 ;  /* 0x00007900fc002a24 */ /* 0x000fe400078e0206 */
[----:B---3--:R-:W-:Y:S02]  /*a1f0*/  @P2 IMAD.MOV.U32 R6, RZ, RZ, R8 ;  /* 0x000000ffff062224 */ /* 0x008fe400078e0008 */
[----:B------:R-:W-:Y:S01]  /*a200*/  FADD.FTZ R2, -R2, R175 ;  /* 0x000000af02027221 */ /* 0x000fe20000010100 */
[----:B------:R-:W-:Y:S01]  /*a210*/  @P2 IADD3 R0, R5, R0, RZ ;  /* 0x0000000005002210 */ /* 0x000fe20007ffe0ff */
[----:B------:R-:W-:Y:S04]  /*a220*/  @P2 IMAD.WIDE.U32 R6, R4, 0x60, R6 ;  /* 0x0000006004062825 */ /* 0x000fe800078e0006 */
[----:B------:R-:W-:Y:S02]  /*a230*/  @P2 IMAD R0, R0, 0x60, RZ ;  /* 0x0000006000002824 */ /* 0x000fe400078e02ff */
[----:B------:R-:W-:Y:S02]  /*a240*/  FMUL.FTZ R175, R173, c[0x0][0x2d0] ;  /* 0x0000b400adaf7a20 */ /* 0x000fe40000410000 */
[----:B------:R-:W-:Y:S01]  /*a250*/  FMUL.FTZ R176, R172, c[0x0][0x2d0] ;  /* 0x0000b400acb07a20 */ /* 0x000fe20000410000 */
[----:B------:R-:W-:Y:S02]  /*a260*/  @P2 IADD3 R0, R7, R0, RZ ;  /* 0x0000000007002210 */ /* 0x000fe40007ffe0ff */
[----:B------:R-:W-:Y:S02]  /*a270*/  FSEL R175, R175, RZ, P1 ;  /* 0x000000ffafaf7208 */ /* 0x000fe40000800000 */
[C---:B------:R-:W-:Y:S01]  /*a280*/  @P2 SHF.L.U64.HI R0, R6.reuse, 0x1, R0 ;  /* 0x0000000106002819 */ /* 0x040fe20000010200 */
[----:B------:R-:W-:Y:S01]  /*a290*/  @P2 IMAD.SHL.U32 R6, R6, 0x2, RZ ;  /* 0x0000000206062824 */ /* 0x000fe200078e00ff */
[----:B------:R-:W-:Y:S01]  /*a2a0*/  FSEL R176, R176, RZ, P0 ;  /* 0x000000ffb0b07208 */ /* 0x000fe20000000000 */
[--C-:B------:R-:W-:Y:S03]  /*a2b0*/  FFMA.FTZ R190, R190, c[0x0][0x2d0], -R175.reuse ;  /* 0x0000b400bebe7a23 */ /* 0x100fe600000108af */
[C---:B------:R-:W-:Y:S02]  /*a2c0*/  @P2 IADD3 R4, P3, R6.reuse, c[0x0][0x1c8], RZ ;  /* 0x0000720006042a10 */ /* 0x040fe40007f7e0ff */
[----:B------:R-:W-:Y:S01]  /*a2d0*/  @P2 IADD3 R8, P4, R6, 0x80, RZ ;  /* 0x0000008006082810 */ /* 0x000fe20007f9e0ff */
[----:B------:R-:W-:Y:S01]  /*a2e0*/  MUFU.EX2 R190, R190 ;  /* 0x000000be00be7308 */ /* 0x000fe20000000800 */
        /* <DEDUP_REMOVED lines=18> */
[----:B------:R3:W-:Y:S01]  /*a410*/  @P2 LDGSTS.E.BYPASS.LTC128B.128 [R251+0x15100], [R6.64], !P6 ;  /* 0x1510000006fb2fae */ /* 0x0007e2000f101d48 */
[----:B------:R1:W-:Y:S02]  /*a420*/  MUFU.EX2 R178, R0 ;  /* 0x0000000000b27308 */ /* 0x0003e40000000800 */
[--C-:B-1----:R-:W-:Y:S01]  /*a430*/  FFMA.FTZ R0, R177, c[0x0][0x2d0], -R176.reuse ;  /* 0x0000b400b1007a23 */ /* 0x102fe200000108b0 */
[----:B---3--:R-:W-:Y:S02]  /*a440*/  @P2 MOV R6, c[0x0][0x1e0] ;  /* 0x0000780000062a02 */ /* 0x008fe40000000f00 */
[----:B------:R-:W-:Y:S05]  /*a450*/  @P2 MOV R7, 0x6 ;  /* 0x0000000600072802 */ /* 0x000fea0000000f00 */
[----:B------:R1:W-:Y:S01]  /*a460*/  MUFU.EX2 R191, R0 ;  /* 0x0000000000bf7308 */ /* 0x0003e20000000800 */
[C---:B------:R-:W-:Y:S01]  /*a470*/  @P2 SHF.L.U64.HI R7, R6.reuse, R7, c[0x0][0x1e4] ;  /* 0x0000790006072619 */ /* 0x040fe20000010207 */
[----:B------:R-:W-:Y:S05]  /*a480*/  @P2 IMAD.SHL.U32 R6, R6, 0x40, RZ ;  /* 0x0000004006062824 */ /* 0x000fea00078e00ff */
[----:B------:R-:W-:Y:S04]  /*a490*/  @P2 IADD3 R4, P3, R4, R6, RZ ;  /* 0x0000000604042210 */ /* 0x000fe80007f7e0ff */
[C---:B------:R-:W-:Y:S02]  /*a4a0*/  @P2 IADD3.X R5, R7.reuse, R5, RZ, P3, !PT ;  /* 0x0000000507052210 */ /* 0x040fe40001ffe4ff */
[----:B------:R-:W-:Y:S02]  /*a4b0*/  LOP3.LUT P3, RZ, R220, 0x2, RZ, 0xc0, !PT ;  /* 0x00000002dcff7812 */ /* 0x000fe4000786c0ff */
[----:B------:R-:W3:Y:S01]  /*a4c0*/  LDL.LU R220, [R1+0x98] ;  /* 0x0000980001dc7983 */ /* 0x000ee20000300800 */
[----:B------:R-:W-:Y:S04]  /*a4d0*/  @P2 IADD3 R6, P0, R6, R4, RZ ;  /* 0x0000000406062210 */ /* 0x000fe80007f1e0ff */
[----:B------:R-:W-:Y:S01]  /*a4e0*/  @P2 IADD3.X R7, R7, R5, RZ, P0, !PT ;  /* 0x0000000507072210 */ /* 0x000fe200007fe4ff */
[----:B------:R2:W-:Y:S01]  /*a4f0*/  @P2 LDGSTS.E.BYPASS.LTC128B.128 [R251+0xd100], [R4.64], !P5 ;  /* 0x0d10000004fb2fae */ /* 0x0005e2000e901d48 */
[--C-:B-1----:R-:W-:Y:S04]  /*a500*/  FFMA.FTZ R0, R179, c[0x0][0x2d0], -R175.reuse ;  /* 0x0000b400b3007a23 */ /* 0x102fe800000108af */
[----:B------:R1:W-:Y:S01]  /*a510*/  MUFU.EX2 R177, R0 ;  /* 0x0000000000b17308 */ /* 0x0003e20000000800 */
[----:B------:R2:W-:Y:S06]  /*a520*/  @P2 LDGSTS.E.BYPASS.LTC128B.128 [R251+0x10100], [R4.64+0x80], !P3 ;  /* 0x1010008004fb2fae */ /* 0x0005ec000d901d48 */
[----:B------:R2:W-:Y:S06]  /*a530*/  @P2 LDGSTS.E.BYPASS.LTC128B.128 [R251+0x13100], [R4.64+0x100], !P4 ;  /* 0x1310010004fb2fae */ /* 0x0005ec000e101d48 */
[----:B------:R2:W-:Y:S06]  /*a540*/  @P2 LDGSTS.E.BYPASS.LTC128B.128 [R251+0x16100], [R4.64+0x180], !P6 ;  /* 0x1610018004fb2fae */ /* 0x0005ec000f101d48 */
[----:B------:R2:W-:Y:S01]  /*a550*/  @P2 LDGSTS.E.BYPASS.LTC128B.128 [R251+0xe100], [R6.64], !P5 ;  /* 0x0e10000006fb2fae */ /* 0x0005e2000e901d48 */
[----:B-1----:R-:W-:Y:S05]  /*a560*/  FMUL.FTZ R0, R2, c[0x0][0x2d0] ;  /* 0x0000b40002007a20 */ /* 0x002fea0000410000 */
[----:B------:R1:W-:Y:S01]  /*a570*/  @P2 LDGSTS.E.BYPASS.LTC128B.128 [R251+0x11100], [R6.64+0x80], !P3 ;  /* 0x1110008006fb2fae */ /* 0x0003e2000d901d48 */
[----:B------:R-:W-:Y:S04]  /*a580*/  FFMA.FTZ R2, R188, c[0x0][0x2d0], -R176 ;  /* 0x0000b400bc027a23 */ /* 0x000fe800000108b0 */
[----:B------:R1:W-:Y:S01]  /*a590*/  MUFU.EX2 R188, R2 ;  /* 0x0000000200bc7308 */ /* 0x0003e20000000800 */
[----:B------:R2:W-:Y:S06]  /*a5a0*/  @P2 LDGSTS.E.BYPASS.LTC128B.128 [R251+0x14100], [R6.64+0x100], !P4 ;  /* 0x1410010006fb2fae */ /* 0x0005ec000e101d48 */
[----:B------:R2:W-:Y:S03]  /*a5b0*/  @P2 LDGSTS.E.BYPASS.LTC128B.128 [R251+0x17100], [R6.64+0x180], !P6 ;  /* 0x1710018006fb2fae */ /* 0x0005e6000f101d48 */
[----:B------:R-:W2:Y:S03]  /*a5c0*/  MUFU.EX2 R0, R0 ;  /* 0x0000000000007308 */ /* 0x000ea60000000800 */
[----:B------:R-:W0:Y:S01]  /*a5d0*/  LDGDEPBAR ;  /* 0x00000000000079af */ /* 0x000e220000000000 */
[----:B-1----:R-:W-:Y:S01]  /*a5e0*/  FFMA.FTZ R2, R189, c[0x0][0x2d0], -R175 ;  /* 0x0000b400bd027a23 */ /* 0x002fe200000108af */
[----:B------:R-:W-:Y:S05]  /*a5f0*/  MOV R189, R38 ;  /* 0x0000002600bd7202 */ /* 0x000fea0000000f00 */
[----:B------:R1:W-:Y:S01]  /*a600*/  MUFU.EX2 R179, R2 ;  /* 0x0000000200b37308 */ /* 0x0003e20000000800 */
[C---:B--2---:R-:W-:Y:S01]  /*a610*/  FMUL.FTZ R20, R0.reuse, R140 ;  /* 0x0000008c00147220 */ /* 0x044fe20000410000 */
[----:B------:R-:W-:Y:S01]  /*a620*/  MOV R140, R40 ;  /* 0x00000028008c7202 */ /* 0x000fe20000000f00 */
[C---:B------:R-:W-:Y:S02]  /*a630*/  FMUL.FTZ R4, R0.reuse, R180 ;  /* 0x000000b400047220 */ /* 0x040fe40000410000 */
[C---:B------:R-:W-:Y:S01]  /*a640*/  FMUL.FTZ R5, R0.reuse, R181 ;  /* 0x000000b500057220 */ /* 0x040fe20000410000 */
[----:B------:R-:W-:Y:S01]  /*a650*/  MOV R181, R47 ;  /* 0x0000002f00b57202 */ /* 0x000fe20000000f00 */
[C---:B------:R-:W-:Y:S01]  /*a660*/  FMUL.FTZ R8, R0.reuse, R184 ;  /* 0x000000b800087220 */ /* 0x040fe20000410000 */
[----:B------:R-:W-:Y:S01]  /*a670*/  MOV R184, R46 ;  /* 0x0000002e00b87202 */ /* 0x000fe20000000f00 */
[C---:B------:R-:W-:Y:S02]  /*a680*/  FMUL.FTZ R9, R0.reuse, R185 ;  /* 0x000000b900097220 */ /* 0x040fe40000410000 */
[C---:B------:R-:W-:Y:S02]  /*a690*/  FMUL.FTZ R12, R0.reuse, R132 ;  /* 0x00000084000c7220 */ /* 0x040fe40000410000 */
[----:B------:R-:W-:Y:S02]  /*a6a0*/  IMAD.MOV.U32 R132, RZ, RZ, R29 ;  /* 0x000000ffff847224 */ /* 0x000fe400078e001d */
[C---:B------:R-:W-:Y:S01]  /*a6b0*/  FMUL.FTZ R13, R0.reuse, R133 ;  /* 0x00000085000d7220 */ /* 0x040fe20000410000 */
[----:B------:R-:W-:Y:S01]  /*a6c0*/  MOV R133, R30 ;  /* 0x0000001e00857202 */ /* 0x000fe20000000f00 */
[C---:B------:R-:W-:Y:S02]  /*a6d0*/  FMUL.FTZ R16, R0.reuse, R136 ;  /* 0x0000008800107220 */ /* 0x040fe40000410000 */
[----:B-1----:R-:W-:Y:S02]  /*a6e0*/  FMUL.FTZ R2, R3, c[0x0][0x2d0] ;  /* 0x0000b40003027a20 */ /* 0x002fe40000410000 */
[----:B------:R-:W-:Y:S02]  /*a6f0*/  IMAD.MOV.U32 R136, RZ, RZ, R36 ;  /* 0x000000ffff887224 */ /* 0x000fe400078e0024 */
[C---:B------:R-:W-:Y:S02]  /*a700*/  FMUL.FTZ R36, R0.reuse, R156 ;  /* 0x0000009c00247220 */ /* 0x040fe40000410000 */
[----:B------:R-:W1:Y:S01]  /*a710*/  MUFU.EX2 R2, R2 ;  /* 0x0000000200027308 */ /* 0x000e620000000800 */
[C---:B------:R-:W-:Y:S01]  /*a720*/  FMUL.FTZ R17, R0.reuse, R137 ;  /* 0x0000008900117220 */ /* 0x040fe20000410000 */
[----:B------:R-:W-:Y:S01]  /*a730*/  MOV R137, R37 ;  /* 0x0000002500897202 */ /* 0x000fe20000000f00 */
[C---:B------:R-:W-:Y:S01]  /*a740*/  FMUL.FTZ R21, R0.reuse, R141 ;  /* 0x0000008d00157220 */ /* 0x040fe20000410000 */
[----:B------:R-:W2:Y:S01]  /*a750*/  LDL.LU R156, [R1+0x8] ;  /* 0x00000800019c7983 */ /* 0x000ea20000300800 */
[----:B------:R-:W-:Y:S02]  /*a760*/  IMAD.MOV.U32 R141, RZ, RZ, R41 ;  /* 0x000000ffff8d7224 */ /* 0x000fe400078e0029 */
        /* <DEDUP_REMOVED lines=63> */
[----:B------:R-:W-:Y:S02]  /*ab60*/  FFMA.FTZ R0, R10, c[0x0][0x2d0], -R176 ;  /* 0x0000b4000a007a23 */ /* 0x000fe400000108b0 */
[C---:B-1----:R-:W-:Y:S02]  /*ab70*/  FMUL.FTZ R6, R2.reuse, R182 ;  /* 0x000000b602067220 */ /* 0x042fe40000410000 */
[----:B------:R-:W-:Y:S02]  /*ab80*/  IMAD.MOV.U32 R182, RZ, RZ, R140 ;  /* 0x000000ffffb67224 */ /* 0x000fe400078e008c */
[----:B------:R1:W-:Y:S01]  /*ab90*/  MUFU.EX2 R140, R0 ;  /* 0x00000000008c7308 */ /* 0x0003e20000000800 */
[C---:B------:R-:W-:Y:S02]  /*aba0*/  FMUL.FTZ R18, R2.reuse, R138 ;  /* 0x0000008a02127220 */ /* 0x040fe40000410000 */
[C---:B------:R-:W-:Y:S02]  /*abb0*/  FMUL.FTZ R19, R2.reuse, R139 ;  /* 0x0000008b02137220 */ /* 0x040fe40000410000 */
[C---:B------:R-:W-:Y:S01]  /*abc0*/  FMUL.FTZ R7, R2.reuse, R183 ;  /* 0x000000b702077220 */ /* 0x040fe20000410000 */
[----:B------:R-:W-:Y:S01]  /*abd0*/  MOV R183, R137 ;  /* 0x0000008900b77202 */ /* 0x000fe20000000f00 */
[C---:B------:R-:W-:Y:S01]  /*abe0*/  FMUL.FTZ R10, R2.reuse, R186 ;  /* 0x000000ba020a7220 */ /* 0x040fe20000410000 */
[----:B------:R-:W-:Y:S01]  /*abf0*/  MOV R186, R136 ;  /* 0x0000008800ba7202 */ /* 0x000fe20000000f00 */
[C---:B------:R-:W-:Y:S01]  /*ac00*/  FMUL.FTZ R27, R2.reuse, R147 ;  /* 0x00000093021b7220 */ /* 0x040fe20000410000 */
[----:B------:R-:W4:Y:S01]  /*ac10*/  LDSM.16.MT88.4 R136, [R217] ;  /* 0x00000000d988783b */ /* 0x000f220000004200 */
[----:B------:R-:W-:Y:S02]  /*ac20*/  IMAD.MOV.U32 R180, RZ, RZ, R50 ;  /* 0x000000ffffb47224 */ /* 0x000fe400078e0032 */
[C---:B------:R-:W-:Y:S02]  /*ac30*/  FMUL.FTZ R11, R2.reuse, R187 ;  /* 0x000000bb020b7220 */ /* 0x040fe40000410000 */
[----:B------:R-:W-:Y:S01]  /*ac40*/  FMUL.FTZ R14, R2, R134 ;  /* 0x00000086020e7220 */ /* 0x000fe20000410000 */
[----:B------:R-:W-:Y:S01]  /*ac50*/  F2FP.BF16.PACK_AB R134, R190, R179 ;  /* 0x000000b3be86723e */ /* 0x000fe200000010ff */
[C---:B------:R-:W-:Y:S02]  /*ac60*/  FMUL.FTZ R15, R2.reuse, R135 ;  /* 0x00000087020f7220 */ /* 0x040fe40000410000 */
[C---:B------:R-:W-:Y:S01]  /*ac70*/  FMUL.FTZ R50, R2.reuse, R170 ;  /* 0x000000aa02327220 */ /* 0x040fe20000410000 */
[----:B------:R-:W-:Y:S01]  /*ac80*/  MOV R170, R132 ;  /* 0x0000008400aa7202 */ /* 0x000fe20000000f00 */
[----:B------:R-:W-:Y:S01]  /*ac90*/  IMAD.MOV.U32 R187, RZ, RZ, R133 ;  /* 0x000000ffffbb7224 */ /* 0x000fe200078e0085 */
[----:B------:R-:W-:Y:S01]  /*aca0*/  F2FP.BF16.PACK_AB R132, R177, R178 ;  /* 0x000000b2b184723e */ /* 0x000fe200000010ff */
[----:B------:R-:W-:Y:S01]  /*acb0*/  FMUL.FTZ R22, R2, R142 ;  /* 0x0000008e02167220 */ /* 0x000fe20000410000 */
[----:B------:R-:W-:Y:S01]  /*acc0*/  F2FP.BF16.PACK_AB R133, R188, R191 ;  /* 0x000000bfbc85723e */ /* 0x000fe200000010ff */
[--C-:B-1----:R-:W-:Y:S02]  /*acd0*/  FFMA.FTZ R0, R192, c[0x0][0x2d0], -R176.reuse ;  /* 0x0000b400c0007a23 */ /* 0x102fe400000108b0 */
[C---:B------:R-:W-:Y:S02]  /*ace0*/  FMUL.FTZ R23, R2.reuse, R143 ;  /* 0x0000008f02177220 */ /* 0x040fe40000410000 */
[----:B------:R-:W1:Y:S01]  /*acf0*/  MUFU.EX2 R147, R0 ;  /* 0x0000000000937308 */ /* 0x000e620000000800 */
[C---:B------:R-:W-:Y:S02]  /*ad00*/  FMUL.FTZ R26, R2.reuse, R146 ;  /* 0x00000092021a7220 */ /* 0x040fe40000410000 */
[C---:B------:R-:W-:Y:S02]  /*ad10*/  FMUL.FTZ R30, R2.reuse, R150 ;  /* 0x00000096021e7220 */ /* 0x040fe40000410000 */
[----:B------:R-:W-:Y:S02]  /*ad20*/  IMAD.MOV.U32 R152, RZ, RZ, R31 ;  /* 0x000000ffff987224 */ /* 0x000fe400078e001f */
[C---:B------:R-:W-:Y:S02]  /*ad30*/  FMUL.FTZ R31, R2.reuse, R151 ;  /* 0x00000097021f7220 */ /* 0x040fe40000410000 */
[C---:B------:R-:W-:Y:S02]  /*ad40*/  FMUL.FTZ R34, R2.reuse, R154 ;  /* 0x0000009a02227220 */ /* 0x040fe40000410000 */
[C---:B------:R-:W-:Y:S02]  /*ad50*/  FMUL.FTZ R35, R2.reuse, R155 ;  /* 0x0000009b02237220 */ /* 0x040fe40000410000 */
[C---:B------:R-:W-:Y:S02]  /*ad60*/  FMUL.FTZ R38, R2.reuse, R158 ;  /* 0x0000009e02267220 */ /* 0x040fe40000410000 */
[C---:B------:R-:W-:Y:S02]  /*ad70*/  FMUL.FTZ R39, R2.reuse, R159 ;  /* 0x0000009f02277220 */ /* 0x040fe40000410000 */
[----:B------:R-:W-:Y:S02]  /*ad80*/  IMAD.MOV.U32 R185, RZ, RZ, R43 ;  /* 0x000000ffffb97224 */ /* 0x000fe400078e002b */
[C---:B------:R-:W-:Y:S02]  /*ad90*/  FMUL.FTZ R42, R2.reuse, R162 ;  /* 0x000000a2022a7220 */ /* 0x040fe40000410000 */
[C---:B------:R-:W-:Y:S02]  /*ada0*/  FMUL.FTZ R43, R2.reuse, R163 ;  /* 0x000000a3022b7220 */ /* 0x040fe40000410000 */
[C---:B------:R-:W-:Y:S01]  /*adb0*/  FMUL.FTZ R46, R2.reuse, R166 ;  /* 0x000000a6022e7220 */ /* 0x040fe20000410000 */
[----:B-1----:R-:W-:Y:S01]  /*adc0*/  F2FP.BF16.PACK_AB R135, R147, R140 ;  /* 0x0000008c9387723e */ /* 0x002fe200000010ff */
[C---:B------:R-:W-:Y:S01]  /*add0*/  FMUL.FTZ R51, R2.reuse, R171 ;  /* 0x000000ab02337220 */ /* 0x040fe20000410000 */
[----:B------:R-:W-:Y:S01]  /*ade0*/  MOV R166, R153 ;  /* 0x0000009900a67202 */ /* 0x000fe20000000f00 */
[--C-:B------:R-:W-:Y:S02]  /*adf0*/  FFMA.FTZ R149, R149, c[0x0][0x2d0], -R175.reuse ;  /* 0x0000b40095957a23 */ /* 0x100fe400000108af */
[C---:B------:R-:W-:Y:S02]  /*ae00*/  FMUL.FTZ R47, R2.reuse, R167 ;  /* 0x000000a7022f7220 */ /* 0x040fe40000410000 */
        /* <DEDUP_REMOVED lines=30> */
[----:B------:R-:W-:Y:S02]  /*aff0*/  FFMA.FTZ R0, R193, c[0x0][0x2d0], -R175 ;  /* 0x0000b400c1007a23 */ /* 0x000fe400000108af */
[C---:B------:R-:W-:Y:S02]  /*b000*/  FMUL.FTZ R102, R2.reuse, R102 ;  /* 0x0000006602667220 */ /* 0x040fe40000410000 */
[----:B------:R4:W-:Y:S02]  /*b010*/  MUFU.EX2 R146, R0 ;  /* 0x0000000000927308 */ /* 0x0009e40000000800 */
[C---:B------:R-:W-:Y:S02]  /*b020*/  FMUL.FTZ R103, R2.reuse, R103 ;  /* 0x0000006702677220 */ /* 0x040fe40000410000 */
        /* <DEDUP_REMOVED lines=8> */
[C---:B------:R-:W-:Y:S02]  /*b0b0*/  FMUL.FTZ R119, R2.reuse, R119 ;  /* 0x0000007702777220 */ /* 0x040fe40000410000 */
[----:B------:R-:W-:Y:S02]  /*b0c0*/  FMUL.FTZ R122, R2, R122 ;  /* 0x0000007a027a7220 */ /* 0x000fe40000410000 */
[----:B----4-:R-:W-:Y:S02]  /*b0d0*/  FFMA.FTZ R0, R194, c[0x0][0x2d0], -R175 ;  /* 0x0000b400c2007a23 */ /* 0x010fe400000108af */
[C---:B------:R-:W-:Y:S02]  /*b0e0*/  FMUL.FTZ R123, R2.reuse, R123 ;  /* 0x0000007b027b7220 */ /* 0x040fe40000410000 */
[----:B------:R4:W-:Y:S01]  /*b0f0*/  MUFU.EX2 R145, R0 ;  /* 0x0000000000917308 */ /* 0x0009e20000000800 */
[C---:B------:R-:W-:Y:S01]  /*b100*/  FMUL.FTZ R126, R2.reuse, R126 ;  /* 0x0000007e027e7220 */ /* 0x040fe20000410000 */
[C---:B-1----:R-:W-:Y:S03]  /*b110*/  HMMA.16816.F32.BF16 R20, R132.reuse, R136, R20 ;  /* 0x000000888414723c */ /* 0x042fe60000041814 */
[C---:B------:R-:W-:Y:S02]  /*b120*/  FMUL.FTZ R127, R2.reuse, R127 ;  /* 0x0000007f027f7220 */ /* 0x040fe40000410000 */
[C---:B------:R-:W-:Y:S02]  /*b130*/  FMUL.FTZ R130, R2.reuse, R130 ;  /* 0x0000008202827220 */ /* 0x040fe40000410000 */
[C---:B------:R-:W-:Y:S01]  /*b140*/  FMUL.FTZ R131, R2.reuse, R131 ;  /* 0x0000008302837220 */ /* 0x040fe20000410000 */
[C---:B------:R-:W-:Y:S01]  /*b150*/  HMMA.16816.F32.BF16 R24, R132.reuse, R138, R24 ;  /* 0x0000008a8418723c */ /* 0x040fe20000041818 */
[----:B---3--:R-:W1:Y:S03]  /*b160*/  LDSM.16.MT88.4 R136, [R220] ;  /* 0x00000000dc88783b */ /* 0x008e660000004200 */
[----:B------:R-:W-:Y:S02]  /*b170*/  FADD.FTZ R177, R177, R3 ;  /* 0x00000003b1b17221 */ /* 0x000fe40000010000 */
[----:B------:R-:W-:Y:S02]  /*b180*/  FFMA.FTZ R3, R199, c[0x0][0x2d0], -R176 ;  /* 0x0000b400c7037a23 */ /* 0x000fe400000108b0 */
[----:B------:R-:W-:Y:S02]  /*b190*/  IMAD.MOV.U32 R167, RZ, RZ, R152 ;  /* 0x000000ffffa77224 */ /* 0x000fe400078e0098 */
[----:B------:R3:W-:Y:S02]  /*b1a0*/  MUFU.EX2 R152, R3 ;  /* 0x0000000300987308 */ /* 0x0007e40000000800 */
[----:B----4-:R-:W-:Y:S02]  /*b1b0*/  FFMA.FTZ R0, R195, c[0x0][0x2d0], -R176 ;  /* 0x0000b400c3007a23 */ /* 0x010fe400000108b0 */
[----:B--2---:R-:W-:Y:S06]  /*b1c0*/  FFMA.FTZ R2, R2, R156, R191 ;  /* 0x0000009c02027223 */ /* 0x004fec00000100bf */
[----:B------:R2:W4:Y:S01]  /*b1d0*/  MUFU.EX2 R144, R0 ;  /* 0x0000000000907308 */ /* 0x0005220000000800 */
[----:B------:R-:W-:Y:S04]  /*b1e0*/  FADD.FTZ R2, R188, R2 ;  /* 0x00000002bc027221 */ /* 0x000fe80000010000 */
[----:B------:R-:W-:Y:S02]  /*b1f0*/  FADD.FTZ R2, R140, R2 ;  /* 0x000000028c027221 */ /* 0x000fe40000010000 */
[----:B------:R-:W-:Y:S02]  /*b200*/  LDSM.16.MT88.4 R140, [R218+0x1000] ;  /* 0x00100000da8c783b */ /* 0x000fe40000004200 */
[----:B------:R-:W-:Y:S02]  /*b210*/  FADD.FTZ R2, R147, R2 ;  /* 0x0000000293027221 */ /* 0x000fe40000010000 */
[--C-:B---3--:R-:W-:Y:S02]  /*b220*/  FFMA.FTZ R3, R208, c[0x0][0x2d0], -R176.reuse ;  /* 0x0000b400d0037a23 */ /* 0x108fe400000108b0 */
[----:B------:R-:W3:Y:S02]  /*b230*/  LDL R208, [R1+0x10] ;  /* 0x0000100001d07983 */ /* 0x000ee40000100800 */
[----:B------:R4:W-:Y:S01]  /*b240*/  MUFU.EX2 R159, R3 ;  /* 0x00000003009f7308 */ /* 0x0009e20000000800 */
[C---:B-1----:R-:W-:Y:S03]  /*b250*/  HMMA.16816.F32.BF16 R28, R132.reuse, R136, R28 ;  /* 0x00000088841c723c */ /* 0x042fe6000004181c */
[----:B--2---:R-:W-:Y:S06]  /*b260*/  FFMA.FTZ R0, R196, c[0x0][0x2d0], -R176 ;  /* 0x0000b400c4007a23 */ /* 0x004fec00000108b0 */
[----:B------:R-:W-:Y:S01]  /*b270*/  MUFU.EX2 R196, R149 ;  /* 0x0000009500c47308 */ /* 0x000fe20000000800 */
[C---:B------:R-:W-:Y:S01]  /*b280*/  HMMA.16816.F32.BF16 R32, R132.reuse, R138, R32 ;  /* 0x0000008a8420723c */ /* 0x040fe20000041820 */
[----:B------:R-:W1:Y:S08]  /*b290*/  LDSM.16.MT88.4 R136, [R217+0x3000] ;  /* 0x00300000d988783b */ /* 0x000e700000004200 */
[----:B------:R2:W-:Y:S03]  /*b2a0*/  MUFU.EX2 R148, R0 ;  /* 0x0000000000947308 */ /* 0x0005e60000000800 */
[----:B----4-:R-:W-:Y:S02]  /*b2b0*/  FADD.FTZ R3, R144, R2 ;  /* 0x0000000290037221 */ /* 0x010fe40000010000 */
[--C-:B------:R-:W-:Y:S02]  /*b2c0*/  FFMA.FTZ R2, R170, c[0x0][0x2d0], -R175.reuse ;  /* 0x0000b400aa027a23 */ /* 0x100fe400000108af */
[--C-:B--2---:R-:W-:Y:S04]  /*b2d0*/  FFMA.FTZ R0, R197, c[0x0][0x2d0], -R175.reuse ;  /* 0x0000b400c5007a23 */ /* 0x104fe800000108af */
[----:B------:R2:W4:Y:S01]  /*b2e0*/  MUFU.EX2 R151, R0 ;  /* 0x0000000000977308 */ /* 0x0005220000000800 */
[C---:B-1----:R-:W-:Y:S08]  /*b2f0*/  HMMA.16816.F32.BF16 R36, R132.reuse, R136, R36 ;  /* 0x000000888424723c */ /* 0x042ff00000041824 */
[C---:B------:R-:W-:Y:S01]  /*b300*/  HMMA.16816.F32.BF16 R40, R132.reuse, R138, R40 ;  /* 0x0000008a8428723c */ /* 0x040fe20000041828 */
[----:B------:R-:W1:Y:S03]  /*b310*/  LDSM.16.MT88.4 R136, [R218+0x3000] ;  /* 0x00300000da88783b */ /* 0x000e660000004200 */
[----:B--2---:R-:W-:Y:S04]  /*b320*/  FFMA.FTZ R0, R198, c[0x0][0x2d0], -R175 ;  /* 0x0000b400c6007a23 */ /* 0x004fe800000108af */
[----:B------:R2:W1:Y:S04]  /*b330*/  MUFU.EX2 R156, R0 ;  /* 0x00000000009c7308 */ /* 0x0004680000000800 */
[----:B--2---:R-:W-:Y:S01]  /*b340*/  FFMA.FTZ R0, R200, c[0x0][0x2d0], -R176 ;  /* 0x0000b400c8007a23 */ /* 0x004fe200000108b0 */
[C---:B-1----:R-:W-:Y:S05]  /*b350*/  HMMA.16816.F32.BF16 R44, R132.reuse, R136, R44 ;  /* 0x00000088842c723c */ /* 0x042fea000004182c */
[----:B------:R1:W-:Y:S03]  /*b360*/  MUFU.EX2 R155, R0 ;  /* 0x00000000009b7308 */ /* 0x0003e60000000800 */
[C---:B------:R-:W-:Y:S01]  /*b370*/  HMMA.16816.F32.BF16 R48, R132.reuse, R138, R48 ;  /* 0x0000008a8430723c */ /* 0x040fe20000041830 */
[----:B------:R-:W2:Y:S03]  /*b380*/  LDSM.16.MT88.4 R136, [R221+0x3000] ;  /* 0x00300000dd88783b */ /* 0x000ea60000004200 */
[----:B-1----:R-:W-:Y:S04]  /*b390*/  FADD.FTZ R0, R179, R177 ;  /* 0x000000b1b3007221 */ /* 0x002fe80000010000 */
[----:B------:R-:W-:Y:S04]  /*b3a0*/  FADD.FTZ R190, R190, R0 ;  /* 0x00000000bebe7221 */ /* 0x000fe80000010000 */
[--C-:B------:R-:W-:Y:S04]  /*b3b0*/  FFMA.FTZ R0, R202, c[0x0][0x2d0], -R175.reuse ;  /* 0x0000b400ca007a23 */ /* 0x100fe800000108af */
[----:B------:R1:W1:Y:S01]  /*b3c0*/  MUFU.EX2 R154, R0 ;  /* 0x00000000009a7308 */ /* 0x0002620000000800 */
[C---:B--2---:R-:W-:Y:S08]  /*b3d0*/  HMMA.16816.F32.BF16 R52, R132.reuse, R136, R52 ;  /* 0x000000888434723c */ /* 0x044ff00000041834 */
[C---:B------:R-:W-:Y:S01]  /*b3e0*/  HMMA.16816.F32.BF16 R56, R132.reuse, R138, R56 ;  /* 0x0000008a8438723c */ /* 0x040fe20000041838 */
[----:B------:R-:W2:Y:S03]  /*b3f0*/  LDSM.16.MT88.4 R136, [R220+0x3000] ;  /* 0x00300000dc88783b */ /* 0x000ea60000004200 */
[--C-:B-1----:R-:W-:Y:S04]  /*b400*/  FFMA.FTZ R0, R203, c[0x0][0x2d0], -R175.reuse ;  /* 0x0000b400cb007a23 */ /* 0x102fe800000108af */
[----:B------:R1:W1:Y:S04]  /*b410*/  MUFU.EX2 R163, R0 ;  /* 0x0000000000a37308 */ /* 0x0002680000000800 */
[--C-:B-1----:R-:W-:Y:S06]  /*b420*/  FFMA.FTZ R0, R204, c[0x0][0x2d0], -R176.reuse ;  /* 0x0000b400cc007a23 */ /* 0x102fec00000108b0 */
[----:B------:R1:W-:Y:S01]  /*b430*/  MUFU.EX2 R153, R0 ;  /* 0x0000000000997308 */ /* 0x0003e20000000800 */
[C---:B--2---:R-:W-:Y:S08]  /*b440*/  HMMA.16816.F32.BF16 R60, R132.reuse, R136, R60 ;  /* 0x00000088843c723c */ /* 0x044ff0000004183c */
[C---:B------:R-:W-:Y:S01]  /*b450*/  HMMA.16816.F32.BF16 R64, R132.reuse, R138, R64 ;  /* 0x0000008a8440723c */ /* 0x040fe20000041840 */
[----:B------:R-:W2:Y:S03]  /*b460*/  LDSM.16.MT88.4 R136, [R217+0x6000] ;  /* 0x00600000d988783b */ /* 0x000ea60000004200 */
[----:B-1----:R-:W-:Y:S04]  /*b470*/  FFMA.FTZ R0, R205, c[0x0][0x2d0], -R176 ;  /* 0x0000b400cd007a23 */ /* 0x002fe800000108b0 */
[----:B------:R1:W-:Y:S04]  /*b480*/  MUFU.EX2 R161, R0 ;  /* 0x0000000000a17308 */ /* 0x0003e80000000800 */
[--C-:B-1----:R-:W-:Y:S01]  /*b490*/  FFMA.FTZ R0, R206, c[0x0][0x2d0], -R175.reuse ;  /* 0x0000b400ce007a23 */ /* 0x102fe200000108af */
[C---:B--2---:R-:W-:Y:S05]  /*b4a0*/  HMMA.16816.F32.BF16 R68, R132.reuse, R136, R68 ;  /* 0x000000888444723c */ /* 0x044fea0000041844 */
[----:B------:R-:W-:Y:S03]  /*b4b0*/  MUFU.EX2 R206, R2 ;  /* 0x0000000200ce7308 */ /* 0x000fe60000000800 */
[C---:B------:R-:W-:Y:S01]  /*b4c0*/  HMMA.16816.F32.BF16 R72, R132.reuse, R138, R72 ;  /* 0x0000008a8448723c */ /* 0x040fe20000041848 */
[----:B------:R-:W1:Y:S06]  /*b4d0*/  LDSM.16.MT88.4 R136, [R218+0x6000] ;  /* 0x00600000da88783b */ /* 0x000e6c0000004200 */
[----:B------:R2:W1:Y:S02]  /*b4e0*/  MUFU.EX2 R162, R0 ;  /* 0x0000000000a27308 */ /* 0x0004640000000800 */
[--C-:B--2---:R-:W-:Y:S08]  /*b4f0*/  FFMA.FTZ R0, R207, c[0x0][0x2d0], -R175.reuse ;  /* 0x0000b400cf007a23 */ /* 0x104ff000000108af */
[----:B------:R2:W2:Y:S01]  /*b500*/  MUFU.EX2 R164, R0 ;  /* 0x0000000000a47308 */ /* 0x0004a20000000800 */
[C---:B-1----:R-:W-:Y:S03]  /*b510*/  HMMA.16816.F32.BF16 R76, R132.reuse, R136, R76 ;  /* 0x00000088844c723c */ /* 0x042fe6000004184c */
[----:B---3--:R-:W-:Y:S01]  /*b520*/  ISETP.GT.AND P0, PT, R201, R208, PT ;  /* 0x000000d0c900720c */ /* 0x008fe20003f04270 */
[----:B------:R-:W-:Y:S04]  /*b530*/  IMAD.MOV.U32 R201, RZ, RZ, R252 ;  /* 0x000000ffffc97224 */ /* 0x000fe800078e00fc */
[C---:B------:R-:W-:Y:S01]  /*b540*/  HMMA.16816.F32.BF16 R80, R132.reuse, R138, R80 ;  /* 0x0000008a8450723c */ /* 0x040fe20000041850 */
[----:B------:R-:W1:Y:S03]  /*b550*/  LDSM.16.MT88.4 R136, [R221+0x6000] ;  /* 0x00600000dd88783b */ /* 0x000e660000004200 */
[----:B--2---:R-:W-:Y:S04]  /*b560*/  FFMA.FTZ R0, R209, c[0x0][0x2d0], -R176 ;  /* 0x0000b400d1007a23 */ /* 0x004fe800000108b0 */
[----:B------:R2:W-:Y:S04]  /*b570*/  MUFU.EX2 R160, R0 ;  /* 0x0000000000a07308 */ /* 0x0005e80000000800 */
[----:B--2---:R-:W-:Y:S02]  /*b580*/  FADD.FTZ R0, R146, R190 ;  /* 0x000000be92007221 */ /* 0x004fe40000010000 */
[----:B------:R-:W-:Y:S02]  /*b590*/  FFMA.FTZ R190, R181, c[0x0][0x2d0], -R176 ;  /* 0x0000b400b5be7a23 */ /* 0x000fe400000108b0 */
[----:B------:R-:W-:Y:S02]  /*b5a0*/  FADD.FTZ R150, R145, R0 ;  /* 0x0000000091967221 */ /* 0x000fe40000010000 */
[----:B------:R-:W-:Y:S01]  /*b5b0*/  FFMA.FTZ R0, R211, c[0x0][0x2d0], -R175 ;  /* 0x0000b400d3007a23 */ /* 0x000fe200000108af */
[C---:B-1----:R-:W-:Y:S01]  /*b5c0*/  HMMA.16816.F32.BF16 R84, R132.reuse, R136, R84 ;  /* 0x000000888454723c */ /* 0x042fe20000041854 */
[----:B------:R-:W-:Y:S02]  /*b5d0*/  MUFU.EX2 R190, R190 ;  /* 0x000000be00be7308 */ /* 0x000fe40000000800 */
[----:B----4-:R-:W-:Y:S05]  /*b5e0*/  FADD.FTZ R150, R151, R150 ;  /* 0x0000009697967221 */ /* 0x010fea0000010000 */
[C---:B------:R-:W-:Y:S01]  /*b5f0*/  HMMA.16816.F32.BF16 R88, R132.reuse, R138, R88 ;  /* 0x0000008a8458723c */ /* 0x040fe20000041858 */
[----:B------:R-:W1:Y:S02]  /*b600*/  LDSM.16.MT88.4 R136, [R220+0x6000] ;  /* 0x00600000dc88783b */ /* 0x000e640000004200 */
[----:B------:R2:W3:Y:S02]  /*b610*/  MUFU.EX2 R158, R0 ;  /* 0x00000000009e7308 */ /* 0x0004e40000000800 */
[----:B--2---:R-:W-:Y:S01]  /*b620*/  FFMA.FTZ R0, R187, c[0x0][0x2d0], -R176 ;  /* 0x0000b400bb007a23 */ /* 0x004fe200000108b0 */
[----:B------:R-:W-:Y:S01]  /*b630*/  MOV R187, R186 ;  /* 0x000000ba00bb7202 */ /* 0x000fe20000000f00 */
[----:B------:R-:W-:Y:S01]  /*b640*/  IMAD.MOV.U32 R186, RZ, RZ, R183 ;  /* 0x000000ffffba7224 */ /* 0x000fe200078e00b7 */
[----:B------:R-:W-:Y:S04]  /*b650*/  MOV R183, R182 ;  /* 0x000000b600b77202 */ /* 0x000fe80000000f00 */
[----:B------:R-:W-:Y:S01]  /*b660*/  MOV R182, R169 ;  /* 0x000000a900b67202 */ /* 0x000fe20000000f00 */
[--C-:B------:R-:W-:Y:S02]  /*b670*/  FFMA.FTZ R2, R187, c[0x0][0x2d0], -R175.reuse ;  /* 0x0000b400bb027a23 */ /* 0x100fe400000108af */
[----:B------:R-:W-:Y:S01]  /*b680*/  IMAD.MOV.U32 R169, RZ, RZ, R168 ;  /* 0x000000ffffa97224 */ /* 0x000fe200078e00a8 */
[----:B------:R-:W-:Y:S01]  /*b690*/  MOV R168, R157 ;  /* 0x0000009d00a87202 */ /* 0x000fe20000000f00 */
[----:B------:R2:W-:Y:S01]  /*b6a0*/  MUFU.EX2 R200, R2 ;  /* 0x0000000200c87308 */ /* 0x0005e20000000800 */
[--C-:B------:R-:W-:Y:S02]  /*b6b0*/  FFMA.FTZ R191, R182, c[0x0][0x2d0], -R175.reuse ;  /* 0x0000b400b6bf7a23 */ /* 0x100fe400000108af */
[--C-:B------:R-:W-:Y:S01]  /*b6c0*/  FFMA.FTZ R192, R169, c[0x0][0x2d0], -R175.reuse ;  /* 0x0000b400a9c07a23 */ /* 0x100fe200000108af */
[C---:B-1----:R-:W-:Y:S03]  /*b6d0*/  HMMA.16816.F32.BF16 R92, R132.reuse, R136, R92 ;  /* 0x00000088845c723c */ /* 0x042fe6000004185c */
[----:B------:R-:W-:Y:S01]  /*b6e0*/  MOV R169, R189 ;  /* 0x000000bd00a97202 */ /* 0x000fe20000000f00 */
[--C-:B------:R-:W-:Y:S02]  /*b6f0*/  FFMA.FTZ R189, R212, c[0x0][0x2d0], -R175.reuse ;  /* 0x0000b400d4bd7a23 */ /* 0x100fe400000108af */
[----:B------:R1:W-:Y:S02]  /*b700*/  MUFU.EX2 R157, R0 ;  /* 0x00000000009d7308 */ /* 0x0003e40000000800 */
[C---:B------:R-:W-:Y:S01]  /*b710*/  HMMA.16816.F32.BF16 R96, R132.reuse, R138, R96 ;  /* 0x0000008a8460723c */ /* 0x040fe20000041860 */
[----:B------:R-:W4:Y:S07]  /*b720*/  LDSM.16.MT88.4 R136, [R217+0x9000] ;  /* 0x00900000d988783b */ /* 0x000f2e0000004200 */
[----:B------:R-:W-:Y:S01]  /*b730*/  MUFU.EX2 R191, R191 ;  /* 0x000000bf00bf7308 */ /* 0x000fe20000000800 */
[----:B--2---:R-:W-:Y:S04]  /*b740*/  FADD.FTZ R2, R156, R150 ;  /* 0x000000969c027221 */ /* 0x004fe80000010000 */
[----:B------:R-:W-:Y:S05]  /*b750*/  FADD.FTZ R2, R154, R2 ;  /* 0x000000029a027221 */ /* 0x000fea0000010000 */
[----:B------:R-:W-:Y:S01]  /*b760*/  MUFU.EX2 R192, R192 ;  /* 0x000000c000c07308 */ /* 0x000fe20000000800 */
[----:B------:R-:W-:Y:S02]  /*b770*/  FADD.FTZ R2, R163, R2 ;  /* 0x00000002a3027221 */ /* 0x000fe40000010000 */
[----:B-1----:R-:W-:Y:S02]  /*b780*/  FFMA.FTZ R0, R167, c[0x0][0x2d0], -R176 ;  /* 0x0000b400a7007a23 */ /* 0x002fe400000108b0 */
[----:B------:R-:W-:Y:S05]  /*b790*/  FADD.FTZ R2, R162, R2 ;  /* 0x00000002a2027221 */ /* 0x000fea0000010000 */
[----:B------:R1:W-:Y:S01]  /*b7a0*/  MUFU.EX2 R204, R0 ;  /* 0x0000000000cc7308 */ /* 0x0003e20000000800 */
[----:B------:R-:W-:Y:S04]  /*b7b0*/  FADD.FTZ R2, R164, R2 ;  /* 0x00000002a4027221 */ /* 0x000fe80000010000 */
[----:B---3--:R-:W-:Y:S04]  /*b7c0*/  FADD.FTZ R2, R158, R2 ;  /* 0x000000029e027221 */ /* 0x008fe80000010000 */
[----:B------:R-:W-:Y:S01]  /*b7d0*/  FADD.FTZ R2, R206, R2 ;  /* 0x00000002ce027221 */ /* 0x000fe20000010000 */
[----:B------:R-:W-:Y:S01]  /*b7e0*/  MUFU.EX2 R189, R189 ;  /* 0x000000bd00bd7308 */ /* 0x000fe20000000800 */
[C---:B----4-:R-:W-:Y:S08]  /*b7f0*/  HMMA.16816.F32.BF16 R100, R132.reuse, R136, R100 ;  /* 0x000000888464723c */ /* 0x050ff00000041864 */
[C---:B------:R-:W-:Y:S01]  /*b800*/  HMMA.16816.F32.BF16 R104, R132.reuse, R138, R104 ;  /* 0x0000008a8468723c */ /* 0x040fe20000041868 */
[----:B------:R-:W2:Y:S03]  /*b810*/  LDSM.16.MT88.4 R136, [R218+0x9000] ;  /* 0x00900000da88783b */ /* 0x000ea60000004200 */
[--C-:B-1----:R-:W-:Y:S04]  /*b820*/  FFMA.FTZ R0, R214, c[0x0][0x2d0], -R175.reuse ;  /* 0x0000b400d6007a23 */ /* 0x102fe800000108af */
[----:B------:R1:W3:Y:S04]  /*b830*/  MUFU.EX2 R205, R0 ;  /* 0x0000000000cd7308 */ /* 0x0002e80000000800 */
[----:B-1----:R-:W-:Y:S02]  /*b840*/  FFMA.FTZ R0, R213, c[0x0][0x2d0], -R175 ;  /* 0x0000b400d5007a23 */ /* 0x002fe400000108af */
[----:B---3--:R-:W-:Y:S04]  /*b850*/  FADD.FTZ R2, R205, R2 ;  /* 0x00000002cd027221 */ /* 0x008fe80000010000 */
[----:B------:R1:W3:Y:S01]  /*b860*/  MUFU.EX2 R207, R0 ;  /* 0x0000000000cf7308 */ /* 0x0002e20000000800 */
[C---:B--2---:R-:W-:Y:S08]  /*b870*/  HMMA.16816.F32.BF16 R108, R132.reuse, R136, R108 ;  /* 0x00000088846c723c */ /* 0x044ff0000004186c */
[C---:B------:R-:W-:Y:S01]  /*b880*/  HMMA.16816.F32.BF16 R112, R132.reuse, R138, R112 ;  /* 0x0000008a8470723c */ /* 0x040fe20000041870 */
[----:B------:R-:W2:Y:S03]  /*b890*/  LDSM.16.MT88.4 R136, [R221+0x9000] ;  /* 0x00900000dd88783b */ /* 0x000ea60000004200 */
[----:B-1----:R-:W-:Y:S02]  /*b8a0*/  FFMA.FTZ R0, R215, c[0x0][0x2d0], -R176 ;  /* 0x0000b400d7007a23 */ /* 0x002fe400000108b0 */
[----:B---3--:R-:W-:Y:S02]  /*b8b0*/  FADD.FTZ R2, R207, R2 ;  /* 0x00000002cf027221 */ /* 0x008fe40000010000 */
[----:B------:R1:W-:Y:S04]  /*b8c0*/  MUFU.EX2 R203, R0 ;  /* 0x0000000000cb7308 */ /* 0x0003e80000000800 */
[----:B------:R-:W-:Y:S02]  /*b8d0*/  FADD.FTZ R2, R200, R2 ;  /* 0x00000002c8027221 */ /* 0x000fe40000010000 */
[--C-:B-1----:R-:W-:Y:S01]  /*b8e0*/  FFMA.FTZ R0, R166, c[0x0][0x2d0], -R176.reuse ;  /* 0x0000b400a6007a23 */ /* 0x102fe200000108b0 */
[C---:B--2---:R-:W-:Y:S03]  /*b8f0*/  HMMA.16816.F32.BF16 R116, R132.reuse, R136, R116 ;  /* 0x000000888474723c */ /* 0x044fe60000041874 */
[----:B------:R1:W-:Y:S05]  /*b900*/  MUFU.EX2 R202, R0 ;  /* 0x0000000000ca7308 */ /* 0x0003ea0000000800 */
[C---:B------:R-:W-:Y:S01]  /*b910*/  HMMA.16816.F32.BF16 R120, R132.reuse, R138, R120 ;  /* 0x0000008a8478723c */ /* 0x040fe20000041878 */
[----:B------:R-:W2:Y:S03]  /*b920*/  LDSM.16.MT88.4 R136, [R220+0x9000] ;  /* 0x00900000dc88783b */ /* 0x000ea60000004200 */
[----:B-1----:R-:W-:Y:S02]  /*b930*/  FADD.FTZ R0, R148, R3 ;  /* 0x0000000394007221 */ /* 0x002fe40000010000 */
[--C-:B------:R-:W-:Y:S04]  /*b940*/  FFMA.FTZ R3, R186, c[0x0][0x2d0], -R175.reuse ;  /* 0x0000b400ba037a23 */ /* 0x100fe800000108af */
[----:B------:R1:W3:Y:S01]  /*b950*/  MUFU.EX2 R199, R3 ;  /* 0x0000000300c77308 */ /* 0x0002e20000000800 */
[C---:B--2---:R-:W-:Y:S08]  /*b960*/  HMMA.16816.F32.BF16 R124, R132.reuse, R136, R124 ;  /* 0x00000088847c723c */ /* 0x044ff0000004187c */
[----:B------:R-:W-:Y:S01]  /*b970*/  HMMA.16816.F32.BF16 R128, R132, R138, R128 ;  /* 0x0000008a8480723c */ /* 0x000fe20000041880 */
[----:B------:R-:W2:Y:S03]  /*b980*/  LDSM.16.MT88.4 R136, [R217+0x800] ;  /* 0x00080000d988783b */ /* 0x000ea60000004200 */
[----:B-1----:R-:W-:Y:S02]  /*b990*/  FFMA.FTZ R3, R184, c[0x0][0x2d0], -R176 ;  /* 0x0000b400b8037a23 */ /* 0x002fe400000108b0 */
[----:B---3--:R-:W-:Y:S01]  /*b9a0*/  FADD.FTZ R2, R199, R2 ;  /* 0x00000002c7027221 */ /* 0x008fe20000010000 */
[----:B------:R-:W-:Y:S02]  /*b9b0*/  F2FP.BF16.PACK_AB R132, R145, R146 ;  /* 0x000000929184723e */ /* 0x000fe400000010ff */
[----:B------:R-:W-:Y:S01]  /*b9c0*/  F2FP.BF16.PACK_AB R133, R148, R144 ;  /* 0x000000909485723e */ /* 0x000fe200000010ff */
[----:B------:R-:W1:Y:S01]  /*b9d0*/  MUFU.EX2 R3, R3 ;  /* 0x0000000300037308 */ /* 0x000e620000000800 */
[----:B------:R-:W-:Y:S01]  /*b9e0*/  LDSM.16.MT88.4 R144, [R221+0x1800] ;  /* 0x00180000dd90783b */ /* 0x000fe20000004200 */
[----:B------:R-:W-:Y:S01]  /*b9f0*/  F2FP.BF16.PACK_AB R134, R156, R151 ;  /* 0x000000979c86723e */ /* 0x000fe200000010ff */
[--C-:B------:R-:W-:Y:S01]  /*ba00*/  FFMA.FTZ R148, R183, c[0x0][0x2d0], -R175.reuse ;  /* 0x0000b400b7947a23 */ /* 0x100fe200000108af */
[----:B------:R-:W-:Y:S01]  /*ba10*/  F2FP.BF16.PACK_AB R135, R155, R152 ;  /* 0x000000989b87723e */ /* 0x000fe200000010ff */
[----:B------:R-:W-:Y:S02]  /*ba20*/  FADD.FTZ R152, R152, R0 ;  /* 0x0000000098987221 */ /* 0x000fe40000010000 */
[--C-:B------:R-:W-:Y:S02]  /*ba30*/  FFMA.FTZ R0, R169, c[0x0][0x2d0], -R176.reuse ;  /* 0x0000b400a9007a23 */ /* 0x100fe400000108b0 */
[----:B------:R-:W-:Y:S01]  /*ba40*/  FFMA.FTZ R156, R180, c[0x0][0x2d0], -R176 ;  /* 0x0000b400b49c7a23 */ /* 0x000fe200000108b0 */
[----:B------:R3:W4:Y:S01]  /*ba50*/  MUFU.EX2 R198, R148 ;  /* 0x0000009400c67308 */ /* 0x0007220000000800 */
[----:B------:R-:W-:Y:S09]  /*ba60*/  FFMA.FTZ R175, R210, c[0x0][0x2d0], -R175 ;  /* 0x0000b400d2af7a23 */ /* 0x000ff200000108af */
[----:B------:R4:W-:Y:S01]  /*ba70*/  MUFU.EX2 R195, R0 ;  /* 0x0000000000c37308 */ /* 0x0009e20000000800 */
[----:B-1----:R-:W-:Y:S09]  /*ba80*/  F2FP.BF16.PACK_AB R177, R190, R3 ;  /* 0x00000003beb1723e */ /* 0x002ff200000010ff */
[----:B------:R-:W1:Y:S01]  /*ba90*/  MUFU.EX2 R188, R175 ;  /* 0x000000af00bc7308 */ /* 0x000e620000000800 */
[C---:B--2---:R-:W-:Y:S01]  /*baa0*/  HMMA.16816.F32.BF16 R4, R132.reuse, R136, R4 ;  /* 0x000000888404723c */ /* 0x044fe20000041804 */
[----:B---3--:R-:W-:Y:S02]  /*bab0*/  LDSM.16.MT88.4 R148, [R221+0x2000] ;  /* 0x00200000dd94783b */ /* 0x008fe40000004200 */
[----:B----4-:R-:W-:Y:S05]  /*bac0*/  FADD.FTZ R2, R198, R2 ;  /* 0x00000002c6027221 */ /* 0x010fea0000010000 */
[C---:B------:R-:W-:Y:S01]  /*bad0*/  HMMA.16816.F32.BF16 R8, R132.reuse, R138, R8 ;  /* 0x0000008a8408723c */ /* 0x040fe20000041808 */
[----:B------:R-:W2:Y:S01]  /*bae0*/  LDSM.16.MT88.4 R136, [R218+0x800] ;  /* 0x00080000da88783b */ /* 0x000ea20000004200 */
[----:B------:R-:W-:Y:S02]  /*baf0*/  MUFU.EX2 R175, R156 ;  /* 0x0000009c00af7308 */ /* 0x000fe40000000800 */
[----:B------:R-:W-:Y:S02]  /*bb00*/  FADD.FTZ R2, R196, R2 ;  /* 0x00000002c4027221 */ /* 0x000fe40000010000 */
[----:B------:R-:W-:Y:S02]  /*bb10*/  FFMA.FTZ R0, R168, c[0x0][0x2d0], -R176 ;  /* 0x0000b400a8007a23 */ /* 0x000fe400000108b0 */
[----:B------:R-:W-:Y:S01]  /*bb20*/  LDSM.16.MT88.4 R168, [R218+0x5800] ;  /* 0x00580000daa8783b */ /* 0x000fe20000004200 */
[----:B------:R-:W-:Y:S03]  /*bb30*/  FADD.FTZ R2, R191, R2 ;  /* 0x00000002bf027221 */ /* 0x000fe60000010000 */
[----:B------:R3:W-:Y:S01]  /*bb40*/  MUFU.EX2 R197, R0 ;  /* 0x0000000000c57308 */ /* 0x0007e20000000800 */
[----:B-1----:R-:W-:Y:S01]  /*bb50*/  F2FP.BF16.PACK_AB R178, R188, R189 ;  /* 0x000000bdbcb2723e */ /* 0x002fe200000010ff */
[--C-:B---3--:R-:W-:Y:S08]  /*bb60*/  FFMA.FTZ R0, R165, c[0x0][0x2d0], -R176.reuse ;  /* 0x0000b400a5007a23 */ /* 0x108ff000000108b0 */
[----:B------:R1:W-:Y:S01]  /*bb70*/  MUFU.EX2 R194, R0 ;  /* 0x0000000000c27308 */ /* 0x0003e20000000800 */
[C---:B--2---:R-:W-:Y:S08]  /*bb80*/  HMMA.16816.F32.BF16 R12, R132.reuse, R136, R12 ;  /* 0x00000088840c723c */ /* 0x044ff0000004180c */
[C---:B------:R-:W-:Y:S01]  /*bb90*/  HMMA.16816.F32.BF16 R16, R132.reuse, R138, R16 ;  /* 0x0000008a8410723c */ /* 0x040fe20000041810 */
[----:B------:R-:W2:Y:S03]  /*bba0*/  LDSM.16.MT88.4 R136, [R221+0x800] ;  /* 0x00080000dd88783b */ /* 0x000ea60000004200 */
[--C-:B-1----:R-:W-:Y:S03]  /*bbb0*/  FFMA.FTZ R0, R185, c[0x0][0x2d0], -R176.reuse ;  /* 0x0000b400b9007a23 */ /* 0x102fe600000108b0 */
[----:B------:R-:W-:Y:S01]  /*bbc0*/  LDSM.16.MT88.4 R184, [R217+0x2800] ;  /* 0x00280000d9b8783b */ /* 0x000fe20000004200 */
[----:B------:R-:W-:Y:S01]  /*bbd0*/  FFMA.FTZ R176, R174, c[0x0][0x2d0], -R176 ;  /* 0x0000b400aeb07a23 */ /* 0x000fe200000108b0 */
[----:B------:R1:W-:Y:S10]  /*bbe0*/  MUFU.EX2 R193, R0 ;  /* 0x0000000000c17308 */ /* 0x0003f40000000800 */
[----:B------:R3:W4:Y:S01]  /*bbf0*/  MUFU.EX2 R174, R176 ;  /* 0x000000b000ae7308 */ /* 0x0007220000000800 */
[C---:B--2---:R-:W-:Y:S03]  /*bc00*/  HMMA.16816.F32.BF16 R20, R132.reuse, R136, R20 ;  /* 0x000000888414723c */ /* 0x044fe60000041814 */
[----:B-1----:R-:W-:Y:S04]  /*bc10*/  FADD.FTZ R0, R155, R152 ;  /* 0x000000989b007221 */ /* 0x002fe80000010000 */
[----:B------:R-:W-:Y:S01]  /*bc20*/  FADD.FTZ R0, R153, R0 ;  /* 0x0000000099007221 */ /* 0x000fe20000010000 */
[C---:B------:R-:W-:Y:S01]  /*bc30*/  HMMA.16816.F32.BF16 R24, R132.reuse, R138, R24 ;  /* 0x0000008a8418723c */ /* 0x040fe20000041818 */
[----:B------:R-:W1:Y:S03]  /*bc40*/  LDSM.16.MT88.4 R136, [R220+0x800] ;  /* 0x00080000dc88783b */ /* 0x000e660000004200 */
[----:B------:R-:W-:Y:S01]  /*bc50*/  FADD.FTZ R0, R161, R0 ;  /* 0x00000000a1007221 */ /* 0x000fe20000010000 */
[----:B---3--:R-:W-:Y:S02]  /*bc60*/  F2FP.BF16.PACK_AB R176, R192, R191 ;  /* 0x000000bfc0b0723e */ /* 0x008fe400000010ff */
[----:B----4-:R-:W-:Y:S01]  /*bc70*/  F2FP.BF16.PACK_AB R179, R174, R175 ;  /* 0x000000afaeb3723e */ /* 0x010fe200000010ff */
        /* <DEDUP_REMOVED lines=16> */
[----:B------:R-:W-:Y:S04]  /*bd80*/  FADD.FTZ R2, R189, R0 ;  /* 0x00000000bd027221 */ /* 0x000fe80000010000 */
[----:B------:R-:W-:Y:S02]  /*bd90*/  FADD.FTZ R2, R188, R2 ;  /* 0x00000002bc027221 */ /* 0x000fe40000010000 */
[----:B------:R-:W-:Y:S01]  /*bda0*/  FADD.FTZ R0, R175, R3 ;  /* 0x00000003af007221 */ /* 0x000fe20000010000 */
[----:B------:R-:W-:Y:S02]  /*bdb0*/  MOV R175, R173 ;  /* 0x000000ad00af7202 */ /* 0x000fe40000000f00 */
[----:B------:R-:W-:Y:S01]  /*bdc0*/  STL [R1+0x4], R2 ;  /* 0x0000040201007387 */ /* 0x000fe20000100800 */
[----:B------:R-:W-:Y:S05]  /*bdd0*/  FADD.FTZ R0, R174, R0 ;  /* 0x00000000ae007221 */ /* 0x000fea0000010000 */
        /* <DEDUP_REMOVED lines=41> */
[----:B------:R-:W-:Y:S03]  /*c070*/  F2FP.BF16.PACK_AB R135, R160, R159 ;  /* 0x0000009fa087723e */ /* 0x000fe600000010ff */
[----:B------:R-:W-:Y:S04]  /*c080*/  LDSM.16.MT88.4 R160, [R217+0x5800] ;  /* 0x00580000d9a0783b */ /* 0x000fe80000004200 */
        /* <DEDUP_REMOVED lines=139> */
[----:B------:R-:W-:Y:S07]  /*c940*/  LDSM.16.MT88.4 R144, [R221+0x2800] ;  /* 0x00280000dd90783b */ /* 0x000fee0000004200 */
[C---:B-1----:R-:W-:Y:S08]  /*c950*/  HMMA.16816.F32.BF16 R100, R132.reuse, R136, R100 ;  /* 0x000000888464723c */ /* 0x042ff00000041864 */
[C---:B------:R-:W-:Y:S01]  /*c960*/  HMMA.16816.F32.BF16 R104, R132.reuse, R138, R104 ;  /* 0x0000008a8468723c */ /* 0x040fe20000041868 */
[----:B------:R-:W1:Y:S07]  /*c970*/  LDSM.16.MT88.4 R136, [R218+0x2800] ;  /* 0x00280000da88783b */ /* 0x000e6e0000004200 */
[C---:B------:R-:W-:Y:S08]  /*c980*/  HMMA.16816.F32.BF16 R108, R132.reuse, R148, R108 ;  /* 0x00000094846c723c */ /* 0x040ff0000004186c */
[C---:B------:R-:W-:Y:S08]  /*c990*/  HMMA.16816.F32.BF16 R112, R132.reuse, R150, R112 ;  /* 0x000000968470723c */ /* 0x040ff00000041870 */
[C---:B--2---:R-:W-:Y:S08]  /*c9a0*/  HMMA.16816.F32.BF16 R116, R132.reuse, R140, R116 ;  /* 0x0000008c8474723c */ /* 0x044ff00000041874 */
[C---:B------:R-:W-:Y:S08]  /*c9b0*/  HMMA.16816.F32.BF16 R120, R132.reuse, R142, R120 ;  /* 0x0000008e8478723c */ /* 0x040ff00000041878 */
[C---:B----4-:R-:W-:Y:S08]  /*c9c0*/  HMMA.16816.F32.BF16 R124, R132.reuse, R152, R124 ;  /* 0x00000098847c723c */ /* 0x050ff0000004187c */
[----:B------:R-:W-:Y:S01]  /*c9d0*/  HMMA.16816.F32.BF16 R128, R132, R154, R128 ;  /* 0x0000009a8480723c */ /* 0x000fe20000041880 */
[----:B------:R-:W2:Y:S07]  /*c9e0*/  LDSM.16.MT88.4 R152, [R220+0x2800] ;  /* 0x00280000dc98783b */ /* 0x000eae0000004200 */
[C---:B------:R-:W-:Y:S01]  /*c9f0*/  HMMA.16816.F32.BF16 R180, R176.reuse, R184, R4 ;  /* 0x000000b8b0b4723c */ /* 0x040fe20000041804 */
[----:B------:R-:W3:Y:S07]  /*ca00*/  LDSM.16.MT88.4 R4, [R221+0x5800] ;  /* 0x00580000dd04783b */ /* 0x000eee0000004200 */
[C---:B------:R-:W-:Y:S01]  /*ca10*/  HMMA.16816.F32.BF16 R184, R176.reuse, R186, R8 ;  /* 0x000000bab0b8723c */ /* 0x040fe20000041808 */
[----:B------:R-:W4:Y:S07]  /*ca20*/  LDSM.16.MT88.4 R8, [R220+0x5800] ;  /* 0x00580000dc08783b */ /* 0x000f2e0000004200 */
[C---:B-1----:R-:W-:Y:S01]  /*ca30*/  HMMA.16816.F32.BF16 R132, R176.reuse, R136, R12 ;  /* 0x00000088b084723c */ /* 0x042fe2000004180c */
[----:B------:R-:W1:Y:S07]  /*ca40*/  LDSM.16.MT88.4 R12, [R217+0x8800] ;  /* 0x00880000d90c783b */ /* 0x000e6e0000004200 */
[C---:B------:R-:W-:Y:S01]  /*ca50*/  HMMA.16816.F32.BF16 R136, R176.reuse, R138, R16 ;  /* 0x0000008ab088723c */ /* 0x040fe20000041810 */
[----:B------:R-:W1:Y:S07]  /*ca60*/  LDSM.16.MT88.4 R16, [R218+0x8800] ;  /* 0x00880000da10783b */ /* 0x000e6e0000004200 */
[C---:B------:R-:W-:Y:S01]  /*ca70*/  HMMA.16816.F32.BF16 R140, R176.reuse, R144, R20 ;  /* 0x00000090b08c723c */ /* 0x040fe20000041814 */
[----:B------:R-:W-:Y:S07]  /*ca80*/  LDSM.16.MT88.4 R20, [R220+0x8800] ;  /* 0x00880000dc14783b */ /* 0x000fee0000004200 */
[C---:B------:R-:W-:Y:S01]  /*ca90*/  HMMA.16816.F32.BF16 R144, R176.reuse, R146, R24 ;  /* 0x00000092b090723c */ /* 0x040fe20000041818 */
[----:B------:R-:W-:Y:S07]  /*caa0*/  LDSM.16.MT88.4 R24, [R217+0xb800] ;  /* 0x00b80000d918783b */ /* 0x000fee0000004200 */
[C---:B--2---:R-:W-:Y:S01]  /*cab0*/  HMMA.16816.F32.BF16 R148, R176.reuse, R152, R28 ;  /* 0x00000098b094723c */ /* 0x044fe2000004181c */
[----:B------:R-:W-:Y:S07]  /*cac0*/  LDSM.16.MT88.4 R28, [R221+0xb800] ;  /* 0x00b80000dd1c783b */ /* 0x000fee0000004200 */
[C---:B------:R-:W-:Y:S08]  /*cad0*/  HMMA.16816.F32.BF16 R152, R176.reuse, R154, R32 ;  /* 0x0000009ab098723c */ /* 0x040ff00000041820 */
[C---:B------:R-:W-:Y:S08]  /*cae0*/  HMMA.16816.F32.BF16 R156, R176.reuse, R160, R36 ;  /* 0x000000a0b09c723c */ /* 0x040ff00000041824 */
[C---:B------:R-:W-:Y:S08]  /*caf0*/  HMMA.16816.F32.BF16 R160, R176.reuse, R162, R40 ;  /* 0x000000a2b0a0723c */ /* 0x040ff00000041828 */
[C---:B------:R-:W-:Y:S08]  /*cb00*/  HMMA.16816.F32.BF16 R164, R176.reuse, R168, R44 ;  /* 0x000000a8b0a4723c */ /* 0x040ff0000004182c */
        /* <DEDUP_REMOVED lines=26> */
.L_x_4750:
[----:B----4-:R-:W2:Y:S02]  /*ccb0*/  LDL R0, [R1+0xc] ;  /* 0x00000c0001007983 */ /* 0x010ea40000100800 */
[----:B--2---:R-:W-:-:S13]  /*ccc0*/  ISETP.GE.AND P0, PT, R252, R0, PT ;  /* 0x00000000fc00720c */ /* 0x004fda0003f06270 */
[----:B------:R-:W-:Y:S05]  /*ccd0*/  @!P0 BRA `(.L_x_4752) ;  /* 0x0000430000008947 */ /* 0x000fea0003800000 */
[----:B------:R-:W-:Y:S02]  /*cce0*/  MOV R175, R172 ;  /* 0x000000ac00af7202 */ /* 0x000fe40000000f00 */
[----:B------:R-:W-:Y:S02]  /*ccf0*/  MOV R174, R173 ;  /* 0x000000ad00ae7202 */ /* 0x000fe40000000f00 */
.L_x_4753:
[----:B------:R-:W2:Y:S01]  /*cd00*/  LDL R0, [R1] ;  /* 0x0000000001007983 */ /* 0x000ea20000100800 */
[----:B------:R-:W-:Y:S04]  /*cd10*/  DEPBAR.LE SB0, 0x0 ;  /* 0x000080000000791a */ /* 0x000fe80000000000 */
[----:B------:R-:W-:Y:S01]  /*cd20*/  WARPSYNC 0xffffffff ;  /* 0xffffffff00007948 */ /* 0x000fe20003800000 */
[----:B------:R-:W3:Y:S01]  /*cd30*/  LDL R14, [R1+0x38] ;  /* 0x00003800010e7983 */ /* 0x000ee20000100800 */
[----:B------:R-:W-:Y:S05]  /*cd40*/  IMAD.WIDE.U32 R12, R252, c[0x0][0x208], RZ ;  /* 0x00008200fc0c7a25 */ /* 0x000fea00078e00ff */
[----:B------:R-:W3:Y:S06]  /*cd50*/  LDL.64 R2, [R1+0x30] ;  /* 0x0000300001027983 */ /* 0x000eec0000100a00 */
[----:B------:R-:W-:Y:S06]  /*cd60*/  BAR.SYNC.DEFER_BLOCKING 0x0 ;  /* 0x0000000000007b1d */ /* 0x000fec0000010000 */
[----:B-----5:R-:W-:Y:S06]  /*cd70*/  LDSM.16.M88.4 R48, [R223] ;  /* 0x00000000df30783b */ /* 0x020fec0000000200 */
[----:B------:R-:W1:Y:S06]  /*cd80*/  LDSM.16.M88.4 R8, [R216] ;  /* 0x00000000d808783b */ /* 0x000e6c0000000200 */
[----:B------:R-:W4:Y:S06]  /*cd90*/  LDSM.16.M88.4 R16, [R216+0x800] ;  /* 0x00080000d810783b */ /* 0x000f2c0000000200 */
[----:B------:R-:W2:Y:S06]  /*cda0*/  LDSM.16.M88.4 R24, [R216+0x1000] ;  /* 0x00100000d818783b */ /* 0x000eac0000000200 */
[----:B------:R-:W2:Y:S06]  /*cdb0*/  LDSM.16.M88.4 R32, [R216+0x1800] ;  /* 0x00180000d820783b */ /* 0x000eac0000000200 */
[----:B------:R-:W2:Y:S06]  /*cdc0*/  LDSM.16.M88.4 R40, [R216+0x2000] ;  /* 0x00200000d828783b */ /* 0x000eac0000000200 */
[----:B------:R-:W2:Y:S06]  /*cdd0*/  LDSM.16.M88.4 R176, [R216+0x2800] ;  /* 0x00280000d8b0783b */ /* 0x000eac0000000200 */
[----:B------:R-:W-:Y:S01]  /*cde0*/  LDSM.16.M88.4 R188, [R224] ;  /* 0x00000000e0bc783b */ /* 0x000fe20000000200 */
[C---:B-1----:R-:W-:Y:S05]  /*cdf0*/  HMMA.16816.F32.BF16 R4, R48.reuse, R8, RZ ;  /* 0x000000083004723c */ /* 0x042fea00000418ff */
[----:B------:R-:W1:Y:S03]  /*ce00*/  LDSM.16.M88.4 R192, [R227] ;  /* 0x00000000e3c0783b */ /* 0x000e660000000200 */
[C---:B------:R-:W-:Y:S03]  /*ce10*/  HMMA.16816.F32.BF16 R8, R48.reuse, R10, RZ ;  /* 0x0000000a3008723c */ /* 0x040fe600000418ff */
[----:B------:R-:W1:Y:S06]  /*ce20*/  LDSM.16.M88.4 R196, [R250] ;  /* 0x00000000fac4783b */ /* 0x000e6c0000000200 */
[----:B------:R-:W1:Y:S06]  /*ce30*/  LDSM.16.M88.4 R200, [R249] ;  /* 0x00000000f9c8783b */ /* 0x000e6c0000000200 */
[----:B------:R-:W1:Y:S06]  /*ce40*/  LDSM.16.M88.4 R204, [R248] ;  /* 0x00000000f8cc783b */ /* 0x000e6c0000000200 */
[----:B------:R-:W1:Y:S06]  /*ce50*/  LDSM.16.M88.4 R208, [R247] ;  /* 0x00000000f7d0783b */ /* 0x000e6c0000000200 */
        /* <DEDUP_REMOVED lines=29> */
[----:B------:R-:W-:Y:S02]  /*d030*/  IADD3 R0, P1, R0, 0x180, RZ ;  /* 0x0000018000007810 */ /* 0x000fe40007f3e0ff */
[--C-:B------:R-:W-:Y:S02]  /*d040*/  IADD3.X R39, RZ, c[0x0][0x1fc], R2.reuse, P0, P2 ;  /* 0x00007f00ff277a10 */ /* 0x100fe400007e4402 */
[----:B------:R-:W-:Y:S02]  /*d050*/  IADD3 R36, P0, R0, c[0x0][0x1f8], RZ ;  /* 0x00007e0000247a10 */ /* 0x000fe40007f1e0ff */
[----:B------:R-:W-:Y:S01]  /*d060*/  MOV R0, c[0x0][0x208] ;  /* 0x0000820000007a02 */ /* 0x000fe20000000f00 */
[----:B------:R4:W-:Y:S01]  /*d070*/  LDGSTS.E.BYPASS.LTC128B.128 [R251+0x6100], [R38.64], !P3 ;  /* 0x0610000026fb7fae */ /* 0x0009e2000d901d48 */
        /* <DEDUP_REMOVED lines=9> */
[C---:B------:R-:W-:Y:S07]  /*d110*/  HMMA.16816.F32.BF16 R44, R48.reuse, R176, RZ ;  /* 0x000000b0302c723c */ /* 0x040fee00000418ff */
[----:B------:R-:W-:Y:S01]  /*d120*/  MOV R177, 0x6 ;  /* 0x0000000600b17802 */ /* 0x000fe20000000f00 */
[----:B------:R-:W-:Y:S04]  /*d130*/  HMMA.16816.F32.BF16 R48, R48, R178, RZ ;  /* 0x000000b23030723c */ /* 0x000fe800000418ff */
[----:B------:R-:W-:Y:S04]  /*d140*/  SHF.L.U64.HI R0, R0, R177, c[0x0][0x20c] ;  /* 0x0000830000007619 */ /* 0x000fe800000102b1 */
[C---:B-1----:R-:W-:Y:S05]  /*d150*/  HMMA.16816.F32.BF16 R4, R188.reuse, R192, R4 ;  /* 0x000000c0bc04723c */ /* 0x042fea0000041804 */
[----:B------:R-:W-:Y:S03]  /*d160*/  IADD3.X R3, R173, R0, RZ, P1, !PT ;  /* 0x00000000ad037210 */ /* 0x000fe60000ffe4ff */
[C---:B------:R-:W-:Y:S02]  /*d170*/  HMMA.16816.F32.BF16 R8, R188.reuse, R194, R8 ;  /* 0x000000c2bc08723c */ /* 0x040fe40000041808 */
[----:B------:R1:W-:Y:S02]  /*d180*/  LDGSTS.E.BYPASS.LTC128B.128 [R251+0x1100], [R2.64], !P5 ;  /* 0x0110000002fb7fae */ /* 0x0003e4000e901d48 */
[----:B------:R-:W-:Y:S04]  /*d190*/  IADD3.X R173, R0, R3, RZ, P0, !PT ;  /* 0x0000000300ad7210 */ /* 0x000fe800007fe4ff */
[C---:B------:R-:W-:Y:S01]  /*d1a0*/  HMMA.16816.F32.BF16 R12, R188.reuse, R196, R12 ;  /* 0x000000c4bc0c723c */ /* 0x040fe2000004180c */
[----:B------:R1:W-:Y:S06]  /*d1b0*/  LDGSTS.E.BYPASS.LTC128B.128 [R251+0x4100], [R2.64+0x80], !P4 ;  /* 0x0410008002fb7fae */ /* 0x0003ec000e101d48 */
[----:B------:R1:W-:Y:S01]  /*d1c0*/  LDGSTS.E.BYPASS.LTC128B.128 [R251+0x7100], [R2.64+0x100], !P3 ;  /* 0x0710010002fb7fae */ /* 0x0003e2000d901d48 */
[C---:B------:R-:W-:Y:S05]  /*d1d0*/  HMMA.16816.F32.BF16 R16, R188.reuse, R198, R16 ;  /* 0x000000c6bc10723c */ /* 0x040fea0000041810 */
[----:B------:R1:W-:Y:S03]  /*d1e0*/  LDGSTS.E.BYPASS.LTC128B.128 [R251+0xa100], [R2.64+0x180], !P6 ;  /* 0x0a10018002fb7fae */ /* 0x0003e6000f101d48 */
[C---:B------:R-:W-:Y:S03]  /*d1f0*/  HMMA.16816.F32.BF16 R20, R188.reuse, R200, R20 ;  /* 0x000000c8bc14723c */ /* 0x040fe60000041814 */
[----:B------:R2:W-:Y:S05]  /*d200*/  LDGSTS.E.BYPASS.LTC128B.128 [R251+0x2100], [R172.64], !P5 ;  /* 0x02100000acfb7fae */ /* 0x0005ea000e901d48 */
[C---:B------:R-:W-:Y:S01]  /*d210*/  HMMA.16816.F32.BF16 R24, R188.reuse, R202, R24 ;  /* 0x000000cabc18723c */ /* 0x040fe20000041818 */
[----:B------:R2:W-:Y:S06]  /*d220*/  LDGSTS.E.BYPASS.LTC128B.128 [R251+0x5100], [R172.64+0x80], !P4 ;  /* 0x05100080acfb7fae */ /* 0x0005ec000e101d48 */
[----:B------:R2:W-:Y:S01]  /*d230*/  LDGSTS.E.BYPASS.LTC128B.128 [R251+0x8100], [R172.64+0x100], !P3 ;  /* 0x08100100acfb7fae */ /* 0x0005e2000d901d48 */
[C---:B------:R-:W-:Y:S05]  /*d240*/  HMMA.16816.F32.BF16 R28, R188.reuse, R204, R28 ;  /* 0x000000ccbc1c723c */ /* 0x040fea000004181c */
[----:B------:R2:W-:Y:S03]  /*d250*/  LDGSTS.E.BYPASS.LTC128B.128 [R251+0xb100], [R172.64+0x180], !P6 ;  /* 0x0b100180acfb7fae */ /* 0x0005e6000f101d48 */
[C---:B------:R-:W-:Y:S03]  /*d260*/  HMMA.16816.F32.BF16 R32, R188.reuse, R206, R32 ;  /* 0x000000cebc20723c */ /* 0x040fe60000041820 */
[----:B------:R-:W-:Y:S05]  /*d270*/  LDSM.16.M88.4 R176, [R226] ;  /* 0x00000000e2b0783b */ /* 0x000fea0000000200 */
[C---:B------:R-:W-:Y:S01]  /*d280*/  HMMA.16816.F32.BF16 R36, R188.reuse, R208, R36 ;  /* 0x000000d0bc24723c */ /* 0x040fe20000041824 */
[----:B------:R-:W3:Y:S06]  /*d290*/  LDSM.16.M88.4 R192, [R222] ;  /* 0x00000000dec0783b */ /* 0x000eec0000000200 */
[----:B------:R-:W0:Y:S01]  /*d2a0*/  LDGDEPBAR ;  /* 0x00000000000079af */ /* 0x000e220000000000 */
[C---:B------:R-:W-:Y:S05]  /*d2b0*/  HMMA.16816.F32.BF16 R40, R188.reuse, R210, R40 ;  /* 0x000000d2bc28723c */ /* 0x040fea0000041828 */
[----:B------:R-:W4:Y:S03]  /*d2c0*/  LDSM.16.M88.4 R196, [R222+0x800] ;  /* 0x00080000dec4783b */ /* 0x000f260000000200 */
[C---:B------:R-:W-:Y:S03]  /*d2d0*/  HMMA.16816.F32.BF16 R44, R188.reuse, R212, R44 ;  /* 0x000000d4bc2c723c */ /* 0x040fe6000004182c */
[----:B------:R-:W1:Y:S05]  /*d2e0*/  LDSM.16.M88.4 R200, [R222+0x1000] ;  /* 0x00100000dec8783b */ /* 0x000e6a0000000200 */
[----:B------:R-:W-:Y:S01]  /*d2f0*/  HMMA.16816.F32.BF16 R48, R188, R214, R48 ;  /* 0x000000d6bc30723c */ /* 0x000fe20000041830 */
[----:B------:R-:W2:Y:S06]  /*d300*/  LDL R214, [R1+0xc] ;  /* 0x00000c0001d67983 */ /* 0x000eac0000100800 */
[----:B------:R-:W1:Y:S06]  /*d310*/  LDSM.16.M88.4 R204, [R222+0x1800] ;  /* 0x00180000decc783b */ /* 0x000e6c0000000200 */
[----:B------:R-:W2:Y:S01]  /*d320*/  LDL R215, [R1+0x20] ;  /* 0x0000200001d77983 */ /* 0x000ea20000100800 */
[C---:B---3--:R-:W-:Y:S05]  /*d330*/  HMMA.16816.F32.BF16 R4, R176.reuse, R192, R4 ;  /* 0x000000c0b004723c */ /* 0x048fea0000041804 */
[----:B------:R-:W3:Y:S03]  /*d340*/  LDSM.16.M88.4 R188, [R222+0x2000] ;  /* 0x00200000debc783b */ /* 0x000ee60000000200 */
[C---:B------:R-:W-:Y:S03]  /*d350*/  HMMA.16816.F32.BF16 R8, R176.reuse, R194, R8 ;  /* 0x000000c2b008723c */ /* 0x040fe60000041808 */
[----:B------:R-:W3:Y:S06]  /*d360*/  LDSM.16.M88.4 R208, [R222+0x2800] ;  /* 0x00280000ded0783b */ /* 0x000eec0000000200 */
[----:B------:R-:W-:Y:S01]  /*d370*/  LDSM.16.M88.4 R192, [R219] ;  /* 0x00000000dbc0783b */ /* 0x000fe20000000200 */
[C---:B----4-:R-:W-:Y:S05]  /*d380*/  HMMA.16816.F32.BF16 R12, R176.reuse, R196, R12 ;  /* 0x000000c4b00c723c */ /* 0x050fea000004180c */
[----:B------:R-:W4:Y:S03]  /*d390*/  LDL.64 R212, [R1+0x28] ;  /* 0x0000280001d47983 */ /* 0x000f260000100a00 */
[C---:B------:R-:W-:Y:S03]  /*d3a0*/  HMMA.16816.F32.BF16 R16, R176.reuse, R198, R16 ;  /* 0x000000c6b010723c */ /* 0x040fe60000041810 */
[----:B------:R-:W-:Y:S05]  /*d3b0*/  LDSM.16.M88.4 R196, [R219+0x800] ;  /* 0x00080000dbc4783b */ /* 0x000fea0000000200 */
        /* <DEDUP_REMOVED lines=9> */
[C---:B------:R-:W-:Y:S08]  /*d450*/  HMMA.16816.F32.BF16 R44, R176.reuse, R208, R44 ;  /* 0x000000d0b02c723c */ /* 0x040ff0000004182c */
[----:B------:R-:W-:Y:S01]  /*d460*/  HMMA.16816.F32.BF16 R48, R176, R210, R48 ;  /* 0x000000d2b030723c */ /* 0x000fe20000041830 */
[----:B------:R-:W3:Y:S06]  /*d470*/  LDSM.16.M88.4 R176, [R219+0x2000] ;  /* 0x00200000dbb0783b */ /* 0x000eec0000000200 */
        /* <DEDUP_REMOVED lines=16> */
[C---:B------:R-:W-:Y:S08]  /*d580*/  HMMA.16816.F32.BF16 R44, R188.reuse, R208, R44 ;  /* 0x000000d0bc2c723c */ /* 0x040ff0000004182c */
[----:B------:R-:W-:Y:S01]  /*d590*/  HMMA.16816.F32.BF16 R48, R188, R210, R48 ;  /* 0x000000d2bc30723c */ /* 0x000fe20000041830 */
[----:B------:R-:W3:Y:S06]  /*d5a0*/  LDSM.16.M88.4 R188, [R216+0x5000] ;  /* 0x00500000d8bc783b */ /* 0x000eec0000000200 */
[----:B------:R-:W2:Y:S01]  /*d5b0*/  LDSM.16.M88.4 R208, [R216+0x5800] ;  /* 0x00580000d8d0783b */ /* 0x000ea20000000200 */
        /* <DEDUP_REMOVED lines=11> */
[----:B------:R-:W-:Y:S02]  /*d670*/  LDSM.16.M88.4 R204, [R242] ;  /* 0x00000000f2cc783b */ /* 0x000fe40000000200 */
[C---:B--2---:R-:W-:Y:S02]  /*d680*/  ISETP.GT.AND P0, PT, R252.reuse, R214, PT ;  /* 0x000000d6fc00720c */ /* 0x044fe40003f04270 */
[----:B------:R-:W-:Y:S03]  /*d690*/  IADD3 R252, R252, -0x1, RZ ;  /* 0xfffffffffcfc7810 */ /* 0x000fe60007ffe0ff */
[C---:B---3--:R-:W-:Y:S08]  /*d6a0*/  HMMA.16816.F32.BF16 R36, R176.reuse, R188, R36 ;  /* 0x000000bcb024723c */ /* 0x048ff00000041824 */
[C---:B------:R-:W-:Y:S01]  /*d6b0*/  HMMA.16816.F32.BF16 R40, R176.reuse, R190, R40 ;  /* 0x000000beb028723c */ /* 0x040fe20000041828 */
[----:B------:R-:W1:Y:S07]  /*d6c0*/  LDSM.16.M88.4 R188, [R224+0x4000] ;  /* 0x00400000e0bc783b */ /* 0x000e6e0000000200 */
[C---:B------:R-:W-:Y:S08]  /*d6d0*/  HMMA.16816.F32.BF16 R44, R176.reuse, R208, R44 ;  /* 0x000000d0b02c723c */ /* 0x040ff0000004182c */
[----:B------:R-:W-:Y:S01]  /*d6e0*/  HMMA.16816.F32.BF16 R48, R176, R210, R48 ;  /* 0x000000d2b030723c */ /* 0x000fe20000041830 */
[----:B------:R-:W2:Y:S06]  /*d6f0*/  LDSM.16.M88.4 R176, [R241] ;  /* 0x00000000f1b0783b */ /* 0x000eac0000000200 */
[----:B------:R-:W3:Y:S01]  /*d700*/  LDSM.16.M88.4 R208, [R240] ;  /* 0x00000000f0d0783b */ /* 0x000ee20000000200 */
[----:B----4-:R-:W-:Y:S01]  /*d710*/  MOV R213, 0x6 ;  /* 0x0000000600d57802 */ /* 0x010fe20000000f00 */
        /* <DEDUP_REMOVED lines=22> */
[C---:B----4-:R-:W-:Y:S08]  /*d880*/  HMMA.16816.F32.BF16 R12, R192.reuse, R200, R12 ;  /* 0x000000c8c00c723c */ /* 0x050ff0000004180c */
        /* <DEDUP_REMOVED lines=14> */
[----:B------:R-:W-:Y:S01]  /*d970*/  LDSM.16.M88.4 R208, [R216+0x6800] ;  /* 0x00680000d8d0783b */ /* 0x000fe20000000200 */
[C---:B-1----:R-:W-:Y:S08]  /*d980*/  HMMA.16816.F32.BF16 R4, R196.reuse, R200, R4 ;  /* 0x000000c8c404723c */ /* 0x042ff00000041804 */
[C---:B------:R-:W-:Y:S01]  /*d990*/  HMMA.16816.F32.BF16 R8, R196.reuse, R202, R8 ;  /* 0x000000cac408723c */ /* 0x040fe20000041808 */
[----:B------:R-:W1:Y:S07]  /*d9a0*/  LDSM.16.M88.4 R200, [R219+0x5800] ;  /* 0x00580000dbc8783b */ /* 0x000e6e0000000200 */
[C---:B----4-:R-:W-:Y:S08]  /*d9b0*/  HMMA.16816.F32.BF16 R12, R196.reuse, R204, R12 ;  /* 0x000000ccc40c723c */ /* 0x050ff0000004180c */
        /* <DEDUP_REMOVED lines=14> */
[----:B------:R-:W1:Y:S01]  /*daa0*/  LDSM.16.M88.4 R200, [R216+0x8800] ;  /* 0x00880000d8c8783b */ /* 0x000e620000000200 */
[C---:B--2---:R-:W-:Y:S08]  /*dab0*/  HMMA.16816.F32.BF16 R4, R176.reuse, R204, R4 ;  /* 0x000000ccb004723c */ /* 0x044ff00000041804 */
[C---:B------:R-:W-:Y:S01]  /*dac0*/  HMMA.16816.F32.BF16 R8, R176.reuse, R206, R8 ;  /* 0x000000ceb008723c */ /* 0x040fe20000041808 */
[----:B------:R-:W-:Y:S07]  /*dad0*/  LDSM.16.M88.4 R204, [R239] ;  /* 0x00000000efcc783b */ /* 0x000fee0000000200 */
[C---:B------:R-:W-:Y:S08]  /*dae0*/  HMMA.16816.F32.BF16 R12, R176.reuse, R208, R12 ;  /* 0x000000d0b00c723c */ /* 0x040ff0000004180c */
[C---:B------:R-:W-:Y:S01]  /*daf0*/  HMMA.16816.F32.BF16 R16, R176.reuse, R210, R16 ;  /* 0x000000d2b010723c */ /* 0x040fe20000041810 */
[----:B------:R-:W-:Y:S07]  /*db00*/  LDSM.16.M88.4 R208, [R238] ;  /* 0x00000000eed0783b */ /* 0x000fee0000000200 */
[C---:B---3--:R-:W-:Y:S08]  /*db10*/  HMMA.16816.F32.BF16 R20, R176.reuse, R188, R20 ;  /* 0x000000bcb014723c */ /* 0x048ff00000041814 */
[C---:B------:R-:W-:Y:S01]  /*db20*/  HMMA.16816.F32.BF16 R24, R176.reuse, R190, R24 ;  /* 0x000000beb018723c */ /* 0x040fe20000041818 */
[----:B------:R-:W2:Y:S07]  /*db30*/  LDSM.16.M88.4 R188, [R224+0x8000] ;  /* 0x00800000e0bc783b */ /* 0x000eae0000000200 */
[C---:B----4-:R-:W-:Y:S08]  /*db40*/  HMMA.16816.F32.BF16 R28, R176.reuse, R192, R28 ;  /* 0x000000c0b01c723c */ /* 0x050ff0000004181c */
[C---:B------:R-:W-:Y:S01]  /*db50*/  HMMA.16816.F32.BF16 R32, R176.reuse, R194, R32 ;  /* 0x000000c2b020723c */ /* 0x040fe20000041820 */
[----:B------:R-:W3:Y:S07]  /*db60*/  LDSM.16.M88.4 R192, [R237] ;  /* 0x00000000edc0783b */ /* 0x000eee0000000200 */
[C---:B-1----:R-:W-:Y:S08]  /*db70*/  HMMA.16816.F32.BF16 R36, R176.reuse, R196, R36 ;  /* 0x000000c4b024723c */ /* 0x042ff00000041824 */
[C---:B------:R-:W-:Y:S01]  /*db80*/  HMMA.16816.F32.BF16 R40, R176.reuse, R198, R40 ;  /* 0x000000c6b028723c */ /* 0x040fe20000041828 */
[----:B------:R-:W1:Y:S07]  /*db90*/  LDSM.16.M88.4 R196, [R236] ;  /* 0x00000000ecc4783b */ /* 0x000e6e0000000200 */
[C---:B------:R-:W-:Y:S08]  /*dba0*/  HMMA.16816.F32.BF16 R44, R176.reuse, R200, R44 ;  /* 0x000000c8b02c723c */ /* 0x040ff0000004182c */
[----:B------:R-:W-:Y:S01]  /*dbb0*/  HMMA.16816.F32.BF16 R48, R176, R202, R48 ;  /* 0x000000cab030723c */ /* 0x000fe20000041830 */
[----:B------:R-:W4:Y:S06]  /*dbc0*/  LDSM.16.M88.4 R176, [R235] ;  /* 0x00000000ebb0783b */ /* 0x000f2c0000000200 */
[----:B------:R-:W1:Y:S01]  /*dbd0*/  LDSM.16.M88.4 R200, [R234] ;  /* 0x00000000eac8783b */ /* 0x000e620000000200 */
[C---:B--2---:R-:W-:Y:S08]  /*dbe0*/  HMMA.16816.F32.BF16 R4, R188.reuse, R204, R4 ;  /* 0x000000ccbc04723c */ /* 0x044ff00000041804 */
[C---:B------:R-:W-:Y:S01]  /*dbf0*/  HMMA.16816.F32.BF16 R8, R188.reuse, R206, R8 ;  /* 0x000000cebc08723c */ /* 0x040fe20000041808 */
[----:B------:R-:W-:Y:S07]  /*dc00*/  LDSM.16.M88.4 R204, [R226+0x8000] ;  /* 0x00800000e2cc783b */ /* 0x000fee0000000200 */
[C---:B------:R-:W-:Y:S08]  /*dc10*/  HMMA.16816.F32.BF16 R12, R188.reuse, R208, R12 ;  /* 0x000000d0bc0c723c */ /* 0x040ff0000004180c */
        /* <DEDUP_REMOVED lines=13> */
[----:B------:R-:W4:Y:S06]  /*dcf0*/  LDSM.16.M88.4 R188, [R222+0x8000] ;  /* 0x00800000debc783b */ /* 0x000f2c0000000200 */
[----:B------:R-:W-:Y:S01]  /*dd00*/  LDSM.16.M88.4 R200, [R225+0x8000] ;  /* 0x00800000e1c8783b */ /* 0x000fe20000000200 */
[C---:B--2---:R-:W-:Y:S08]  /*dd10*/  HMMA.16816.F32.BF16 R4, R204.reuse, R208, R4 ;  /* 0x000000d0cc04723c */ /* 0x044ff00000041804 */
[C---:B------:R-:W-:Y:S01]  /*dd20*/  HMMA.16816.F32.BF16 R8, R204.reuse, R210, R8 ;  /* 0x000000d2cc08723c */ /* 0x040fe20000041808 */
[----:B------:R-:W-:Y:S07]  /*dd30*/  LDSM.16.M88.4 R208, [R219+0x6000] ;  /* 0x00600000dbd0783b */ /* 0x000fee0000000200 */
[C---:B---3--:R-:W-:Y:S08]  /*dd40*/  HMMA.16816.F32.BF16 R12, R204.reuse, R192, R12 ;  /* 0x000000c0cc0c723c */ /* 0x048ff0000004180c */
[C---:B------:R-:W-:Y:S01]  /*dd50*/  HMMA.16816.F32.BF16 R16, R204.reuse, R194, R16 ;  /* 0x000000c2cc10723c */ /* 0x040fe20000041810 */
[----:B------:R-:W2:Y:S07]  /*dd60*/  LDSM.16.M88.4 R192, [R222+0x8800] ;  /* 0x00880000dec0783b */ /* 0x000eae0000000200 */
[C---:B-1----:R-:W-:Y:S08]  /*dd70*/  HMMA.16816.F32.BF16 R20, R204.reuse, R196, R20 ;  /* 0x000000c4cc14723c */ /* 0x042ff00000041814 */
[C---:B------:R-:W-:Y:S01]  /*dd80*/  HMMA.16816.F32.BF16 R24, R204.reuse, R198, R24 ;  /* 0x000000c6cc18723c */ /* 0x040fe20000041818 */
[----:B------:R-:W1:Y:S07]  /*dd90*/  LDSM.16.M88.4 R196, [R219+0x6800] ;  /* 0x00680000dbc4783b */ /* 0x000e6e0000000200 */
        /* <DEDUP_REMOVED lines=8> */
[----:B------:R-:W2:Y:S06]  /*de20*/  LDSM.16.M88.4 R192, [R219+0x8000] ;  /* 0x00800000dbc0783b */ /* 0x000eac0000000200 */
[----:B------:R-:W-:Y:S01]  /*de30*/  LDSM.16.M88.4 R204, [R223+0xc000] ;  /* 0x00c00000dfcc783b */ /* 0x000fe20000000200 */
[C---:B------:R-:W-:Y:S08]  /*de40*/  HMMA.16816.F32.BF16 R4, R200.reuse, R208, R4 ;  /* 0x000000d0c804723c */ /* 0x040ff00000041804 */
[C---:B------:R-:W-:Y:S01]  /*de50*/  HMMA.16816.F32.BF16 R8, R200.reuse, R210, R8 ;  /* 0x000000d2c808723c */ /* 0x040fe20000041808 */
[----:B------:R-:W-:Y:S07]  /*de60*/  LDSM.16.M88.4 R208, [R216+0x9000] ;  /* 0x00900000d8d0783b */ /* 0x000fee0000000200 */
        /* <DEDUP_REMOVED lines=10> */
[C---:B------:R-:W-:Y:S01]  /*df10*/  HMMA.16816.F32.BF16 R40, R200.reuse, R194, R40 ;  /* 0x000000c2c828723c */ /* 0x040fe20000041828 */
[----:B------:R-:W2:Y:S07]  /*df20*/  LDSM.16.M88.4 R192, [R216+0xa800] ;  /* 0x00a80000d8c0783b */ /* 0x000eae0000000200 */
[C---:B-1----:R-:W-:Y:S08]  /*df30*/  HMMA.16816.F32.BF16 R44, R200.reuse, R196, R44 ;  /* 0x000000c4c82c723c */ /* 0x042ff0000004182c */
[----:B------:R-:W-:Y:S01]  /*df40*/  HMMA.16816.F32.BF16 R48, R200, R198, R48 ;  /* 0x000000c6c830723c */ /* 0x000fe20000041830 */
[----:B------:R-:W1:Y:S06]  /*df50*/  LDSM.16.M88.4 R196, [R216+0xb000] ;  /* 0x00b00000d8c4783b */ /* 0x000e6c0000000200 */
        /* <DEDUP_REMOVED lines=10> */
[C---:B--2---:R-:W-:Y:S08]  /*e000*/  HMMA.16816.F32.BF16 R28, R204.reuse, R192, R28 ;  /* 0x000000c0cc1c723c */ /* 0x044ff0000004181c */
[C---:B------:R-:W-:Y:S01]  /*e010*/  HMMA.16816.F32.BF16 R32, R204.reuse, R194, R32 ;  /* 0x000000c2cc20723c */ /* 0x040fe20000041820 */
[----:B------:R-:W2:Y:S07]  /*e020*/  LDSM.16.M88.4 R192, [R231] ;  /* 0x00000000e7c0783b */ /* 0x000eae0000000200 */
[C---:B-1----:R-:W-:Y:S08]  /*e030*/  HMMA.16816.F32.BF16 R36, R204.reuse, R196, R36 ;  /* 0x000000c4cc24723c */ /* 0x042ff00000041824 */
[C---:B------:R-:W-:Y:S01]  /*e040*/  HMMA.16816.F32.BF16 R40, R204.reuse, R198, R40 ;  /* 0x000000c6cc28723c */ /* 0x040fe20000041828 */
[----:B------:R-:W-:Y:S07]  /*e050*/  LDSM.16.M88.4 R196, [R229] ;  /* 0x00000000e5c4783b */ /* 0x000fee0000000200 */
[C---:B---3--:R-:W-:Y:S08]  /*e060*/  HMMA.16816.F32.BF16 R44, R204.reuse, R176, R44 ;  /* 0x000000b0cc2c723c */ /* 0x048ff0000004182c */
[----:B------:R-:W-:Y:S01]  /*e070*/  HMMA.16816.F32.BF16 R48, R204, R178, R48 ;  /* 0x000000b2cc30723c */ /* 0x000fe20000041830 */
[----:B------:R-:W1:Y:S06]  /*e080*/  LDSM.16.M88.4 R176, [R230] ;  /* 0x00000000e6b0783b */ /* 0x000e6c0000000200 */
[----:B------:R-:W-:Y:S01]  /*e090*/  LDSM.16.M88.4 R204, [R226+0xc000] ;  /* 0x00c00000e2cc783b */ /* 0x000fe20000000200 */
[C---:B------:R-:W-:Y:S08]  /*e0a0*/  HMMA.16816.F32.BF16 R4, R200.reuse, R208, R4 ;  /* 0x000000d0c804723c */ /* 0x040ff00000041804 */
[C---:B------:R-:W-:Y:S01]  /*e0b0*/  HMMA.16816.F32.BF16 R8, R200.reuse, R210, R8 ;  /* 0x000000d2c808723c */ /* 0x040fe20000041808 */
[----:B------:R-:W-:Y:S07]  /*e0c0*/  LDSM.16.M88.4 R208, [R222+0x9000] ;  /* 0x00900000ded0783b */ /* 0x000fee0000000200 */
[C---:B----4-:R-:W-:Y:S08]  /*e0d0*/  HMMA.16816.F32.BF16 R12, R200.reuse, R188, R12 ;  /* 0x000000bcc80c723c */ /* 0x050ff0000004180c */
[C---:B------:R-:W-:Y:S01]  /*e0e0*/  HMMA.16816.F32.BF16 R16, R200.reuse, R190, R16 ;  /* 0x000000bec810723c */ /* 0x040fe20000041810 */
[----:B------:R-:W3:Y:S07]  /*e0f0*/  LDSM.16.M88.4 R188, [R228] ;  /* 0x00000000e4bc783b */ /* 0x000eee0000000200 */
[C---:B--2---:R-:W-:Y:S08]  /*e100*/  HMMA.16816.F32.BF16 R20, R200.reuse, R192, R20 ;  /* 0x000000c0c814723c */ /* 0x044ff00000041814 */
[C---:B------:R-:W-:Y:S01]  /*e110*/  HMMA.16816.F32.BF16 R24, R200.reuse, R194, R24 ;  /* 0x000000c2c818723c */ /* 0x040fe20000041818 */
[----:B------:R-:W2:Y:S07]  /*e120*/  LDSM.16.M88.4 R192, [R222+0x9800] ;  /* 0x00980000dec0783b */ /* 0x000eae0000000200 */
[C---:B-1----:R-:W-:Y:S08]  /*e130*/  HMMA.16816.F32.BF16 R28, R200.reuse, R176, R28 ;  /* 0x000000b0c81c723c */ /* 0x042ff0000004181c */
[C---:B------:R-:W-:Y:S01]  /*e140*/  HMMA.16816.F32.BF16 R32, R200.reuse, R178, R32 ;  /* 0x000000b2c820723c */ /* 0x040fe20000041820 */
[----:B------:R-:W1:Y:S07]  /*e150*/  LDSM.16.M88.4 R176, [R222+0xa000] ;  /* 0x00a00000deb0783b */ /* 0x000e6e0000000200 */
        /* <DEDUP_REMOVED lines=19> */
[C---:B------:R-:W-:Y:S08]  /*e290*/  HMMA.16816.F32.BF16 R36, R204.reuse, R196, R36 ;  /* 0x000000c4cc24723c */ /* 0x040ff00000041824 */
[C---:B------:R-:W-:Y:S08]  /*e2a0*/  HMMA.16816.F32.BF16 R40, R204.reuse, R198, R40 ;  /* 0x000000c6cc28723c */ /* 0x040ff00000041828 */
[C---:B--2---:R-:W-:Y:S08]  /*e2b0*/  HMMA.16816.F32.BF16 R44, R204.reuse, R192, R44 ;  /* 0x000000c0cc2c723c */ /* 0x044ff0000004182c */
[----:B------:R-:W-:Y:S01]  /*e2c0*/  HMMA.16816.F32.BF16 R48, R204, R194, R48 ;  /* 0x000000c2cc30723c */ /* 0x000fe20000041830 */
[----:B------:R-:W2:Y:S07]  /*e2d0*/  LDSM.16.M88.4 R192, [R219+0xa800] ;  /* 0x00a80000dbc0783b */ /* 0x000eae0000000200 */
[C---:B------:R-:W-:Y:S08]  /*e2e0*/  HMMA.16816.F32.BF16 R4, R200.reuse, R208, R4 ;  /* 0x000000d0c804723c */ /* 0x040ff00000041804 */
[C---:B------:R-:W-:Y:S08]  /*e2f0*/  HMMA.16816.F32.BF16 R8, R200.reuse, R210, R8 ;  /* 0x000000d2c808723c */ /* 0x040ff00000041808 */
[C---:B-1----:R-:W-:Y:S08]  /*e300*/  HMMA.16816.F32.BF16 R12, R200.reuse, R176, R12 ;  /* 0x000000b0c80c723c */ /* 0x042ff0000004180c */
[C---:B------:R-:W-:Y:S01]  /*e310*/  HMMA.16816.F32.BF16 R16, R200.reuse, R178, R16 ;  /* 0x000000b2c810723c */ /* 0x040fe20000041810 */
[----:B------:R-:W1:Y:S03]  /*e320*/  LDSM.16.M88.4 R176, [R219+0xb000] ;  /* 0x00b00000dbb0783b */ /* 0x000e660000000200 */
        /* <DEDUP_REMOVED lines=10> */
[C---:B--2---:R-:W-:Y:S05]  /*e3d0*/  HMMA.16816.F32.BF16 R28, R200.reuse, R192, R28 ;  /* 0x000000c0c81c723c */ /* 0x044fea000004181c */
[----:B------:R-:W-:Y:S02]  /*e3e0*/  FMNMX.FTZ R0, R9, R0, !PT ;  /* 0x0000000009007209 */ /* 0x000fe40007810000 */
[----:B------:R-:W-:Y:S01]  /*e3f0*/  FMNMX.FTZ R2, R10, R2, !PT ;  /* 0x000000020a027209 */ /* 0x000fe20007810000 */
[C---:B------:R-:W-:Y:S04]  /*e400*/  HMMA.16816.F32.BF16 R32, R200.reuse, R194, R32 ;  /* 0x000000c2c820723c */ /* 0x040fe80000041820 */
[----:B------:R-:W-:Y:S02]  /*e410*/  FMNMX.FTZ R0, R12, R0, !PT ;  /* 0x000000000c007209 */ /* 0x000fe40007810000 */
[----:B------:R-:W-:Y:S02]  /*e420*/  FMNMX.FTZ R2, R11, R2, !PT ;  /* 0x000000020b027209 */ /* 0x000fe40007810000 */
[----:B------:R-:W-:Y:S01]  /*e430*/  FMNMX.FTZ R0, R13, R0, !PT ;  /* 0x000000000d007209 */ /* 0x000fe20007810000 */
[C---:B-1----:R-:W-:Y:S03]  /*e440*/  HMMA.16816.F32.BF16 R36, R200.reuse, R176, R36 ;  /* 0x000000b0c824723c */ /* 0x042fe60000041824 */
[----:B------:R-:W-:Y:S02]  /*e450*/  FMNMX.FTZ R0, R16, R0, !PT ;  /* 0x0000000010007209 */ /* 0x000fe40007810000 */
[----:B------:R-:W-:Y:S02]  /*e460*/  FMNMX.FTZ R2, R14, R2, !PT ;  /* 0x000000020e027209 */ /* 0x000fe40007810000 */
[----:B------:R-:W-:Y:S01]  /*e470*/  FMNMX.FTZ R0, R17, R0, !PT ;  /* 0x0000000011007209 */ /* 0x000fe20007810000 */
[C---:B------:R-:W-:Y:S04]  /*e480*/  HMMA.16816.F32.BF16 R40, R200.reuse, R178, R40 ;  /* 0x000000b2c828723c */ /* 0x040fe80000041828 */
[----:B------:R-:W-:Y:S02]  /*e490*/  FMNMX.FTZ R2, R15, R2, !PT ;  /* 0x000000020f027209 */ /* 0x000fe40007810000 */
[----:B------:R-:W-:Y:S01]  /*e4a0*/  FMNMX.FTZ R0, R20, R0, !PT ;  /* 0x0000000014007209 */ /* 0x000fe20007810000 */
[----:B------:R-:W-:Y:S01]  /*e4b0*/  @P0 IMAD.WIDE.U32 R178, R252, c[0x0][0x1e0], RZ ;  /* 0x00007800fcb20a25 */ /* 0x000fe200078e00ff */
        /* <DEDUP_REMOVED lines=35> */
[----:B------:R-:W-:Y:S02]  /*e6f0*/  FMNMX.FTZ R0, R50, R0, !PT ;  /* 0x0000000032007209 */ /* 0x000fe40007810000 */
[----:B------:R-:W-:Y:S02]  /*e700*/  @P0 MOV R176, R212 ;  /* 0x000000d400b00202 */ /* 0x000fe40000000f00 */
[----:B------:R-:W-:Y:S03]  /*e710*/  FMNMX.FTZ R0, R51, R0, !PT ;  /* 0x0000000033007209 */ /* 0x000fe60007810000 */
[----:B------:R-:W-:Y:S02]  /*e720*/  @P0 IMAD.WIDE.U32 R176, R178, 0x60, R176 ;  /* 0x00000060b2b00825 */ /* 0x000fe400078e00b0 */
[----:B------:R-:W2:Y:S01]  /*e730*/  SHFL.BFLY PT, R2, R0, 0x2, 0x1f ;  /* 0x0c401f0000027f89 */ /* 0x000ea200000e0000 */
[----:B-1----:R-:W-:Y:S05]  /*e740*/  FMNMX.FTZ R173, R173, R3, !PT ;  /* 0x00000003adad7209 */ /* 0x002fea0007810000 */
[----:B------:R-:W1:Y:S01]  /*e750*/  SHFL.BFLY PT, R172, R173, 0x1, 0x1f ;  /* 0x0c201f00adac7f89 */ /* 0x000e6200000e0000 */
[----:B--2---:R-:W-:Y:S05]  /*e760*/  FMNMX.FTZ R0, R0, R2, !PT ;  /* 0x0000000200007209 */ /* 0x004fea0007810000 */
[----:B------:R-:W2:Y:S01]  /*e770*/  SHFL.BFLY PT, R3, R0, 0x1, 0x1f ;  /* 0x0c201f0000037f89 */ /* 0x000ea200000e0000 */
[----:B-1----:R-:W-:Y:S02]  /*e780*/  FMNMX.FTZ R173, R173, R172, !PT ;  /* 0x000000acadad7209 */ /* 0x002fe40007810000 */
[----:B------:R-:W-:Y:S03]  /*e790*/  @P0 SHF.R.S32.HI R172, RZ, 0x1f, R252 ;  /* 0x0000001fffac0819 */ /* 0x000fe600000114fc */
[C---:B------:R-:W-:Y:S02]  /*e7a0*/  FADD.FTZ R2, -R173.reuse, R174 ;  /* 0x000000aead027221 */ /* 0x040fe40000010100 */
[----:B------:R-:W-:Y:S02]  /*e7b0*/  @P0 IMAD R174, R172, c[0x0][0x1e0], RZ ;  /* 0x00007800acae0a24 */ /* 0x000fe400078e02ff */
[----:B------:R-:W-:Y:S01]  /*e7c0*/  FMUL.FTZ R196, R173, c[0x0][0x2d0] ;  /* 0x0000b400adc47a20 */ /* 0x000fe20000410000 */
[----:B--2---:R-:W-:Y:S01]  /*e7d0*/  FMNMX.FTZ R172, R0, R3, !PT ;  /* 0x0000000300ac7209 */ /* 0x004fe20007810000 */
[----:B------:R-:W-:Y:S02]  /*e7e0*/  FMUL.FTZ R0, R2, c[0x0][0x2d0] ;  /* 0x0000b40002007a20 */ /* 0x000fe40000410000 */
[--C-:B------:R-:W-:Y:S02]  /*e7f0*/  FFMA.FTZ R4, R4, c[0x0][0x2d0], -R196.reuse ;  /* 0x0000b40004047a23 */ /* 0x100fe400000108c4 */
[----:B------:R1:W2:Y:S01]  /*e800*/  MUFU.EX2 R2, R0 ;  /* 0x0000000000027308 */ /* 0x0002a20000000800 */
[----:B------:R-:W-:Y:S02]  /*e810*/  FFMA.FTZ R5, R5, c[0x0][0x2d0], -R196 ;  /* 0x0000b40005057a23 */ /* 0x000fe400000108c4 */
[----:B------:R-:W-:Y:S01]  /*e820*/  @P0 IMAD R3, R252, c[0x0][0x1e4], R174 ;  /* 0x00007900fc030a24 */ /* 0x000fe200078e02ae */
[----:B------:R-:W-:Y:S01]  /*e830*/  @P0 SHF.L.U32 R174, R176, 0x1, RZ ;  /* 0x00000001b0ae0819 */ /* 0x000fe200000006ff */
[--C-:B------:R-:W-:Y:S02]  /*e840*/  FFMA.FTZ R12, R12, c[0x0][0x2d0], -R196.reuse ;  /* 0x0000b4000c0c7a23 */ /* 0x100fe400000108c4 */
[--C-:B------:R-:W-:Y:S01]  /*e850*/  FFMA.FTZ R13, R13, c[0x0][0x2d0], -R196.reuse ;  /* 0x0000b4000d0d7a23 */ /* 0x100fe200000108c4 */
[----:B------:R-:W-:Y:S01]  /*e860*/  @P0 IADD3 R3, R179, R3, RZ ;  /* 0x00000003b3030210 */ /* 0x000fe20007ffe0ff */
[--C-:B------:R-:W-:Y:S01]  /*e870*/  FFMA.FTZ R16, R16, c[0x0][0x2d0], -R196.reuse ;  /* 0x0000b40010107a23 */ /* 0x100fe200000108c4 */
[----:B------:R3:W-:Y:S01]  /*e880*/  MUFU.EX2 R215, R4 ;  /* 0x0000000400d77308 */ /* 0x0007e20000000800 */
[----:B------:R-:W-:Y:S01]  /*e890*/  @P0 IADD3 R178, P2, R174, 0x80, RZ ;  /* 0x00000080aeb20810 */ /* 0x000fe20007f5e0ff */
[--C-:B------:R-:W-:Y:S02]  /*e8a0*/  FFMA.FTZ R17, R17, c[0x0][0x2d0], -R196.reuse ;  /* 0x0000b40011117a23 */ /* 0x100fe400000108c4 */
[----:B------:R-:W-:Y:S01]  /*e8b0*/  @P0 IMAD R3, R3, 0x60, RZ ;  /* 0x0000006003030824 */ /* 0x000fe200078e02ff */
[----:B------:R-:W-:Y:S01]  /*e8c0*/  @P0 IADD3 R178, P1, R178, c[0x0][0x1c8], RZ ;  /* 0x00007200b2b20a10 */ /* 0x000fe20007f3e0ff */
[--C-:B------:R-:W-:Y:S02]  /*e8d0*/  FFMA.FTZ R20, R20, c[0x0][0x2d0], -R196.reuse ;  /* 0x0000b40014147a23 */ /* 0x100fe400000108c4 */
[--C-:B------:R-:W-:Y:S01]  /*e8e0*/  FFMA.FTZ R21, R21, c[0x0][0x2d0], -R196.reuse ;  /* 0x0000b40015157a23 */ /* 0x100fe200000108c4 */
[----:B------:R-:W-:Y:S01]  /*e8f0*/  @P0 IADD3 R3, R177, R3, RZ ;  /* 0x00000003b1030210 */ /* 0x000fe20007ffe0ff */
[----:B------:R4:W-:Y:S01]  /*e900*/  MUFU.EX2 R205, R5 ;  /* 0x0000000500cd7308 */ /* 0x0009e20000000800 */
[--C-:B------:R-:W-:Y:S02]  /*e910*/  FFMA.FTZ R24, R24, c[0x0][0x2d0], -R196.reuse ;  /* 0x0000b40018187a23 */ /* 0x100fe400000108c4 */
[----:B------:R-:W-:Y:S01]  /*e920*/  @P0 SHF.L.U64.HI R3, R176, 0x1, R3 ;  /* 0x00000001b0030819 */ /* 0x000fe20000010203 */
[----:B-1----:R-:W-:Y:S02]  /*e930*/  FADD.FTZ R0, -R172, R175 ;  /* 0x000000afac007221 */ /* 0x002fe40000010100 */
[--C-:B------:R-:W-:Y:S01]  /*e940*/  FFMA.FTZ R175, R8, c[0x0][0x2d0], -R196.reuse ;  /* 0x0000b40008af7a23 */ /* 0x100fe200000108c4 */
[--C-:B------:R-:W-:Y:S01]  /*e950*/  @P0 IADD3.X R179, RZ, c[0x0][0x1cc], R3.reuse, P1, P2 ;  /* 0x00007300ffb30a10 */ /* 0x100fe20000fe4403 */
[----:B------:R-:W-:Y:S01]  /*e960*/  FMUL.FTZ R0, R0, c[0x0][0x2d0] ;  /* 0x0000b40000007a20 */ /* 0x000fe20000410000 */
[----:B------:R-:W-:Y:S01]  /*e970*/  @P0 IADD3 R176, P2, R174, 0x100, RZ ;  /* 0x00000100aeb00810 */ /* 0x000fe20007f5e0ff */
[----:B------:R1:W-:Y:S01]  /*e980*/  MUFU.EX2 R204, R175 ;  /* 0x000000af00cc7308 */ /* 0x0003e20000000800 */
[----:B------:R-:W-:Y:S01]  /*e990*/  @P0 MOV R8, c[0x0][0x1e0] ;  /* 0x0000780000080a02 */ /* 0x000fe20000000f00 */
[----:B--2---:R-:W-:Y:S01]  /*e9a0*/  FMUL.FTZ R132, R2, R132 ;  /* 0x0000008402847220 */ /* 0x004fe20000410000 */
[----:B---3--:R-:W-:Y:S01]  /*e9b0*/  @P0 IADD3 R4, P1, R174, c[0x0][0x1c8], RZ ;  /* 0x00007200ae040a10 */ /* 0x008fe20007f3e0ff */
[----:B------:R-:W-:Y:S01]  /*e9c0*/  FMUL.FTZ R133, R2, R133 ;  /* 0x0000008502857220 */ /* 0x000fe20000410000 */
[----:B------:R-:W-:Y:S01]  /*e9d0*/  @P0 SHF.L.U64.HI R188, R8, R213, c[0x0][0x1e4] ;  /* 0x0000790008bc0619 */ /* 0x000fe200000102d5 */
[C---:B------:R-:W-:Y:S02]  /*e9e0*/  FMUL.FTZ R136, R2.reuse, R136 ;  /* 0x0000008802887220 */ /* 0x040fe40000410000 */
[C---:B------:R-:W-:Y:S02]  /*e9f0*/  FMUL.FTZ R137, R2.reuse, R137 ;  /* 0x0000008902897220 */ /* 0x040fe40000410000 */
[----:B------:R-:W2:Y:S01]  /*ea00*/  MUFU.EX2 R0, R0 ;  /* 0x0000000000007308 */ /* 0x000ea20000000800 */
[C---:B------:R-:W-:Y:S02]  /*ea10*/  FMUL.FTZ R140, R2.reuse, R140 ;  /* 0x0000008c028c7220 */ /* 0x040fe40000410000 */
[C---:B------:R-:W-:Y:S01]  /*ea20*/  FMUL.FTZ R141, R2.reuse, R141 ;  /* 0x0000008d028d7220 */ /* 0x040fe20000410000 */
[----:B----4-:R-:W-:Y:S01]  /*ea30*/  @P0 IADD3.X R5, R3, c[0x0][0x1cc], RZ, P1, !PT ;  /* 0x0000730003050a10 */ /* 0x010fe20000ffe4ff */
[----:B------:R-:W-:Y:S01]  /*ea40*/  FMUL.FTZ R144, R2, R144 ;  /* 0x0000009002907220 */ /* 0x000fe20000410000 */
[----:B------:R-:W-:Y:S01]  /*ea50*/  @P0 IADD3 R176, P1, R176, c[0x0][0x1c8], RZ ;  /* 0x00007200b0b00a10 */ /* 0x000fe20007f3e0ff */
[C---:B------:R-:W-:Y:S02]  /*ea60*/  FMUL.FTZ R145, R2.reuse, R145 ;  /* 0x0000009102917220 */ /* 0x040fe40000410000 */
[----:B------:R3:W-:Y:S01]  /*ea70*/  @P0 LDGSTS.E.BYPASS.LTC128B.128 [R251+0xc100], [R4.64], !P5 ;  /* 0x0c10000004fb0fae */ /* 0x0007e2000e901d48 */
[--C-:B------:R-:W-:Y:S01]  /*ea80*/  @P0 IADD3.X R177, RZ, c[0x0][0x1cc], R3.reuse, P1, P2 ;  /* 0x00007300ffb10a10 */ /* 0x100fe20000fe4403 */
[C---:B------:R-:W-:Y:S01]  /*ea90*/  FMUL.FTZ R148, R2.reuse, R148 ;  /* 0x0000009402947220 */ /* 0x040fe20000410000 */
[----:B------:R-:W-:Y:S01]  /*eaa0*/  MUFU.EX2 R214, R12 ;  /* 0x0000000c00d67308 */ /* 0x000fe20000000800 */
[----:B------:R-:W-:Y:S02]  /*eab0*/  FMUL.FTZ R149, R2, R149 ;  /* 0x0000009502957220 */ /* 0x000fe40000410000 */
[--C-:B-1----:R-:W-:Y:S01]  /*eac0*/  FFMA.FTZ R175, R9, c[0x0][0x2d0], -R196.reuse ;  /* 0x0000b40009af7a23 */ /* 0x102fe200000108c4 */
[----:B------:R-:W-:Y:S01]  /*ead0*/  @P0 IADD3 R9, P2, R174, 0x180, RZ ;  /* 0x00000180ae090810 */ /* 0x000fe20007f5e0ff */
[----:B------:R1:W-:Y:S01]  /*eae0*/  @P0 LDGSTS.E.BYPASS.LTC128B.128 [R251+0xf100], [R178.64], !P4 ;  /* 0x0f100000b2fb0fae */ /* 0x0003e2000e101d48 */
[----:B------:R-:W-:Y:S02]  /*eaf0*/  FMUL.FTZ R174, R172, c[0x0][0x2d0] ;  /* 0x0000b400acae7a20 */ /* 0x000fe40000410000 */
[----:B------:R-:W-:Y:S02]  /*eb00*/  FFMA.FTZ R25, R25, c[0x0][0x2d0], -R196 ;  /* 0x0000b40019197a23 */ /* 0x000fe400000108c4 */
[----:B------:R4:W1:Y:S01]  /*eb10*/  MUFU.EX2 R203, R175 ;  /* 0x000000af00cb7308 */ /* 0x0008620000000800 */
[--C-:B------:R-:W-:Y:S01]  /*eb20*/  FFMA.FTZ R6, R6, c[0x0][0x2d0], -R174.reuse ;  /* 0x0000b40006067a23 */ /* 0x100fe200000108ae */
[----:B------:R3:W-:Y:S01]  /*eb30*/  @P0 LDGSTS.E.BYPASS.LTC128B.128 [R251+0x12100], [R176.64], !P3 ;  /* 0x12100000b0fb0fae */ /* 0x0007e2000d901d48 */
[--C-:B------:R-:W-:Y:S02]  /*eb40*/  FFMA.FTZ R10, R10, c[0x0][0x2d0], -R174.reuse ;  /* 0x0000b4000a0a7a23 */ /* 0x100fe400000108ae */
[--C-:B------:R-:W-:Y:S02]  /*eb50*/  FFMA.FTZ R11, R11, c[0x0][0x2d0], -R174.reuse ;  /* 0x0000b4000b0b7a23 */ /* 0x100fe400000108ae */
[C---:B--2---:R-:W-:Y:S02]  /*eb60*/  FMUL.FTZ R134, R0.reuse, R134 ;  /* 0x0000008600867220 */ /* 0x044fe40000410000 */
        /* <DEDUP_REMOVED lines=9> */
[----:B------:R-:W-:Y:S01]  /*ec00*/  FMUL.FTZ R150, R0, R150 ;  /* 0x0000009600967220 */ /* 0x000fe20000410000 */
[----:B----4-:R-:W-:Y:S01]  /*ec10*/  @P0 SHF.L.U32 R175, R8, 0x6, RZ ;  /* 0x0000000608af0819 */ /* 0x010fe200000006ff */
[----:B------:R-:W-:Y:S01]  /*ec20*/  FMUL.FTZ R151, R0, R151 ;  /* 0x0000009700977220 */ /* 0x000fe20000410000 */
[----:B------:R-:W-:Y:S01]  /*ec30*/  @P0 IADD3 R8, P1, R9, c[0x0][0x1c8], RZ ;  /* 0x0000720009080a10 */ /* 0x000fe20007f3e0ff */
[--C-:B------:R-:W-:Y:S01]  /*ec40*/  FFMA.FTZ R14, R14, c[0x0][0x2d0], -R174.reuse ;  /* 0x0000b4000e0e7a23 */ /* 0x100fe200000108ae */
[----:B-1----:R-:W-:Y:S01]  /*ec50*/  F2FP.BF16.PACK_AB R178, R203, R204 ;  /* 0x000000cccbb2723e */ /* 0x002fe200000010ff */
[--C-:B------:R-:W-:Y:S01]  /*ec60*/  FFMA.FTZ R15, R15, c[0x0][0x2d0], -R174.reuse ;  /* 0x0000b4000f0f7a23 */ /* 0x100fe200000108ae */
[----:B------:R-:W-:Y:S01]  /*ec70*/  @P0 IADD3.X R9, RZ, c[0x0][0x1cc], R3, P1, P2 ;  /* 0x00007300ff090a10 */ /* 0x000fe20000fe4403 */
[--C-:B------:R-:W-:Y:S01]  /*ec80*/  FFMA.FTZ R3, R7, c[0x0][0x2d0], -R174.reuse ;  /* 0x0000b40007037a23 */ /* 0x100fe200000108ae */
[----:B---3--:R-:W-:Y:S01]  /*ec90*/  @P0 IADD3 R4, P2, R4, R175, RZ ;  /* 0x000000af04040210 */ /* 0x008fe20007f5e0ff */
[----:B------:R-:W1:Y:S01]  /*eca0*/  MUFU.EX2 R200, R11 ;  /* 0x0000000b00c87308 */ /* 0x000e620000000800 */
[----:B------:R-:W-:Y:S01]  /*ecb0*/  F2FP.BF16.PACK_AB R176, R205, R215 ;  /* 0x000000d7cdb0723e */ /* 0x000fe200000010ff */
[----:B------:R3:W-:Y:S01]  /*ecc0*/  @P0 LDGSTS.E.BYPASS.LTC128B.128 [R251+0x15100], [R8.64], !P6 ;  /* 0x1510000008fb0fae */ /* 0x0007e2000f101d48 */
[----:B------:R-:W-:Y:S01]  /*ecd0*/  @P0 IADD3.X R5, R5, R188, RZ, P2, !PT ;  /* 0x000000bc05050210 */ /* 0x000fe200017fe4ff */
[--C-:B------:R-:W-:Y:S01]  /*ece0*/  FFMA.FTZ R18, R18, c[0x0][0x2d0], -R174.reuse ;  /* 0x0000b40012127a23 */ /* 0x100fe200000108ae */
[----:B--2---:R-:W-:Y:S01]  /*ecf0*/  @P0 IADD3 R6, P1, R175, R4, RZ ;  /* 0x00000004af060210 */ /* 0x004fe20007f3e0ff */
[--C-:B------:R-:W-:Y:S02]  /*ed00*/  FFMA.FTZ R19, R19, c[0x0][0x2d0], -R174.reuse ;  /* 0x0000b40013137a23 */ /* 0x100fe400000108ae */
[----:B------:R2:W-:Y:S01]  /*ed10*/  @P0 LDGSTS.E.BYPASS.LTC128B.128 [R251+0xd100], [R4.64], !P5 ;  /* 0x0d10000004fb0fae */ /* 0x0005e2000e901d48 */
[----:B------:R-:W-:Y:S01]  /*ed20*/  @P0 IADD3.X R7, R188, R5, RZ, P1, !PT ;  /* 0x00000005bc070210 */ /* 0x000fe20000ffe4ff */
[----:B------:R-:W4:Y:S01]  /*ed30*/  MUFU.EX2 R202, R3 ;  /* 0x0000000300ca7308 */ /* 0x000f220000000800 */
[----:B------:R-:W-:Y:S02]  /*ed40*/  FMUL.FTZ R10, R0, R186 ;  /* 0x000000ba000a7220 */ /* 0x000fe40000410000 */
[--C-:B------:R-:W-:Y:S01]  /*ed50*/  FFMA.FTZ R22, R22, c[0x0][0x2d0], -R174.reuse ;  /* 0x0000b40016167a23 */ /* 0x100fe200000108ae */
[----:B------:R2:W-:Y:S01]  /*ed60*/  @P0 LDGSTS.E.BYPASS.LTC128B.128 [R251+0x10100], [R4.64+0x80], !P4 ;  /* 0x1010008004fb0fae */ /* 0x0005e2000e101d48 */
[--C-:B------:R-:W-:Y:S02]  /*ed70*/  FFMA.FTZ R23, R23, c[0x0][0x2d0], -R174.reuse ;  /* 0x0000b40017177a23 */ /* 0x100fe400000108ae */
[--C-:B------:R-:W-:Y:S02]  /*ed80*/  FFMA.FTZ R26, R26, c[0x0][0x2d0], -R174.reuse ;  /* 0x0000b4001a1a7a23 */ /* 0x100fe400000108ae */
[----:B------:R-:W-:Y:S01]  /*ed90*/  FFMA.FTZ R27, R27, c[0x0][0x2d0], -R174 ;  /* 0x0000b4001b1b7a23 */ /* 0x000fe200000108ae */
[----:B------:R2:W-:Y:S01]  /*eda0*/  @P0 LDGSTS.E.BYPASS.LTC128B.128 [R251+0x13100], [R4.64+0x100], !P3 ;  /* 0x1310010004fb0fae */ /* 0x0005e2000d901d48 */
[----:B------:R-:W2:Y:S01]  /*edb0*/  MUFU.EX2 R213, R13 ;  /* 0x0000000d00d57308 */ /* 0x000ea20000000800 */
[--C-:B------:R-:W-:Y:S01]  /*edc0*/  FFMA.FTZ R28, R28, c[0x0][0x2d0], -R196.reuse ;  /* 0x0000b4001c1c7a23 */ /* 0x100fe200000108c4 */
[----:B-1----:R-:W-:Y:S01]  /*edd0*/  F2FP.BF16.PACK_AB R179, R200, R201 ;  /* 0x000000c9c8b3723e */ /* 0x002fe200000010ff */
[----:B------:R-:W-:Y:S02]  /*ede0*/  FMUL.FTZ R11, R0, R187 ;  /* 0x000000bb000b7220 */ /* 0x000fe40000410000 */
[----:B------:R2:W-:Y:S01]  /*edf0*/  @P0 LDGSTS.E.BYPASS.LTC128B.128 [R251+0x16100], [R4.64+0x180], !P6 ;  /* 0x1610018004fb0fae */ /* 0x0005e2000f101d48 */
[----:B------:R-:W-:Y:S02]  /*ee00*/  FFMA.FTZ R29, R29, c[0x0][0x2d0], -R196 ;  /* 0x0000b4001d1d7a23 */ /* 0x000fe400000108c4 */
[C---:B---3--:R-:W-:Y:S02]  /*ee10*/  FMUL.FTZ R8, R2.reuse, R184 ;  /* 0x000000b802087220 */ /* 0x048fe40000410000 */
[----:B------:R-:W-:Y:S01]  /*ee20*/  FMUL.FTZ R9, R2, R185 ;  /* 0x000000b902097220 */ /* 0x000fe20000410000 */
[----:B------:R1:W-:Y:S01]  /*ee30*/  @P0 LDGSTS.E.BYPASS.LTC128B.128 [R251+0xe100], [R6.64], !P5 ;  /* 0x0e10000006fb0fae */ /* 0x0003e2000e901d48 */
[----:B------:R-:W-:Y:S01]  /*ee40*/  MUFU.EX2 R198, R14 ;  /* 0x0000000e00c67308 */ /* 0x000fe20000000800 */
[----:B----4-:R-:W-:Y:S01]  /*ee50*/  F2FP.BF16.PACK_AB R177, R202, R199 ;  /* 0x000000c7cab1723e */ /* 0x010fe200000010ff */
[--C-:B------:R-:W-:Y:S02]  /*ee60*/  FFMA.FTZ R30, R30, c[0x0][0x2d0], -R174.reuse ;  /* 0x0000b4001e1e7a23 */ /* 0x100fe400000108ae */
[--C-:B------:R-:W-:Y:S01]  /*ee70*/  FFMA.FTZ R31, R31, c[0x0][0x2d0], -R174.reuse ;  /* 0x0000b4001f1f7a23 */ /* 0x100fe200000108ae */
[----:B------:R1:W-:Y:S01]  /*ee80*/  @P0 LDGSTS.E.BYPASS.LTC128B.128 [R251+0x11100], [R6.64+0x80], !P4 ;  /* 0x1110008006fb0fae */ /* 0x0003e2000e101d48 */
[----:B------:R-:W-:Y:S02]  /*ee90*/  FFMA.FTZ R3, R35, c[0x0][0x2d0], -R174 ;  /* 0x0000b40023037a23 */ /* 0x000fe400000108ae */
[--C-:B------:R-:W-:Y:S02]  /*eea0*/  FFMA.FTZ R32, R32, c[0x0][0x2d0], -R196.reuse ;  /* 0x0000b40020207a23 */ /* 0x100fe400000108c4 */
[----:B------:R3:W4:Y:S01]  /*eeb0*/  MUFU.EX2 R197, R15 ;  /* 0x0000000f00c57308 */ /* 0x0007220000000800 */
[----:B------:R1:W-:Y:S01]  /*eec0*/  @P0 LDGSTS.E.BYPASS.LTC128B.128 [R251+0x14100], [R6.64+0x100], !P3 ;  /* 0x1410010006fb0fae */ /* 0x0003e2000d901d48 */
[----:B------:R-:W-:Y:S02]  /*eed0*/  FFMA.FTZ R33, R33, c[0x0][0x2d0], -R196 ;  /* 0x0000b40021217a23 */ /* 0x000fe400000108c4 */
[----:B------:R-:W-:Y:S02]  /*eee0*/  FFMA.FTZ R34, R34, c[0x0][0x2d0], -R174 ;  /* 0x0000b40022227a23 */ /* 0x000fe400000108ae */
[C---:B------:R-:W-:Y:S01]  /*eef0*/  FMUL.FTZ R152, R2.reuse, R152 ;  /* 0x0000009802987220 */ /* 0x040fe20000410000 */
[----:B------:R1:W-:Y:S01]  /*ef00*/  @P0 LDGSTS.E.BYPASS.LTC128B.128 [R251+0x17100], [R6.64+0x180], !P6 ;  /* 0x1710018006fb0fae */ /* 0x0003e2000f101d48 */
[C---:B------:R-:W-:Y:S02]  /*ef10*/  FMUL.FTZ R153, R2.reuse, R153 ;  /* 0x0000009902997220 */ /* 0x040fe40000410000 */
[C---:B--2---:R-:W-:Y:S01]  /*ef20*/  FMUL.FTZ R4, R2.reuse, R180 ;  /* 0x000000b402047220 */ /* 0x044fe20000410000 */
[----:B------:R-:W-:Y:S01]  /*ef30*/  MUFU.EX2 R212, R16 ;  /* 0x0000001000d47308 */ /* 0x000fe20000000800 */
[----:B------:R-:W-:Y:S01]  /*ef40*/  FMUL.FTZ R5, R2, R181 ;  /* 0x000000b502057220 */ /* 0x000fe20000410000 */
[----:B------:R-:W2:Y:S01]  /*ef50*/  LDSM.16.MT88.4 R188, [R217] ;  /* 0x00000000d9bc783b */ /* 0x000ea20000004200 */
[C---:B------:R-:W-:Y:S02]  /*ef60*/  FMUL.FTZ R154, R0.reuse, R154 ;  /* 0x0000009a009a7220 */ /* 0x040fe40000410000 */
[----:B------:R-:W-:Y:S02]  /*ef70*/  FMUL.FTZ R155, R0, R155 ;  /* 0x0000009b009b7220 */ /* 0x000fe40000410000 */
[C---:B------:R-:W-:Y:S01]  /*ef80*/  FMUL.FTZ R156, R2.reuse, R156 ;  /* 0x0000009c029c7220 */ /* 0x040fe20000410000 */
[----:B------:R-:W4:Y:S01]  /*ef90*/  LDSM.16.MT88.4 R192, [R218] ;  /* 0x00000000dac0783b */ /* 0x000f220000004200 */
[----:B------:R-:W-:Y:S01]  /*efa0*/  FMUL.FTZ R157, R2, R157 ;  /* 0x0000009d029d7220 */ /* 0x000fe20000410000 */
[----:B------:R-:W2:Y:S01]  /*efb0*/  MUFU.EX2 R211, R17 ;  /* 0x0000001100d37308 */ /* 0x000ea20000000800 */
[C---:B------:R-:W-:Y:S02]  /*efc0*/  FMUL.FTZ R158, R0.reuse, R158 ;  /* 0x0000009e009e7220 */ /* 0x040fe40000410000 */
[----:B------:R-:W-:Y:S01]  /*efd0*/  FMUL.FTZ R159, R0, R159 ;  /* 0x0000009f009f7220 */ /* 0x000fe20000410000 */
[----:B------:R-:W-:Y:S01]  /*efe0*/  LDSM.16.MT88.4 R184, [R220] ;  /* 0x00000000dcb8783b */ /* 0x000fe20000004200 */
[C---:B------:R-:W-:Y:S02]  /*eff0*/  FMUL.FTZ R160, R2.reuse, R160 ;  /* 0x000000a002a07220 */ /* 0x040fe40000410000 */
[----:B------:R-:W-:Y:S02]  /*f000*/  FMUL.FTZ R161, R2, R161 ;  /* 0x000000a102a17220 */ /* 0x000fe40000410000 */
[C---:B------:R-:W-:Y:S01]  /*f010*/  FMUL.FTZ R162, R0.reuse, R162 ;  /* 0x000000a200a27220 */ /* 0x040fe20000410000 */
[----:B---3--:R-:W-:Y:S01]  /*f020*/  LDSM.16.MT88.4 R12, [R220+0x9000] ;  /* 0x00900000dc0c783b */ /* 0x008fe20000004200 */
[----:B------:R-:W-:Y:S01]  /*f030*/  MUFU.EX2 R210, R20 ;  /* 0x0000001400d27308 */ /* 0x000fe20000000800 */
[C---:B------:R-:W-:Y:S02]  /*f040*/  FMUL.FTZ R163, R0.reuse, R163 ;  /* 0x000000a300a37220 */ /* 0x040fe40000410000 */
[C---:B-1----:R-:W-:Y:S02]  /*f050*/  FMUL.FTZ R6, R0.reuse, R182 ;  /* 0x000000b600067220 */ /* 0x042fe40000410000 */
[----:B------:R-:W-:Y:S01]  /*f060*/  FMUL.FTZ R7, R0, R183 ;  /* 0x000000b700077220 */ /* 0x000fe20000410000 */
[----:B------:R-:W0:Y:S01]  /*f070*/  LDGDEPBAR ;  /* 0x00000000000079af */ /* 0x000e220000000000 */
[C---:B------:R-:W-:Y:S02]  /*f080*/  FMUL.FTZ R164, R2.reuse, R164 ;  /* 0x000000a402a47220 */ /* 0x040fe40000410000 */
[----:B------:R-:W-:Y:S01]  /*f090*/  FMUL.FTZ R165, R2, R165 ;  /* 0x000000a502a57220 */ /* 0x000fe20000410000 */
[----:B------:R-:W-:Y:S01]  /*f0a0*/  MUFU.EX2 R209, R21 ;  /* 0x0000001500d17308 */ /* 0x000fe20000000800 */
[C---:B------:R-:W-:Y:S01]  /*f0b0*/  FMUL.FTZ R166, R0.reuse, R166 ;  /* 0x000000a600a67220 */ /* 0x040fe20000410000 */
[----:B------:R-:W1:Y:S01]  /*f0c0*/  LDSM.16.MT88.4 R180, [R221] ;  /* 0x00000000ddb4783b */ /* 0x000e620000004200 */
[----:B------:R-:W-:Y:S02]  /*f0d0*/  FMUL.FTZ R167, R0, R167 ;  /* 0x000000a700a77220 */ /* 0x000fe40000410000 */
[C---:B------:R-:W-:Y:S02]  /*f0e0*/  FMUL.FTZ R168, R2.reuse, R168 ;  /* 0x000000a802a87220 */ /* 0x040fe40000410000 */
[----:B------:R-:W-:Y:S02]  /*f0f0*/  FMUL.FTZ R169, R2, R169 ;  /* 0x000000a902a97220 */ /* 0x000fe40000410000 */
[C---:B------:R-:W-:Y:S01]  /*f100*/  FMUL.FTZ R170, R0.reuse, R170 ;  /* 0x000000aa00aa7220 */ /* 0x040fe20000410000 */
[----:B------:R-:W-:Y:S01]  /*f110*/  MUFU.EX2 R208, R24 ;  /* 0x0000001800d07308 */ /* 0x000fe20000000800 */
[C---:B--2---:R-:W-:Y:S05]  /*f120*/  HMMA.16816.F32.BF16 R4, R176.reuse, R188, R4 ;  /* 0x000000bcb004723c */ /* 0x044fea0000041804 */
[----:B------:R-:W-:Y:S02]  /*f130*/  FMUL.FTZ R171, R0, R171 ;  /* 0x000000ab00ab7220 */ /* 0x000fe40000410000 */
[C---:B------:R-:W-:Y:S01]  /*f140*/  FMUL.FTZ R52, R2.reuse, R52 ;  /* 0x0000003402347220 */ /* 0x040fe20000410000 */
[C---:B------:R-:W-:Y:S01]  /*f150*/  HMMA.16816.F32.BF16 R8, R176.reuse, R190, R8 ;  /* 0x000000beb008723c */ /* 0x040fe20000041808 */
[----:B------:R-:W2:Y:S01]  /*f160*/  LDSM.16.MT88.4 R188, [R217+0x3000] ;  /* 0x00300000d9bc783b */ /* 0x000ea20000004200 */
[----:B------:R-:W-:Y:S02]  /*f170*/  MUFU.EX2 R207, R25 ;  /* 0x0000001900cf7308 */ /* 0x000fe40000000800 */
[----:B------:R-:W-:Y:S02]  /*f180*/  FMUL.FTZ R53, R2, R53 ;  /* 0x0000003502357220 */ /* 0x000fe40000410000 */
[C---:B------:R-:W-:Y:S02]  /*f190*/  FMUL.FTZ R54, R0.reuse, R54 ;  /* 0x0000003600367220 */ /* 0x040fe40000410000 */
[C---:B----4-:R-:W-:Y:S04]  /*f1a0*/  HMMA.16816.F32.BF16 R132, R176.reuse, R192, R132 ;  /* 0x000000c0b084723c */ /* 0x050fe80000041884 */
[----:B------:R-:W-:Y:S01]  /*f1b0*/  MUFU.EX2 R193, R22 ;  /* 0x0000001600c17308 */ /* 0x000fe20000000800 */
[----:B------:R-:W-:Y:S02]  /*f1c0*/  FMUL.FTZ R55, R0, R55 ;  /* 0x0000003700377220 */ /* 0x000fe40000410000 */
[C---:B------:R-:W-:Y:S01]  /*f1d0*/  FMUL.FTZ R56, R2.reuse, R56 ;  /* 0x0000003802387220 */ /* 0x040fe20000410000 */
[C---:B------:R-:W-:Y:S04]  /*f1e0*/  HMMA.16816.F32.BF16 R136, R176.reuse, R194, R136 ;  /* 0x000000c2b088723c */ /* 0x040fe80000041888 */
[----:B------:R-:W-:Y:S02]  /*f1f0*/  FMUL.FTZ R57, R2, R57 ;  /* 0x0000003902397220 */ /* 0x000fe40000410000 */
[----:B------:R-:W-:Y:S01]  /*f200*/  MUFU.EX2 R195, R18 ;  /* 0x0000001200c37308 */ /* 0x000fe20000000800 */
[C---:B------:R-:W-:Y:S01]  /*f210*/  FMUL.FTZ R58, R0.reuse, R58 ;  /* 0x0000003a003a7220 */ /* 0x040fe20000410000 */
[C---:B-1----:R-:W-:Y:S04]  /*f220*/  HMMA.16816.F32.BF16 R140, R176.reuse, R180, R140 ;  /* 0x000000b4b08c723c */ /* 0x042fe8000004188c */
[----:B------:R-:W-:Y:S02]  /*f230*/  FMUL.FTZ R59, R0, R59 ;  /* 0x0000003b003b7220 */ /* 0x000fe40000410000 */
[C---:B------:R-:W-:Y:S02]  /*f240*/  FMUL.FTZ R60, R2.reuse, R60 ;  /* 0x0000003c023c7220 */ /* 0x040fe40000410000 */
[C---:B------:R-:W-:Y:S01]  /*f250*/  HMMA.16816.F32.BF16 R144, R176.reuse, R182, R144 ;  /* 0x000000b6b090723c */ /* 0x040fe20000041890 */
[----:B------:R-:W1:Y:S01]  /*f260*/  LDSM.16.MT88.4 R180, [R218+0x3000] ;  /* 0x00300000dab4783b */ /* 0x000e620000004200 */
[----:B------:R3:W4:Y:S02]  /*f270*/  MUFU.EX2 R194, R19 ;  /* 0x0000001300c27308 */ /* 0x0007240000000800 */
[----:B------:R-:W-:Y:S02]  /*f280*/  FMUL.FTZ R61, R2, R61 ;  /* 0x0000003d023d7220 */ /* 0x000fe40000410000 */
[C---:B------:R-:W-:Y:S02]  /*f290*/  FMUL.FTZ R62, R0.reuse, R62 ;  /* 0x0000003e003e7220 */ /* 0x040fe40000410000 */
[C---:B------:R-:W-:Y:S04]  /*f2a0*/  HMMA.16816.F32.BF16 R148, R176.reuse, R184, R148 ;  /* 0x000000b8b094723c */ /* 0x040fe80000041894 */
[----:B------:R4:W1:Y:S01]  /*f2b0*/  MUFU.EX2 R192, R23 ;  /* 0x0000001700c07308 */ /* 0x0008620000000800 */
[----:B------:R-:W-:Y:S02]  /*f2c0*/  FMUL.FTZ R63, R0, R63 ;  /* 0x0000003f003f7220 */ /* 0x000fe40000410000 */
[C---:B------:R-:W-:Y:S01]  /*f2d0*/  FMUL.FTZ R64, R2.reuse, R64 ;  /* 0x0000004002407220 */ /* 0x040fe20000410000 */
[C---:B------:R-:W-:Y:S01]  /*f2e0*/  HMMA.16816.F32.BF16 R152, R176.reuse, R186, R152 ;  /* 0x000000bab098723c */ /* 0x040fe20000041898 */
[----:B------:R-:W1:Y:S03]  /*f2f0*/  LDSM.16.MT88.4 R184, [R221+0x3000] ;  /* 0x00300000ddb8783b */ /* 0x000e660000004200 */
[----:B------:R-:W-:Y:S02]  /*f300*/  FMUL.FTZ R65, R2, R65 ;  /* 0x0000004102417220 */ /* 0x000fe40000410000 */
[----:B------:R-:W-:Y:S01]  /*f310*/  MUFU.EX2 R206, R28 ;  /* 0x0000001c00ce7308 */ /* 0x000fe20000000800 */
[C---:B------:R-:W-:Y:S01]  /*f320*/  FMUL.FTZ R66, R0.reuse, R66 ;  /* 0x0000004200427220 */ /* 0x040fe20000410000 */
[C---:B--2---:R-:W-:Y:S01]  /*f330*/  HMMA.16816.F32.BF16 R156, R176.reuse, R188, R156 ;  /* 0x000000bcb09c723c */ /* 0x044fe2000004189c */
[----:B---3--:R-:W-:Y:S03]  /*f340*/  LDSM.16.MT88.4 R16, [R218+0x800] ;  /* 0x00080000da10783b */ /* 0x008fe60000004200 */
[----:B------:R-:W-:Y:S02]  /*f350*/  FMUL.FTZ R67, R0, R67 ;  /* 0x0000004300437220 */ /* 0x000fe40000410000 */
[C---:B------:R-:W-:Y:S02]  /*f360*/  FMUL.FTZ R68, R2.reuse, R68 ;  /* 0x0000004402447220 */ /* 0x040fe40000410000 */
[C---:B------:R-:W-:Y:S01]  /*f370*/  HMMA.16816.F32.BF16 R160, R176.reuse, R190, R160 ;  /* 0x000000beb0a0723c */ /* 0x040fe200000418a0 */
[----:B------:R-:W2:Y:S01]  /*f380*/  LDSM.16.MT88.4 R188, [R220+0x3000] ;  /* 0x00300000dcbc783b */ /* 0x000ea20000004200 */
[----:B------:R-:W-:Y:S02]  /*f390*/  MUFU.EX2 R175, R34 ;  /* 0x0000002200af7308 */ /* 0x000fe40000000800 */
[----:B------:R-:W-:Y:S02]  /*f3a0*/  FMUL.FTZ R69, R2, R69 ;  /* 0x0000004502457220 */ /* 0x000fe40000410000 */
[C---:B------:R-:W-:Y:S01]  /*f3b0*/  FMUL.FTZ R70, R0.reuse, R70 ;  /* 0x0000004600467220 */ /* 0x040fe20000410000 */
[----:B----4-:R-:W-:Y:S01]  /*f3c0*/  LDSM.16.MT88.4 R20, [R217+0x1000] ;  /* 0x00100000d914783b */ /* 0x010fe20000004200 */
[----:B------:R-:W-:Y:S01]  /*f3d0*/  FMUL.FTZ R71, R0, R71 ;  /* 0x0000004700477220 */ /* 0x000fe20000410000 */
[C---:B-1----:R-:W-:Y:S03]  /*f3e0*/  HMMA.16816.F32.BF16 R164, R176.reuse, R180, R164 ;  /* 0x000000b4b0a4723c */ /* 0x042fe600000418a4 */
[C---:B------:R-:W-:Y:S01]  /*f3f0*/  FMUL.FTZ R72, R2.reuse, R72 ;  /* 0x0000004802487220 */ /* 0x040fe20000410000 */
[----:B------:R-:W-:Y:S01]  /*f400*/  MUFU.EX2 R3, R3 ;  /* 0x0000000300037308 */ /* 0x000fe20000000800 */
        /* <DEDUP_REMOVED lines=70> */
[----:B------:R-:W-:Y:S02]  /*f870*/  LDSM.16.MT88.4 R188, [R217+0x3800] ;  /* 0x00380000d9bc783b */ /* 0x000fe40000004200 */
        /* <DEDUP_REMOVED lines=15> */
[C---:B------:R-:W-:Y:S03]  /*f970*/  HMMA.16816.F32.BF16 R124, R176.reuse, R12, R124 ;  /* 0x0000000cb07c723c */ /* 0x040fe6000004187c */
[C---:B------:R-:W-:Y:S02]  /*f980*/  FMUL.FTZ R130, R0.reuse, R130 ;  /* 0x0000008200827220 */ /* 0x040fe40000410000 */
[----:B------:R-:W-:Y:S02]  /*f990*/  FMUL.FTZ R131, R0, R131 ;  /* 0x0000008300837220 */ /* 0x000fe40000410000 */
[----:B------:R-:W-:Y:S01]  /*f9a0*/  F2FP.BF16.PACK_AB R12, R213, R214 ;  /* 0x000000d6d50c723e */ /* 0x000fe200000010ff */
[--C-:B------:R-:W-:Y:S01]  /*f9b0*/  FFMA.FTZ R49, R49, c[0x0][0x2d0], -R196.reuse ;  /* 0x0000b40031317a23 */ /* 0x100fe200000108c4 */
[----:B------:R-:W-:Y:S03]  /*f9c0*/  F2FP.BF16.PACK_AB R13, R197, R198 ;  /* 0x000000c6c50d723e */ /* 0x000fe600000010ff */
[----:B------:R-:W-:Y:S01]  /*f9d0*/  HMMA.16816.F32.BF16 R128, R176, R14, R128 ;  /* 0x0000000eb080723c */ /* 0x000fe20000041880 */
[----:B------:R-:W1:Y:S01]  /*f9e0*/  LDSM.16.MT88.4 R176, [R221+0x800] ;  /* 0x00080000ddb0783b */ /* 0x000e620000004200 */
[----:B------:R-:W-:Y:S01]  /*f9f0*/  MUFU.EX2 R49, R49 ;  /* 0x0000003100317308 */ /* 0x000fe20000000800 */
[--C-:B------:R-:W-:Y:S02]  /*fa00*/  FFMA.FTZ R36, R36, c[0x0][0x2d0], -R196.reuse ;  /* 0x0000b40024247a23 */ /* 0x100fe400000108c4 */
[----:B------:R-:W-:Y:S02]  /*fa10*/  FFMA.FTZ R37, R37, c[0x0][0x2d0], -R196 ;  /* 0x0000b40025257a23 */ /* 0x000fe400000108c4 */
[----:B------:R-:W-:Y:S01]  /*fa20*/  F2FP.BF16.PACK_AB R14, R211, R212 ;  /* 0x000000d4d30e723e */ /* 0x000fe200000010ff */
[--C-:B------:R-:W-:Y:S01]  /*fa30*/  FFMA.FTZ R38, R38, c[0x0][0x2d0], -R174.reuse ;  /* 0x0000b40026267a23 */ /* 0x100fe200000108ae */
[----:B------:R-:W-:Y:S03]  /*fa40*/  F2FP.BF16.PACK_AB R15, R194, R195 ;  /* 0x000000c3c20f723e */ /* 0x000fe600000010ff */
[----:B------:R-:W-:Y:S01]  /*fa50*/  MUFU.EX2 R36, R36 ;  /* 0x0000002400247308 */ /* 0x000fe20000000800 */
[----:B------:R-:W-:Y:S02]  /*fa60*/  FFMA.FTZ R39, R39, c[0x0][0x2d0], -R174 ;  /* 0x0000b40027277a23 */ /* 0x000fe400000108ae */
[--C-:B------:R-:W-:Y:S01]  /*fa70*/  FFMA.FTZ R40, R40, c[0x0][0x2d0], -R196.reuse ;  /* 0x0000b40028287a23 */ /* 0x100fe200000108c4 */
[C---:B---3--:R-:W-:Y:S05]  /*fa80*/  HMMA.16816.F32.BF16 R4, R12.reuse, R184, R4 ;  /* 0x000000b80c04723c */ /* 0x048fea0000041804 */
[----:B------:R-:W-:Y:S01]  /*fa90*/  FFMA.FTZ R41, R41, c[0x0][0x2d0], -R196 ;  /* 0x0000b40029297a23 */ /* 0x000fe200000108c4 */
[----:B------:R-:W-:Y:S01]  /*faa0*/  MUFU.EX2 R37, R37 ;  /* 0x0000002500257308 */ /* 0x000fe20000000800 */
[--C-:B------:R-:W-:Y:S01]  /*fab0*/  FFMA.FTZ R42, R42, c[0x0][0x2d0], -R174.reuse ;  /* 0x0000b4002a2a7a23 */ /* 0x100fe200000108ae */
[C---:B------:R-:W-:Y:S01]  /*fac0*/  HMMA.16816.F32.BF16 R8, R12.reuse, R186, R8 ;  /* 0x000000ba0c08723c */ /* 0x040fe20000041808 */
[----:B------:R-:W2:Y:S03]  /*fad0*/  LDSM.16.MT88.4 R184, [R218+0x3800] ;  /* 0x00380000dab8783b */ /* 0x000ea60000004200 */
[----:B------:R-:W-:Y:S02]  /*fae0*/  FFMA.FTZ R43, R43, c[0x0][0x2d0], -R174 ;  /* 0x0000b4002b2b7a23 */ /* 0x000fe400000108ae */
[--C-:B------:R-:W-:Y:S02]  /*faf0*/  FFMA.FTZ R44, R44, c[0x0][0x2d0], -R196.reuse ;  /* 0x0000b4002c2c7a23 */ /* 0x100fe400000108c4 */
[C---:B------:R-:W-:Y:S01]  /*fb00*/  HMMA.16816.F32.BF16 R132, R12.reuse, R16, R132 ;  /* 0x000000100c84723c */ /* 0x040fe20000041884 */
[----:B------:R-:W-:Y:S03]  /*fb10*/  MUFU.EX2 R38, R38 ;  /* 0x0000002600267308 */ /* 0x000fe60000000800 */
[----:B------:R-:W-:Y:S02]  /*fb20*/  FFMA.FTZ R45, R45, c[0x0][0x2d0], -R196 ;  /* 0x0000b4002d2d7a23 */ /* 0x000fe400000108c4 */
[--C-:B------:R-:W-:Y:S02]  /*fb30*/  FFMA.FTZ R46, R46, c[0x0][0x2d0], -R174.reuse ;  /* 0x0000b4002e2e7a23 */ /* 0x100fe400000108ae */
[C---:B------:R-:W-:Y:S01]  /*fb40*/  HMMA.16816.F32.BF16 R136, R12.reuse, R18, R136 ;  /* 0x000000120c88723c */ /* 0x040fe20000041888 */
[----:B------:R-:W3:Y:S02]  /*fb50*/  LDSM.16.MT88.4 R16, [R221+0x3800] ;  /* 0x00380000dd10783b */ /* 0x000ee40000004200 */
[----:B------:R-:W-:Y:S01]  /*fb60*/  MUFU.EX2 R39, R39 ;  /* 0x0000002700277308 */ /* 0x000fe20000000800 */
[----:B------:R-:W-:Y:S02]  /*fb70*/  FFMA.FTZ R47, R47, c[0x0][0x2d0], -R174 ;  /* 0x0000b4002f2f7a23 */ /* 0x000fe400000108ae */
[----:B------:R-:W-:Y:S02]  /*fb80*/  FFMA.FTZ R48, R48, c[0x0][0x2d0], -R196 ;  /* 0x0000b40030307a23 */ /* 0x000fe400000108c4 */
[C---:B-1----:R-:W-:Y:S04]  /*fb90*/  HMMA.16816.F32.BF16 R140, R12.reuse, R176, R140 ;  /* 0x000000b00c8c723c */ /* 0x042fe8000004188c */
[--C-:B------:R-:W-:Y:S01]  /*fba0*/  FFMA.FTZ R50, R50, c[0x0][0x2d0], -R174.reuse ;  /* 0x0000b40032327a23 */ /* 0x100fe200000108ae */
[----:B------:R-:W-:Y:S01]  /*fbb0*/  MUFU.EX2 R40, R40 ;  /* 0x0000002800287308 */ /* 0x000fe20000000800 */
[----:B------:R-:W-:Y:S02]  /*fbc0*/  FFMA.FTZ R174, R51, c[0x0][0x2d0], -R174 ;  /* 0x0000b40033ae7a23 */ /* 0x000fe400000108ae */
[C---:B------:R-:W-:Y:S01]  /*fbd0*/  HMMA.16816.F32.BF16 R144, R12.reuse, R178, R144 ;  /* 0x000000b20c90723c */ /* 0x040fe20000041890 */
[----:B------:R-:W1:Y:S06]  /*fbe0*/  LDSM.16.MT88.4 R176, [R220+0x3800] ;  /* 0x00380000dcb0783b */ /* 0x000e6c0000004200 */
[----:B------:R-:W-:Y:S01]  /*fbf0*/  MUFU.EX2 R174, R174 ;  /* 0x000000ae00ae7308 */ /* 0x000fe20000000800 */
[C---:B------:R-:W-:Y:S08]  /*fc00*/  HMMA.16816.F32.BF16 R148, R12.reuse, R180, R148 ;  /* 0x000000b40c94723c */ /* 0x040ff00000041894 */
[C---:B------:R-:W-:Y:S01]  /*fc10*/  HMMA.16816.F32.BF16 R152, R12.reuse, R182, R152 ;  /* 0x000000b60c98723c */ /* 0x040fe20000041898 */
[----:B------:R-:W4:Y:S01]  /*fc20*/  LDSM.16.MT88.4 R180, [R217+0x6800] ;  /* 0x00680000d9b4783b */ /* 0x000f220000004200 */
[----:B------:R-:W-:Y:S06]  /*fc30*/  MUFU.EX2 R41, R41 ;  /* 0x0000002900297308 */ /* 0x000fec0000000800 */
[C---:B------:R-:W-:Y:S04]  /*fc40*/  HMMA.16816.F32.BF16 R156, R12.reuse, R188, R156 ;  /* 0x000000bc0c9c723c */ /* 0x040fe8000004189c */
[----:B------:R-:W-:Y:S04]  /*fc50*/  MUFU.EX2 R42, R42 ;  /* 0x0000002a002a7308 */ /* 0x000fe80000000800 */
[C---:B------:R-:W-:Y:S01]  /*fc60*/  HMMA.16816.F32.BF16 R160, R12.reuse, R190, R160 ;  /* 0x000000be0ca0723c */ /* 0x040fe200000418a0 */
[----:B------:R-:W4:Y:S05]  /*fc70*/  LDSM.16.MT88.4 R188, [R218+0x6800] ;  /* 0x00680000dabc783b */ /* 0x000f2a0000004200 */
[----:B------:R-:W-:Y:S02]  /*fc80*/  MUFU.EX2 R43, R43 ;  /* 0x0000002b002b7308 */ /* 0x000fe40000000800 */
[C---:B--2---:R-:W-:Y:S08]  /*fc90*/  HMMA.16816.F32.BF16 R164, R12.reuse, R184, R164 ;  /* 0x000000b80ca4723c */ /* 0x044ff000000418a4 */
[C---:B------:R-:W-:Y:S01]  /*fca0*/  HMMA.16816.F32.BF16 R168, R12.reuse, R186, R168 ;  /* 0x000000ba0ca8723c */ /* 0x040fe200000418a8 */
[----:B------:R-:W2:Y:S01]  /*fcb0*/  LDSM.16.MT88.4 R184, [R221+0x6800] ;  /* 0x00680000ddb8783b */ /* 0x000ea20000004200 */
[----:B------:R-:W-:Y:S06]  /*fcc0*/  MUFU.EX2 R44, R44 ;  /* 0x0000002c002c7308 */ /* 0x000fec0000000800 */
[C---:B---3--:R-:W-:Y:S04]  /*fcd0*/  HMMA.16816.F32.BF16 R52, R12.reuse, R16, R52 ;  /* 0x000000100c34723c */ /* 0x048fe80000041834 */
[----:B------:R-:W-:Y:S04]  /*fce0*/  MUFU.EX2 R45, R45 ;  /* 0x0000002d002d7308 */ /* 0x000fe80000000800 */
[C---:B------:R-:W-:Y:S01]  /*fcf0*/  HMMA.16816.F32.BF16 R56, R12.reuse, R18, R56 ;  /* 0x000000120c38723c */ /* 0x040fe20000041838 */
[----:B------:R-:W3:Y:S05]  /*fd00*/  LDSM.16.MT88.4 R16, [R220+0x6800] ;  /* 0x00680000dc10783b */ /* 0x000eea0000004200 */
[----:B------:R-:W-:Y:S02]  /*fd10*/  MUFU.EX2 R46, R46 ;  /* 0x0000002e002e7308 */ /* 0x000fe40000000800 */
[C---:B-1----:R-:W-:Y:S08]  /*fd20*/  HMMA.16816.F32.BF16 R60, R12.reuse, R176, R60 ;  /* 0x000000b00c3c723c */ /* 0x042ff0000004183c */
[C---:B------:R-:W-:Y:S01]  /*fd30*/  HMMA.16816.F32.BF16 R64, R12.reuse, R178, R64 ;  /* 0x000000b20c40723c */ /* 0x040fe20000041840 */
[----:B------:R-:W1:Y:S01]  /*fd40*/  LDSM.16.MT88.4 R176, [R217+0x9800] ;  /* 0x00980000d9b0783b */ /* 0x000e620000004200 */
[----:B------:R-:W-:Y:S06]  /*fd50*/  MUFU.EX2 R47, R47 ;  /* 0x0000002f002f7308 */ /* 0x000fec0000000800 */
[C---:B----4-:R-:W-:Y:S04]  /*fd60*/  HMMA.16816.F32.BF16 R68, R12.reuse, R180, R68 ;  /* 0x000000b40c44723c */ /* 0x050fe80000041844 */
[----:B------:R-:W-:Y:S04]  /*fd70*/  MUFU.EX2 R48, R48 ;  /* 0x0000003000307308 */ /* 0x000fe80000000800 */
[C---:B------:R-:W-:Y:S01]  /*fd80*/  HMMA.16816.F32.BF16 R72, R12.reuse, R182, R72 ;  /* 0x000000b60c48723c */ /* 0x040fe20000041848 */
[----:B------:R-:W4:Y:S05]  /*fd90*/  LDSM.16.MT88.4 R180, [R218+0x9800] ;  /* 0x00980000dab4783b */ /* 0x000f2a0000004200 */
[----:B------:R-:W-:Y:S02]  /*fda0*/  MUFU.EX2 R50, R50 ;  /* 0x0000003200327308 */ /* 0x000fe40000000800 */
[C---:B------:R-:W-:Y:S08]  /*fdb0*/  HMMA.16816.F32.BF16 R76, R12.reuse, R188, R76 ;  /* 0x000000bc0c4c723c */ /* 0x040ff0000004184c */
[C---:B------:R-:W-:Y:S01]  /*fdc0*/  HMMA.16816.F32.BF16 R80, R12.reuse, R190, R80 ;  /* 0x000000be0c50723c */ /* 0x040fe20000041850 */
[----:B------:R-:W-:Y:S07]  /*fdd0*/  MUFU.EX2 R191, R26 ;  /* 0x0000001a00bf7308 */ /* 0x000fee0000000800 */
[C---:B--2---:R-:W-:Y:S03]  /*fde0*/  HMMA.16816.F32.BF16 R84, R12.reuse, R184, R84 ;  /* 0x000000b80c54723c */ /* 0x044fe60000041854 */
[----:B------:R2:W1:Y:S05]  /*fdf0*/  MUFU.EX2 R190, R27 ;  /* 0x0000001b00be7308 */ /* 0x00046a0000000800 */
[C---:B------:R-:W-:Y:S01]  /*fe00*/  HMMA.16816.F32.BF16 R88, R12.reuse, R186, R88 ;  /* 0x000000ba0c58723c */ /* 0x040fe20000041858 */
[----:B------:R-:W4:Y:S04]  /*fe10*/  LDSM.16.MT88.4 R184, [R221+0x9800] ;  /* 0x00980000ddb8783b */ /* 0x000f280000004200 */
[----:B------:R-:W-:Y:S03]  /*fe20*/  MUFU.EX2 R189, R30 ;  /* 0x0000001e00bd7308 */ /* 0x000fe60000000800 */
[C---:B---3--:R-:W-:Y:S07]  /*fe30*/  HMMA.16816.F32.BF16 R92, R12.reuse, R16, R92 ;  /* 0x000000100c5c723c */ /* 0x048fee000004185c */
[----:B------:R-:W-:Y:S01]  /*fe40*/  MUFU.EX2 R188, R31 ;  /* 0x0000001f00bc7308 */ /* 0x000fe20000000800 */
[C---:B------:R-:W-:Y:S01]  /*fe50*/  HMMA.16816.F32.BF16 R96, R12.reuse, R18, R96 ;  /* 0x000000120c60723c */ /* 0x040fe20000041860 */
[----:B------:R-:W3:Y:S06]  /*fe60*/  LDSM.16.MT88.4 R16, [R220+0x9800] ;  /* 0x00980000dc10783b */ /* 0x000eec0000004200 */
[----:B--2---:R-:W2:Y:S01]  /*fe70*/  LDSM.16.MT88.4 R24, [R218+0x1000] ;  /* 0x00100000da18783b */ /* 0x004ea20000004200 */
[C---:B-1----:R-:W-:Y:S08]  /*fe80*/  HMMA.16816.F32.BF16 R100, R12.reuse, R176, R100 ;  /* 0x000000b00c64723c */ /* 0x042ff00000041864 */
[C---:B------:R-:W-:Y:S01]  /*fe90*/  HMMA.16816.F32.BF16 R104, R12.reuse, R178, R104 ;  /* 0x000000b20c68723c */ /* 0x040fe20000041868 */
[----:B------:R-:W-:Y:S07]  /*fea0*/  LDSM.16.MT88.4 R176, [R220+0x1000] ;  /* 0x00100000dcb0783b */ /* 0x000fee0000004200 */
[C---:B----4-:R-:W-:Y:S08]  /*feb0*/  HMMA.16816.F32.BF16 R108, R12.reuse, R180, R108 ;  /* 0x000000b40c6c723c */ /* 0x050ff0000004186c */
[C---:B------:R-:W-:Y:S01]  /*fec0*/  HMMA.16816.F32.BF16 R112, R12.reuse, R182, R112 ;  /* 0x000000b60c70723c */ /* 0x040fe20000041870 */
[----:B------:R-:W-:Y:S07]  /*fed0*/  LDSM.16.MT88.4 R180, [R217+0x4000] ;  /* 0x00400000d9b4783b */ /* 0x000fee0000004200 */
[C---:B------:R-:W-:Y:S08]  /*fee0*/  HMMA.16816.F32.BF16 R116, R12.reuse, R184, R116 ;  /* 0x000000b80c74723c */ /* 0x040ff00000041874 */
[C---:B------:R-:W-:Y:S01]  /*fef0*/  HMMA.16816.F32.BF16 R120, R12.reuse, R186, R120 ;  /* 0x000000ba0c78723c */ /* 0x040fe20000041878 */
[----:B------:R-:W-:Y:S07]  /*ff00*/  LDSM.16.MT88.4 R184, [R217+0x2800] ;  /* 0x00280000d9b8783b */ /* 0x000fee0000004200 */
[C---:B---3--:R-:W-:Y:S08]  /*ff10*/  HMMA.16816.F32.BF16 R124, R12.reuse, R16, R124 ;  /* 0x000000100c7c723c */ /* 0x048ff0000004187c */
[----:B------:R-:W-:Y:S01]  /*ff20*/  HMMA.16816.F32.BF16 R128, R12, R18, R128 ;  /* 0x000000120c80723c */ /* 0x000fe20000041880 */
[----:B------:R-:W1:Y:S06]  /*ff30*/  LDSM.16.MT88.4 R16, [R221+0x1000] ;  /* 0x00100000dd10783b */ /* 0x000e6c0000004200 */
[----:B------:R-:W-:Y:S02]  /*ff40*/  F2FP.BF16.PACK_AB R12, R209, R210 ;  /* 0x000000d2d10c723e */ /* 0x000fe400000010ff */
[----:B------:R-:W-:Y:S03]  /*ff50*/  F2FP.BF16.PACK_AB R13, R192, R193 ;  /* 0x000000c1c00d723e */ /* 0x000fe600000010ff */
[----:B------:R-:W-:Y:S02]  /*ff60*/  F2FP.BF16.PACK_AB R14, R207, R208 ;  /* 0x000000d0cf0e723e */ /* 0x000fe400000010ff */
[----:B------:R-:W-:Y:S07]  /*ff70*/  F2FP.BF16.PACK_AB R15, R190, R191 ;  /* 0x000000bfbe0f723e */ /* 0x000fee00000010ff */
        /* <DEDUP_REMOVED lines=26> */
[----:B------:R-:W2:Y:S07]  /*10120*/  LDSM.16.MT88.4 R176, [R218+0xa000] ;  /* 0x00a00000dab0783b */ /* 0x000eae0000004200 */
[C---:B------:R-:W-:Y:S07]  /*10130*/  HMMA.16816.F32.BF16 R76, R12.reuse, R180, R76 ;  /* 0x000000b40c4c723c */ /* 0x040fee000004184c */
[----:B------:R-:W-:Y:S01]  /*10140*/  MOV R181, R205 ;  /* 0x000000cd00b57202 */ /* 0x000fe20000000f00 */
[C---:B------:R-:W-:Y:S01]  /*10150*/  HMMA.16816.F32.BF16 R80, R12.reuse, R182, R80 ;  /* 0x000000b60c50723c */ /* 0x040fe20000041850 */
[----:B------:R-:W4:Y:S01]  /*10160*/  LDL.LU R182, [R1+0x8] ;  /* 0x0000080001b67983 */ /* 0x000f220000300800 */
[----:B------:R1:W1:Y:S02]  /*10170*/  MUFU.EX2 R205, R29 ;  /* 0x0000001d00cd7308 */ /* 0x0002640000000800 */
[----:B------:R-:W-:Y:S03]  /*10180*/  MOV R180, R204 ;  /* 0x000000cc00b47202 */ /* 0x000fe60000000f00 */
[----:B------:R-:W-:Y:S01]  /*10190*/  MOV R183, R203 ;  /* 0x000000cb00b77202 */ /* 0x000fe20000000f00 */
[C---:B---3--:R-:W-:Y:S04]  /*101a0*/  HMMA.16816.F32.BF16 R84, R12.reuse, R20, R84 ;  /* 0x000000140c54723c */ /* 0x048fe80000041854 */
[----:B------:R-:W-:Y:S04]  /*101b0*/  MUFU.EX2 R204, R32 ;  /* 0x0000002000cc7308 */ /* 0x000fe80000000800 */
[C---:B------:R-:W-:Y:S01]  /*101c0*/  HMMA.16816.F32.BF16 R88, R12.reuse, R22, R88 ;  /* 0x000000160c58723c */ /* 0x040fe20000041858 */
[----:B------:R-:W3:Y:S05]  /*101d0*/  LDSM.16.MT88.4 R20, [R221+0xa000] ;  /* 0x00a00000dd14783b */ /* 0x000eea0000004200 */
[----:B------:R3:W3:Y:S02]  /*101e0*/  MUFU.EX2 R203, R33 ;  /* 0x0000002100cb7308 */ /* 0x0006e40000000800 */
[C---:B--2---:R-:W-:Y:S01]  /*101f0*/  HMMA.16816.F32.BF16 R92, R12.reuse, R24, R92 ;  /* 0x000000180c5c723c */ /* 0x044fe2000004185c */
[----:B-1----:R-:W-:Y:S07]  /*10200*/  LDSM.16.MT88.4 R28, [R218+0x1800] ;  /* 0x00180000da1c783b */ /* 0x002fee0000004200 */
[C---:B------:R-:W-:Y:S01]  /*10210*/  HMMA.16816.F32.BF16 R96, R12.reuse, R26, R96 ;  /* 0x0000001a0c60723c */ /* 0x040fe20000041860 */
[----:B------:R-:W1:Y:S07]  /*10220*/  LDSM.16.MT88.4 R24, [R220+0xa000] ;  /* 0x00a00000dc18783b */ /* 0x000e6e0000004200 */
[C---:B------:R-:W-:Y:S01]  /*10230*/  HMMA.16816.F32.BF16 R100, R12.reuse, R16, R100 ;  /* 0x000000100c64723c */ /* 0x040fe20000041864 */
[----:B---3--:R-:W-:Y:S07]  /*10240*/  LDSM.16.MT88.4 R32, [R221+0x1800] ;  /* 0x00180000dd20783b */ /* 0x008fee0000004200 */
[C---:B------:R-:W-:Y:S01]  /*10250*/  HMMA.16816.F32.BF16 R104, R12.reuse, R18, R104 ;  /* 0x000000120c68723c */ /* 0x040fe20000041868 */
[----:B------:R-:W2:Y:S07]  /*10260*/  LDSM.16.MT88.4 R16, [R217+0x1800] ;  /* 0x00180000d910783b */ /* 0x000eae0000004200 */
[C---:B------:R-:W-:Y:S01]  /*10270*/  HMMA.16816.F32.BF16 R108, R12.reuse, R176, R108 ;  /* 0x000000b00c6c723c */ /* 0x040fe2000004186c */
[----:B------:R-:W3:Y:S06]  /*10280*/  LDL.LU R177, [R1+0x4] ;  /* 0x0000040001b17983 */ /* 0x000eec0000300800 */
[----:B------:R-:W-:Y:S01]  /*10290*/  MOV R176, R180 ;  /* 0x000000b400b07202 */ /* 0x000fe20000000f00 */
[C---:B------:R-:W-:Y:S07]  /*102a0*/  HMMA.16816.F32.BF16 R112, R12.reuse, R178, R112 ;  /* 0x000000b20c70723c */ /* 0x040fee0000041870 */
[----:B------:R-:W-:Y:S01]  /*102b0*/  MOV R179, R181 ;  /* 0x000000b500b37202 */ /* 0x000fe20000000f00 */
[C---:B------:R-:W-:Y:S08]  /*102c0*/  HMMA.16816.F32.BF16 R116, R12.reuse, R20, R116 ;  /* 0x000000140c74723c */ /* 0x040ff00000041874 */
[C---:B------:R-:W-:Y:S01]  /*102d0*/  HMMA.16816.F32.BF16 R120, R12.reuse, R22, R120 ;  /* 0x000000160c78723c */ /* 0x040fe20000041878 */
[----:B------:R-:W2:Y:S07]  /*102e0*/  LDSM.16.MT88.4 R20, [R220+0x1800] ;  /* 0x00180000dc14783b */ /* 0x000eae0000004200 */
        /* <DEDUP_REMOVED lines=30> */
[----:B------:R-:W-:Y:S07]  /*104d0*/  LDSM.16.MT88.4 R32, [R217+0x5000] ;  /* 0x00500000d920783b */ /* 0x000fee0000004200 */
        /* <DEDUP_REMOVED lines=11> */
[----:B------:R-:W2:Y:S03]  /*10590*/  LDSM.16.MT88.4 R28, [R220+0xa800] ;  /* 0x00a80000dc1c783b */ /* 0x000ea60000004200 */
[----:B----4-:R-:W-:Y:S04]  /*105a0*/  FFMA.FTZ R0, R0, R182, R199 ;  /* 0x000000b600007223 */ /* 0x010fe800000100c7 */
[C---:B------:R-:W-:Y:S04]  /*105b0*/  HMMA.16816.F32.BF16 R100, R12.reuse, R20, R100 ;  /* 0x000000140c64723c */ /* 0x040fe80000041864 */
[----:B------:R-:W-:Y:S04]  /*105c0*/  FADD.FTZ R0, R202, R0 ;  /* 0x00000000ca007221 */ /* 0x000fe80000010000 */
[C---:B------:R-:W-:Y:S01]  /*105d0*/  HMMA.16816.F32.BF16 R104, R12.reuse, R22, R104 ;  /* 0x000000160c68723c */ /* 0x040fe20000041868 */
[----:B------:R-:W4:Y:S03]  /*105e0*/  LDSM.16.MT88.4 R20, [R217+0x2000] ;  /* 0x00200000d914783b */ /* 0x000f260000004200 */
[----:B------:R-:W-:Y:S04]  /*105f0*/  FADD.FTZ R0, R201, R0 ;  /* 0x00000000c9007221 */ /* 0x000fe80000010000 */
[C---:B-1----:R-:W-:Y:S04]  /*10600*/  HMMA.16816.F32.BF16 R108, R12.reuse, R24, R108 ;  /* 0x000000180c6c723c */ /* 0x042fe8000004186c */
[----:B------:R-:W-:Y:S04]  /*10610*/  FADD.FTZ R0, R200, R0 ;  /* 0x00000000c8007221 */ /* 0x000fe80000010000 */
[C---:B------:R-:W-:Y:S01]  /*10620*/  HMMA.16816.F32.BF16 R112, R12.reuse, R26, R112 ;  /* 0x0000001a0c70723c */ /* 0x040fe20000041870 */
[----:B------:R-:W1:Y:S03]  /*10630*/  LDSM.16.MT88.4 R24, [R218+0x2000] ;  /* 0x00200000da18783b */ /* 0x000e660000004200 */
[----:B------:R-:W-:Y:S04]  /*10640*/  FADD.FTZ R0, R198, R0 ;  /* 0x00000000c6007221 */ /* 0x000fe80000010000 */
[C---:B--2---:R-:W-:Y:S04]  /*10650*/  HMMA.16816.F32.BF16 R116, R12.reuse, R16, R116 ;  /* 0x000000100c74723c */ /* 0x044fe80000041874 */
[----:B------:R-:W-:Y:S04]  /*10660*/  FADD.FTZ R0, R197, R0 ;  /* 0x00000000c5007221 */ /* 0x000fe80000010000 */
[C---:B------:R-:W-:Y:S01]  /*10670*/  HMMA.16816.F32.BF16 R120, R12.reuse, R18, R120 ;  /* 0x000000120c78723c */ /* 0x040fe20000041878 */
[----:B------:R-:W2:Y:S03]  /*10680*/  LDSM.16.MT88.4 R16, [R221+0x2000] ;  /* 0x00200000dd10783b */ /* 0x000ea60000004200 */
[----:B------:R-:W-:Y:S04]  /*10690*/  FADD.FTZ R0, R195, R0 ;  /* 0x00000000c3007221 */ /* 0x000fe80000010000 */
[C---:B------:R-:W-:Y:S04]  /*106a0*/  HMMA.16816.F32.BF16 R124, R12.reuse, R28, R124 ;  /* 0x0000001c0c7c723c */ /* 0x040fe8000004187c */
[----:B---3--:R-:W-:Y:S01]  /*106b0*/  FFMA.FTZ R2, R2, R177, R215 ;  /* 0x000000b102027223 */ /* 0x008fe200000100d7 */
[----:B------:R-:W-:Y:S01]  /*106c0*/  MOV R177, R183 ;  /* 0x000000b700b17202 */ /* 0x000fe20000000f00 */
        /* <DEDUP_REMOVED lines=14> */
[C---:B----4-:R-:W-:Y:S03]  /*107b0*/  HMMA.16816.F32.BF16 R4, R12.reuse, R20, R4 ;  /* 0x000000140c04723c */ /* 0x050fe60000041804 */
[----:B------:R-:W-:Y:S02]  /*107c0*/  FADD.FTZ R0, R189, R0 ;  /* 0x00000000bd007221 */ /* 0x000fe40000010000 */
[----:B------:R-:W-:Y:S02]  /*107d0*/  FADD.FTZ R2, R214, R2 ;  /* 0x00000002d6027221 */ /* 0x000fe40000010000 */
[----:B------:R-:W-:Y:S01]  /*107e0*/  FADD.FTZ R0, R188, R0 ;  /* 0x00000000bc007221 */ /* 0x000fe20000010000 */
[C---:B------:R-:W-:Y:S01]  /*107f0*/  HMMA.16816.F32.BF16 R8, R12.reuse, R22, R8 ;  /* 0x000000160c08723c */ /* 0x040fe20000041808 */
[----:B------:R-:W4:Y:S03]  /*10800*/  LDSM.16.MT88.4 R20, [R218+0x5000] ;  /* 0x00500000da14783b */ /* 0x000f260000004200 */
[----:B------:R-:W-:Y:S01]  /*10810*/  FADD.FTZ R0, R175, R0 ;  /* 0x00000000af007221 */ /* 0x000fe20000010000 */
[----:B------:R-:W-:Y:S01]  /*10820*/  MOV R175, R172 ;  /* 0x000000ac00af7202 */ /* 0x000fe20000000f00 */
        /* <DEDUP_REMOVED lines=26> */
[----:B------:R-:W3:Y:S03]  /*109d0*/  LDSM.16.MT88.4 R32, [R218+0x8000] ;  /* 0x00800000da20783b */ /* 0x000ee60000004200 */
[----:B------:R-:W-:Y:S04]  /*109e0*/  FADD.FTZ R2, R205, R2 ;  /* 0x00000002cd027221 */ /* 0x000fe80000010000 */
[C---:B----4-:R-:W-:Y:S04]  /*109f0*/  HMMA.16816.F32.BF16 R164, R12.reuse, R20, R164 ;  /* 0x000000140ca4723c */ /* 0x050fe800000418a4 */
        /* <DEDUP_REMOVED lines=14> */
[C---:B---3--:R-:W-:Y:S04]  /*10ae0*/  HMMA.16816.F32.BF16 R68, R12.reuse, R28, R68 ;  /* 0x0000001c0c44723c */ /* 0x048fe80000041844 */
[----:B------:R-:W-:Y:S04]  /*10af0*/  FADD.FTZ R0, R44, R2 ;  /* 0x000000022c007221 */ /* 0x000fe80000010000 */
[C---:B------:R-:W-:Y:S01]  /*10b00*/  HMMA.16816.F32.BF16 R72, R12.reuse, R30, R72 ;  /* 0x0000001e0c48723c */ /* 0x040fe20000041848 */
[----:B------:R-:W3:Y:S03]  /*10b10*/  LDSM.16.MT88.4 R28, [R218+0xb000] ;  /* 0x00b00000da1c783b */ /* 0x000ee60000004200 */
[----:B------:R-:W-:Y:S04]  /*10b20*/  FADD.FTZ R0, R45, R0 ;  /* 0x000000002d007221 */ /* 0x000fe80000010000 */
[C---:B------:R-:W-:Y:S04]  /*10b30*/  HMMA.16816.F32.BF16 R76, R12.reuse, R32, R76 ;  /* 0x000000200c4c723c */ /* 0x040fe8000004184c */
[----:B------:R-:W-:Y:S02]  /*10b40*/  FADD.FTZ R2, R48, R0 ;  /* 0x0000000030027221 */ /* 0x000fe40000010000 */
[----:B------:R-:W-:Y:S02]  /*10b50*/  FADD.FTZ R0, R50, R3 ;  /* 0x0000000332007221 */ /* 0x000fe40000010000 */
[C---:B------:R-:W-:Y:S01]  /*10b60*/  HMMA.16816.F32.BF16 R80, R12.reuse, R34, R80 ;  /* 0x000000220c50723c */ /* 0x040fe20000041850 */
[----:B------:R-:W-:Y:S03]  /*10b70*/  LDSM.16.MT88.4 R32, [R217+0x5800] ;  /* 0x00580000d920783b */ /* 0x000fe60000004200 */
[----:B------:R-:W-:Y:S02]  /*10b80*/  FADD.FTZ R2, R49, R2 ;  /* 0x0000000231027221 */ /* 0x000fe40000010000 */
[C---:B------:R-:W-:Y:S02]  /*10b90*/  FADD.FTZ R0, R174.reuse, R0 ;  /* 0x00000000ae007221 */ /* 0x040fe40000010000 */
[C---:B----4-:R-:W-:Y:S01]  /*10ba0*/  HMMA.16816.F32.BF16 R84, R12.reuse, R20, R84 ;  /* 0x000000140c54723c */ /* 0x050fe20000041854 */
[----:B------:R-:W-:Y:S06]  /*10bb0*/  STL [R1+0x4], R2 ;  /* 0x0000040201007387 */ /* 0x000fec0000100800 */
[----:B------:R-:W-:Y:S01]  /*10bc0*/  STL [R1+0x8], R0 ;  /* 0x0000080001007387 */ /* 0x000fe20000100800 */
[C---:B------:R-:W-:Y:S05]  /*10bd0*/  HMMA.16816.F32.BF16 R88, R12.reuse, R22, R88 ;  /* 0x000000160c58723c */ /* 0x040fea0000041858 */
[----:B------:R-:W4:Y:S03]  /*10be0*/  LDSM.16.MT88.4 R20, [R221+0xb000] ;  /* 0x00b00000dd14783b */ /* 0x000f260000004200 */
        /* <DEDUP_REMOVED lines=13> */
[----:B------:R-:W-:Y:S01]  /*10cc0*/  HMMA.16816.F32.BF16 R128, R12, R26, R128 ;  /* 0x0000001a0c80723c */ /* 0x000fe20000041880 */
[----:B------:R-:W1:Y:S06]  /*10cd0*/  LDSM.16.MT88.4 R24, [R218+0x5800] ;  /* 0x00580000da18783b */ /* 0x000e6c0000004200 */
[----:B------:R-:W-:Y:S02]  /*10ce0*/  F2FP.BF16.PACK_AB R12, R45, R44 ;  /* 0x0000002c2d0c723e */ /* 0x000fe400000010ff */
[----:B------:R-:W-:Y:S03]  /*10cf0*/  F2FP.BF16.PACK_AB R13, R47, R46 ;  /* 0x0000002e2f0d723e */ /* 0x000fe600000010ff */
[----:B------:R-:W-:Y:S02]  /*10d00*/  F2FP.BF16.PACK_AB R14, R49, R48 ;  /* 0x00000030310e723e */ /* 0x000fe400000010ff */
[----:B------:R-:W-:Y:S02]  /*10d10*/  F2FP.BF16.PACK_AB R15, R174, R50 ;  /* 0x00000032ae0f723e */ /* 0x000fe400000010ff */
[----:B------:R-:W-:Y:S05]  /*10d20*/  MOV R174, R173 ;  /* 0x000000ad00ae7202 */ /* 0x000fea0000000f00 */
[C---:B------:R-:W-:Y:S01]  /*10d30*/  HMMA.16816.F32.BF16 R180, R12.reuse, R184, R4 ;  /* 0x000000b80cb4723c */ /* 0x040fe20000041804 */
[----:B------:R-:W1:Y:S07]  /*10d40*/  LDSM.16.MT88.4 R4, [R221+0x5800] ;  /* 0x00580000dd04783b */ /* 0x000e6e0000004200 */
        /* <DEDUP_REMOVED lines=11> */
[C---:B------:R-:W-:Y:S08]  /*10e00*/  HMMA.16816.F32.BF16 R156, R12.reuse, R32, R156 ;  /* 0x000000200c9c723c */ /* 0x040ff0000004189c */
[C---:B------:R-:W-:Y:S01]  /*10e10*/  HMMA.16816.F32.BF16 R160, R12.reuse, R34, R160 ;  /* 0x000000220ca0723c */ /* 0x040fe200000418a0 */
[----:B------:R-:W4:Y:S07]  /*10e20*/  LDSM.16.MT88.4 R32, [R220+0x8800] ;  /* 0x00880000dc20783b */ /* 0x000f2e0000004200 */
[C---:B-1----:R-:W-:Y:S08]  /*10e30*/  HMMA.16816.F32.BF16 R164, R12.reuse, R24, R164 ;  /* 0x000000180ca4723c */ /* 0x042ff000000418a4 */
[C---:B------:R-:W-:Y:S08]  /*10e40*/  HMMA.16816.F32.BF16 R168, R12.reuse, R26, R168 ;  /* 0x0000001a0ca8723c */ /* 0x040ff000000418a8 */
[C---:B------:R-:W-:Y:S08]  /*10e50*/  HMMA.16816.F32.BF16 R52, R12.reuse, R4, R52 ;  /* 0x000000040c34723c */ /* 0x040ff00000041834 */
[C---:B------:R-:W-:Y:S01]  /*10e60*/  HMMA.16816.F32.BF16 R56, R12.reuse, R6, R56 ;  /* 0x000000060c38723c */ /* 0x040fe20000041838 */
[----:B------:R-:W1:Y:S07]  /*10e70*/  LDSM.16.MT88.4 R4, [R217+0xb800] ;  /* 0x00b80000d904783b */ /* 0x000e6e0000004200 */
[C---:B------:R-:W-:Y:S08]  /*10e80*/  HMMA.16816.F32.BF16 R60, R12.reuse, R8, R60 ;  /* 0x000000080c3c723c */ /* 0x040ff0000004183c */
[C---:B------:R-:W-:Y:S01]  /*10e90*/  HMMA.16816.F32.BF16 R64, R12.reuse, R10, R64 ;  /* 0x0000000a0c40723c */ /* 0x040fe20000041840 */
[----:B------:R-:W1:Y:S07]  /*10ea0*/  LDSM.16.MT88.4 R8, [R218+0xb800] ;  /* 0x00b80000da08783b */ /* 0x000e6e0000004200 */
[C---:B--2---:R-:W-:Y:S08]  /*10eb0*/  HMMA.16816.F32.BF16 R68, R12.reuse, R16, R68 ;  /* 0x000000100c44723c */ /* 0x044ff00000041844 */
[C---:B------:R-:W-:Y:S01]  /*10ec0*/  HMMA.16816.F32.BF16 R72, R12.reuse, R18, R72 ;  /* 0x000000120c48723c */ /* 0x040fe20000041848 */
[----:B------:R-:W2:Y:S07]  /*10ed0*/  LDSM.16.MT88.4 R16, [R221+0xb800] ;  /* 0x00b80000dd10783b */ /* 0x000eae0000004200 */
[C---:B---3--:R-:W-:Y:S08]  /*10ee0*/  HMMA.16816.F32.BF16 R76, R12.reuse, R20, R76 ;  /* 0x000000140c4c723c */ /* 0x048ff0000004184c */
[C---:B------:R-:W-:Y:S08]  /*10ef0*/  HMMA.16816.F32.BF16 R80, R12.reuse, R22, R80 ;  /* 0x000000160c50723c */ /* 0x040ff00000041850 */
[C---:B------:R-:W-:Y:S08]  /*10f00*/  HMMA.16816.F32.BF16 R84, R12.reuse, R28, R84 ;  /* 0x0000001c0c54723c */ /* 0x040ff00000041854 */
[C---:B------:R-:W-:Y:S08]  /*10f10*/  HMMA.16816.F32.BF16 R88, R12.reuse, R30, R88 ;  /* 0x0000001e0c58723c */ /* 0x040ff00000041858 */
[C---:B----4-:R-:W-:Y:S08]  /*10f20*/  HMMA.16816.F32.BF16 R92, R12.reuse, R32, R92 ;  /* 0x000000200c5c723c */ /* 0x050ff0000004185c */
[C---:B------:R-:W-:Y:S08]  /*10f30*/  HMMA.16816.F32.BF16 R96, R12.reuse, R34, R96 ;  /* 0x000000220c60723c */ /* 0x040ff00000041860 */
[C---:B-1----:R-:W-:Y:S08]  /*10f40*/  HMMA.16816.F32.BF16 R100, R12.reuse, R4, R100 ;  /* 0x000000040c64723c */ /* 0x042ff00000041864 */
[C---:B------:R-:W-:Y:S01]  /*10f50*/  HMMA.16816.F32.BF16 R104, R12.reuse, R6, R104 ;  /* 0x000000060c68723c */ /* 0x040fe20000041868 */
[----:B------:R-:W1:Y:S07]  /*10f60*/  LDSM.16.MT88.4 R4, [R220+0xb800] ;  /* 0x00b80000dc04783b */ /* 0x000e6e0000004200 */
[C---:B------:R-:W-:Y:S08]  /*10f70*/  HMMA.16816.F32.BF16 R108, R12.reuse, R8, R108 ;  /* 0x000000080c6c723c */ /* 0x040ff0000004186c */
[C---:B------:R-:W-:Y:S08]  /*10f80*/  HMMA.16816.F32.BF16 R112, R12.reuse, R10, R112 ;  /* 0x0000000a0c70723c */ /* 0x040ff00000041870 */
[C---:B--2---:R-:W-:Y:S08]  /*10f90*/  HMMA.16816.F32.BF16 R116, R12.reuse, R16, R116 ;  /* 0x000000100c74723c */ /* 0x044ff00000041874 */
[C---:B------:R-:W-:Y:S08]  /*10fa0*/  HMMA.16816.F32.BF16 R120, R12.reuse, R18, R120 ;  /* 0x000000120c78723c */ /* 0x040ff00000041878 */
[C---:B-1----:R-:W-:Y:S08]  /*10fb0*/  HMMA.16816.F32.BF16 R124, R12.reuse, R4, R124 ;  /* 0x000000040c7c723c */ /* 0x042ff0000004187c */
[----:B------:R-:W-:Y:S01]  /*10fc0*/  HMMA.16816.F32.BF16 R128, R12, R6, R128 ;  /* 0x000000060c80723c */ /* 0x000fe20000041880 */
[----:B------:R-:W-:-:S07]  /*10fd0*/  @P0 BRA `(.L_x_4753) ;  /* 0xffffbd2000000947 */ /* 0x000fce000383ffff */
.L_x_4752:
[----:B------:R-:W-:Y:S07]  /*10fe0*/  @!UPT UIADD3 URZ, URZ, URZ, URZ ;  /* 0x0000003f3f3ff290 */ /* 0x000fee000fffe03f */
[----:B------:R-:W-:Y:S02]  /*10ff0*/  MOV R7, 0x1f ;  /* 0x0000001f00077802 */ /* 0x000fe40000000f00 */
[----:B------:R-:W-:Y:S01]  /*11000*/  MOV R6, 0xffffffff ;  /* 0xffffffff00067802 */ /* 0x000fe20000000f00 */
[----:B------:R-:W-:Y:S06]  /*11010*/  BRA.DIV ~URZ, `(.L_x_4754) ;  /* 0x00002e227f007947 */ /* 0x000fec000b800000 */
[----:B------:R-:W2:Y:S04]  /*11020*/  LDL R2, [R1+0x4] ;  /* 0x0000040001027983 */ /* 0x000ea80000100800 */
[----:B--2---:R1:W2:Y:S02]  /*11030*/  SHFL.BFLY PT, R0, R2, 0x2, 0x1f ;  /* 0x0c401f0002007f89 */ /* 0x0042a400000e0000 */
.L_x_4774:
        /* <DEDUP_REMOVED lines=9> */
.L_x_4775:
        /* <DEDUP_REMOVED lines=149> */
.L_x_4735:
[----:B--2---:R-:W2:Y:S04]  /*11a20*/  LDL.LU R2, [R1] ;  /* 0x0000000001027983 */ /* 0x004ea80000300800 */
[----:B------:R-:W3:Y:S04]  /*11a30*/  S2R R6, SR_TID.X ;  /* 0x0000000000067919 */ /* 0x000ee80000002100 */
[----:B------:R4:W5:Y:S01]  /*11a40*/  LDL R7, [R1+0x5c] ;  /* 0x00005c0001077983 */ /* 0x0009620000100800 */
[----:B------:R-:W-:Y:S01]  /*11a50*/  BSSY B0, `(.L_x_4756) ;  /* 0x0000014000007945 */ /* 0x000fe20003800000 */
[----:B---3--:R-:W-:-:S02]  /*11a60*/  LOP3.LUT P0, RZ, R6, 0xff, RZ, 0xc0, !PT ;  /* 0x000000ff06ff7812 */ /* 0x008fc4000780c0ff */
[----:B--2---:R-:W-:-:S11]  /*11a70*/  LOP3.LUT R2, R2, 0xfffffffd, RZ, 0xc0, !PT ;  /* 0xfffffffd02027812 */ /* 0x004fd600078ec0ff */
[----:B------:R-:W-:-:S05]  /*11a80*/  @P0 LOP3.LUT R2, R2, 0x2, RZ, 0xfc, !PT ;  /* 0x0000000202020812 */ /* 0x000fca00078efcff */
[----:B------:R4:W-:Y:S01]  /*11a90*/  STL [R1], R2 ;  /* 0x0000000201007387 */ /* 0x0009e20000100800 */
        /* <DEDUP_REMOVED lines=15> */
.L_x_4757:
[----:B------:R-:W-:Y:S05]  /*11b90*/  BSYNC B0 ;  /* 0x0000000000007941 */ /* 0x000fea0003800000 */
.L_x_4756:
        /* <DEDUP_REMOVED lines=14> */
[----:B--2---:R-:W-:Y:S05]  /*11c80*/  CALL.REL.NOINC `($__internal_95_$__cuda_sm70_shflsync_idx_p) ;  /* 0x000023e000007944 */ /* 0x004fea0003c00000 */
.L_x_4760:
        /* <DEDUP_REMOVED lines=111> */
[----:B-1----:R-:W-:-:S02]  /*12380*/  IADD3 R16, R201, 0x30, RZ ;  /* 0x00000030c9107810 */ /* 0x002fc40007ffe0ff */
[C---:B------:R-:W-:Y:S02]  /*12390*/  IADD3 R9, R201.reuse, 0x70, RZ ;  /* 0x00000070c9097810 */ /* 0x040fe40007ffe0ff */
        /* <DEDUP_REMOVED lines=13> */
[----:B------:R-:W-:Y:S02]  /*12470*/  IADD3 R36, R201, 0xd8, RZ ;  /* 0x000000d8c9247810 */ /* 0x000fe40007ffe0ff */
[----:B------:R-:W-:Y:S02]  /*12480*/  P2R R65, PR, RZ, 0x10 ;  /* 0x00000010ff417803 */ /* 0x000fe40000000000 */
        /* <DEDUP_REMOVED lines=26> */
[----:B------:R-:W-:Y:S01]  /*12630*/  SHF.R.S32.HI R64, RZ, 0x1f, R36 ;  /* 0x0000001fff407819 */ /* 0x000fe20000011424 */
[----:B------:R-:W-:Y:S05]  /*12640*/  @P0 BRA `(.L_x_4762) ;  /* 0x000007f000000947 */ /* 0x000fea0003800000 */
[----:B--2-4-:R-:W-:Y:S02]  /*12650*/  ISETP.GE.AND P0, PT, R201, c[0x0][0x3c8], PT ;  /* 0x0000f200c9007a0c */ /* 0x014fe40003f06270 */
[----:B------:R-:W-:Y:S02]  /*12660*/  ISETP.GE.AND P1, PT, R20, c[0x0][0x3c8], PT ;  /* 0x0000f20014007a0c */ /* 0x000fe40003f26270 */
[----:B------:R-:W-:Y:S02]  /*12670*/  ISETP.GE.AND P2, PT, R19, c[0x0][0x3c8], PT ;  /* 0x0000f20013007a0c */ /* 0x000fe40003f46270 */
[----:B------:R-:W-:Y:S02]  /*12680*/  ISETP.GE.AND P5, PT, R15, c[0x0][0x3c8], PT ;  /* 0x0000f2000f007a0c */ /* 0x000fe40003fa6270 */
[----:B------:R-:W-:Y:S02]  /*12690*/  ISETP.GE.AND P3, PT, R14, c[0x0][0x3c8], PT ;  /* 0x0000f2000e007a0c */ /* 0x000fe40003f66270 */
[----:B------:R-:W-:-:S02]  /*126a0*/  ISETP.GE.AND P4, PT, R13, c[0x0][0x3c8], PT ;  /* 0x0000f2000d007a0c */ /* 0x000fc40003f86270 */
[----:B-----5:R-:W-:Y:S01]  /*126b0*/  ISETP.GE.AND P6, PT, R199, c[0x0][0x3c8], PT ;  /* 0x0000f200c7007a0c */ /* 0x020fe20003fc6270 */
        /* <DEDUP_REMOVED lines=90> */
[----:B------:R-:W-:-:S05]  /*12c60*/  @!P5 LEA.HI.X R25, R32, R3, R60, 0x2, P0 ;  /* 0x000000032019d211 */ /* 0x000fca00000f143c */
[----:B------:R2:W-:Y:S01]  /*12c70*/  @!P5 ST.E.64 [R24.64], R96 ;  /* 0x000000601800d985 */ /* 0x0005e2000c101b08 */
[----:B------:R-:W-:Y:S02]  /*12c80*/  ISETP.GE.AND P5, PT, R36, c[0x0][0x3c8], PT ;  /* 0x0000f20024007a0c */ /* 0x000fe40003fa6270 */
[----:B-1----:R-:W-:-:S04]  /*12c90*/  @!P3 LEA R22, P0, R33, R2, 0x2 ;  /* 0x000000022116b211 */ /* 0x002fc800078010ff */
[-C--:B------:R-:W-:Y:S02]  /*12ca0*/  @!P3 LEA.HI.X R23, R33, R3.reuse, R61, 0x2, P0 ;  /* 0x000000032117b211 */ /* 0x080fe400000f143d */
[CC--:B------:R-:W-:Y:S02]  /*12cb0*/  @!P4 LEA R26, P0, R34.reuse, R2.reuse, 0x2 ;  /* 0x00000002221ac211 */ /* 0x0c0fe400078010ff */
[C---:B--2---:R-:W-:Y:S01]  /*12cc0*/  @!P2 LEA R24, P1, R35.reuse, R2, 0x2 ;  /* 0x000000022318a211 */ /* 0x044fe200078210ff */
[----:B------:R1:W-:Y:S01]  /*12cd0*/  @!P3 ST.E.64 [R22.64], R100 ;  /* 0x000000641600b985 */ /* 0x0003e2000c101b08 */
[-C--:B------:R-:W-:Y:S02]  /*12ce0*/  @!P4 LEA.HI.X R27, R34, R3.reuse, R62, 0x2, P0 ;  /* 0x00000003221bc211 */ /* 0x080fe400000f143e */
[----:B------:R-:W-:Y:S02]  /*12cf0*/  @!P2 LEA.HI.X R25, R35, R3, R63, 0x2, P1 ;  /* 0x000000032319a211 */ /* 0x000fe400008f143f */
[----:B------:R-:W-:Y:S01]  /*12d00*/  ISETP.GE.AND P3, PT, R197, c[0x0][0x3c8], PT ;  /* 0x0000f200c5007a0c */ /* 0x000fe20003f66270 */
        /* <DEDUP_REMOVED lines=19> */
.L_x_4762:
[----:B--2-4-:R-:W-:Y:S05]  /*12e40*/  BSYNC B0 ;  /* 0x0000000000007941 */ /* 0x014fea0003800000 */
.L_x_4761:
[----:B------:R-:W-:Y:S01]  /*12e50*/  ISETP.NE.AND P0, PT, R65, RZ, PT ;  /* 0x000000ff4100720c */ /* 0x000fe20003f05270 */
[----:B------:R1:W2:Y:S04]  /*12e60*/  SHFL.IDX PT, R3, R21, 0x1, 0x1c1f ;  /* 0x003c1f0015037f89 */ /* 0x0002a800000e0000 */
[----:B------:R1:W3:Y:S08]  /*12e70*/  SHFL.IDX PT, R2, R40, 0x1, 0x1c1f ;  /* 0x003c1f0028027f89 */ /* 0x0002f000000e0000 */
[----:B------:R-:W-:Y:S05]  /*12e80*/  @P0 BRA `(.L_x_4763) ;  /* 0x00000af000000947 */ /* 0x000fea0003800000 */
[----:B------:R-:W-:Y:S02]  /*12e90*/  ISETP.GE.AND P2, PT, R201, c[0x0][0x3c8], PT ;  /* 0x0000f200c9007a0c */ /* 0x000fe40003f46270 */
[----:B------:R-:W-:-:S02]  /*12ea0*/  ISETP.GE.AND P1, PT, R20, c[0x0][0x3c8], PT ;  /* 0x0000f20014007a0c */ /* 0x000fc40003f26270 */
[----:B------:R-:W-:Y:S02]  /*12eb0*/  ISETP.GE.AND P0, PT, R19, c[0x0][0x3c8], PT ;  /* 0x0000f20013007a0c */ /* 0x000fe40003f06270 */
[----:B------:R-:W-:Y:S02]  /*12ec0*/  ISETP.GE.AND P5, PT, R18, c[0x0][0x3c8], PT ;  /* 0x0000f20012007a0c */ /* 0x000fe40003fa6270 */
[----:B------:R-:W-:Y:S02]  /*12ed0*/  ISETP.GE.AND P6, PT, R16, c[0x0][0x3c8], PT ;  /* 0x0000f20010007a0c */ /* 0x000fe40003fc6270 */
[----:B------:R-:W-:-:S03]  /*12ee0*/  ISETP.GE.AND P4, PT, R17, c[0x0][0x3c8], PT ;  /* 0x0000f20011007a0c */ /* 0x000fc60003f86270 */
[----:B--23--:R-:W-:Y:S02]  /*12ef0*/  @!P2 IMAD.WIDE R22, R201, 0x4, R2 ;  /* 0x00000004c916a825 */ /* 0x00cfe400078e0202 */
[----:B------:R-:W-:-:S03]  /*12f00*/  @!P1 LEA R24, P3, R20, R2, 0x2 ;  /* 0x0000000214189211 */ /* 0x000fc600078610ff */
[----:B------:R2:W-:Y:S01]  /*12f10*/  @!P2 ST.E.64 [R22.64], R182 ;  /* 0x000000b61600a985 */ /* 0x0005e2000c101b08 */
[----:B------:R-:W-:Y:S02]  /*12f20*/  @!P1 LEA.HI.X R25, R20, R3, R37, 0x2, P3 ;  /* 0x0000000314199211 */ /* 0x000fe400018f1425 */
[----:B------:R-:W-:-:S03]  /*12f30*/  ISETP.GE.AND P3, PT, R15, c[0x0][0x3c8], PT ;  /* 0x0000f2000f007a0c */ /* 0x000fc60003f66270 */
[----:B------:R3:W-:Y:S01]  /*12f40*/  @!P1 ST.E.64 [R24.64], R186 ;  /* 0x000000ba18009985 */ /* 0x0007e2000c101b08 */
[----:B--2---:R-:W-:-:S04]  /*12f50*/  @!P0 LEA R22, P2, R19, R2, 0x2 ;  /* 0x0000000213168211 */ /* 0x004fc800078410ff */
[-C--:B------:R-:W-:Y:S02]  /*12f60*/  @!P0 LEA.HI.X R23, R19, R3.reuse, R38, 0x2, P2 ;  /* 0x0000000313178211 */ /* 0x080fe400010f1426 */
[CC--:B------:R-:W-:Y:S02]  /*12f70*/  @!P5 LEA R20, P2, R18.reuse, R2.reuse, 0x2 ;  /* 0x000000021214d211 */ /* 0x0c0fe400078410ff */
[C---:B---3--:R-:W-:Y:S01]  /*12f80*/  @!P4 LEA R24, P1, R17.reuse, R2, 0x2 ;  /* 0x000000021118c211 */ /* 0x048fe200078210ff */
[----:B------:R2:W-:Y:S01]  /*12f90*/  @!P0 ST.E.64 [R22.64], R134 ;  /* 0x0000008616008985 */ /* 0x0005e2000c101b08 */
[-C--:B-1----:R-:W-:Y:S02]  /*12fa0*/  @!P5 LEA.HI.X R21, R18, R3.reuse, R39, 0x2, P2 ;  /* 0x000000031215d211 */ /* 0x082fe400010f1427 */
[C---:B------:R-:W-:Y:S02]  /*12fb0*/  ISETP.GE.AND P2, PT, R4.reuse, c[0x0][0x3c8], PT ;  /* 0x0000f20004007a0c */ /* 0x040fe40003f46270 */
[----:B------:R-:W-:Y:S01]  /*12fc0*/  @!P4 LEA.HI.X R25, R17, R3, R42, 0x2, P1 ;  /* 0x000000031119c211 */ /* 0x000fe200008f142a */
[----:B------:R1:W-:Y:S01]  /*12fd0*/  @!P5 ST.E.64 [R20.64], R138 ;  /* 0x0000008a1400d985 */ /* 0x0003e2000c101b08 */
[----:B------:R-:W-:-:S02]  /*12fe0*/  ISETP.GE.AND P5, PT, R4, c[0x0][0x3c8], PT ;  /* 0x0000f20004007a0c */ /* 0x000fc40003fa6270 */
[----:B------:R-:W-:Y:S01]  /*12ff0*/  ISETP.GE.AND P1, PT, R13, c[0x0][0x3c8], PT ;  /* 0x0000f2000d007a0c */ /* 0x000fe20003f26270 */
[----:B------:R-:W-:Y:S06]  /*13000*/  @!P4 ST.E.64 [R24.64], R142 ;  /* 0x0000008e1800c985 */ /* 0x000fec000c101b08 */
[----:B------:R-:W-:-:S04]  /*13010*/  @!P2 LEA R26, P0, R4, R2, 0x2 ;  /* 0x00000002041aa211 */ /* 0x000fc800078010ff */
[----:B------:R-:W-:Y:S02]  /*13020*/  @!P2 LEA.HI.X R27, R4, R3, R41, 0x2, P0 ;  /* 0x00000003041ba211 */ /* 0x000fe400000f1429 */
[----:B------:R-:W-:-:S03]  /*13030*/  ISETP.GE.AND P2, PT, R14, c[0x0][0x3c8], PT ;  /* 0x0000f2000e007a0c */ /* 0x000fc60003f46270 */
[----:B------:R-:W-:Y:S01]  /*13040*/  @!P5 ST.E.64 [R26.64], R146 ;  /* 0x000000921a00d985 */ /* 0x000fe2000c101b08 */
[----:B------:R-:W-:Y:S02]  /*13050*/  ISETP.GE.AND P5, PT, R10, c[0x0][0x3c8], PT ;  /* 0x0000f2000a007a0c */ /* 0x000fe40003fa6270 */
[----:B--2---:R-:W-:-:S04]  /*13060*/  @!P6 LEA R22, P0, R16, R2, 0x2 ;  /* 0x000000021016e211 */ /* 0x004fc800078010ff */
[-C--:B------:R-:W-:Y:S02]  /*13070*/  @!P6 LEA.HI.X R23, R16, R3.reuse, R43, 0x2, P0 ;  /* 0x000000031017e211 */ /* 0x080fe400000f142b */
[-C--:B-1----:R-:W-:Y:S02]  /*13080*/  @!P3 LEA R20, P0, R15, R2.reuse, 0x2 ;  /* 0x000000020f14b211 */ /* 0x082fe400078010ff */
[-C--:B------:R-:W-:Y:S01]  /*13090*/  @!P1 LEA R16, P4, R13, R2.reuse, 0x2 ;  /* 0x000000020d109211 */ /* 0x080fe200078810ff */
[----:B------:R-:W-:Y:S01]  /*130a0*/  @!P6 ST.E.64 [R22.64], R150 ;  /* 0x000000961600e985 */ /* 0x000fe2000c101b08 */
[-C--:B------:R-:W-:Y:S02]  /*130b0*/  @!P3 LEA.HI.X R21, R15, R3.reuse, R44, 0x2, P0 ;  /* 0x000000030f15b211 */ /* 0x080fe400000f142c */
[C---:B------:R-:W-:Y:S02]  /*130c0*/  @!P2 LEA R18, P0, R14.reuse, R2, 0x2 ;  /* 0x000000020e12a211 */ /* 0x040fe400078010ff */
[-C--:B------:R-:W-:Y:S01]  /*130d0*/  @!P1 LEA.HI.X R17, R13, R3.reuse, R46, 0x2, P4 ;  /* 0x000000030d119211 */ /* 0x080fe200020f142e */
[----:B------:R-:W-:Y:S01]  /*130e0*/  @!P3 ST.E.64 [R20.64], R154 ;  /* 0x0000009a1400b985 */ /* 0x000fe2000c101b08 */
[----:B------:R-:W-:-:S02]  /*130f0*/  @!P2 LEA.HI.X R19, R14, R3, R45, 0x2, P0 ;  /* 0x000000030e13a211 */ /* 0x000fc400000f142d */
[----:B------:R-:W-:Y:S02]  /*13100*/  ISETP.GE.AND P0, PT, R12, c[0x0][0x3c8], PT ;  /* 0x0000f2000c007a0c */ /* 0x000fe40003f06270 */
[----:B------:R-:W-:Y:S01]  /*13110*/  ISETP.GE.AND P4, PT, R0, c[0x0][0x3c8], PT ;  /* 0x0000f20000007a0c */ /* 0x000fe20003f86270 */
[----:B------:R1:W-:Y:S01]  /*13120*/  @!P2 ST.E.64 [R18.64], R158 ;  /* 0x0000009e1200a985 */ /* 0x0003e2000c101b08 */
[----:B------:R-:W-:Y:S02]  /*13130*/  ISETP.GE.AND P3, PT, R11, c[0x0][0x3c8], PT ;  /* 0x0000f2000b007a0c */ /* 0x000fe40003f66270 */
[----:B------:R-:W-:Y:S01]  /*13140*/  ISETP.GE.AND P6, PT, R9, c[0x0][0x3c8], PT ;  /* 0x0000f20009007a0c */ /* 0x000fe20003fc6270 */
[----:B------:R2:W-:Y:S06]  /*13150*/  @!P1 ST.E.64 [R16.64], R162 ;  /* 0x000000a210009985 */ /* 0x0005ec000c101b08 */
[----:B------:R-:W-:-:S04]  /*13160*/  @!P0 LEA R14, P2, R12, R2, 0x2 ;  /* 0x000000020c0e8211 */ /* 0x000fc800078410ff */
[----:B------:R-:W-:Y:S02]  /*13170*/  @!P0 LEA.HI.X R15, R12, R3, R47, 0x2, P2 ;  /* 0x000000030c0f8211 */ /* 0x000fe400010f142f */
[----:B------:R-:W-:-:S03]  /*13180*/  @!P3 LEA R12, P2, R11, R2, 0x2 ;  /* 0x000000020b0cb211 */ /* 0x000fc600078410ff */
[----:B------:R3:W-:Y:S01]  /*13190*/  @!P0 ST.E.64 [R14.64], R166 ;  /* 0x000000a60e008985 */ /* 0x0007e2000c101b08 */
[----:B------:R-:W-:Y:S02]  /*131a0*/  @!P3 LEA.HI.X R13, R11, R3, R48, 0x2, P2 ;  /* 0x000000030b0db211 */ /* 0x000fe400010f1430 */
[----:B------:R-:W-:-:S03]  /*131b0*/  ISETP.GE.AND P2, PT, R6, c[0x0][0x3c8], PT ;  /* 0x0000f20006007a0c */ /* 0x000fc60003f46270 */
[----:B------:R4:W-:Y:S01]  /*131c0*/  @!P3 ST.E.64 [R12.64], R170 ;  /* 0x000000aa0c00b985 */ /* 0x0009e2000c101b08 */
[----:B------:R-:W-:Y:S02]  /*131d0*/  ISETP.GE.AND P3, PT, R7, c[0x0][0x3c8], PT ;  /* 0x0000f20007007a0c */ /* 0x000fe40003f66270 */
[-C--:B-1----:R-:W-:Y:S02]  /*131e0*/  @!P4 LEA R18, P0, R0, R2.reuse, 0x2 ;  /* 0x000000020012c211 */ /* 0x082fe400078010ff */
[----:B------:R-:W-:Y:S02]  /*131f0*/  ISETP.GE.AND P4, PT, R8, c[0x0][0x3c8], PT ;  /* 0x0000f20008007a0c */ /* 0x000fe40003f86270 */
[----:B--2---:R-:W-:-:S04]  /*13200*/  @!P5 LEA R16, P1, R10, R2, 0x2 ;  /* 0x000000020a10d211 */ /* 0x004fc800078210ff */
[----:B------:R-:W-:Y:S02]  /*13210*/  @!P5 LEA.HI.X R17, R10, R3, R50, 0x2, P1 ;  /* 0x000000030a11d211 */ /* 0x000fe400008f1432 */
[----:B------:R-:W-:-:S03]  /*13220*/  ISETP.GE.AND P1, PT, R0, c[0x0][0x3c8], PT ;  /* 0x0000f20000007a0c */ /* 0x000fc60003f26270 */
[----:B------:R-:W-:Y:S01]  /*13230*/  @!P5 ST.E.64 [R16.64], R116 ;  /* 0x000000741000d985 */ /* 0x000fe2000c101b08 */
[----:B------:R-:W-:-:S09]  /*13240*/  ISETP.GE.AND P5, PT, R34, c[0x0][0x3c8], PT ;  /* 0x0000f20022007a0c */ /* 0x000fd20003fa6270 */
[----:B------:R-:W-:Y:S02]  /*13250*/  @!P1 LEA.HI.X R19, R0, R3, R49, 0x2, P0 ;  /* 0x0000000300139211 */ /* 0x000fe400000f1431 */
[----:B---3--:R-:W-:-:S03]  /*13260*/  @!P6 LEA R14, P0, R9, R2, 0x2 ;  /* 0x00000002090ee211 */ /* 0x008fc600078010ff */
[----:B------:R-:W-:Y:S01]  /*13270*/  @!P1 ST.E.64 [R18.64], R190 ;  /* 0x000000be12009985 */ /* 0x000fe2000c101b08 */
[-C--:B------:R-:W-:Y:S02]  /*13280*/  @!P6 LEA.HI.X R15, R9, R3.reuse, R51, 0x2, P0 ;  /* 0x00000003090fe211 */ /* 0x080fe400000f1433 */
[CC--:B----4-:R-:W-:Y:S02]  /*13290*/  @!P4 LEA R12, P0, R8.reuse, R2.reuse, 0x2 ;  /* 0x00000002080cc211 */ /* 0x0d0fe400078010ff */
[----:B------:R-:W-:Y:S01]  /*132a0*/  ISETP.GE.AND P1, PT, R5, c[0x0][0x3c8], PT ;  /* 0x0000f20005007a0c */ /* 0x000fe20003f26270 */
[----:B------:R-:W-:Y:S01]  /*132b0*/  @!P6 ST.E.64 [R14.64], R192 ;  /* 0x000000c00e00e985 */ /* 0x000fe2000c101b08 */
[-C--:B------:R-:W-:Y:S02]  /*132c0*/  @!P4 LEA.HI.X R13, R8, R3.reuse, R52, 0x2, P0 ;  /* 0x00000003080dc211 */ /* 0x080fe400000f1434 */
[----:B------:R-:W-:Y:S02]  /*132d0*/  @!P3 LEA R10, P0, R7, R2, 0x2 ;  /* 0x00000002070ab211 */ /* 0x000fe400078010ff */
[----:B------:R-:W-:Y:S01]  /*132e0*/  ISETP.GE.AND P6, PT, R31, c[0x0][0x3c8], PT ;  /* 0x0000f2001f007a0c */ /* 0x000fe20003fc6270 */
[----:B------:R-:W-:Y:S01]  /*132f0*/  @!P4 ST.E.64 [R12.64], R66 ;  /* 0x000000420c00c985 */ /* 0x000fe2000c101b08 */
[----:B------:R-:W-:-:S02]  /*13300*/  @!P3 LEA.HI.X R11, R7, R3, R53, 0x2, P0 ;  /* 0x00000003070bb211 */ /* 0x000fc400000f1435 */
[-C--:B------:R-:W-:Y:S02]  /*13310*/  @!P2 LEA R8, P0, R6, R2.reuse, 0x2 ;  /* 0x000000020608a211 */ /* 0x080fe400078010ff */
[----:B------:R-:W-:Y:S01]  /*13320*/  ISETP.GE.AND P4, PT, R30, c[0x0][0x3c8], PT ;  /* 0x0000f2001e007a0c */ /* 0x000fe20003f86270 */
[----:B------:R1:W-:Y:S01]  /*13330*/  @!P3 ST.E.64 [R10.64], R70 ;  /* 0x000000460a00b985 */ /* 0x0003e2000c101b08 */
[-C--:B------:R-:W-:Y:S02]  /*13340*/  @!P2 LEA.HI.X R9, R6, R3.reuse, R54, 0x2, P0 ;  /* 0x000000030609a211 */ /* 0x080fe400000f1436 */
[----:B------:R-:W-:Y:S02]  /*13350*/  ISETP.GE.AND P0, PT, R28, c[0x0][0x3c8], PT ;  /* 0x0000f2001c007a0c */ /* 0x000fe40003f06270 */
[C---:B------:R-:W-:Y:S01]  /*13360*/  @!P1 LEA R4, P3, R5.reuse, R2, 0x2 ;  /* 0x0000000205049211 */ /* 0x040fe200078610ff */
[----:B------:R2:W-:Y:S03]  /*13370*/  @!P2 ST.E.64 [R8.64], R74 ;  /* 0x0000004a0800a985 */ /* 0x0005e6000c101b08 */
[----:B------:R-:W-:-:S05]  /*13380*/  @!P1 LEA.HI.X R5, R5, R3, R55, 0x2, P3 ;  /* 0x0000000305059211 */ /* 0x000fca00018f1437 */
[----:B------:R3:W-:Y:S02]  /*13390*/  @!P1 ST.E.64 [R4.64], R78 ;  /* 0x0000004e04009985 */ /* 0x0007e4000c101b08 */
[----:B------:R-:W-:-:S04]  /*133a0*/  @!P0 LEA R6, P3, R28, R2, 0x2 ;  /* 0x000000021c068211 */ /* 0x000fc800078610ff */
[----:B------:R-:W-:Y:S02]  /*133b0*/  @!P0 LEA.HI.X R7, R28, R3, R56, 0x2, P3 ;  /* 0x000000031c078211 */ /* 0x000fe400018f1438 */
[----:B------:R-:W-:-:S03]  /*133c0*/  ISETP.GE.AND P3, PT, R29, c[0x0][0x3c8], PT ;  /* 0x0000f2001d007a0c */ /* 0x000fc60003f66270 */
[----:B------:R4:W-:Y:S01]  /*133d0*/  @!P0 ST.E.64 [R6.64], R82 ;  /* 0x0000005206008985 */ /* 0x0009e2000c101b08 */
[----:B-1----:R-:W-:-:S04]  /*133e0*/  @!P6 LEA R10, P0, R31, R2, 0x2 ;  /* 0x000000021f0ae211 */ /* 0x002fc800078010ff */
[----:B------:R-:W-:-:S05]  /*133f0*/  @!P6 LEA.HI.X R11, R31, R3, R59, 0x2, P0 ;  /* 0x000000031f0be211 */ /* 0x000fca00000f143b */
[----:B--2---:R-:W-:-:S04]  /*13400*/  @!P3 LEA R8, P1, R29, R2, 0x2 ;  /* 0x000000021d08b211 */ /* 0x004fc800078210ff */
[----:B------:R-:W-:Y:S02]  /*13410*/  @!P3 LEA.HI.X R9, R29, R3, R57, 0x2, P1 ;  /* 0x000000031d09b211 */ /* 0x000fe400008f1439 */
[----:B------:R-:W-:Y:S02]  /*13420*/  ISETP.GE.AND P1, PT, R33, c[0x0][0x3c8], PT ;  /* 0x0000f20021007a0c */ /* 0x000fe40003f26270 */
[----:B---3--:R-:W-:-:S04]  /*13430*/  @!P4 LEA R4, P2, R30, R2, 0x2 ;  /* 0x000000021e04c211 */ /* 0x008fc800078410ff */
[----:B------:R-:W-:Y:S02]  /*13440*/  @!P4 LEA.HI.X R5, R30, R3, R58, 0x2, P2 ;  /* 0x000000031e05c211 */ /* 0x000fe400010f143a */
[----:B------:R-:W-:-:S03]  /*13450*/  ISETP.GE.AND P2, PT, R32, c[0x0][0x3c8], PT ;  /* 0x0000f20020007a0c */ /* 0x000fc60003f46270 */
[----:B------:R1:W-:Y:S01]  /*13460*/  @!P4 ST.E.64 [R4.64], R86 ;  /* 0x000000560400c985 */ /* 0x0003e2000c101b08 */
[----:B------:R-:W-:-:S03]  /*13470*/  ISETP.GE.AND P4, PT, R35, c[0x0][0x3c8], PT ;  /* 0x0000f20023007a0c */ /* 0x000fc60003f86270 */
[----:B------:R2:W-:Y:S01]  /*13480*/  @!P3 ST.E.64 [R8.64], R90 ;  /* 0x0000005a0800b985 */ /* 0x0005e2000c101b08 */
[----:B------:R-:W-:-:S03]  /*13490*/  ISETP.GE.AND P3, PT, R36, c[0x0][0x3c8], PT ;  /* 0x0000f20024007a0c */ /* 0x000fc60003f66270 */
[----:B------:R3:W-:Y:S02]  /*134a0*/  @!P6 ST.E.64 [R10.64], R94 ;  /* 0x0000005e0a00e985 */ /* 0x0007e4000c101b08 */
[----:B----4-:R-:W-:-:S04]  /*134b0*/  @!P2 LEA R6, P0, R32, R2, 0x2 ;  /* 0x000000022006a211 */ /* 0x010fc800078010ff */
[----:B------:R-:W-:-:S05]  /*134c0*/  @!P2 LEA.HI.X R7, R32, R3, R60, 0x2, P0 ;  /* 0x000000032007a211 */ /* 0x000fca00000f143c */
[----:B------:R4:W-:Y:S01]  /*134d0*/  @!P2 ST.E.64 [R6.64], R98 ;  /* 0x000000620600a985 */ /* 0x0009e2000c101b08 */
[----:B-----5:R-:W-:Y:S02]  /*134e0*/  ISETP.GE.AND P2, PT, R199, c[0x0][0x3c8], PT ;  /* 0x0000f200c7007a0c */ /* 0x020fe40003f46270 */
[----:B-1----:R-:W-:-:S04]  /*134f0*/  @!P1 LEA R4, P0, R33, R2, 0x2 ;  /* 0x0000000221049211 */ /* 0x002fc800078010ff */
[----:B------:R-:W-:Y:S02]  /*13500*/  @!P1 LEA.HI.X R5, R33, R3, R61, 0x2, P0 ;  /* 0x0000000321059211 */ /* 0x000fe400000f143d */
[----:B--2---:R-:W-:-:S03]  /*13510*/  @!P5 LEA R8, P0, R34, R2, 0x2 ;  /* 0x000000022208d211 */ /* 0x004fc600078010ff */
[----:B------:R1:W-:Y:S01]  /*13520*/  @!P1 ST.E.64 [R4.64], R102 ;  /* 0x0000006604009985 */ /* 0x0003e2000c101b08 */
[----:B------:R-:W-:Y:S02]  /*13530*/  @!P5 LEA.HI.X R9, R34, R3, R62, 0x2, P0 ;  /* 0x000000032209d211 */ /* 0x000fe400000f143e */
[----:B------:R-:W-:Y:S02]  /*13540*/  ISETP.GE.AND P1, PT, R197, c[0x0][0x3c8], PT ;  /* 0x0000f200c5007a0c */ /* 0x000fe40003f26270 */
[----:B------:R-:W-:Y:S01]  /*13550*/  ISETP.GE.AND P0, PT, R195, c[0x0][0x3c8], PT ;  /* 0x0000f200c3007a0c */ /* 0x000fe20003f06270 */
[----:B------:R2:W-:Y:S01]  /*13560*/  @!P5 ST.E.64 [R8.64], R106 ;  /* 0x0000006a0800d985 */ /* 0x0005e2000c101b08 */
[----:B---3--:R-:W-:-:S04]  /*13570*/  @!P3 LEA R10, P5, R36, R2, 0x2 ;  /* 0x00000002240ab211 */ /* 0x008fc800078a10ff */
[----:B------:R-:W-:-:S05]  /*13580*/  @!P3 LEA.HI.X R11, R36, R3, R64, 0x2, P5 ;  /* 0x00000003240bb211 */ /* 0x000fca00028f1440 */
[----:B----4-:R-:W-:-:S04]  /*13590*/  @!P1 LEA R6, P5, R197, R2, 0x2 ;  /* 0x00000002c5069211 */ /* 0x010fc800078a10ff */
[----:B------:R-:W-:Y:S02]  /*135a0*/  @!P1 LEA.HI.X R7, R197, R3, R198, 0x2, P5 ;  /* 0x00000003c5079211 */ /* 0x000fe400028f14c6 */
[----:B-1----:R-:W-:-:S04]  /*135b0*/  @!P4 LEA R4, P6, R35, R2, 0x2 ;  /* 0x000000022304c211 */ /* 0x002fc800078c10ff */
[----:B------:R-:W-:-:S05]  /*135c0*/  @!P4 LEA.HI.X R5, R35, R3, R63, 0x2, P6 ;  /* 0x000000032305c211 */ /* 0x000fca00030f143f */
[----:B------:R1:W-:Y:S01]  /*135d0*/  @!P4 ST.E.64 [R4.64], R110 ;  /* 0x0000006e0400c985 */ /* 0x0003e2000c101b08 */
[----:B--2---:R-:W-:-:S03]  /*135e0*/  @!P2 LEA R8, P4, R199, R2, 0x2 ;  /* 0x00000002c708a211 */ /* 0x004fc600078810ff */
[----:B------:R2:W-:Y:S01]  /*135f0*/  @!P3 ST.E.64 [R10.64], R114 ;  /* 0x000000720a00b985 */ /* 0x0005e2000c101b08 */
[----:B------:R-:W-:-:S05]  /*13600*/  @!P2 LEA.HI.X R9, R199, R3, R200, 0x2, P4 ;  /* 0x00000003c709a211 */ /* 0x000fca00020f14c8 */
        /* <DEDUP_REMOVED lines=11> */
.L_x_4759:
        /* <DEDUP_REMOVED lines=44> */
.L_x_4763:
[----:B------:R-:W-:Y:S05]  /*13980*/  BSYNC B1 ;  /* 0x0000000000017941 */ /* 0x000fea0003800000 */
.L_x_4758:
[----:B------:R-:W-:-:S13]  /*13990*/  ISETP.NE.AND P0, PT, RZ, UR6, PT ;  /* 0x00000006ff007c0c */ /* 0x000fda000bf05270 */
[----:B------:R-:W-:Y:S01]  /*139a0*/  @P0 WARPSYNC 0xffffffff ;  /* 0xffffffff00000948 */ /* 0x000fe20003800000 */
[----:B------:R-:W-:Y:S06]  /*139b0*/  @P0 BAR.SYNC.DEFER_BLOCKING 0x5, 0x100 ;  /* 0x0144000000000b1d */ /* 0x000fec0000010000 */
[----:B--2---:R-:W2:Y:S04]  /*139c0*/  @P0 LDS R0, [0x28100] ;  /* 0x02810000ff000984 */ /* 0x004ea80000000800 */
[----:B--2---:R2:W-:Y:S04]  /*139d0*/  @P0 STL [R1+0x5c], R0 ;  /* 0x00005c0001000387 */ /* 0x0045e80000100800 */
[----:B------:R-:W-:Y:S06]  /*139e0*/  @P0 BAR.ARV 0x4, 0x100 ;  /* 0x0104000000000b1d */ /* 0x000fec0000002000 */
[----:B------:R-:W-:Y:S05]  /*139f0*/  @P0 BRA `(.L_x_4764) ;  /* 0x0000009000000947 */ /* 0x000fea0003800000 */
[----:B------:R-:W-:Y:S05]  /*13a00*/  BRA.DIV ~URZ, `(.L_x_4765) ;  /* 0x000005a27f007947 */ /* 0x000fea000b800000 */
[----:B--2---:R2:W1:Y:S02]  /*13a10*/  SHFL.IDX PT, R0, R172, RZ, 0x1f ;  /* 0x00001fffac007589 */ /* 0x00446400000e0000 */
.L_x_4776:
[----:B-1-34-:R-:W1:Y:S01]  /*13a20*/  S2R R2, SR_TID.X ;  /* 0x0000000000027919 */ /* 0x01ae620000002100 */
[----:B------:R-:W-:Y:S03]  /*13a30*/  WARPSYNC 0xffffffff ;  /* 0xffffffff00007948 */ /* 0x000fe60003800000 */
[----:B------:R-:W-:Y:S06]  /*13a40*/  BAR.SYNC.DEFER_BLOCKING 0x4, 0x100 ;  /* 0x0104000000007b1d */ /* 0x000fec0000010000 */
[----:B------:R3:W-:Y:S01]  /*13a50*/  STL [R1+0x5c], R0 ;  /* 0x00005c0001007387 */ /* 0x0007e20000100800 */
[----:B-1----:R-:W-:-:S13]  /*13a60*/  LOP3.LUT P0, RZ, R2, 0xff, RZ, 0xc0, !PT ;  /* 0x000000ff02ff7812 */ /* 0x002fda000780c0ff */
[----:B------:R3:W-:Y:S04]  /*13a70*/  @!P0 STS [0x28100], R172 ;  /* 0x028100acff008388 */ /* 0x0007e80000000800 */
[----:B------:R-:W-:Y:S06]  /*13a80*/  BAR.ARV 0x5, 0x100 ;  /* 0x0144000000007b1d */ /* 0x000fec0000002000 */
.L_x_4764:
[----:B--23--:R-:W2:Y:S02]  /*13a90*/  LDL R0, [R1+0x5c] ;  /* 0x00005c0001007983 */ /* 0x00cea40000100800 */
[----:B--2---:R-:W-:-:S13]  /*13aa0*/  ISETP.GE.AND P0, PT, R0, c[0x0][0x538], PT ;  /* 0x00014e0000007a0c */ /* 0x004fda0003f06270 */
[----:B-1--45:R-:W-:Y:S01]  /*13ab0*/  @P0 CALL.REL.NOINC `(.L_x_4766) ;  /* 0x0000001000000944 */ /* 0x032fe20003c00000 */
[----:B------:R-:W-:Y:S05]  /*13ac0*/  BRA `(.L_x_4767) ;  /* 0xfffeced000007947 */ /* 0x000fea000383ffff */
.L_x_4766:
[----:B------:R-:W-:Y:S05]  /*13ad0*/  EXIT ;  /* 0x000000000000794d */ /* 0x000fea0003800000 */
.L_x_4736:
[----:B------:R-:W-:Y:S01]  /*13ae0*/  IMAD.MOV.U32 R12, RZ, RZ, R10 ;  /* 0x000000ffff0c7224 */ /* 0x000fe200078e000a */
[----:B------:R-:W-:Y:S01]  /*13af0*/  MOV R9, RZ ;  /* 0x000000ff00097202 */ /* 0x000fe20000000f00 */
[----:B-1----:R-:W-:Y:S01]  /*13b00*/  IMAD.MOV.U32 R3, RZ, RZ, 0x181f ;  /* 0x0000181fff037424 */ /* 0x002fe200078e00ff */
[----:B------:R-:W-:Y:S02]  /*13b10*/  MOV R2, 0x13b30 ;  /* 0x00013b3000027802 */ /* 0x000fe40000000f00 */
[----:B------:R-:W-:Y:S05]  /*13b20*/  CALL.REL.NOINC `($__internal_95_$__cuda_sm70_shflsync_idx_p) ;  /* 0x0000054000007944 */ /* 0x000fea0003c00000 */
[----:B------:R-:W-:Y:S01]  /*13b30*/  MOV R6, R9 ;  /* 0x0000000900067202 */ /* 0x000fe20000000f00 */
[----:B------:R-:W-:Y:S05]  /*13b40*/  BRA `(.L_x_4768) ;  /* 0xfffee02000007947 */ /* 0x000fea000383ffff */
.L_x_4737:
[----:B------:R-:W-:Y:S01]  /*13b50*/  IMAD.MOV.U32 R12, RZ, RZ, R11 ;  /* 0x000000ffff0c7224 */ /* 0x000fe200078e000b */
[----:B------:R-:W-:Y:S01]  /*13b60*/  MOV R9, RZ ;  /* 0x000000ff00097202 */ /* 0x000fe20000000f00 */
[----:B-1----:R-:W-:Y:S01]  /*13b70*/  IMAD.MOV.U32 R3, RZ, RZ, 0x181f ;  /* 0x0000181fff037424 */ /* 0x002fe200078e00ff */
[----:B------:R-:W-:Y:S02]  /*13b80*/  MOV R2, 0x13ba0 ;  /* 0x00013ba000027802 */ /* 0x000fe40000000f00 */
[----:B--23--:R-:W-:Y:S05]  /*13b90*/  CALL.REL.NOINC `($__internal_95_$__cuda_sm70_shflsync_idx_p) ;  /* 0x000004d000007944 */ /* 0x00cfea0003c00000 */
[----:B------:R-:W-:Y:S01]  /*13ba0*/  MOV R2, R9 ;  /* 0x0000000900027202 */ /* 0x000fe20000000f00 */
[----:B------:R-:W-:Y:S05]  /*13bb0*/  BRA `(.L_x_4769) ;  /* 0xfffedfd000007947 */ /* 0x000fea000383ffff */
.L_x_4740:
[----:B--2---:R-:W-:Y:S01]  /*13bc0*/  IMAD.MOV.U32 R12, RZ, RZ, R10 ;  /* 0x000000ffff0c7224 */ /* 0x004fe200078e000a */
[----:B------:R-:W-:Y:S01]  /*13bd0*/  MOV R9, 0x1 ;  /* 0x0000000100097802 */ /* 0x000fe20000000f00 */
[----:B------:R-:W-:Y:S01]  /*13be0*/  IMAD.MOV.U32 R3, RZ, RZ, 0x181f ;  /* 0x0000181fff037424 */ /* 0x000fe200078e00ff */
[----:B----4-:R-:W-:-:S02]  /*13bf0*/  MOV R2, 0x13c10 ;  /* 0x00013c1000027802 */ /* 0x010fc40000000f00 */
[----:B-1-3--:R-:W-:Y:S05]  /*13c00*/  CALL.REL.NOINC `($__internal_95_$__cuda_sm70_shflsync_idx_p) ;  /* 0x0000046000007944 */ /* 0x00afea0003c00000 */
[----:B------:R-:W-:Y:S01]  /*13c10*/  IMAD.MOV.U32 R6, RZ, RZ, R9 ;  /* 0x000000ffff067224 */ /* 0x000fe200078e0009 */
[----:B------:R-:W-:Y:S01]  /*13c20*/  MOV R9, 0x1 ;  /* 0x0000000100097802 */ /* 0x000fe20000000f00 */
[----:B------:R-:W-:Y:S01]  /*13c30*/  IMAD.MOV.U32 R12, RZ, RZ, R11 ;  /* 0x000000ffff0c7224 */ /* 0x000fe200078e000b */
[----:B------:R-:W-:-:S02]  /*13c40*/  MOV R3, 0x181f ;  /* 0x0000181f00037802 */ /* 0x000fc40000000f00 */
[----:B------:R-:W-:Y:S02]  /*13c50*/  MOV R2, 0x13c70 ;  /* 0x00013c7000027802 */ /* 0x000fe40000000f00 */
[----:B------:R-:W-:Y:S05]  /*13c60*/  CALL.REL.NOINC `($__internal_95_$__cuda_sm70_shflsync_idx_p) ;  /* 0x0000040000007944 */ /* 0x000fea0003c00000 */
[----:B------:R-:W-:Y:S01]  /*13c70*/  MOV R2, R9 ;  /* 0x0000000900027202 */ /* 0x000fe20000000f00 */
[----:B------:R-:W-:Y:S05]  /*13c80*/  BRA `(.L_x_4770) ;  /* 0xfffee0d000007947 */ /* 0x000fea000383ffff */
.L_x_4743:
[----:B-1----:R-:W-:Y:S01]  /*13c90*/  IMAD.MOV.U32 R12, RZ, RZ, R10 ;  /* 0x000000ffff0c7224 */ /* 0x002fe200078e000a */
[----:B------:R-:W-:Y:S01]  /*13ca0*/  MOV R9, 0x2 ;  /* 0x0000000200097802 */ /* 0x000fe20000000f00 */
[----:B------:R-:W-:Y:S01]  /*13cb0*/  IMAD.MOV.U32 R3, RZ, RZ, 0x181f ;  /* 0x0000181fff037424 */ /* 0x000fe200078e00ff */
[----:B--2---:R-:W-:Y:S02]  /*13cc0*/  MOV R2, 0x13ce0 ;  /* 0x00013ce000027802 */ /* 0x004fe40000000f00 */
[----:B---3--:R-:W-:Y:S05]  /*13cd0*/  CALL.REL.NOINC `($__internal_95_$__cuda_sm70_shflsync_idx_p) ;  /* 0x0000039000007944 */ /* 0x008fea0003c00000 */
[----:B------:R-:W-:Y:S01]  /*13ce0*/  MOV R6, R9 ;  /* 0x0000000900067202 */ /* 0x000fe20000000f00 */
[----:B------:R-:W-:Y:S05]  /*13cf0*/  BRA `(.L_x_4771) ;  /* 0xfffee21000007947 */ /* 0x000fea000383ffff */
.L_x_4744:
[----:B------:R-:W-:Y:S01]  /*13d00*/  IMAD.MOV.U32 R12, RZ, RZ, R11 ;  /* 0x000000ffff0c7224 */ /* 0x000fe200078e000b */
[----:B------:R-:W-:Y:S01]  /*13d10*/  MOV R9, 0x2 ;  /* 0x0000000200097802 */ /* 0x000fe20000000f00 */
[----:B------:R-:W-:Y:S01]  /*13d20*/  IMAD.MOV.U32 R3, RZ, RZ, 0x181f ;  /* 0x0000181fff037424 */ /* 0x000fe200078e00ff */
[----:B--2---:R-:W-:Y:S02]  /*13d30*/  MOV R2, 0x13d50 ;  /* 0x00013d5000027802 */ /* 0x004fe40000000f00 */
[----:B-1-34-:R-:W-:Y:S05]  /*13d40*/  CALL.REL.NOINC `($__internal_95_$__cuda_sm70_shflsync_idx_p) ;  /* 0x0000032000007944 */ /* 0x01afea0003c00000 */
[----:B------:R-:W-:Y:S01]  /*13d50*/  MOV R2, R9 ;  /* 0x0000000900027202 */ /* 0x000fe20000000f00 */
[----:B------:R-:W-:Y:S05]  /*13d60*/  BRA `(.L_x_4772) ;  /* 0xfffee1c000007947 */ /* 0x000fea000383ffff */
.L_x_4747:
[----:B-1----:R-:W-:Y:S01]  /*13d70*/  IMAD.MOV.U32 R12, RZ, RZ, R10 ;  /* 0x000000ffff0c7224 */ /* 0x002fe200078e000a */
[----:B------:R-:W-:Y:S01]  /*13d80*/  MOV R9, 0x3 ;  /* 0x0000000300097802 */ /* 0x000fe20000000f00 */
[----:B------:R-:W-:Y:S01]  /*13d90*/  IMAD.MOV.U32 R3, RZ, RZ, 0x181f ;  /* 0x0000181fff037424 */ /* 0x000fe200078e00ff */
[----:B------:R-:W-:-:S02]  /*13da0*/  MOV R2, 0x13dc0 ;  /* 0x00013dc000027802 */ /* 0x000fc40000000f00 */
[----:B--234-:R-:W-:Y:S05]  /*13db0*/  CALL.REL.NOINC `($__internal_95_$__cuda_sm70_shflsync_idx_p) ;  /* 0x000002b000007944 */ /* 0x01cfea0003c00000 */
        /* <DEDUP_REMOVED lines=8> */
.L_x_4754:
[----:B------:R1:W5:Y:S01]  /*13e40*/  LDL R2, [R1+0x4] ;  /* 0x0000040001027983 */ /* 0x0003620000100800 */
[----:B------:R-:W-:Y:S02]  /*13e50*/  MOV R5, 0x2 ;  /* 0x0000000200057802 */ /* 0x000fe40000000f00 */
[----:B------:R-:W-:Y:S02]  /*13e60*/  MOV R3, 0x13e80 ;  /* 0x00013e8000037802 */ /* 0x000fe40000000f00 */
[----:B-1---5:R-:W-:Y:S05]  /*13e70*/  CALL.REL.NOINC `($__internal_94_$__cuda_sm70_shflsync_bfly_p) ;  /* 0x000001a000007944 */ /* 0x022fea0003c00000 */
[----:B------:R-:W-:Y:S01]  /*13e80*/  MOV R0, R5 ;  /* 0x0000000500007202 */ /* 0x000fe20000000f00 */
[----:B------:R-:W-:Y:S05]  /*13e90*/  BRA `(.L_x_4774) ;  /* 0xffffd1a000007947 */ /* 0x000fea000383ffff */
.L_x_4755:
[----:B------:R-:W-:Y:S01]  /*13ea0*/  IMAD.MOV.U32 R2, RZ, RZ, R0 ;  /* 0x000000ffff027224 */ /* 0x000fe200078e0000 */
[----:B------:R-:W-:Y:S02]  /*13eb0*/  MOV R5, 0x1 ;  /* 0x0000000100057802 */ /* 0x000fe40000000f00 */
[----:B------:R-:W-:Y:S02]  /*13ec0*/  MOV R3, 0x13ee0 ;  /* 0x00013ee000037802 */ /* 0x000fe40000000f00 */
[----:B-----5:R-:W-:Y:S05]  /*13ed0*/  CALL.REL.NOINC `($__internal_94_$__cuda_sm70_shflsync_bfly_p) ;  /* 0x0000014000007944 */ /* 0x020fea0003c00000 */
[----:B------:R1:W5:Y:S01]  /*13ee0*/  LDL R2, [R1+0x8] ;  /* 0x0000080001027983 */ /* 0x0003620000100800 */
[----:B------:R-:W-:Y:S01]  /*13ef0*/  FADD.FTZ R0, R0, R5 ;  /* 0x0000000500007221 */ /* 0x000fe20000010000 */
[----:B------:R-:W-:-:S02]  /*13f00*/  MOV R5, 0x2 ;  /* 0x0000000200057802 */ /* 0x000fc40000000f00 */
[----:B------:R-:W-:Y:S02]  /*13f10*/  MOV R3, 0x13f30 ;  /* 0x00013f3000037802 */ /* 0x000fe40000000f00 */
[----:B-1---5:R-:W-:Y:S05]  /*13f20*/  CALL.REL.NOINC `($__internal_94_$__cuda_sm70_shflsync_bfly_p) ;  /* 0x000000f000007944 */ /* 0x022fea0003c00000 */
[----:B------:R-:W2:Y:S01]  /*13f30*/  LDL.LU R2, [R1+0x8] ;  /* 0x0000080001027983 */ /* 0x000ea20000300800 */
[----:B------:R-:W-:Y:S01]  /*13f40*/  MOV R3, 0x13f90 ;  /* 0x00013f9000037802 */ /* 0x000fe20000000f00 */
[----:B--2---:R-:W-:Y:S01]  /*13f50*/  FADD.FTZ R4, R2, R5 ;  /* 0x0000000502047221 */ /* 0x004fe20000010000 */
[----:B------:R-:W-:-:S04]  /*13f60*/  MOV R5, 0x1 ;  /* 0x0000000100057802 */ /* 0x000fc80000000f00 */
[----:B------:R-:W-:Y:S02]  /*13f70*/  MOV R2, R4 ;  /* 0x0000000400027202 */ /* 0x000fe40000000f00 */
[----:B------:R-:W-:Y:S05]  /*13f80*/  CALL.REL.NOINC `($__internal_94_$__cuda_sm70_shflsync_bfly_p) ;  /* 0x0000009000007944 */ /* 0x000fea0003c00000 */
[----:B------:R-:W-:Y:S01]  /*13f90*/  MOV R3, R5 ;  /* 0x0000000500037202 */ /* 0x000fe20000000f00 */
[----:B------:R-:W-:Y:S05]  /*13fa0*/  BRA `(.L_x_4775) ;  /* 0xffffd12000007947 */ /* 0x000fea000383ffff */
.L_x_4765:
[----:B-1----:R-:W-:Y:S01]  /*13fb0*/  IMAD.MOV.U32 R12, RZ, RZ, R172 ;  /* 0x000000ffff0c7224 */ /* 0x002fe200078e00ac */
[----:B------:R-:W-:Y:S01]  /*13fc0*/  MOV R9, RZ ;  /* 0x000000ff00097202 */ /* 0x000fe20000000f00 */
[----:B------:R-:W-:Y:S01]  /*13fd0*/  IMAD.MOV.U32 R3, RZ, RZ, 0x1f ;  /* 0x0000001fff037424 */ /* 0x000fe200078e00ff */
[----:B---34-:R-:W-:Y:S02]  /*13fe0*/  MOV R2, 0x14000 ;  /* 0x0001400000027802 */ /* 0x018fe40000000f00 */
[----:B--2--5:R-:W-:Y:S05]  /*13ff0*/  CALL.REL.NOINC `($__internal_95_$__cuda_sm70_shflsync_idx_p) ;  /* 0x0000007000007944 */ /* 0x024fea0003c00000 */
[----:B------:R-:W-:Y:S01]  /*14000*/  MOV R0, R9 ;  /* 0x0000000900007202 */ /* 0x000fe20000000f00 */
[----:B------:R-:W-:Y:S05]  /*14010*/  BRA `(.L_x_4776) ;  /* 0xfffffa0000007947 */ /* 0x000fea000383ffff */
        .weak           $__internal_94_$__cuda_sm70_shflsync_bfly_p
        .type           $__internal_94_$__cuda_sm70_shflsync_bfly_p,@function
        .size           $__internal_94_$__cuda_sm70_shflsync_bfly_p,($__internal_95_$__cuda_sm70_shflsync_idx_p - $__internal_94_$__cuda_sm70_shflsync_bfly_p)
$__internal_94_$__cuda_sm70_shflsync_bfly_p:
[----:B------:R-:W-:Y:S04]  /*14020*/  WARPSYNC R6 ;  /* 0x0000000600007348 */ /* 0x000fe80003800000 */
[----:B------:R1:W2:Y:S02]  /*14030*/  SHFL.BFLY PT, R5, R2, R5, R7 ;  /* 0x0c00000502057389 */ /* 0x0002a400000e0007 */
[----:B-1----:R-:W-:-:S02]  /*14040*/  MOV R2, R3 ;  /* 0x0000000300027202 */ /* 0x002fc40000000f00 */
[----:B------:R-:W-:-:S04]  /*14050*/  MOV R3, 0x0 ;  /* 0x0000000000037802 */ /* 0x000fc80000000f00 */
[----:B--2---:R-:W-:Y:S05]  /*14060*/  RET.REL.NODEC R2 `(_ZN7cutlass13device_kernelIN5flash19enable_sm80_to_sm89INS1_16FlashAttnFwdSm80INS1_25CollectiveMainloopFwdSm80ILi8ELi1ELb0EN4cute5tupleIJNS5_1CILi128EEENS7_ILi96EEENS7_ILi256EEEEEELi256ENS_10bfloat16_tEfNS_4arch4Sm80ELb1ELb0ELb0ELb0ELb0ELb0ELb1ELb1EEENS1_21CollectiveEpilogueFwdINS6_IJS8_SA_S9_EEENS6_IJNS7_ILi1EEESI_SI_EEESC_SE_Li256ELb0ELb1ELb1ELb0EEENS1_30DynamicPersistentTileSchedulerILi256ELi256ELb1ELb1ELb0EEEEEEEEEvNT_6ParamsE) ;  /* 0xfffebf9002007950 */ /* 0x004fea0003c3ffff */
        .weak           $__internal_95_$__cuda_sm70_shflsync_idx_p
        .type           $__internal_95_$__cuda_sm70_shflsync_idx_p,@function
        .size           $__internal_95_$__cuda_sm70_shflsync_idx_p,(.L_x_5297 - $__internal_95_$__cuda_sm70_shflsync_idx_p)
$__internal_95_$__cuda_sm70_shflsync_idx_p:
[----:B------:R-:W-:-:S04]  /*14070*/  MOV R13, 0xffffffff ;  /* 0xffffffff000d7802 */ /* 0x000fc80000000f00 */
[----:B------:R-:W-:Y:S04]  /*14080*/  WARPSYNC R13 ;  /* 0x0000000d00007348 */ /* 0x000fe80003800000 */
[----:B------:R1:W2:Y:S02]  /*14090*/  SHFL.IDX PT, R9, R12, R9, R3 ;  /* 0x000000090c097389 */ /* 0x0002a400000e0003 */
[----:B-1----:R-:W-:-:S04]  /*140a0*/  MOV R3, 0x0 ;  /* 0x0000000000037802 */ /* 0x002fc80000000f00 */
[----:B--2---:R-:W-:Y:S05]  /*140b0*/  RET.REL.NODEC R2 `(_ZN7cutlass13device_kernelIN5flash19enable_sm80_to_sm89INS1_16FlashAttnFwdSm80INS1_25CollectiveMainloopFwdSm80ILi8ELi1ELb0EN4cute5tupleIJNS5_1CILi128EEENS7_ILi96EEENS7_ILi256EEEEEELi256ENS_10bfloat16_tEfNS_4arch4Sm80ELb1ELb0ELb0ELb0ELb0ELb0ELb1ELb1EEENS1_21CollectiveEpilogueFwdINS6_IJS8_SA_S9_EEENS6_IJNS7_ILi1EEESI_SI_EEESC_SE_Li256ELb0ELb1ELb1ELb0EEENS1_30DynamicPersistentTileSchedulerILi256ELi256ELb1ELb1ELb0EEEEEEEEEvNT_6ParamsE) ;  /* 0xfffebf4002007950 */ /* 0x004fea0003c3ffff */
.L_x_4777:
        /* <DEDUP_REMOVED lines=12> */
.L_x_5297:


//--------------------- .text._ZN7cutlass13device_kernelIN5flash19enable_sm80_to_sm89INS1_16FlashAttnFwdSm80INS1_25CollectiveMainloopFwdSm80ILi8ELi1ELb0EN4cute5tupleIJNS5_1CILi128EEENS7_ILi64EEENS7_ILi256EEEEEELi256ENS_10bfloat16_tEfNS_4arch4Sm80ELb1ELb0ELb0ELb1ELb0ELb0ELb1ELb1EEENS1_21CollectiveEpilogueFwdINS6_IJS8_SA_S9_EEENS6_IJNS7_ILi1EEESI_SI_EEESC_SE_Li256ELb1ELb1ELb1ELb0EEENS1_36VarlenDynamicPersistentTileSchedulerILi128ELi64ELi256ELi256ELb1ELb1ELb0ELb1ELb1ELb1EEEEEEEEEvNT_6ParamsE --------------------------
	.section	.text._ZN7cutlass13device_kernelIN5flash19enable_sm80_to_sm89INS1_16FlashAttnFwdSm80INS1_25CollectiveMainloopFwdSm80ILi8ELi1ELb0EN4cute5tupleIJNS5_1CILi128EEENS7_ILi64EEENS7_ILi256EEEEEELi256ENS_10bfloat16_tEfNS_4arch4Sm80ELb1ELb0ELb0ELb1ELb0ELb0ELb1ELb1EEENS1_21CollectiveEpilogueFwdINS6_IJS8_SA_S9_EEENS6_IJNS7_ILi1EEESI_SI_EEESC_SE_Li256ELb1ELb1ELb1ELb0EEENS1_36VarlenDynamicPersistentTileSchedulerILi128ELi64ELi256ELi256ELb1ELb1ELb0ELb1ELb1ELb1EEEEEEEEEvNT_6ParamsE,"ax",@progbits
	.sectioninfo	@"SHI_REGISTERS=255"
	.align	128
.text._ZN7cutlass13device_kernelIN5flash19enable_sm80_to_sm89INS1_16FlashAttnFwdSm80INS1_25CollectiveMainloopFwdSm80ILi8ELi1ELb0EN4cute5tupleIJNS5_1CILi128EEENS7_ILi64EEENS7_ILi256EEEEEELi256ENS_10bfloat16_tEfNS_4arch4Sm80ELb1ELb0ELb0ELb1ELb0ELb0ELb1ELb1EEENS1_21CollectiveEpilogueFwdINS6_IJS8_SA_S9_EEENS6_IJNS7_ILi1EEESI_SI_EEESC_SE_Li256ELb1ELb1ELb1ELb0EEENS1_36VarlenDynamicPersistentTileSchedulerILi128ELi64ELi256ELi256ELb1ELb1ELb0ELb1ELb1ELb1EEEEEEEEEvNT_6ParamsE:
        .type           _ZN7cutlass13device_kernelIN5flash19enable_sm80_to_sm89INS1_16FlashAttnFwdSm80INS1_25CollectiveMainloopFwdSm80ILi8ELi1ELb0EN4cute5tupleIJNS5_1CILi128EEENS7_ILi64EEENS7_ILi256EEEEEELi256ENS_10bfloat16_tEfNS_4arch4Sm80ELb1ELb0ELb0ELb1ELb0ELb0ELb1ELb1EEENS1_21CollectiveEpilogueFwdINS6_IJS8_SA_S9_EEENS6_IJNS7_ILi1EEESI_SI_EEESC_SE_Li256ELb1ELb1ELb1ELb0EEENS1_36VarlenDynamicPersistentTileSchedulerILi128ELi64ELi256ELi256ELb1ELb1ELb0ELb1ELb1ELb1EEEEEEEEEvNT_6ParamsE,@function
        .size           _ZN7cutlass13device_kernelIN5flash19enable_sm80_to_sm89INS1_16FlashAttnFwdSm80INS1_25CollectiveMainloopFwdSm80ILi8ELi1ELb0EN4cute5tupleIJNS5_1CILi128EEENS7_ILi64EEENS7_ILi256EEEEEELi256ENS_10bfloat16_tEfNS_4arch4Sm80ELb1ELb0ELb0ELb1ELb0ELb0ELb1ELb1EEENS1_21CollectiveEpilogueFwdINS6_IJS8_SA_S9_EEENS6_IJNS7_ILi1EEESI_SI_EEESC_SE_Li256ELb1ELb1ELb1ELb0EEENS1_36VarlenDynamicPersistentTileSchedulerILi128ELi64ELi256ELi256ELb1ELb1ELb0ELb1ELb1ELb1EEEEEEEEEvNT_6ParamsE,(.L_x_5300 - _ZN7cutlass13device_kernelIN5flash19enable_sm80_to_sm89INS1_16FlashAttnFwdSm80INS1_25CollectiveMainloopFwdSm80ILi8ELi1ELb0EN4cute5tupleIJNS5_1CILi128EEENS7_ILi64EEENS7_ILi256EEEEEELi256ENS_10bfloat16_tEfNS_4arch4Sm80ELb1ELb0ELb0ELb1ELb0ELb0ELb1ELb1EEENS1_21CollectiveEpilogueFwdINS6_IJS8_SA_S9_EEENS6_IJNS7_ILi1EEESI_SI_EEESC_SE_Li256ELb1ELb1ELb1ELb0EEENS1_36VarlenDynamicPersistentTileSchedulerILi128ELi64ELi256ELi256ELb1ELb1ELb0ELb1ELb1ELb1EEEEEEEEEvNT_6ParamsE)
        .other          _ZN7cutlass13device_kernelIN5flash19enable_sm80_to_sm89INS1_16FlashAttnFwdSm80INS1_25CollectiveMainloopFwdSm80ILi8ELi1ELb0EN4cute5tupleIJNS5_1CILi128EEENS7_ILi64EEENS7_ILi256EEEEEELi256ENS_10bfloat16_tEfNS_4arch4Sm80ELb1ELb0ELb0ELb1ELb0ELb0ELb1ELb1EEENS1_21CollectiveEpilogueFwdINS6_IJS8_SA_S9_EEENS6_IJNS7_ILi1EEESI_SI_EEESC_SE_Li256ELb1ELb1ELb1ELb0EEENS1_36VarlenDynamicPersistentTileSchedulerILi128ELi64ELi256ELi256ELb1ELb1ELb0ELb1ELb1ELb1EEEEEEEEEvNT_6ParamsE,@"STO_CUDA_ENTRY STV_DEFAULT"
_ZN7cutlass13device_kernelIN5flash19enable_sm80_to_sm89INS1_16FlashAttnFwdSm80INS1_25CollectiveMainloopFwdSm80ILi8ELi1ELb0EN4cute5tupleIJNS5_1CILi128EEENS7_ILi64EEENS7_ILi256EEEEEELi256ENS_10bfloat16_tEfNS_4arch4Sm80ELb1ELb0ELb0ELb1ELb0ELb0ELb1ELb1EEENS1_21CollectiveEpilogueFwdINS6_IJS8_SA_S9_EEENS6_IJNS7_ILi1EEESI_SI_EEESC_SE_Li256ELb1ELb1ELb1ELb0EEENS1_36VarlenDynamicPersistentTileSchedulerILi128ELi64ELi256ELi256ELb1ELb1ELb0ELb1ELb1ELb1EEEEEEEEEvNT_6ParamsE:
[----:B------:R-:W-:-:S03]  /*0000*/  MOV R1, c[0x0][0x28] ;  /* 0x00000a0000017a02 */ /* 0x000fc60000000f00 */
[----:B------:R-:W1:Y:S01]  /*0010*/  S2R R246, SR_TID.X ;  /* 0x0000000000f67919 */ /* 0x000e620000002100 */
[----:B------:R-:W-:Y:S01]  /*0020*/  IADD3 R1, R1, -0x88, RZ ;  /* 0xffffff7801017810 */ /* 0x000fe20007ffe0ff */
[----:B------:R-:W-:Y:S01]  /*0030*/  ULDC.64 UR6, c[0x0][0x118] ;  /* 0x0000460000067ab9 */ /* 0x000fe20000000a00 */
[----:B------:R-:W-:Y:S01]  /*0040*/  IMAD.MOV.U32 R245, RZ, RZ, RZ ;  /* 0x000000fffff57224 */ /* 0x000fe200078e00ff */
[----:B------:R-:W-:Y:S01]  /*0050*/  MOV R240, 0xffffffff ;  /* 0xffffffff00f07802 */ /* 0x000fe20000000f00 */
[----:B------:R-:W-:Y:S02]  /*0060*/  IMAD.MOV.U32 R244, RZ, RZ, -0x1 ;  /* 0xfffffffffff47424 */ /* 0x000fe400078e00ff */
[----:B------:R-:W-:Y:S01]  /*0070*/  IMAD.MOV.U32 R235, RZ, RZ, -0x1 ;  /* 0xffffffffffeb7424 */ /* 0x000fe200078e00ff */
        /* <DEDUP_REMOVED lines=49> */
.L_x_4783:
[----:B------:R-:W-:-:S04]  /*0390*/  IADD3 R12, R12, 0x1f, RZ ;  /* 0x0000001f0c0c7810 */ /* 0x000fc80007ffe0ff */
[----:B------:R-:W-:-:S13]  /*03a0*/  ISETP.GE.AND P0, PT, R12, c[0x0][0x53c], PT ;  /* 0x00014f000c007a0c */ /* 0x000fda0003f06270 */
[----:B------:R-:W-:Y:S05]  /*03b0*/  @P0 BRA `(.L_x_4780) ;  /* 0x00000af000000947 */ /* 0x000fea0003800000 */
[----:B------:R-:W-:Y:S02]  /*03c0*/  IADD3 R5, R3, R12, RZ ;  /* 0x0000000c03057210 */ /* 0x000fe40007ffe0ff */
[----:B------:R-:W-:Y:S02]  /*03d0*/  MOV R15, RZ ;  /* 0x000000ff000f7202 */ /* 0x000fe40000000f00 */
[----:B------:R-:W-:Y:S02]  /*03e0*/  ISETP.GE.OR P0, PT, R5, c[0x0][0x53c], !P6 ;  /* 0x00014f0005007a0c */ /* 0x000fe40007706670 */
[----:B------:R-:W-:-:S11]  /*03f0*/  MOV R10, RZ ;  /* 0x000000ff000a7202 */ /* 0x000fd60000000f00 */
        /* <DEDUP_REMOVED lines=9> */
.L_x_4880:
        /* <DEDUP_REMOVED lines=16> */
.L_x_4881:
[----:B---3--:R-:W-:-:S05]  /*0590*/  IMAD R5, R5, c[0x0][0x538], RZ ;  /* 0x00014e0005057a24 */ /* 0x008fca00078e02ff */
[----:B------:R-:W-:-:S04]  /*05a0*/  IADD3 R2, R5, R2, RZ ;  /* 0x0000000205027210 */ /* 0x000fc80007ffe0ff */
[----:B------:R-:W-:-:S13]  /*05b0*/  ISETP.GT.AND P0, PT, R2, UR4, PT ;  /* 0x0000000402007c0c */ /* 0x000fda000bf04270 */
[----:B-12---:R-:W-:Y:S05]  /*05c0*/  @!P0 BRA `(.L_x_4783) ;  /* 0xfffffdc000008947 */ /* 0x006fea000383ffff */
.L_x_4779:
[----:B--2---:R-:W-:-:S05]  /*05d0*/  IADD3 R236, -R5, R2, RZ ;  /* 0x0000000205ec7210 */ /* 0x004fca0007ffe1ff */
[----:B------:R-:W-:-:S05]  /*05e0*/  IMAD R0, R13, c[0x0][0x538], R236 ;  /* 0x00014e000d007a24 */ /* 0x000fca00078e02ec */
[----:B------:R-:W-:Y:S01]  /*05f0*/  ISETP.GT.AND P0, PT, R0, UR4, PT ;  /* 0x0000000400007c0c */ /* 0x000fe2000bf04270 */
[----:B------:R-:W-:-:S12]  /*0600*/  BRA.DIV ~URZ, `(.L_x_4784) ;  /* 0x000129c27f007947 */ /* 0x000fd8000b800000 */
[----:B------:R-:W-:-:S04]  /*0610*/  VOTE.ANY R11, PT, !P0 ;  /* 0x00000000000b7806 */ /* 0x000fc800040e0100 */
.L_x_4882:
[----:B------:R-:W1:Y:S02]  /*0620*/  POPC R4, R11 ;  /* 0x0000000b00047309 */ /* 0x000e640000000000 */
[----:B-1----:R-:W-:Y:S01]  /*0630*/  IADD3 R239, R4, R12, RZ ;  /* 0x0000000c04ef7210 */ /* 0x002fe20007ffe0ff */
[----:B------:R-:W-:Y:S05]  /*0640*/  BRA.DIV ~URZ, `(.L_x_4785) ;  /* 0x000129c27f007947 */ /* 0x000fea000b800000 */
[----:B------:R1:W2:Y:S01]  /*0650*/  SHFL.IDX PT, R15, R15, R4, 0x1f ;  /* 0x00001f040f0f7589 */ /* 0x0002a200000e0000 */
[----:B------:R-:W-:-:S03]  /*0660*/  MOV R17, RZ ;  /* 0x000000ff00117202 */ /* 0x000fc60000000f00 */
[----:B------:R1:W3:Y:S04]  /*0670*/  SHFL.IDX PT, R10, R10, R4, 0x1f ;  /* 0x00001f040a0a7589 */ /* 0x0002e800000e0000 */
.L_x_4883:
[----:B------:R-:W-:Y:S01]  /*0680*/  ISETP.NE.AND P0, PT, R11, RZ, PT ;  /* 0x000000ff0b00720c */ /* 0x000fe20003f05270 */
[----:B------:R-:W-:-:S12]  /*0690*/  BSSY B0, `(.L_x_4786) ;  /* 0x0000005000007945 */ /* 0x000fd80003800000 */
[----:B------:R-:W-:Y:S05]  /*06a0*/  @!P0 BRA `(.L_x_4787) ;  /* 0x0000003000008947 */ /* 0x000fea0003800000 */
[----:B-1----:R-:W-:Y:S01]  /*06b0*/  IADD3 R4, R4, -0x1, RZ ;  /* 0xffffffff04047810 */ /* 0x002fe20007ffe0ff */
[----:B------:R-:W-:Y:S05]  /*06c0*/  BRA.DIV ~URZ, `(.L_x_4788) ;  /* 0x00012a027f007947 */ /* 0x000fea000b800000 */
[----:B------:R1:W4:Y:S02]  /*06d0*/  SHFL.IDX PT, R17, R13, R4, 0x1f ;  /* 0x00001f040d117589 */ /* 0x00032400000e0000 */
.L_x_4787:
[----:B------:R-:W-:Y:S05]  /*06e0*/  BSYNC B0 ;  /* 0x0000000000007941 */ /* 0x000fea0003800000 */
.L_x_4786:
[----:B---3--:R-:W-:Y:S01]  /*06f0*/  ISETP.NE.AND P0, PT, R10, 0x1, PT ;  /* 0x000000010a00780c */ /* 0x008fe20003f05270 */
[----:B----4-:R-:W-:Y:S01]  /*0700*/  IMAD R236, R17, c[0x0][0x538], R236 ;  /* 0x00014e0011ec7a24 */ /* 0x010fe200078e02ec */
[----:B------:R-:W-:Y:S04]  /*0710*/  BSSY B0, `(.L_x_4789) ;  /* 0x0000076000007945 */ /* 0x000fe80003800000 */
[----:B-1----:R-:W-:-:S07]  /*0720*/  IADD3 R4, -R236, UR4, RZ ;  /* 0x00000004ec047c10 */ /* 0x002fce000fffe1ff */
[----:B------:R-:W-:Y:S05]  /*0730*/  @!P0 BRA `(.L_x_4790) ;  /* 0x0000037000008947 */ /* 0x000fea0003800000 */
[-C--:B--2---:R-:W-:Y:S02]  /*0740*/  IABS R6, R15.reuse ;  /* 0x0000000f00067213 */ /* 0x084fe40000000000 */
[----:B------:R-:W-:Y:S02]  /*0750*/  IABS R7, R10 ;  /* 0x0000000a00077213 */ /* 0x000fe40000000000 */
[----:B------:R-:W1:Y:S01]  /*0760*/  I2F.RP R12, R6 ;  /* 0x00000006000c7306 */ /* 0x000e620000209400 */
[----:B------:R-:W-:Y:S02]  /*0770*/  IABS R2, R4 ;  /* 0x0000000400027213 */ /* 0x000fe40000000000 */
[----:B------:R-:W-:-:S05]  /*0780*/  IABS R0, R15 ;  /* 0x0000000f00007213 */ /* 0x000fca0000000000 */
[----:B------:R-:W-:Y:S01]  /*0790*/  I2F.RP R11, R7 ;  /* 0x00000007000b7306 */ /* 0x000fe20000209400 */
[----:B------:R-:W-:-:S07]  /*07a0*/  IMAD.MOV R0, RZ, RZ, -R0 ;  /* 0x000000ffff007224 */ /* 0x000fce00078e0a00 */
[----:B-1----:R-:W1:Y:S02]  /*07b0*/  MUFU.RCP R8, R12 ;  /* 0x0000000c00087308 */ /* 0x002e640000001000 */
[----:B-1----:R-:W-:-:S06]  /*07c0*/  IADD3 R8, R8, 0xffffffe, RZ ;  /* 0x0ffffffe08087810 */ /* 0x002fcc0007ffe0ff */
[----:B------:R-:W1:Y:S02]  /*07d0*/  F2I.FTZ.U32.TRUNC.NTZ R9, R8 ;  /* 0x0000000800097305 */ /* 0x000e64000021f000 */
[----:B-1----:R-:W-:Y:S02]  /*07e0*/  IMAD.MOV R5, RZ, RZ, -R9 ;  /* 0x000000ffff057224 */ /* 0x002fe400078e0a09 */
[----:B------:R-:W-:Y:S02]  /*07f0*/  IMAD.MOV.U32 R8, RZ, RZ, RZ ;  /* 0x000000ffff087224 */ /* 0x000fe400078e00ff */
[----:B------:R-:W-:-:S04]  /*0800*/  IMAD R5, R5, R6, RZ ;  /* 0x0000000605057224 */ /* 0x000fc800078e02ff */
[----:B------:R-:W-:Y:S02]  /*0810*/  IMAD.HI.U32 R5, R9, R5, R8 ;  /* 0x0000000509057227 */ /* 0x000fe400078e0008 */
[----:B------:R-:W1:Y:S04]  /*0820*/  MUFU.RCP R8, R11 ;  /* 0x0000000b00087308 */ /* 0x000e680000001000 */
[----:B------:R-:W-:-:S04]  /*0830*/  IMAD.HI.U32 R5, R5, R2, RZ ;  /* 0x0000000205057227 */ /* 0x000fc800078e00ff */
[----:B------:R-:W-:Y:S01]  /*0840*/  IMAD R9, R5, R0, R2 ;  /* 0x0000000005097224 */ /* 0x000fe200078e0202 */
[----:B------:R-:W-:-:S04]  /*0850*/  LOP3.LUT R0, R4, R15, RZ, 0x3c, !PT ;  /* 0x0000000f04007212 */ /* 0x000fc800078e3cff */
[----:B------:R-:W-:Y:S02]  /*0860*/  ISETP.GT.U32.AND P1, PT, R6, R9, PT ;  /* 0x000000090600720c */ /* 0x000fe40003f24070 */
[----:B------:R-:W-:Y:S02]  /*0870*/  ISETP.GE.AND P0, PT, R0, RZ, PT ;  /* 0x000000ff0000720c */ /* 0x000fe40003f06270 */
[----:B-1----:R-:W-:Y:S02]  /*0880*/  IADD3 R8, R8, 0xffffffe, RZ ;  /* 0x0ffffffe08087810 */ /* 0x002fe40007ffe0ff */
[----:B------:R-:W-:-:S05]  /*0890*/  IABS R0, R10 ;  /* 0x0000000a00007213 */ /* 0x000fca0000000000 */
[----:B------:R-:W-:Y:S02]  /*08a0*/  IMAD.MOV R0, RZ, RZ, -R0 ;  /* 0x000000ffff007224 */ /* 0x000fe400078e0a00 */
[----:B------:R-:W-:Y:S01]  /*08b0*/  @!P1 IMAD.IADD R9, R9, 0x1, -R6 ;  /* 0x0000000109099824 */ /* 0x000fe200078e0a06 */
[----:B------:R-:W-:Y:S02]  /*08c0*/  @!P1 IADD3 R5, R5, 0x1, RZ ;  /* 0x0000000105059810 */ /* 0x000fe40007ffe0ff */
[----:B------:R-:W-:Y:S02]  /*08d0*/  ISETP.NE.AND P1, PT, R15, RZ, PT ;  /* 0x000000ff0f00720c */ /* 0x000fe40003f25270 */
[----:B------:R-:W-:Y:S02]  /*08e0*/  ISETP.GE.U32.AND P2, PT, R9, R6, PT ;  /* 0x000000060900720c */ /* 0x000fe40003f46070 */
[----:B------:R-:W1:Y:S11]  /*08f0*/  F2I.FTZ.U32.TRUNC.NTZ R9, R8 ;  /* 0x0000000800097305 */ /* 0x000e76000021f000 */
[----:B------:R-:W-:Y:S01]  /*0900*/  @P2 IADD3 R5, R5, 0x1, RZ ;  /* 0x0000000105052810 */ /* 0x000fe20007ffe0ff */
[----:B-1----:R-:W-:-:S04]  /*0910*/  IMAD.MOV R6, RZ, RZ, -R9 ;  /* 0x000000ffff067224 */ /* 0x002fc800078e0a09 */
[----:B------:R-:W-:Y:S01]  /*0920*/  @!P0 IMAD.MOV R5, RZ, RZ, -R5 ;  /* 0x000000ffff058224 */ /* 0x000fe200078e0a05 */
[----:B------:R-:W-:Y:S01]  /*0930*/  @!P1 LOP3.LUT R5, RZ, R15, RZ, 0x33, !PT ;  /* 0x0000000fff059212 */ /* 0x000fe200078e33ff */
[----:B------:R-:W-:Y:S02]  /*0940*/  IMAD R6, R6, R7, RZ ;  /* 0x0000000706067224 */ /* 0x000fe400078e02ff */
[----:B------:R-:W-:Y:S01]  /*0950*/  IMAD.MOV.U32 R8, RZ, RZ, RZ ;  /* 0x000000ffff087224 */ /* 0x000fe200078e00ff */
[----:B------:R-:W-:-:S03]  /*0960*/  IABS R2, R5 ;  /* 0x0000000500027213 */ /* 0x000fc60000000000 */
[----:B------:R-:W-:-:S06]  /*0970*/  IMAD.HI.U32 R6, R9, R6, R8 ;  /* 0x0000000609067227 */ /* 0x000fcc00078e0008 */
[----:B------:R-:W-:-:S04]  /*0980*/  IMAD.HI.U32 R9, R6, R2, RZ ;  /* 0x0000000206097227 */ /* 0x000fc800078e00ff */
[----:B------:R-:W-:Y:S02]  /*0990*/  IMAD R0, R9, R0, R2 ;  /* 0x0000000009007224 */ /* 0x000fe400078e0202 */
[----:B------:R-:W-:-:S03]  /*09a0*/  IMAD.MOV R2, RZ, RZ, -R5 ;  /* 0x000000ffff027224 */ /* 0x000fc600078e0a05 */
[----:B------:R-:W-:Y:S01]  /*09b0*/  ISETP.GT.U32.AND P1, PT, R7, R0, PT ;  /* 0x000000000700720c */ /* 0x000fe20003f24070 */
[----:B------:R-:W-:-:S12]  /*09c0*/  IMAD R11, R15, R2, R4 ;  /* 0x000000020f0b7224 */ /* 0x000fd800078e0204 */
        /* <DEDUP_REMOVED lines=9> */
[--C-:B------:R-:W-:Y:S02]  /*0a60*/  IMAD.MOV R0, RZ, RZ, -R9.reuse ;  /* 0x000000ffff007224 */ /* 0x100fe400078e0a09 */
[C---:B------:R-:W-:Y:S02]  /*0a70*/  IMAD R9, R10.reuse, 0x1000000, R9 ;  /* 0x010000000a097824 */ /* 0x040fe400078e0209 */
[----:B------:R-:W-:-:S04]  /*0a80*/  IMAD R0, R10, R0, R5 ;  /* 0x000000000a007224 */ /* 0x000fc800078e0205 */
[----:B------:R-:W-:Y:S01]  /*0a90*/  IMAD R238, R0, 0x10000, R9 ;  /* 0x0001000000ee7824 */ /* 0x000fe200078e0209 */
[----:B------:R-:W-:Y:S05]  /*0aa0*/  BRA `(.L_x_4791) ;  /* 0x000003c000007947 */ /* 0x000fea0003800000 */
.L_x_4790:
[----:B------:R-:W-:-:S04]  /*0ab0*/  IMAD.MOV.U32 R0, RZ, RZ, 0x4 ;  /* 0x00000004ff007424 */ /* 0x000fc800078e00ff */
[----:B------:R-:W-:-:S05]  /*0ac0*/  IMAD.WIDE R12, R239, R0, c[0x0][0x590] ;  /* 0x00016400ef0c7625 */ /* 0x000fca00078e0200 */
[----:B------:R-:W3:Y:S01]  /*0ad0*/  LDG.E R6, [R12.64] ;  /* 0x000000060c067981 */ /* 0x000ee2000c1e1900 */
[----:B------:R-:W-:Y:S01]  /*0ae0*/  IABS R2, R4 ;  /* 0x0000000400027213 */ /* 0x000fe20000000000 */
[----:B--23--:R-:W-:-:S05]  /*0af0*/  IMAD R5, R6, R15, RZ ;  /* 0x0000000f06057224 */ /* 0x00cfca00078e02ff */
[-C--:B------:R-:W-:Y:S02]  /*0b00*/  IABS R8, R5.reuse ;  /* 0x0000000500087213 */ /* 0x080fe40000000000 */
[----:B------:R-:W-:Y:S02]  /*0b10*/  IABS R0, R5 ;  /* 0x0000000500007213 */ /* 0x000fe40000000000 */
[----:B------:R-:W1:Y:S03]  /*0b20*/  I2F.RP R9, R8 ;  /* 0x0000000800097306 */ /* 0x000e660000209400 */
[----:B------:R-:W-:-:S05]  /*0b30*/  IMAD.MOV R0, RZ, RZ, -R0 ;  /* 0x000000ffff007224 */ /* 0x000fca00078e0a00 */
[----:B-1----:R-:W1:Y:S02]  /*0b40*/  MUFU.RCP R10, R9 ;  /* 0x00000009000a7308 */ /* 0x002e640000001000 */
[----:B-1----:R-:W-:-:S06]  /*0b50*/  IADD3 R10, R10, 0xffffffe, RZ ;  /* 0x0ffffffe0a0a7810 */ /* 0x002fcc0007ffe0ff */
[----:B------:R-:W1:Y:S02]  /*0b60*/  F2I.FTZ.U32.TRUNC.NTZ R11, R10 ;  /* 0x0000000a000b7305 */ /* 0x000e64000021f000 */
[----:B-1----:R-:W-:Y:S02]  /*0b70*/  IMAD.MOV R7, RZ, RZ, -R11 ;  /* 0x000000ffff077224 */ /* 0x002fe400078e0a0b */
[----:B------:R-:W-:Y:S02]  /*0b80*/  IMAD.MOV.U32 R10, RZ, RZ, RZ ;  /* 0x000000ffff0a7224 */ /* 0x000fe400078e00ff */
[----:B------:R-:W-:-:S04]  /*0b90*/  IMAD R7, R7, R8, RZ ;  /* 0x0000000807077224 */ /* 0x000fc800078e02ff */
[----:B------:R-:W-:-:S06]  /*0ba0*/  IMAD.HI.U32 R7, R11, R7, R10 ;  /* 0x000000070b077227 */ /* 0x000fcc00078e000a */
[----:B------:R-:W-:-:S04]  /*0bb0*/  IMAD.HI.U32 R11, R7, R2, RZ ;  /* 0x00000002070b7227 */ /* 0x000fc800078e00ff */
[----:B------:R-:W-:Y:S01]  /*0bc0*/  IMAD R7, R11, R0, R2 ;  /* 0x000000000b077224 */ /* 0x000fe200078e0202 */
[----:B------:R-:W-:-:S04]  /*0bd0*/  LOP3.LUT R0, R4, R5, RZ, 0x3c, !PT ;  /* 0x0000000504007212 */ /* 0x000fc800078e3cff */
[----:B------:R-:W-:Y:S02]  /*0be0*/  ISETP.GT.U32.AND P1, PT, R8, R7, PT ;  /* 0x000000070800720c */ /* 0x000fe40003f24070 */
[----:B------:R-:W-:-:S11]  /*0bf0*/  ISETP.GE.AND P0, PT, R0, RZ, PT ;  /* 0x000000ff0000720c */ /* 0x000fd60003f06270 */
[----:B------:R-:W-:Y:S01]  /*0c00*/  @!P1 IMAD.IADD R7, R7, 0x1, -R8 ;  /* 0x0000000107079824 */ /* 0x000fe200078e0a08 */
[----:B------:R-:W-:Y:S02]  /*0c10*/  @!P1 IADD3 R11, R11, 0x1, RZ ;  /* 0x000000010b0b9810 */ /* 0x000fe40007ffe0ff */
[----:B------:R-:W-:Y:S02]  /*0c20*/  ISETP.NE.AND P1, PT, R5, RZ, PT ;  /* 0x000000ff0500720c */ /* 0x000fe40003f25270 */
[----:B------:R-:W-:-:S13]  /*0c30*/  ISETP.GE.U32.AND P2, PT, R7, R8, PT ;  /* 0x000000080700720c */ /* 0x000fda0003f46070 */
[----:B------:R-:W-:-:S05]  /*0c40*/  @P2 IADD3 R11, R11, 0x1, RZ ;  /* 0x000000010b0b2810 */ /* 0x000fca0007ffe0ff */
[----:B------:R-:W-:Y:S01]  /*0c50*/  @!P0 IMAD.MOV R11, RZ, RZ, -R11 ;  /* 0x000000ffff0b8224 */ /* 0x000fe200078e0a0b */
[----:B------:R-:W-:-:S05]  /*0c60*/  @!P1 LOP3.LUT R11, RZ, R5, RZ, 0x33, !PT ;  /* 0x00000005ff0b9212 */ /* 0x000fca00078e33ff */
[----:B------:R-:W-:Y:S02]  /*0c70*/  IMAD R0, R6, R11, RZ ;  /* 0x0000000b06007224 */ /* 0x000fe400078e02ff */
[----:B------:R-:W-:-:S03]  /*0c80*/  IMAD.MOV R8, RZ, RZ, -R11 ;  /* 0x000000ffff087224 */ /* 0x000fc600078e0a0b */
[----:B------:R-:W-:Y:S01]  /*0c90*/  IADD3 R7, -R0, c[0x0][0x538], RZ ;  /* 0x00014e0000077a10 */ /* 0x000fe20007ffe1ff */
[----:B------:R-:W-:Y:S02]  /*0ca0*/  IMAD R5, R5, R8, R4 ;  /* 0x0000000805057224 */ /* 0x000fe400078e0204 */
[----:B------:R-:W-:Y:S01]  /*0cb0*/  IMAD.MOV.U32 R8, RZ, RZ, RZ ;  /* 0x000000ffff087224 */ /* 0x000fe200078e00ff */
[----:B------:R-:W-:Y:S02]  /*0cc0*/  IMNMX R6, R6, R7, PT ;  /* 0x0000000706067217 */ /* 0x000fe40003800200 */
[----:B------:R-:W-:Y:S02]  /*0cd0*/  IABS R4, R5 ;  /* 0x0000000500047213 */ /* 0x000fe40000000000 */
[----:B------:R-:W-:Y:S01]  /*0ce0*/  IABS R7, R6 ;  /* 0x0000000600077213 */ /* 0x000fe20000000000 */
[----:B------:R-:W-:Y:S01]  /*0cf0*/  IMAD.MOV R238, RZ, RZ, -R6 ;  /* 0x000000ffffee7224 */ /* 0x000fe200078e0a06 */
[----:B------:R-:W-:-:S02]  /*0d00*/  IADD3 R0, R0, 0x1000000, R5 ;  /* 0x0100000000007810 */ /* 0x000fc40007ffe005 */
[----:B------:R-:W1:Y:S08]  /*0d10*/  I2F.RP R10, R7 ;  /* 0x00000007000a7306 */ /* 0x000e700000209400 */
[----:B-1----:R-:W1:Y:S02]  /*0d20*/  MUFU.RCP R9, R10 ;  /* 0x0000000a00097308 */ /* 0x002e640000001000 */
[----:B-1----:R-:W-:-:S06]  /*0d30*/  IADD3 R9, R9, 0xffffffe, RZ ;  /* 0x0ffffffe09097810 */ /* 0x002fcc0007ffe0ff */
[----:B------:R-:W1:Y:S02]  /*0d40*/  F2I.FTZ.U32.TRUNC.NTZ R9, R9 ;  /* 0x0000000900097305 */ /* 0x000e64000021f000 */
[----:B-1----:R-:W-:-:S04]  /*0d50*/  IMAD.MOV R2, RZ, RZ, -R9 ;  /* 0x000000ffff027224 */ /* 0x002fc800078e0a09 */
[----:B------:R-:W-:Y:S01]  /*0d60*/  IMAD R11, R2, R7, RZ ;  /* 0x00000007020b7224 */ /* 0x000fe200078e02ff */
[----:B------:R-:W-:-:S03]  /*0d70*/  IABS R2, R6 ;  /* 0x0000000600027213 */ /* 0x000fc60000000000 */
        /* <DEDUP_REMOVED lines=14> */
[----:B------:R-:W-:Y:S02]  /*0e60*/  IMAD R238, R11, R238, R0 ;  /* 0x000000ee0bee7224 */ /* 0x000fe400078e0200 */
.L_x_4791:
[----:B------:R-:W-:Y:S05]  /*0e70*/  BSYNC B0 ;  /* 0x0000000000007941 */ /* 0x000fea0003800000 */
.L_x_4789:
[----:B------:R-:W-:-:S04]  /*0e80*/  LOP3.LUT R0, RZ, R11, RZ, 0x33, !PT ;  /* 0x0000000bff007212 */ /* 0x000fc800078e33ff */
[----:B------:R-:W-:Y:S01]  /*0e90*/  IADD3 R237, R0, R15, RZ ;  /* 0x0000000f00ed7210 */ /* 0x000fe20007ffe0ff */
[----:B------:R-:W-:Y:S05]  /*0ea0*/  BRA `(.L_x_4792) ;  /* 0x0000004000007947 */ /* 0x000fea0003800000 */
.L_x_4780:
[----:B--2---:R-:W-:Y:S01]  /*0eb0*/  IMAD.MOV.U32 R237, RZ, RZ, RZ ;  /* 0x000000ffffed7224 */ /* 0x004fe200078e00ff */
[----:B------:R-:W-:Y:S01]  /*0ec0*/  MOV R238, RZ ;  /* 0x000000ff00ee7202 */ /* 0x000fe20000000f00 */
[----:B------:R-:W-:Y:S01]  /*0ed0*/  IMAD.U32 R236, RZ, RZ, UR4 ;  /* 0x00000004ffec7e24 */ /* 0x000fe2000f8e00ff */
[----:B------:R-:W-:Y:S02]  /*0ee0*/  MOV R239, c[0x0][0x53c] ;  /* 0x00014f0000ef7a02 */ /* 0x000fe40000000f00 */
.L_x_4792:
[----:B------:R-:W-:Y:S01]  /*0ef0*/  ISETP.NE.AND P0, PT, R3, RZ, PT ;  /* 0x000000ff0300720c */ /* 0x000fe20003f05270 */
[----:B------:R-:W-:-:S12]  /*0f00*/  WARPSYNC 0xffffffff ;  /* 0xffffffff00007948 */ /* 0x000fd80003800000 */
[----:B------:R1:W-:Y:S04]  /*0f10*/  @!P0 STS.128 [0x20100], R236 ;  /* 0x020100ecff008388 */ /* 0x0003e80000000c00 */
[----:B------:R-:W-:Y:S06]  /*0f20*/  BAR.ARV 0x5, 0x100 ;  /* 0x0144000000007b1d */ /* 0x000fec0000002000 */
.L_x_4778:
[----:B-12---:R-:W-:-:S13]  /*0f30*/  ISETP.GE.AND P0, PT, R239, c[0x0][0x53c], PT ;  /* 0x00014f00ef007a0c */ /* 0x006fda0003f06270 */
[----:B------:R-:W-:Y:S05]  /*0f40*/  @P0 EXIT ;  /* 0x000000000000094d */ /* 0x000fea0003800000 */
[----:B------:R-:W-:-:S04]  /*0f50*/  SHF.R.S32.HI R11, RZ, 0x1f, R246 ;  /* 0x0000001fff0b7819 */ /* 0x000fc800000114f6 */
[CC--:B------:R-:W-:Y:S02]  /*0f60*/  LEA.HI R9, R11.reuse, R246.reuse, RZ, 0x4 ;  /* 0x000000f60b097211 */ /* 0x0c0fe400078f20ff */
[----:B------:R-:W-:Y:S02]  /*0f70*/  LEA.HI R2, R11, R246, RZ, 0x3 ;  /* 0x000000f60b027211 */ /* 0x000fe400078f18ff */
[----:B------:R-:W-:Y:S02]  /*0f80*/  SHF.R.S32.HI R0, RZ, 0x4, R9 ;  /* 0x00000004ff007819 */ /* 0x000fe40000011409 */
[----:B------:R-:W-:Y:S02]  /*0f90*/  LOP3.LUT R5, R2, 0xfffffff8, RZ, 0xc0, !PT ;  /* 0xfffffff802057812 */ /* 0x000fe400078ec0ff */
[----:B------:R-:W-:Y:S02]  /*0fa0*/  SHF.R.S32.HI R18, RZ, 0x3, R2 ;  /* 0x00000003ff127819 */ /* 0x000fe40000011402 */
[C---:B------:R-:W-:Y:S01]  /*0fb0*/  LEA.HI R4, R9.reuse, R0, RZ, 0x1 ;  /* 0x0000000009047211 */ /* 0x040fe200078f08ff */
[----:B------:R-:W-:Y:S01]  /*0fc0*/  IMAD.IADD R5, R246, 0x1, -R5 ;  /* 0x00000001f6057824 */ /* 0x000fe200078e0a05 */
[----:B------:R-:W-:Y:S01]  /*0fd0*/  LOP3.LUT R9, R9, 0xfffffff0, RZ, 0xc0, !PT ;  /* 0xfffffff009097812 */ /* 0x000fe200078ec0ff */
[----:B------:R-:W-:Y:S01]  /*0fe0*/  IMAD.SHL.U32 R249, R18, 0x40, RZ ;  /* 0x0000004012f97824 */ /* 0x000fe200078e00ff */
[----:B------:R-:W-:Y:S01]  /*0ff0*/  LOP3.LUT R4, R4, 0xfffffffe, RZ, 0xc0, !PT ;  /* 0xfffffffe04047812 */ /* 0x000fe200078ec0ff */
[----:B------:R-:W-:Y:S01]  /*1000*/  IMAD.SHL.U32 R16, R5, 0x8, RZ ;  /* 0x0000000805107824 */ /* 0x000fe200078e00ff */
[-C--:B------:R-:W-:Y:S01]  /*1010*/  LEA.HI R7, R11, R246.reuse, RZ, 0x2 ;  /* 0x000000f60b077211 */ /* 0x080fe200078f10ff */
[----:B------:R-:W-:Y:S01]  /*1020*/  IMAD.IADD R9, R246, 0x1, -R9 ;  /* 0x00000001f6097824 */ /* 0x000fe200078e0a09 */
[----:B------:R-:W-:Y:S01]  /*1030*/  LOP3.LUT R249, R249, 0x1c0, RZ, 0xc0, !PT ;  /* 0x000001c0f9f97812 */ /* 0x000fe200078ec0ff */
[----:B------:R-:W-:Y:S01]  /*1040*/  IMAD.IADD R4, R0, 0x1, -R4 ;  /* 0x0000000100047824 */ /* 0x000fe200078e0a04 */
[----:B------:R-:W-:Y:S01]  /*1050*/  LEA.HI R12, R11, R246, RZ, 0x5 ;  /* 0x000000f60b0c7211 */ /* 0x000fe200078f28ff */
[----:B------:R-:W-:Y:S01]  /*1060*/  IMAD.SHL.U32 R3, R5, 0x40, RZ ;  /* 0x0000004005037824 */ /* 0x000fe200078e00ff */
[----:B------:R-:W-:-:S02]  /*1070*/  SHF.R.S32.HI R10, RZ, 0x1f, R9 ;  /* 0x0000001fff0a7819 */ /* 0x000fc40000011409 */
[----:B------:R-:W-:Y:S02]  /*1080*/  LOP3.LUT R0, R249, 0x38, R16, 0xf8, !PT ;  /* 0x00000038f9007812 */ /* 0x000fe400078ef810 */
[----:B------:R-:W-:Y:S02]  /*1090*/  SHF.R.U32.HI R249, RZ, 0x3, R249 ;  /* 0x00000003fff97819 */ /* 0x000fe400000116f9 */
[----:B------:R-:W-:Y:S02]  /*10a0*/  LEA.HI R10, R10, R9, RZ, 0x3 ;  /* 0x000000090a0a7211 */ /* 0x000fe400078f18ff */
[----:B------:R-:W-:Y:S02]  /*10b0*/  LOP3.LUT R249, R0, R249, RZ, 0x3c, !PT ;  /* 0x000000f900f97212 */ /* 0x000fe400078e3cff */
[C---:B------:R-:W-:Y:S01]  /*10c0*/  LOP3.LUT R6, R10.reuse, 0xfffffff8, RZ, 0xc0, !PT ;  /* 0xfffffff80a067812 */ /* 0x040fe200078ec0ff */
[----:B------:R-:W-:Y:S01]  /*10d0*/  IMAD.SHL.U32 R10, R10, 0x40, RZ ;  /* 0x000000400a0a7824 */ /* 0x000fe200078e00ff */
[----:B------:R-:W-:-:S02]  /*10e0*/  LEA.HI R0, R11, R246, RZ, 0x6 ;  /* 0x000000f60b007211 */ /* 0x000fc400078f30ff */
[--C-:B------:R-:W-:Y:S01]  /*10f0*/  SHF.R.S32.HI R13, RZ, 0x2, R7.reuse ;  /* 0x00000002ff0d7819 */ /* 0x100fe20000011407 */
[----:B------:R-:W-:Y:S01]  /*1100*/  IMAD.IADD R6, R9, 0x1, -R6 ;  /* 0x0000000109067824 */ /* 0x000fe200078e0a06 */
[----:B------:R-:W-:Y:S01]  /*1110*/  SHF.R.S32.HI R8, RZ, 0x1f, R7 ;  /* 0x0000001fff087819 */ /* 0x000fe20000011407 */
[----:B------:R-:W-:Y:S01]  /*1120*/  IMAD.SHL.U32 R0, R0, 0x8, RZ ;  /* 0x0000000800007824 */ /* 0x000fe200078e00ff */
[----:B------:R-:W-:Y:S02]  /*1130*/  LOP3.LUT R11, R12, 0xffffffe0, RZ, 0xc0, !PT ;  /* 0xffffffe00c0b7812 */ /* 0x000fe400078ec0ff */
[----:B------:R-:W-:Y:S02]  /*1140*/  LEA.HI R8, R8, R13, RZ, 0x3 ;  /* 0x0000000d08087211 */ /* 0x000fe400078f18ff */
[--C-:B------:R-:W-:Y:S01]  /*1150*/  SHF.R.S32.HI R9, RZ, 0x5, R12.reuse ;  /* 0x00000005ff097819 */ /* 0x100fe2000001140c */
[----:B------:R-:W-:Y:S01]  /*1160*/  IMAD.IADD R15, R246, 0x1, -R11 ;  /* 0x00000001f60f7824 */ /* 0x000fe200078e0a0b */
[----:B------:R-:W-:Y:S01]  /*1170*/  SHF.R.S32.HI R12, RZ, 0x1f, R12 ;  /* 0x0000001fff0c7819 */ /* 0x000fe2000001140c */
[----:B------:R-:W-:Y:S01]  /*1180*/  IMAD.SHL.U32 R11, R4, 0x8, RZ ;  /* 0x00000008040b7824 */ /* 0x000fe200078e00ff */
[----:B------:R-:W-:-:S02]  /*1190*/  LOP3.LUT R8, R8, 0xfffffff8, RZ, 0xc0, !PT ;  /* 0xfffffff808087812 */ /* 0x000fc400078ec0ff */
[----:B------:R-:W-:Y:S02]  /*11a0*/  LOP3.LUT R3, R3, 0x1c0, RZ, 0xc0, !PT ;  /* 0x000001c003037812 */ /* 0x000fe400078ec0ff */
[----:B------:R-:W-:Y:S01]  /*11b0*/  LEA.HI R12, R12, R9, RZ, 0x3 ;  /* 0x000000090c0c7211 */ /* 0x000fe200078f18ff */
[----:B------:R-:W-:Y:S01]  /*11c0*/  IMAD.IADD R8, R13, 0x1, -R8 ;  /* 0x000000010d087824 */ /* 0x000fe200078e0a08 */
[----:B------:R-:W-:Y:S02]  /*11d0*/  SHF.R.S32.HI R251, RZ, 0x1f, R15 ;  /* 0x0000001ffffb7819 */ /* 0x000fe4000001140f */
[----:B------:R-:W-:Y:S02]  /*11e0*/  LOP3.LUT R7, R7, 0xfffffffc, RZ, 0xc0, !PT ;  /* 0xfffffffc07077812 */ /* 0x000fe400078ec0ff */
[----:B------:R-:W-:Y:S02]  /*11f0*/  LOP3.LUT R2, R3, 0x8, R2, 0xf8, !PT ;  /* 0x0000000803027812 */ /* 0x000fe400078ef802 */
[----:B------:R-:W-:-:S02]  /*1200*/  LOP3.LUT R12, R12, 0xffffff8, RZ, 0xc0, !PT ;  /* 0x0ffffff80c0c7812 */ /* 0x000fc400078ec0ff */
[----:B------:R-:W-:Y:S02]  /*1210*/  LEA.HI R251, R251, R15, RZ, 0x2 ;  /* 0x0000000ffbfb7211 */ /* 0x000fe400078f10ff */
[----:B------:R-:W-:Y:S01]  /*1220*/  SHF.R.U32.HI R3, RZ, 0x3, R3 ;  /* 0x00000003ff037819 */ /* 0x000fe20000011603 */
[----:B------:R-:W-:Y:S01]  /*1230*/  IMAD.IADD R12, R9, 0x1, -R12 ;  /* 0x00000001090c7824 */ /* 0x000fe200078e0a0c */
[----:B------:R-:W-:Y:S01]  /*1240*/  LOP3.LUT R249, R249, 0x7ffffe00, R0, 0xf8, !PT ;  /* 0x7ffffe00f9f97812 */ /* 0x000fe200078ef800 */
[----:B------:R-:W-:Y:S01]  /*1250*/  IMAD.IADD R0, R246, 0x1, -R7 ;  /* 0x00000001f6007824 */ /* 0x000fe200078e0a07 */
[----:B------:R-:W-:Y:S01]  /*1260*/  LOP3.LUT R13, R8, 0x1, RZ, 0xc0, !PT ;  /* 0x00000001080d7812 */ /* 0x000fe200078ec0ff */
[----:B------:R-:W-:Y:S01]  /*1270*/  IMAD.SHL.U32 R9, R9, 0x400, RZ ;  /* 0x0000040009097824 */ /* 0x000fe200078e00ff */
[----:B------:R-:W-:Y:S01]  /*1280*/  SHF.R.S32.HI R7, RZ, 0x2, R251 ;  /* 0x00000002ff077819 */ /* 0x000fe200000114fb */
[----:B------:R-:W-:Y:S01]  /*1290*/  IMAD.SHL.U32 R249, R249, 0x2, RZ ;  /* 0x00000002f9f97824 */ /* 0x000fe200078e00ff */
[----:B------:R-:W-:Y:S01]  /*12a0*/  LOP3.LUT R3, R2, R3, RZ, 0x3c, !PT ;  /* 0x0000000302037212 */ /* 0x000fe200078e3cff */
[----:B------:R-:W-:Y:S01]  /*12b0*/  IMAD.SHL.U32 R2, R6, 0x40, RZ ;  /* 0x0000004006027824 */ /* 0x000fe200078e00ff */
[----:B------:R-:W-:Y:S01]  /*12c0*/  ISETP.NE.U32.AND P0, PT, R13, 0x1, PT ;  /* 0x000000010d00780c */ /* 0x000fe20003f05070 */
[----:B------:R-:W-:Y:S01]  /*12d0*/  IMAD R14, R12, 0x10, R7 ;  /* 0x000000100c0e7824 */ /* 0x000fe200078e0207 */
[----:B------:R-:W-:-:S02]  /*12e0*/  LEA.HI R7, R0, R0, RZ, 0x1 ;  /* 0x0000000000077211 */ /* 0x000fc400078f08ff */
[----:B------:R-:W-:Y:S02]  /*12f0*/  LOP3.LUT R2, R2, 0x1c0, RZ, 0xc0, !PT ;  /* 0x000001c002027812 */ /* 0x000fe400078ec0ff */
[C---:B------:R-:W-:Y:S01]  /*1300*/  R2P PR, R8.reuse, 0x6 ;  /* 0x0000000608007804 */ /* 0x040fe20000000000 */
[----:B------:R-:W-:Y:S01]  /*1310*/  IMAD.SHL.U32 R8, R8, 0x40, RZ ;  /* 0x0000004008087824 */ /* 0x000fe200078e00ff */
[----:B------:R-:W-:Y:S01]  /*1320*/  LOP3.LUT R7, R7, 0x1ffffffe, RZ, 0xc0, !PT ;  /* 0x1ffffffe07077812 */ /* 0x000fe200078ec0ff */
[----:B------:R1:W-:Y:S01]  /*1330*/  STL [R1], R14 ;  /* 0x0000000e01007387 */ /* 0x0003e20000100800 */
[----:B------:R-:W-:Y:S02]  /*1340*/  LOP3.LUT R11, R2, 0x8, R11, 0xf8, !PT ;  /* 0x00000008020b7812 */ /* 0x000fe400078ef80b */
[----:B------:R-:W-:Y:S01]  /*1350*/  SHF.R.U32.HI R2, RZ, 0x3, R2 ;  /* 0x00000003ff027819 */ /* 0x000fe20000011602 */
[----:B------:R-:W-:Y:S01]  /*1360*/  IMAD.IADD R252, R0, 0x1, -R7 ;  /* 0x0000000100fc7824 */ /* 0x000fe200078e0a07 */
[----:B------:R-:W-:-:S02]  /*1370*/  LOP3.LUT R251, R251, 0x7ffffffc, RZ, 0xc0, !PT ;  /* 0x7ffffffcfbfb7812 */ /* 0x000fc400078ec0ff */
[----:B------:R-:W-:Y:S01]  /*1380*/  LOP3.LUT R8, R8, 0x1c0, RZ, 0xc0, !PT ;  /* 0x000001c008087812 */ /* 0x000fe200078ec0ff */
[----:B------:R-:W-:Y:S01]  /*1390*/  IMAD R252, R252, 0x8, R14 ;  /* 0x00000008fcfc7824 */ /* 0x000fe200078e020e */
[----:B------:R-:W-:Y:S01]  /*13a0*/  LOP3.LUT R2, R11, R2, RZ, 0x3c, !PT ;  /* 0x000000020b027212 */ /* 0x000fe200078e3cff */
[----:B------:R-:W-:Y:S01]  /*13b0*/  IMAD R11, R0, 0x2, R9 ;  /* 0x00000002000b7824 */ /* 0x000fe200078e0209 */
[----:B------:R-:W-:Y:S01]  /*13c0*/  LOP3.LUT R7, R10, 0xfffffe00, RZ, 0xc0, !PT ;  /* 0xfffffe000a077812 */ /* 0x000fe200078ec0ff */
[----:B------:R-:W-:Y:S01]  /*13d0*/  IMAD.IADD R251, R15, 0x1, -R251 ;  /* 0x000000010ffb7824 */ /* 0x000fe200078e0afb */
[----:B------:R-:W-:Y:S01]  /*13e0*/  LEA.HI R8, R8, R8, RZ, 0x1d ;  /* 0x0000000808087211 */ /* 0x000fe200078fe8ff */
[----:B------:R-:W-:Y:S01]  /*13f0*/  IMAD R0, R4, 0x200, R3 ;  /* 0x0000020004007824 */ /* 0x000fe200078e0203 */
[----:B------:R-:W-:Y:S01]  /*1400*/  LOP3.LUT P4, RZ, R5, 0x2, RZ, 0xc0, !PT ;  /* 0x0000000205ff7812 */ /* 0x000fe2000788c0ff */
[----:B------:R-:W-:Y:S01]  /*1410*/  IMAD.SHL.U32 R251, R251, 0x2, RZ ;  /* 0x00000002fbfb7824 */ /* 0x000fe200078e00ff */
[-C--:B------:R-:W-:Y:S01]  /*1420*/  IADD3 R4, R2, R7.reuse, R9 ;  /* 0x0000000702047210 */ /* 0x080fe20007ffe009 */
[----:B------:R-:W-:Y:S01]  /*1430*/  IMAD.MOV.U32 R9, RZ, RZ, 0x20 ;  /* 0x00000020ff097424 */ /* 0x000fe200078e00ff */
[C---:B------:R-:W-:Y:S01]  /*1440*/  LOP3.LUT P3, RZ, R5.reuse, 0x4, RZ, 0xc0, !PT ;  /* 0x0000000405ff7812 */ /* 0x040fe2000786c0ff */
[----:B------:R-:W-:Y:S01]  /*1450*/  IMAD R5, R5, 0x20, R18 ;  /* 0x0000002005057824 */ /* 0x000fe200078e0212 */
[----:B------:R-:W-:Y:S01]  /*1460*/  LOP3.LUT P6, RZ, R6, 0x2, RZ, 0xc0, !PT ;  /* 0x0000000206ff7812 */ /* 0x000fe200078cc0ff */
[----:B------:R-:W-:Y:S01]  /*1470*/  IMAD.IADD R8, R11, 0x1, R8 ;  /* 0x000000010b087824 */ /* 0x000fe200078e0208 */
[----:B------:R-:W-:Y:S01]  /*1480*/  SHF.R.S32.HI R17, RZ, 0x1f, R16 ;  /* 0x0000001fff117819 */ /* 0x000fe20000011410 */
[----:B------:R-:W-:Y:S01]  /*1490*/  IMAD.MOV.U32 R3, RZ, RZ, 0x40 ;  /* 0x00000040ff037424 */ /* 0x000fe200078e00ff */
[----:B------:R-:W-:Y:S01]  /*14a0*/  LOP3.LUT R2, R2, R7, RZ, 0xfc, !PT ;  /* 0x0000000702027212 */ /* 0x000fe200078efcff */
[----:B------:R2:W-:Y:S01]  /*14b0*/  STL [R1+0x4], R5 ;  /* 0x0000040501007387 */ /* 0x0005e20000100800 */
[----:B------:R-:W-:-:S02]  /*14c0*/  LEA R233, R0, 0x8100, 0x1 ;  /* 0x0000810000e97811 */ /* 0x000fc400078e08ff */
[C---:B------:R-:W-:Y:S01]  /*14d0*/  SEL R7, R9.reuse, 0xffffffe0, !P1 ;  /* 0xffffffe009077807 */ /* 0x040fe20004800000 */
[----:B------:R3:W-:Y:S01]  /*14e0*/  STL.64 [R1+0x10], R16 ;  /* 0x0000101001007387 */ /* 0x0007e20000100a00 */
[----:B------:R-:W-:Y:S02]  /*14f0*/  SEL R0, R9, 0xffffffe0, !P6 ;  /* 0xffffffe009007807 */ /* 0x000fe40007000000 */
[C---:B------:R-:W-:Y:S02]  /*1500*/  IADD3 R10, R251.reuse, 0x8, RZ ;  /* 0x00000008fb0a7810 */ /* 0x040fe40007ffe0ff */
[C---:B------:R-:W-:Y:S02]  /*1510*/  IADD3 R9, R251.reuse, 0x10, RZ ;  /* 0x00000010fb097810 */ /* 0x040fe40007ffe0ff */
[C---:B------:R-:W-:Y:S02]  /*1520*/  IADD3 R19, R251.reuse, 0xb0, RZ ;  /* 0x000000b0fb137810 */ /* 0x040fe40007ffe0ff */
[----:B------:R-:W-:-:S02]  /*1530*/  IADD3 R9, R251, 0xf8, RZ ;  /* 0x000000f8fb097810 */ /* 0x000fc40007ffe0ff */
[----:B------:R-:W-:Y:S02]  /*1540*/  LEA R10, R8, 0x80, 0x1 ;  /* 0x00000080080a7811 */ /* 0x000fe400078e08ff */
[C---:B-1----:R-:W-:Y:S02]  /*1550*/  IADD3 R14, R251.reuse, 0xd8, RZ ;  /* 0x000000d8fb0e7810 */ /* 0x042fe40007ffe0ff */
[----:B------:R-:W-:Y:S01]  /*1560*/  LOP3.LUT P5, RZ, R6, 0x4, RZ, 0xc0, !PT ;  /* 0x0000000406ff7812 */ /* 0x000fe200078ac0ff */
[----:B------:R-:W-:Y:S01]  /*1570*/  STL [R1+0x24], R10 ;  /* 0x0000240a01007387 */ /* 0x000fe20000100800 */
[----:B------:R-:W-:Y:S02]  /*1580*/  IADD3 R11, R251, 0xf0, RZ ;  /* 0x000000f0fb0b7810 */ /* 0x000fe40007ffe0ff */
[----:B------:R-:W-:Y:S02]  /*1590*/  IADD3 R231, R233, 0x20, RZ ;  /* 0x00000020e9e77810 */ /* 0x000fe40007ffe0ff */
[----:B--2---:R-:W-:-:S02]  /*15a0*/  SEL R5, R3, 0xffffffc0, !P2 ;  /* 0xffffffc003057807 */ /* 0x004fc40005000000 */
[----:B------:R-:W-:Y:S02]  /*15b0*/  SEL R6, R3, 0xffffffc0, !P3 ;  /* 0xffffffc003067807 */ /* 0x000fe40005800000 */
[----:B------:R-:W-:Y:S02]  /*15c0*/  SHF.R.S32.HI R8, RZ, 0x1f, R19 ;  /* 0x0000001fff087819 */ /* 0x000fe40000011413 */
[----:B---3--:R-:W-:Y:S01]  /*15d0*/  IADD3 R17, R251, 0xc0, RZ ;  /* 0x000000c0fb117810 */ /* 0x008fe20007ffe0ff */
[C---:B------:R-:W-:Y:S01]  /*15e0*/  IMAD.IADD R229, R233.reuse, 0x1, R6 ;  /* 0x00000001e9e57824 */ /* 0x040fe200078e0206 */
[----:B------:R-:W-:Y:S02]  /*15f0*/  @P4 IADD3 R231, R233, -0x20, RZ ;  /* 0xffffffe0e9e74810 */ /* 0x000fe40007ffe0ff */
[----:B------:R-:W-:Y:S02]  /*1600*/  SHF.R.S32.HI R8, RZ, 0x1f, R17 ;  /* 0x0000001fff087819 */ /* 0x000fe40000011411 */
[----:B------:R-:W-:Y:S01]  /*1610*/  SHF.R.S32.HI R9, RZ, 0x1f, R9 ;  /* 0x0000001fff097819 */ /* 0x000fe20000011409 */
[----:B------:R-:W-:Y:S01]  /*1620*/  IMAD.IADD R9, R10, 0x1, R7 ;  /* 0x000000010a097824 */ /* 0x000fe200078e0207 */
[----:B------:R-:W-:Y:S01]  /*1630*/  SHF.R.S32.HI R8, RZ, 0x1f, R14 ;  /* 0x0000001fff087819 */ /* 0x000fe2000001140e */
[----:B------:R-:W-:Y:S01]  /*1640*/  IMAD.IADD R220, R6, 0x1, R231 ;  /* 0x0000000106dc7824 */ /* 0x000fe200078e02e7 */
[----:B------:R-:W-:Y:S01]  /*1650*/  SHF.R.S32.HI R8, RZ, 0x1f, R11 ;  /* 0x0000001fff087819 */ /* 0x000fe2000001140b */
[C-C-:B------:R-:W-:Y:S01]  /*1660*/  IMAD.IADD R11, R10.reuse, 0x1, R5.reuse ;  /* 0x000000010a0b7824 */ /* 0x140fe200078e0205 */
[C---:B------:R-:W-:Y:S01]  /*1670*/  IADD3 R8, R10.reuse, -0x10, RZ ;  /* 0xfffffff00a087810 */ /* 0x040fe20007ffe0ff */
[----:B------:R-:W-:Y:S01]  /*1680*/  IMAD.IADD R6, R9, 0x1, R5 ;  /* 0x0000000109067824 */ /* 0x000fe200078e0205 */
[----:B------:R-:W-:-:S02]  /*1690*/  @P0 IADD3 R8, R10, 0x10, RZ ;  /* 0x000000100a080810 */ /* 0x000fc40007ffe0ff */
[----:B------:R-:W-:Y:S01]  /*16a0*/  STL [R1+0x18], R11 ;  /* 0x0000180b01007387 */ /* 0x000fe20000100800 */
[----:B------:R-:W-:Y:S02]  /*16b0*/  LEA R234, R4, 0x10100, 0x1 ;  /* 0x0001010004ea7811 */ /* 0x000fe400078e08ff */
[----:B------:R-:W-:Y:S01]  /*16c0*/  LEA R227, R2, 0x100, 0x1 ;  /* 0x0000010002e37811 */ /* 0x000fe200078e08ff */
[----:B------:R-:W-:Y:S01]  /*16d0*/  STL [R1+0x1c], R9 ;  /* 0x00001c0901007387 */ /* 0x000fe20000100800 */
[----:B------:R-:W-:Y:S01]  /*16e0*/  IMAD.IADD R2, R5, 0x1, R8 ;  /* 0x0000000105027824 */ /* 0x000fe200078e0208 */
[----:B------:R-:W-:Y:S01]  /*16f0*/  IADD3 R250, R16, 0x40, RZ ;  /* 0x0000004010fa7810 */ /* 0x000fe20007ffe0ff */
[----:B------:R-:W-:Y:S01]  /*1700*/  IMAD.IADD R232, R234, 0x1, R0 ;  /* 0x00000001eae87824 */ /* 0x000fe200078e0200 */
[----:B------:R1:W-:Y:S01]  /*1710*/  STL [R1+0x28], R6 ;  /* 0x0000280601007387 */ /* 0x0003e20000100800 */
[----:B------:R-:W-:Y:S01]  /*1720*/  IMAD.IADD R226, R0, 0x1, R227 ;  /* 0x0000000100e27824 */ /* 0x000fe200078e02e3 */
[----:B------:R-:W-:-:S02]  /*1730*/  IADD3 R247, R16, 0x80, RZ ;  /* 0x0000008010f77810 */ /* 0x000fc40007ffe0ff */
[----:B------:R2:W-:Y:S01]  /*1740*/  STL [R1+0x20], R8 ;  /* 0x0000200801007387 */ /* 0x0005e20000100800 */
[----:B------:R-:W-:Y:S02]  /*1750*/  IADD3 R248, R16, 0xc0, RZ ;  /* 0x000000c010f87810 */ /* 0x000fe40007ffe0ff */
[----:B------:R-:W-:Y:S01]  /*1760*/  SEL R3, R3, 0xffffffc0, !P5 ;  /* 0xffffffc003037807 */ /* 0x000fe20006800000 */
[----:B------:R2:W-:Y:S01]  /*1770*/  STL [R1+0x2c], R2 ;  /* 0x00002c0201007387 */ /* 0x0005e20000100800 */
[C---:B------:R-:W-:Y:S02]  /*1780*/  IADD3 R18, R251.reuse, 0xb8, RZ ;  /* 0x000000b8fb127810 */ /* 0x040fe40007ffe0ff */
[C---:B------:R-:W-:Y:S01]  /*1790*/  IADD3 R16, R251.reuse, 0xc8, RZ ;  /* 0x000000c8fb107810 */ /* 0x040fe20007ffe0ff */
[----:B------:R-:W-:Y:S01]  /*17a0*/  IMAD.IADD R230, R234, 0x1, R3 ;  /* 0x00000001eae67824 */ /* 0x000fe200078e0203 */
[----:B------:R-:W-:Y:S01]  /*17b0*/  IADD3 R15, R251, 0xd0, RZ ;  /* 0x000000d0fb0f7810 */ /* 0x000fe20007ffe0ff */
[----:B------:R-:W-:Y:S01]  /*17c0*/  IMAD.IADD R225, R3, 0x1, R227 ;  /* 0x0000000103e17824 */ /* 0x000fe200078e02e3 */
[C---:B------:R-:W-:Y:S01]  /*17d0*/  IADD3 R13, R251.reuse, 0xe0, RZ ;  /* 0x000000e0fb0d7810 */ /* 0x040fe20007ffe0ff */
[----:B------:R-:W-:Y:S01]  /*17e0*/  IMAD.IADD R228, R232, 0x1, R3 ;  /* 0x00000001e8e47824 */ /* 0x000fe200078e0203 */
[----:B------:R-:W-:Y:S01]  /*17f0*/  IADD3 R12, R251, 0xe8, RZ ;  /* 0x000000e8fb0c7810 */ /* 0x000fe20007ffe0ff */
[----:B------:R-:W-:Y:S01]  /*1800*/  IMAD.IADD R224, R3, 0x1, R226 ;  /* 0x0000000103e07824 */ /* 0x000fe200078e02e2 */
[----:B------:R-:W-:-:S02]  /*1810*/  SHF.R.S32.HI R243, RZ, 0x1f, R250 ;  /* 0x0000001ffff37819 */ /* 0x000fc400000114fa */
[----:B------:R-:W-:Y:S02]  /*1820*/  SHF.R.S32.HI R242, RZ, 0x1f, R247 ;  /* 0x0000001ffff27819 */ /* 0x000fe400000114f7 */
[----:B------:R-:W-:Y:S01]  /*1830*/  SHF.R.S32.HI R241, RZ, 0x1f, R248 ;  /* 0x0000001ffff17819 */ /* 0x000fe200000114f8 */
[----:B-1----:R-:W-:Y:S01]  /*1840*/  IMAD.IADD R6, R7, 0x1, R8 ;  /* 0x0000000107067824 */ /* 0x002fe200078e0208 */
[----:B------:R-:W-:Y:S02]  /*1850*/  SHF.R.S32.HI R18, RZ, 0x1f, R18 ;  /* 0x0000001fff127819 */ /* 0x000fe40000011412 */
[----:B------:R-:W-:Y:S01]  /*1860*/  SHF.R.S32.HI R16, RZ, 0x1f, R16 ;  /* 0x0000001fff107819 */ /* 0x000fe20000011410 */
[----:B------:R-:W-:Y:S01]  /*1870*/  IMAD.IADD R0, R6, 0x1, R5 ;  /* 0x0000000106007824 */ /* 0x000fe200078e0205 */
[----:B------:R2:W-:Y:S01]  /*1880*/  STL [R1+0x30], R6 ;  /* 0x0000300601007387 */ /* 0x0005e20000100800 */
[----:B------:R-:W-:Y:S02]  /*1890*/  SHF.R.S32.HI R15, RZ, 0x1f, R15 ;  /* 0x0000001fff0f7819 */ /* 0x000fe4000001140f */
[----:B------:R-:W-:Y:S01]  /*18a0*/  SHF.R.S32.HI R13, RZ, 0x1f, R13 ;  /* 0x0000001fff0d7819 */ /* 0x000fe2000001140d */
[----:B------:R2:W-:Y:S01]  /*18b0*/  STL [R1+0x34], R0 ;  /* 0x0000340001007387 */ /* 0x0005e20000100800 */
[----:B------:R-:W-:-:S02]  /*18c0*/  SHF.R.S32.HI R12, RZ, 0x1f, R12 ;  /* 0x0000001fff0c7819 */ /* 0x000fc4000001140c */
        /* <DEDUP_REMOVED lines=14> */
[----:B--2---:R-:W-:Y:S02]  /*19b0*/  IADD3 R208, R231, 0x7800, RZ ;  /* 0x00007800e7d07810 */ /* 0x004fe40007ffe0ff */
.L_x_4879:
[----:B------:R-:W-:-:S04]  /*19c0*/  IMAD.MOV.U32 R2, RZ, RZ, 0x4 ;  /* 0x00000004ff027424 */ /* 0x000fc800078e00ff */
[----:B------:R-:W-:-:S05]  /*19d0*/  IMAD.WIDE R4, R239, R2, c[0x0][0x588] ;  /* 0x00016200ef047625 */ /* 0x000fca00078e0202 */
[----:B------:R1:W2:Y:S01]  /*19e0*/  LDG.E R24, [R4.64] ;  /* 0x0000000604187981 */ /* 0x0002a2000c1e1900 */
        /* <DEDUP_REMOVED lines=9> */
[----:B-1----:R-:W-:Y:S01]  /*1a80*/  IMAD.MOV.U32 R5, RZ, RZ, RZ ;  /* 0x000000ffff057224 */ /* 0x002fe200078e00ff */
[----:B--2---:R-:W-:Y:S01]  /*1a90*/  SHF.R.S32.HI R23, RZ, 0x1f, R24 ;  /* 0x0000001fff177819 */ /* 0x004fe20000011418 */
[----:B------:R1:W-:Y:S01]  /*1aa0*/  STL [R1+0x3c], R24 ;  /* 0x00003c1801007387 */ /* 0x0003e20000100800 */
[C---:B------:R-:W-:Y:S02]  /*1ab0*/  @P0 LEA R14, P1, R24.reuse, c[0x0][0x370], 0x2 ;  /* 0x0000dc00180e0a11 */ /* 0x040fe400078210ff */
[C---:B------:R-:W-:Y:S01]  /*1ac0*/  LEA R10, P3, R24.reuse, c[0x0][0x348], 0x2 ;  /* 0x0000d200180a7a11 */ /* 0x040fe200078610ff */
[----:B------:R1:W-:Y:S01]  /*1ad0*/  STL [R1+0x38], R23 ;  /* 0x0000381701007387 */ /* 0x0003e20000100800 */
[----:B------:R-:W-:-:S05]  /*1ae0*/  @P0 LEA.HI.X R15, R24, c[0x0][0x374], R23, 0x2, P1 ;  /* 0x0000dd00180f0a11 */ /* 0x000fca00008f1417 */
[----:B------:R1:W5:Y:S01]  /*1af0*/  @P0 LDG.E R7, [R14.64] ;  /* 0x000000060e070981 */ /* 0x000362000c1e1900 */
[C---:B------:R-:W-:Y:S02]  /*1b00*/  @P4 LEA R12, P0, R24.reuse, c[0x0][0x360], 0x2 ;  /* 0x0000d800180c4a11 */ /* 0x040fe400078010ff */
[C---:B------:R-:W-:Y:S02]  /*1b10*/  LEA R8, P1, R24.reuse, c[0x0][0x350], 0x2 ;  /* 0x0000d40018087a11 */ /* 0x040fe400078210ff */
[C-C-:B------:R-:W-:Y:S02]  /*1b20*/  @P4 LEA.HI.X R13, R24.reuse, c[0x0][0x364], R23.reuse, 0x2, P0 ;  /* 0x0000d900180d4a11 */ /* 0x140fe400000f1417 */
[C-C-:B------:R-:W-:Y:S02]  /*1b30*/  LEA.HI.X R11, R24.reuse, c[0x0][0x34c], R23.reuse, 0x2, P3 ;  /* 0x0000d300180b7a11 */ /* 0x140fe400018f1417 */
[----:B------:R-:W-:Y:S01]  /*1b40*/  LEA.HI.X R9, R24, c[0x0][0x354], R23, 0x2, P1 ;  /* 0x0000d50018097a11 */ /* 0x000fe200008f1417 */
[----:B------:R-:W2:Y:S04]  /*1b50*/  @P4 LDG.E R0, [R12.64] ;  /* 0x000000060c004981 */ /* 0x000ea8000c1e1900 */
[----:B------:R1:W5:Y:S04]  /*1b60*/  @P2 LDG.E R5, [R10.64] ;  /* 0x000000060a052981 */ /* 0x000368000c1e1900 */
[----:B------:R1:W5:Y:S01]  /*1b70*/  @P6 LDG.E R6, [R8.64] ;  /* 0x0000000608066981 */ /* 0x000362000c1e1900 */
[----:B------:R-:W-:Y:S01]  /*1b80*/  LOP3.LUT R22, R238, 0xffff, RZ, 0xc0, !PT ;  /* 0x0000ffffee167812 */ /* 0x000fe200078ec0ff */
[----:B------:R-:W-:Y:S04]  /*1b90*/  YIELD ;  /* 0x0000000000007946 */ /* 0x000fe80003800000 */
[----:B------:R1:W-:Y:S04]  /*1ba0*/  STL [R1+0x40], R22 ;  /* 0x0000401601007387 */ /* 0x0003e80000100800 */
[----:B--2---:R1:W-:Y:S01]  /*1bb0*/  @P4 STL [R1+0x74], R0 ;  /* 0x0000740001004387 */ /* 0x0043e20000100800 */
[----:B------:R-:W-:Y:S05]  /*1bc0*/  @P4 BRA `(.L_x_4793) ;  /* 0x0000007000004947 */ /* 0x000fea0003800000 */
[----:B-1----:R-:W-:-:S05]  /*1bd0*/  MOV R0, c[0x0][0x168] ;  /* 0x00005a0000007a02 */ /* 0x002fca0000000f00 */
[----:B------:R1:W-:Y:S01]  /*1be0*/  STL [R1+0x74], R0 ;  /* 0x0000740001007387 */ /* 0x0003e20000100800 */
[----:B------:R-:W-:Y:S05]  /*1bf0*/  @!P2 BRA `(.L_x_4793) ;  /* 0x000000400000a947 */ /* 0x000fea0003800000 */
[----:B-1----:R-:W2:Y:S04]  /*1c00*/  LDG.E R0, [R10.64] ;  /* 0x000000060a007981 */ /* 0x002ea8000c1e1900 */
[----:B------:R-:W2:Y:S02]  /*1c10*/  LDG.E R3, [R10.64+0x4] ;  /* 0x000004060a037981 */ /* 0x000ea4000c1e1900 */
[----:B--2---:R-:W-:-:S05]  /*1c20*/  IADD3 R0, -R0, R3, RZ ;  /* 0x0000000300007210 */ /* 0x004fca0007ffe1ff */
[----:B------:R1:W-:Y:S02]  /*1c30*/  STL [R1+0x74], R0 ;  /* 0x0000740001007387 */ /* 0x0003e40000100800 */
.L_x_4793:
[----:B------:R-:W-:-:S04]  /*1c40*/  ISETP.NE.U32.AND P0, PT, RZ, c[0x0][0x368], PT ;  /* 0x0000da00ff007a0c */ /* 0x000fc80003f05070 */
[----:B------:R-:W-:-:S13]  /*1c50*/  ISETP.NE.AND.EX P0, PT, RZ, c[0x0][0x36c], PT, P0 ;  /* 0x0000db00ff007a0c */ /* 0x000fda0003f05300 */
[----:B------:R-:W-:Y:S05]  /*1c60*/  @!P0 BRA `(.L_x_4794) ;  /* 0x0000004000008947 */ /* 0x000fea0003800000 */
[----:B-1----:R-:W-:-:S04]  /*1c70*/  LEA R8, P0, R24, c[0x0][0x368], 0x2 ;  /* 0x0000da0018087a11 */ /* 0x002fc800078010ff */
[----:B------:R-:W-:-:S05]  /*1c80*/  LEA.HI.X R9, R24, c[0x0][0x36c], R23, 0x2, P0 ;  /* 0x0000db0018097a11 */ /* 0x000fca00000f1417 */
[----:B------:R1:W5:Y:S01]  /*1c90*/  LDG.E R4, [R8.64] ;  /* 0x0000000608047981 */ /* 0x000362000c1e1900 */
[----:B------:R-:W-:Y:S05]  /*1ca0*/  BRA `(.L_x_4795) ;  /* 0x0000005000007947 */ /* 0x000fea0003800000 */
.L_x_4794:
[----:B------:R-:W-:Y:S01]  /*1cb0*/  MOV R4, c[0x0][0x1d0] ;  /* 0x0000740000047a02 */ /* 0x000fe20000000f00 */
[----:B------:R-:W-:Y:S05]  /*1cc0*/  @!P6 BRA `(.L_x_4795) ;  /* 0x000000300000e947 */ /* 0x000fea0003800000 */
[----:B------:R-:W2:Y:S04]  /*1cd0*/  LDG.E R4, [R8.64] ;  /* 0x0000000608047981 */ /* 0x000ea8000c1e1900 */
[----:B------:R-:W2:Y:S02]  /*1ce0*/  LDG.E R3, [R8.64+0x4] ;  /* 0x0000040608037981 */ /* 0x000ea4000c1e1900 */
[----:B--2---:R-:W-:Y:S02]  /*1cf0*/  IADD3 R4, -R4, R3, RZ ;  /* 0x0000000304047210 */ /* 0x004fe40007ffe1ff */
.L_x_4795:
[----:B------:R-:W2:Y:S01]  /*1d00*/  LDL R3, [R1+0x74] ;  /* 0x0000740001037983 */ /* 0x000ea20000100800 */
[----:B-1----:R-:W-:Y:S01]  /*1d10*/  IMAD.MOV.U32 R0, RZ, RZ, c[0x0][0x2c4] ;  /* 0x0000b100ff007624 */ /* 0x002fe200078e00ff */
[----:B------:R-:W-:Y:S01]  /*1d20*/  BSSY B0, `(.L_x_4796) ;  /* 0x000003a000007945 */ /* 0x000fe20003800000 */
[----:B------:R-:W-:-:S02]  /*1d30*/  IMAD.SHL.U32 R237, R237, 0x80, RZ ;  /* 0x00000080eded7824 */ /* 0x000fc400078e00ff */
[--C-:B-----5:R-:W-:Y:S01]  /*1d40*/  IMAD.IADD R8, R4, 0x1, -R7.reuse ;  /* 0x0000000104087824 */ /* 0x120fe200078e0a07 */
[----:B------:R-:W-:Y:S01]  /*1d50*/  ISETP.NE.AND P1, PT, R0, 0x1, PT ;  /* 0x000000010000780c */ /* 0x000fe20003f25270 */
[----:B------:R-:W-:Y:S01]  /*1d60*/  IMAD.IADD R6, R6, 0x1, R7 ;  /* 0x0000000106067824 */ /* 0x000fe200078e0207 */
[----:B------:R-:W-:Y:S02]  /*1d70*/  IADD3 R0, R237, 0x7f, RZ ;  /* 0x0000007fed007810 */ /* 0x000fe40007ffe0ff */
[----:B------:R-:W-:Y:S01]  /*1d80*/  IADD3 R9, R8, 0x3f, RZ ;  /* 0x0000003f08097810 */ /* 0x000fe20007ffe0ff */
[----:B------:R1:W-:Y:S08]  /*1d90*/  STL [R1+0x78], R8 ;  /* 0x0000780801007387 */ /* 0x0003f00000100800 */
[----:B------:R-:W-:-:S05]  /*1da0*/  @P1 IMAD.HI.U32 R4, R0, c[0x0][0x2c8], RZ ;  /* 0x0000b20000041a27 */ /* 0x000fca00078e00ff */
[----:B------:R-:W-:Y:S02]  /*1db0*/  @P1 SHF.R.U32.HI R0, RZ, c[0x0][0x2cc], R4 ;  /* 0x0000b300ff001a19 */ /* 0x000fe40000011604 */
[----:B------:R-:W-:-:S04]  /*1dc0*/  SHF.R.S32.HI R4, RZ, 0x1f, R9 ;  /* 0x0000001fff047819 */ /* 0x000fc80000011409 */
[----:B------:R-:W-:-:S04]  /*1dd0*/  LEA.HI R4, R4, R9, RZ, 0x6 ;  /* 0x0000000904047211 */ /* 0x000fc800078f30ff */
[----:B------:R-:W-:Y:S02]  /*1de0*/  SHF.R.S32.HI R4, RZ, 0x6, R4 ;  /* 0x00000006ff047819 */ /* 0x000fe40000011404 */
[----:B--2---:R-:W-:-:S05]  /*1df0*/  IADD3 R3, R8, 0x40, -R3 ;  /* 0x0000004008037810 */ /* 0x004fca0007ffe803 */
[----:B------:R-:W-:-:S05]  /*1e00*/  IMAD.IADD R3, R3, 0x1, R0 ;  /* 0x0000000103037824 */ /* 0x000fca00078e0200 */
[----:B------:R-:W-:-:S04]  /*1e10*/  SHF.R.S32.HI R0, RZ, 0x1f, R3 ;  /* 0x0000001fff007819 */ /* 0x000fc80000011403 */
[----:B------:R-:W-:Y:S02]  /*1e20*/  LEA.HI R3, R0, R3, RZ, 0x6 ;  /* 0x0000000300037211 */ /* 0x000fe400078f30ff */
[C---:B------:R-:W-:Y:S02]  /*1e30*/  LOP3.LUT R0, R238.reuse, 0xff000000, RZ, 0xc0, !PT ;  /* 0xff000000ee007812 */ /* 0x040fe400078ec0ff */
[----:B------:R-:W-:Y:S02]  /*1e40*/  LOP3.LUT R238, R238, 0xff0000, RZ, 0xc0, !PT ;  /* 0x00ff0000eeee7812 */ /* 0x000fe400078ec0ff */
[----:B------:R-:W-:Y:S02]  /*1e50*/  SHF.R.U32.HI R9, RZ, 0x8, R0 ;  /* 0x00000008ff097819 */ /* 0x000fe40000011600 */
[----:B------:R-:W-:Y:S02]  /*1e60*/  SHF.R.S32.HI R3, RZ, 0x6, R3 ;  /* 0x00000006ff037819 */ /* 0x000fe40000011403 */
[----:B------:R-:W-:-:S02]  /*1e70*/  LEA.HI R0, R238, R9, RZ, 0x10 ;  /* 0x00000009ee007211 */ /* 0x000fc400078f80ff */
[----:B------:R-:W-:Y:S01]  /*1e80*/  IMNMX R3, R4, R3, PT ;  /* 0x0000000304037217 */ /* 0x000fe20003800200 */
[----:B------:R-:W-:Y:S01]  /*1e90*/  IMAD.MOV.U32 R4, RZ, RZ, RZ ;  /* 0x000000ffff047224 */ /* 0x000fe200078e00ff */
[----:B------:R-:W-:Y:S02]  /*1ea0*/  LOP3.LUT R14, R0, 0xff, RZ, 0xc0, !PT ;  /* 0x000000ff000e7812 */ /* 0x000fe400078ec0ff */
[----:B-1----:R-:W-:Y:S02]  /*1eb0*/  SHF.R.U32.HI R8, RZ, 0x10, R0 ;  /* 0x00000010ff087819 */ /* 0x002fe40000011600 */
[----:B------:R-:W-:Y:S01]  /*1ec0*/  ISETP.GE.AND P0, PT, R3, 0x1, PT ;  /* 0x000000010300780c */ /* 0x000fe20003f06270 */
[----:B------:R1:W-:Y:S04]  /*1ed0*/  STL [R1+0x54], R14 ;  /* 0x0000540e01007387 */ /* 0x0003e80000100800 */
[----:B------:R1:W-:Y:S08]  /*1ee0*/  STL [R1+0x50], R8 ;  /* 0x0000500801007387 */ /* 0x0003f00000100800 */
[----:B------:R-:W-:Y:S05]  /*1ef0*/  @!P0 BRA `(.L_x_4797) ;  /* 0x000001c000008947 */ /* 0x000fea0003800000 */
[----:B------:R-:W-:-:S04]  /*1f00*/  ISETP.NE.AND P0, PT, R8, RZ, PT ;  /* 0x000000ff0800720c */ /* 0x000fc80003f05270 */
[----:B-1----:R-:W-:-:S04]  /*1f10*/  SEL R8, R8, c[0x0][0x338], P0 ;  /* 0x0000ce0008087a07 */ /* 0x002fc80000000000 */
[-C--:B------:R-:W-:Y:S02]  /*1f20*/  IABS R9, R8.reuse ;  /* 0x0000000800097213 */ /* 0x080fe40000000000 */
[----:B------:R-:W-:Y:S02]  /*1f30*/  IADD3 R11, R8, -0x1, R3 ;  /* 0xffffffff080b7810 */ /* 0x000fe40007ffe003 */
[----:B------:R-:W1:Y:S01]  /*1f40*/  I2F.RP R10, R9 ;  /* 0x00000009000a7306 */ /* 0x000e620000209400 */
[----:B------:R-:W-:-:S05]  /*1f50*/  IABS R0, R8 ;  /* 0x0000000800007213 */ /* 0x000fca0000000000 */
[----:B------:R-:W-:Y:S02]  /*1f60*/  IMAD.MOV R0, RZ, RZ, -R0 ;  /* 0x000000ffff007224 */ /* 0x000fe400078e0a00 */
[----:B-1----:R-:W1:Y:S02]  /*1f70*/  MUFU.RCP R12, R10 ;  /* 0x0000000a000c7308 */ /* 0x002e640000001000 */
[----:B-1----:R-:W-:-:S06]  /*1f80*/  IADD3 R12, R12, 0xffffffe, RZ ;  /* 0x0ffffffe0c0c7810 */ /* 0x002fcc0007ffe0ff */
[----:B------:R-:W1:Y:S02]  /*1f90*/  F2I.FTZ.U32.TRUNC.NTZ R13, R12 ;  /* 0x0000000c000d7305 */ /* 0x000e64000021f000 */
[--C-:B-1----:R-:W-:Y:S02]  /*1fa0*/  IMAD.MOV R4, RZ, RZ, -R13.reuse ;  /* 0x000000ffff047224 */ /* 0x102fe400078e0a0d */
[----:B------:R-:W-:Y:S02]  /*1fb0*/  IMAD.MOV.U32 R12, RZ, RZ, RZ ;  /* 0x000000ffff0c7224 */ /* 0x000fe400078e00ff */
[----:B------:R-:W-:Y:S01]  /*1fc0*/  IMAD R7, R4, R9, RZ ;  /* 0x0000000904077224 */ /* 0x000fe200078e02ff */
[----:B------:R-:W-:Y:S02]  /*1fd0*/  IABS R4, R11 ;  /* 0x0000000b00047213 */ /* 0x000fe40000000000 */
[----:B------:R-:W-:Y:S01]  /*1fe0*/  LOP3.LUT R11, R11, R8, RZ, 0x3c, !PT ;  /* 0x000000080b0b7212 */ /* 0x000fe200078e3cff */
[----:B------:R-:W-:-:S03]  /*1ff0*/  IMAD.HI.U32 R7, R13, R7, R12 ;  /* 0x000000070d077227 */ /* 0x000fc600078e000c */
[----:B------:R-:W-:-:S03]  /*2000*/  ISETP.GE.AND P0, PT, R11, RZ, PT ;  /* 0x000000ff0b00720c */ /* 0x000fc60003f06270 */
        /* <DEDUP_REMOVED lines=8> */
[----:B------:R-:W-:-:S04]  /*2090*/  IMAD.MOV.U32 R4, RZ, RZ, R7 ;  /* 0x000000ffff047224 */ /* 0x000fc800078e0007 */
[----:B------:R-:W-:Y:S01]  /*20a0*/  @!P0 IMAD.MOV R4, RZ, RZ, -R4 ;  /* 0x000000ffff048224 */ /* 0x000fe200078e0a04 */
[----:B------:R-:W-:Y:S02]  /*20b0*/  @!P3 LOP3.LUT R4, RZ, R8, RZ, 0x33, !PT ;  /* 0x00000008ff04b212 */ /* 0x000fe400078e33ff */
.L_x_4797:
[----:B------:R-:W-:Y:S05]  /*20c0*/  BSYNC B0 ;  /* 0x0000000000007941 */ /* 0x000fea0003800000 */
.L_x_4796:
[----:B-1----:R-:W-:Y:S01]  /*20d0*/  IMAD R8, R14, R4, RZ ;  /* 0x000000040e087224 */ /* 0x002fe200078e02ff */
[----:B------:R-:W-:Y:S01]  /*20e0*/  PRMT R7, RZ, 0x7610, R7 ;  /* 0x00007610ff077816 */ /* 0x000fe20000000007 */
[----:B------:R-:W-:Y:S01]  /*20f0*/  CS2R R130, SRZ ;  /* 0x0000000000827805 */ /* 0x000fe2000001ff00 */
[----:B------:R-:W-:Y:S01]  /*2100*/  MOV R0, RZ ;  /* 0x000000ff00007202 */ /* 0x000fe20000000f00 */
[----:B------:R-:W-:Y:S01]  /*2110*/  IMAD.IADD R4, R8, 0x1, R4 ;  /* 0x0000000108047824 */ /* 0x000fe200078e0204 */
[----:B------:R1:W-:Y:S01]  /*2120*/  STL [R1+0x4c], R8 ;  /* 0x00004c0801007387 */ /* 0x0003e20000100800 */
[----:B------:R-:W-:Y:S01]  /*2130*/  CS2R R128, SRZ ;  /* 0x0000000000807805 */ /* 0x000fe2000001ff00 */
[----:B------:R-:W-:Y:S01]  /*2140*/  CS2R R126, SRZ ;  /* 0x00000000007e7805 */ /* 0x000fe2000001ff00 */
[----:B------:R-:W-:Y:S01]  /*2150*/  CS2R R124, SRZ ;  /* 0x00000000007c7805 */ /* 0x000fe2000001ff00 */
[----:B------:R-:W-:Y:S01]  /*2160*/  IMNMX R3, R3, R4, PT ;  /* 0x0000000403037217 */ /* 0x000fe20003800200 */
[----:B------:R-:W-:Y:S01]  /*2170*/  IMAD.MOV.U32 R4, RZ, RZ, RZ ;  /* 0x000000ffff047224 */ /* 0x000fe200078e00ff */
        /* <DEDUP_REMOVED lines=62> */
[----:B-1----:R-:W2:Y:S01]  /*2560*/  LDL R12, [R1+0x4] ;  /* 0x00000400010c7983 */ /* 0x002ea20000100800 */
[----:B------:R-:W-:-:S03]  /*2570*/  ISETP.NE.U32.AND P0, PT, RZ, c[0x0][0x340], PT ;  /* 0x0000d000ff007a0c */ /* 0x000fc60003f05070 */
[----:B------:R-:W3:Y:S01]  /*2580*/  LDL.64 R20, [R1+0x10] ;  /* 0x0000100001147983 */ /* 0x000ee20000100a00 */
[----:B------:R-:W-:-:S03]  /*2590*/  ISETP.NE.AND.EX P0, PT, RZ, c[0x0][0x344], PT, P0 ;  /* 0x0000d100ff007a0c */ /* 0x000fc60003f05300 */
[----:B------:R-:W4:Y:S10]  /*25a0*/  LDL.LU R18, [R1+0x44] ;  /* 0x0000440001127983 */ /* 0x000f340000300800 */
[----:B------:R-:W-:-:S05]  /*25b0*/  @P0 IMAD.WIDE R10, R24, R2, c[0x0][0x340] ;  /* 0x0000d000180a0625 */ /* 0x000fca00078e0202 */
[----:B------:R1:W5:Y:S01]  /*25c0*/  @P0 LDG.E R0, [R10.64] ;  /* 0x000000060a000981 */ /* 0x000362000c1e1900 */
[----:B------:R-:W-:Y:S01]  /*25d0*/  SHF.R.S32.HI R2, RZ, 0x1f, R5 ;  /* 0x0000001fff027819 */ /* 0x000fe20000011405 */
[----:B------:R-:W-:-:S04]  /*25e0*/  IMAD.WIDE.U32 R8, R5, c[0x0][0x178], RZ ;  /* 0x00005e0005087a25 */ /* 0x000fc800078e00ff */
[----:B------:R-:W-:-:S04]  /*25f0*/  IMAD R2, R2, c[0x0][0x178], RZ ;  /* 0x00005e0002027a24 */ /* 0x000fc800078e02ff */
[----:B------:R-:W-:Y:S01]  /*2600*/  IMAD R5, R5, c[0x0][0x17c], R2 ;  /* 0x00005f0005057a24 */ /* 0x000fe200078e0202 */
[----:B------:R-:W-:-:S03]  /*2610*/  SHF.R.S32.HI R19, RZ, 0x1f, R246 ;  /* 0x0000001fff137819 */ /* 0x000fc600000114f6 */
[----:B------:R-:W-:Y:S01]  /*2620*/  IMAD.IADD R9, R9, 0x1, R5 ;  /* 0x0000000109097824 */ /* 0x000fe200078e0205 */
[----:B------:R-:W-:Y:S02]  /*2630*/  SEL R4, R23, RZ, !P2 ;  /* 0x000000ff17047207 */ /* 0x000fe40005000000 */
[----:B------:R-:W-:Y:S01]  /*2640*/  LEA.HI R19, R19, R246, RZ, 0x3 ;  /* 0x000000f613137211 */ /* 0x000fe200078f18ff */
[----:B------:R-:W-:-:S03]  /*2650*/  IMAD.WIDE.U32 R8, R22, c[0x0][0x1b8], R8 ;  /* 0x00006e0016087a25 */ /* 0x000fc600078e0008 */
[----:B------:R-:W-:Y:S01]  /*2660*/  SHF.R.S32.HI R19, RZ, 0x3, R19 ;  /* 0x00000003ff137819 */ /* 0x000fe20000011413 */
[----:B------:R-:W-:Y:S02]  /*2670*/  IMAD R9, R22, c[0x0][0x1bc], R9 ;  /* 0x00006f0016097a24 */ /* 0x000fe400078e0209 */
[----:B-1----:R-:W-:Y:S01]  /*2680*/  IMAD R11, R4, c[0x0][0x1c0], RZ ;  /* 0x00007000040b7a24 */ /* 0x002fe200078e02ff */
[----:B------:R-:W-:Y:S02]  /*2690*/  ISETP.GE.AND P4, PT, R250, c[0x0][0x1d4], PT ;  /* 0x00007500fa007a0c */ /* 0x000fe40003f86270 */
[----:B------:R-:W-:Y:S01]  /*26a0*/  ISETP.GE.AND P3, PT, R247, c[0x0][0x1d4], PT ;  /* 0x00007500f7007a0c */ /* 0x000fe20003f66270 */
[----:B--2---:R-:W-:Y:S01]  /*26b0*/  IMAD.IADD R2, R12, 0x1, R237 ;  /* 0x000000010c027824 */ /* 0x004fe200078e02ed */
[----:B------:R-:W-:-:S03]  /*26c0*/  SEL R12, R24, RZ, !P2 ;  /* 0x000000ff180c7207 */ /* 0x000fc60005000000 */
[----:B------:R-:W-:-:S04]  /*26d0*/  @P1 IMAD.HI.U32 R7, R2, c[0x0][0x2c8], RZ ;  /* 0x0000b20002071a27 */ /* 0x000fc800078e00ff */
[----:B------:R-:W-:Y:S01]  /*26e0*/  IMAD.MOV.U32 R5, RZ, RZ, R2 ;  /* 0x000000ffff057224 */ /* 0x000fe200078e0002 */
[----:B------:R-:W-:Y:S01]  /*26f0*/  @P1 SHF.R.U32.HI R5, RZ, c[0x0][0x2cc], R7 ;  /* 0x0000b300ff051a19 */ /* 0x000fe20000011607 */
[C---:B------:R-:W-:Y:S01]  /*2700*/  IMAD R4, R12.reuse, c[0x0][0x1c4], R11 ;  /* 0x000071000c047a24 */ /* 0x040fe200078e020b */
[----:B------:R-:W-:Y:S01]  /*2710*/  SHF.R.S32.HI R7, RZ, 0x1f, R6 ;  /* 0x0000001fff077819 */ /* 0x000fe20000011406 */
[----:B------:R-:W-:Y:S01]  /*2720*/  IMAD.WIDE.U32 R12, R12, c[0x0][0x1c0], R8 ;  /* 0x000070000c0c7a25 */ /* 0x000fe200078e0008 */
[----:B------:R-:W-:-:S04]  /*2730*/  IADD3 R9, P2, R19, R6, RZ ;  /* 0x0000000613097210 */ /* 0x000fc80007f5e0ff */
[----:B------:R-:W-:-:S05]  /*2740*/  LEA.HI.X.SX32 R7, R19, R7, 0x1, P2 ;  /* 0x0000000713077211 */ /* 0x000fca00010f0eff */
[C---:B------:R-:W-:Y:S02]  /*2750*/  IMAD R8, R7.reuse, c[0x0][0x1e0], RZ ;  /* 0x0000780007087a24 */ /* 0x040fe400078e02ff */
[----:B------:R-:W-:Y:S02]  /*2760*/  IMAD R7, R7, c[0x0][0x208], RZ ;  /* 0x0000820007077a24 */ /* 0x000fe400078e02ff */
[----:B---3--:R-:W-:-:S04]  /*2770*/  IMAD.WIDE.U32 R16, R9, c[0x0][0x1e0], R20 ;  /* 0x0000780009107a25 */ /* 0x008fc800078e0014 */
[----:B------:R-:W-:-:S04]  /*2780*/  IMAD.WIDE.U32 R14, R9, c[0x0][0x208], R20 ;  /* 0x00008200090e7a25 */ /* 0x000fc800078e0014 */
[C---:B------:R-:W-:Y:S02]  /*2790*/  IMAD R8, R9.reuse, c[0x0][0x1e4], R8 ;  /* 0x0000790009087a24 */ /* 0x040fe400078e0208 */
[----:B------:R-:W-:Y:S02]  /*27a0*/  IMAD R7, R9, c[0x0][0x20c], R7 ;  /* 0x0000830009077a24 */ /* 0x000fe400078e0207 */
[----:B------:R-:W-:Y:S01]  /*27b0*/  IMAD.IADD R13, R13, 0x1, R4 ;  /* 0x000000010d0d7824 */ /* 0x000fe200078e0204 */
[--C-:B------:R-:W-:Y:S01]  /*27c0*/  SHF.R.S32.HI R4, RZ, 0x1f, R5.reuse ;  /* 0x0000001fff047819 */ /* 0x100fe20000011405 */
[----:B------:R-:W-:Y:S01]  /*27d0*/  IMAD.MOV R9, RZ, RZ, -R5 ;  /* 0x000000ffff097224 */ /* 0x000fe200078e0a05 */
[----:B------:R-:W-:Y:S02]  /*27e0*/  ISETP.GE.AND P5, PT, R20, c[0x0][0x1d4], PT ;  /* 0x0000750014007a0c */ /* 0x000fe40003fa6270 */
[----:B------:R-:W-:Y:S01]  /*27f0*/  SEL R6, RZ, 0xffffffff, P4 ;  /* 0xffffffffff067807 */ /* 0x000fe20002000000 */
[----:B------:R-:W-:-:S02]  /*2800*/  IMAD R9, R9, c[0x0][0x2c4], R2 ;  /* 0x0000b10009097a24 */ /* 0x000fc400078e0202 */
[----:B------:R-:W-:Y:S01]  /*2810*/  IMAD R4, R4, c[0x0][0x1b0], RZ ;  /* 0x00006c0004047a24 */ /* 0x000fe200078e02ff */
[----:B------:R-:W-:Y:S01]  /*2820*/  SEL R11, RZ, 0x1, P5 ;  /* 0x00000001ff0b7807 */ /* 0x000fe20002800000 */
[C---:B------:R-:W-:Y:S01]  /*2830*/  IMAD.WIDE.U32 R12, R5.reuse, c[0x0][0x1b0], R12 ;  /* 0x00006c00050c7a25 */ /* 0x040fe200078e000c */
[----:B------:R-:W-:Y:S02]  /*2840*/  SHF.L.U32 R6, R6, 0x1, RZ ;  /* 0x0000000106067819 */ /* 0x000fe400000006ff */
[----:B------:R-:W-:Y:S01]  /*2850*/  SHF.R.S32.HI R2, RZ, 0x1f, R9 ;  /* 0x0000001fff027819 */ /* 0x000fe20000011409 */
[----:B------:R-:W-:Y:S01]  /*2860*/  IMAD R4, R5, c[0x0][0x1b4], R4 ;  /* 0x00006d0005047a24 */ /* 0x000fe200078e0204 */
[----:B------:R-:W-:Y:S01]  /*2870*/  LOP3.LUT R6, R6, 0x2, R11, 0xe2, !PT ;  /* 0x0000000206067812 */ /* 0x000fe200078ee20b */
[----:B------:R-:W-:Y:S01]  /*2880*/  IMAD.IADD R15, R15, 0x1, R7 ;  /* 0x000000010f0f7824 */ /* 0x000fe200078e0207 */
[----:B------:R-:W-:Y:S01]  /*2890*/  MOV R10, R12 ;  /* 0x0000000c000a7202 */ /* 0x000fe20000000f00 */
[----:B------:R-:W-:Y:S01]  /*28a0*/  IMAD.IADD R11, R13, 0x1, R4 ;  /* 0x000000010d0b7824 */ /* 0x000fe200078e0204 */
[----:B-----5:R-:W-:Y:S01]  /*28b0*/  @P0 SHF.R.S32.HI R7, RZ, 0x1f, R0 ;  /* 0x0000001fff070819 */ /* 0x020fe20000011400 */
[----:B------:R-:W-:-:S02]  /*28c0*/  IMAD R2, R2, c[0x0][0x1a8], RZ ;  /* 0x00006a0002027a24 */ /* 0x000fc400078e02ff */
[----:B------:R-:W-:Y:S02]  /*28d0*/  @!P0 IMAD.MOV.U32 R0, RZ, RZ, R24 ;  /* 0x000000ffff008224 */ /* 0x000fe400078e0018 */
[----:B------:R-:W-:Y:S02]  /*28e0*/  @!P0 IMAD.MOV.U32 R7, RZ, RZ, R23 ;  /* 0x000000ffff078224 */ /* 0x000fe400078e0017 */
[C---:B------:R-:W-:Y:S01]  /*28f0*/  IMAD R12, R9.reuse, c[0x0][0x1ac], R2 ;  /* 0x00006b00090c7a24 */ /* 0x040fe200078e0202 */
[----:B------:R-:W-:Y:S01]  /*2900*/  SEL R2, R0, RZ, !P6 ;  /* 0x000000ff00027207 */ /* 0x000fe20007000000 */
[----:B------:R-:W-:Y:S01]  /*2910*/  IMAD.WIDE.U32 R10, R9, c[0x0][0x1a8], R10 ;  /* 0x00006a00090a7a25 */ /* 0x000fe200078e000a */
[----:B------:R-:W-:Y:S02]  /*2920*/  SEL R7, R7, RZ, !P6 ;  /* 0x000000ff07077207 */ /* 0x000fe40007000000 */
[----:B------:R-:W-:Y:S02]  /*2930*/  ISETP.GE.AND P6, PT, R20, c[0x0][0x198], PT ;  /* 0x0000660014007a0c */ /* 0x000fe40003fc6270 */
[----:B------:R-:W-:-:S02]  /*2940*/  IADD3 R12, R11, R12, RZ ;  /* 0x0000000c0b0c7210 */ /* 0x000fc40007ffe0ff */
[----:B------:R-:W-:Y:S02]  /*2950*/  LEA R13, P0, R10, c[0x0][0x160], 0x1 ;  /* 0x000058000a0d7a11 */ /* 0x000fe400078008ff */
[----:B----4-:R-:W-:Y:S02]  /*2960*/  LOP3.LUT R18, R18, 0xfffffff7, RZ, 0xc0, !PT ;  /* 0xfffffff712127812 */ /* 0x010fe400078ec0ff */
[----:B------:R-:W-:Y:S02]  /*2970*/  LEA.HI.X R12, R10, c[0x0][0x164], R12, 0x1, P0 ;  /* 0x000059000a0c7a11 */ /* 0x000fe400000f0c0c */
[----:B------:R-:W-:-:S03]  /*2980*/  ISETP.GE.AND P0, PT, R250, c[0x0][0x198], PT ;  /* 0x00006600fa007a0c */ /* 0x000fc60003f06270 */
[----:B------:R-:W-:Y:S02]  /*2990*/  @P6 LOP3.LUT R18, R18, 0x8, RZ, 0xfc, !PT ;  /* 0x0000000812126812 */ /* 0x000fe400078efcff */
[----:B------:R-:W-:Y:S02]  /*29a0*/  ISETP.GE.AND P2, PT, R248, c[0x0][0x1d4], PT ;  /* 0x00007500f8007a0c */ /* 0x000fe40003f46270 */
[----:B------:R-:W-:Y:S02]  /*29b0*/  LOP3.LUT R18, R18, 0xfffffffb, RZ, 0xc0, !PT ;  /* 0xfffffffb12127812 */ /* 0x000fe400078ec0ff */
[----:B------:R-:W-:Y:S02]  /*29c0*/  SEL R5, RZ, 0x4, P3 ;  /* 0x00000004ff057807 */ /* 0x000fe40001800000 */
[----:B------:R-:W-:Y:S02]  /*29d0*/  SEL R29, RZ, 0x8, P2 ;  /* 0x00000008ff1d7807 */ /* 0x000fe40001000000 */
[----:B------:R-:W-:-:S02]  /*29e0*/  IADD3 R17, R17, R8, RZ ;  /* 0x0000000811117210 */ /* 0x000fc40007ffe0ff */
[----:B------:R-:W-:Y:S02]  /*29f0*/  ISETP.GE.AND P6, PT, R247, c[0x0][0x198], PT ;  /* 0x00006600f7007a0c */ /* 0x000fe40003fc6270 */
[----:B------:R-:W-:Y:S02]  /*2a00*/  @P0 LOP3.LUT R18, R18, 0x4, RZ, 0xfc, !PT ;  /* 0x0000000412120812 */ /* 0x000fe400078efcff */
[----:B------:R-:W-:Y:S01]  /*2a10*/  LOP3.LUT R29, R29, R6, R5, 0xfe, !PT ;  /* 0x000000061d1d7212 */ /* 0x000fe200078efe05 */
[----:B------:R-:W-:Y:S01]  /*2a20*/  IMAD.WIDE.U32 R4, R22, c[0x0][0x1e8], R16 ;  /* 0x00007a0016047a25 */ /* 0x000fe200078e0010 */
[----:B------:R-:W-:Y:S02]  /*2a30*/  ISETP.GE.AND P0, PT, R248, c[0x0][0x198], PT ;  /* 0x00006600f8007a0c */ /* 0x000fe40003f06270 */
[----:B------:R-:W-:Y:S01]  /*2a40*/  LOP3.LUT R18, R18, 0xfffffffe, RZ, 0xc0, !PT ;  /* 0xfffffffe12127812 */ /* 0x000fe200078ec0ff */
[----:B------:R-:W-:-:S03]  /*2a50*/  IMAD.WIDE.U32 R8, R22, c[0x0][0x210], R14 ;  /* 0x0000840016087a25 */ /* 0x000fc600078e000e */
[----:B------:R-:W-:Y:S01]  /*2a60*/  LOP3.LUT R18, R18, 0xfffffffd, RZ, 0xc0, !PT ;  /* 0xfffffffd12127812 */ /* 0x000fe200078ec0ff */
[C---:B------:R-:W-:Y:S02]  /*2a70*/  IMAD R5, R22.reuse, c[0x0][0x1ec], R5 ;  /* 0x00007b0016057a24 */ /* 0x040fe400078e0205 */
[----:B------:R-:W-:Y:S02]  /*2a80*/  IMAD R11, R7, c[0x0][0x1f0], RZ ;  /* 0x00007c00070b7a24 */ /* 0x000fe400078e02ff */
[----:B------:R-:W-:Y:S01]  /*2a90*/  IMAD R9, R22, c[0x0][0x214], R9 ;  /* 0x0000850016097a24 */ /* 0x000fe200078e0209 */
[----:B------:R-:W-:Y:S01]  /*2aa0*/  @P6 LOP3.LUT R18, R18, 0x2, RZ, 0xfc, !PT ;  /* 0x0000000212126812 */ /* 0x000fe200078efcff */
[C---:B------:R-:W-:Y:S02]  /*2ab0*/  IMAD R0, R2.reuse, c[0x0][0x1f4], R11 ;  /* 0x00007d0002007a24 */ /* 0x040fe400078e020b */
[----:B------:R-:W-:Y:S01]  /*2ac0*/  IMAD.WIDE.U32 R4, R2, c[0x0][0x1f0], R4 ;  /* 0x00007c0002047a25 */ /* 0x000fe200078e0004 */
[----:B------:R-:W-:-:S03]  /*2ad0*/  @P0 LOP3.LUT R18, R18, 0x1, RZ, 0xfc, !PT ;  /* 0x0000000112120812 */ /* 0x000fc600078efcff */
[----:B------:R-:W-:Y:S01]  /*2ae0*/  IMAD.WIDE.U32 R14, R2, c[0x0][0x218], R8 ;  /* 0x00008600020e7a25 */ /* 0x000fe200078e0008 */
[----:B------:R1:W-:Y:S03]  /*2af0*/  STL.64 [R1+0x68], R4 ;  /* 0x0000680401007387 */ /* 0x0003e60000100a00 */
[----:B------:R-:W-:Y:S01]  /*2b00*/  IMAD.IADD R0, R5, 0x1, R0 ;  /* 0x0000000105007824 */ /* 0x000fe200078e0200 */
[----:B------:R1:W-:Y:S04]  /*2b10*/  STL.64 [R1+0x60], R14 ;  /* 0x0000600e01007387 */ /* 0x0003e80000100a00 */
[----:B------:R1:W-:Y:S04]  /*2b20*/  STL [R1+0x48], R0 ;  /* 0x0000480001007387 */ /* 0x0003e80000100800 */
[----:B------:R1:W-:Y:S01]  /*2b30*/  STL [R1+0x44], R18 ;  /* 0x0000441201007387 */ /* 0x0003e20000100800 */
[----:B------:R-:W-:-:S04]  /*2b40*/  IMAD R7, R7, c[0x0][0x218], RZ ;  /* 0x0000860007077a24 */ /* 0x000fc800078e02ff */
[----:B------:R-:W-:Y:S01]  /*2b50*/  IMAD R238, R2, c[0x0][0x21c], R7 ;  /* 0x0000870002ee7a24 */ /* 0x000fe200078e0207 */
[----:B------:R-:W-:Y:S01]  /*2b60*/  IADD3 R2, R3, -0x1, RZ ;  /* 0xffffffff03027810 */ /* 0x000fe20007ffe0ff */
[----:B------:R-:W-:-:S03]  /*2b70*/  IMAD.IADD R11, R19, 0x1, R237 ;  /* 0x00000001130b7824 */ /* 0x000fc600078e02ed */
[----:B------:R-:W-:Y:S01]  /*2b80*/  IADD3 R238, R15, R238, RZ ;  /* 0x000000ee0fee7210 */ /* 0x000fe20007ffe0ff */
[----:B------:R-:W-:Y:S05]  /*2b90*/  BRA.DIV ~URZ, `(.L_x_4799) ;  /* 0x000105927f007947 */ /* 0x000fea000b800000 */
[----:B-1----:R1:W2:Y:S02]  /*2ba0*/  SHFL.IDX PT, R14, R12, RZ, 0x181f ;  /* 0x00181fff0c0e7589 */ /* 0x0022a400000e0000 */
.L_x_4884:
[----:B------:R-:W-:Y:S05]  /*2bb0*/  BRA.DIV ~URZ, `(.L_x_4800) ;  /* 0x000105e27f007947 */ /* 0x000fea000b800000 */
[----:B------:R3:W4:Y:S02]  /*2bc0*/  SHFL.IDX PT, R5, R13, RZ, 0x181f ;  /* 0x00181fff0d057589 */ /* 0x00072400000e0000 */
.L_x_4885:
[----:B------:R-:W5:Y:S01]  /*2bd0*/  LDL R0, [R1+0x74] ;  /* 0x0000740001007983 */ /* 0x000f620000100800 */
[----:B------:R-:W-:Y:S01]  /*2be0*/  BSSY B0, `(.L_x_4801) ;  /* 0x000001d000007945 */ /* 0x000fe20003800000 */
[----:B-----5:R-:W-:-:S05]  /*2bf0*/  IMAD R10, R0, c[0x0][0x2c4], RZ ;  /* 0x0000b100000a7a24 */ /* 0x020fca00078e02ff */
[----:B------:R-:W-:-:S13]  /*2c00*/  ISETP.GE.AND P0, PT, R11, R10, PT ;  /* 0x0000000a0b00720c */ /* 0x000fda0003f06270 */
[----:B------:R-:W-:Y:S05]  /*2c10*/  @P0 BRA `(.L_x_4802) ;  /* 0x0000019000000947 */ /* 0x000fea0003800000 */
[----:B------:R-:W5:Y:S04]  /*2c20*/  LDL.64 R6, [R1+0x10] ;  /* 0x0000100001067983 */ /* 0x000f680000100a00 */
[----:B---3--:R-:W3:Y:S01]  /*2c30*/  LDL R15, [R1+0x44] ;  /* 0x00004400010f7983 */ /* 0x008ee20000100800 */
[----:B------:R-:W-:Y:S02]  /*2c40*/  P2R R4, PR, RZ, 0x4 ;  /* 0x00000004ff047803 */ /* 0x000fe40000000000 */
[----:B------:R-:W-:Y:S02]  /*2c50*/  P2R R0, PR, RZ, 0x2 ;  /* 0x00000002ff007803 */ /* 0x000fe40000000000 */
[----:B----45:R-:W-:-:S04]  /*2c60*/  LEA R16, P0, R6, R5, 0x1 ;  /* 0x0000000506107211 */ /* 0x030fc800078008ff */
[-C--:B--2---:R-:W-:Y:S02]  /*2c70*/  LEA.HI.X R17, R6, R14.reuse, R7, 0x1, P0 ;  /* 0x0000000e06117211 */ /* 0x084fe400000f0c07 */
[CC--:B------:R-:W-:Y:S02]  /*2c80*/  LEA R8, P0, R250.reuse, R5.reuse, 0x1 ;  /* 0x00000005fa087211 */ /* 0x0c0fe400078008ff */
[----:B---3--:R-:W-:Y:S02]  /*2c90*/  LOP3.LUT P2, RZ, R15, 0x8, RZ, 0xc0, !PT ;  /* 0x000000080fff7812 */ /* 0x008fe4000784c0ff */
[----:B------:R-:W-:Y:S02]  /*2ca0*/  LEA.HI.X R9, R250, R14, R243, 0x1, P0 ;  /* 0x0000000efa097211 */ /* 0x000fe400000f0cf3 */
[----:B------:R-:W-:Y:S02]  /*2cb0*/  LEA R6, P0, R247, R5, 0x1 ;  /* 0x00000005f7067211 */ /* 0x000fe400078008ff */
[----:B------:R-:W-:-:S02]  /*2cc0*/  LOP3.LUT P1, RZ, R15, 0x4, RZ, 0xc0, !PT ;  /* 0x000000040fff7812 */ /* 0x000fc4000782c0ff */
[-C--:B------:R-:W-:Y:S02]  /*2cd0*/  LEA.HI.X R7, R247, R14.reuse, R242, 0x1, P0 ;  /* 0x0000000ef7077211 */ /* 0x080fe400000f0cf2 */
[C---:B------:R-:W-:Y:S02]  /*2ce0*/  LEA R18, P0, R248.reuse, R5, 0x1 ;  /* 0x00000005f8127211 */ /* 0x040fe400078008ff */
[C---:B------:R-:W-:Y:S01]  /*2cf0*/  LOP3.LUT P6, RZ, R15.reuse, 0x1, RZ, 0xc0, !PT ;  /* 0x000000010fff7812 */ /* 0x040fe200078cc0ff */
[----:B------:R-:W-:Y:S01]  /*2d00*/  @!PT LDS RZ, [RZ] ;  /* 0x00000000fffff984 */ /* 0x000fe20000000800 */
[----:B------:R-:W-:Y:S01]  /*2d10*/  @!PT LDS RZ, [RZ] ;  /* 0x00000000fffff984 */ /* 0x000fe20000000800 */
[----:B------:R-:W-:Y:S01]  /*2d20*/  @!PT LDS RZ, [RZ] ;  /* 0x00000000fffff984 */ /* 0x000fe20000000800 */
[----:B------:R2:W-:Y:S01]  /*2d30*/  LDGSTS.E.BYPASS.LTC128B.128 [R249+0x10100], [R16.64], !P2 ;  /* 0x1010000010f97fae */ /* 0x0005e2000d101d46 */
[----:B------:R-:W-:Y:S02]  /*2d40*/  LEA.HI.X R19, R248, R14, R241, 0x1, P0 ;  /* 0x0000000ef8137211 */ /* 0x000fe400000f0cf1 */
[----:B------:R-:W-:Y:S02]  /*2d50*/  LOP3.LUT P0, RZ, R15, 0x2, RZ, 0xc0, !PT ;  /* 0x000000020fff7812 */ /* 0x000fe4000780c0ff */
[----:B------:R-:W-:Y:S01]  /*2d60*/  ISETP.NE.AND P2, PT, R4, RZ, PT ;  /* 0x000000ff0400720c */ /* 0x000fe20003f45270 */
[----:B------:R2:W-:Y:S01]  /*2d70*/  LDGSTS.E.BYPASS.LTC128B.128 [R249+0x14100], [R8.64], !P1 ;  /* 0x1410000008f97fae */ /* 0x0005e2000c901d46 */
[----:B------:R-:W-:-:S09]  /*2d80*/  ISETP.NE.AND P1, PT, R0, RZ, PT ;  /* 0x000000ff0000720c */ /* 0x000fd20003f25270 */
[----:B------:R2:W-:Y:S04]  /*2d90*/  LDGSTS.E.BYPASS.LTC128B.128 [R249+0x18100], [R6.64], !P0 ;  /* 0x1810000006f97fae */ /* 0x0005e8000c101d46 */
[----:B------:R2:W-:Y:S02]  /*2da0*/  LDGSTS.E.BYPASS.LTC128B.128 [R249+0x1c100], [R18.64], !P6 ;  /* 0x1c10000012f97fae */ /* 0x0005e4000f101d46 */
.L_x_4802:
[----:B------:R-:W-:Y:S05]  /*2db0*/  BSYNC B0 ;  /* 0x0000000000007941 */ /* 0x000fea0003800000 */
.L_x_4801:
[----:B------:R-:W-:Y:S05]  /*2dc0*/  BRA.DIV ~URZ, `(.L_x_4803) ;  /* 0x000104327f007947 */ /* 0x000fea000b800000 */
[----:B--2---:R2:W1:Y:S04]  /*2dd0*/  SHFL.IDX PT, R14, R12, 0x1, 0x181f ;  /* 0x00381f000c0e7f89 */ /* 0x00446800000e0000 */
[----:B----4-:R2:W4:Y:S02]  /*2de0*/  SHFL.IDX PT, R5, R13, 0x1, 0x181f ;  /* 0x00381f000d057f89 */ /* 0x01052400000e0000 */
.L_x_4886:
[----:B------:R-:W-:Y:S01]  /*2df0*/  IADD3 R7, R11, 0x20, RZ ;  /* 0x000000200b077810 */ /* 0x000fe20007ffe0ff */
[----:B------:R-:W-:Y:S03]  /*2e00*/  BSSY B0, `(.L_x_4804) ;  /* 0x000001c000007945 */ /* 0x000fe60003800000 */
[----:B------:R-:W-:-:S13]  /*2e10*/  ISETP.GE.AND P0, PT, R7, R10, PT ;  /* 0x0000000a0700720c */ /* 0x000fda0003f06270 */
[----:B------:R-:W-:Y:S05]  /*2e20*/  @P0 BRA `(.L_x_4805) ;  /* 0x0000019000000947 */ /* 0x000fea0003800000 */
[----:B------:R-:W5:Y:S04]  /*2e30*/  LDL.64 R8, [R1+0x10] ;  /* 0x0000100001087983 */ /* 0x000f680000100a00 */
[----:B--2---:R-:W2:Y:S01]  /*2e40*/  LDL R15, [R1+0x44] ;  /* 0x00004400010f7983 */ /* 0x004ea20000100800 */
[----:B------:R-:W-:Y:S02]  /*2e50*/  P2R R4, PR, RZ, 0x4 ;  /* 0x00000004ff047803 */ /* 0x000fe40000000000 */
[----:B------:R-:W-:Y:S02]  /*2e60*/  P2R R0, PR, RZ, 0x2 ;  /* 0x00000002ff007803 */ /* 0x000fe40000000000 */
[----:B----45:R-:W-:-:S04]  /*2e70*/  LEA R16, P0, R8, R5, 0x1 ;  /* 0x0000000508107211 */ /* 0x030fc800078008ff */
[-C--:B-1----:R-:W-:Y:S02]  /*2e80*/  LEA.HI.X R17, R8, R14.reuse, R9, 0x1, P0 ;  /* 0x0000000e08117211 */ /* 0x082fe400000f0c09 */
[CC--:B------:R-:W-:Y:S02]  /*2e90*/  LEA R8, P0, R250.reuse, R5.reuse, 0x1 ;  /* 0x00000005fa087211 */ /* 0x0c0fe400078008ff */
[----:B--2---:R-:W-:Y:S02]  /*2ea0*/  LOP3.LUT P2, RZ, R15, 0x8, RZ, 0xc0, !PT ;  /* 0x000000080fff7812 */ /* 0x004fe4000784c0ff */
        /* <DEDUP_REMOVED lines=17> */
.L_x_4805:
[----:B------:R-:W-:Y:S05]  /*2fc0*/  BSYNC B0 ;  /* 0x0000000000007941 */ /* 0x000fea0003800000 */
.L_x_4804:
[----:B------:R-:W-:Y:S05]  /*2fd0*/  BRA.DIV ~URZ, `(.L_x_4806) ;  /* 0x000102e27f007947 */ /* 0x000fea000b800000 */
[----:B-1----:R1:W2:Y:S02]  /*2fe0*/  SHFL.IDX PT, R14, R12, 0x2, 0x181f ;  /* 0x00581f000c0e7f89 */ /* 0x0022a400000e0000 */
.L_x_4887:
[----:B------:R-:W-:Y:S05]  /*2ff0*/  BRA.DIV ~URZ, `(.L_x_4807) ;  /* 0x000103327f007947 */ /* 0x000fea000b800000 */
[----:B----4-:R4:W1:Y:S02]  /*3000*/  SHFL.IDX PT, R5, R13, 0x2, 0x181f ;  /* 0x00581f000d057f89 */ /* 0x01086400000e0000 */
.L_x_4888:
[----:B------:R-:W-:Y:S01]  /*3010*/  IADD3 R7, R11, 0x40, RZ ;  /* 0x000000400b077810 */ /* 0x000fe20007ffe0ff */
[----:B------:R-:W-:Y:S03]  /*3020*/  BSSY B0, `(.L_x_4808) ;  /* 0x000001c000007945 */ /* 0x000fe60003800000 */
[----:B------:R-:W-:-:S13]  /*3030*/  ISETP.GE.AND P0, PT, R7, R10, PT ;  /* 0x0000000a0700720c */ /* 0x000fda0003f06270 */
[----:B------:R-:W-:Y:S05]  /*3040*/  @P0 BRA `(.L_x_4809) ;  /* 0x0000019000000947 */ /* 0x000fea0003800000 */
[----:B------:R-:W5:Y:S04]  /*3050*/  LDL.64 R8, [R1+0x10] ;  /* 0x0000100001087983 */ /* 0x000f680000100a00 */
[----:B---3--:R-:W3:Y:S01]  /*3060*/  LDL R15, [R1+0x44] ;  /* 0x00004400010f7983 */ /* 0x008ee20000100800 */
[----:B------:R-:W-:Y:S02]  /*3070*/  P2R R4, PR, RZ, 0x4 ;  /* 0x00000004ff047803 */ /* 0x000fe40000000000 */
[----:B------:R-:W-:Y:S02]  /*3080*/  P2R R0, PR, RZ, 0x2 ;  /* 0x00000002ff007803 */ /* 0x000fe40000000000 */
[----:B-1---5:R-:W-:-:S04]  /*3090*/  LEA R16, P0, R8, R5, 0x1 ;  /* 0x0000000508107211 */ /* 0x022fc800078008ff */
        /* <DEDUP_REMOVED lines=20> */
.L_x_4809:
[----:B------:R-:W-:Y:S05]  /*31e0*/  BSYNC B0 ;  /* 0x0000000000007941 */ /* 0x000fea0003800000 */
.L_x_4808:
[----:B------:R-:W-:Y:S05]  /*31f0*/  BRA.DIV ~URZ, `(.L_x_4810) ;  /* 0x000101927f007947 */ /* 0x000fea000b800000 */
[----:B-12---:R-:W1:Y:S04]  /*3200*/  SHFL.IDX PT, R12, R12, 0x3, 0x181f ;  /* 0x00781f000c0c7f89 */ /* 0x006e6800000e0000 */
[----:B------:R2:W3:Y:S02]  /*3210*/  SHFL.IDX PT, R5, R13, 0x3, 0x181f ;  /* 0x00781f000d057f89 */ /* 0x0004e400000e0000 */
.L_x_4889:
[----:B------:R-:W5:Y:S04]  /*3220*/  LDL.64 R6, [R1+0x10] ;  /* 0x0000100001067983 */ /* 0x000f680000100a00 */
[----:B--2---:R-:W2:Y:S04]  /*3230*/  LDL R4, [R1+0x44] ;  /* 0x0000440001047983 */ /* 0x004ea80000100800 */
[----:B----4-:R-:W4:Y:S04]  /*3240*/  LDL R170, [R1+0x78] ;  /* 0x0000780001aa7983 */ /* 0x010f280000100800 */
[----:B---3--:R-:W3:Y:S04]  /*3250*/  LDL.64 R80, [R1+0x68] ;  /* 0x0000680001507983 */ /* 0x008ee80000100a00 */
[----:B------:R-:W2:Y:S04]  /*3260*/  LDL R78, [R1+0x48] ;  /* 0x00004800014e7983 */ /* 0x000ea80000100800 */
[----:B------:R-:W3:Y:S01]  /*3270*/  LDL.64 R20, [R1+0x60] ;  /* 0x0000600001147983 */ /* 0x000ee20000100a00 */
[----:B------:R-:W-:-:S02]  /*3280*/  IADD3 R11, R11, 0x60, RZ ;  /* 0x000000600b0b7810 */ /* 0x000fc40007ffe0ff */
[----:B------:R-:W-:Y:S01]  /*3290*/  SHF.R.S32.HI R18, RZ, 0x1f, R246 ;  /* 0x0000001fff127819 */ /* 0x000fe200000114f6 */
[----:B------:R-:W3:Y:S01]  /*32a0*/  LDL R168, [R1+0x4c] ;  /* 0x00004c0001a87983 */ /* 0x000ee20000100800 */
[----:B------:R-:W-:Y:S02]  /*32b0*/  ISETP.GE.AND P6, PT, R11, R10, PT ;  /* 0x0000000a0b00720c */ /* 0x000fe40003fc6270 */
[----:B------:R-:W-:Y:S02]  /*32c0*/  LEA.HI R18, R18, R246, RZ, 0x3 ;  /* 0x000000f612127211 */ /* 0x000fe400078f18ff */
[----:B------:R-:W-:Y:S02]  /*32d0*/  P2R R0, PR, RZ, 0x4 ;  /* 0x00000004ff007803 */ /* 0x000fe40000000000 */
[----:B------:R-:W-:Y:S02]  /*32e0*/  P2R R30, PR, RZ, 0x2 ;  /* 0x00000002ff1e7803 */ /* 0x000fe40000000000 */
[----:B------:R-:W-:-:S02]  /*32f0*/  SHF.R.S32.HI R18, RZ, 0x3, R18 ;  /* 0x00000003ff127819 */ /* 0x000fc40000011412 */
[----:B------:R-:W-:Y:S02]  /*3300*/  P2R R31, PR, RZ, 0x20 ;  /* 0x00000020ff1f7803 */ /* 0x000fe40000000000 */
[----:B------:R-:W-:Y:S02]  /*3310*/  P2R R36, PR, RZ, 0x10 ;  /* 0x00000010ff247803 */ /* 0x000fe40000000000 */
[----:B-----5:R-:W-:-:S04]  /*3320*/  @!P6 LEA R8, P0, R6, R5, 0x1 ;  /* 0x000000050608e211 */ /* 0x020fc800078008ff */
[----:B-1----:R-:W-:Y:S02]  /*3330*/  @!P6 LEA.HI.X R9, R6, R12, R7, 0x1, P0 ;  /* 0x0000000c0609e211 */ /* 0x002fe400000f0c07 */
[----:B------:R-:W-:-:S04]  /*3340*/  @!P6 LEA R16, P0, R250, R5, 0x1 ;  /* 0x00000005fa10e211 */ /* 0x000fc800078008ff */
[----:B------:R-:W-:Y:S02]  /*3350*/  @!P6 LEA.HI.X R17, R250, R12, R243, 0x1, P0 ;  /* 0x0000000cfa11e211 */ /* 0x000fe400000f0cf3 */
[----:B------:R-:W-:-:S04]  /*3360*/  @!P6 LEA R14, P0, R247, R5, 0x1 ;  /* 0x00000005f70ee211 */ /* 0x000fc800078008ff */
[----:B------:R-:W-:Y:S02]  /*3370*/  @!P6 LEA.HI.X R15, R247, R12, R242, 0x1, P0 ;  /* 0x0000000cf70fe211 */ /* 0x000fe400000f0cf2 */
[C---:B--2---:R-:W-:Y:S02]  /*3380*/  LOP3.LUT P0, RZ, R4.reuse, 0x8, RZ, 0xc0, !PT ;  /* 0x0000000804ff7812 */ /* 0x044fe4000780c0ff */
[C---:B------:R-:W-:Y:S02]  /*3390*/  LOP3.LUT P2, RZ, R4.reuse, 0x4, RZ, 0xc0, !PT ;  /* 0x0000000404ff7812 */ /* 0x040fe4000784c0ff */
[----:B------:R-:W-:-:S09]  /*33a0*/  LOP3.LUT P1, RZ, R4, 0x1, RZ, 0xc0, !PT ;  /* 0x0000000104ff7812 */ /* 0x000fd2000782c0ff */
[----:B------:R-:W-:Y:S01]  /*33b0*/  @!PT LDS RZ, [RZ] ;  /* 0x00000000fffff984 */ /* 0x000fe20000000800 */
[----:B------:R-:W-:Y:S01]  /*33c0*/  @!PT LDS RZ, [RZ] ;  /* 0x00000000fffff984 */ /* 0x000fe20000000800 */
[----:B------:R-:W-:Y:S01]  /*33d0*/  @!PT LDS RZ, [RZ] ;  /* 0x00000000fffff984 */ /* 0x000fe20000000800 */
[----:B------:R1:W-:Y:S01]  /*33e0*/  @!P6 LDGSTS.E.BYPASS.LTC128B.128 [R249+0x13100], [R8.64], !P0 ;  /* 0x1310000008f9efae */ /* 0x0003e2000c101d46 */
[C---:B------:R-:W-:Y:S02]  /*33f0*/  @!P6 LEA R10, P0, R248.reuse, R5, 0x1 ;  /* 0x00000005f80ae211 */ /* 0x040fe400078008ff */
[----:B------:R-:W-:Y:S01]  /*3400*/  SHF.R.S32.HI R7, RZ, 0x1f, R2 ;  /* 0x0000001fff077819 */ /* 0x000fe20000011402 */
[----:B------:R2:W-:Y:S01]  /*3410*/  @!P6 LDGSTS.E.BYPASS.LTC128B.128 [R249+0x17100], [R16.64], !P2 ;  /* 0x1710000010f9efae */ /* 0x0005e2000d101d46 */
[----:B------:R-:W-:Y:S02]  /*3420*/  @!P6 LEA.HI.X R11, R248, R12, R241, 0x1, P0 ;  /* 0x0000000cf80be211 */ /* 0x000fe400000f0cf1 */
[----:B------:R-:W-:Y:S01]  /*3430*/  LOP3.LUT P0, RZ, R4, 0x2, RZ, 0xc0, !PT ;  /* 0x0000000204ff7812 */ /* 0x000fe2000780c0ff */
[----:B----4-:R-:W-:-:S04]  /*3440*/  IMAD.IADD R5, R170, 0x1, -R18 ;  /* 0x00000001aa057824 */ /* 0x010fc800078e0a12 */
[----:B------:R-:W-:Y:S02]  /*3450*/  IMAD R6, R2, -0x40, R5 ;  /* 0xffffffc002067824 */ /* 0x000fe400078e0205 */
[----:B------:R-:W-:Y:S01]  /*3460*/  IMAD R5, R7, c[0x0][0x1e0], RZ ;  /* 0x0000780007057a24 */ /* 0x000fe200078e02ff */
[----:B------:R-:W-:-:S05]  /*3470*/  ISETP.NE.AND P2, PT, R0, RZ, PT ;  /* 0x000000ff0000720c */ /* 0x000fca0003f45270 */
[----:B------:R4:W-:Y:S01]  /*3480*/  @!P6 LDGSTS.E.BYPASS.LTC128B.128 [R249+0x1b100], [R14.64], !P0 ;  /* 0x1b1000000ef9efae */ /* 0x0009e2000c101d46 */
[----:B------:R-:W-:-:S03]  /*3490*/  ISETP.GE.AND P0, PT, R6, 0x1, PT ;  /* 0x000000010600780c */ /* 0x000fc60003f06270 */
[----:B------:R5:W-:Y:S01]  /*34a0*/  @!P6 LDGSTS.E.BYPASS.LTC128B.128 [R249+0x1f100], [R10.64], !P1 ;  /* 0x1f1000000af9efae */ /* 0x000be2000c901d46 */
[----:B------:R-:W-:-:S03]  /*34b0*/  IMAD R0, R2, c[0x0][0x1e4], R5 ;  /* 0x0000790002007a24 */ /* 0x000fc600078e0205 */
[----:B------:R-:W0:Y:S01]  /*34c0*/  LDGDEPBAR ;  /* 0x00000000000079af */ /* 0x000e220000000000 */
[----:B------:R-:W-:Y:S01]  /*34d0*/  WARPSYNC 0xffffffff ;  /* 0xffffffff00007948 */ /* 0x000fe20003800000 */
[----:B-1----:R-:W-:Y:S02]  /*34e0*/  IMAD.WIDE.U32 R8, R2, c[0x0][0x1e0], RZ ;  /* 0x0000780002087a25 */ /* 0x002fe400078e00ff */
[----:B------:R-:W-:Y:S02]  /*34f0*/  BAR.SYNC.DEFER_BLOCKING 0x0 ;  /* 0x0000000000007b1d */ /* 0x000fe40000010000 */
[----:B------:R-:W-:Y:S01]  /*3500*/  IMAD.IADD R0, R9, 0x1, R0 ;  /* 0x0000000109007824 */ /* 0x000fe200078e0200 */
[----:B---3--:R-:W-:-:S04]  /*3510*/  LEA R5, P6, R8, R80, 0x6 ;  /* 0x0000005008057211 */ /* 0x008fc800078c30ff */
[----:B------:R-:W-:Y:S02]  /*3520*/  LEA.HI.X R0, R8, R78, R0, 0x6, P6 ;  /* 0x0000004e08007211 */ /* 0x000fe400030f3400 */
[----:B------:R-:W-:-:S04]  /*3530*/  @P0 LEA R12, P6, R5, c[0x0][0x1c8], 0x1 ;  /* 0x00007200050c0a11 */ /* 0x000fc800078c08ff */
[----:B------:R-:W-:Y:S02]  /*3540*/  @P0 LEA.HI.X R13, R5, c[0x0][0x1cc], R0, 0x1, P6 ;  /* 0x00007300050d0a11 */ /* 0x000fe400030f0c00 */
[----:B------:R-:W-:Y:S01]  /*3550*/  ISETP.GE.AND P6, PT, R6, 0x21, PT ;  /* 0x000000210600780c */ /* 0x000fe20003fc6270 */
[----:B------:R-:W-:-:S04]  /*3560*/  IMAD.MOV.U32 R4, RZ, RZ, 0x20 ;  /* 0x00000020ff047424 */ /* 0x000fc800078e00ff */
[C---:B-----5:R-:W-:Y:S01]  /*3570*/  IMAD.WIDE.U32 R10, R4.reuse, c[0x0][0x1e0], RZ ;  /* 0x00007800040a7a25 */ /* 0x060fe200078e00ff */
[----:B------:R-:W-:Y:S01]  /*3580*/  @!PT LDS RZ, [RZ] ;  /* 0x00000000fffff984 */ /* 0x000fe20000000800 */
[----:B------:R-:W-:Y:S01]  /*3590*/  @!PT LDS RZ, [RZ] ;  /* 0x00000000fffff984 */ /* 0x000fe20000000800 */
[----:B------:R-:W-:Y:S01]  /*35a0*/  @!PT LDS RZ, [RZ] ;  /* 0x00000000fffff984 */ /* 0x000fe20000000800 */
[----:B------:R4:W-:Y:S03]  /*35b0*/  @P0 LDGSTS.E.BYPASS.LTC128B.128 [R249+0x8100], [R12.64], !P5 ;  /* 0x081000000cf90fae */ /* 0x0009e6000e901d46 */
[----:B------:R-:W-:Y:S01]  /*35c0*/  IMAD R9, R4, c[0x0][0x1e4], RZ ;  /* 0x0000790004097a24 */ /* 0x000fe200078e02ff */
[----:B------:R4:W-:Y:S04]  /*35d0*/  @P0 LDGSTS.E.BYPASS.LTC128B.128 [R249+0xa100], [R12.64+0x80], !P4 ;  /* 0x0a1000800cf90fae */ /* 0x0009e8000e101d46 */
[----:B------:R4:W-:Y:S04]  /*35e0*/  @P0 LDGSTS.E.BYPASS.LTC128B.128 [R249+0xc100], [R12.64+0x100], !P3 ;  /* 0x0c1001000cf90fae */ /* 0x0009e8000d901d46 */
[----:B------:R4:W-:Y:S01]  /*35f0*/  @P0 LDGSTS.E.BYPASS.LTC128B.128 [R249+0xe100], [R12.64+0x180], !P2 ;  /* 0x0e1001800cf90fae */ /* 0x0009e2000d101d46 */
[----:B------:R-:W-:-:S04]  /*3600*/  @P6 IADD3 R5, P0, R5, R10, RZ ;  /* 0x0000000a05056210 */ /* 0x000fc80007f1e0ff */
        /* <DEDUP_REMOVED lines=11> */
[----:B------:R-:W-:-:S03]  /*36c0*/  LEA R5, P0, R8, R20, 0x6 ;  /* 0x0000001408057211 */ /* 0x000fc600078030ff */
[----:B------:R-:W-:Y:S01]  /*36d0*/  IMAD.IADD R7, R9, 0x1, R7 ;  /* 0x0000000109077824 */ /* 0x000fe200078e0207 */
[----:B------:R-:W-:Y:S01]  /*36e0*/  LOP3.LUT R6, R29, 0x1, RZ, 0xc0, !PT ;  /* 0x000000011d067812 */ /* 0x000fe200078ec0ff */
[----:B------:R-:W-:-:S03]  /*36f0*/  IMAD R0, R2, -0x40, R170 ;  /* 0xffffffc002007824 */ /* 0x000fc600078e02aa */
[----:B------:R-:W-:Y:S01]  /*3700*/  LEA.HI.X R4, R8, R238, R7, 0x6, P0 ;  /* 0x000000ee08047211 */ /* 0x000fe200000f3407 */
[----:B------:R-:W-:Y:S01]  /*3710*/  IMAD.MOV.U32 R7, RZ, RZ, c[0x0][0x208] ;  /* 0x00008200ff077624 */ /* 0x000fe200078e00ff */
[----:B------:R-:W-:Y:S01]  /*3720*/  LEA R38, P0, R5, c[0x0][0x1f8], 0x1 ;  /* 0x00007e0005267a11 */ /* 0x000fe200078008ff */
[----:B------:R-:W-:-:S04]  /*3730*/  DEPBAR.LE SB0, 0x1 ;  /* 0x000080400000791a */ /* 0x000fc80000000000 */
[----:B------:R-:W-:-:S04]  /*3740*/  DEPBAR.LE SB0, 0x0 ;  /* 0x000080000000791a */ /* 0x000fc80000000000 */
[----:B------:R-:W-:Y:S01]  /*3750*/  BAR.SYNC.DEFER_BLOCKING 0x0 ;  /* 0x0000000000007b1d */ /* 0x000fe20000010000 */
[----:B------:R-:W-:Y:S01]  /*3760*/  LEA.HI.X R39, R5, c[0x0][0x1fc], R4, 0x1, P0 ;  /* 0x00007f0005277a11 */ /* 0x000fe200000f0c04 */
[----:B------:R-:W-:Y:S01]  /*3770*/  IMAD.MOV.U32 R5, RZ, RZ, c[0x0][0x20c] ;  /* 0x00008300ff057624 */ /* 0x000fe200078e00ff */
[C---:B------:R-:W-:Y:S01]  /*3780*/  LEA R76, P0, R7.reuse, R38, 0x6 ;  /* 0x00000026074c7211 */ /* 0x040fe200078030ff */
[----:B------:R-:W-:Y:S01]  /*3790*/  IMAD.IADD R28, R0, 0x1, -R18 ;  /* 0x00000001001c7824 */ /* 0x000fe200078e0a12 */
[----:B------:R-:W-:Y:S02]  /*37a0*/  ISETP.NE.U32.AND P5, PT, R6, 0x1, PT ;  /* 0x000000010600780c */ /* 0x000fe40003fa5070 */
[----:B------:R-:W-:Y:S02]  /*37b0*/  LEA.HI.X R77, R7, R39, R5, 0x6, P0 ;  /* 0x00000027074d7211 */ /* 0x000fe400000f3405 */
[C---:B------:R-:W-:Y:S02]  /*37c0*/  ISETP.LT.OR P0, PT, R28.reuse, 0x1, P5 ;  /* 0x000000011c00780c */ /* 0x040fe40002f01670 */
[----:B------:R-:W-:Y:S01]  /*37d0*/  LOP3.LUT P1, RZ, R29, 0x2, RZ, 0xc0, !PT ;  /* 0x000000021dff7812 */ /* 0x000fe2000782c0ff */
[----:B------:R-:W-:Y:S04]  /*37e0*/  LDSM.16.M88.4 R24, [R234] ;  /* 0x00000000ea18783b */ /* 0x000fe80000000200 */
[----:B------:R-:W3:Y:S04]  /*37f0*/  LDSM.16.M88.4 R48, [R233] ;  /* 0x00000000e930783b */ /* 0x000ee80000000200 */
[----:B------:R-:W5:Y:S04]  /*3800*/  LDSM.16.M88.4 R40, [R233+0x800] ;  /* 0x00080000e928783b */ /* 0x000f680000000200 */
[----:B------:R-:W-:Y:S04]  /*3810*/  LDSM.16.M88.4 R32, [R233+0x1000] ;  /* 0x00100000e920783b */ /* 0x000fe80000000200 */
[----:B------:R-:W3:Y:S04]  /*3820*/  LDSM.16.M88.4 R56, [R233+0x1800] ;  /* 0x00180000e938783b */ /* 0x000ee80000000200 */
[----:B------:R-:W-:Y:S04]  /*3830*/  LDSM.16.M88.4 R4, [R232] ;  /* 0x00000000e804783b */ /* 0x000fe80000000200 */
[----:B------:R-:W3:Y:S04]  /*3840*/  LDSM.16.M88.4 R20, [R231] ;  /* 0x00000000e714783b */ /* 0x000ee80000000200 */
[----:B--2---:R-:W2:Y:S04]  /*3850*/  LDSM.16.M88.4 R16, [R223] ;  /* 0x00000000df10783b */ /* 0x004ea80000000200 */
[----:B----4-:R-:W4:Y:S04]  /*3860*/  LDSM.16.M88.4 R12, [R222] ;  /* 0x00000000de0c783b */ /* 0x010f280000000200 */
[----:B-1----:R-:W1:Y:S04]  /*3870*/  LDSM.16.M88.4 R8, [R221] ;  /* 0x00000000dd08783b */ /* 0x002e680000000200 */
        /* <DEDUP_REMOVED lines=15> */
[C---:B---3--:R-:W-:Y:S08]  /*3970*/  HMMA.16816.F32.BF16 R52, R24.reuse, R48, RZ ;  /* 0x000000301834723c */ /* 0x048ff000000418ff */
[----:B------:R1:W-:Y:S01]  /*3980*/  LDGSTS.E.BYPASS.LTC128B.128 [R249+0x6100], [R38.64+0x180], !P4 ;  /* 0x0610018026f97fae */ /* 0x0003e2000e101d46 */
[----:B------:R-:W-:Y:S01]  /*3990*/  ISETP.NE.AND P4, PT, R36, RZ, PT ;  /* 0x000000ff2400720c */ /* 0x000fe20003f85270 */
[----:B-----5:R-:W-:Y:S02]  /*39a0*/  HMMA.16816.F32.BF16 R44, R24, R40, RZ ;  /* 0x00000028182c723c */ /* 0x020fe400000418ff */
[----:B------:R3:W-:Y:S01]  /*39b0*/  LDGSTS.E.BYPASS.LTC128B.128 [R249+0x1100], [R76.64], !P5 ;  /* 0x011000004cf97fae */ /* 0x0007e2000e901d46 */
[----:B------:R-:W-:-:S03]  /*39c0*/  ISETP.NE.AND P5, PT, R31, RZ, PT ;  /* 0x000000ff1f00720c */ /* 0x000fc60003fa5270 */
[----:B------:R3:W-:Y:S01]  /*39d0*/  LDGSTS.E.BYPASS.LTC128B.128 [R249+0x3100], [R76.64+0x80], !P1 ;  /* 0x031000804cf97fae */ /* 0x0007e2000c901d46 */
[----:B------:R-:W-:Y:S01]  /*39e0*/  ISETP.NE.AND P1, PT, R30, RZ, PT ;  /* 0x000000ff1e00720c */ /* 0x000fe20003f25270 */
[C---:B------:R-:W-:Y:S02]  /*39f0*/  HMMA.16816.F32.BF16 R48, R24.reuse, R50, RZ ;  /* 0x000000321830723c */ /* 0x040fe400000418ff */
[----:B------:R3:W-:Y:S04]  /*3a00*/  LDGSTS.E.BYPASS.LTC128B.128 [R249+0x5100], [R76.64+0x100], !P6 ;  /* 0x051001004cf97fae */ /* 0x0007e8000f101d46 */
[----:B------:R3:W-:Y:S02]  /*3a10*/  LDGSTS.E.BYPASS.LTC128B.128 [R249+0x7100], [R76.64+0x180], !P0 ;  /* 0x071001804cf97fae */ /* 0x0007e4000c101d46 */
[C---:B------:R-:W-:Y:S02]  /*3a20*/  HMMA.16816.F32.BF16 R40, R24.reuse, R42, RZ ;  /* 0x0000002a1828723c */ /* 0x040fe400000418ff */
[----:B------:R-:W-:Y:S04]  /*3a30*/  LDSM.16.M88.4 R72, [R229] ;  /* 0x00000000e548783b */ /* 0x000fe80000000200 */
[----:B------:R-:W-:Y:S02]  /*3a40*/  LDSM.16.M88.4 R68, [R229+0x800] ;  /* 0x00080000e544783b */ /* 0x000fe40000000200 */
[C---:B------:R-:W-:Y:S02]  /*3a50*/  HMMA.16816.F32.BF16 R28, R24.reuse, R56, RZ ;  /* 0x00000038181c723c */ /* 0x040fe400000418ff */
[----:B------:R-:W-:Y:S04]  /*3a60*/  LDSM.16.M88.4 R64, [R229+0x1000] ;  /* 0x00100000e540783b */ /* 0x000fe80000000200 */
[----:B------:R-:W-:Y:S02]  /*3a70*/  LDSM.16.M88.4 R60, [R229+0x1800] ;  /* 0x00180000e53c783b */ /* 0x000fe40000000200 */
[C---:B-1----:R-:W-:Y:S02]  /*3a80*/  HMMA.16816.F32.BF16 R36, R24.reuse, R32, RZ ;  /* 0x000000201824723c */ /* 0x042fe400000418ff */
[----:B------:R-:W0:Y:S06]  /*3a90*/  LDGDEPBAR ;  /* 0x00000000000079af */ /* 0x000e2c0000000000 */
[C---:B------:R-:W-:Y:S08]  /*3aa0*/  HMMA.16816.F32.BF16 R32, R24.reuse, R34, RZ ;  /* 0x000000221820723c */ /* 0x040ff000000418ff */
[----:B------:R-:W-:Y:S01]  /*3ab0*/  HMMA.16816.F32.BF16 R24, R24, R58, RZ ;  /* 0x0000003a1818723c */ /* 0x000fe200000418ff */
[----:B------:R-:W1:Y:S07]  /*3ac0*/  LDSM.16.M88.4 R56, [R230] ;  /* 0x00000000e638783b */ /* 0x000e6e0000000200 */
[C---:B------:R-:W-:Y:S08]  /*3ad0*/  HMMA.16816.F32.BF16 R52, R4.reuse, R20, R52 ;  /* 0x000000140434723c */ /* 0x040ff00000041834 */
[C---:B------:R-:W-:Y:S01]  /*3ae0*/  HMMA.16816.F32.BF16 R48, R4.reuse, R22, R48 ;  /* 0x000000160430723c */ /* 0x040fe20000041830 */
[----:B------:R-:W-:Y:S07]  /*3af0*/  LDSM.16.M88.4 R20, [R220] ;  /* 0x00000000dc14783b */ /* 0x000fee0000000200 */
[C---:B--2---:R-:W-:Y:S08]  /*3b00*/  HMMA.16816.F32.BF16 R44, R4.reuse, R16, R44 ;  /* 0x00000010042c723c */ /* 0x044ff0000004182c */
[C---:B------:R-:W-:Y:S01]  /*3b10*/  HMMA.16816.F32.BF16 R40, R4.reuse, R18, R40 ;  /* 0x000000120428723c */ /* 0x040fe20000041828 */
[----:B------:R-:W-:Y:S07]  /*3b20*/  LDSM.16.M88.4 R16, [R220+0x800] ;  /* 0x00080000dc10783b */ /* 0x000fee0000000200 */
[C---:B----4-:R-:W-:Y:S08]  /*3b30*/  HMMA.16816.F32.BF16 R36, R4.reuse, R12, R36 ;  /* 0x0000000c0424723c */ /* 0x050ff00000041824 */
[C---:B------:R-:W-:Y:S01]  /*3b40*/  HMMA.16816.F32.BF16 R32, R4.reuse, R14, R32 ;  /* 0x0000000e0420723c */ /* 0x040fe20000041820 */
[----:B------:R-:W-:Y:S07]  /*3b50*/  LDSM.16.M88.4 R12, [R220+0x1000] ;  /* 0x00100000dc0c783b */ /* 0x000fee0000000200 */
[C---:B------:R-:W-:Y:S08]  /*3b60*/  HMMA.16816.F32.BF16 R28, R4.reuse, R8, R28 ;  /* 0x00000008041c723c */ /* 0x040ff0000004181c */
[----:B------:R-:W-:Y:S01]  /*3b70*/  HMMA.16816.F32.BF16 R24, R4, R10, R24 ;  /* 0x0000000a0418723c */ /* 0x000fe20000041818 */
[----:B------:R-:W2:Y:S04]  /*3b80*/  LDSM.16.M88.4 R4, [R228] ;  /* 0x00000000e404783b */ /* 0x000ea80000000200 */
[----:B------:R-:W4:Y:S03]  /*3b90*/  LDSM.16.M88.4 R8, [R220+0x1800] ;  /* 0x00180000dc08783b */ /* 0x000f260000000200 */
        /* <DEDUP_REMOVED lines=12> */
[----:B------:R-:W5:Y:S03]  /*3c60*/  LDSM.16.M88.4 R60, [R233+0x3800] ;  /* 0x00380000e93c783b */ /* 0x000f660000000200 */
        /* <DEDUP_REMOVED lines=12> */
[----:B------:R-:W4:Y:S03]  /*3d30*/  LDSM.16.M88.4 R8, [R216] ;  /* 0x00000000d808783b */ /* 0x000f260000000200 */
        /* <DEDUP_REMOVED lines=9> */
[C---:B-----5:R-:W-:Y:S08]  /*3dd0*/  HMMA.16816.F32.BF16 R28, R56.reuse, R60, R28 ;  /* 0x0000003c381c723c */ /* 0x060ff0000004181c */
[----:B------:R-:W-:Y:S01]  /*3de0*/  HMMA.16816.F32.BF16 R24, R56, R62, R24 ;  /* 0x0000003e3818723c */ /* 0x000fe20000041818 */
[----:B------:R-:W1:Y:S04]  /*3df0*/  LDSM.16.M88.4 R56, [R230+0x4000] ;  /* 0x00400000e638783b */ /* 0x000e680000000200 */
[----:B------:R-:W5:Y:S03]  /*3e00*/  LDSM.16.M88.4 R60, [R229+0x3800] ;  /* 0x00380000e53c783b */ /* 0x000f660000000200 */
        /* <DEDUP_REMOVED lines=100> */
[C---:B-----5:R-:W-:Y:S08]  /*4450*/  HMMA.16816.F32.BF16 R28, R56.reuse, R60, R28 ;  /* 0x0000003c381c723c */ /* 0x060ff0000004181c */
[----:B------:R-:W-:Y:S01]  /*4460*/  HMMA.16816.F32.BF16 R24, R56, R62, R24 ;  /* 0x0000003e3818723c */ /* 0x000fe20000041818 */
[----:B------:R-:W5:Y:S04]  /*4470*/  LDSM.16.M88.4 R60, [R229+0x7000] ;  /* 0x00700000e53c783b */ /* 0x000f680000000200 */
[----:B------:R-:W1:Y:S03]  /*4480*/  LDSM.16.M88.4 R56, [R229+0x7800] ;  /* 0x00780000e538783b */ /* 0x000e660000000200 */
[C---:B--2---:R-:W-:Y:S08]  /*4490*/  HMMA.16816.F32.BF16 R52, R4.reuse, R20, R52 ;  /* 0x000000140434723c */ /* 0x044ff00000041834 */
[C---:B------:R-:W-:Y:S01]  /*44a0*/  HMMA.16816.F32.BF16 R48, R4.reuse, R22, R48 ;  /* 0x000000160430723c */ /* 0x040fe20000041830 */
[----:B------:R-:W-:Y:S07]  /*44b0*/  LDSM.16.M88.4 R20, [R228+0xc000] ;  /* 0x00c00000e414783b */ /* 0x000fee0000000200 */
        /* <DEDUP_REMOVED lines=8> */
[----:B------:R-:W4:Y:S04]  /*4540*/  LDSM.16.M88.4 R8, [R220+0x7000] ;  /* 0x00700000dc08783b */ /* 0x000f280000000200 */
[----:B------:R-:W2:Y:S01]  /*4550*/  LDSM.16.M88.4 R4, [R220+0x7800] ;  /* 0x00780000dc04783b */ /* 0x000ea20000000200 */
[----:B------:R-:W-:Y:S01]  /*4560*/  ISETP.GT.AND P0, PT, R2, R168, PT ;  /* 0x000000a80200720c */ /* 0x000fe20003f04270 */
[----:B------:R-:W-:-:S04]  /*4570*/  DEPBAR.LE SB0, 0x0 ;  /* 0x000080000000791a */ /* 0x000fc80000000000 */
[C---:B-1----:R-:W-:Y:S08]  /*4580*/  HMMA.16816.F32.BF16 R52, R72.reuse, R68, R52 ;  /* 0x000000444834723c */ /* 0x042ff00000041834 */
[C---:B------:R-:W-:Y:S08]  /*4590*/  HMMA.16816.F32.BF16 R48, R72.reuse, R70, R48 ;  /* 0x000000464830723c */ /* 0x040ff00000041830 */
[C---:B------:R-:W-:Y:S08]  /*45a0*/  HMMA.16816.F32.BF16 R44, R72.reuse, R64, R44 ;  /* 0x00000040482c723c */ /* 0x040ff0000004182c */
[C---:B------:R-:W-:Y:S08]  /*45b0*/  HMMA.16816.F32.BF16 R40, R72.reuse, R66, R40 ;  /* 0x000000424828723c */ /* 0x040ff00000041828 */
[C---:B-----5:R-:W-:Y:S08]  /*45c0*/  HMMA.16816.F32.BF16 R36, R72.reuse, R60, R36 ;  /* 0x0000003c4824723c */ /* 0x060ff00000041824 */
        /* <DEDUP_REMOVED lines=8> */
[C---:B----4-:R-:W-:Y:S08]  /*4650*/  HMMA.16816.F32.BF16 R36, R20.reuse, R8, R36 ;  /* 0x000000081424723c */ /* 0x050ff00000041824 */
[C---:B------:R-:W-:Y:S08]  /*4660*/  HMMA.16816.F32.BF16 R32, R20.reuse, R10, R32 ;  /* 0x0000000a1420723c */ /* 0x040ff00000041820 */
[C---:B------:R-:W-:Y:S08]  /*4670*/  HMMA.16816.F32.BF16 R28, R20.reuse, R4, R28 ;  /* 0x00000004141c723c */ /* 0x040ff0000004181c */
[----:B------:R-:W-:Y:S01]  /*4680*/  HMMA.16816.F32.BF16 R24, R20, R6, R24 ;  /* 0x000000061418723c */ /* 0x000fe20000041818 */
[----:B------:R-:W-:Y:S06]  /*4690*/  BAR.SYNC.DEFER_BLOCKING 0x0 ;  /* 0x0000000000007b1d */ /* 0x000fec0000010000 */
[----:B------:R-:W-:Y:S01]  /*46a0*/  @!UPT UIADD3 URZ, URZ, URZ, URZ ;  /* 0x0000003f3f3ff290 */ /* 0x000fe2000fffe03f */
[----:B------:R-:W-:Y:S11]  /*46b0*/  @!P0 BRA `(.L_x_4812) ;  /* 0x0000019000008947 */ /* 0x000ff60003800000 */
[----:B---3--:R-:W-:-:S04]  /*46c0*/  IADD3 R7, R3, -0x2, RZ ;  /* 0xfffffffe03077810 */ /* 0x008fc80007ffe0ff */
        /* <DEDUP_REMOVED lines=8> */
[----:B------:R-:W-:Y:S01]  /*4750*/  LEA.HI.X R6, R4, R78, R6, 0x6, P0 ;  /* 0x0000004e04067211 */ /* 0x000fe200000f3406 */
[----:B------:R-:W-:Y:S01]  /*4760*/  IMAD.MOV.U32 R4, RZ, RZ, c[0x0][0x1e4] ;  /* 0x00007900ff047624 */ /* 0x000fe200078e00ff */
        /* <DEDUP_REMOVED lines=14> */
.L_x_4812:
[----:B---3--:R-:W-:Y:S05]  /*4850*/  BSYNC B0 ;  /* 0x0000000000007941 */ /* 0x008fea0003800000 */
.L_x_4811:
[----:B------:R-:W2:Y:S01]  /*4860*/  LDL R172, [R1+0x74] ;  /* 0x0000740001ac7983 */ /* 0x000ea20000100800 */
[----:B------:R-:W-:Y:S01]  /*4870*/  IMAD.IADD R7, R252, 0x1, R237 ;  /* 0x00000001fc077824 */ /* 0x000fe200078e02ed */
[----:B------:R-:W-:Y:S01]  /*4880*/  IADD3 R200, R3, -0x2, RZ ;  /* 0xfffffffe03c87810 */ /* 0x000fe20007ffe0ff */
[----:B------:R-:W-:Y:S01]  /*4890*/  IMAD.MOV.U32 R5, RZ, RZ, -0x40 ;  /* 0xffffffc0ff057424 */ /* 0x000fe200078e00ff */
[----:B------:R-:W-:Y:S01]  /*48a0*/  LDSM.16.MT88.4 R72, [R227+0x4000] ;  /* 0x00400000e348783b */ /* 0x000fe20000004200 */
[----:B------:R-:W-:-:S03]  /*48b0*/  @P1 IMAD.HI.U32 R4, R7, c[0x0][0x2c8], RZ ;  /* 0x0000b20007041a27 */ /* 0x000fc600078e00ff */
[----:B------:R-:W-:Y:S01]  /*48c0*/  LDSM.16.MT88.4 R152, [R224] ;  /* 0x00000000e098783b */ /* 0x000fe20000004200 */
[----:B------:R-:W-:Y:S01]  /*48d0*/  IMAD R2, R2, R5, 0x1 ;  /* 0x0000000102027424 */ /* 0x000fe200078e0205 */
[----:B------:R-:W-:Y:S01]  /*48e0*/  @P1 SHF.R.U32.HI R7, RZ, c[0x0][0x2cc], R4 ;  /* 0x0000b300ff071a19 */ /* 0x000fe20000011604 */
[----:B------:R-:W-:Y:S01]  /*48f0*/  IMAD.IADD R0, R0, 0x1, -R251 ;  /* 0x0000000100007824 */ /* 0x000fe200078e0afb */
[----:B------:R-:W-:Y:S02]  /*4900*/  LDSM.16.MT88.4 R88, [R225+0x4000] ;  /* 0x00400000e158783b */ /* 0x000fe40000004200 */
[----:B------:R-:W-:Y:S02]  /*4910*/  IADD3 R2, -R251, R2, R170 ;  /* 0x00000002fb027210 */ /* 0x000fe40007ffe1aa */
[----:B------:R-:W3:Y:S04]  /*4920*/  SHFL.IDX PT, R6, R7, RZ, 0x1c1f ;  /* 0x001c1fff07067589 */ /* 0x000ee800000e0000 */
[----:B------:R-:W4:Y:S04]  /*4930*/  SHFL.IDX PT, R4, R7, 0x1, 0x1c1f ;  /* 0x003c1f0007047f89 */ /* 0x000f2800000e0000 */
[----:B------:R-:W-:Y:S04]  /*4940*/  LDSM.16.MT88.4 R64, [R224+0x2000] ;  /* 0x00200000e040783b */ /* 0x000fe80000004200 */
[----:B------:R-:W-:Y:S04]  /*4950*/  LDSM.16.MT88.4 R104, [R227+0x6000] ;  /* 0x00600000e368783b */ /* 0x000fe80000004200 */
[----:B------:R-:W-:Y:S04]  /*4960*/  LDSM.16.MT88.4 R96, [R224+0x4000] ;  /* 0x00400000e060783b */ /* 0x000fe80000004200 */
[----:B------:R-:W-:Y:S04]  /*4970*/  LDSM.16.MT88.4 R136, [R226] ;  /* 0x00000000e288783b */ /* 0x000fe80000004200 */
[----:B------:R-:W-:Y:S04]  /*4980*/  LDSM.16.MT88.4 R144, [R225] ;  /* 0x00000000e190783b */ /* 0x000fe80000004200 */
[----:B------:R-:W-:Y:S04]  /*4990*/  LDSM.16.MT88.4 R20, [R226+0x800] ;  /* 0x00080000e214783b */ /* 0x000fe80000004200 */
[----:B------:R-:W-:Y:S04]  /*49a0*/  LDSM.16.MT88.4 R56, [R225+0x2000] ;  /* 0x00200000e138783b */ /* 0x000fe80000004200 */
[----:B------:R-:W-:Y:S04]  /*49b0*/  LDSM.16.MT88.4 R80, [R226+0x4000] ;  /* 0x00400000e250783b */ /* 0x000fe80000004200 */
[----:B------:R-:W-:Y:S04]  /*49c0*/  LDSM.16.MT88.4 R156, [R227] ;  /* 0x00000000e39c783b */ /* 0x000fe80000004200 */
[----:B------:R-:W0:Y:S01]  /*49d0*/  LDGDEPBAR ;  /* 0x00000000000079af */ /* 0x000e220000000000 */
[----:B--2---:R-:W-:-:S04]  /*49e0*/  IMAD.IADD R5, R2, 0x1, -R172 ;  /* 0x0000000102057824 */ /* 0x004fc800078e0aac */
[C---:B-1-3--:R-:W-:Y:S02]  /*49f0*/  IMAD.IADD R9, R5.reuse, 0x1, R6 ;  /* 0x0000000105097824 */ /* 0x04afe400078e0206 */
[----:B----4-:R-:W-:-:S03]  /*4a00*/  IMAD.IADD R5, R5, 0x1, R4 ;  /* 0x0000000105057824 */ /* 0x010fc600078e0204 */
[C---:B------:R-:W-:Y:S02]  /*4a10*/  IMNMX R2, R0.reuse, R9, PT ;  /* 0x0000000900027217 */ /* 0x040fe40003800200 */
[----:B------:R-:W-:Y:S02]  /*4a20*/  IMNMX R0, R0, R5, PT ;  /* 0x0000000500007217 */ /* 0x000fe40003800200 */
[C---:B------:R-:W-:Y:S02]  /*4a30*/  ISETP.GT.AND P6, PT, R2.reuse, RZ, PT ;  /* 0x000000ff0200720c */ /* 0x040fe40003fc4270 */
[----:B------:R-:W-:Y:S02]  /*4a40*/  ISETP.GT.AND P0, PT, R2, 0x1, PT ;  /* 0x000000010200780c */ /* 0x000fe40003f04270 */
[----:B------:R-:W-:Y:S02]  /*4a50*/  FSEL R52, R52, -INF , P6 ;  /* 0xff80000034347808 */ /* 0x000fe40003000000 */
[----:B------:R-:W-:-:S02]  /*4a60*/  ISETP.GT.AND P6, PT, R2, 0x8, PT ;  /* 0x000000080200780c */ /* 0x000fc40003fc4270 */
[----:B------:R-:W-:Y:S02]  /*4a70*/  FSEL R53, R53, -INF , P0 ;  /* 0xff80000035357808 */ /* 0x000fe40000000000 */
[----:B------:R-:W-:Y:S02]  /*4a80*/  FSEL R13, R48, -INF , P6 ;  /* 0xff800000300d7808 */ /* 0x000fe40003000000 */
[C---:B------:R-:W-:Y:S02]  /*4a90*/  ISETP.GT.AND P0, PT, R2.reuse, 0x9, PT ;  /* 0x000000090200780c */ /* 0x040fe40003f04270 */
[----:B------:R-:W-:Y:S02]  /*4aa0*/  ISETP.GT.AND P6, PT, R2, 0x10, PT ;  /* 0x000000100200780c */ /* 0x000fe40003fc4270 */
[----:B------:R-:W-:Y:S02]  /*4ab0*/  FMNMX.FTZ R4, R52, R53, !PT ;  /* 0x0000003534047209 */ /* 0x000fe40007810000 */
[----:B------:R-:W-:-:S02]  /*4ac0*/  FSEL R49, R49, -INF , P0 ;  /* 0xff80000031317808 */ /* 0x000fc40000000000 */
[----:B------:R-:W-:Y:S02]  /*4ad0*/  FSEL R11, R44, -INF , P6 ;  /* 0xff8000002c0b7808 */ /* 0x000fe40003000000 */
[C---:B------:R-:W-:Y:S02]  /*4ae0*/  ISETP.GT.AND P0, PT, R2.reuse, 0x11, PT ;  /* 0x000000110200780c */ /* 0x040fe40003f04270 */
[----:B------:R-:W-:Y:S02]  /*4af0*/  ISETP.GT.AND P6, PT, R2, 0x18, PT ;  /* 0x000000180200780c */ /* 0x000fe40003fc4270 */
[----:B------:R-:W-:Y:S02]  /*4b00*/  FMNMX.FTZ R4, R13, R4, !PT ;  /* 0x000000040d047209 */ /* 0x000fe40007810000 */
[----:B------:R-:W-:Y:S02]  /*4b10*/  FSEL R45, R45, -INF , P0 ;  /* 0xff8000002d2d7808 */ /* 0x000fe40000000000 */
[----:B------:R-:W-:-:S02]  /*4b20*/  FSEL R7, R40, -INF , P6 ;  /* 0xff80000028077808 */ /* 0x000fc40003000000 */
[----:B------:R-:W-:Y:S02]  /*4b30*/  FMNMX.FTZ R4, R49, R4, !PT ;  /* 0x0000000431047209 */ /* 0x000fe40007810000 */
[C---:B------:R-:W-:Y:S02]  /*4b40*/  ISETP.GT.AND P0, PT, R2.reuse, 0x19, PT ;  /* 0x000000190200780c */ /* 0x040fe40003f04270 */
[----:B------:R-:W-:Y:S02]  /*4b50*/  ISETP.GT.AND P6, PT, R2, 0x20, PT ;  /* 0x000000200200780c */ /* 0x000fe40003fc4270 */
[----:B------:R-:W-:Y:S02]  /*4b60*/  FMNMX.FTZ R4, R11, R4, !PT ;  /* 0x000000040b047209 */ /* 0x000fe40007810000 */
[----:B------:R-:W-:Y:S02]  /*4b70*/  FSEL R41, R41, -INF , P0 ;  /* 0xff80000029297808 */ /* 0x000fe40000000000 */
[----:B------:R-:W-:-:S02]  /*4b80*/  FSEL R116, R36, -INF , P6 ;  /* 0xff80000024747808 */ /* 0x000fc40003000000 */
        /* <DEDUP_REMOVED lines=10> */
[----:B------:R-:W-:Y:S02]  /*4c30*/  ISETP.GT.AND P0, PT, R2, 0x31, PT ;  /* 0x000000310200780c */ /* 0x000fe40003f04270 */
[----:B------:R-:W-:-:S02]  /*4c40*/  ISETP.GT.AND P6, PT, R0, RZ, PT ;  /* 0x000000ff0000720c */ /* 0x000fc40003fc4270 */
[----:B------:R-:W-:Y:S02]  /*4c50*/  FMNMX.FTZ R5, R41, R4, !PT ;  /* 0x0000000429057209 */ /* 0x000fe40007810000 */
[----:B------:R-:W-:Y:S02]  /*4c60*/  FSEL R125, R29, -INF , P0 ;  /* 0xff8000001d7d7808 */ /* 0x000fe40000000000 */
[----:B------:R-:W-:Y:S02]  /*4c70*/  FSEL R54, R54, -INF , P6 ;  /* 0xff80000036367808 */ /* 0x000fe40003000000 */
[----:B------:R-:W-:Y:S02]  /*4c80*/  FMNMX.FTZ R4, R116, R5, !PT ;  /* 0x0000000574047209 */ /* 0x000fe40007810000 */
[C---:B------:R-:W-:Y:S02]  /*4c90*/  ISETP.GT.AND P0, PT, R0.reuse, 0x1, PT ;  /* 0x000000010000780c */ /* 0x040fe40003f04270 */
[----:B------:R-:W-:-:S02]  /*4ca0*/  ISETP.GT.AND P6, PT, R0, 0x8, PT ;  /* 0x000000080000780c */ /* 0x000fc40003fc4270 */
[----:B------:R-:W-:Y:S02]  /*4cb0*/  FMNMX.FTZ R5, R117, R4, !PT ;  /* 0x0000000475057209 */ /* 0x000fe40007810000 */
[----:B------:R-:W-:Y:S02]  /*4cc0*/  FSEL R55, R55, -INF , P0 ;  /* 0xff80000037377808 */ /* 0x000fe40000000000 */
[----:B------:R-:W-:Y:S02]  /*4cd0*/  FSEL R9, R50, -INF , P6 ;  /* 0xff80000032097808 */ /* 0x000fe40003000000 */
[----:B------:R-:W-:Y:S02]  /*4ce0*/  ISETP.GT.AND P6, PT, R2, 0x38, PT ;  /* 0x000000380200780c */ /* 0x000fe40003fc4270 */
[----:B------:R-:W-:Y:S02]  /*4cf0*/  FMNMX.FTZ R4, R118, R5, !PT ;  /* 0x0000000576047209 */ /* 0x000fe40007810000 */
[----:B------:R-:W-:-:S02]  /*4d00*/  ISETP.GT.AND P0, PT, R0, 0x9, PT ;  /* 0x000000090000780c */ /* 0x000fc40003f04270 */
[----:B------:R-:W-:Y:S02]  /*4d10*/  FMNMX.FTZ R6, R54, R55, !PT ;  /* 0x0000003736067209 */ /* 0x000fe40007810000 */
[----:B------:R-:W-:Y:S02]  /*4d20*/  FSEL R126, R24, -INF , P6 ;  /* 0xff800000187e7808 */ /* 0x000fe40003000000 */
[----:B------:R-:W-:Y:S02]  /*4d30*/  ISETP.GT.AND P6, PT, R0, 0x10, PT ;  /* 0x000000100000780c */ /* 0x000fe40003fc4270 */
[----:B------:R-:W-:Y:S02]  /*4d40*/  FMNMX.FTZ R5, R119, R4, !PT ;  /* 0x0000000477057209 */ /* 0x000fe40007810000 */
[----:B------:R-:W-:Y:S02]  /*4d50*/  FSEL R51, R51, -INF , P0 ;  /* 0xff80000033337808 */ /* 0x000fe40000000000 */
[----:B------:R-:W-:-:S02]  /*4d60*/  FMNMX.FTZ R6, R9, R6, !PT ;  /* 0x0000000609067209 */ /* 0x000fc40007810000 */
[----:B------:R-:W-:Y:S02]  /*4d70*/  FSEL R15, R46, -INF , P6 ;  /* 0xff8000002e0f7808 */ /* 0x000fe40003000000 */
[----:B------:R-:W-:Y:S02]  /*4d80*/  FMNMX.FTZ R4, R124, R5, !PT ;  /* 0x000000057c047209 */ /* 0x000fe40007810000 */
[----:B------:R-:W-:Y:S02]  /*4d90*/  ISETP.GT.AND P6, PT, R2, 0x39, PT ;  /* 0x000000390200780c */ /* 0x000fe40003fc4270 */
[----:B------:R-:W-:Y:S02]  /*4da0*/  ISETP.GT.AND P0, PT, R0, 0x11, PT ;  /* 0x000000110000780c */ /* 0x000fe40003f04270 */
[----:B------:R-:W-:Y:S02]  /*4db0*/  FMNMX.FTZ R6, R51, R6, !PT ;  /* 0x0000000633067209 */ /* 0x000fe40007810000 */
[----:B------:R-:W-:-:S02]  /*4dc0*/  FMNMX.FTZ R5, R125, R4, !PT ;  /* 0x000000047d057209 */ /* 0x000fc40007810000 */
[----:B------:R-:W-:Y:S02]  /*4dd0*/  FSEL R127, R25, -INF , P6 ;  /* 0xff800000197f7808 */ /* 0x000fe40003000000 */
[----:B------:R-:W-:Y:S02]  /*4de0*/  FSEL R47, R47, -INF , P0 ;  /* 0xff8000002f2f7808 */ /* 0x000fe40000000000 */
[----:B------:R-:W-:Y:S02]  /*4df0*/  ISETP.GT.AND P6, PT, R0, 0x18, PT ;  /* 0x000000180000780c */ /* 0x000fe40003fc4270 */
[----:B------:R-:W-:Y:S02]  /*4e00*/  FMNMX.FTZ R4, R15, R6, !PT ;  /* 0x000000060f047209 */ /* 0x000fe40007810000 */
[----:B------:R-:W-:Y:S02]  /*4e10*/  FMNMX.FTZ R2, R126, R5, !PT ;  /* 0x000000057e027209 */ /* 0x000fe40007810000 */
[----:B------:R-:W-:-:S02]  /*4e20*/  ISETP.GT.AND P0, PT, R0, 0x19, PT ;  /* 0x000000190000780c */ /* 0x000fc40003f04270 */
[----:B------:R-:W-:Y:S02]  /*4e30*/  FSEL R5, R42, -INF , P6 ;  /* 0xff8000002a057808 */ /* 0x000fe40003000000 */
        /* <DEDUP_REMOVED lines=10> */
[----:B------:R-:W-:-:S02]  /*4ee0*/  FMNMX.FTZ R2, R127, R2, !PT ;  /* 0x000000027f027209 */ /* 0x000fc40007810000 */
[----:B------:R-:W-:Y:S02]  /*4ef0*/  ISETP.GT.AND P0, PT, R0, 0x29, PT ;  /* 0x000000290000780c */ /* 0x000fe40003f04270 */
[----:B------:R-:W-:Y:S01]  /*4f00*/  FSEL R165, R34, -INF , P6 ;  /* 0xff80000022a57808 */ /* 0x000fe20003000000 */
[----:B------:R-:W1:Y:S01]  /*4f10*/  SHFL.BFLY PT, R17, R2, 0x2, 0x1f ;  /* 0x0c401f0002117f89 */ /* 0x000e6200000e0000 */
[----:B------:R-:W-:Y:S02]  /*4f20*/  FMNMX.FTZ R4, R171, R4, !PT ;  /* 0x00000004ab047209 */ /* 0x000fe40007810000 */
[----:B------:R-:W-:Y:S02]  /*4f30*/  FSEL R167, R35, -INF , P0 ;  /* 0xff80000023a77808 */ /* 0x000fe40000000000 */
[----:B------:R-:W-:Y:S02]  /*4f40*/  ISETP.GT.AND P6, PT, R0, 0x30, PT ;  /* 0x000000300000780c */ /* 0x000fe40003fc4270 */
[----:B------:R-:W-:-:S02]  /*4f50*/  FMNMX.FTZ R4, R165, R4, !PT ;  /* 0x00000004a5047209 */ /* 0x000fc40007810000 */
[----:B------:R-:W-:Y:S02]  /*4f60*/  ISETP.GT.AND P0, PT, R0, 0x31, PT ;  /* 0x000000310000780c */ /* 0x000fe40003f04270 */
[----:B------:R-:W-:Y:S02]  /*4f70*/  FSEL R35, R30, -INF , P6 ;  /* 0xff8000001e237808 */ /* 0x000fe40003000000 */
        /* <DEDUP_REMOVED lines=8> */
[----:B------:R-:W-:Y:S01]  /*5000*/  FMNMX.FTZ R4, R31, R4, !PT ;  /* 0x000000041f047209 */ /* 0x000fe20007810000 */
[----:B------:R-:W-:Y:S01]  /*5010*/  LDSM.16.MT88.4 R24, [R227+0x800] ;  /* 0x00080000e318783b */ /* 0x000fe20000004200 */
        /* <DEDUP_REMOVED lines=11> */
[--C-:B------:R-:W-:Y:S02]  /*50d0*/  FFMA.FTZ R113, R52, c[0x0][0x2d0], -R166.reuse ;  /* 0x0000b40034717a23 */ /* 0x100fe400000108a6 */
[--C-:B------:R-:W-:Y:S02]  /*50e0*/  FFMA.FTZ R110, R53, c[0x0][0x2d0], -R166.reuse ;  /* 0x0000b400356e7a23 */ /* 0x100fe400000108a6 */
[--C-:B------:R-:W-:Y:S01]  /*50f0*/  FFMA.FTZ R111, R13, c[0x0][0x2d0], -R166.reuse ;  /* 0x0000b4000d6f7a23 */ /* 0x100fe200000108a6 */
[----:B------:R-:W-:Y:S01]  /*5100*/  MUFU.EX2 R32, R32 ;  /* 0x0000002000207308 */ /* 0x000fe20000000800 */
[--C-:B------:R-:W-:Y:S02]  /*5110*/  FFMA.FTZ R122, R49, c[0x0][0x2d0], -R166.reuse ;  /* 0x0000b400317a7a23 */ /* 0x100fe400000108a6 */
[----:B------:R-:W-:-:S02]  /*5120*/  FFMA.FTZ R121, R11, c[0x0][0x2d0], -R166 ;  /* 0x0000b4000b797a23 */ /* 0x000fc400000108a6 */
[--C-:B------:R-:W-:Y:S02]  /*5130*/  FFMA.FTZ R164, R45, c[0x0][0x2d0], -R166.reuse ;  /* 0x0000b4002da47a23 */ /* 0x100fe400000108a6 */
[----:B------:R-:W-:Y:S01]  /*5140*/  FFMA.FTZ R173, R7, c[0x0][0x2d0], -R166 ;  /* 0x0000b40007ad7a23 */ /* 0x000fe200000108a6 */
[----:B------:R-:W-:Y:S01]  /*5150*/  MUFU.EX2 R113, R113 ;  /* 0x0000007100717308 */ /* 0x000fe20000000800 */
[----:B-1----:R-:W-:Y:S02]  /*5160*/  FMNMX.FTZ R2, R4, R17, !PT ;  /* 0x0000001104027209 */ /* 0x002fe40007810000 */
[----:B------:R-:W-:Y:S02]  /*5170*/  LDSM.16.MT88.4 R16, [R225+0x800] ;  /* 0x00080000e110783b */ /* 0x000fe40000004200 */
[C---:B------:R-:W-:Y:S01]  /*5180*/  FSETP.NEU.FTZ.AND P0, PT, R2.reuse, -INF , PT ;  /* 0xff8000000200780b */ /* 0x040fe20003f1d000 */
[----:B------:R-:W-:Y:S02]  /*5190*/  FMUL.FTZ R28, R2, c[0x0][0x2d0] ;  /* 0x0000b400021c7a20 */ /* 0x000fe40000410000 */
[----:B------:R-:W1:Y:S03]  /*51a0*/  MUFU.EX2 R110, R110 ;  /* 0x0000006e006e7308 */ /* 0x000e660000000800 */
[----:B------:R-:W-:-:S05]  /*51b0*/  FSEL R28, R28, RZ, P0 ;  /* 0x000000ff1c1c7208 */ /* 0x000fca0000000000 */
[----:B------:R-:W-:Y:S01]  /*51c0*/  MUFU.EX2 R111, R111 ;  /* 0x0000006f006f7308 */ /* 0x000fe20000000800 */
[--C-:B------:R-:W-:Y:S02]  /*51d0*/  FFMA.FTZ R175, R43, c[0x0][0x2d0], -R28.reuse ;  /* 0x0000b4002baf7a23 */ /* 0x100fe4000001081c */
[----:B------:R-:W2:Y:S01]  /*51e0*/  LDSM.16.MT88.4 R40, [R227+0x2000] ;  /* 0x00200000e328783b */ /* 0x000ea20000004200 */
[--C-:B------:R-:W-:Y:S02]  /*51f0*/  FFMA.FTZ R109, R54, c[0x0][0x2d0], -R28.reuse ;  /* 0x0000b400366d7a23 */ /* 0x100fe4000001081c */
[--C-:B------:R-:W-:Y:S02]  /*5200*/  FFMA.FTZ R108, R55, c[0x0][0x2d0], -R28.reuse ;  /* 0x0000b400376c7a23 */ /* 0x100fe4000001081c */
[--C-:B------:R-:W-:Y:S01]  /*5210*/  FFMA.FTZ R123, R9, c[0x0][0x2d0], -R28.reuse ;  /* 0x0000b400097b7a23 */ /* 0x100fe2000001081c */
[----:B------:R-:W3:Y:S01]  /*5220*/  MUFU.EX2 R122, R122 ;  /* 0x0000007a007a7308 */ /* 0x000ee20000000800 */
[--C-:B------:R-:W-:Y:S01]  /*5230*/  FFMA.FTZ R120, R51, c[0x0][0x2d0], -R28.reuse ;  /* 0x0000b40033787a23 */ /* 0x100fe2000001081c */
[----:B------:R-:W4:Y:S01]  /*5240*/  LDSM.16.MT88.4 R8, [R227+0x2800] ;  /* 0x00280000e308783b */ /* 0x000f220000004200 */
[----:B-1----:R-:W-:Y:S01]  /*5250*/  F2FP.BF16.PACK_AB R128, R110, R113 ;  /* 0x000000716e80723e */ /* 0x002fe200000010ff */
[----:B------:R-:W-:-:S02]  /*5260*/  FFMA.FTZ R177, R15, c[0x0][0x2d0], -R28 ;  /* 0x0000b4000fb17a23 */ /* 0x000fc4000001081c */
[--C-:B------:R-:W-:Y:S01]  /*5270*/  FFMA.FTZ R34, R47, c[0x0][0x2d0], -R28.reuse ;  /* 0x0000b4002f227a23 */ /* 0x100fe2000001081c */
[----:B------:R-:W1:Y:S01]  /*5280*/  LDSM.16.MT88.4 R12, [R224+0x800] ;  /* 0x00080000e00c783b */ /* 0x000e620000004200 */
[----:B------:R-:W-:Y:S01]  /*5290*/  MUFU.EX2 R109, R109 ;  /* 0x0000006d006d7308 */ /* 0x000fe20000000800 */
[----:B------:R-:W-:Y:S02]  /*52a0*/  FFMA.FTZ R30, R5, c[0x0][0x2d0], -R28 ;  /* 0x0000b400051e7a23 */ /* 0x000fe4000001081c */
[----:B------:R-:W-:Y:S01]  /*52b0*/  FADD.FTZ R110, R113, R110 ;  /* 0x0000006e716e7221 */ /* 0x000fe20000010000 */
[----:B------:R-:W-:Y:S04]  /*52c0*/  LDSM.16.MT88.4 R48, [R226+0x2000] ;  /* 0x00200000e230783b */ /* 0x000fe80000004200 */
[----:B------:R-:W5:Y:S01]  /*52d0*/  MUFU.EX2 R108, R108 ;  /* 0x0000006c006c7308 */ /* 0x000f620000000800 */
[----:B---3--:R-:W-:Y:S01]  /*52e0*/  F2FP.BF16.PACK_AB R130, R122, R111 ;  /* 0x0000006f7a82723e */ /* 0x008fe200000010ff */
[----:B------:R-:W-:Y:S06]  /*52f0*/  LDSM.16.MT88.4 R112, [R226+0x6000] ;  /* 0x00600000e270783b */ /* 0x000fec0000004200 */
[----:B------:R-:W-:Y:S08]  /*5300*/  MUFU.EX2 R123, R123 ;  /* 0x0000007b007b7308 */ /* 0x000ff00000000800 */
[----:B------:R-:W3:Y:S01]  /*5310*/  MUFU.EX2 R120, R120 ;  /* 0x0000007800787308 */ /* 0x000ee20000000800 */
[----:B-----5:R-:W-:-:S07]  /*5320*/  F2FP.BF16.PACK_AB R129, R108, R109 ;  /* 0x0000006d6c81723e */ /* 0x020fce00000010ff */
[----:B------:R-:W-:Y:S01]  /*5330*/  MUFU.EX2 R121, R121 ;  /* 0x0000007900797308 */ /* 0x000fe20000000800 */
[----:B---3--:R-:W-:-:S07]  /*5340*/  F2FP.BF16.PACK_AB R131, R120, R123 ;  /* 0x0000007b7883723e */ /* 0x008fce00000010ff */
[----:B------:R-:W3:Y:S01]  /*5350*/  MUFU.EX2 R164, R164 ;  /* 0x000000a400a47308 */ /* 0x000ee20000000800 */
[C---:B--2---:R-:W-:Y:S07]  /*5360*/  HMMA.16816.F32.BF16 R36, R128.reuse, R40, RZ ;  /* 0x000000288024723c */ /* 0x044fee00000418ff */
[----:B------:R-:W2:Y:S01]  /*5370*/  MUFU.EX2 R173, R173 ;  /* 0x000000ad00ad7308 */ /* 0x000ea20000000800 */
[C---:B------:R-:W-:Y:S07]  /*5380*/  HMMA.16816.F32.BF16 R40, R128.reuse, R42, RZ ;  /* 0x0000002a8028723c */ /* 0x040fee00000418ff */
[----:B------:R-:W-:Y:S01]  /*5390*/  MUFU.EX2 R177, R177 ;  /* 0x000000b100b17308 */ /* 0x000fe20000000800 */
[----:B---3--:R-:W-:Y:S01]  /*53a0*/  F2FP.BF16.PACK_AB R4, R164, R121 ;  /* 0x00000079a404723e */ /* 0x008fe200000010ff */
[C---:B------:R-:W-:Y:S06]  /*53b0*/  HMMA.16816.F32.BF16 R68, R128.reuse, R72, RZ ;  /* 0x000000488044723c */ /* 0x040fec00000418ff */
[----:B------:R-:W3:Y:S01]  /*53c0*/  MUFU.EX2 R34, R34 ;  /* 0x0000002200227308 */ /* 0x000ee20000000800 */
[----:B--2---:R-:W-:Y:S01]  /*53d0*/  F2FP.BF16.PACK_AB R6, R32, R173 ;  /* 0x000000ad2006723e */ /* 0x004fe200000010ff */
[C---:B------:R-:W-:Y:S06]  /*53e0*/  HMMA.16816.F32.BF16 R72, R128.reuse, R74, RZ ;  /* 0x0000004a8048723c */ /* 0x040fec00000418ff */
[----:B------:R-:W-:Y:S02]  /*53f0*/  MUFU.EX2 R30, R30 ;  /* 0x0000001e001e7308 */ /* 0x000fe40000000800 */
[C---:B------:R-:W-:Y:S06]  /*5400*/  HMMA.16816.F32.BF16 R148, R128.reuse, R152, RZ ;  /* 0x000000988094723c */ /* 0x040fec00000418ff */
[----:B------:R-:W2:Y:S01]  /*5410*/  MUFU.EX2 R175, R175 ;  /* 0x000000af00af7308 */ /* 0x000ea20000000800 */
[----:B---3--:R-:W-:Y:S01]  /*5420*/  F2FP.BF16.PACK_AB R5, R34, R177 ;  /* 0x000000b12205723e */ /* 0x008fe200000010ff */
[C---:B------:R-:W-:Y:S08]  /*5430*/  HMMA.16816.F32.BF16 R152, R128.reuse, R154, RZ ;  /* 0x0000009a8098723c */ /* 0x040ff000000418ff */
[----:B------:R-:W-:Y:S01]  /*5440*/  HMMA.16816.F32.BF16 R84, R128, R88, RZ ;  /* 0x000000588054723c */ /* 0x000fe200000418ff */
[----:B--2---:R-:W-:-:S07]  /*5450*/  F2FP.BF16.PACK_AB R7, R175, R30 ;  /* 0x0000001eaf07723e */ /* 0x004fce00000010ff */
[----:B------:R-:W-:Y:S08]  /*5460*/  HMMA.16816.F32.BF16 R88, R128, R90, RZ ;  /* 0x0000005a8058723c */ /* 0x000ff000000418ff */
[C---:B----4-:R-:W-:Y:S08]  /*5470*/  HMMA.16816.F32.BF16 R36, R4.reuse, R8, R36 ;  /* 0x000000080424723c */ /* 0x050ff00000041824 */
[C---:B------:R-:W-:Y:S01]  /*5480*/  HMMA.16816.F32.BF16 R40, R4.reuse, R10, R40 ;  /* 0x0000000a0428723c */ /* 0x040fe20000041828 */
[----:B------:R-:W2:Y:S07]  /*5490*/  LDSM.16.MT88.4 R8, [R227+0x4800] ;  /* 0x00480000e308783b */ /* 0x000eae0000004200 */
[C---:B-1----:R-:W-:Y:S08]  /*54a0*/  HMMA.16816.F32.BF16 R148, R4.reuse, R12, R148 ;  /* 0x0000000c0494723c */ /* 0x042ff00000041894 */
[----:B------:R-:W-:Y:S01]  /*54b0*/  HMMA.16816.F32.BF16 R152, R4, R14, R152 ;  /* 0x0000000e0498723c */ /* 0x000fe20000041898 */
[----:B------:R-:W1:Y:S07]  /*54c0*/  LDSM.16.MT88.4 R12, [R224+0x2800] ;  /* 0x00280000e00c783b */ /* 0x000e6e0000004200 */
[C---:B------:R-:W-:Y:S08]  /*54d0*/  HMMA.16816.F32.BF16 R60, R128.reuse, R64, RZ ;  /* 0x00000040803c723c */ /* 0x040ff000000418ff */
[C---:B------:R-:W-:Y:S08]  /*54e0*/  HMMA.16816.F32.BF16 R64, R128.reuse, R66, RZ ;  /* 0x000000428040723c */ /* 0x040ff000000418ff */
[----:B------:R-:W-:Y:S08]  /*54f0*/  HMMA.16816.F32.BF16 R100, R128, R104, RZ ;  /* 0x000000688064723c */ /* 0x000ff000000418ff */
[C---:B--2---:R-:W-:Y:S08]  /*5500*/  HMMA.16816.F32.BF16 R68, R4.reuse, R8, R68 ;  /* 0x000000080444723c */ /* 0x044ff00000041844 */
        /* <DEDUP_REMOVED lines=9> */
[----:B------:R-:W-:Y:S01]  /*55a0*/  HMMA.16816.F32.BF16 R88, R4, R10, R88 ;  /* 0x0000000a0458723c */ /* 0x000fe20000041858 */
[----:B------:R-:W2:Y:S07]  /*55b0*/  LDSM.16.MT88.4 R8, [R227+0x6800] ;  /* 0x00680000e308783b */ /* 0x000eae0000004200 */
[C---:B------:R-:W-:Y:S08]  /*55c0*/  HMMA.16816.F32.BF16 R136, R128.reuse, R138, RZ ;  /* 0x0000008a8088723c */ /* 0x040ff000000418ff */
[----:B------:R-:W-:Y:S08]  /*55d0*/  HMMA.16816.F32.BF16 R140, R128, R144, RZ ;  /* 0x00000090808c723c */ /* 0x000ff000000418ff */
[----:B-1----:R-:W-:Y:S07]  /*55e0*/  HMMA.16816.F32.BF16 R92, R4, R12, R92 ;  /* 0x0000000c045c723c */ /* 0x002fee000004185c */
[----:B------:R-:W-:Y:S01]  /*55f0*/  FADD.FTZ R12, R109, R108 ;  /* 0x0000006c6d0c7221 */ /* 0x000fe20000010000 */
[----:B------:R-:W-:Y:S01]  /*5600*/  HMMA.16816.F32.BF16 R144, R128, R146, RZ ;  /* 0x000000928090723c */ /* 0x000fe200000418ff */
[----:B------:R-:W-:-:S02]  /*5610*/  FADD.FTZ R13, R111, R110 ;  /* 0x0000006e6f0d7221 */ /* 0x000fc40000010000 */
[----:B------:R-:W-:Y:S02]  /*5620*/  FADD.FTZ R123, R123, R12 ;  /* 0x0000000c7b7b7221 */ /* 0x000fe40000010000 */
[----:B------:R-:W-:Y:S02]  /*5630*/  FADD.FTZ R122, R122, R13 ;  /* 0x0000000d7a7a7221 */ /* 0x000fe40000010000 */
[--C-:B------:R-:W-:Y:S01]  /*5640*/  FFMA.FTZ R12, R124, c[0x0][0x2d0], -R166.reuse ;  /* 0x0000b4007c0c7a23 */ /* 0x100fe200000108a6 */
[----:B------:R-:W-:Y:S01]  /*5650*/  HMMA.16816.F32.BF16 R108, R128, R112, RZ ;  /* 0x00000070806c723c */ /* 0x000fe200000418ff */
[----:B------:R-:W-:-:S06]  /*5660*/  FFMA.FTZ R13, R125, c[0x0][0x2d0], -R166 ;  /* 0x0000b4007d0d7a23 */ /* 0x000fcc00000108a6 */
[----:B------:R-:W-:Y:S01]  /*5670*/  MUFU.EX2 R13, R13 ;  /* 0x0000000d000d7308 */ /* 0x000fe20000000800 */
[C---:B--2---:R-:W-:Y:S08]  /*5680*/  HMMA.16816.F32.BF16 R100, R4.reuse, R8, R100 ;  /* 0x000000080464723c */ /* 0x044ff00000041864 */
[C---:B------:R-:W-:Y:S01]  /*5690*/  HMMA.16816.F32.BF16 R104, R4.reuse, R10, R104 ;  /* 0x0000000a0468723c */ /* 0x040fe20000041868 */
[----:B------:R-:W1:Y:S07]  /*56a0*/  LDSM.16.MT88.4 R8, [R226+0x6800] ;  /* 0x00680000e208783b */ /* 0x000e6e0000004200 */
[C---:B------:R-:W-:Y:S08]  /*56b0*/  HMMA.16816.F32.BF16 R132, R4.reuse, R20, R132 ;  /* 0x000000140484723c */ /* 0x040ff00000041884 */
[C---:B------:R-:W-:Y:S01]  /*56c0*/  HMMA.16816.F32.BF16 R136, R4.reuse, R22, R136 ;  /* 0x000000160488723c */ /* 0x040fe20000041888 */
[----:B------:R-:W2:Y:S07]  /*56d0*/  LDSM.16.MT88.4 R20, [R225+0x2800] ;  /* 0x00280000e114783b */ /* 0x000eae0000004200 */
[C---:B------:R-:W-:Y:S08]  /*56e0*/  HMMA.16816.F32.BF16 R140, R4.reuse, R16, R140 ;  /* 0x00000010048c723c */ /* 0x040ff0000004188c */
[----:B------:R-:W-:Y:S01]  /*56f0*/  HMMA.16816.F32.BF16 R144, R4, R18, R144 ;  /* 0x000000120490723c */ /* 0x000fe20000041890 */
[----:B------:R-:W3:Y:S07]  /*5700*/  LDSM.16.MT88.4 R16, [R226+0x4800] ;  /* 0x00480000e210783b */ /* 0x000eee0000004200 */
[----:B------:R-:W-:Y:S08]  /*5710*/  HMMA.16816.F32.BF16 R52, R128, R56, RZ ;  /* 0x000000388034723c */ /* 0x000ff000000418ff */
[----:B-1----:R-:W-:Y:S07]  /*5720*/  HMMA.16816.F32.BF16 R108, R4, R8, R108 ;  /* 0x00000008046c723c */ /* 0x002fee000004186c */
[----:B------:R-:W-:Y:S01]  /*5730*/  FADD.FTZ R8, R120, R123 ;  /* 0x0000007b78087221 */ /* 0x000fe20000010000 */
[----:B------:R-:W-:Y:S01]  /*5740*/  HMMA.16816.F32.BF16 R112, R128, R114, RZ ;  /* 0x000000728070723c */ /* 0x000fe200000418ff */
[----:B------:R-:W-:-:S02]  /*5750*/  FADD.FTZ R9, R121, R122 ;  /* 0x0000007a79097221 */ /* 0x000fc40000010000 */
[----:B------:R-:W1:Y:S02]  /*5760*/  LDSM.16.MT88.4 R120, [R225+0x6000] ;  /* 0x00600000e178783b */ /* 0x000e640000004200 */
[----:B------:R-:W-:-:S03]  /*5770*/  FADD.FTZ R164, R164, R9 ;  /* 0x00000009a4a47221 */ /* 0x000fc60000010000 */
[C---:B------:R-:W-:Y:S08]  /*5780*/  HMMA.16816.F32.BF16 R76, R128.reuse, R80, RZ ;  /* 0x00000050804c723c */ /* 0x040ff000000418ff */
[----:B------:R-:W-:Y:S08]  /*5790*/  HMMA.16816.F32.BF16 R80, R128, R82, RZ ;  /* 0x000000528050723c */ /* 0x000ff000000418ff */
[C---:B--2---:R-:W-:Y:S07]  /*57a0*/  HMMA.16816.F32.BF16 R52, R4.reuse, R20, R52 ;  /* 0x000000140434723c */ /* 0x044fee0000041834 */
[----:B------:R-:W-:Y:S01]  /*57b0*/  FADD.FTZ R21, R177, R8 ;  /* 0x00000008b1157221 */ /* 0x000fe20000010000 */
[----:B------:R-:W-:Y:S01]  /*57c0*/  HMMA.16816.F32.BF16 R112, R4, R10, R112 ;  /* 0x0000000a0470723c */ /* 0x000fe20000041870 */
[----:B------:R-:W2:Y:S02]  /*57d0*/  LDSM.16.MT88.4 R8, [R225+0x6800] ;  /* 0x00680000e108783b */ /* 0x000ea40000004200 */
[----:B------:R-:W-:-:S04]  /*57e0*/  FADD.FTZ R21, R34, R21 ;  /* 0x0000001522157221 */ /* 0x000fc80000010000 */
[----:B------:R-:W-:Y:S01]  /*57f0*/  FADD.FTZ R20, R30, R21 ;  /* 0x000000151e147221 */ /* 0x000fe20000010000 */
[----:B---3--:R-:W-:Y:S01]  /*5800*/  HMMA.16816.F32.BF16 R76, R4, R16, R76 ;  /* 0x00000010044c723c */ /* 0x008fe2000004184c */
[----:B------:R-:W-:Y:S02]  /*5810*/  FFMA.FTZ R21, R167, c[0x0][0x2d0], -R28 ;  /* 0x0000b400a7157a23 */ /* 0x000fe4000001081c */
[----:B------:R-:W-:-:S04]  /*5820*/  FADD.FTZ R20, R175, R20 ;  /* 0x00000014af147221 */ /* 0x000fc80000010000 */
[--C-:B------:R-:W-:Y:S01]  /*5830*/  FFMA.FTZ R17, R118, c[0x0][0x2d0], -R166.reuse ;  /* 0x0000b40076117a23 */ /* 0x100fe200000108a6 */
[----:B------:R-:W-:Y:S01]  /*5840*/  HMMA.16816.F32.BF16 R80, R4, R18, R80 ;  /* 0x000000120450723c */ /* 0x000fe20000041850 */
[--C-:B------:R-:W-:Y:S01]  /*5850*/  FFMA.FTZ R16, R119, c[0x0][0x2d0], -R166.reuse ;  /* 0x0000b40077107a23 */ /* 0x100fe200000108a6 */
[----:B------:R-:W-:Y:S05]  /*5860*/  MUFU.EX2 R21, R21 ;  /* 0x0000001500157308 */ /* 0x000fea0000000800 */
[--C-:B------:R-:W-:Y:S01]  /*5870*/  FFMA.FTZ R18, R116, c[0x0][0x2d0], -R166.reuse ;  /* 0x0000b40074127a23 */ /* 0x100fe200000108a6 */
[C---:B------:R-:W-:Y:S01]  /*5880*/  HMMA.16816.F32.BF16 R96, R128.reuse, R98, RZ ;  /* 0x000000628060723c */ /* 0x040fe200000418ff */
[--C-:B------:R-:W-:Y:S01]  /*5890*/  FFMA.FTZ R19, R117, c[0x0][0x2d0], -R166.reuse ;  /* 0x0000b40075137a23 */ /* 0x100fe200000108a6 */
[----:B------:R-:W-:Y:S06]  /*58a0*/  MUFU.EX2 R17, R17 ;  /* 0x0000001100117308 */ /* 0x000fec0000000800 */
[C---:B-1----:R-:W-:Y:S02]  /*58b0*/  HMMA.16816.F32.BF16 R116, R128.reuse, R120, RZ ;  /* 0x000000788074723c */ /* 0x042fe400000418ff */
[----:B------:R-:W-:Y:S06]  /*58c0*/  MUFU.EX2 R19, R19 ;  /* 0x0000001300137308 */ /* 0x000fec0000000800 */
[C---:B------:R-:W-:Y:S02]  /*58d0*/  HMMA.16816.F32.BF16 R120, R128.reuse, R122, RZ ;  /* 0x0000007a8078723c */ /* 0x040fe400000418ff */
[----:B------:R-:W-:Y:S06]  /*58e0*/  MUFU.EX2 R16, R16 ;  /* 0x0000001000107308 */ /* 0x000fec0000000800 */
[----:B------:R-:W-:Y:S08]  /*58f0*/  HMMA.16816.F32.BF16 R160, R128, R156, RZ ;  /* 0x0000009c80a0723c */ /* 0x000ff000000418ff */
[C---:B--2---:R-:W-:Y:S08]  /*5900*/  HMMA.16816.F32.BF16 R116, R4.reuse, R8, R116 ;  /* 0x000000080474723c */ /* 0x044ff00000041874 */
[----:B------:R-:W-:Y:S01]  /*5910*/  HMMA.16816.F32.BF16 R120, R4, R10, R120 ;  /* 0x0000000a0478723c */ /* 0x000fe20000041878 */
[----:B------:R-:W1:Y:S07]  /*5920*/  LDSM.16.MT88.4 R8, [R224+0x6000] ;  /* 0x00600000e008783b */ /* 0x000e6e0000004200 */
[----:B------:R-:W-:Y:S08]  /*5930*/  HMMA.16816.F32.BF16 R156, R128, R158, RZ ;  /* 0x0000009e809c723c */ /* 0x000ff000000418ff */
[----:B------:R-:W-:Y:S07]  /*5940*/  HMMA.16816.F32.BF16 R96, R4, R14, R96 ;  /* 0x0000000e0460723c */ /* 0x000fee0000041860 */
[--C-:B------:R-:W-:Y:S01]  /*5950*/  FFMA.FTZ R14, R126, c[0x0][0x2d0], -R166.reuse ;  /* 0x0000b4007e0e7a23 */ /* 0x100fe200000108a6 */
[----:B------:R-:W-:Y:S01]  /*5960*/  HMMA.16816.F32.BF16 R44, R128, R48, RZ ;  /* 0x00000030802c723c */ /* 0x000fe200000418ff */
[----:B------:R-:W-:-:S07]  /*5970*/  FFMA.FTZ R15, R127, c[0x0][0x2d0], -R166 ;  /* 0x0000b4007f0f7a23 */ /* 0x000fce00000108a6 */
[C---:B------:R-:W-:Y:S08]  /*5980*/  HMMA.16816.F32.BF16 R48, R128.reuse, R50, RZ ;  /* 0x000000328030723c */ /* 0x040ff000000418ff */
[C---:B------:R-:W-:Y:S08]  /*5990*/  HMMA.16816.F32.BF16 R56, R128.reuse, R58, RZ ;  /* 0x0000003a8038723c */ /* 0x040ff000000418ff */
[C---:B-1----:R-:W-:Y:S08]  /*59a0*/  HMMA.16816.F32.BF16 R124, R128.reuse, R8, RZ ;  /* 0x00000008807c723c */ /* 0x042ff000000418ff */
[----:B------:R-:W-:Y:S01]  /*59b0*/  HMMA.16816.F32.BF16 R128, R128, R10, RZ ;  /* 0x0000000a8080723c */ /* 0x000fe200000418ff */
[----:B------:R-:W1:Y:S07]  /*59c0*/  LDSM.16.MT88.4 R8, [R224+0x6800] ;  /* 0x00680000e008783b */ /* 0x000e6e0000004200 */
[C---:B------:R-:W-:Y:S08]  /*59d0*/  HMMA.16816.F32.BF16 R160, R4.reuse, R24, R160 ;  /* 0x0000001804a0723c */ /* 0x040ff000000418a0 */
[C---:B------:R-:W-:Y:S01]  /*59e0*/  HMMA.16816.F32.BF16 R156, R4.reuse, R26, R156 ;  /* 0x0000001a049c723c */ /* 0x040fe2000004189c */
[----:B------:R-:W2:Y:S07]  /*59f0*/  LDSM.16.MT88.4 R24, [R226+0x2800] ;  /* 0x00280000e218783b */ /* 0x000eae0000004200 */
[C---:B------:R-:W-:Y:S01]  /*5a00*/  HMMA.16816.F32.BF16 R56, R4.reuse, R22, R56 ;  /* 0x000000160438723c */ /* 0x040fe20000041838 */
[----:B------:R-:W-:Y:S07]  /*5a10*/  MUFU.EX2 R23, R15 ;  /* 0x0000000f00177308 */ /* 0x000fee0000000800 */
[C---:B-1----:R-:W-:Y:S08]  /*5a20*/  HMMA.16816.F32.BF16 R124, R4.reuse, R8, R124 ;  /* 0x00000008047c723c */ /* 0x042ff0000004187c */
[C---:B------:R-:W-:Y:S01]  /*5a30*/  HMMA.16816.F32.BF16 R128, R4.reuse, R10, R128 ;  /* 0x0000000a0480723c */ /* 0x040fe20000041880 */
[----:B------:R-:W1:Y:S07]  /*5a40*/  LDSM.16.MT88.4 R8, [R227+0x1000] ;  /* 0x00100000e308783b */ /* 0x000e6e0000004200 */
[C---:B--2---:R-:W-:Y:S07]  /*5a50*/  HMMA.16816.F32.BF16 R44, R4.reuse, R24, R44 ;  /* 0x00000018042c723c */ /* 0x044fee000004182c */
[--C-:B------:R-:W-:Y:S01]  /*5a60*/  FFMA.FTZ R24, R33, c[0x0][0x2d0], -R28.reuse ;  /* 0x0000b40021187a23 */ /* 0x100fe2000001081c */
[----:B------:R-:W-:Y:S01]  /*5a70*/  HMMA.16816.F32.BF16 R48, R4, R26, R48 ;  /* 0x0000001a0430723c */ /* 0x000fe20000041830 */
[----:B------:R2:W3:Y:S01]  /*5a80*/  MUFU.EX2 R4, R18 ;  /* 0x0000001200047308 */ /* 0x0004e20000000800 */
[----:B------:R-:W-:-:S05]  /*5a90*/  FFMA.FTZ R25, R31, c[0x0][0x2d0], -R28 ;  /* 0x0000b4001f197a23 */ /* 0x000fca000001081c */
[--C-:B------:R-:W-:Y:S02]  /*5aa0*/  FFMA.FTZ R5, R169, c[0x0][0x2d0], -R28.reuse ;  /* 0x0000b400a9057a23 */ /* 0x100fe4000001081c */
[----:B------:R-:W-:Y:S01]  /*5ab0*/  FFMA.FTZ R6, R171, c[0x0][0x2d0], -R28 ;  /* 0x0000b400ab067a23 */ /* 0x000fe2000001081c */
[----:B------:R-:W-:Y:S01]  /*5ac0*/  MUFU.EX2 R24, R24 ;  /* 0x0000001800187308 */ /* 0x000fe20000000800 */
[----:B------:R-:W-:-:S04]  /*5ad0*/  FADD.FTZ R7, R173, R164 ;  /* 0x000000a4ad077221 */ /* 0x000fc80000010000 */
[----:B------:R-:W-:Y:S02]  /*5ae0*/  FADD.FTZ R7, R32, R7 ;  /* 0x0000000720077221 */ /* 0x000fe40000010000 */
[----:B--2---:R-:W-:Y:S01]  /*5af0*/  FFMA.FTZ R18, R165, c[0x0][0x2d0], -R28 ;  /* 0x0000b400a5127a23 */ /* 0x004fe2000001081c */
[----:B------:R-:W2:Y:S01]  /*5b00*/  MUFU.EX2 R5, R5 ;  /* 0x0000000500057308 */ /* 0x000ea20000000800 */
[----:B---3--:R-:W-:Y:S01]  /*5b10*/  FADD.FTZ R22, R4, R7 ;  /* 0x0000000704167221 */ /* 0x008fe20000010000 */
[----:B------:R-:W-:-:S06]  /*5b20*/  F2FP.BF16.PACK_AB R4, R19, R4 ;  /* 0x000000041304723e */ /* 0x000fcc00000010ff */
[----:B------:R-:W3:Y:S08]  /*5b30*/  MUFU.EX2 R6, R6 ;  /* 0x0000000600067308 */ /* 0x000ef00000000800 */
[----:B------:R-:W4:Y:S01]  /*5b40*/  MUFU.EX2 R18, R18 ;  /* 0x0000001200127308 */ /* 0x000f220000000800 */
[----:B--2---:R-:W-:Y:S02]  /*5b50*/  FADD.FTZ R7, R5, R20 ;  /* 0x0000001405077221 */ /* 0x004fe40000010000 */
[----:B------:R-:W-:-:S02]  /*5b60*/  FADD.FTZ R20, R19, R22 ;  /* 0x0000001613147221 */ /* 0x000fc40000010000 */
[C---:B---3--:R-:W-:Y:S01]  /*5b70*/  FADD.FTZ R19, R6.reuse, R7 ;  /* 0x0000000706137221 */ /* 0x048fe20000010000 */
[----:B------:R-:W-:Y:S02]  /*5b80*/  F2FP.BF16.PACK_AB R5, R6, R5 ;  /* 0x000000050605723e */ /* 0x000fe400000010ff */
[----:B------:R-:W-:Y:S01]  /*5b90*/  MUFU.EX2 R22, R14 ;  /* 0x0000000e00167308 */ /* 0x000fe20000000800 */
[----:B------:R-:W-:Y:S01]  /*5ba0*/  F2FP.BF16.PACK_AB R6, R16, R17 ;  /* 0x000000111006723e */ /* 0x000fe200000010ff */
[----:B------:R-:W-:Y:S01]  /*5bb0*/  FADD.FTZ R17, R17, R20 ;  /* 0x0000001411117221 */ /* 0x000fe20000010000 */
[----:B----4-:R-:W-:Y:S01]  /*5bc0*/  F2FP.BF16.PACK_AB R7, R21, R18 ;  /* 0x000000121507723e */ /* 0x010fe200000010ff */
[----:B------:R-:W-:-:S04]  /*5bd0*/  FADD.FTZ R18, R18, R19 ;  /* 0x0000001312127221 */ /* 0x000fc80000010000 */
[----:B------:R-:W-:Y:S01]  /*5be0*/  MUFU.EX2 R25, R25 ;  /* 0x0000001900197308 */ /* 0x000fe20000000800 */
[----:B------:R-:W-:Y:S02]  /*5bf0*/  FADD.FTZ R17, R16, R17 ;  /* 0x0000001110117221 */ /* 0x000fe40000010000 */
        /* <DEDUP_REMOVED lines=49> */
[----:B------:R-:W2:Y:S05]  /*5f10*/  MUFU.EX2 R4, R12 ;  /* 0x0000000c00047308 */ /* 0x000eaa0000000800 */
[----:B------:R-:W-:-:S02]  /*5f20*/  FFMA.FTZ R5, R35, c[0x0][0x2d0], -R28 ;  /* 0x0000b40023057a23 */ /* 0x000fc4000001081c */
[----:B------:R-:W-:-:S04]  /*5f30*/  FFMA.FTZ R28, R29, c[0x0][0x2d0], -R28 ;  /* 0x0000b4001d1c7a23 */ /* 0x000fc8000001081c */
[----:B------:R-:W3:Y:S01]  /*5f40*/  MUFU.EX2 R5, R5 ;  /* 0x0000000500057308 */ /* 0x000ee20000000800 */
[----:B--2---:R-:W-:Y:S01]  /*5f50*/  FADD.FTZ R6, R4, R17 ;  /* 0x0000001104067221 */ /* 0x004fe20000010000 */
[----:B------:R-:W-:-:S06]  /*5f60*/  F2FP.BF16.PACK_AB R4, R13, R4 ;  /* 0x000000040d04723e */ /* 0x000fcc00000010ff */
[----:B------:R-:W2:Y:S01]  /*5f70*/  MUFU.EX2 R20, R28 ;  /* 0x0000001c00147308 */ /* 0x000ea20000000800 */
[----:B------:R-:W-:Y:S01]  /*5f80*/  FADD.FTZ R21, R13, R6 ;  /* 0x000000060d157221 */ /* 0x000fe20000010000 */
[----:B------:R-:W-:Y:S01]  /*5f90*/  F2FP.BF16.PACK_AB R6, R23, R22 ;  /* 0x000000161706723e */ /* 0x000fe200000010ff */
[----:B------:R-:W4:Y:S02]  /*5fa0*/  LDSM.16.MT88.4 R12, [R225+0x1800] ;  /* 0x00180000e10c783b */ /* 0x000f240000004200 */
[----:B------:R-:W-:Y:S02]  /*5fb0*/  FADD.FTZ R22, R22, R21 ;  /* 0x0000001516167221 */ /* 0x000fe40000010000 */
[----:B---3--:R-:W-:Y:S01]  /*5fc0*/  FADD.FTZ R27, R5, R18 ;  /* 0x00000012051b7221 */ /* 0x008fe20000010000 */
[C---:B------:R-:W-:Y:S01]  /*5fd0*/  F2FP.BF16.PACK_AB R5, R24.reuse, R5 ;  /* 0x000000051805723e */ /* 0x040fe200000010ff */
[----:B------:R-:W3:Y:S02]  /*5fe0*/  LDSM.16.MT88.4 R16, [R226+0x1800] ;  /* 0x00180000e210783b */ /* 0x000ee40000004200 */
[----:B------:R-:W-:Y:S01]  /*5ff0*/  FADD.FTZ R24, R24, R27 ;  /* 0x0000001b18187221 */ /* 0x000fe20000010000 */
[----:B--2---:R-:W-:-:S03]  /*6000*/  F2FP.BF16.PACK_AB R7, R20, R25 ;  /* 0x000000191407723e */ /* 0x004fc600000010ff */
[----:B------:R-:W-:-:S04]  /*6010*/  FADD.FTZ R25, R25, R24 ;  /* 0x0000001819197221 */ /* 0x000fc80000010000 */
[----:B------:R-:W-:Y:S01]  /*6020*/  FADD.FTZ R3, R20, R25 ;  /* 0x0000001914037221 */ /* 0x000fe20000010000 */
[C---:B-1----:R-:W-:Y:S08]  /*6030*/  HMMA.16816.F32.BF16 R160, R4.reuse, R8, R160 ;  /* 0x0000000804a0723c */ /* 0x042ff000000418a0 */
[C---:B------:R-:W-:Y:S01]  /*6040*/  HMMA.16816.F32.BF16 R156, R4.reuse, R10, R156 ;  /* 0x0000000a049c723c */ /* 0x040fe2000004189c */
[----:B------:R-:W1:Y:S07]  /*6050*/  LDSM.16.MT88.4 R8, [R224+0x1800] ;  /* 0x00180000e008783b */ /* 0x000e6e0000004200 */
[C---:B----4-:R-:W-:Y:S08]  /*6060*/  HMMA.16816.F32.BF16 R140, R4.reuse, R12, R140 ;  /* 0x0000000c048c723c */ /* 0x050ff0000004188c */
[C---:B---3--:R-:W-:Y:S08]  /*6070*/  HMMA.16816.F32.BF16 R132, R4.reuse, R16, R132 ;  /* 0x000000100484723c */ /* 0x048ff00000041884 */
[C---:B------:R-:W-:Y:S01]  /*6080*/  HMMA.16816.F32.BF16 R136, R4.reuse, R18, R136 ;  /* 0x000000120488723c */ /* 0x040fe20000041888 */
[----:B------:R-:W2:Y:S07]  /*6090*/  LDSM.16.MT88.4 R16, [R227+0x3800] ;  /* 0x00380000e310783b */ /* 0x000eae0000004200 */
        /* <DEDUP_REMOVED lines=37> */
[----:B------:R-:W-:Y:S07]  /*62f0*/  HMMA.16816.F32.BF16 R128, R4, R10, R128 ;  /* 0x0000000a0480723c */ /* 0x000fee0000041880 */
[----:B------:R-:W-:-:S04]  /*6300*/  @P1 IMAD.HI.U32 R4, R237, c[0x0][0x2c8], RZ ;  /* 0x0000b200ed041a27 */ /* 0x000fc800078e00ff */
[----:B------:R-:W-:Y:S01]  /*6310*/  IMAD.MOV.U32 R5, RZ, RZ, R237 ;  /* 0x000000ffff057224 */ /* 0x000fe200078e00ed */
[----:B------:R-:W-:-:S04]  /*6320*/  @P1 SHF.R.U32.HI R5, RZ, c[0x0][0x2cc], R4 ;  /* 0x0000b300ff051a19 */ /* 0x000fc80000011604 */
[----:B------:R-:W-:-:S04]  /*6330*/  IADD3 R5, R5, R170, -R172 ;  /* 0x000000aa05057210 */ /* 0x000fc80007ffe8ac */
[----:B------:R-:W-:-:S04]  /*6340*/  SHF.R.S32.HI R4, RZ, 0x1f, R5 ;  /* 0x0000001fff047819 */ /* 0x000fc80000011405 */
[----:B------:R-:W-:-:S04]  /*6350*/  LEA.HI R4, R4, R5, RZ, 0x6 ;  /* 0x0000000504047211 */ /* 0x000fc800078f30ff */
[----:B------:R-:W-:-:S04]  /*6360*/  SHF.R.S32.HI R4, RZ, 0x6, R4 ;  /* 0x00000006ff047819 */ /* 0x000fc80000011404 */
[----:B------:R-:W-:Y:S01]  /*6370*/  IMNMX R6, R168, R4, !PT ;  /* 0x00000004a8067217 */ /* 0x000fe20007800200 */
[----:B------:R-:W-:-:S03]  /*6380*/  FADD.FTZ R4, R23, R22 ;  /* 0x0000001617047221 */ /* 0x000fc60000010000 */
[----:B------:R-:W-:Y:S01]  /*6390*/  ISETP.GE.AND P0, PT, R200, R6, PT ;  /* 0x00000006c800720c */ /* 0x000fe20003f06270 */
[----:B------:R1:W-:Y:S04]  /*63a0*/  STL [R1+0x7c], R6 ;  /* 0x00007c0601007387 */ /* 0x0003e80000100800 */
[----:B------:R1:W-:Y:S04]  /*63b0*/  STL [R1+0x58], R3 ;  /* 0x0000580301007387 */ /* 0x0003e80000100800 */
[----:B------:R1:W-:Y:S04]  /*63c0*/  STL [R1+0x70], R4 ;  /* 0x0000700401007387 */ /* 0x0003e80000100800 */
[----:B------:R-:W-:Y:S05]  /*63d0*/  @!P0 BRA `(.L_x_4813) ;  /* 0x00003a0000008947 */ /* 0x000fea0003800000 */
[----:B------:R2:W-:Y:S01]  /*63e0*/  STL [R1+0x80], R200 ;  /* 0x000080c801007387 */ /* 0x0005e20000100800 */
[----:B------:R-:W-:-:S02]  /*63f0*/  MOV R165, R2 ;  /* 0x0000000200a57202 */ /* 0x000fc40000000f00 */
[----:B-1----:R-:W-:Y:S02]  /*6400*/  MOV R3, R0 ;  /* 0x0000000000037202 */ /* 0x002fe40000000f00 */
.L_x_4814:
[----:B------:R-:W3:Y:S01]  /*6410*/  LDL.64 R16, [R1+0x60] ;  /* 0x0000600001107983 */ /* 0x000ee20000100a00 */
[----:B------:R-:W-:Y:S04]  /*6420*/  DEPBAR.LE SB0, 0x0 ;  /* 0x000080000000791a */ /* 0x000fe80000000000 */
[----:B------:R-:W-:Y:S01]  /*6430*/  WARPSYNC 0xffffffff ;  /* 0xffffffff00007948 */ /* 0x000fe20003800000 */
[----:B------:R-:W4:Y:S06]  /*6440*/  LDL.LU R14, [R1+0x80] ;  /* 0x00008000010e7983 */ /* 0x000f2c0000300800 */
[----:B------:R-:W4:Y:S06]  /*6450*/  LDL R164, [R1+0x4c] ;  /* 0x00004c0001a47983 */ /* 0x000f2c0000100800 */
[----:B------:R-:W-:Y:S06]  /*6460*/  BAR.SYNC.DEFER_BLOCKING 0x0 ;  /* 0x0000000000007b1d */ /* 0x000fec0000010000 */
[----:B------:R-:W-:Y:S06]  /*6470*/  LDSM.16.M88.4 R168, [R234] ;  /* 0x00000000eaa8783b */ /* 0x000fec0000000200 */
[----:B------:R-:W1:Y:S06]  /*6480*/  LDSM.16.M88.4 R172, [R233] ;  /* 0x00000000e9ac783b */ /* 0x000e6c0000000200 */
[----:B------:R-:W5:Y:S06]  /*6490*/  LDSM.16.M88.4 R176, [R233+0x800] ;  /* 0x00080000e9b0783b */ /* 0x000f6c0000000200 */
[----:B--2---:R-:W2:Y:S06]  /*64a0*/  LDSM.16.M88.4 R180, [R233+0x1000] ;  /* 0x00100000e9b4783b */ /* 0x004eac0000000200 */
[----:B------:R-:W1:Y:S06]  /*64b0*/  LDSM.16.M88.4 R184, [R233+0x1800] ;  /* 0x00180000e9b8783b */ /* 0x000e6c0000000200 */
[----:B------:R-:W-:Y:S06]  /*64c0*/  LDSM.16.M88.4 R188, [R232] ;  /* 0x00000000e8bc783b */ /* 0x000fec0000000200 */
[----:B------:R-:W1:Y:S06]  /*64d0*/  LDSM.16.M88.4 R192, [R231] ;  /* 0x00000000e7c0783b */ /* 0x000e6c0000000200 */
[----:B------:R-:W1:Y:S06]  /*64e0*/  LDSM.16.M88.4 R196, [R223] ;  /* 0x00000000dfc4783b */ /* 0x000e6c0000000200 */
[----:B--2---:R-:W2:Y:S06]  /*64f0*/  LDSM.16.M88.4 R200, [R222] ;  /* 0x00000000dec8783b */ /* 0x004eac0000000200 */
[----:B------:R-:W1:Y:S01]  /*6500*/  LDSM.16.M88.4 R204, [R221] ;  /* 0x00000000ddcc783b */ /* 0x000e620000000200 */
[----:B----4-:R-:W-:Y:S11]  /*6510*/  ISETP.GT.AND P6, PT, R164, R14, PT ;  /* 0x0000000ea400720c */ /* 0x010ff60003fc4270 */
[----:B------:R-:W-:Y:S02]  /*6520*/  @!UPT UIADD3 URZ, URZ, URZ, URZ ;  /* 0x0000003f3f3ff290 */ /* 0x000fe4000fffe03f */
[----:B------:R-:W-:Y:S01]  /*6530*/  @!P6 SHF.R.S32.HI R5, RZ, 0x1f, R14 ;  /* 0x0000001fff05e819 */ /* 0x000fe2000001140e */
[----:B------:R-:W-:Y:S01]  /*6540*/  @!P6 IMAD.WIDE.U32 R6, R14, c[0x0][0x208], RZ ;  /* 0x000082000e06ea25 */ /* 0x000fe200078e00ff */
[----:B---3--:R-:W-:Y:S02]  /*6550*/  @!P6 IADD3 R10, P0, R16, 0x40, RZ ;  /* 0x00000040100ae810 */ /* 0x008fe40007f1e0ff */
[----:B------:R-:W-:Y:S01]  /*6560*/  @!P6 MOV R2, c[0x0][0x208] ;  /* 0x000082000002ea02 */ /* 0x000fe20000000f00 */
[----:B------:R-:W-:Y:S01]  /*6570*/  @!P6 IMAD R5, R5, c[0x0][0x208], RZ ;  /* 0x000082000505ea24 */ /* 0x000fe200078e02ff */
[----:B------:R-:W-:Y:S02]  /*6580*/  @!P6 MOV R0, c[0x0][0x20c] ;  /* 0x000083000000ea02 */ /* 0x000fe40000000f00 */
[----:B------:R-:W-:Y:S01]  /*6590*/  @!P6 IADD3.X R4, RZ, R238, RZ, P0, !PT ;  /* 0x000000eeff04e210 */ /* 0x000fe200007fe4ff */
[----:B------:R-:W-:Y:S05]  /*65a0*/  @!P6 IMAD R5, R14, c[0x0][0x20c], R5 ;  /* 0x000083000e05ea24 */ /* 0x000fea00078e0205 */
[----:B------:R-:W-:Y:S01]  /*65b0*/  @!P6 IADD3 R5, R7, R5, RZ ;  /* 0x000000050705e210 */ /* 0x000fe20007ffe0ff */
[C---:B------:R-:W-:Y:S03]  /*65c0*/  @!P6 IMAD.SHL.U32 R7, R6.reuse, 0x40, RZ ;  /* 0x000000400607e824 */ /* 0x040fe600078e00ff */
[----:B------:R-:W-:Y:S02]  /*65d0*/  @!P6 SHF.L.U64.HI R5, R6, 0x6, R5 ;  /* 0x000000060605e819 */ /* 0x000fe40000010205 */
[C---:B------:R-:W-:Y:S04]  /*65e0*/  @!P6 LEA R11, P0, R2.reuse, R7, 0x5 ;  /* 0x00000007020be211 */ /* 0x040fe800078028ff */
[----:B------:R-:W-:Y:S02]  /*65f0*/  @!P6 LEA.HI.X R13, R2, R5, R0, 0x5, P0 ;  /* 0x00000005020de211 */ /* 0x000fe400000f2c00 */
[----:B------:R-:W-:Y:S05]  /*6600*/  @!P6 IADD3 R15, P0, R7, R16, RZ ;  /* 0x00000010070fe210 */ /* 0x000fea0007f1e0ff */
[----:B------:R-:W-:Y:S01]  /*6610*/  @!P6 IMAD.X R2, R5, 0x1, R238, P0 ;  /* 0x000000010502e824 */ /* 0x000fe200000e06ee */
[----:B------:R-:W-:Y:S04]  /*6620*/  @!P6 IADD3 R9, P0, R7, R10, RZ ;  /* 0x0000000a0709e210 */ /* 0x000fe80007f1e0ff */
[----:B------:R-:W-:Y:S02]  /*6630*/  @!P6 IADD3.X R0, R5, R4, RZ, P0, !PT ;  /* 0x000000040500e210 */ /* 0x000fe400007fe4ff */
[C---:B------:R-:W-:Y:S04]  /*6640*/  @!P6 LEA R20, P0, R15.reuse, c[0x0][0x1f8], 0x1 ;  /* 0x00007e000f14ea11 */ /* 0x040fe800078008ff */
[----:B------:R-:W-:Y:S02]  /*6650*/  @!P6 LEA.HI.X R21, R15, c[0x0][0x1fc], R2, 0x1, P0 ;  /* 0x00007f000f15ea11 */ /* 0x000fe400000f0c02 */
[C---:B------:R-:W-:Y:S03]  /*6660*/  @!P6 LEA R28, P0, R9.reuse, c[0x0][0x1f8], 0x1 ;  /* 0x00007e00091cea11 */ /* 0x040fe600078008ff */
[----:B------:R-:W-:Y:S01]  /*6670*/  @!PT LDS RZ, [RZ] ;  /* 0x00000000fffff984 */ /* 0x000fe20000000800 */
[----:B------:R-:W-:Y:S01]  /*6680*/  @!PT LDS RZ, [RZ] ;  /* 0x00000000fffff984 */ /* 0x000fe20000000800 */
[----:B------:R-:W-:Y:S01]  /*6690*/  @!PT LDS RZ, [RZ] ;  /* 0x00000000fffff984 */ /* 0x000fe20000000800 */
[----:B------:R3:W-:Y:S01]  /*66a0*/  @!P6 LDGSTS.E.BYPASS.LTC128B.128 [R249+0x100], [R20.64], !P5 ;  /* 0x0010000014f9efae */ /* 0x0007e2000e901d46 */
[----:B------:R-:W-:Y:S02]  /*66b0*/  @!P6 LEA.HI.X R29, R9, c[0x0][0x1fc], R0, 0x1, P0 ;  /* 0x00007f00091dea11 */ /* 0x000fe400000f0c00 */
[C---:B------:R-:W-:Y:S03]  /*66c0*/  @!P6 IADD3 R8, P0, R16.reuse, 0x80, RZ ;  /* 0x000000801008e810 */ /* 0x040fe60007f1e0ff */
[----:B------:R4:W-:Y:S01]  /*66d0*/  @!P6 LDGSTS.E.BYPASS.LTC128B.128 [R249+0x2100], [R28.64], !P4 ;  /* 0x021000001cf9efae */ /* 0x0009e2000e101d46 */
[----:B------:R-:W-:Y:S02]  /*66e0*/  @!P6 IADD3.X R2, RZ, R238, RZ, P0, !PT ;  /* 0x000000eeff02e210 */ /* 0x000fe400007fe4ff */
[----:B------:R-:W-:Y:S05]  /*66f0*/  @!P6 IADD3 R9, P0, R7, R8, RZ ;  /* 0x000000080709e210 */ /* 0x000fea0007f1e0ff */
[----:B------:R-:W-:Y:S01]  /*6700*/  @!P6 IMAD.X R0, R5, 0x1, R2, P0 ;  /* 0x000000010500e824 */ /* 0x000fe200000e0602 */
[C---:B------:R-:W-:Y:S04]  /*6710*/  @!P6 LEA R26, P0, R9.reuse, c[0x0][0x1f8], 0x1 ;  /* 0x00007e00091aea11 */ /* 0x040fe800078008ff */
[----:B------:R-:W-:Y:S02]  /*6720*/  @!P6 LEA.HI.X R27, R9, c[0x0][0x1fc], R0, 0x1, P0 ;  /* 0x00007f00091bea11 */ /* 0x000fe400000f0c00 */
[----:B------:R-:W-:Y:S03]  /*6730*/  @!P6 IADD3 R6, P0, R16, 0xc0, RZ ;  /* 0x000000c01006e810 */ /* 0x000fe60007f1e0ff */
[----:B------:R1:W-:Y:S01]  /*6740*/  @!P6 LDGSTS.E.BYPASS.LTC128B.128 [R249+0x4100], [R26.64], !P3 ;  /* 0x041000001af9efae */ /* 0x0003e2000d901d46 */
[----:B------:R-:W-:Y:S02]  /*6750*/  @!P6 IADD3.X R0, RZ, R238, RZ, P0, !PT ;  /* 0x000000eeff00e210 */ /* 0x000fe400007fe4ff */
[----:B------:R-:W-:Y:S04]  /*6760*/  @!P6 IADD3 R12, P0, R7, R6, RZ ;  /* 0x00000006070ce210 */ /* 0x000fe80007f1e0ff */
[----:B------:R-:W-:Y:S02]  /*6770*/  @!P6 IADD3.X R5, R5, R0, RZ, P0, !PT ;  /* 0x000000000505e210 */ /* 0x000fe400007fe4ff */
[C---:B------:R-:W-:Y:S04]  /*6780*/  @!P6 LEA R32, P0, R12.reuse, c[0x0][0x1f8], 0x1 ;  /* 0x00007e000c20ea11 */ /* 0x040fe800078008ff */
[----:B------:R-:W-:Y:S02]  /*6790*/  @!P6 LEA.HI.X R33, R12, c[0x0][0x1fc], R5, 0x1, P0 ;  /* 0x00007f000c21ea11 */ /* 0x000fe400000f0c05 */
[----:B------:R-:W-:Y:S03]  /*67a0*/  @!P6 IADD3 R9, P0, R11, R10, RZ ;  /* 0x0000000a0b09e210 */ /* 0x000fe60007f1e0ff */
[----:B------:R1:W-:Y:S02]  /*67b0*/  @!P6 LDGSTS.E.BYPASS.LTC128B.128 [R249+0x6100], [R32.64], !P2 ;  /* 0x0610000020f9efae */ /* 0x0003e4000d101d46 */
[----:B------:R-:W-:Y:S01]  /*67c0*/  @!P6 IMAD.X R4, R13, 0x1, R4, P0 ;  /* 0x000000010d04e824 */ /* 0x000fe200000e0604 */
[----:B------:R-:W-:Y:S04]  /*67d0*/  @!P6 IADD3 R7, P0, R11, R8, RZ ;  /* 0x000000080b07e210 */ /* 0x000fe80007f1e0ff */
[----:B------:R-:W-:Y:S02]  /*67e0*/  @!P6 IADD3.X R2, R13, R2, RZ, P0, !PT ;  /* 0x000000020d02e210 */ /* 0x000fe400007fe4ff */
[----:B------:R-:W-:Y:S04]  /*67f0*/  @!P6 IADD3 R5, P0, R11, R6, RZ ;  /* 0x000000060b05e210 */ /* 0x000fe80007f1e0ff */
[----:B------:R-:W-:Y:S02]  /*6800*/  @!P6 IADD3.X R0, R13, R0, RZ, P0, !PT ;  /* 0x000000000d00e210 */ /* 0x000fe400007fe4ff */
[----:B------:R-:W-:Y:S05]  /*6810*/  @!P6 IADD3 R11, P0, R11, R16, RZ ;  /* 0x000000100b0be210 */ /* 0x000fea0007f1e0ff */
[----:B------:R-:W-:Y:S01]  /*6820*/  @!P6 IMAD.X R6, R13, 0x1, R238, P0 ;  /* 0x000000010d06e824 */ /* 0x000fe200000e06ee */
[C---:B------:R-:W-:Y:S04]  /*6830*/  @!P6 LEA R12, P0, R11.reuse, c[0x0][0x1f8], 0x1 ;  /* 0x00007e000b0cea11 */ /* 0x040fe800078008ff */
[----:B------:R-:W-:Y:S02]  /*6840*/  @!P6 LEA.HI.X R13, R11, c[0x0][0x1fc], R6, 0x1, P0 ;  /* 0x00007f000b0dea11 */ /* 0x000fe400000f0c06 */
[C---:B------:R-:W-:Y:S03]  /*6850*/  @!P6 LEA R16, P0, R9.reuse, c[0x0][0x1f8], 0x1 ;  /* 0x00007e000910ea11 */ /* 0x040fe600078008ff */
[----:B------:R5:W-:Y:S01]  /*6860*/  @!P6 LDGSTS.E.BYPASS.LTC128B.128 [R249+0x1100], [R12.64], !P5 ;  /* 0x011000000cf9efae */ /* 0x000be2000e901d46 */
[----:B------:R-:W-:Y:S02]  /*6870*/  @!P6 LEA.HI.X R17, R9, c[0x0][0x1fc], R4, 0x1, P0 ;  /* 0x00007f000911ea11 */ /* 0x000fe400000f0c04 */
[C---:B------:R-:W-:Y:S03]  /*6880*/  @!P6 LEA R24, P0, R7.reuse, c[0x0][0x1f8], 0x1 ;  /* 0x00007e000718ea11 */ /* 0x040fe600078008ff */
[----:B------:R2:W-:Y:S01]  /*6890*/  @!P6 LDGSTS.E.BYPASS.LTC128B.128 [R249+0x3100], [R16.64], !P4 ;  /* 0x0310000010f9efae */ /* 0x0005e2000e101d46 */
[----:B------:R-:W-:Y:S02]  /*68a0*/  @!P6 LEA.HI.X R25, R7, c[0x0][0x1fc], R2, 0x1, P0 ;  /* 0x00007f000719ea11 */ /* 0x000fe400000f0c02 */
[C---:B------:R-:W-:Y:S02]  /*68b0*/  @!P6 LEA R166, P0, R5.reuse, c[0x0][0x1f8], 0x1 ;  /* 0x00007e0005a6ea11 */ /* 0x040fe400078008ff */
[----:B------:R-:W-:Y:S01]  /*68c0*/  MOV R2, R14 ;  /* 0x0000000e00027202 */ /* 0x000fe20000000f00 */
[----:B------:R2:W-:Y:S01]  /*68d0*/  @!P6 LDGSTS.E.BYPASS.LTC128B.128 [R249+0x5100], [R24.64], !P3 ;  /* 0x0510000018f9efae */ /* 0x0005e2000d901d46 */
[----:B------:R-:W-:Y:S02]  /*68e0*/  @!P6 LEA.HI.X R167, R5, c[0x0][0x1fc], R0, 0x1, P0 ;  /* 0x00007f0005a7ea11 */ /* 0x000fe400000f0c00 */
[C---:B-1----:R-:W-:Y:S03]  /*68f0*/  HMMA.16816.F32.BF16 R4, R168.reuse, R172, RZ ;  /* 0x000000aca804723c */ /* 0x042fe600000418ff */
[----:B------:R1:W-:Y:S05]  /*6900*/  @!P6 LDGSTS.E.BYPASS.LTC128B.128 [R249+0x7100], [R166.64], !P2 ;  /* 0x07100000a6f9efae */ /* 0x0003ea000d101d46 */
[C---:B------:R-:W-:Y:S01]  /*6910*/  HMMA.16816.F32.BF16 R8, R168.reuse, R174, RZ ;  /* 0x000000aea808723c */ /* 0x040fe200000418ff */
[----:B------:R-:W-:Y:S06]  /*6920*/  LDSM.16.M88.4 R172, [R229] ;  /* 0x00000000e5ac783b */ /* 0x000fec0000000200 */
[----:B------:R-:W0:Y:S01]  /*6930*/  LDGDEPBAR ;  /* 0x00000000000079af */ /* 0x000e220000000000 */
[C---:B-----5:R-:W-:Y:S08]  /*6940*/  HMMA.16816.F32.BF16 R12, R168.reuse, R176, RZ ;  /* 0x000000b0a80c723c */ /* 0x060ff000000418ff */
[C---:B--2---:R-:W-:Y:S01]  /*6950*/  HMMA.16816.F32.BF16 R16, R168.reuse, R178, RZ ;  /* 0x000000b2a810723c */ /* 0x044fe200000418ff */
[----:B------:R-:W-:Y:S07]  /*6960*/  LDSM.16.M88.4 R176, [R229+0x800] ;  /* 0x00080000e5b0783b */ /* 0x000fee0000000200 */
[C---:B---3--:R-:W-:Y:S08]  /*6970*/  HMMA.16816.F32.BF16 R20, R168.reuse, R180, RZ ;  /* 0x000000b4a814723c */ /* 0x048ff000000418ff */
[C---:B------:R-:W-:Y:S01]  /*6980*/  HMMA.16816.F32.BF16 R24, R168.reuse, R182, RZ ;  /* 0x000000b6a818723c */ /* 0x040fe200000418ff */
[----:B------:R-:W-:Y:S07]  /*6990*/  LDSM.16.M88.4 R180, [R229+0x1000] ;  /* 0x00100000e5b4783b */ /* 0x000fee0000000200 */
[C---:B----4-:R-:W-:Y:S08]  /*69a0*/  HMMA.16816.F32.BF16 R28, R168.reuse, R184, RZ ;  /* 0x000000b8a81c723c */ /* 0x050ff000000418ff */
[----:B------:R-:W-:Y:S01]  /*69b0*/  HMMA.16816.F32.BF16 R32, R168, R186, RZ ;  /* 0x000000baa820723c */ /* 0x000fe200000418ff */
[----:B------:R-:W2:Y:S06]  /*69c0*/  LDSM.16.M88.4 R168, [R230] ;  /* 0x00000000e6a8783b */ /* 0x000eac0000000200 */
[----:B------:R-:W3:Y:S01]  /*69d0*/  LDSM.16.M88.4 R184, [R229+0x1800] ;  /* 0x00180000e5b8783b */ /* 0x000ee20000000200 */
[C---:B------:R-:W-:Y:S07]  /*69e0*/  HMMA.16816.F32.BF16 R4, R188.reuse, R192, R4 ;  /* 0x000000c0bc04723c */ /* 0x040fee0000041804 */
[----:B------:R-:W-:Y:S01]  /*69f0*/  MOV R192, R2 ;  /* 0x0000000200c07202 */ /* 0x000fe20000000f00 */
[C---:B------:R-:W-:Y:S03]  /*6a00*/  HMMA.16816.F32.BF16 R8, R188.reuse, R194, R8 ;  /* 0x000000c2bc08723c */ /* 0x040fe60000041808 */
[C---:B------:R-:W-:Y:S05]  /*6a10*/  ISETP.GT.AND P6, PT, R192.reuse, R164, PT ;  /* 0x000000a4c000720c */ /* 0x040fea0003fc4270 */
[C---:B------:R-:W-:Y:S01]  /*6a20*/  HMMA.16816.F32.BF16 R12, R188.reuse, R196, R12 ;  /* 0x000000c4bc0c723c */ /* 0x040fe2000004180c */
[----:B------:R-:W4:Y:S07]  /*6a30*/  LDL R196, [R1+0x48] ;  /* 0x0000480001c47983 */ /* 0x000f2e0000100800 */
[C---:B------:R-:W-:Y:S01]  /*6a40*/  HMMA.16816.F32.BF16 R16, R188.reuse, R198, R16 ;  /* 0x000000c6bc10723c */ /* 0x040fe20000041810 */
[----:B------:R-:W-:Y:S07]  /*6a50*/  @P6 IMAD.MOV.U32 R2, RZ, RZ, c[0x0][0x1e4] ;  /* 0x00007900ff026624 */ /* 0x000fee00078e00ff */
[C---:B------:R-:W-:Y:S07]  /*6a60*/  HMMA.16816.F32.BF16 R20, R188.reuse, R200, R20 ;  /* 0x000000c8bc14723c */ /* 0x040fee0000041814 */
[----:B------:R-:W-:Y:S01]  /*6a70*/  IADD3 R200, R192, -0x1, RZ ;  /* 0xffffffffc0c87810 */ /* 0x000fe20007ffe0ff */
[C---:B------:R-:W-:Y:S04]  /*6a80*/  HMMA.16816.F32.BF16 R24, R188.reuse, R202, R24 ;  /* 0x000000cabc18723c */ /* 0x040fe80000041818 */
[----:B-1----:R-:W-:Y:S03]  /*6a90*/  @P6 SHF.R.S32.HI R167, RZ, 0x1f, R200 ;  /* 0x0000001fffa76819 */ /* 0x002fe600000114c8 */
[----:B------:R-:W-:Y:S01]  /*6aa0*/  @P6 IMAD.WIDE.U32 R202, R200, c[0x0][0x1e0], RZ ;  /* 0x00007800c8ca6a25 */ /* 0x000fe200078e00ff */
[C---:B------:R-:W-:Y:S04]  /*6ab0*/  HMMA.16816.F32.BF16 R28, R188.reuse, R204, R28 ;  /* 0x000000ccbc1c723c */ /* 0x040fe8000004181c */
[----:B------:R-:W-:Y:S01]  /*6ac0*/  @P6 SHF.L.U32 R0, R202, 0x6, RZ ;  /* 0x00000006ca006819 */ /* 0x000fe200000006ff */
[----:B------:R-:W-:Y:S03]  /*6ad0*/  @P6 IMAD R167, R167, c[0x0][0x1e0], RZ ;  /* 0x00007800a7a76a24 */ /* 0x000fe600078e02ff */
[----:B------:R-:W-:Y:S04]  /*6ae0*/  HMMA.16816.F32.BF16 R32, R188, R206, R32 ;  /* 0x000000cebc20723c */ /* 0x000fe80000041820 */
[----:B------:R-:W-:Y:S03]  /*6af0*/  @P6 IMAD R167, R200, c[0x0][0x1e4], R167 ;  /* 0x00007900c8a76a24 */ /* 0x000fe600078e02a7 */
[----:B------:R-:W-:Y:S01]  /*6b00*/  IADD3 R206, R252, R237, RZ ;  /* 0x000000edfcce7210 */ /* 0x000fe20007ffe0ff */
[C---:B--2---:R-:W-:Y:S05]  /*6b10*/  HMMA.16816.F32.BF16 R4, R168.reuse, R172, R4 ;  /* 0x000000aca804723c */ /* 0x044fea0000041804 */
[----:B------:R-:W-:Y:S01]  /*6b20*/  @P6 IMAD.IADD R164, R203, 0x1, R167 ;  /* 0x00000001cba46824 */ /* 0x000fe200078e02a7 */
[----:B------:R-:W-:Y:S01]  /*6b30*/  @P6 MOV R167, c[0x0][0x1e0] ;  /* 0x0000780000a76a02 */ /* 0x000fe20000000f00 */
[----:B------:R-:W-:Y:S01]  /*6b40*/  @P1 IMAD.HI.U32 R205, R206, c[0x0][0x2c8], RZ ;  /* 0x0000b200cecd1a27 */ /* 0x000fe200078e00ff */
[C---:B------:R-:W-:Y:S01]  /*6b50*/  HMMA.16816.F32.BF16 R8, R168.reuse, R174, R8 ;  /* 0x000000aea808723c */ /* 0x040fe20000041808 */
[----:B------:R-:W-:Y:S03]  /*6b60*/  LDSM.16.M88.4 R172, [R228] ;  /* 0x00000000e4ac783b */ /* 0x000fe60000000200 */
[----:B------:R-:W-:Y:S02]  /*6b70*/  @P6 SHF.L.U64.HI R164, R202, 0x6, R164 ;  /* 0x00000006caa46819 */ /* 0x000fe400000102a4 */
[C---:B------:R-:W-:Y:S02]  /*6b80*/  @P6 LEA R166, P0, R167.reuse, R0, 0x5 ;  /* 0x00000000a7a66211 */ /* 0x040fe400078028ff */
[C---:B------:R-:W-:Y:S04]  /*6b90*/  HMMA.16816.F32.BF16 R12, R168.reuse, R176, R12 ;  /* 0x000000b0a80c723c */ /* 0x040fe8000004180c */
[----:B------:R-:W-:Y:S02]  /*6ba0*/  @P6 LEA.HI.X R2, R167, R164, R2, 0x5, P0 ;  /* 0x000000a4a7026211 */ /* 0x000fe400000f2c02 */
[----:B------:R-:W-:Y:S02]  /*6bb0*/  @P1 SHF.R.U32.HI R206, RZ, c[0x0][0x2cc], R205 ;  /* 0x0000b300ffce1a19 */ /* 0x000fe400000116cd */
[C---:B------:R-:W-:Y:S01]  /*6bc0*/  HMMA.16816.F32.BF16 R16, R168.reuse, R178, R16 ;  /* 0x000000b2a810723c */ /* 0x040fe20000041810 */
[----:B------:R-:W1:Y:S07]  /*6bd0*/  LDSM.16.M88.4 R176, [R220] ;  /* 0x00000000dcb0783b */ /* 0x000e6e0000000200 */
[C---:B------:R-:W-:Y:S08]  /*6be0*/  HMMA.16816.F32.BF16 R20, R168.reuse, R180, R20 ;  /* 0x000000b4a814723c */ /* 0x040ff00000041814 */
[C---:B------:R-:W-:Y:S01]  /*6bf0*/  HMMA.16816.F32.BF16 R24, R168.reuse, R182, R24 ;  /* 0x000000b6a818723c */ /* 0x040fe20000041818 */
[----:B------:R-:W2:Y:S07]  /*6c00*/  LDSM.16.M88.4 R180, [R220+0x800] ;  /* 0x00080000dcb4783b */ /* 0x000eae0000000200 */
[C---:B---3--:R-:W-:Y:S08]  /*6c10*/  HMMA.16816.F32.BF16 R28, R168.reuse, R184, R28 ;  /* 0x000000b8a81c723c */ /* 0x048ff0000004181c */
[----:B------:R-:W-:Y:S01]  /*6c20*/  HMMA.16816.F32.BF16 R32, R168, R186, R32 ;  /* 0x000000baa820723c */ /* 0x000fe20000041820 */
[----:B------:R-:W3:Y:S06]  /*6c30*/  LDSM.16.M88.4 R168, [R220+0x1000] ;  /* 0x00100000dca8783b */ /* 0x000eec0000000200 */
[----:B------:R-:W5:Y:S01]  /*6c40*/  LDSM.16.M88.4 R184, [R220+0x1800] ;  /* 0x00180000dcb8783b */ /* 0x000f620000000200 */
[C---:B-1----:R-:W-:Y:S08]  /*6c50*/  HMMA.16816.F32.BF16 R4, R172.reuse, R176, R4 ;  /* 0x000000b0ac04723c */ /* 0x042ff00000041804 */
[C---:B------:R-:W-:Y:S01]  /*6c60*/  HMMA.16816.F32.BF16 R8, R172.reuse, R178, R8 ;  /* 0x000000b2ac08723c */ /* 0x040fe20000041808 */
[----:B------:R-:W-:Y:S07]  /*6c70*/  LDSM.16.M88.4 R176, [R233+0x2000] ;  /* 0x00200000e9b0783b */ /* 0x000fee0000000200 */
[C---:B--2---:R-:W-:Y:S08]  /*6c80*/  HMMA.16816.F32.BF16 R12, R172.reuse, R180, R12 ;  /* 0x000000b4ac0c723c */ /* 0x044ff0000004180c */
[C---:B------:R-:W-:Y:S01]  /*6c90*/  HMMA.16816.F32.BF16 R16, R172.reuse, R182, R16 ;  /* 0x000000b6ac10723c */ /* 0x040fe20000041810 */
[----:B------:R-:W-:Y:S07]  /*6ca0*/  LDSM.16.M88.4 R180, [R233+0x2800] ;  /* 0x00280000e9b4783b */ /* 0x000fee0000000200 */
[C---:B---3--:R-:W-:Y:S08]  /*6cb0*/  HMMA.16816.F32.BF16 R20, R172.reuse, R168, R20 ;  /* 0x000000a8ac14723c */ /* 0x048ff00000041814 */
[C---:B------:R-:W-:Y:S01]  /*6cc0*/  HMMA.16816.F32.BF16 R24, R172.reuse, R170, R24 ;  /* 0x000000aaac18723c */ /* 0x040fe20000041818 */
[----:B------:R-:W1:Y:S07]  /*6cd0*/  LDSM.16.M88.4 R168, [R234+0x4000] ;  /* 0x00400000eaa8783b */ /* 0x000e6e0000000200 */
[C---:B-----5:R-:W-:Y:S08]  /*6ce0*/  HMMA.16816.F32.BF16 R28, R172.reuse, R184, R28 ;  /* 0x000000b8ac1c723c */ /* 0x060ff0000004181c */
        /* <DEDUP_REMOVED lines=112> */
[----:B------:R-:W1:Y:S07]  /*73f0*/  LDSM.16.M88.4 R180, [R211] ;  /* 0x00000000d3b4783b */ /* 0x000e6e0000000200 */
[C---:B--2---:R-:W-:Y:S08]  /*7400*/  HMMA.16816.F32.BF16 R20, R168.reuse, R172, R20 ;  /* 0x000000aca814723c */ /* 0x044ff00000041814 */
[C---:B------:R-:W-:Y:S01]  /*7410*/  HMMA.16816.F32.BF16 R24, R168.reuse, R174, R24 ;  /* 0x000000aea818723c */ /* 0x040fe20000041818 */
[----:B------:R-:W2:Y:S07]  /*7420*/  LDSM.16.M88.4 R172, [R210] ;  /* 0x00000000d2ac783b */ /* 0x000eae0000000200 */
[C---:B---3--:R-:W-:Y:S08]  /*7430*/  HMMA.16816.F32.BF16 R28, R168.reuse, R184, R28 ;  /* 0x000000b8a81c723c */ /* 0x048ff0000004181c */
[----:B------:R-:W-:Y:S01]  /*7440*/  HMMA.16816.F32.BF16 R32, R168, R186, R32 ;  /* 0x000000baa820723c */ /* 0x000fe20000041820 */
[----:B------:R-:W3:Y:S06]  /*7450*/  LDSM.16.M88.4 R168, [R209] ;  /* 0x00000000d1a8783b */ /* 0x000eec0000000200 */
[----:B------:R-:W5:Y:S01]  /*7460*/  LDSM.16.M88.4 R184, [R208] ;  /* 0x00000000d0b8783b */ /* 0x000f620000000200 */
        /* <DEDUP_REMOVED lines=9> */
[C---:B-----5:R-:W-:Y:S08]  /*7500*/  HMMA.16816.F32.BF16 R28, R176.reuse, R184, R28 ;  /* 0x000000b8b01c723c */ /* 0x060ff0000004181c */
        /* <DEDUP_REMOVED lines=12> */
[C---:B-----5:R-:W-:Y:S01]  /*75d0*/  HMMA.16816.F32.BF16 R28, R172.reuse, R184, R28 ;  /* 0x000000b8ac1c723c */ /* 0x060fe2000004181c */
[----:B------:R-:W3:Y:S07]  /*75e0*/  LDL.64 R184, [R1+0x68] ;  /* 0x0000680001b87983 */ /* 0x000eee0000100a00 */
[----:B------:R-:W-:Y:S01]  /*75f0*/  HMMA.16816.F32.BF16 R32, R172, R186, R32 ;  /* 0x000000baac20723c */ /* 0x000fe20000041820 */
[----:B------:R-:W5:Y:S06]  /*7600*/  LDL R187, [R1+0x78] ;  /* 0x0000780001bb7983 */ /* 0x000f6c0000100800 */
[----:B------:R-:W5:Y:S01]  /*7610*/  LDL R186, [R1+0x74] ;  /* 0x0000740001ba7983 */ /* 0x000f620000100800 */
[C---:B-1----:R-:W-:Y:S05]  /*7620*/  HMMA.16816.F32.BF16 R4, R168.reuse, R180, R4 ;  /* 0x000000b4a804723c */ /* 0x042fea0000041804 */
[----:B------:R-:W1:Y:S03]  /*7630*/  LDSM.16.M88.4 R172, [R220+0x7000] ;  /* 0x00700000dcac783b */ /* 0x000e660000000200 */
[C---:B------:R-:W-:Y:S03]  /*7640*/  HMMA.16816.F32.BF16 R8, R168.reuse, R182, R8 ;  /* 0x000000b6a808723c */ /* 0x040fe60000041808 */
[----:B------:R-:W4:Y:S01]  /*7650*/  LDSM.16.M88.4 R180, [R220+0x7800] ;  /* 0x00780000dcb4783b */ /* 0x000f220000000200 */
[----:B------:R-:W-:Y:S04]  /*7660*/  DEPBAR.LE SB0, 0x0 ;  /* 0x000080000000791a */ /* 0x000fe80000000000 */
[C---:B--2---:R-:W-:Y:S01]  /*7670*/  HMMA.16816.F32.BF16 R12, R168.reuse, R176, R12 ;  /* 0x000000b0a80c723c */ /* 0x044fe2000004180c */
[----:B------:R-:W-:Y:S07]  /*7680*/  BAR.SYNC.DEFER_BLOCKING 0x0 ;  /* 0x0000000000007b1d */ /* 0x000fee0000010000 */
[C---:B------:R-:W-:Y:S08]  /*7690*/  HMMA.16816.F32.BF16 R16, R168.reuse, R178, R16 ;  /* 0x000000b2a810723c */ /* 0x040ff00000041810 */
[C---:B-1----:R-:W-:Y:S08]  /*76a0*/  HMMA.16816.F32.BF16 R20, R168.reuse, R172, R20 ;  /* 0x000000aca814723c */ /* 0x042ff00000041814 */
[C---:B------:R-:W-:Y:S08]  /*76b0*/  HMMA.16816.F32.BF16 R24, R168.reuse, R174, R24 ;  /* 0x000000aea818723c */ /* 0x040ff00000041818 */
[C---:B----4-:R-:W-:Y:S08]  /*76c0*/  HMMA.16816.F32.BF16 R28, R168.reuse, R180, R28 ;  /* 0x000000b4a81c723c */ /* 0x050ff0000004181c */
[----:B------:R-:W-:Y:S07]  /*76d0*/  HMMA.16816.F32.BF16 R32, R168, R182, R32 ;  /* 0x000000b6a820723c */ /* 0x000fee0000041820 */
[----:B------:R-:W-:Y:S05]  /*76e0*/  IMAD.MOV.U32 R169, RZ, RZ, -0x40 ;  /* 0xffffffc0ffa97424 */ /* 0x000fea00078e00ff */
[----:B------:R-:W-:Y:S01]  /*76f0*/  IMAD R174, R192, R169, 0x1 ;  /* 0x00000001c0ae7424 */ /* 0x000fe200078e02a9 */
[----:B---3--:R-:W-:Y:S04]  /*7700*/  @P6 IADD3 R204, P0, R0, R184, RZ ;  /* 0x000000b800cc6210 */ /* 0x008fe80007f1e0ff */
[-C--:B------:R-:W-:Y:S02]  /*7710*/  @P6 IADD3.X R167, R164, R196.reuse, RZ, P0, !PT ;  /* 0x000000c4a4a76210 */ /* 0x080fe400007fe4ff */
[C---:B------:R-:W-:Y:S04]  /*7720*/  @P6 LEA R202, P0, R204.reuse, c[0x0][0x1c8], 0x1 ;  /* 0x00007200ccca6a11 */ /* 0x040fe800078008ff */
[----:B------:R-:W-:Y:S02]  /*7730*/  @P6 LEA.HI.X R203, R204, c[0x0][0x1cc], R167, 0x1, P0 ;  /* 0x00007300cccb6a11 */ /* 0x000fe400000f0ca7 */
[----:B------:R-:W-:Y:S03]  /*7740*/  @P6 IADD3 R201, P0, R184, 0x40, RZ ;  /* 0x00000040b8c96810 */ /* 0x000fe60007f1e0ff */
[----:B------:R-:W-:Y:S01]  /*7750*/  @!PT LDS RZ, [RZ] ;  /* 0x00000000fffff984 */ /* 0x000fe20000000800 */
[----:B------:R-:W-:Y:S01]  /*7760*/  @!PT LDS RZ, [RZ] ;  /* 0x00000000fffff984 */ /* 0x000fe20000000800 */
[----:B------:R-:W-:Y:S01]  /*7770*/  @!PT LDS RZ, [RZ] ;  /* 0x00000000fffff984 */ /* 0x000fe20000000800 */
[----:B------:R1:W-:Y:S02]  /*7780*/  @P6 LDGSTS.E.BYPASS.LTC128B.128 [R249+0x8100], [R202.64], !P5 ;  /* 0x08100000caf96fae */ /* 0x0003e4000e901d46 */
[----:B------:R-:W-:Y:S01]  /*7790*/  @P6 IMAD.X R167, RZ, RZ, R196, P0 ;  /* 0x000000ffffa76224 */ /* 0x000fe200000e06c4 */
[----:B------:R-:W-:Y:S04]  /*77a0*/  @P6 IADD3 R204, P0, R0, R201, RZ ;  /* 0x000000c900cc6210 */ /* 0x000fe80007f1e0ff */
[----:B------:R-:W-:Y:S02]  /*77b0*/  @P6 IADD3.X R207, R164, R167, RZ, P0, !PT ;  /* 0x000000a7a4cf6210 */ /* 0x000fe400007fe4ff */
[C---:B------:R-:W-:Y:S04]  /*77c0*/  @P6 LEA R198, P0, R204.reuse, c[0x0][0x1c8], 0x1 ;  /* 0x00007200ccc66a11 */ /* 0x040fe800078008ff */
[----:B------:R-:W-:Y:S02]  /*77d0*/  @P6 LEA.HI.X R199, R204, c[0x0][0x1cc], R207, 0x1, P0 ;  /* 0x00007300ccc76a11 */ /* 0x000fe400000f0ccf */
[----:B------:R-:W2:Y:S01]  /*77e0*/  SHFL.IDX PT, R204, R206, RZ, 0x1c1f ;  /* 0x001c1fffcecc7589 */ /* 0x000ea200000e0000 */
[----:B------:R-:W-:Y:S04]  /*77f0*/  @P6 IADD3 R205, P0, R184, 0x80, RZ ;  /* 0x00000080b8cd6810 */ /* 0x000fe80007f1e0ff */
[----:B------:R-:W-:Y:S01]  /*7800*/  @P6 IADD3.X R188, RZ, R196, RZ, P0, !PT ;  /* 0x000000c4ffbc6210 */ /* 0x000fe200007fe4ff */
[----:B------:R3:W4:Y:S01]  /*7810*/  SHFL.IDX PT, R207, R206, 0x1, 0x1c1f ;  /* 0x003c1f00cecf7f89 */ /* 0x00072200000e0000 */
[----:B------:R-:W-:Y:S04]  /*7820*/  @P6 IADD3 R171, P0, R0, R205, RZ ;  /* 0x000000cd00ab6210 */ /* 0x000fe80007f1e0ff */
[----:B------:R-:W-:Y:S02]  /*7830*/  @P6 IADD3.X R170, R164, R188, RZ, P0, !PT ;  /* 0x000000bca4aa6210 */ /* 0x000fe400007fe4ff */
[C---:B------:R-:W-:Y:S04]  /*7840*/  @P6 LEA R168, P0, R171.reuse, c[0x0][0x1c8], 0x1 ;  /* 0x00007200aba86a11 */ /* 0x040fe800078008ff */
[----:B------:R-:W-:Y:S02]  /*7850*/  @P6 LEA.HI.X R169, R171, c[0x0][0x1cc], R170, 0x1, P0 ;  /* 0x00007300aba96a11 */ /* 0x000fe400000f0caa */
[----:B-----5:R-:W-:Y:S02]  /*7860*/  IADD3 R170, R187, R174, -R251 ;  /* 0x000000aebbaa7210 */ /* 0x020fe40007ffe8fb */
[----:B------:R-:W-:Y:S04]  /*7870*/  @P6 IADD3 R191, P0, R184, 0xc0, RZ ;  /* 0x000000c0b8bf6810 */ /* 0x000fe80007f1e0ff */
[----:B------:R-:W-:Y:S02]  /*7880*/  @P6 IADD3.X R189, RZ, R196, RZ, P0, !PT ;  /* 0x000000c4ffbd6210 */ /* 0x000fe400007fe4ff */
[----:B---3--:R-:W-:Y:S01]  /*7890*/  @P6 IADD3 R206, P0, R0, R191, RZ ;  /* 0x000000bf00ce6210 */ /* 0x008fe20007f1e0ff */
[----:B------:R-:W-:Y:S03]  /*78a0*/  IMAD.IADD R0, R170, 0x1, -R186 ;  /* 0x00000001aa007824 */ /* 0x000fe600078e0aba */
[----:B------:R-:W-:Y:S02]  /*78b0*/  @P6 IADD3.X R171, R164, R189, RZ, P0, !PT ;  /* 0x000000bda4ab6210 */ /* 0x000fe400007fe4ff */
[----:B------:R-:W-:Y:S02]  /*78c0*/  @P6 LEA R170, P0, R206, c[0x0][0x1c8], 0x1 ;  /* 0x00007200ceaa6a11 */ /* 0x000fe400078008ff */
[C---:B--2---:R-:W-:Y:S01]  /*78d0*/  IADD3 R164, R0.reuse, R204, RZ ;  /* 0x000000cc00a47210 */ /* 0x044fe20007ffe0ff */
[----:B----4-:R-:W-:Y:S01]  /*78e0*/  IMAD.IADD R0, R0, 0x1, R207 ;  /* 0x0000000100007824 */ /* 0x010fe200078e02cf */
[----:B------:R-:W-:Y:S02]  /*78f0*/  @P6 LEA.HI.X R171, R206, c[0x0][0x1cc], R171, 0x1, P0 ;  /* 0x00007300ceab6a11 */ /* 0x000fe400000f0cab */
[----:B------:R-:W-:Y:S04]  /*7900*/  ISETP.GT.AND P0, PT, R164, RZ, PT ;  /* 0x000000ffa400720c */ /* 0x000fe80003f04270 */
[----:B------:R-:W-:Y:S02]  /*7910*/  FSEL R204, R4, -INF , P0 ;  /* 0xff80000004cc7808 */ /* 0x000fe40000000000 */
[----:B------:R-:W-:Y:S04]  /*7920*/  ISETP.GT.AND P0, PT, R164, 0x1, PT ;  /* 0x00000001a400780c */ /* 0x000fe80003f04270 */
[----:B------:R-:W-:Y:S02]  /*7930*/  FSEL R4, R5, -INF , P0 ;  /* 0xff80000005047808 */ /* 0x000fe40000000000 */
[----:B------:R-:W-:Y:S02]  /*7940*/  ISETP.GT.AND P0, PT, R0, RZ, PT ;  /* 0x000000ff0000720c */ /* 0x000fe40003f04270 */
[----:B------:R-:W-:Y:S02]  /*7950*/  FMNMX.FTZ R5, R204, R3, !PT ;  /* 0x00000003cc057209 */ /* 0x000fe40007810000 */
[----:B------:R-:W-:Y:S02]  /*7960*/  FSEL R206, R6, -INF , P0 ;  /* 0xff80000006ce7808 */ /* 0x000fe40000000000 */
        /* <DEDUP_REMOVED lines=25> */
[----:B------:R-:W-:Y:S02]  /*7b00*/  MOV R16, R198 ;  /* 0x000000c600107202 */ /* 0x000fe40000000f00 */
        /* <DEDUP_REMOVED lines=35> */
[----:B------:R-:W-:Y:S02]  /*7d40*/  FMNMX.FTZ R5, R179, R14, !PT ;  /* 0x0000000eb3057209 */ /* 0x000fe40007810000 */
[----:B------:R-:W-:Y:S02]  /*7d50*/  FMNMX.FTZ R12, R180, R7, !PT ;  /* 0x00000007b40c7209 */ /* 0x000fe40007810000 */
[----:B------:R-:W-:Y:S02]  /*7d60*/  MOV R19, R185 ;  /* 0x000000b900137202 */ /* 0x000fe40000000f00 */
        /* <DEDUP_REMOVED lines=17> */
[C---:B------:R-:W-:Y:S02]  /*7e80*/  ISETP.GT.AND P0, PT, R0.reuse, 0x31, PT ;  /* 0x000000310000780c */ /* 0x040fe40003f04270 */
[----:B------:R-:W-:Y:S02]  /*7e90*/  FMNMX.FTZ R12, R185, R12, !PT ;  /* 0x0000000cb90c7209 */ /* 0x000fe40007810000 */
[----:B------:R-:W-:Y:S02]  /*7ea0*/  FMNMX.FTZ R5, R193, R14, !PT ;  /* 0x0000000ec1057209 */ /* 0x000fe40007810000 */
[----:B------:R-:W-:Y:S02]  /*7eb0*/  FSEL R178, R31, -INF , P0 ;  /* 0xff8000001fb27808 */ /* 0x000fe40000000000 */
[----:B------:R-:W-:Y:S02]  /*7ec0*/  ISETP.GT.AND P0, PT, R0, 0x38, PT ;  /* 0x000000380000780c */ /* 0x000fe40003f04270 */
[----:B------:R-:W-:Y:S02]  /*7ed0*/  FMNMX.FTZ R5, R182, R5, !PT ;  /* 0x00000005b6057209 */ /* 0x000fe40007810000 */
[----:B------:R-:W-:Y:S02]  /*7ee0*/  FMNMX.FTZ R11, R187, R12, !PT ;  /* 0x0000000cbb0b7209 */ /* 0x000fe40007810000 */
[----:B------:R-:W-:Y:S02]  /*7ef0*/  FSEL R174, R34, -INF , P0 ;  /* 0xff80000022ae7808 */ /* 0x000fe40000000000 */
[----:B------:R-:W-:Y:S01]  /*7f00*/  ISETP.GT.AND P0, PT, R0, 0x39, PT ;  /* 0x000000390000780c */ /* 0x000fe20003f04270 */
[----:B------:R-:W2:Y:S01]  /*7f10*/  SHFL.BFLY PT, R12, R11, 0x2, 0x1f ;  /* 0x0c401f000b0c7f89 */ /* 0x000ea200000e0000 */
[----:B------:R-:W-:Y:S02]  /*7f20*/  FMNMX.FTZ R7, R178, R5, !PT ;  /* 0x00000005b2077209 */ /* 0x000fe40007810000 */
[----:B------:R-:W-:Y:S02]  /*7f30*/  FSEL R164, R35, -INF , P0 ;  /* 0xff80000023a47808 */ /* 0x000fe40000000000 */
[----:B------:R-:W-:Y:S02]  /*7f40*/  @P6 IADD3 R0, P0, R166, R18, RZ ;  /* 0x00000012a6006210 */ /* 0x000fe40007f1e0ff */
[----:B------:R-:W-:Y:S02]  /*7f50*/  FMNMX.FTZ R7, R174, R7, !PT ;  /* 0x00000007ae077209 */ /* 0x000fe40007810000 */
[----:B------:R-:W-:Y:S02]  /*7f60*/  @P6 IADD3.X R13, R2, R196, RZ, P0, !PT ;  /* 0x000000c4020d6210 */ /* 0x000fe400007fe4ff */
[----:B------:R-:W-:Y:S02]  /*7f70*/  @P6 LEA R16, P0, R0, c[0x0][0x1c8], 0x1 ;  /* 0x0000720000106a11 */ /* 0x000fe400078008ff */
[----:B------:R-:W-:Y:S02]  /*7f80*/  FMNMX.FTZ R5, R164, R7, !PT ;  /* 0x00000007a4057209 */ /* 0x000fe40007810000 */
[----:B------:R-:W-:Y:S02]  /*7f90*/  MOV R21, R17 ;  /* 0x0000001100157202 */ /* 0x000fe40000000f00 */
[----:B------:R-:W-:Y:S02]  /*7fa0*/  @P6 LEA.HI.X R17, R0, c[0x0][0x1cc], R13, 0x1, P0 ;  /* 0x0000730000116a11 */ /* 0x000fe400000f0c0d */
[----:B------:R-:W3:Y:S01]  /*7fb0*/  SHFL.BFLY PT, R0, R5, 0x2, 0x1f ;  /* 0x0c401f0005007f89 */ /* 0x000ee200000e0000 */
[----:B------:R-:W-:Y:S02]  /*7fc0*/  @P6 IADD3 R201, P0, R166, R201, RZ ;  /* 0x000000c9a6c96210 */ /* 0x000fe40007f1e0ff */
[----:B--2---:R-:W-:Y:S03]  /*7fd0*/  FMNMX.FTZ R11, R11, R12, !PT ;  /* 0x0000000c0b0b7209 */ /* 0x004fe60007810000 */
[----:B------:R2:W-:Y:S01]  /*7fe0*/  @P6 LDGSTS.E.BYPASS.LTC128B.128 [R249+0xa100], [R20.64], !P4 ;  /* 0x0a10000014f96fae */ /* 0x0005e2000e101d46 */
[----:B------:R-:W-:Y:S02]  /*7ff0*/  @P6 IADD3.X R14, R2, R167, RZ, P0, !PT ;  /* 0x000000a7020e6210 */ /* 0x000fe400007fe4ff */
[C---:B------:R-:W-:Y:S03]  /*8000*/  @P6 LEA R18, P0, R201.reuse, c[0x0][0x1c8], 0x1 ;  /* 0x00007200c9126a11 */ /* 0x040fe600078008ff */
[----:B------:R-:W4:Y:S01]  /*8010*/  SHFL.BFLY PT, R12, R11, 0x1, 0x1f ;  /* 0x0c201f000b0c7f89 */ /* 0x000f2200000e0000 */
[----:B------:R-:W-:Y:S02]  /*8020*/  @P6 LEA.HI.X R19, R201, c[0x0][0x1cc], R14, 0x1, P0 ;  /* 0x00007300c9136a11 */ /* 0x000fe400000f0c0e */
[----:B------:R-:W-:Y:S03]  /*8030*/  @P6 IADD3 R205, P0, R166, R205, RZ ;  /* 0x000000cda6cd6210 */ /* 0x000fe60007f1e0ff */
[----:B------:R5:W-:Y:S02]  /*8040*/  @P6 LDGSTS.E.BYPASS.LTC128B.128 [R249+0xc100], [R168.64], !P3 ;  /* 0x0c100000a8f96fae */ /* 0x000be4000d901d46 */
[----:B------:R-:W-:Y:S01]  /*8050*/  @P6 IMAD.X R14, R2, 0x1, R188, P0 ;  /* 0x00000001020e6824 */ /* 0x000fe200000e06bc */
[----:B------:R-:W-:Y:S02]  /*8060*/  @P6 IADD3 R166, P0, R166, R191, RZ ;  /* 0x000000bfa6a66210 */ /* 0x000fe40007f1e0ff */
[----:B---3--:R-:W-:Y:S01]  /*8070*/  FMNMX.FTZ R5, R5, R0, !PT ;  /* 0x0000000005057209 */ /* 0x008fe20007810000 */
[----:B------:R3:W-:Y:S01]  /*8080*/  @P6 LDGSTS.E.BYPASS.LTC128B.128 [R249+0xe100], [R170.64], !P2 ;  /* 0x0e100000aaf96fae */ /* 0x0007e2000d101d46 */
[----:B------:R-:W-:Y:S02]  /*8090*/  @P6 IADD3.X R7, R2, R189, RZ, P0, !PT ;  /* 0x000000bd02076210 */ /* 0x000fe400007fe4ff */
[C---:B------:R-:W-:Y:S03]  /*80a0*/  @P6 LEA R24, P0, R205.reuse, c[0x0][0x1c8], 0x1 ;  /* 0x00007200cd186a11 */ /* 0x040fe600078008ff */
[----:B------:R-:W1:Y:S01]  /*80b0*/  SHFL.BFLY PT, R2, R5, 0x1, 0x1f ;  /* 0x0c201f0005027f89 */ /* 0x000e6200000e0000 */
[----:B------:R-:W-:Y:S02]  /*80c0*/  @P6 LEA.HI.X R25, R205, c[0x0][0x1cc], R14, 0x1, P0 ;  /* 0x00007300cd196a11 */ /* 0x000fe400000f0c0e */
[C---:B------:R-:W-:Y:S02]  /*80d0*/  @P6 LEA R26, P0, R166.reuse, c[0x0][0x1c8], 0x1 ;  /* 0x00007200a61a6a11 */ /* 0x040fe400078008ff */
[----:B----4-:R-:W-:Y:S01]  /*80e0*/  FMNMX.FTZ R0, R11, R12, !PT ;  /* 0x0000000c0b007209 */ /* 0x010fe20007810000 */
[----:B------:R4:W-:Y:S01]  /*80f0*/  @P6 LDGSTS.E.BYPASS.LTC128B.128 [R249+0x9100], [R16.64], !P5 ;  /* 0x0910000010f96fae */ /* 0x0009e2000e901d46 */
[----:B------:R-:W-:Y:S02]  /*8100*/  @P6 LEA.HI.X R27, R166, c[0x0][0x1cc], R7, 0x1, P0 ;  /* 0x00007300a61b6a11 */ /* 0x000fe400000f0c07 */
[C---:B------:R-:W-:Y:S01]  /*8110*/  FSETP.NEU.FTZ.AND P0, PT, R0.reuse, -INF , PT ;  /* 0xff8000000000780b */ /* 0x040fe20003f1d000 */
[----:B------:R-:W-:Y:S02]  /*8120*/  FMUL.FTZ R11, R0, c[0x0][0x2d0] ;  /* 0x0000b400000b7a20 */ /* 0x000fe40000410000 */
[----:B------:R2:W-:Y:S03]  /*8130*/  @P6 LDGSTS.E.BYPASS.LTC128B.128 [R249+0xb100], [R18.64], !P4 ;  /* 0x0b10000012f96fae */ /* 0x0005e6000e101d46 */
[----:B------:R-:W-:Y:S03]  /*8140*/  FSEL R191, R11, RZ, P0 ;  /* 0x000000ff0bbf7208 */ /* 0x000fe60000000000 */
[----:B------:R3:W-:Y:S02]  /*8150*/  @P6 LDGSTS.E.BYPASS.LTC128B.128 [R249+0xd100], [R24.64], !P3 ;  /* 0x0d10000018f96fae */ /* 0x0007e4000d901d46 */
[--C-:B------:R-:W-:Y:S01]  /*8160*/  FFMA.FTZ R205, R4, c[0x0][0x2d0], -R191.reuse ;  /* 0x0000b40004cd7a23 */ /* 0x100fe200000108bf */
[----:B------:R-:W-:Y:S01]  /*8170*/  FSEL R4, R0, RZ, P0 ;  /* 0x000000ff00047208 */ /* 0x000fe20000000000 */
[--C-:B------:R-:W-:Y:S01]  /*8180*/  FFMA.FTZ R7, R204, c[0x0][0x2d0], -R191.reuse ;  /* 0x0000b400cc077a23 */ /* 0x100fe200000108bf */
[----:B-1----:R-:W-:Y:S01]  /*8190*/  FMNMX.FTZ R2, R5, R2, !PT ;  /* 0x0000000205027209 */ /* 0x002fe20007810000 */
[----:B------:R-:W-:Y:S01]  /*81a0*/  FFMA.FTZ R204, R207, c[0x0][0x2d0], -R191 ;  /* 0x0000b400cfcc7a23 */ /* 0x000fe200000108bf */
[----:B------:R1:W-:Y:S01]  /*81b0*/  @P6 LDGSTS.E.BYPASS.LTC128B.128 [R249+0xf100], [R26.64], !P2 ;  /* 0x0f1000001af96fae */ /* 0x0003e2000d101d46 */
[----:B------:R-:W-:Y:S01]  /*81c0*/  FADD.FTZ R3, -R4, R3 ;  /* 0x0000000304037221 */ /* 0x000fe20000010100 */
[C---:B------:R-:W-:Y:S01]  /*81d0*/  FSETP.NEU.FTZ.AND P0, PT, R2.reuse, -INF , PT ;  /* 0xff8000000200780b */ /* 0x040fe20003f1d000 */
[C---:B------:R-:W-:Y:S01]  /*81e0*/  FMUL.FTZ R207, R2.reuse, c[0x0][0x2d0] ;  /* 0x0000b40002cf7a20 */ /* 0x040fe20000410000 */
[----:B------:R-:W-:Y:S01]  /*81f0*/  MUFU.EX2 R189, R7 ;  /* 0x0000000700bd7308 */ /* 0x000fe20000000800 */
[----:B------:R-:W-:Y:S01]  /*8200*/  FMUL.FTZ R5, R3, c[0x0][0x2d0] ;  /* 0x0000b40003057a20 */ /* 0x000fe20000410000 */
[----:B------:R-:W-:Y:S01]  /*8210*/  FSEL R4, R2, RZ, P0 ;  /* 0x000000ff02047208 */ /* 0x000fe20000000000 */
[----:B------:R-:W1:Y:S01]  /*8220*/  LDSM.16.MT88.4 R12, [R227] ;  /* 0x00000000e30c783b */ /* 0x000e620000004200 */
[----:B------:R-:W-:Y:S01]  /*8230*/  FSEL R207, R207, RZ, P0 ;  /* 0x000000ffcfcf7208 */ /* 0x000fe20000000000 */
[----:B------:R-:W-:Y:S02]  /*8240*/  FFMA.FTZ R9, R9, c[0x0][0x2d0], -R191 ;  /* 0x0000b40009097a23 */ /* 0x000fe400000108bf */
[----:B------:R-:W-:Y:S02]  /*8250*/  FADD.FTZ R3, -R4, R165 ;  /* 0x000000a504037221 */ /* 0x000fe40000010100 */
[--C-:B------:R-:W-:Y:S01]  /*8260*/  FFMA.FTZ R202, R10, c[0x0][0x2d0], -R207.reuse ;  /* 0x0000b4000aca7a23 */ /* 0x100fe200000108cf */
[----:B------:R-:W-:Y:S01]  /*8270*/  MUFU.EX2 R203, R9 ;  /* 0x0000000900cb7308 */ /* 0x000fe20000000800 */
[--C-:B------:R-:W-:Y:S01]  /*8280*/  FFMA.FTZ R167, R6, c[0x0][0x2d0], -R207.reuse ;  /* 0x0000b40006a77a23 */ /* 0x100fe200000108cf */
[----:B--2---:R-:W5:Y:S01]  /*8290*/  LDSM.16.MT88.4 R20, [R226] ;  /* 0x00000000e214783b */ /* 0x004f620000004200 */
[--C-:B------:R-:W-:Y:S02]  /*82a0*/  FFMA.FTZ R201, R8, c[0x0][0x2d0], -R207.reuse ;  /* 0x0000b40008c97a23 */ /* 0x100fe400000108cf */
[--C-:B------:R-:W-:Y:S02]  /*82b0*/  FFMA.FTZ R206, R206, c[0x0][0x2d0], -R207.reuse ;  /* 0x0000b400cece7a23 */ /* 0x100fe400000108cf */
[----:B------:R-:W-:Y:S01]  /*82c0*/  FMUL.FTZ R8, R3, c[0x0][0x2d0] ;  /* 0x0000b40003087a20 */ /* 0x000fe20000410000 */
[----:B------:R-:W1:Y:S02]  /*82d0*/  LDSM.16.MT88.4 R28, [R225] ;  /* 0x00000000e11c783b */ /* 0x000e640000004200 */
[----:B------:R-:W3:Y:S04]  /*82e0*/  MUFU.EX2 R166, R5 ;  /* 0x0000000500a67308 */ /* 0x000ee80000000800 */
[----:B------:R-:W2:Y:S06]  /*82f0*/  LDL.LU R188, [R1+0x70] ;  /* 0x0000700001bc7983 */ /* 0x000eac0000300800 */
[----:B------:R-:W5:Y:S01]  /*8300*/  MUFU.EX2 R3, R8 ;  /* 0x0000000800037308 */ /* 0x000f620000000800 */
[----:B------:R-:W0:Y:S09]  /*8310*/  LDGDEPBAR ;  /* 0x00000000000079af */ /* 0x000e320000000000 */
[----:B------:R-:W1:Y:S01]  /*8320*/  MUFU.EX2 R205, R205 ;  /* 0x000000cd00cd7308 */ /* 0x000e620000000800 */
[C---:B---3--:R-:W-:Y:S02]  /*8330*/  FMUL.FTZ R4, R166.reuse, R160 ;  /* 0x000000a0a6047220 */ /* 0x048fe40000410000 */
[C---:B------:R-:W-:Y:S01]  /*8340*/  FMUL.FTZ R5, R166.reuse, R161 ;  /* 0x000000a1a6057220 */ /* 0x040fe20000410000 */
[----:B------:R-:W3:Y:S01]  /*8350*/  LDL.LU R160, [R1+0x58] ;  /* 0x0000580001a07983 */ /* 0x000ee20000300800 */
[C---:B------:R-:W-:Y:S05]  /*8360*/  FMUL.FTZ R9, R166.reuse, R157 ;  /* 0x0000009da6097220 */ /* 0x040fea0000410000 */
[----:B------:R-:W1:Y:S01]  /*8370*/  MUFU.EX2 R204, R204 ;  /* 0x000000cc00cc7308 */ /* 0x000e620000000800 */
[C---:B----4-:R-:W-:Y:S02]  /*8380*/  FMUL.FTZ R16, R166.reuse, R136 ;  /* 0x00000088a6107220 */ /* 0x050fe40000410000 */
[C---:B------:R-:W-:Y:S02]  /*8390*/  FMUL.FTZ R17, R166.reuse, R137 ;  /* 0x00000089a6117220 */ /* 0x040fe40000410000 */
[C---:B-----5:R-:W-:Y:S02]  /*83a0*/  FMUL.FTZ R6, R3.reuse, R162 ;  /* 0x000000a203067220 */ /* 0x060fe40000410000 */
[C---:B------:R-:W-:Y:S02]  /*83b0*/  FMUL.FTZ R7, R3.reuse, R163 ;  /* 0x000000a303077220 */ /* 0x040fe40000410000 */
[C---:B------:R-:W-:Y:S01]  /*83c0*/  FMUL.FTZ R8, R166.reuse, R156 ;  /* 0x0000009ca6087220 */ /* 0x040fe20000410000 */
[----:B------:R-:W-:Y:S01]  /*83d0*/  MUFU.EX2 R206, R206 ;  /* 0x000000ce00ce7308 */ /* 0x000fe20000000800 */
[C---:B------:R-:W-:Y:S02]  /*83e0*/  FMUL.FTZ R10, R3.reuse, R158 ;  /* 0x0000009e030a7220 */ /* 0x040fe40000410000 */
[----:B------:R-:W-:Y:S01]  /*83f0*/  FMUL.FTZ R11, R3, R159 ;  /* 0x0000009f030b7220 */ /* 0x000fe20000410000 */
[----:B-1----:R-:W-:Y:S01]  /*8400*/  F2FP.BF16.PACK_AB R168, R205, R189 ;  /* 0x000000bdcda8723e */ /* 0x002fe200000010ff */
[C---:B------:R-:W-:Y:S01]  /*8410*/  FMUL.FTZ R18, R3.reuse, R138 ;  /* 0x0000008a03127220 */ /* 0x040fe20000410000 */
[----:B------:R-:W-:Y:S01]  /*8420*/  LDSM.16.MT88.4 R156, [R227+0x1800] ;  /* 0x00180000e39c783b */ /* 0x000fe20000004200 */
[C---:B------:R-:W-:Y:S02]  /*8430*/  FMUL.FTZ R19, R3.reuse, R139 ;  /* 0x0000008b03137220 */ /* 0x040fe40000410000 */
[C---:B------:R-:W-:Y:S01]  /*8440*/  FMUL.FTZ R26, R3.reuse, R146 ;  /* 0x00000092031a7220 */ /* 0x040fe20000410000 */
[----:B------:R-:W1:Y:S01]  /*8450*/  MUFU.EX2 R167, R167 ;  /* 0x000000a700a77308 */ /* 0x000e620000000800 */
[----:B------:R-:W-:Y:S01]  /*8460*/  FMUL.FTZ R27, R3, R147 ;  /* 0x00000093031b7220 */ /* 0x000fe20000410000 */
[----:B------:R-:W-:Y:S01]  /*8470*/  LDSM.16.MT88.4 R136, [R227+0x2000] ;  /* 0x00200000e388783b */ /* 0x000fe20000004200 */
[C---:B------:R-:W-:Y:S01]  /*8480*/  FMUL.FTZ R25, R166.reuse, R145 ;  /* 0x00000091a6197220 */ /* 0x040fe20000410000 */
[----:B------:R-:W-:Y:S01]  /*8490*/  F2FP.BF16.PACK_AB R170, R203, R204 ;  /* 0x000000cccbaa723e */ /* 0x000fe200000010ff */
        /* <DEDUP_REMOVED lines=10> */
[----:B------:R-:W-:Y:S02]  /*8540*/  FMUL.FTZ R39, R3, R39 ;  /* 0x0000002703277220 */ /* 0x000fe40000410000 */
[C---:B------:R-:W-:Y:S01]  /*8550*/  FMUL.FTZ R40, R166.reuse, R40 ;  /* 0x00000028a6287220 */ /* 0x040fe20000410000 */
        /* <DEDUP_REMOVED lines=11> */
[----:B----4-:R-:W-:Y:S01]  /*8610*/  F2FP.BF16.PACK_AB R171, R201, R202 ;  /* 0x000000cac9ab723e */ /* 0x010fe200000010ff */
[----:B------:R-:W-:Y:S02]  /*8620*/  FFMA.FTZ R145, R179, c[0x0][0x2d0], -R207 ;  /* 0x0000b400b3917a23 */ /* 0x000fe400000108cf */
[----:B------:R-:W-:Y:S02]  /*8630*/  FFMA.FTZ R154, R181, c[0x0][0x2d0], -R191 ;  /* 0x0000b400b59a7a23 */ /* 0x000fe400000108bf */
[----:B------:R-:W-:Y:S01]  /*8640*/  MUFU.EX2 R179, R145 ;  /* 0x0000009100b37308 */ /* 0x000fe20000000800 */
[C---:B------:R-:W-:Y:S01]  /*8650*/  FMUL.FTZ R51, R3.reuse, R51 ;  /* 0x0000003303337220 */ /* 0x040fe20000410000 */
[C---:B------:R-:W-:Y:S03]  /*8660*/  HMMA.16816.F32.BF16 R4, R168.reuse, R12, R4 ;  /* 0x0000000ca804723c */ /* 0x040fe60000041804 */
[C---:B------:R-:W-:Y:S02]  /*8670*/  FMUL.FTZ R52, R166.reuse, R52 ;  /* 0x00000034a6347220 */ /* 0x040fe40000410000 */
[C---:B------:R-:W-:Y:S02]  /*8680*/  FMUL.FTZ R53, R166.reuse, R53 ;  /* 0x00000035a6357220 */ /* 0x040fe40000410000 */
[C---:B------:R-:W-:Y:S01]  /*8690*/  FMUL.FTZ R12, R166.reuse, R132 ;  /* 0x00000084a60c7220 */ /* 0x040fe20000410000 */
[C---:B------:R-:W-:Y:S01]  /*86a0*/  HMMA.16816.F32.BF16 R8, R168.reuse, R14, R8 ;  /* 0x0000000ea808723c */ /* 0x040fe20000041808 */
[----:B------:R-:W-:Y:S03]  /*86b0*/  MUFU.EX2 R181, R154 ;  /* 0x0000009a00b57308 */ /* 0x000fe60000000800 */
[C---:B------:R-:W-:Y:S02]  /*86c0*/  FMUL.FTZ R13, R166.reuse, R133 ;  /* 0x00000085a60d7220 */ /* 0x040fe40000410000 */
[C---:B------:R-:W-:Y:S02]  /*86d0*/  FMUL.FTZ R54, R3.reuse, R54 ;  /* 0x0000003603367220 */ /* 0x040fe40000410000 */
[C---:B------:R-:W-:Y:S04]  /*86e0*/  FMUL.FTZ R14, R3.reuse, R134 ;  /* 0x00000086030e7220 */ /* 0x040fe80000410000 */
[C---:B------:R-:W-:Y:S02]  /*86f0*/  FMUL.FTZ R15, R3.reuse, R135 ;  /* 0x00000087030f7220 */ /* 0x040fe40000410000 */
[----:B------:R-:W1:Y:S01]  /*8700*/  LDSM.16.MT88.4 R132, [R224] ;  /* 0x00000000e084783b */ /* 0x000e620000004200 */
[C---:B------:R-:W-:Y:S02]  /*8710*/  FMUL.FTZ R55, R3.reuse, R55 ;  /* 0x0000003703377220 */ /* 0x040fe40000410000 */
[C---:B------:R-:W-:Y:S02]  /*8720*/  FMUL.FTZ R56, R166.reuse, R56 ;  /* 0x00000038a6387220 */ /* 0x040fe40000410000 */
        /* <DEDUP_REMOVED lines=9> */
[----:B------:R-:W4:Y:S01]  /*87c0*/  LDSM.16.MT88.4 R140, [R226+0x2000] ;  /* 0x00200000e28c783b */ /* 0x000f220000004200 */
        /* <DEDUP_REMOVED lines=8> */
[----:B------:R-:W-:Y:S02]  /*8850*/  FMUL.FTZ R64, R166, R64 ;  /* 0x00000040a6407220 */ /* 0x000fe40000410000 */
[C---:B------:R-:W-:Y:S04]  /*8860*/  FMUL.FTZ R30, R3.reuse, R150 ;  /* 0x00000096031e7220 */ /* 0x040fe80000410000 */
[----:B------:R-:W-:Y:S02]  /*8870*/  FMUL.FTZ R31, R3, R151 ;  /* 0x00000097031f7220 */ /* 0x000fe40000410000 */
[--C-:B------:R-:W-:Y:S02]  /*8880*/  FFMA.FTZ R149, R172, c[0x0][0x2d0], -R207.reuse ;  /* 0x0000b400ac957a23 */ /* 0x100fe400000108cf */
[----:B------:R-:W5:Y:S01]  /*8890*/  LDL R172, [R1+0x7c] ;  /* 0x00007c0001ac7983 */ /* 0x000f620000100800 */
[----:B------:R-:W-:Y:S02]  /*88a0*/  FFMA.FTZ R148, R176, c[0x0][0x2d0], -R207 ;  /* 0x0000b400b0947a23 */ /* 0x000fe400000108cf */
[C---:B-1----:R-:W-:Y:S03]  /*88b0*/  HMMA.16816.F32.BF16 R28, R168.reuse, R132, R28 ;  /* 0x00000084a81c723c */ /* 0x042fe6000004181c */
[--C-:B------:R-:W-:Y:S02]  /*88c0*/  FFMA.FTZ R151, R199, c[0x0][0x2d0], -R191.reuse ;  /* 0x0000b400c7977a23 */ /* 0x100fe400000108bf */
[C---:B------:R-:W-:Y:S02]  /*88d0*/  FMUL.FTZ R65, R166.reuse, R65 ;  /* 0x00000041a6417220 */ /* 0x040fe40000410000 */
[----:B------:R-:W-:Y:S01]  /*88e0*/  MUFU.EX2 R199, R151 ;  /* 0x0000009700c77308 */ /* 0x000fe20000000800 */
[C---:B------:R-:W-:Y:S01]  /*88f0*/  HMMA.16816.F32.BF16 R32, R168.reuse, R134, R32 ;  /* 0x00000086a820723c */ /* 0x040fe20000041820 */
[----:B------:R-:W1:Y:S03]  /*8900*/  LDSM.16.MT88.4 R132, [R225+0x2000] ;  /* 0x00200000e184783b */ /* 0x000e660000004200 */
[C---:B------:R-:W-:Y:S02]  /*8910*/  FMUL.FTZ R66, R3.reuse, R66 ;  /* 0x0000004203427220 */ /* 0x040fe40000410000 */
[C---:B------:R-:W-:Y:S02]  /*8920*/  FMUL.FTZ R67, R3.reuse, R67 ;  /* 0x0000004303437220 */ /* 0x040fe40000410000 */
[C---:B------:R-:W-:Y:S04]  /*8930*/  HMMA.16816.F32.BF16 R36, R168.reuse, R136, R36 ;  /* 0x00000088a824723c */ /* 0x040fe80000041824 */
[C---:B------:R-:W-:Y:S02]  /*8940*/  FMUL.FTZ R68, R166.reuse, R68 ;  /* 0x00000044a6447220 */ /* 0x040fe40000410000 */
[C---:B------:R-:W-:Y:S02]  /*8950*/  FMUL.FTZ R69, R166.reuse, R69 ;  /* 0x00000045a6457220 */ /* 0x040fe40000410000 */
[C---:B------:R-:W-:Y:S01]  /*8960*/  HMMA.16816.F32.BF16 R40, R168.reuse, R138, R40 ;  /* 0x0000008aa828723c */ /* 0x040fe20000041828 */
[----:B------:R-:W1:Y:S03]  /*8970*/  LDSM.16.MT88.4 R136, [R224+0x2000] ;  /* 0x00200000e088783b */ /* 0x000e660000004200 */
[C---:B------:R-:W-:Y:S02]  /*8980*/  FMUL.FTZ R70, R3.reuse, R70 ;  /* 0x0000004603467220 */ /* 0x040fe40000410000 */
[C---:B------:R-:W-:Y:S02]  /*8990*/  FMUL.FTZ R71, R3.reuse, R71 ;  /* 0x0000004703477220 */ /* 0x040fe40000410000 */
[C---:B----4-:R-:W-:Y:S04]  /*89a0*/  HMMA.16816.F32.BF16 R44, R168.reuse, R140, R44 ;  /* 0x0000008ca82c723c */ /* 0x050fe8000004182c */
[C---:B------:R-:W-:Y:S02]  /*89b0*/  FMUL.FTZ R72, R166.reuse, R72 ;  /* 0x00000048a6487220 */ /* 0x040fe40000410000 */
[C---:B------:R-:W-:Y:S02]  /*89c0*/  FMUL.FTZ R73, R166.reuse, R73 ;  /* 0x00000049a6497220 */ /* 0x040fe40000410000 */
[C---:B------:R-:W-:Y:S01]  /*89d0*/  HMMA.16816.F32.BF16 R48, R168.reuse, R142, R48 ;  /* 0x0000008ea830723c */ /* 0x040fe20000041830 */
[----:B------:R-:W4:Y:S03]  /*89e0*/  LDSM.16.MT88.4 R140, [R227+0x4000] ;  /* 0x00400000e38c783b */ /* 0x000f260000004200 */
        /* <DEDUP_REMOVED lines=15> */
[----:B------:R-:W2:Y:S03]  /*8ae0*/  LDSM.16.MT88.4 R136, [R225+0x4000] ;  /* 0x00400000e188783b */ /* 0x000ea60000004200 */
        /* <DEDUP_REMOVED lines=19> */
[C---:B------:R-:W-:Y:S02]  /*8c20*/  FMUL.FTZ R96, R166.reuse, R96 ;  /* 0x00000060a6607220 */ /* 0x040fe40000410000 */
[C---:B------:R-:W-:Y:S02]  /*8c30*/  FMUL.FTZ R97, R166.reuse, R97 ;  /* 0x00000061a6617220 */ /* 0x040fe40000410000 */
[C---:B------:R-:W-:Y:S01]  /*8c40*/  HMMA.16816.F32.BF16 R88, R168.reuse, R138, R88 ;  /* 0x0000008aa858723c */ /* 0x040fe20000041858 */
[----:B------:R-:W2:Y:S03]  /*8c50*/  LDSM.16.MT88.4 R136, [R226+0x6000] ;  /* 0x00600000e288783b */ /* 0x000ea60000004200 */
[--C-:B------:R-:W-:Y:S02]  /*8c60*/  FFMA.FTZ R144, R173, c[0x0][0x2d0], -R191.reuse ;  /* 0x0000b400ad907a23 */ /* 0x100fe400000108bf */
[C---:B------:R-:W-:Y:S02]  /*8c70*/  FMUL.FTZ R98, R3.reuse, R98 ;  /* 0x0000006203627220 */ /* 0x040fe40000410000 */
[C---:B----4-:R-:W-:Y:S01]  /*8c80*/  HMMA.16816.F32.BF16 R92, R168.reuse, R140, R92 ;  /* 0x0000008ca85c723c */ /* 0x050fe2000004185c */
[----:B------:R4:W-:Y:S03]  /*8c90*/  MUFU.EX2 R173, R144 ;  /* 0x0000009000ad7308 */ /* 0x0009e60000000800 */
[C---:B------:R-:W-:Y:S02]  /*8ca0*/  FMUL.FTZ R99, R3.reuse, R99 ;  /* 0x0000006303637220 */ /* 0x040fe40000410000 */
[----:B------:R-:W-:Y:S02]  /*8cb0*/  FMUL.FTZ R100, R166, R100 ;  /* 0x00000064a6647220 */ /* 0x000fe40000410000 */
[----:B------:R-:W-:Y:S03]  /*8cc0*/  FFMA.FTZ R140, R186, c[0x0][0x2d0], -R191 ;  /* 0x0000b400ba8c7a23 */ /* 0x000fe600000108bf */
[C---:B------:R-:W-:Y:S01]  /*8cd0*/  HMMA.16816.F32.BF16 R96, R168.reuse, R142, R96 ;  /* 0x0000008ea860723c */ /* 0x040fe20000041860 */
[----:B------:R2:W2:Y:S02]  /*8ce0*/  MUFU.EX2 R186, R140 ;  /* 0x0000008c00ba7308 */ /* 0x0004a40000000800 */
[C---:B------:R-:W-:Y:S02]  /*8cf0*/  FMUL.FTZ R101, R166.reuse, R101 ;  /* 0x00000065a6657220 */ /* 0x040fe40000410000 */
[C---:B------:R-:W-:Y:S02]  /*8d00*/  FMUL.FTZ R102, R3.reuse, R102 ;  /* 0x0000006603667220 */ /* 0x040fe40000410000 */
[----:B------:R-:W-:Y:S02]  /*8d10*/  FMUL.FTZ R103, R3, R103 ;  /* 0x0000006703677220 */ /* 0x000fe40000410000 */
[C---:B------:R-:W-:Y:S03]  /*8d20*/  FMUL.FTZ R104, R166.reuse, R104 ;  /* 0x00000068a6687220 */ /* 0x040fe60000410000 */
[----:B------:R-:W-:Y:S02]  /*8d30*/  FMUL.FTZ R105, R166, R105 ;  /* 0x00000069a6697220 */ /* 0x000fe40000410000 */
[C---:B-1----:R-:W-:Y:S03]  /*8d40*/  HMMA.16816.F32.BF16 R100, R168.reuse, R132, R100 ;  /* 0x00000084a864723c */ /* 0x042fe60000041864 */
[--C-:B----4-:R-:W-:Y:S02]  /*8d50*/  FFMA.FTZ R144, R175, c[0x0][0x2d0], -R207.reuse ;  /* 0x0000b400af907a23 */ /* 0x110fe400000108cf */
[C---:B------:R-:W-:Y:S02]  /*8d60*/  FMUL.FTZ R106, R3.reuse, R106 ;  /* 0x0000006a036a7220 */ /* 0x040fe40000410000 */
[----:B------:R-:W-:Y:S01]  /*8d70*/  FFMA.FTZ R132, R190, c[0x0][0x2d0], -R207 ;  /* 0x0000b400be847a23 */ /* 0x000fe200000108cf */
[----:B------:R1:W-:Y:S01]  /*8d80*/  MUFU.EX2 R175, R144 ;  /* 0x0000009000af7308 */ /* 0x0003e20000000800 */
[C---:B------:R-:W-:Y:S01]  /*8d90*/  FMUL.FTZ R107, R3.reuse, R107 ;  /* 0x0000006b036b7220 */ /* 0x040fe20000410000 */
[----:B--2---:R-:W2:Y:S02]  /*8da0*/  LDSM.16.MT88.4 R140, [R225+0x6000] ;  /* 0x00600000e18c783b */ /* 0x004ea40000004200 */
[C---:B------:R-:W-:Y:S02]  /*8db0*/  FMUL.FTZ R108, R166.reuse, R108 ;  /* 0x0000006ca66c7220 */ /* 0x040fe40000410000 */
[C---:B------:R-:W-:Y:S02]  /*8dc0*/  FMUL.FTZ R109, R166.reuse, R109 ;  /* 0x0000006da66d7220 */ /* 0x040fe40000410000 */
[C---:B------:R-:W-:Y:S02]  /*8dd0*/  HMMA.16816.F32.BF16 R104, R168.reuse, R134, R104 ;  /* 0x00000086a868723c */ /* 0x040fe40000041868 */
[----:B------:R4:W2:Y:S01]  /*8de0*/  MUFU.EX2 R190, R132 ;  /* 0x0000008400be7308 */ /* 0x0008a20000000800 */
[C---:B------:R-:W-:Y:S02]  /*8df0*/  FMUL.FTZ R110, R3.reuse, R110 ;  /* 0x0000006e036e7220 */ /* 0x040fe40000410000 */
[C---:B------:R-:W-:Y:S02]  /*8e00*/  FMUL.FTZ R111, R3.reuse, R111 ;  /* 0x0000006f036f7220 */ /* 0x040fe40000410000 */
[C---:B------:R-:W-:Y:S02]  /*8e10*/  FMUL.FTZ R112, R166.reuse, R112 ;  /* 0x00000070a6707220 */ /* 0x040fe40000410000 */
[----:B------:R-:W-:Y:S03]  /*8e20*/  FMUL.FTZ R113, R166, R113 ;  /* 0x00000071a6717220 */ /* 0x000fe60000410000 */
[C---:B------:R-:W-:Y:S03]  /*8e30*/  HMMA.16816.F32.BF16 R108, R168.reuse, R136, R108 ;  /* 0x00000088a86c723c */ /* 0x040fe6000004186c */
[----:B------:R-:W-:Y:S02]  /*8e40*/  FMUL.FTZ R114, R3, R114 ;  /* 0x0000007203727220 */ /* 0x000fe40000410000 */
[--C-:B-1----:R-:W-:Y:S02]  /*8e50*/  FFMA.FTZ R144, R177, c[0x0][0x2d0], -R191.reuse ;  /* 0x0000b400b1907a23 */ /* 0x102fe400000108bf */
[----:B------:R-:W-:Y:S02]  /*8e60*/  FFMA.FTZ R136, R194, c[0x0][0x2d0], -R191 ;  /* 0x0000b400c2887a23 */ /* 0x000fe400000108bf */
[----:B------:R1:W-:Y:S03]  /*8e70*/  MUFU.EX2 R177, R144 ;  /* 0x0000009000b17308 */ /* 0x0003e60000000800 */
[C---:B------:R-:W-:Y:S01]  /*8e80*/  FMUL.FTZ R115, R3.reuse, R115 ;  /* 0x0000007303737220 */ /* 0x040fe20000410000 */
[----:B----4-:R-:W4:Y:S01]  /*8e90*/  LDSM.16.MT88.4 R132, [R224+0x6000] ;  /* 0x00600000e084783b */ /* 0x010f220000004200 */
[C---:B------:R-:W-:Y:S02]  /*8ea0*/  FMUL.FTZ R116, R166.reuse, R116 ;  /* 0x00000074a6747220 */ /* 0x040fe40000410000 */
[C---:B------:R-:W-:Y:S03]  /*8eb0*/  FMUL.FTZ R117, R166.reuse, R117 ;  /* 0x00000075a6757220 */ /* 0x040fe60000410000 */
[C---:B------:R-:W-:Y:S01]  /*8ec0*/  HMMA.16816.F32.BF16 R112, R168.reuse, R138, R112 ;  /* 0x0000008aa870723c */ /* 0x040fe20000041870 */
[----:B------:R3:W3:Y:S02]  /*8ed0*/  MUFU.EX2 R194, R136 ;  /* 0x0000008800c27308 */ /* 0x0006e40000000800 */
[C---:B------:R-:W-:Y:S02]  /*8ee0*/  FMUL.FTZ R118, R3.reuse, R118 ;  /* 0x0000007603767220 */ /* 0x040fe40000410000 */
[C---:B------:R-:W-:Y:S02]  /*8ef0*/  FMUL.FTZ R119, R3.reuse, R119 ;  /* 0x0000007703777220 */ /* 0x040fe40000410000 */
[C---:B------:R-:W-:Y:S02]  /*8f00*/  FMUL.FTZ R120, R166.reuse, R120 ;  /* 0x00000078a6787220 */ /* 0x040fe40000410000 */
[----:B------:R-:W-:Y:S03]  /*8f10*/  FMUL.FTZ R121, R166, R121 ;  /* 0x00000079a6797220 */ /* 0x000fe60000410000 */
[C---:B--2---:R-:W-:Y:S03]  /*8f20*/  HMMA.16816.F32.BF16 R116, R168.reuse, R140, R116 ;  /* 0x0000008ca874723c */ /* 0x044fe60000041874 */
[C---:B------:R-:W-:Y:S02]  /*8f30*/  FMUL.FTZ R122, R3.reuse, R122 ;  /* 0x0000007a037a7220 */ /* 0x040fe40000410000 */
[C---:B------:R-:W-:Y:S02]  /*8f40*/  FMUL.FTZ R123, R3.reuse, R123 ;  /* 0x0000007b037b7220 */ /* 0x040fe40000410000 */
[----:B-1----:R-:W-:Y:S02]  /*8f50*/  FFMA.FTZ R144, R198, c[0x0][0x2d0], -R207 ;  /* 0x0000b400c6907a23 */ /* 0x002fe400000108cf */
[----:B------:R-:W-:Y:S02]  /*8f60*/  FFMA.FTZ R150, R184, c[0x0][0x2d0], -R191 ;  /* 0x0000b400b8967a23 */ /* 0x000fe400000108bf */
[----:B------:R1:W2:Y:S01]  /*8f70*/  MUFU.EX2 R198, R144 ;  /* 0x0000009000c67308 */ /* 0x0002a20000000800 */
[C---:B------:R-:W-:Y:S01]  /*8f80*/  HMMA.16816.F32.BF16 R120, R168.reuse, R142, R120 ;  /* 0x0000008ea878723c */ /* 0x040fe20000041878 */
[----:B---3--:R-:W3:Y:S02]  /*8f90*/  LDSM.16.MT88.4 R136, [R227+0x800] ;  /* 0x00080000e388783b */ /* 0x008ee40000004200 */
[C---:B------:R-:W-:Y:S02]  /*8fa0*/  FMUL.FTZ R124, R166.reuse, R124 ;  /* 0x0000007ca67c7220 */ /* 0x040fe40000410000 */
[C---:B------:R-:W-:Y:S02]  /*8fb0*/  FMUL.FTZ R125, R166.reuse, R125 ;  /* 0x0000007da67d7220 */ /* 0x040fe40000410000 */
[C---:B------:R-:W-:Y:S01]  /*8fc0*/  FMUL.FTZ R126, R3.reuse, R126 ;  /* 0x0000007e037e7220 */ /* 0x040fe20000410000 */
[----:B------:R-:W3:Y:S01]  /*8fd0*/  LDSM.16.MT88.4 R140, [R226+0x800] ;  /* 0x00080000e28c783b */ /* 0x000ee20000004200 */
[----:B------:R-:W-:Y:S03]  /*8fe0*/  FMUL.FTZ R127, R3, R127 ;  /* 0x0000007f037f7220 */ /* 0x000fe60000410000 */
[----:B------:R-:W-:Y:S02]  /*8ff0*/  FFMA.FTZ R155, R193, c[0x0][0x2d0], -R207 ;  /* 0x0000b400c19b7a23 */ /* 0x000fe400000108cf */
[--C-:B------:R-:W-:Y:S02]  /*9000*/  FFMA.FTZ R153, R183, c[0x0][0x2d0], -R191.reuse ;  /* 0x0000b400b7997a23 */ /* 0x100fe400000108bf */
[C---:B----4-:R-:W-:Y:S01]  /*9010*/  HMMA.16816.F32.BF16 R124, R168.reuse, R132, R124 ;  /* 0x00000084a87c723c */ /* 0x050fe2000004187c */
[----:B------:R4:W-:Y:S02]  /*9020*/  MUFU.EX2 R193, R155 ;  /* 0x0000009b00c17308 */ /* 0x0009e40000000800 */
[C---:B------:R-:W-:Y:S02]  /*9030*/  FMUL.FTZ R128, R166.reuse, R128 ;  /* 0x00000080a6807220 */ /* 0x040fe40000410000 */
[----:B------:R-:W-:Y:S02]  /*9040*/  FMUL.FTZ R129, R166, R129 ;  /* 0x00000081a6817220 */ /* 0x000fe40000410000 */
[C---:B------:R-:W-:Y:S01]  /*9050*/  FMUL.FTZ R130, R3.reuse, R130 ;  /* 0x0000008203827220 */ /* 0x040fe20000410000 */
[----:B-1----:R-:W1:Y:S01]  /*9060*/  LDSM.16.MT88.4 R144, [R225+0x800] ;  /* 0x00080000e190783b */ /* 0x002e620000004200 */
[C---:B------:R-:W-:Y:S02]  /*9070*/  FMUL.FTZ R131, R3.reuse, R131 ;  /* 0x0000008303837220 */ /* 0x040fe40000410000 */
[----:B------:R3:W-:Y:S01]  /*9080*/  MUFU.EX2 R183, R153 ;  /* 0x0000009900b77308 */ /* 0x0007e20000000800 */
[----:B------:R-:W-:Y:S01]  /*9090*/  F2FP.BF16.PACK_AB R132, R186, R173 ;  /* 0x000000adba84723e */ /* 0x000fe200000010ff */
[----:B------:R-:W-:Y:S01]  /*90a0*/  FFMA.FTZ R206, R3, R160, R206 ;  /* 0x000000a003ce7223 */ /* 0x000fe200000100ce */
[----:B------:R-:W-:Y:S01]  /*90b0*/  F2FP.BF16.PACK_AB R133, R190, R175 ;  /* 0x000000afbe85723e */ /* 0x000fe200000010ff */
[----:B------:R-:W-:Y:S01]  /*90c0*/  FFMA.FTZ R152, R180, c[0x0][0x2d0], -R191 ;  /* 0x0000b400b4987a23 */ /* 0x000fe200000108bf */
[----:B------:R-:W-:Y:S03]  /*90d0*/  HMMA.16816.F32.BF16 R128, R168, R134, R128 ;  /* 0x00000086a880723c */ /* 0x000fe60000041880 */
[----:B------:R-:W-:Y:S02]  /*90e0*/  FADD.FTZ R167, R167, R206 ;  /* 0x000000cea7a77221 */ /* 0x000fe40000010000 */
[----:B------:R-:W-:Y:S01]  /*90f0*/  MUFU.EX2 R168, R149 ;  /* 0x0000009500a87308 */ /* 0x000fe20000000800 */
[----:B------:R-:W-:Y:S01]  /*9100*/  FFMA.FTZ R189, R166, R188, R189 ;  /* 0x000000bca6bd7223 */ /* 0x000fe200000100bd */
[----:B------:R-:W-:Y:S01]  /*9110*/  F2FP.BF16.PACK_AB R134, R194, R177 ;  /* 0x000000b1c286723e */ /* 0x000fe200000010ff */
[----:B------:R-:W-:Y:S01]  /*9120*/  FADD.FTZ R202, R202, R167 ;  /* 0x000000a7caca7221 */ /* 0x000fe20000010000 */
[----:B--2---:R-:W-:Y:S03]  /*9130*/  F2FP.BF16.PACK_AB R135, R198, R179 ;  /* 0x000000b3c687723e */ /* 0x004fe600000010ff */
[--C-:B----4-:R-:W-:Y:S02]  /*9140*/  FFMA.FTZ R155, R182, c[0x0][0x2d0], -R207.reuse ;  /* 0x0000b400b69b7a23 */ /* 0x110fe400000108cf */
[----:B------:R-:W-:Y:S01]  /*9150*/  FADD.FTZ R202, R201, R202 ;  /* 0x000000cac9ca7221 */ /* 0x000fe20000010000 */
[----:B------:R-:W-:Y:S01]  /*9160*/  MUFU.EX2 R171, R148 ;  /* 0x0000009400ab7308 */ /* 0x000fe20000000800 */
[C---:B---3--:R-:W-:Y:S05]  /*9170*/  HMMA.16816.F32.BF16 R4, R132.reuse, R136, R4 ;  /* 0x000000888404723c */ /* 0x048fea0000041804 */
[----:B------:R-:W-:Y:S02]  /*9180*/  FFMA.FTZ R153, R174, c[0x0][0x2d0], -R207 ;  /* 0x0000b400ae997a23 */ /* 0x000fe400000108cf */
[----:B------:R-:W-:Y:S01]  /*9190*/  FADD.FTZ R205, R205, R189 ;  /* 0x000000bdcdcd7221 */ /* 0x000fe20000010000 */
[C---:B------:R-:W-:Y:S01]  /*91a0*/  HMMA.16816.F32.BF16 R8, R132.reuse, R138, R8 ;  /* 0x0000008a8408723c */ /* 0x040fe20000041808 */
[----:B------:R-:W2:Y:S01]  /*91b0*/  LDSM.16.MT88.4 R136, [R224+0x800] ;  /* 0x00080000e088783b */ /* 0x000ea20000004200 */
[----:B------:R-:W-:Y:S02]  /*91c0*/  MUFU.EX2 R174, R153 ;  /* 0x0000009900ae7308 */ /* 0x000fe40000000800 */
[----:B------:R-:W-:Y:S04]  /*91d0*/  FADD.FTZ R204, R204, R205 ;  /* 0x000000cdcccc7221 */ /* 0x000fe80000010000 */
[C---:B------:R-:W-:Y:S04]  /*91e0*/  HMMA.16816.F32.BF16 R12, R132.reuse, R140, R12 ;  /* 0x0000008c840c723c */ /* 0x040fe8000004180c */
[----:B------:R3:W-:Y:S01]  /*91f0*/  MUFU.EX2 R169, R150 ;  /* 0x0000009600a97308 */ /* 0x0007e20000000800 */
[----:B------:R-:W-:Y:S01]  /*9200*/  FADD.FTZ R204, R203, R204 ;  /* 0x000000cccbcc7221 */ /* 0x000fe20000010000 */
[----:B-----5:R-:W-:Y:S02]  /*9210*/  ISETP.GT.AND P0, PT, R192, R172, PT ;  /* 0x000000acc000720c */ /* 0x020fe40003f04270 */
[C---:B------:R-:W-:Y:S01]  /*9220*/  HMMA.16816.F32.BF16 R16, R132.reuse, R142, R16 ;  /* 0x0000008e8410723c */ /* 0x040fe20000041810 */
[----:B------:R-:W4:Y:S03]  /*9230*/  LDSM.16.MT88.4 R140, [R227+0x2800] ;  /* 0x00280000e38c783b */ /* 0x000f260000004200 */
[----:B------:R-:W-:Y:S02]  /*9240*/  FADD.FTZ R3, R173, R204 ;  /* 0x000000ccad037221 */ /* 0x000fe40000010000 */
[----:B------:R5:W-:Y:S02]  /*9250*/  MUFU.EX2 R170, R152 ;  /* 0x0000009800aa7308 */ /* 0x000be40000000800 */
[C---:B-1----:R-:W-:Y:S08]  /*9260*/  HMMA.16816.F32.BF16 R20, R132.reuse, R144, R20 ;  /* 0x000000908414723c */ /* 0x042ff00000041814 */
[C---:B------:R-:W-:Y:S01]  /*9270*/  HMMA.16816.F32.BF16 R24, R132.reuse, R146, R24 ;  /* 0x000000928418723c */ /* 0x040fe20000041818 */
[----:B------:R-:W1:Y:S03]  /*9280*/  LDSM.16.MT88.4 R144, [R226+0x2800] ;  /* 0x00280000e290783b */ /* 0x000e660000004200 */
[----:B---3--:R-:W-:Y:S04]  /*9290*/  FFMA.FTZ R150, R197, c[0x0][0x2d0], -R207 ;  /* 0x0000b400c5967a23 */ /* 0x008fe800000108cf */
[----:B------:R3:W-:Y:S01]  /*92a0*/  MUFU.EX2 R197, R150 ;  /* 0x0000009600c57308 */ /* 0x0007e20000000800 */
[C---:B--2---:R-:W-:Y:S03]  /*92b0*/  HMMA.16816.F32.BF16 R28, R132.reuse, R136, R28 ;  /* 0x00000088841c723c */ /* 0x044fe6000004181c */
[--C-:B-----5:R-:W-:Y:S05]  /*92c0*/  FFMA.FTZ R152, R195, c[0x0][0x2d0], -R191.reuse ;  /* 0x0000b400c3987a23 */ /* 0x120fea00000108bf */
[C---:B------:R-:W-:Y:S01]  /*92d0*/  HMMA.16816.F32.BF16 R32, R132.reuse, R138, R32 ;  /* 0x0000008a8420723c */ /* 0x040fe20000041820 */
[----:B------:R-:W2:Y:S01]  /*92e0*/  LDSM.16.MT88.4 R136, [R225+0x2800] ;  /* 0x00280000e188783b */ /* 0x000ea20000004200 */
[----:B------:R5:W-:Y:S06]  /*92f0*/  MUFU.EX2 R195, R152 ;  /* 0x0000009800c37308 */ /* 0x000bec0000000800 */
[C---:B----4-:R-:W-:Y:S01]  /*9300*/  HMMA.16816.F32.BF16 R36, R132.reuse, R140, R36 ;  /* 0x0000008c8424723c */ /* 0x050fe20000041824 */
[----:B---3--:R-:W-:Y:S07]  /*9310*/  LDSM.16.MT88.4 R148, [R224+0x1000] ;  /* 0x00100000e094783b */ /* 0x008fee0000004200 */
[C---:B------:R-:W-:Y:S01]  /*9320*/  HMMA.16816.F32.BF16 R40, R132.reuse, R142, R40 ;  /* 0x0000008e8428723c */ /* 0x040fe20000041828 */
[----:B------:R-:W3:Y:S07]  /*9330*/  LDSM.16.MT88.4 R140, [R224+0x2800] ;  /* 0x00280000e08c783b */ /* 0x000eee0000004200 */
[C---:B-1----:R-:W-:Y:S04]  /*9340*/  HMMA.16816.F32.BF16 R44, R132.reuse, R144, R44 ;  /* 0x00000090842c723c */ /* 0x042fe8000004182c */
[--C-:B-----5:R-:W-:Y:S02]  /*9350*/  FFMA.FTZ R152, R185, c[0x0][0x2d0], -R191.reuse ;  /* 0x0000b400b9987a23 */ /* 0x120fe400000108bf */
[----:B------:R-:W-:Y:S01]  /*9360*/  MUFU.EX2 R185, R155 ;  /* 0x0000009b00b97308 */ /* 0x000fe20000000800 */
[----:B------:R-:W-:Y:S01]  /*9370*/  FFMA.FTZ R191, R187, c[0x0][0x2d0], -R191 ;  /* 0x0000b400bbbf7a23 */ /* 0x000fe200000108bf */
[C---:B------:R-:W-:Y:S01]  /*9380*/  HMMA.16816.F32.BF16 R48, R132.reuse, R146, R48 ;  /* 0x000000928430723c */ /* 0x040fe20000041830 */
[----:B------:R-:W1:Y:S07]  /*9390*/  LDSM.16.MT88.4 R144, [R227+0x4800] ;  /* 0x00480000e390783b */ /* 0x000e6e0000004200 */
[----:B------:R4:W-:Y:S01]  /*93a0*/  MUFU.EX2 R182, R152 ;  /* 0x0000009800b67308 */ /* 0x0009e20000000800 */
[C---:B--2---:R-:W-:Y:S08]  /*93b0*/  HMMA.16816.F32.BF16 R52, R132.reuse, R136, R52 ;  /* 0x000000888434723c */ /* 0x044ff00000041834 */
[C---:B------:R-:W-:Y:S01]  /*93c0*/  HMMA.16816.F32.BF16 R56, R132.reuse, R138, R56 ;  /* 0x0000008a8438723c */ /* 0x040fe20000041838 */
[----:B------:R-:W2:Y:S01]  /*93d0*/  LDSM.16.MT88.4 R136, [R226+0x4800] ;  /* 0x00480000e288783b */ /* 0x000ea20000004200 */
[----:B------:R-:W5:Y:S06]  /*93e0*/  MUFU.EX2 R191, R191 ;  /* 0x000000bf00bf7308 */ /* 0x000f6c0000000800 */
[C---:B---3--:R-:W-:Y:S01]  /*93f0*/  HMMA.16816.F32.BF16 R60, R132.reuse, R140, R60 ;  /* 0x0000008c843c723c */ /* 0x048fe2000004183c */
[----:B----4-:R-:W-:Y:S07]  /*9400*/  LDSM.16.MT88.4 R152, [R224+0x1800] ;  /* 0x00180000e098783b */ /* 0x010fee0000004200 */
[C---:B------:R-:W-:Y:S01]  /*9410*/  HMMA.16816.F32.BF16 R64, R132.reuse, R142, R64 ;  /* 0x0000008e8440723c */ /* 0x040fe20000041840 */
[----:B------:R-:W3:Y:S03]  /*9420*/  LDSM.16.MT88.4 R140, [R225+0x4800] ;  /* 0x00480000e18c783b */ /* 0x000ee60000004200 */
[----:B-----5:R-:W-:Y:S04]  /*9430*/  F2FP.BF16.PACK_AB R166, R191, R182 ;  /* 0x000000b6bfa6723e */ /* 0x020fe800000010ff */
        /* <DEDUP_REMOVED lines=64> */
[C---:B---3--:R-:W-:Y:S07]  /*9840*/  HMMA.16816.F32.BF16 R100, R132.reuse, R140, R100 ;  /* 0x0000008c8464723c */ /* 0x048fee0000041864 */
[--C-:B------:R-:W-:Y:S01]  /*9850*/  FFMA.FTZ R140, R178, c[0x0][0x2d0], -R207.reuse ;  /* 0x0000b400b28c7a23 */ /* 0x100fe200000108cf */
[C---:B------:R-:W-:Y:S03]  /*9860*/  HMMA.16816.F32.BF16 R104, R132.reuse, R142, R104 ;  /* 0x0000008e8468723c */ /* 0x040fe60000041868 */
[----:B------:R3:W5:Y:S01]  /*9870*/  MUFU.EX2 R178, R140 ;  /* 0x0000008c00b27308 */ /* 0x0007620000000800 */
[----:B------:R-:W-:Y:S01]  /*9880*/  FFMA.FTZ R207, R164, c[0x0][0x2d0], -R207 ;  /* 0x0000b400a4cf7a23 */ /* 0x000fe200000108cf */
[----:B------:R-:W-:Y:S03]  /*9890*/  F2FP.BF16.PACK_AB R164, R183, R181 ;  /* 0x000000b5b7a4723e */ /* 0x000fe600000010ff */
[C---:B-1----:R-:W-:Y:S05]  /*98a0*/  HMMA.16816.F32.BF16 R108, R132.reuse, R144, R108 ;  /* 0x00000090846c723c */ /* 0x042fea000004186c */
[----:B------:R-:W1:Y:S03]  /*98b0*/  MUFU.EX2 R207, R207 ;  /* 0x000000cf00cf7308 */ /* 0x000e660000000800 */
[C---:B------:R-:W-:Y:S01]  /*98c0*/  HMMA.16816.F32.BF16 R112, R132.reuse, R146, R112 ;  /* 0x000000928470723c */ /* 0x040fe20000041870 */
[----:B------:R-:W-:Y:S07]  /*98d0*/  LDSM.16.MT88.4 R144, [R225+0x1800] ;  /* 0x00180000e190783b */ /* 0x000fee0000004200 */
[C---:B--2---:R-:W-:Y:S01]  /*98e0*/  HMMA.16816.F32.BF16 R116, R132.reuse, R136, R116 ;  /* 0x000000888474723c */ /* 0x044fe20000041874 */
[----:B---3--:R-:W2:Y:S03]  /*98f0*/  LDSM.16.MT88.4 R140, [R226+0x1800] ;  /* 0x00180000e28c783b */ /* 0x008ea60000004200 */
[----:B-----5:R-:W-:Y:S04]  /*9900*/  F2FP.BF16.PACK_AB R165, R178, R185 ;  /* 0x000000b9b2a5723e */ /* 0x020fe800000010ff */
[C---:B------:R-:W-:Y:S04]  /*9910*/  HMMA.16816.F32.BF16 R120, R132.reuse, R138, R120 ;  /* 0x0000008a8478723c */ /* 0x040fe80000041878 */
[----:B-1----:R-:W-:Y:S04]  /*9920*/  F2FP.BF16.PACK_AB R167, R207, R174 ;  /* 0x000000aecfa7723e */ /* 0x002fe800000010ff */
[C---:B----4-:R-:W-:Y:S08]  /*9930*/  HMMA.16816.F32.BF16 R124, R132.reuse, R148, R124 ;  /* 0x00000094847c723c */ /* 0x050ff0000004187c */
[----:B------:R-:W-:Y:S08]  /*9940*/  HMMA.16816.F32.BF16 R128, R132, R150, R128 ;  /* 0x000000968480723c */ /* 0x000ff00000041880 */
[C---:B------:R-:W-:Y:S01]  /*9950*/  HMMA.16816.F32.BF16 R160, R164.reuse, R156, R4 ;  /* 0x0000009ca4a0723c */ /* 0x040fe20000041804 */
[----:B------:R-:W1:Y:S07]  /*9960*/  LDSM.16.MT88.4 R4, [R227+0x3800] ;  /* 0x00380000e304783b */ /* 0x000e6e0000004200 */
[C---:B------:R-:W-:Y:S01]  /*9970*/  HMMA.16816.F32.BF16 R156, R164.reuse, R158, R8 ;  /* 0x0000009ea49c723c */ /* 0x040fe20000041808 */
[----:B------:R-:W3:Y:S07]  /*9980*/  LDSM.16.MT88.4 R8, [R226+0x3800] ;  /* 0x00380000e208783b */ /* 0x000eee0000004200 */
[C---:B--2---:R-:W-:Y:S01]  /*9990*/  HMMA.16816.F32.BF16 R132, R164.reuse, R140, R12 ;  /* 0x0000008ca484723c */ /* 0x044fe2000004180c */
[----:B------:R-:W2:Y:S07]  /*99a0*/  LDSM.16.MT88.4 R12, [R225+0x3800] ;  /* 0x00380000e10c783b */ /* 0x000eae0000004200 */
        /* <DEDUP_REMOVED lines=26> */
[C---:B---3--:R-:W-:Y:S07]  /*9b50*/  HMMA.16816.F32.BF16 R84, R164.reuse, R8, R84 ;  /* 0x00000008a454723c */ /* 0x048fee0000041854 */
[----:B------:R-:W-:Y:S01]  /*9b60*/  FADD.FTZ R9, R175, R202 ;  /* 0x000000caaf097221 */ /* 0x000fe20000010000 */
[C---:B------:R-:W-:Y:S04]  /*9b70*/  HMMA.16816.F32.BF16 R88, R164.reuse, R10, R88 ;  /* 0x0000000aa458723c */ /* 0x040fe80000041858 */
[----:B------:R-:W-:Y:S03]  /*9b80*/  FADD.FTZ R8, R186, R3 ;  /* 0x00000003ba087221 */ /* 0x000fe60000010000 */
[----:B------:R-:W-:Y:S01]  /*9b90*/  FADD.FTZ R10, R190, R9 ;  /* 0x00000009be0a7221 */ /* 0x000fe20000010000 */
[C---:B--2---:R-:W-:Y:S04]  /*9ba0*/  HMMA.16816.F32.BF16 R92, R164.reuse, R12, R92 ;  /* 0x0000000ca45c723c */ /* 0x044fe8000004185c */
        /* <DEDUP_REMOVED lines=15> */
[----:B------:R-:W-:Y:S04]  /*9ca0*/  FADD.FTZ R10, R193, R10 ;  /* 0x0000000ac10a7221 */ /* 0x000fe80000010000 */
[C---:B-----5:R-:W-:Y:S04]  /*9cb0*/  HMMA.16816.F32.BF16 R116, R164.reuse, R20, R116 ;  /* 0x00000014a474723c */ /* 0x060fe80000041874 */
[----:B------:R-:W-:Y:S04]  /*9cc0*/  FADD.FTZ R3, R185, R10 ;  /* 0x0000000ab9037221 */ /* 0x000fe80000010000 */
[C---:B------:R-:W-:Y:S04]  /*9cd0*/  HMMA.16816.F32.BF16 R120, R164.reuse, R22, R120 ;  /* 0x00000016a478723c */ /* 0x040fe80000041878 */
[----:B------:R-:W-:Y:S04]  /*9ce0*/  FADD.FTZ R3, R178, R3 ;  /* 0x00000003b2037221 */ /* 0x000fe80000010000 */
[C---:B-1----:R-:W-:Y:S07]  /*9cf0*/  HMMA.16816.F32.BF16 R124, R164.reuse, R4, R124 ;  /* 0x00000004a47c723c */ /* 0x042fee000004187c */
[----:B------:R-:W-:Y:S01]  /*9d00*/  FADD.FTZ R4, R195, R8 ;  /* 0x00000008c3047221 */ /* 0x000fe20000010000 */
[----:B------:R-:W-:Y:S04]  /*9d10*/  HMMA.16816.F32.BF16 R128, R164, R6, R128 ;  /* 0x00000006a480723c */ /* 0x000fe80000041880 */
[----:B------:R-:W-:Y:S03]  /*9d20*/  FADD.FTZ R4, R181, R4 ;  /* 0x00000004b5047221 */ /* 0x000fe60000010000 */
[----:B------:R-:W-:Y:S01]  /*9d30*/  FADD.FTZ R6, R174, R3 ;  /* 0x00000003ae067221 */ /* 0x000fe20000010000 */
[----:B------:R-:W-:Y:S01]  /*9d40*/  MOV R165, R2 ;  /* 0x0000000200a57202 */ /* 0x000fe20000000f00 */
[----:B------:R-:W-:Y:S03]  /*9d50*/  FADD.FTZ R5, R183, R4 ;  /* 0x00000004b7057221 */ /* 0x000fe60000010000 */
[----:B------:R-:W-:Y:S02]  /*9d60*/  FADD.FTZ R3, R207, R6 ;  /* 0x00000006cf037221 */ /* 0x000fe40000010000 */
[----:B------:R-:W-:Y:S04]  /*9d70*/  FADD.FTZ R4, R182, R5 ;  /* 0x00000005b6047221 */ /* 0x000fe80000010000 */
[----:B------:R-:W-:Y:S05]  /*9d80*/  FADD.FTZ R4, R191, R4 ;  /* 0x00000004bf047221 */ /* 0x000fea0000010000 */
[----:B------:R-:W-:Y:S06]  /*9d90*/  STL [R1+0x70], R4 ;  /* 0x0000700401007387 */ /* 0x000fec0000100800 */
[----:B------:R1:W-:Y:S06]  /*9da0*/  STL [R1+0x58], R3 ;  /* 0x0000580301007387 */ /* 0x0003ec0000100800 */
[----:B------:R2:W-:Y:S01]  /*9db0*/  STL [R1+0x80], R200 ;  /* 0x000080c801007387 */ /* 0x0005e20000100800 */
[----:B-1----:R-:W-:Y:S01]  /*9dc0*/  MOV R3, R0 ;  /* 0x0000000000037202 */ /* 0x002fe20000000f00 */
[----:B------:R-:W-:-:S05]  /*9dd0*/  @P0 BRA `(.L_x_4814) ;  /* 0xffffc63000000947 */ /* 0x000fca000383ffff */
.L_x_4813:
[----:B-1----:R-:W3:Y:S02]  /*9de0*/  LDL R4, [R1+0x4c] ;  /* 0x00004c0001047983 */ /* 0x002ee40000100800 */
[----:B---3--:R-:W-:-:S13]  /*9df0*/  ISETP.GE.AND P0, PT, R200, R4, PT ;  /* 0x00000004c800720c */ /* 0x008fda0003f06270 */
[----:B------:R-:W-:Y:S05]  /*9e00*/  @!P0 BRA `(.L_x_4815) ;  /* 0x000033b000008947 */ /* 0x000fea0003800000 */
[----:B------:R-:W-:Y:S02]  /*9e10*/  MOV R3, R2 ;  /* 0x0000000200037202 */ /* 0x000fe40000000f00 */
[----:B------:R-:W-:Y:S02]  /*9e20*/  MOV R165, R0 ;  /* 0x0000000000a57202 */ /* 0x000fe40000000f00 */
.L_x_4816:
[----:B------:R-:W3:Y:S01]  /*9e30*/  LDL.64 R166, [R1+0x60] ;  /* 0x0000600001a67983 */ /* 0x000ee20000100a00 */
[----:B------:R-:W-:Y:S01]  /*9e40*/  SHF.R.S32.HI R5, RZ, 0x1f, R200 ;  /* 0x0000001fff057819 */ /* 0x000fe200000114c8 */
[----:B------:R-:W-:Y:S04]  /*9e50*/  DEPBAR.LE SB0, 0x0 ;  /* 0x000080000000791a */ /* 0x000fe80000000000 */
[----:B------:R-:W-:Y:S01]  /*9e60*/  WARPSYNC 0xffffffff ;  /* 0xffffffff00007948 */ /* 0x000fe20003800000 */
[----:B------:R-:W-:Y:S01]  /*9e70*/  BAR.SYNC.DEFER_BLOCKING 0x0 ;  /* 0x0000000000007b1d */ /* 0x000fe20000010000 */
[----:B------:R-:W-:Y:S01]  /*9e80*/  IMAD R5, R5, c[0x0][0x208], RZ ;  /* 0x0000820005057a24 */ /* 0x000fe200078e02ff */
[----:B------:R-:W-:Y:S01]  /*9e90*/  MOV R21, c[0x0][0x208] ;  /* 0x0000820000157a02 */ /* 0x000fe20000000f00 */
[C---:B------:R-:W-:Y:S01]  /*9ea0*/  IMAD.WIDE.U32 R8, R200.reuse, c[0x0][0x208], RZ ;  /* 0x00008200c8087a25 */ /* 0x040fe200078e00ff */
[----:B------:R-:W-:Y:S03]  /*9eb0*/  MOV R14, c[0x0][0x20c] ;  /* 0x00008300000e7a02 */ /* 0x000fe60000000f00 */
[----:B------:R-:W-:Y:S01]  /*9ec0*/  IMAD R5, R200, c[0x0][0x20c], R5 ;  /* 0x00008300c8057a24 */ /* 0x000fe200078e0205 */
[C---:B------:R-:W-:Y:S04]  /*9ed0*/  SHF.L.U32 R7, R8.reuse, 0x6, RZ ;  /* 0x0000000608077819 */ /* 0x040fe800000006ff */
[----:B------:R-:W-:Y:S04]  /*9ee0*/  IADD3 R5, R9, R5, RZ ;  /* 0x0000000509057210 */ /* 0x000fe80007ffe0ff */
[----:B------:R-:W-:Y:S01]  /*9ef0*/  SHF.L.U64.HI R5, R8, 0x6, R5 ;  /* 0x0000000608057819 */ /* 0x000fe20000010205 */
[----:B------:R-:W-:Y:S06]  /*9f00*/  LDSM.16.M88.4 R32, [R234] ;  /* 0x00000000ea20783b */ /* 0x000fec0000000200 */
[----:B------:R-:W-:Y:S06]  /*9f10*/  LDSM.16.M88.4 R16, [R233+0x800] ;  /* 0x00080000e910783b */ /* 0x000fec0000000200 */
[----:B------:R-:W-:Y:S06]  /*9f20*/  LDSM.16.M88.4 R24, [R233+0x1000] ;  /* 0x00100000e918783b */ /* 0x000fec0000000200 */
[----:B------:R-:W-:Y:S06]  /*9f30*/  LDSM.16.M88.4 R168, [R233+0x1800] ;  /* 0x00180000e9a8783b */ /* 0x000fec0000000200 */
[----:B------:R-:W-:Y:S06]  /*9f40*/  LDSM.16.M88.4 R172, [R232] ;  /* 0x00000000e8ac783b */ /* 0x000fec0000000200 */
[----:B------:R-:W-:Y:S06]  /*9f50*/  LDSM.16.M88.4 R176, [R231] ;  /* 0x00000000e7b0783b */ /* 0x000fec0000000200 */
[----:B------:R-:W-:Y:S06]  /*9f60*/  LDSM.16.M88.4 R180, [R223] ;  /* 0x00000000dfb4783b */ /* 0x000fec0000000200 */
[----:B------:R-:W-:Y:S06]  /*9f70*/  LDSM.16.M88.4 R184, [R222] ;  /* 0x00000000deb8783b */ /* 0x000fec0000000200 */
[----:B------:R-:W-:Y:S06]  /*9f80*/  LDSM.16.M88.4 R188, [R221] ;  /* 0x00000000ddbc783b */ /* 0x000fec0000000200 */
[----:B------:R-:W4:Y:S06]  /*9f90*/  LDL R197, [R1+0x4c] ;  /* 0x00004c0001c57983 */ /* 0x000f2c0000100800 */
[----:B------:R-:W5:Y:S06]  /*9fa0*/  LDL.64 R198, [R1+0x68] ;  /* 0x0000680001c67983 */ /* 0x000f6c0000100a00 */
[----:B--2---:R-:W2:Y:S01]  /*9fb0*/  LDL R196, [R1+0x48] ;  /* 0x0000480001c47983 */ /* 0x004ea20000100800 */
[C---:B---3--:R-:W-:Y:S02]  /*9fc0*/  IADD3 R20, P0, R166.reuse, 0x40, RZ ;  /* 0x00000040a6147810 */ /* 0x048fe40007f1e0ff */
[C---:B------:R-:W-:Y:S02]  /*9fd0*/  IADD3 R11, P6, R7.reuse, R166, RZ ;  /* 0x000000a6070b7210 */ /* 0x040fe40007fde0ff */
[----:B------:R-:W-:Y:S02]  /*9fe0*/  IADD3 R9, P1, R7, R20, RZ ;  /* 0x0000001407097210 */ /* 0x000fe40007f3e0ff */
[-C--:B------:R-:W-:Y:S02]  /*9ff0*/  IADD3.X R4, RZ, R238.reuse, RZ, P0, !PT ;  /* 0x000000eeff047210 */ /* 0x080fe400007fe4ff */
[----:B------:R-:W-:Y:S02]  /*a000*/  LEA R22, P0, R11, c[0x0][0x1f8], 0x1 ;  /* 0x00007e000b167a11 */ /* 0x000fe400078008ff */
[----:B------:R-:W-:Y:S02]  /*a010*/  IADD3.X R2, R5, R238, RZ, P6, !PT ;  /* 0x000000ee05027210 */ /* 0x000fe400037fe4ff */
[----:B------:R-:W-:Y:S02]  /*a020*/  LEA R30, P6, R9, c[0x0][0x1f8], 0x1 ;  /* 0x00007e00091e7a11 */ /* 0x000fe400078c08ff */
[----:B------:R-:W-:Y:S02]  /*a030*/  IADD3.X R0, R5, R4, RZ, P1, !PT ;  /* 0x0000000405007210 */ /* 0x000fe40000ffe4ff */
[----:B------:R-:W-:Y:S02]  /*a040*/  LEA.HI.X R23, R11, c[0x0][0x1fc], R2, 0x1, P0 ;  /* 0x00007f000b177a11 */ /* 0x000fe400000f0c02 */
[----:B------:R-:W-:Y:S02]  /*a050*/  LEA.HI.X R31, R9, c[0x0][0x1fc], R0, 0x1, P6 ;  /* 0x00007f00091f7a11 */ /* 0x000fe400030f0c00 */
[----:B------:R-:W1:Y:S01]  /*a060*/  LDSM.16.M88.4 R8, [R233] ;  /* 0x00000000e908783b */ /* 0x000e620000000200 */
[C---:B------:R-:W-:Y:S04]  /*a070*/  IADD3 R12, P0, R166.reuse, 0x80, RZ ;  /* 0x00000080a60c7810 */ /* 0x040fe80007f1e0ff */
[----:B------:R-:W-:Y:S01]  /*a080*/  IADD3.X R6, RZ, R238, RZ, P0, !PT ;  /* 0x000000eeff067210 */ /* 0x000fe200007fe4ff */
[----:B------:R-:W-:Y:S01]  /*a090*/  @!PT LDS RZ, [RZ] ;  /* 0x00000000fffff984 */ /* 0x000fe20000000800 */
[----:B------:R-:W-:Y:S01]  /*a0a0*/  @!PT LDS RZ, [RZ] ;  /* 0x00000000fffff984 */ /* 0x000fe20000000800 */
[----:B------:R-:W-:Y:S01]  /*a0b0*/  @!PT LDS RZ, [RZ] ;  /* 0x00000000fffff984 */ /* 0x000fe20000000800 */
[----:B------:R3:W-:Y:S01]  /*a0c0*/  LDGSTS.E.BYPASS.LTC128B.128 [R249+0x100], [R22.64], !P5 ;  /* 0x0010000016f97fae */ /* 0x0007e2000e901d46 */
[----:B------:R-:W-:Y:S04]  /*a0d0*/  IADD3 R13, P1, R7, R12, RZ ;  /* 0x0000000c070d7210 */ /* 0x000fe80007f3e0ff */
[----:B------:R-:W-:Y:S01]  /*a0e0*/  LEA R28, P0, R13, c[0x0][0x1f8], 0x1 ;  /* 0x00007e000d1c7a11 */ /* 0x000fe200078008ff */
[----:B------:R1:W-:Y:S01]  /*a0f0*/  LDGSTS.E.BYPASS.LTC128B.128 [R249+0x2100], [R30.64], !P4 ;  /* 0x021000001ef97fae */ /* 0x0003e2000e101d46 */
[----:B------:R-:W-:Y:S04]  /*a100*/  IADD3.X R0, R5, R6, RZ, P1, !PT ;  /* 0x0000000605007210 */ /* 0x000fe80000ffe4ff */
[----:B------:R-:W-:Y:S02]  /*a110*/  LEA.HI.X R29, R13, c[0x0][0x1fc], R0, 0x1, P0 ;  /* 0x00007f000d1d7a11 */ /* 0x000fe400000f0c00 */
[----:B------:R-:W-:Y:S02]  /*a120*/  IADD3 R0, P0, R166, 0xc0, RZ ;  /* 0x000000c0a6007810 */ /* 0x000fe40007f1e0ff */
[----:B------:R-:W-:Y:S01]  /*a130*/  LEA R13, P1, R21, R7, 0x5 ;  /* 0x00000007150d7211 */ /* 0x000fe200078228ff */
[----:B------:R1:W-:Y:S01]  /*a140*/  LDGSTS.E.BYPASS.LTC128B.128 [R249+0x4100], [R28.64], !P3 ;  /* 0x041000001cf97fae */ /* 0x0003e2000d901d46 */
[----:B------:R-:W-:Y:S02]  /*a150*/  IADD3 R7, P6, R7, R0, RZ ;  /* 0x0000000007077210 */ /* 0x000fe40007fde0ff */
[----:B------:R-:W-:Y:S02]  /*a160*/  IADD3.X R2, RZ, R238, RZ, P0, !PT ;  /* 0x000000eeff027210 */ /* 0x000fe400007fe4ff */
[----:B------:R-:W-:Y:S02]  /*a170*/  LEA.HI.X R21, R21, R5, R14, 0x5, P1 ;  /* 0x0000000515157211 */ /* 0x000fe400008f2c0e */
[----:B------:R-:W-:Y:S02]  /*a180*/  IADD3.X R14, R5, R2, RZ, P6, !PT ;  /* 0x00000002050e7210 */ /* 0x000fe400037fe4ff */
[----:B------:R-:W-:Y:S02]  /*a190*/  IADD3 R5, P6, R13, R20, RZ ;  /* 0x000000140d057210 */ /* 0x000fe40007fde0ff */
[----:B---3--:R-:W-:Y:S02]  /*a1a0*/  LEA R22, P0, R7, c[0x0][0x1f8], 0x1 ;  /* 0x00007e0007167a11 */ /* 0x008fe400078008ff */
[----:B------:R-:W-:Y:S02]  /*a1b0*/  IADD3.X R4, R21, R4, RZ, P6, !PT ;  /* 0x0000000415047210 */ /* 0x000fe400037fe4ff */
[----:B------:R-:W-:Y:S02]  /*a1c0*/  LEA.HI.X R23, R7, c[0x0][0x1fc], R14, 0x1, P0 ;  /* 0x00007f0007177a11 */ /* 0x000fe400000f0c0e */
[----:B------:R-:W-:Y:S02]  /*a1d0*/  IADD3 R14, P1, R13, R166, RZ ;  /* 0x000000a60d0e7210 */ /* 0x000fe40007f3e0ff */
[----:B------:R-:W-:Y:S01]  /*a1e0*/  LEA R192, P6, R5, c[0x0][0x1f8], 0x1 ;  /* 0x00007e0005c07a11 */ /* 0x000fe200078c08ff */
[----:B------:R3:W-:Y:S01]  /*a1f0*/  LDGSTS.E.BYPASS.LTC128B.128 [R249+0x6100], [R22.64], !P2 ;  /* 0x0610000016f97fae */ /* 0x0007e2000d101d46 */
[----:B------:R-:W-:Y:S02]  /*a200*/  IADD3.X R7, R21, R238, RZ, P1, !PT ;  /* 0x000000ee15077210 */ /* 0x000fe40000ffe4ff */
[----:B------:R-:W-:Y:S02]  /*a210*/  LEA.HI.X R193, R5, c[0x0][0x1fc], R4, 0x1, P6 ;  /* 0x00007f0005c17a11 */ /* 0x000fe400030f0c04 */
[C---:B-1----:R-:W-:Y:S04]  /*a220*/  LEA R28, P0, R14.reuse, c[0x0][0x1f8], 0x1 ;  /* 0x00007e000e1c7a11 */ /* 0x042fe800078008ff */
[----:B------:R-:W-:Y:S02]  /*a230*/  LEA.HI.X R29, R14, c[0x0][0x1fc], R7, 0x1, P0 ;  /* 0x00007f000e1d7a11 */ /* 0x000fe400000f0c07 */
[C---:B------:R-:W-:Y:S02]  /*a240*/  IADD3 R7, P1, R13.reuse, R12, RZ ;  /* 0x0000000c0d077210 */ /* 0x040fe40007f3e0ff */
[----:B------:R-:W-:Y:S01]  /*a250*/  IADD3 R0, P0, R13, R0, RZ ;  /* 0x000000000d007210 */ /* 0x000fe20007f1e0ff */
[----:B------:R1:W-:Y:S01]  /*a260*/  LDGSTS.E.BYPASS.LTC128B.128 [R249+0x1100], [R28.64], !P5 ;  /* 0x011000001cf97fae */ /* 0x0003e2000e901d46 */
[----:B------:R-:W-:Y:S02]  /*a270*/  IADD3.X R6, R21, R6, RZ, P1, !PT ;  /* 0x0000000615067210 */ /* 0x000fe40000ffe4ff */
[----:B------:R-:W-:Y:S02]  /*a280*/  LEA R166, P1, R7, c[0x0][0x1f8], 0x1 ;  /* 0x00007e0007a67a11 */ /* 0x000fe400078208ff */
[----:B------:R-:W-:Y:S01]  /*a290*/  IADD3.X R21, R21, R2, RZ, P0, !PT ;  /* 0x0000000215157210 */ /* 0x000fe200007fe4ff */
[----:B------:R1:W-:Y:S01]  /*a2a0*/  LDGSTS.E.BYPASS.LTC128B.128 [R249+0x3100], [R192.64], !P4 ;  /* 0x03100000c0f97fae */ /* 0x0003e2000e101d46 */
[----:B------:R-:W-:Y:S02]  /*a2b0*/  LEA.HI.X R167, R7, c[0x0][0x1fc], R6, 0x1, P1 ;  /* 0x00007f0007a77a11 */ /* 0x000fe400008f0c06 */
[C---:B------:R-:W-:Y:S03]  /*a2c0*/  HMMA.16816.F32.BF16 R4, R32.reuse, R8, RZ ;  /* 0x000000082004723c */ /* 0x040fe600000418ff */
[----:B------:R1:W-:Y:S01]  /*a2d0*/  LDGSTS.E.BYPASS.LTC128B.128 [R249+0x5100], [R166.64], !P3 ;  /* 0x05100000a6f97fae */ /* 0x0003e2000d901d46 */
[----:B------:R-:W-:Y:S02]  /*a2e0*/  LEA R194, P0, R0, c[0x0][0x1f8], 0x1 ;  /* 0x00007e0000c27a11 */ /* 0x000fe400078008ff */
[----:B----4-:R-:W-:Y:S02]  /*a2f0*/  ISETP.GT.AND P6, PT, R200, R197, PT ;  /* 0x000000c5c800720c */ /* 0x010fe40003fc4270 */
[C---:B------:R-:W-:Y:S01]  /*a300*/  HMMA.16816.F32.BF16 R8, R32.reuse, R10, RZ ;  /* 0x0000000a2008723c */ /* 0x040fe200000418ff */
[----:B------:R-:W-:Y:S03]  /*a310*/  LEA.HI.X R195, R0, c[0x0][0x1fc], R21, 0x1, P0 ;  /* 0x00007f0000c37a11 */ /* 0x000fe600000f0c15 */
[----:B------:R-:W-:Y:S02]  /*a320*/  IADD3 R200, R200, -0x1, RZ ;  /* 0xffffffffc8c87810 */ /* 0x000fe40007ffe0ff */
[----:B------:R4:W-:Y:S02]  /*a330*/  LDGSTS.E.BYPASS.LTC128B.128 [R249+0x7100], [R194.64], !P2 ;  /* 0x07100000c2f97fae */ /* 0x0009e4000d101d46 */
[C---:B------:R-:W-:Y:S04]  /*a340*/  HMMA.16816.F32.BF16 R12, R32.reuse, R16, RZ ;  /* 0x00000010200c723c */ /* 0x040fe800000418ff */
[----:B------:R-:W0:Y:S04]  /*a350*/  LDGDEPBAR ;  /* 0x00000000000079af */ /* 0x000e280000000000 */
[C---:B------:R-:W-:Y:S08]  /*a360*/  HMMA.16816.F32.BF16 R16, R32.reuse, R18, RZ ;  /* 0x000000122010723c */ /* 0x040ff000000418ff */
[C---:B---3--:R-:W-:Y:S08]  /*a370*/  HMMA.16816.F32.BF16 R20, R32.reuse, R24, RZ ;  /* 0x000000182014723c */ /* 0x048ff000000418ff */
        /* <DEDUP_REMOVED lines=15> */
[----:B------:R-:W2:Y:S06]  /*a470*/  LDSM.16.M88.4 R172, [R229+0x1000] ;  /* 0x00100000e5ac783b */ /* 0x000eac0000000200 */
[----:B------:R-:W4:Y:S01]  /*a480*/  LDL.LU R191, [R1+0x70] ;  /* 0x0000700001bf7983 */ /* 0x000f220000300800 */
[C---:B-1----:R-:W-:Y:S08]  /*a490*/  HMMA.16816.F32.BF16 R4, R168.reuse, R176, R4 ;  /* 0x000000b0a804723c */ /* 0x042ff00000041804 */
[C---:B------:R-:W-:Y:S01]  /*a4a0*/  HMMA.16816.F32.BF16 R8, R168.reuse, R178, R8 ;  /* 0x000000b2a808723c */ /* 0x040fe20000041808 */
[----:B------:R-:W-:Y:S07]  /*a4b0*/  LDSM.16.M88.4 R176, [R220] ;  /* 0x00000000dcb0783b */ /* 0x000fee0000000200 */
[C---:B---3--:R-:W-:Y:S08]  /*a4c0*/  HMMA.16816.F32.BF16 R12, R168.reuse, R180, R12 ;  /* 0x000000b4a80c723c */ /* 0x048ff0000004180c */
[C---:B------:R-:W-:Y:S01]  /*a4d0*/  HMMA.16816.F32.BF16 R16, R168.reuse, R182, R16 ;  /* 0x000000b6a810723c */ /* 0x040fe20000041810 */
[----:B------:R-:W-:Y:S07]  /*a4e0*/  LDSM.16.M88.4 R180, [R220+0x800] ;  /* 0x00080000dcb4783b */ /* 0x000fee0000000200 */
[C---:B--2---:R-:W-:Y:S08]  /*a4f0*/  HMMA.16816.F32.BF16 R20, R168.reuse, R172, R20 ;  /* 0x000000aca814723c */ /* 0x044ff00000041814 */
[C---:B------:R-:W-:Y:S01]  /*a500*/  HMMA.16816.F32.BF16 R24, R168.reuse, R174, R24 ;  /* 0x000000aea818723c */ /* 0x040fe20000041818 */
[----:B------:R-:W1:Y:S07]  /*a510*/  LDSM.16.M88.4 R172, [R228] ;  /* 0x00000000e4ac783b */ /* 0x000e6e0000000200 */
[C---:B------:R-:W-:Y:S08]  /*a520*/  HMMA.16816.F32.BF16 R28, R168.reuse, R184, R28 ;  /* 0x000000b8a81c723c */ /* 0x040ff0000004181c */
        /* <DEDUP_REMOVED lines=157> */
[----:B------:R-:W3:Y:S06]  /*af00*/  LDSM.16.M88.4 R168, [R220+0x7000] ;  /* 0x00700000dca8783b */ /* 0x000eec0000000200 */
[----:B------:R-:W4:Y:S01]  /*af10*/  LDSM.16.M88.4 R184, [R220+0x7800] ;  /* 0x00780000dcb8783b */ /* 0x000f220000000200 */
[----:B------:R-:W-:Y:S04]  /*af20*/  DEPBAR.LE SB0, 0x0 ;  /* 0x000080000000791a */ /* 0x000fe80000000000 */
[C---:B-1----:R-:W-:Y:S01]  /*af30*/  HMMA.16816.F32.BF16 R4, R176.reuse, R180, R4 ;  /* 0x000000b4b004723c */ /* 0x042fe20000041804 */
[----:B------:R-:W-:Y:S06]  /*af40*/  BAR.SYNC.DEFER_BLOCKING 0x0 ;  /* 0x0000000000007b1d */ /* 0x000fec0000010000 */
[----:B------:R-:W-:Y:S01]  /*af50*/  @P6 SHF.R.S32.HI R180, RZ, 0x1f, R200 ;  /* 0x0000001fffb46819 */ /* 0x000fe200000114c8 */
[C---:B------:R-:W-:Y:S04]  /*af60*/  HMMA.16816.F32.BF16 R8, R176.reuse, R182, R8 ;  /* 0x000000b6b008723c */ /* 0x040fe80000041808 */
[----:B------:R-:W-:Y:S03]  /*af70*/  @P6 IMAD R180, R180, c[0x0][0x1e0], RZ ;  /* 0x00007800b4b46a24 */ /* 0x000fe600078e02ff */
[----:B------:R-:W-:Y:S01]  /*af80*/  @P6 MOV R182, c[0x0][0x1e0] ;  /* 0x0000780000b66a02 */ /* 0x000fe20000000f00 */
[C---:B--2---:R-:W-:Y:S01]  /*af90*/  HMMA.16816.F32.BF16 R12, R176.reuse, R172, R12 ;  /* 0x000000acb00c723c */ /* 0x044fe2000004180c */
[----:B------:R-:W-:Y:S03]  /*afa0*/  @P6 MOV R183, c[0x0][0x1e4] ;  /* 0x0000790000b76a02 */ /* 0x000fe60000000f00 */
[----:B------:R-:W-:Y:S04]  /*afb0*/  @P6 IMAD R180, R200, c[0x0][0x1e4], R180 ;  /* 0x00007900c8b46a24 */ /* 0x000fe800078e02b4 */
[C---:B------:R-:W-:Y:S04]  /*afc0*/  HMMA.16816.F32.BF16 R16, R176.reuse, R174, R16 ;  /* 0x000000aeb010723c */ /* 0x040fe80000041810 */
[----:B------:R-:W-:Y:S04]  /*afd0*/  FMNMX.FTZ R0, R4, R165, !PT ;  /* 0x000000a504007209 */ /* 0x000fe80007810000 */
[C---:B---3--:R-:W-:Y:S04]  /*afe0*/  HMMA.16816.F32.BF16 R20, R176.reuse, R168, R20 ;  /* 0x000000a8b014723c */ /* 0x048fe80000041814 */
[----:B------:R-:W-:Y:S02]  /*aff0*/  FMNMX.FTZ R167, R5, R0, !PT ;  /* 0x0000000005a77209 */ /* 0x000fe40007810000 */
[----:B------:R-:W-:Y:S02]  /*b000*/  FMNMX.FTZ R0, R6, R3, !PT ;  /* 0x0000000306007209 */ /* 0x000fe40007810000 */
[C---:B------:R-:W-:Y:S04]  /*b010*/  HMMA.16816.F32.BF16 R24, R176.reuse, R170, R24 ;  /* 0x000000aab018723c */ /* 0x040fe80000041818 */
[----:B------:R-:W-:Y:S02]  /*b020*/  FMNMX.FTZ R2, R8, R167, !PT ;  /* 0x000000a708027209 */ /* 0x000fe40007810000 */
[----:B------:R-:W-:Y:S02]  /*b030*/  FMNMX.FTZ R169, R7, R0, !PT ;  /* 0x0000000007a97209 */ /* 0x000fe40007810000 */
[C---:B----4-:R-:W-:Y:S04]  /*b040*/  HMMA.16816.F32.BF16 R28, R176.reuse, R184, R28 ;  /* 0x000000b8b01c723c */ /* 0x050fe8000004181c */
        /* <DEDUP_REMOVED lines=23> */
[----:B------:R-:W-:Y:S01]  /*b1c0*/  FMNMX.FTZ R164, R30, R171, !PT ;  /* 0x000000ab1ea47209 */ /* 0x000fe20007810000 */
[----:B------:R-:W-:Y:S01]  /*b1d0*/  @P6 IMAD.WIDE.U32 R170, R200, c[0x0][0x1e0], RZ ;  /* 0x00007800c8aa6a25 */ /* 0x000fe200078e00ff */
[----:B------:R-:W-:Y:S02]  /*b1e0*/  FMNMX.FTZ R2, R33, R0, !PT ;  /* 0x0000000021027209 */ /* 0x000fe40007810000 */
[----:B------:R-:W-:Y:S02]  /*b1f0*/  FMNMX.FTZ R167, R31, R164, !PT ;  /* 0x000000a41fa77209 */ /* 0x000fe40007810000 */
[----:B------:R-:W-:Y:S01]  /*b200*/  @P6 SHF.L.U32 R175, R170, 0x6, RZ ;  /* 0x00000006aaaf6819 */ /* 0x000fe200000006ff */
[----:B------:R-:W1:Y:S01]  /*b210*/  SHFL.BFLY PT, R173, R2, 0x2, 0x1f ;  /* 0x0c401f0002ad7f89 */ /* 0x000e6200000e0000 */
[----:B------:R-:W-:Y:S02]  /*b220*/  FMNMX.FTZ R0, R34, R167, !PT ;  /* 0x000000a722007209 */ /* 0x000fe40007810000 */
[----:B------:R-:W-:Y:S02]  /*b230*/  @P6 IADD3 R180, R171, R180, RZ ;  /* 0x000000b4abb46210 */ /* 0x000fe40007ffe0ff */
[----:B------:R-:W-:Y:S02]  /*b240*/  FMNMX.FTZ R169, R35, R0, !PT ;  /* 0x0000000023a97209 */ /* 0x000fe40007810000 */
[----:B------:R-:W-:Y:S03]  /*b250*/  @P6 SHF.L.U64.HI R180, R170, 0x6, R180 ;  /* 0x00000006aab46819 */ /* 0x000fe600000102b4 */
[----:B------:R-:W2:Y:S01]  /*b260*/  SHFL.BFLY PT, R0, R169, 0x2, 0x1f ;  /* 0x0c401f00a9007f89 */ /* 0x000ea200000e0000 */
[----:B-1----:R-:W-:Y:S05]  /*b270*/  FMNMX.FTZ R173, R2, R173, !PT ;  /* 0x000000ad02ad7209 */ /* 0x002fea0007810000 */
[----:B------:R-:W1:Y:S01]  /*b280*/  SHFL.BFLY PT, R164, R173, 0x1, 0x1f ;  /* 0x0c201f00ada47f89 */ /* 0x000e6200000e0000 */
[----:B--2---:R-:W-:Y:S02]  /*b290*/  FMNMX.FTZ R167, R169, R0, !PT ;  /* 0x00000000a9a77209 */ /* 0x004fe40007810000 */
[----:B-----5:R-:W-:Y:S03]  /*b2a0*/  @P6 IADD3 R169, P0, R175, R198, RZ ;  /* 0x000000c6afa96210 */ /* 0x020fe60007f1e0ff */
[----:B------:R-:W2:Y:S01]  /*b2b0*/  SHFL.BFLY PT, R2, R167, 0x1, 0x1f ;  /* 0x0c201f00a7027f89 */ /* 0x000ea200000e0000 */
[C---:B------:R-:W-:Y:S02]  /*b2c0*/  @P6 LEA R178, P1, R169.reuse, c[0x0][0x1c8], 0x1 ;  /* 0x00007200a9b26a11 */ /* 0x040fe400078208ff */
[-C--:B------:R-:W-:Y:S02]  /*b2d0*/  @P6 IADD3.X R0, R180, R196.reuse, RZ, P0, !PT ;  /* 0x000000c4b4006210 */ /* 0x080fe400007fe4ff */
[C---:B------:R-:W-:Y:S02]  /*b2e0*/  @P6 IADD3 R174, P0, R198.reuse, 0x40, RZ ;  /* 0x00000040c6ae6810 */ /* 0x040fe40007f1e0ff */
[----:B------:R-:W-:Y:S02]  /*b2f0*/  @P6 LEA.HI.X R179, R169, c[0x0][0x1cc], R0, 0x1, P1 ;  /* 0x00007300a9b36a11 */ /* 0x000fe400008f0c00 */
[----:B------:R-:W-:Y:S02]  /*b300*/  @P6 IADD3.X R171, RZ, R196, RZ, P0, !PT ;  /* 0x000000c4ffab6210 */ /* 0x000fe400007fe4ff */
[----:B------:R-:W-:Y:S01]  /*b310*/  @P6 IADD3 R177, P0, R175, R174, RZ ;  /* 0x000000aeafb16210 */ /* 0x000fe20007f1e0ff */
[----:B------:R3:W-:Y:S01]  /*b320*/  @P6 LDGSTS.E.BYPASS.LTC128B.128 [R249+0x8100], [R178.64], !P5 ;  /* 0x08100000b2f96fae */ /* 0x0007e2000e901d46 */
[----:B------:R-:W-:Y:S02]  /*b330*/  @P6 IADD3 R169, P1, R198, 0x80, RZ ;  /* 0x00000080c6a96810 */ /* 0x000fe40007f3e0ff */
[----:B-1----:R-:W-:Y:S02]  /*b340*/  FMNMX.FTZ R0, R173, R164, !PT ;  /* 0x000000a4ad007209 */ /* 0x002fe40007810000 */
[----:B------:R-:W-:Y:S02]  /*b350*/  @P6 IADD3.X R166, R180, R171, RZ, P0, !PT ;  /* 0x000000abb4a66210 */ /* 0x000fe400007fe4ff */
[C---:B------:R-:W-:Y:S01]  /*b360*/  @P6 LEA R176, P0, R177.reuse, c[0x0][0x1c8], 0x1 ;  /* 0x00007200b1b06a11 */ /* 0x040fe200078008ff */
[C---:B------:R-:W-:Y:S01]  /*b370*/  FADD.FTZ R164, -R0.reuse, R165 ;  /* 0x000000a500a47221 */ /* 0x040fe20000010100 */
[----:B------:R-:W-:Y:S01]  /*b380*/  @P6 IADD3.X R168, RZ, R196, RZ, P1, !PT ;  /* 0x000000c4ffa86210 */ /* 0x000fe20000ffe4ff */
[----:B------:R-:W-:Y:S01]  /*b390*/  FMUL.FTZ R190, R0, c[0x0][0x2d0] ;  /* 0x0000b40000be7a20 */ /* 0x000fe20000410000 */
[----:B------:R-:W-:Y:S01]  /*b3a0*/  @P6 LEA.HI.X R177, R177, c[0x0][0x1cc], R166, 0x1, P0 ;  /* 0x00007300b1b16a11 */ /* 0x000fe200000f0ca6 */
[----:B------:R-:W-:Y:S01]  /*b3b0*/  FMUL.FTZ R166, R164, c[0x0][0x2d0] ;  /* 0x0000b400a4a67a20 */ /* 0x000fe20000410000 */
[----:B------:R-:W-:Y:S01]  /*b3c0*/  @P6 IADD3 R181, P1, R175, R169, RZ ;  /* 0x000000a9afb56210 */ /* 0x000fe20007f3e0ff */
[----:B------:R-:W-:Y:S01]  /*b3d0*/  FFMA.FTZ R187, R4, c[0x0][0x2d0], -R190 ;  /* 0x0000b40004bb7a23 */ /* 0x000fe200000108be */
[----:B--2---:R-:W-:Y:S01]  /*b3e0*/  FMNMX.FTZ R2, R167, R2, !PT ;  /* 0x00000002a7027209 */ /* 0x004fe20007810000 */
[----:B------:R1:W2:Y:S01]  /*b3f0*/  MUFU.EX2 R164, R166 ;  /* 0x000000a600a47308 */ /* 0x0002a20000000800 */
[----:B------:R-:W-:Y:S01]  /*b400*/  @P6 IADD3.X R170, R180, R168, RZ, P1, !PT ;  /* 0x000000a8b4aa6210 */ /* 0x000fe20000ffe4ff */
[----:B------:R3:W-:Y:S01]  /*b410*/  @P6 LDGSTS.E.BYPASS.LTC128B.128 [R249+0xa100], [R176.64], !P4 ;  /* 0x0a100000b0f96fae */ /* 0x0007e2000e101d46 */
[C---:B------:R-:W-:Y:S01]  /*b420*/  @P6 LEA R172, P1, R181.reuse, c[0x0][0x1c8], 0x1 ;  /* 0x00007200b5ac6a11 */ /* 0x040fe200078208ff */
[C---:B------:R-:W-:Y:S02]  /*b430*/  FADD.FTZ R165, -R2.reuse, R3 ;  /* 0x0000000302a57221 */ /* 0x040fe40000010100 */
[----:B------:R-:W-:Y:S01]  /*b440*/  FMUL.FTZ R189, R2, c[0x0][0x2d0] ;  /* 0x0000b40002bd7a20 */ /* 0x000fe20000410000 */
[----:B------:R-:W-:Y:S01]  /*b450*/  @P6 LEA.HI.X R173, R181, c[0x0][0x1cc], R170, 0x1, P1 ;  /* 0x00007300b5ad6a11 */ /* 0x000fe200008f0caa */
[----:B------:R-:W-:Y:S01]  /*b460*/  FMUL.FTZ R3, R165, c[0x0][0x2d0] ;  /* 0x0000b400a5037a20 */ /* 0x000fe20000410000 */
[----:B------:R-:W-:Y:S01]  /*b470*/  @P6 IADD3 R170, P0, R198, 0xc0, RZ ;  /* 0x000000c0c6aa6810 */ /* 0x000fe20007f1e0ff */
[----:B------:R-:W-:Y:S01]  /*b480*/  MUFU.EX2 R187, R187 ;  /* 0x000000bb00bb7308 */ /* 0x000fe20000000800 */
[--C-:B------:R-:W-:Y:S01]  /*b490*/  FFMA.FTZ R186, R17, c[0x0][0x2d0], -R190.reuse ;  /* 0x0000b40011ba7a23 */ /* 0x100fe200000108be */
[----:B------:R4:W-:Y:S01]  /*b4a0*/  @P6 LDGSTS.E.BYPASS.LTC128B.128 [R249+0xc100], [R172.64], !P3 ;  /* 0x0c100000acf96fae */ /* 0x0009e2000d901d46 */
[----:B------:R-:W-:Y:S01]  /*b4b0*/  @P6 IADD3.X R167, RZ, R196, RZ, P0, !PT ;  /* 0x000000c4ffa76210 */ /* 0x000fe200007fe4ff */
[--C-:B------:R-:W-:Y:S01]  /*b4c0*/  FFMA.FTZ R185, R18, c[0x0][0x2d0], -R189.reuse ;  /* 0x0000b40012b97a23 */ /* 0x100fe200000108bd */
[----:B------:R-:W-:Y:S01]  /*b4d0*/  @P6 IADD3 R181, P1, R175, R170, RZ ;  /* 0x000000aaafb56210 */ /* 0x000fe20007f3e0ff */
[----:B------:R-:W-:Y:S01]  /*b4e0*/  FFMA.FTZ R188, R19, c[0x0][0x2d0], -R189 ;  /* 0x0000b40013bc7a23 */ /* 0x000fe200000108bd */
[----:B------:R-:W-:Y:S02]  /*b4f0*/  @P6 LEA R175, P0, R182, R175, 0x5 ;  /* 0x000000afb6af6211 */ /* 0x000fe400078028ff */
[----:B------:R-:W-:Y:S01]  /*b500*/  @P6 IADD3.X R184, R180, R167, RZ, P1, !PT ;  /* 0x000000a7b4b86210 */ /* 0x000fe20000ffe4ff */
[----:B------:R-:W5:Y:S01]  /*b510*/  MUFU.EX2 R3, R3 ;  /* 0x0000000300037308 */ /* 0x000f620000000800 */
[----:B------:R-:W-:Y:S02]  /*b520*/  @P6 LEA R192, P1, R181, c[0x0][0x1c8], 0x1 ;  /* 0x00007200b5c06a11 */ /* 0x000fe400078208ff */
[----:B------:R-:W-:Y:S01]  /*b530*/  @P6 LEA.HI.X R180, R182, R180, R183, 0x5, P0 ;  /* 0x000000b4b6b46211 */ /* 0x000fe200000f2cb7 */
[----:B------:R-:W-:Y:S01]  /*b540*/  FFMA.FTZ R182, R5, c[0x0][0x2d0], -R190 ;  /* 0x0000b40005b67a23 */ /* 0x000fe200000108be */
[----:B------:R-:W-:Y:S01]  /*b550*/  @P6 LEA.HI.X R193, R181, c[0x0][0x1cc], R184, 0x1, P1 ;  /* 0x00007300b5c16a11 */ /* 0x000fe200008f0cb8 */
[--C-:B------:R-:W-:Y:S01]  /*b560*/  FFMA.FTZ R181, R11, c[0x0][0x2d0], -R189.reuse ;  /* 0x0000b4000bb57a23 */ /* 0x100fe200000108bd */
[----:B------:R-:W-:Y:S01]  /*b570*/  @P6 IADD3 R165, P1, R175, R198, RZ ;  /* 0x000000c6afa56210 */ /* 0x000fe20007f3e0ff */
[----:B------:R-:W-:Y:S02]  /*b580*/  FFMA.FTZ R184, R6, c[0x0][0x2d0], -R189 ;  /* 0x0000b40006b87a23 */ /* 0x000fe400000108bd */
[----:B------:R3:W-:Y:S01]  /*b590*/  @P6 LDGSTS.E.BYPASS.LTC128B.128 [R249+0xe100], [R192.64], !P2 ;  /* 0x0e100000c0f96fae */ /* 0x0007e2000d101d46 */
[----:B------:R-:W-:Y:S01]  /*b5a0*/  @P6 LEA R194, P0, R165, c[0x0][0x1c8], 0x1 ;  /* 0x00007200a5c26a11 */ /* 0x000fe200078008ff */
[----:B------:R-:W4:Y:S01]  /*b5b0*/  MUFU.EX2 R182, R182 ;  /* 0x000000b600b67308 */ /* 0x000f220000000800 */
[----:B-1----:R-:W-:Y:S01]  /*b5c0*/  @P6 IADD3.X R166, R180, R196, RZ, P1, !PT ;  /* 0x000000c4b4a66210 */ /* 0x002fe20000ffe4ff */
[C---:B--2---:R-:W-:Y:S01]  /*b5d0*/  FMUL.FTZ R4, R164.reuse, R160 ;  /* 0x000000a0a4047220 */ /* 0x044fe20000410000 */
[----:B------:R-:W-:Y:S01]  /*b5e0*/  @P6 IADD3 R174, P1, R175, R174, RZ ;  /* 0x000000aeafae6210 */ /* 0x000fe20007f3e0ff */
[----:B------:R-:W-:Y:S01]  /*b5f0*/  FMUL.FTZ R5, R164, R161 ;  /* 0x000000a1a4057220 */ /* 0x000fe20000410000 */
[----:B------:R-:W-:Y:S01]  /*b600*/  @P6 LEA.HI.X R195, R165, c[0x0][0x1cc], R166, 0x1, P0 ;  /* 0x00007300a5c36a11 */ /* 0x000fe200000f0ca6 */
[--C-:B------:R-:W-:Y:S01]  /*b610*/  FFMA.FTZ R165, R8, c[0x0][0x2d0], -R190.reuse ;  /* 0x0000b40008a57a23 */ /* 0x100fe200000108be */
[----:B------:R-:W-:Y:S01]  /*b620*/  @P6 IADD3.X R171, R180, R171, RZ, P1, !PT ;  /* 0x000000abb4ab6210 */ /* 0x000fe20000ffe4ff */
[----:B------:R-:W-:Y:S01]  /*b630*/  FFMA.FTZ R166, R9, c[0x0][0x2d0], -R190 ;  /* 0x0000b40009a67a23 */ /* 0x000fe200000108be */
[C---:B------:R-:W-:Y:S01]  /*b640*/  @P6 LEA R196, P0, R174.reuse, c[0x0][0x1c8], 0x1 ;  /* 0x00007200aec46a11 */ /* 0x040fe200078008ff */
[----:B------:R1:W-:Y:S01]  /*b650*/  @P6 LDGSTS.E.BYPASS.LTC128B.128 [R249+0x9100], [R194.64], !P5 ;  /* 0x09100000c2f96fae */ /* 0x0003e2000e901d46 */
[----:B------:R-:W-:Y:S01]  /*b660*/  @P6 IADD3 R169, P1, R175, R169, RZ ;  /* 0x000000a9afa96210 */ /* 0x000fe20007f3e0ff */
[----:B------:R-:W-:Y:S01]  /*b670*/  MUFU.EX2 R165, R165 ;  /* 0x000000a500a57308 */ /* 0x000fe20000000800 */
[----:B------:R-:W-:Y:S01]  /*b680*/  @P6 LEA.HI.X R197, R174, c[0x0][0x1cc], R171, 0x1, P0 ;  /* 0x00007300aec56a11 */ /* 0x000fe200000f0cab */
[----:B-----5:R-:W-:Y:S01]  /*b690*/  FMUL.FTZ R6, R3, R162 ;  /* 0x000000a203067220 */ /* 0x020fe20000410000 */
[----:B------:R-:W-:Y:S01]  /*b6a0*/  @P6 IADD3 R170, P0, R175, R170, RZ ;  /* 0x000000aaafaa6210 */ /* 0x000fe20007f1e0ff */
[----:B------:R-:W-:Y:S01]  /*b6b0*/  FMUL.FTZ R11, R3, R159 ;  /* 0x0000009f030b7220 */ /* 0x000fe20000410000 */
[C---:B------:R-:W-:Y:S01]  /*b6c0*/  @P6 IADD3.X R168, R180.reuse, R168, RZ, P1, !PT ;  /* 0x000000a8b4a86210 */ /* 0x040fe20000ffe4ff */
[----:B------:R1:W-:Y:S01]  /*b6d0*/  @P6 LDGSTS.E.BYPASS.LTC128B.128 [R249+0xb100], [R196.64], !P4 ;  /* 0x0b100000c4f96fae */ /* 0x0003e2000e101d46 */
[----:B------:R-:W-:Y:S01]  /*b6e0*/  @P6 IADD3.X R167, R180, R167, RZ, P0, !PT ;  /* 0x000000a7b4a76210 */ /* 0x000fe200007fe4ff */
[----:B------:R-:W-:Y:S01]  /*b6f0*/  FFMA.FTZ R180, R10, c[0x0][0x2d0], -R189 ;  /* 0x0000b4000ab47a23 */ /* 0x000fe200000108bd */
[----:B------:R-:W-:Y:S01]  /*b700*/  @P6 LEA R8, P0, R169, c[0x0][0x1c8], 0x1 ;  /* 0x00007200a9086a11 */ /* 0x000fe200078008ff */
[----:B------:R-:W2:Y:S01]  /*b710*/  MUFU.EX2 R166, R166 ;  /* 0x000000a600a67308 */ /* 0x000ea20000000800 */
[----:B------:R-:W-:Y:S01]  /*b720*/  FMUL.FTZ R10, R3, R158 ;  /* 0x0000009e030a7220 */ /* 0x000fe20000410000 */
[----:B----4-:R-:W-:Y:S01]  /*b730*/  F2FP.BF16.PACK_AB R160, R182, R187 ;  /* 0x000000bbb6a0723e */ /* 0x010fe200000010ff */
[C---:B------:R-:W-:Y:S01]  /*b740*/  FMUL.FTZ R132, R164.reuse, R132 ;  /* 0x00000084a4847220 */ /* 0x040fe20000410000 */
[----:B------:R-:W-:Y:S01]  /*b750*/  @P6 LEA.HI.X R9, R169, c[0x0][0x1cc], R168, 0x1, P0 ;  /* 0x00007300a9096a11 */ /* 0x000fe200000f0ca8 */
[----:B------:R-:W-:Y:S01]  /*b760*/  FMUL.FTZ R133, R164, R133 ;  /* 0x00000085a4857220 */ /* 0x000fe20000410000 */
[C---:B------:R-:W-:Y:S01]  /*b770*/  @P6 LEA R198, P0, R170.reuse, c[0x0][0x1c8], 0x1 ;  /* 0x00007200aac66a11 */ /* 0x040fe200078008ff */
[----:B------:R-:W-:Y:S02]  /*b780*/  FMUL.FTZ R134, R3, R134 ;  /* 0x0000008603867220 */ /* 0x000fe40000410000 */
[----:B------:R4:W-:Y:S01]  /*b790*/  @P6 LDGSTS.E.BYPASS.LTC128B.128 [R249+0xd100], [R8.64], !P3 ;  /* 0x0d10000008f96fae */ /* 0x0009e2000d901d46 */
[----:B------:R-:W-:Y:S01]  /*b7a0*/  @P6 LEA.HI.X R199, R170, c[0x0][0x1cc], R167, 0x1, P0 ;  /* 0x00007300aac76a11 */ /* 0x000fe200000f0ca7 */
[--C-:B------:R-:W-:Y:S01]  /*b7b0*/  FFMA.FTZ R167, R7, c[0x0][0x2d0], -R189.reuse ;  /* 0x0000b40007a77a23 */ /* 0x100fe200000108bd */
[----:B------:R-:W-:Y:S01]  /*b7c0*/  MUFU.EX2 R184, R184 ;  /* 0x000000b800b87308 */ /* 0x000fe20000000800 */
[C---:B------:R-:W-:Y:S02]  /*b7d0*/  FMUL.FTZ R7, R3.reuse, R163 ;  /* 0x000000a303077220 */ /* 0x040fe40000410000 */
[----:B------:R1:W-:Y:S01]  /*b7e0*/  @P6 LDGSTS.E.BYPASS.LTC128B.128 [R249+0xf100], [R198.64], !P2 ;  /* 0x0f100000c6f96fae */ /* 0x0003e2000d101d46 */
[C---:B------:R-:W-:Y:S02]  /*b7f0*/  FMUL.FTZ R135, R3.reuse, R135 ;  /* 0x0000008703877220 */ /* 0x040fe40000410000 */
[C---:B------:R-:W-:Y:S02]  /*b800*/  FMUL.FTZ R136, R164.reuse, R136 ;  /* 0x00000088a4887220 */ /* 0x040fe40000410000 */
[----:B------:R-:W-:Y:S01]  /*b810*/  FMUL.FTZ R137, R164, R137 ;  /* 0x00000089a4897220 */ /* 0x000fe20000410000 */
[----:B------:R-:W5:Y:S01]  /*b820*/  LDSM.16.MT88.4 R168, [R227] ;  /* 0x00000000e3a8783b */ /* 0x000f620000004200 */
[----:B------:R-:W1:Y:S01]  /*b830*/  MUFU.EX2 R167, R167 ;  /* 0x000000a700a77308 */ /* 0x000e620000000800 */
[C---:B------:R-:W-:Y:S01]  /*b840*/  FMUL.FTZ R138, R3.reuse, R138 ;  /* 0x0000008a038a7220 */ /* 0x040fe20000410000 */
[----:B--2---:R-:W-:Y:S01]  /*b850*/  F2FP.BF16.PACK_AB R162, R166, R165 ;  /* 0x000000a5a6a2723e */ /* 0x004fe200000010ff */
[C---:B------:R-:W-:Y:S02]  /*b860*/  FMUL.FTZ R139, R3.reuse, R139 ;  /* 0x0000008b038b7220 */ /* 0x040fe40000410000 */
[----:B------:R-:W2:Y:S01]  /*b870*/  LDSM.16.MT88.4 R172, [R226] ;  /* 0x00000000e2ac783b */ /* 0x000ea20000004200 */
[C---:B------:R-:W-:Y:S02]  /*b880*/  FMUL.FTZ R140, R164.reuse, R140 ;  /* 0x0000008ca48c7220 */ /* 0x040fe40000410000 */
[C---:B------:R-:W-:Y:S02]  /*b890*/  FMUL.FTZ R141, R164.reuse, R141 ;  /* 0x0000008da48d7220 */ /* 0x040fe40000410000 */
[----:B------:R-:W-:Y:S01]  /*b8a0*/  MUFU.EX2 R180, R180 ;  /* 0x000000b400b47308 */ /* 0x000fe20000000800 */
[----:B---3--:R-:W3:Y:S01]  /*b8b0*/  LDSM.16.MT88.4 R176, [R225] ;  /* 0x00000000e1b0783b */ /* 0x008ee20000004200 */
[C---:B------:R-:W-:Y:S02]  /*b8c0*/  FMUL.FTZ R142, R3.reuse, R142 ;  /* 0x0000008e038e7220 */ /* 0x040fe40000410000 */
[C---:B----4-:R-:W-:Y:S02]  /*b8d0*/  FMUL.FTZ R8, R164.reuse, R156 ;  /* 0x0000009ca4087220 */ /* 0x050fe40000410000 */
[C---:B------:R-:W-:Y:S01]  /*b8e0*/  FMUL.FTZ R9, R164.reuse, R157 ;  /* 0x0000009da4097220 */ /* 0x040fe20000410000 */
[----:B------:R-:W0:Y:S01]  /*b8f0*/  LDGDEPBAR ;  /* 0x00000000000079af */ /* 0x000e220000000000 */
[----:B------:R-:W-:Y:S02]  /*b900*/  FMUL.FTZ R143, R3, R143 ;  /* 0x0000008f038f7220 */ /* 0x000fe40000410000 */
[----:B------:R-:W4:Y:S01]  /*b910*/  MUFU.EX2 R181, R181 ;  /* 0x000000b500b57308 */ /* 0x000f220000000800 */
[C---:B------:R-:W-:Y:S02]  /*b920*/  FMUL.FTZ R144, R164.reuse, R144 ;  /* 0x00000090a4907220 */ /* 0x040fe40000410000 */
[----:B------:R-:W2:Y:S01]  /*b930*/  LDSM.16.MT88.4 R156, [R224] ;  /* 0x00000000e09c783b */ /* 0x000ea20000004200 */
[----:B-1----:R-:W-:Y:S01]  /*b940*/  F2FP.BF16.PACK_AB R161, R167, R184 ;  /* 0x000000b8a7a1723e */ /* 0x002fe200000010ff */
[----:B------:R-:W-:Y:S02]  /*b950*/  FMUL.FTZ R145, R164, R145 ;  /* 0x00000091a4917220 */ /* 0x000fe40000410000 */
[C---:B------:R-:W-:Y:S02]  /*b960*/  FMUL.FTZ R146, R3.reuse, R146 ;  /* 0x0000009203927220 */ /* 0x040fe40000410000 */
[C---:B------:R-:W-:Y:S01]  /*b970*/  FMUL.FTZ R147, R3.reuse, R147 ;  /* 0x0000009303937220 */ /* 0x040fe20000410000 */
[----:B------:R-:W-:Y:S01]  /*b980*/  MUFU.EX2 R186, R186 ;  /* 0x000000ba00ba7308 */ /* 0x000fe20000000800 */
[--C-:B------:R-:W-:Y:S02]  /*b990*/  FFMA.FTZ R183, R16, c[0x0][0x2d0], -R190.reuse ;  /* 0x0000b40010b77a23 */ /* 0x100fe400000108be */
[----:B------:R-:W-:Y:S01]  /*b9a0*/  LDSM.16.MT88.4 R16, [R225+0x800] ;  /* 0x00080000e110783b */ /* 0x000fe20000004200 */
[C---:B------:R-:W-:Y:S02]  /*b9b0*/  FMUL.FTZ R148, R164.reuse, R148 ;  /* 0x00000094a4947220 */ /* 0x040fe40000410000 */
[C---:B------:R-:W-:Y:S02]  /*b9c0*/  FMUL.FTZ R149, R164.reuse, R149 ;  /* 0x00000095a4957220 */ /* 0x040fe40000410000 */
[C---:B------:R-:W-:Y:S02]  /*b9d0*/  FMUL.FTZ R150, R3.reuse, R150 ;  /* 0x0000009603967220 */ /* 0x040fe40000410000 */
[----:B------:R-:W-:Y:S01]  /*b9e0*/  FMUL.FTZ R151, R3, R151 ;  /* 0x0000009703977220 */ /* 0x000fe20000410000 */
[----:B------:R-:W1:Y:S01]  /*b9f0*/  MUFU.EX2 R183, R183 ;  /* 0x000000b700b77308 */ /* 0x000e620000000800 */
[C---:B------:R-:W-:Y:S01]  /*ba00*/  FMUL.FTZ R152, R164.reuse, R152 ;  /* 0x00000098a4987220 */ /* 0x040fe20000410000 */
[----:B----4-:R-:W-:Y:S01]  /*ba10*/  F2FP.BF16.PACK_AB R163, R181, R180 ;  /* 0x000000b4b5a3723e */ /* 0x010fe200000010ff */
[C---:B------:R-:W-:Y:S02]  /*ba20*/  FMUL.FTZ R153, R164.reuse, R153 ;  /* 0x00000099a4997220 */ /* 0x040fe40000410000 */
[C---:B------:R-:W-:Y:S02]  /*ba30*/  FMUL.FTZ R154, R3.reuse, R154 ;  /* 0x0000009a039a7220 */ /* 0x040fe40000410000 */
[C---:B------:R-:W-:Y:S02]  /*ba40*/  FMUL.FTZ R155, R3.reuse, R155 ;  /* 0x0000009b039b7220 */ /* 0x040fe40000410000 */
[C---:B-----5:R-:W-:Y:S01]  /*ba50*/  HMMA.16816.F32.BF16 R4, R160.reuse, R168, R4 ;  /* 0x000000a8a004723c */ /* 0x060fe20000041804 */
[----:B------:R-:W-:Y:S04]  /*ba60*/  MUFU.EX2 R185, R185 ;  /* 0x000000b900b97308 */ /* 0x000fe80000000800 */
[C---:B------:R-:W-:Y:S02]  /*ba70*/  FMUL.FTZ R36, R164.reuse, R36 ;  /* 0x00000024a4247220 */ /* 0x040fe40000410000 */
[C---:B------:R-:W-:Y:S01]  /*ba80*/  FMUL.FTZ R37, R164.reuse, R37 ;  /* 0x00000025a4257220 */ /* 0x040fe20000410000 */
[C---:B------:R-:W-:Y:S01]  /*ba90*/  HMMA.16816.F32.BF16 R8, R160.reuse, R170, R8 ;  /* 0x000000aaa008723c */ /* 0x040fe20000041808 */
[----:B------:R-:W4:Y:S02]  /*baa0*/  LDSM.16.MT88.4 R168, [R227+0x2000] ;  /* 0x00200000e3a8783b */ /* 0x000f240000004200 */
[----:B------:R-:W5:Y:S01]  /*bab0*/  MUFU.EX2 R188, R188 ;  /* 0x000000bc00bc7308 */ /* 0x000f620000000800 */
        /* <DEDUP_REMOVED lines=12> */
[C---:B------:R-:W-:Y:S04]  /*bb80*/  HMMA.16816.F32.BF16 R144, R160.reuse, R178, R144 ;  /* 0x000000b2a090723c */ /* 0x040fe80000041890 */
        /* <DEDUP_REMOVED lines=30> */
[C---:B------:R-:W-:Y:S02]  /*bd70*/  FMUL.FTZ R64, R164.reuse, R64 ;  /* 0x00000040a4407220 */ /* 0x040fe40000410000 */
[C---:B------:R-:W-:Y:S02]  /*bd80*/  FMUL.FTZ R65, R164.reuse, R65 ;  /* 0x00000041a4417220 */ /* 0x040fe40000410000 */
[C---:B----4-:R-:W-:Y:S04]  /*bd90*/  HMMA.16816.F32.BF16 R60, R160.reuse, R168, R60 ;  /* 0x000000a8a03c723c */ /* 0x050fe8000004183c */
[C---:B------:R-:W-:Y:S02]  /*bda0*/  FMUL.FTZ R66, R3.reuse, R66 ;  /* 0x0000004203427220 */ /* 0x040fe40000410000 */
[C---:B------:R-:W-:Y:S02]  /*bdb0*/  FMUL.FTZ R67, R3.reuse, R67 ;  /* 0x0000004303437220 */ /* 0x040fe40000410000 */
[C---:B------:R-:W-:Y:S04]  /*bdc0*/  FMUL.FTZ R68, R164.reuse, R68 ;  /* 0x00000044a4447220 */ /* 0x040fe80000410000 */
[C---:B------:R-:W-:Y:S01]  /*bdd0*/  FMUL.FTZ R69, R164.reuse, R69 ;  /* 0x00000045a4457220 */ /* 0x040fe20000410000 */
[C---:B------:R-:W-:Y:S01]  /*bde0*/  HMMA.16816.F32.BF16 R64, R160.reuse, R170, R64 ;  /* 0x000000aaa040723c */ /* 0x040fe20000041840 */
[----:B------:R-:W4:Y:S02]  /*bdf0*/  LDSM.16.MT88.4 R168, [R225+0x4000] ;  /* 0x00400000e1a8783b */ /* 0x000f240000004200 */
[C---:B------:R-:W-:Y:S02]  /*be00*/  FMUL.FTZ R70, R3.reuse, R70 ;  /* 0x0000004603467220 */ /* 0x040fe40000410000 */
[C---:B------:R-:W-:Y:S02]  /*be10*/  FMUL.FTZ R71, R3.reuse, R71 ;  /* 0x0000004703477220 */ /* 0x040fe40000410000 */
[C---:B------:R-:W-:Y:S02]  /*be20*/  FMUL.FTZ R72, R164.reuse, R72 ;  /* 0x00000048a4487220 */ /* 0x040fe40000410000 */
[C---:B------:R-:W-:Y:S03]  /*be30*/  FMUL.FTZ R73, R164.reuse, R73 ;  /* 0x00000049a4497220 */ /* 0x040fe60000410000 */
[C---:B--2---:R-:W-:Y:S03]  /*be40*/  HMMA.16816.F32.BF16 R68, R160.reuse, R172, R68 ;  /* 0x000000aca044723c */ /* 0x044fe60000041844 */
[C---:B------:R-:W-:Y:S02]  /*be50*/  FMUL.FTZ R74, R3.reuse, R74 ;  /* 0x0000004a034a7220 */ /* 0x040fe40000410000 */
[C---:B------:R-:W-:Y:S02]  /*be60*/  FMUL.FTZ R75, R3.reuse, R75 ;  /* 0x0000004b034b7220 */ /* 0x040fe40000410000 */
[C---:B------:R-:W-:Y:S02]  /*be70*/  FMUL.FTZ R76, R164.reuse, R76 ;  /* 0x0000004ca44c7220 */ /* 0x040fe40000410000 */
[C---:B------:R-:W-:Y:S03]  /*be80*/  FMUL.FTZ R77, R164.reuse, R77 ;  /* 0x0000004da44d7220 */ /* 0x040fe60000410000 */
[C---:B------:R-:W-:Y:S01]  /*be90*/  HMMA.16816.F32.BF16 R72, R160.reuse, R174, R72 ;  /* 0x000000aea048723c */ /* 0x040fe20000041848 */
[----:B------:R-:W2:Y:S02]  /*bea0*/  LDSM.16.MT88.4 R172, [R224+0x4000] ;  /* 0x00400000e0ac783b */ /* 0x000ea40000004200 */
[C---:B------:R-:W-:Y:S02]  /*beb0*/  FMUL.FTZ R78, R3.reuse, R78 ;  /* 0x0000004e034e7220 */ /* 0x040fe40000410000 */
[C---:B------:R-:W-:Y:S02]  /*bec0*/  FMUL.FTZ R79, R3.reuse, R79 ;  /* 0x0000004f034f7220 */ /* 0x040fe40000410000 */
[C---:B------:R-:W-:Y:S02]  /*bed0*/  FMUL.FTZ R80, R164.reuse, R80 ;  /* 0x00000050a4507220 */ /* 0x040fe40000410000 */
[C---:B------:R-:W-:Y:S03]  /*bee0*/  FMUL.FTZ R81, R164.reuse, R81 ;  /* 0x00000051a4517220 */ /* 0x040fe60000410000 */
[C---:B---3--:R-:W-:Y:S03]  /*bef0*/  HMMA.16816.F32.BF16 R76, R160.reuse, R156, R76 ;  /* 0x0000009ca04c723c */ /* 0x048fe6000004184c */
[C---:B------:R-:W-:Y:S02]  /*bf00*/  FMUL.FTZ R82, R3.reuse, R82 ;  /* 0x0000005203527220 */ /* 0x040fe40000410000 */
[C---:B------:R-:W-:Y:S02]  /*bf10*/  FMUL.FTZ R83, R3.reuse, R83 ;  /* 0x0000005303537220 */ /* 0x040fe40000410000 */
[C---:B------:R-:W-:Y:S02]  /*bf20*/  FMUL.FTZ R84, R164.reuse, R84 ;  /* 0x00000054a4547220 */ /* 0x040fe40000410000 */
[C---:B------:R-:W-:Y:S03]  /*bf30*/  FMUL.FTZ R85, R164.reuse, R85 ;  /* 0x00000055a4557220 */ /* 0x040fe60000410000 */
[C---:B------:R-:W-:Y:S01]  /*bf40*/  HMMA.16816.F32.BF16 R80, R160.reuse, R158, R80 ;  /* 0x0000009ea050723c */ /* 0x040fe20000041850 */
[----:B------:R-:W3:Y:S02]  /*bf50*/  LDSM.16.MT88.4 R156, [R227+0x6000] ;  /* 0x00600000e39c783b */ /* 0x000ee40000004200 */
[C---:B------:R-:W-:Y:S02]  /*bf60*/  FMUL.FTZ R86, R3.reuse, R86 ;  /* 0x0000005603567220 */ /* 0x040fe40000410000 */
[C---:B------:R-:W-:Y:S02]  /*bf70*/  FMUL.FTZ R87, R3.reuse, R87 ;  /* 0x0000005703577220 */ /* 0x040fe40000410000 */
[C---:B------:R-:W-:Y:S02]  /*bf80*/  FMUL.FTZ R88, R164.reuse, R88 ;  /* 0x00000058a4587220 */ /* 0x040fe40000410000 */
[C---:B------:R-:W-:Y:S03]  /*bf90*/  FMUL.FTZ R89, R164.reuse, R89 ;  /* 0x00000059a4597220 */ /* 0x040fe60000410000 */
[C---:B----4-:R-:W-:Y:S03]  /*bfa0*/  HMMA.16816.F32.BF16 R84, R160.reuse, R168, R84 ;  /* 0x000000a8a054723c */ /* 0x050fe60000041854 */
[C---:B------:R-:W-:Y:S02]  /*bfb0*/  FMUL.FTZ R90, R3.reuse, R90 ;  /* 0x0000005a035a7220 */ /* 0x040fe40000410000 */
[C---:B------:R-:W-:Y:S02]  /*bfc0*/  FMUL.FTZ R91, R3.reuse, R91 ;  /* 0x0000005b035b7220 */ /* 0x040fe40000410000 */
[C---:B------:R-:W-:Y:S02]  /*bfd0*/  FMUL.FTZ R92, R164.reuse, R92 ;  /* 0x0000005ca45c7220 */ /* 0x040fe40000410000 */
[C---:B------:R-:W-:Y:S03]  /*bfe0*/  FMUL.FTZ R93, R164.reuse, R93 ;  /* 0x0000005da45d7220 */ /* 0x040fe60000410000 */
        /* <DEDUP_REMOVED lines=32> */
[----:B------:R-:W-:Y:S03]  /*c1f0*/  FMUL.FTZ R117, R164, R117 ;  /* 0x00000075a4757220 */ /* 0x000fe60000410000 */
[C---:B------:R-:W-:Y:S01]  /*c200*/  HMMA.16816.F32.BF16 R112, R160.reuse, R170, R112 ;  /* 0x000000aaa070723c */ /* 0x040fe20000041870 */
[----:B------:R-:W4:Y:S02]  /*c210*/  LDSM.16.MT88.4 R168, [R227+0x800] ;  /* 0x00080000e3a8783b */ /* 0x000f240000004200 */
[C---:B------:R-:W-:Y:S02]  /*c220*/  FMUL.FTZ R118, R3.reuse, R118 ;  /* 0x0000007603767220 */ /* 0x040fe40000410000 */
[----:B------:R-:W-:Y:S02]  /*c230*/  FMUL.FTZ R119, R3, R119 ;  /* 0x0000007703777220 */ /* 0x000fe40000410000 */
[--C-:B------:R-:W-:Y:S02]  /*c240*/  FFMA.FTZ R176, R12, c[0x0][0x2d0], -R190.reuse ;  /* 0x0000b4000cb07a23 */ /* 0x100fe400000108be */
[--C-:B------:R-:W-:Y:S03]  /*c250*/  FFMA.FTZ R177, R13, c[0x0][0x2d0], -R190.reuse ;  /* 0x0000b4000db17a23 */ /* 0x100fe600000108be */
[C---:B--2---:R-:W-:Y:S01]  /*c260*/  HMMA.16816.F32.BF16 R116, R160.reuse, R172, R116 ;  /* 0x000000aca074723c */ /* 0x044fe20000041874 */
[----:B------:R-:W-:Y:S02]  /*c270*/  MUFU.EX2 R176, R176 ;  /* 0x000000b000b07308 */ /* 0x000fe40000000800 */
[--C-:B------:R-:W-:Y:S01]  /*c280*/  FFMA.FTZ R178, R14, c[0x0][0x2d0], -R189.reuse ;  /* 0x0000b4000eb27a23 */ /* 0x100fe200000108bd */
[----:B-1----:R-:W-:Y:S01]  /*c290*/  F2FP.BF16.PACK_AB R14, R186, R183 ;  /* 0x000000b7ba0e723e */ /* 0x002fe200000010ff */
[----:B------:R-:W-:Y:S01]  /*c2a0*/  FFMA.FTZ R179, R15, c[0x0][0x2d0], -R189 ;  /* 0x0000b4000fb37a23 */ /* 0x000fe200000108bd */
[----:B-----5:R-:W-:Y:S01]  /*c2b0*/  F2FP.BF16.PACK_AB R15, R188, R185 ;  /* 0x000000b9bc0f723e */ /* 0x020fe200000010ff */
[C---:B------:R-:W-:Y:S02]  /*c2c0*/  FMUL.FTZ R120, R164.reuse, R120 ;  /* 0x00000078a4787220 */ /* 0x040fe40000410000 */
[C---:B------:R-:W-:Y:S02]  /*c2d0*/  FMUL.FTZ R121, R164.reuse, R121 ;  /* 0x00000079a4797220 */ /* 0x040fe40000410000 */
[----:B------:R-:W1:Y:S01]  /*c2e0*/  MUFU.EX2 R177, R177 ;  /* 0x000000b100b17308 */ /* 0x000e620000000800 */
[C---:B------:R-:W-:Y:S02]  /*c2f0*/  FMUL.FTZ R122, R3.reuse, R122 ;  /* 0x0000007a037a7220 */ /* 0x040fe40000410000 */
[C---:B------:R-:W-:Y:S02]  /*c300*/  FMUL.FTZ R123, R3.reuse, R123 ;  /* 0x0000007b037b7220 */ /* 0x040fe40000410000 */
[C---:B------:R-:W-:Y:S02]  /*c310*/  FMUL.FTZ R124, R164.reuse, R124 ;  /* 0x0000007ca47c7220 */ /* 0x040fe40000410000 */
[C---:B------:R-:W-:Y:S02]  /*c320*/  FMUL.FTZ R125, R164.reuse, R125 ;  /* 0x0000007da47d7220 */ /* 0x040fe40000410000 */
[C---:B------:R-:W-:Y:S01]  /*c330*/  FMUL.FTZ R126, R3.reuse, R126 ;  /* 0x0000007e037e7220 */ /* 0x040fe20000410000 */
[C---:B------:R-:W-:Y:S01]  /*c340*/  HMMA.16816.F32.BF16 R120, R160.reuse, R174, R120 ;  /* 0x000000aea078723c */ /* 0x040fe20000041878 */
[----:B------:R-:W-:Y:S01]  /*c350*/  MUFU.EX2 R178, R178 ;  /* 0x000000b200b27308 */ /* 0x000fe20000000800 */
[----:B------:R-:W2:Y:S01]  /*c360*/  LDSM.16.MT88.4 R172, [R226+0x800] ;  /* 0x00080000e2ac783b */ /* 0x000ea20000004200 */
[C---:B------:R-:W-:Y:S02]  /*c370*/  FMUL.FTZ R127, R3.reuse, R127 ;  /* 0x0000007f037f7220 */ /* 0x040fe40000410000 */
[C---:B------:R-:W-:Y:S02]  /*c380*/  FMUL.FTZ R128, R164.reuse, R128 ;  /* 0x00000080a4807220 */ /* 0x040fe40000410000 */
[C---:B------:R-:W-:Y:S02]  /*c390*/  FMUL.FTZ R129, R164.reuse, R129 ;  /* 0x00000081a4817220 */ /* 0x040fe40000410000 */
[C---:B------:R-:W-:Y:S01]  /*c3a0*/  FMUL.FTZ R130, R3.reuse, R130 ;  /* 0x0000008203827220 */ /* 0x040fe20000410000 */
[C---:B---3--:R-:W-:Y:S01]  /*c3b0*/  HMMA.16816.F32.BF16 R124, R160.reuse, R156, R124 ;  /* 0x0000009ca07c723c */ /* 0x048fe2000004187c */
[----:B------:R-:W3:Y:S02]  /*c3c0*/  MUFU.EX2 R179, R179 ;  /* 0x000000b300b37308 */ /* 0x000ee40000000800 */
[----:B------:R-:W-:Y:S01]  /*c3d0*/  FMUL.FTZ R131, R3, R131 ;  /* 0x0000008303837220 */ /* 0x000fe20000410000 */
[----:B-1----:R-:W-:Y:S01]  /*c3e0*/  F2FP.BF16.PACK_AB R12, R177, R176 ;  /* 0x000000b0b10c723e */ /* 0x002fe200000010ff */
[----:B------:R-:W-:Y:S02]  /*c3f0*/  FFMA.FTZ R187, R164, R191, R187 ;  /* 0x000000bfa4bb7223 */ /* 0x000fe400000100bb */
[----:B------:R-:W-:Y:S02]  /*c400*/  FFMA.FTZ R192, R34, c[0x0][0x2d0], -R189 ;  /* 0x0000b40022c07a23 */ /* 0x000fe400000108bd */
[----:B------:R-:W-:Y:S01]  /*c410*/  FADD.FTZ R182, R182, R187 ;  /* 0x000000bbb6b67221 */ /* 0x000fe20000010000 */
[----:B------:R-:W-:Y:S01]  /*c420*/  HMMA.16816.F32.BF16 R128, R160, R158, R128 ;  /* 0x0000009ea080723c */ /* 0x000fe20000041880 */
[----:B------:R-:W1:Y:S02]  /*c430*/  LDSM.16.MT88.4 R156, [R224+0x800] ;  /* 0x00080000e09c783b */ /* 0x000e640000004200 */
[----:B------:R-:W-:Y:S04]  /*c440*/  MUFU.EX2 R192, R192 ;  /* 0x000000c000c07308 */ /* 0x000fe80000000800 */
[----:B------:R-:W5:Y:S01]  /*c450*/  LDSM.16.MT88.4 R160, [R227+0x2800] ;  /* 0x00280000e3a0783b */ /* 0x000f620000004200 */
[----:B---3--:R-:W-:Y:S07]  /*c460*/  F2FP.BF16.PACK_AB R13, R179, R178 ;  /* 0x000000b2b30d723e */ /* 0x008fee00000010ff */
[C---:B----4-:R-:W-:Y:S07]  /*c470*/  HMMA.16816.F32.BF16 R4, R12.reuse, R168, R4 ;  /* 0x000000a80c04723c */ /* 0x050fee0000041804 */
[--C-:B------:R-:W-:Y:S01]  /*c480*/  FFMA.FTZ R168, R20, c[0x0][0x2d0], -R190.reuse ;  /* 0x0000b40014a87a23 */ /* 0x100fe200000108be */
[C---:B------:R-:W-:Y:S04]  /*c490*/  HMMA.16816.F32.BF16 R8, R12.reuse, R170, R8 ;  /* 0x000000aa0c08723c */ /* 0x040fe80000041808 */
[--C-:B------:R-:W-:Y:S01]  /*c4a0*/  FFMA.FTZ R169, R21, c[0x0][0x2d0], -R190.reuse ;  /* 0x0000b40015a97a23 */ /* 0x100fe200000108be */
[----:B------:R-:W-:Y:S02]  /*c4b0*/  MUFU.EX2 R168, R168 ;  /* 0x000000a800a87308 */ /* 0x000fe40000000800 */
[--C-:B------:R-:W-:Y:S01]  /*c4c0*/  FFMA.FTZ R170, R22, c[0x0][0x2d0], -R189.reuse ;  /* 0x0000b40016aa7a23 */ /* 0x100fe200000108bd */
[C---:B--2---:R-:W-:Y:S04]  /*c4d0*/  HMMA.16816.F32.BF16 R132, R12.reuse, R172, R132 ;  /* 0x000000ac0c84723c */ /* 0x044fe80000041884 */
[--C-:B------:R-:W-:Y:S02]  /*c4e0*/  FFMA.FTZ R171, R23, c[0x0][0x2d0], -R189.reuse ;  /* 0x0000b40017ab7a23 */ /* 0x100fe400000108bd */
[----:B------:R-:W-:Y:S01]  /*c4f0*/  LDSM.16.MT88.4 R20, [R226+0x1000] ;  /* 0x00100000e214783b */ /* 0x000fe20000004200 */
[--C-:B------:R-:W-:Y:S01]  /*c500*/  FFMA.FTZ R172, R24, c[0x0][0x2d0], -R190.reuse ;  /* 0x0000b40018ac7a23 */ /* 0x100fe200000108be */
[C---:B------:R-:W-:Y:S01]  /*c510*/  HMMA.16816.F32.BF16 R136, R12.reuse, R174, R136 ;  /* 0x000000ae0c88723c */ /* 0x040fe20000041888 */
[----:B------:R-:W2:Y:S03]  /*c520*/  MUFU.EX2 R169, R169 ;  /* 0x000000a900a97308 */ /* 0x000ea60000000800 */
[--C-:B------:R-:W-:Y:S03]  /*c530*/  FFMA.FTZ R173, R25, c[0x0][0x2d0], -R190.reuse ;  /* 0x0000b40019ad7a23 */ /* 0x100fe600000108be */
[--C-:B------:R-:W-:Y:S01]  /*c540*/  FFMA.FTZ R174, R26, c[0x0][0x2d0], -R189.reuse ;  /* 0x0000b4001aae7a23 */ /* 0x100fe200000108bd */
[C---:B------:R-:W-:Y:S03]  /*c550*/  HMMA.16816.F32.BF16 R140, R12.reuse, R16, R140 ;  /* 0x000000100c8c723c */ /* 0x040fe6000004188c */
[----:B------:R-:W-:Y:S01]  /*c560*/  MUFU.EX2 R170, R170 ;  /* 0x000000aa00aa7308 */ /* 0x000fe20000000800 */
[--C-:B------:R-:W-:Y:S02]  /*c570*/  FFMA.FTZ R175, R27, c[0x0][0x2d0], -R189.reuse ;  /* 0x0000b4001baf7a23 */ /* 0x100fe400000108bd */
[----:B------:R-:W-:Y:S02]  /*c580*/  LDSM.16.MT88.4 R24, [R225+0x1000] ;  /* 0x00100000e118783b */ /* 0x000fe40000004200 */
[C---:B------:R-:W-:Y:S04]  /*c590*/  HMMA.16816.F32.BF16 R144, R12.reuse, R18, R144 ;  /* 0x000000120c90723c */ /* 0x040fe80000041890 */
[----:B------:R-:W3:Y:S01]  /*c5a0*/  LDSM.16.MT88.4 R16, [R226+0x2800] ;  /* 0x00280000e210783b */ /* 0x000ee20000004200 */
[----:B------:R-:W4:Y:S03]  /*c5b0*/  MUFU.EX2 R171, R171 ;  /* 0x000000ab00ab7308 */ /* 0x000f260000000800 */
[C---:B-1----:R-:W-:Y:S07]  /*c5c0*/  HMMA.16816.F32.BF16 R148, R12.reuse, R156, R148 ;  /* 0x0000009c0c94723c */ /* 0x042fee0000041894 */
[----:B------:R-:W-:Y:S01]  /*c5d0*/  MUFU.EX2 R172, R172 ;  /* 0x000000ac00ac7308 */ /* 0x000fe20000000800 */
[C---:B------:R-:W-:Y:S01]  /*c5e0*/  HMMA.16816.F32.BF16 R152, R12.reuse, R158, R152 ;  /* 0x0000009e0c98723c */ /* 0x040fe20000041898 */
[----:B------:R-:W1:Y:S07]  /*c5f0*/  LDSM.16.MT88.4 R156, [R225+0x2800] ;  /* 0x00280000e19c783b */ /* 0x000e6e0000004200 */
[C---:B-----5:R-:W-:Y:S01]  /*c600*/  HMMA.16816.F32.BF16 R36, R12.reuse, R160, R36 ;  /* 0x000000a00c24723c */ /* 0x060fe20000041824 */
[----:B------:R-:W5:Y:S07]  /*c610*/  MUFU.EX2 R173, R173 ;  /* 0x000000ad00ad7308 */ /* 0x000f6e0000000800 */
[C---:B------:R-:W-:Y:S01]  /*c620*/  HMMA.16816.F32.BF16 R40, R12.reuse, R162, R40 ;  /* 0x000000a20c28723c */ /* 0x040fe20000041828 */
[----:B------:R-:W2:Y:S02]  /*c630*/  LDSM.16.MT88.4 R160, [R224+0x2800] ;  /* 0x00280000e0a0783b */ /* 0x000ea40000004200 */
[----:B------:R-:W-:Y:S05]  /*c640*/  MUFU.EX2 R174, R174 ;  /* 0x000000ae00ae7308 */ /* 0x000fea0000000800 */
[C---:B---3--:R-:W-:Y:S05]  /*c650*/  HMMA.16816.F32.BF16 R44, R12.reuse, R16, R44 ;  /* 0x000000100c2c723c */ /* 0x048fea000004182c */
[----:B------:R-:W3:Y:S03]  /*c660*/  MUFU.EX2 R175, R175 ;  /* 0x000000af00af7308 */ /* 0x000ee60000000800 */
        /* <DEDUP_REMOVED lines=25> */
[C---:B------:R-:W-:Y:S01]  /*c800*/  HMMA.16816.F32.BF16 R112, R12.reuse, R162, R112 ;  /* 0x000000a20c70723c */ /* 0x040fe20000041870 */
[----:B------:R-:W2:Y:S03]  /*c810*/  LDL.LU R162, [R1+0x58] ;  /* 0x0000580001a27983 */ /* 0x000ea60000300800 */
[--C-:B------:R-:W-:Y:S02]  /*c820*/  FFMA.FTZ R160, R32, c[0x0][0x2d0], -R190.reuse ;  /* 0x0000b40020a07a23 */ /* 0x100fe400000108be */
[--C-:B------:R-:W-:Y:S02]  /*c830*/  FFMA.FTZ R32, R31, c[0x0][0x2d0], -R189.reuse ;  /* 0x0000b4001f207a23 */ /* 0x100fe400000108bd */
[----:B------:R-:W-:Y:S01]  /*c840*/  MUFU.EX2 R34, R160 ;  /* 0x000000a000227308 */ /* 0x000fe20000000800 */
[C---:B---3--:R-:W-:Y:S08]  /*c850*/  HMMA.16816.F32.BF16 R116, R12.reuse, R16, R116 ;  /* 0x000000100c74723c */ /* 0x048ff00000041874 */
[C---:B------:R-:W-:Y:S01]  /*c860*/  HMMA.16816.F32.BF16 R120, R12.reuse, R18, R120 ;  /* 0x000000120c78723c */ /* 0x040fe20000041878 */
[----:B------:R-:W3:Y:S01]  /*c870*/  LDSM.16.MT88.4 R16, [R227+0x1000] ;  /* 0x00100000e310783b */ /* 0x000ee20000004200 */
[----:B------:R-:W-:Y:S06]  /*c880*/  MUFU.EX2 R32, R32 ;  /* 0x0000002000207308 */ /* 0x000fec0000000800 */
[C---:B-1----:R-:W-:Y:S07]  /*c890*/  HMMA.16816.F32.BF16 R124, R12.reuse, R156, R124 ;  /* 0x0000009c0c7c723c */ /* 0x042fee000004187c */
[--C-:B------:R-:W-:Y:S01]  /*c8a0*/  FFMA.FTZ R156, R28, c[0x0][0x2d0], -R190.reuse ;  /* 0x0000b4001c9c7a23 */ /* 0x100fe200000108be */
[----:B------:R-:W-:Y:S03]  /*c8b0*/  HMMA.16816.F32.BF16 R128, R12, R158, R128 ;  /* 0x0000009e0c80723c */ /* 0x000fe60000041880 */
[----:B------:R1:W-:Y:S01]  /*c8c0*/  MUFU.EX2 R164, R156 ;  /* 0x0000009c00a47308 */ /* 0x0003e20000000800 */
[----:B------:R-:W-:Y:S02]  /*c8d0*/  FFMA.FTZ R190, R33, c[0x0][0x2d0], -R190 ;  /* 0x0000b40021be7a23 */ /* 0x000fe400000108be */
[--C-:B------:R-:W-:Y:S01]  /*c8e0*/  FFMA.FTZ R33, R30, c[0x0][0x2d0], -R189.reuse ;  /* 0x0000b4001e217a23 */ /* 0x100fe200000108bd */
[----:B------:R-:W-:Y:S01]  /*c8f0*/  F2FP.BF16.PACK_AB R12, R169, R168 ;  /* 0x000000a8a90c723e */ /* 0x000fe200000010ff */
[----:B------:R-:W1:Y:S01]  /*c900*/  LDSM.16.MT88.4 R28, [R224+0x1000] ;  /* 0x00100000e01c783b */ /* 0x000e620000004200 */
[----:B----4-:R-:W-:Y:S03]  /*c910*/  F2FP.BF16.PACK_AB R13, R171, R170 ;  /* 0x000000aaab0d723e */ /* 0x010fe600000010ff */
[----:B-----5:R-:W-:Y:S01]  /*c920*/  F2FP.BF16.PACK_AB R14, R173, R172 ;  /* 0x000000acad0e723e */ /* 0x020fe200000010ff */
[----:B------:R-:W-:Y:S01]  /*c930*/  MUFU.EX2 R191, R190 ;  /* 0x000000be00bf7308 */ /* 0x000fe20000000800 */
[----:B------:R-:W-:Y:S01]  /*c940*/  F2FP.BF16.PACK_AB R15, R175, R174 ;  /* 0x000000aeaf0f723e */ /* 0x000fe200000010ff */
[----:B------:R-:W-:Y:S08]  /*c950*/  FFMA.FTZ R189, R35, c[0x0][0x2d0], -R189 ;  /* 0x0000b40023bd7a23 */ /* 0x000ff000000108bd */
[----:B------:R-:W4:Y:S01]  /*c960*/  MUFU.EX2 R35, R161 ;  /* 0x000000a100237308 */ /* 0x000f220000000800 */
[C---:B---3--:R-:W-:Y:S01]  /*c970*/  HMMA.16816.F32.BF16 R4, R12.reuse, R16, R4 ;  /* 0x000000100c04723c */ /* 0x048fe20000041804 */
[----:B-1----:R-:W-:Y:S07]  /*c980*/  LDSM.16.MT88.4 R156, [R227+0x1800] ;  /* 0x00180000e39c783b */ /* 0x002fee0000004200 */
[C---:B------:R-:W-:Y:S01]  /*c990*/  HMMA.16816.F32.BF16 R8, R12.reuse, R18, R8 ;  /* 0x000000120c08723c */ /* 0x040fe20000041808 */
[----:B------:R-:W1:Y:S01]  /*c9a0*/  LDSM.16.MT88.4 R16, [R227+0x3000] ;  /* 0x00300000e310783b */ /* 0x000e620000004200 */
[----:B------:R-:W-:Y:S06]  /*c9b0*/  MUFU.EX2 R189, R189 ;  /* 0x000000bd00bd7308 */ /* 0x000fec0000000800 */
[C---:B------:R-:W-:Y:S04]  /*c9c0*/  HMMA.16816.F32.BF16 R132, R12.reuse, R20, R132 ;  /* 0x000000140c84723c */ /* 0x040fe80000041884 */
[----:B------:R-:W3:Y:S04]  /*c9d0*/  MUFU.EX2 R33, R33 ;  /* 0x0000002100217308 */ /* 0x000ee80000000800 */
[C---:B------:R-:W-:Y:S01]  /*c9e0*/  HMMA.16816.F32.BF16 R136, R12.reuse, R22, R136 ;  /* 0x000000160c88723c */ /* 0x040fe20000041888 */
[----:B------:R-:W5:Y:S07]  /*c9f0*/  LDSM.16.MT88.4 R20, [R226+0x3000] ;  /* 0x00300000e214783b */ /* 0x000f6e0000004200 */
[C---:B------:R-:W-:Y:S08]  /*ca00*/  HMMA.16816.F32.BF16 R140, R12.reuse, R24, R140 ;  /* 0x000000180c8c723c */ /* 0x040ff0000004188c */
[C---:B------:R-:W-:Y:S01]  /*ca10*/  HMMA.16816.F32.BF16 R144, R12.reuse, R26, R144 ;  /* 0x0000001a0c90723c */ /* 0x040fe20000041890 */
[----:B------:R-:W3:Y:S07]  /*ca20*/  LDSM.16.MT88.4 R24, [R225+0x3000] ;  /* 0x00300000e118783b */ /* 0x000eee0000004200 */
[C---:B------:R-:W-:Y:S08]  /*ca30*/  HMMA.16816.F32.BF16 R148, R12.reuse, R28, R148 ;  /* 0x0000001c0c94723c */ /* 0x040ff00000041894 */
[C---:B------:R-:W-:Y:S01]  /*ca40*/  HMMA.16816.F32.BF16 R152, R12.reuse, R30, R152 ;  /* 0x0000001e0c98723c */ /* 0x040fe20000041898 */
[----:B------:R-:W-:Y:S07]  /*ca50*/  LDSM.16.MT88.4 R28, [R227+0x5000] ;  /* 0x00500000e31c783b */ /* 0x000fee0000004200 */
        /* <DEDUP_REMOVED lines=15> */
[C---:B-----5:R-:W-:Y:S08]  /*cb50*/  HMMA.16816.F32.BF16 R76, R12.reuse, R20, R76 ;  /* 0x000000140c4c723c */ /* 0x060ff0000004184c */
[C---:B------:R-:W-:Y:S01]  /*cb60*/  HMMA.16816.F32.BF16 R80, R12.reuse, R22, R80 ;  /* 0x000000160c50723c */ /* 0x040fe20000041850 */
[----:B------:R-:W-:Y:S07]  /*cb70*/  LDSM.16.MT88.4 R20, [R225+0x7000] ;  /* 0x00700000e114783b */ /* 0x000fee0000004200 */
[C---:B-1----:R-:W-:Y:S08]  /*cb80*/  HMMA.16816.F32.BF16 R84, R12.reuse, R16, R84 ;  /* 0x000000100c54723c */ /* 0x042ff00000041854 */
[C---:B------:R-:W-:Y:S01]  /*cb90*/  HMMA.16816.F32.BF16 R88, R12.reuse, R18, R88 ;  /* 0x000000120c58723c */ /* 0x040fe20000041858 */
[----:B------:R-:W1:Y:S07]  /*cba0*/  LDSM.16.MT88.4 R16, [R226+0x7000] ;  /* 0x00700000e210783b */ /* 0x000e6e0000004200 */
[C---:B------:R-:W-:Y:S08]  /*cbb0*/  HMMA.16816.F32.BF16 R92, R12.reuse, R24, R92 ;  /* 0x000000180c5c723c */ /* 0x040ff0000004185c */
        /* <DEDUP_REMOVED lines=11> */
[C---:B-----5:R-:W-:Y:S04]  /*cc70*/  HMMA.16816.F32.BF16 R124, R12.reuse, R24, R124 ;  /* 0x000000180c7c723c */ /* 0x060fe8000004187c */
[----:B--2---:R-:W-:Y:S02]  /*cc80*/  FFMA.FTZ R184, R3, R162, R184 ;  /* 0x000000a203b87223 */ /* 0x004fe400000100b8 */
[----:B------:R-:W-:Y:S01]  /*cc90*/  FADD.FTZ R3, R165, R182 ;  /* 0x000000b6a5037221 */ /* 0x000fe20000010000 */
[----:B------:R-:W-:Y:S01]  /*cca0*/  MOV R165, R0 ;  /* 0x0000000000a57202 */ /* 0x000fe20000000f00 */
[----:B------:R-:W-:Y:S01]  /*ccb0*/  HMMA.16816.F32.BF16 R128, R12, R26, R128 ;  /* 0x0000001a0c80723c */ /* 0x000fe20000041880 */
[----:B------:R-:W2:Y:S03]  /*ccc0*/  LDSM.16.MT88.4 R24, [R227+0x3800] ;  /* 0x00380000e318783b */ /* 0x000ea60000004200 */
[----:B------:R-:W-:Y:S02]  /*ccd0*/  FADD.FTZ R3, R166, R3 ;  /* 0x00000003a6037221 */ /* 0x000fe40000010000 */
[----:B------:R-:W-:Y:S01]  /*cce0*/  FADD.FTZ R167, R167, R184 ;  /* 0x000000b8a7a77221 */ /* 0x000fe20000010000 */
[----:B----4-:R-:W-:Y:S02]  /*ccf0*/  F2FP.BF16.PACK_AB R12, R35, R164 ;  /* 0x000000a4230c723e */ /* 0x010fe400000010ff */
[----:B------:R-:W-:Y:S03]  /*cd00*/  F2FP.BF16.PACK_AB R13, R32, R33 ;  /* 0x00000021200d723e */ /* 0x000fe600000010ff */
[----:B------:R-:W-:Y:S01]  /*cd10*/  F2FP.BF16.PACK_AB R14, R191, R34 ;  /* 0x00000022bf0e723e */ /* 0x000fe200000010ff */
[----:B------:R-:W-:Y:S01]  /*cd20*/  FADD.FTZ R180, R180, R167 ;  /* 0x000000a7b4b47221 */ /* 0x000fe20000010000 */
[----:B------:R-:W-:Y:S03]  /*cd30*/  F2FP.BF16.PACK_AB R15, R189, R192 ;  /* 0x000000c0bd0f723e */ /* 0x000fe600000010ff */
[----:B------:R-:W-:Y:S04]  /*cd40*/  FADD.FTZ R181, R181, R180 ;  /* 0x000000b4b5b57221 */ /* 0x000fe80000010000 */
[C---:B------:R-:W-:Y:S01]  /*cd50*/  HMMA.16816.F32.BF16 R160, R12.reuse, R156, R4 ;  /* 0x0000009c0ca0723c */ /* 0x040fe20000041804 */
[----:B------:R-:W4:Y:S07]  /*cd60*/  LDSM.16.MT88.4 R4, [R226+0x3800] ;  /* 0x00380000e204783b */ /* 0x000f2e0000004200 */
[C---:B------:R-:W-:Y:S01]  /*cd70*/  HMMA.16816.F32.BF16 R156, R12.reuse, R158, R8 ;  /* 0x0000009e0c9c723c */ /* 0x040fe20000041808 */
[----:B------:R-:W5:Y:S07]  /*cd80*/  LDSM.16.MT88.4 R8, [R225+0x3800] ;  /* 0x00380000e108783b */ /* 0x000f6e0000004200 */
[C---:B-1----:R-:W-:Y:S08]  /*cd90*/  HMMA.16816.F32.BF16 R132, R12.reuse, R16, R132 ;  /* 0x000000100c84723c */ /* 0x042ff00000041884 */
[C---:B------:R-:W-:Y:S01]  /*cda0*/  HMMA.16816.F32.BF16 R136, R12.reuse, R18, R136 ;  /* 0x000000120c88723c */ /* 0x040fe20000041888 */
[----:B------:R-:W1:Y:S07]  /*cdb0*/  LDSM.16.MT88.4 R16, [R224+0x3800] ;  /* 0x00380000e010783b */ /* 0x000e6e0000004200 */
[C---:B---3--:R-:W-:Y:S08]  /*cdc0*/  HMMA.16816.F32.BF16 R140, R12.reuse, R20, R140 ;  /* 0x000000140c8c723c */ /* 0x048ff0000004188c */
[C---:B------:R-:W-:Y:S01]  /*cdd0*/  HMMA.16816.F32.BF16 R144, R12.reuse, R22, R144 ;  /* 0x000000160c90723c */ /* 0x040fe20000041890 */
[----:B------:R-:W3:Y:S07]  /*cde0*/  LDSM.16.MT88.4 R20, [R227+0x5800] ;  /* 0x00580000e314783b */ /* 0x000eee0000004200 */
[C---:B------:R-:W-:Y:S08]  /*cdf0*/  HMMA.16816.F32.BF16 R148, R12.reuse, R28, R148 ;  /* 0x0000001c0c94723c */ /* 0x040ff00000041894 */
        /* <DEDUP_REMOVED lines=8> */
[C---:B-----5:R-:W-:Y:S08]  /*ce80*/  HMMA.16816.F32.BF16 R52, R12.reuse, R8, R52 ;  /* 0x000000080c34723c */ /* 0x060ff00000041834 */
[C---:B------:R-:W-:Y:S01]  /*ce90*/  HMMA.16816.F32.BF16 R56, R12.reuse, R10, R56 ;  /* 0x0000000a0c38723c */ /* 0x040fe20000041838 */
[----:B------:R-:W4:Y:S07]  /*cea0*/  LDSM.16.MT88.4 R8, [R224+0x5800] ;  /* 0x00580000e008783b */ /* 0x000f2e0000004200 */
        /* <DEDUP_REMOVED lines=8> */
[----:B------:R-:W5:Y:S07]  /*cf30*/  LDSM.16.MT88.4 R28, [R224+0x7800] ;  /* 0x00780000e01c783b */ /* 0x000f6e0000004200 */
[C---:B--2---:R-:W-:Y:S07]  /*cf40*/  HMMA.16816.F32.BF16 R84, R12.reuse, R4, R84 ;  /* 0x000000040c54723c */ /* 0x044fee0000041854 */
[----:B------:R-:W-:Y:S01]  /*cf50*/  FADD.FTZ R4, R176, R3 ;  /* 0x00000003b0047221 */ /* 0x000fe20000010000 */
[C---:B------:R-:W-:Y:S04]  /*cf60*/  HMMA.16816.F32.BF16 R88, R12.reuse, R6, R88 ;  /* 0x000000060c58723c */ /* 0x040fe80000041858 */
[----:B------:R-:W-:Y:S03]  /*cf70*/  FADD.FTZ R4, R177, R4 ;  /* 0x00000004b1047221 */ /* 0x000fe60000010000 */
[----:B------:R-:W-:Y:S01]  /*cf80*/  FADD.FTZ R6, R178, R181 ;  /* 0x000000b5b2067221 */ /* 0x000fe20000010000 */
[C---:B----4-:R-:W-:Y:S04]  /*cf90*/  HMMA.16816.F32.BF16 R92, R12.reuse, R8, R92 ;  /* 0x000000080c5c723c */ /* 0x050fe8000004185c */
[----:B------:R-:W-:Y:S02]  /*cfa0*/  FADD.FTZ R3, R183, R4 ;  /* 0x00000004b7037221 */ /* 0x000fe40000010000 */
[----:B------:R-:W-:Y:S02]  /*cfb0*/  FADD.FTZ R6, R179, R6 ;  /* 0x00000006b3067221 */ /* 0x000fe40000010000 */
[C---:B------:R-:W-:Y:S04]  /*cfc0*/  HMMA.16816.F32.BF16 R96, R12.reuse, R10, R96 ;  /* 0x0000000a0c60723c */ /* 0x040fe80000041860 */
        /* <DEDUP_REMOVED lines=20> */
[C---:B-----5:R-:W-:Y:S04]  /*d110*/  HMMA.16816.F32.BF16 R124, R12.reuse, R28, R124 ;  /* 0x0000001c0c7c723c */ /* 0x060fe8000004187c */
[----:B------:R-:W-:Y:S02]  /*d120*/  FADD.FTZ R34, R34, R35 ;  /* 0x0000002322227221 */ /* 0x000fe40000010000 */
[----:B------:R-:W-:Y:S02]  /*d130*/  FADD.FTZ R33, R32, R33 ;  /* 0x0000002120217221 */ /* 0x000fe40000010000 */
[----:B------:R-:W-:Y:S01]  /*d140*/  FADD.FTZ R3, R191, R34 ;  /* 0x00000022bf037221 */ /* 0x000fe20000010000 */
[----:B------:R-:W-:Y:S03]  /*d150*/  HMMA.16816.F32.BF16 R128, R12, R30, R128 ;  /* 0x0000001e0c80723c */ /* 0x000fe60000041880 */
[----:B------:R-:W-:Y:S01]  /*d160*/  FADD.FTZ R192, R192, R33 ;  /* 0x00000021c0c07221 */ /* 0x000fe20000010000 */
[----:B------:R1:W-:Y:S03]  /*d170*/  STL [R1+0x70], R3 ;  /* 0x0000700301007387 */ /* 0x0003e60000100800 */
[----:B------:R-:W-:Y:S05]  /*d180*/  FADD.FTZ R4, R189, R192 ;  /* 0x000000c0bd047221 */ /* 0x000fea0000010000 */
[----:B------:R2:W-:Y:S01]  /*d190*/  STL [R1+0x58], R4 ;  /* 0x0000580401007387 */ /* 0x0005e20000100800 */
[----:B-1----:R-:W-:Y:S01]  /*d1a0*/  MOV R3, R2 ;  /* 0x0000000200037202 */ /* 0x002fe20000000f00 */
[----:B------:R-:W-:-:S05]  /*d1b0*/  @P6 BRA `(.L_x_4816) ;  /* 0xffffcc7000006947 */ /* 0x000fca000383ffff */
.L_x_4815:
[----:B--2---:R-:W-:Y:S02]  /*d1c0*/  MOV R4, 0x1f ;  /* 0x0000001f00047802 */ /* 0x004fe40000000f00 */
[----:B------:R-:W-:Y:S01]  /*d1d0*/  MOV R3, 0xffffffff ;  /* 0xffffffff00037802 */ /* 0x000fe20000000f00 */
[----:B------:R-:W-:Y:S05]  /*d1e0*/  BRA.DIV ~URZ, `(.L_x_4817) ;  /* 0x000062627f007947 */ /* 0x000fea000b800000 */
[----:B------:R-:W2:Y:S04]  /*d1f0*/  LDL R6, [R1+0x70] ;  /* 0x0000700001067983 */ /* 0x000ea80000100800 */
[----:B--2---:R1:W2:Y:S02]  /*d200*/  SHFL.BFLY PT, R5, R6, 0x2, 0x1f ;  /* 0x0c401f0006057f89 */ /* 0x0042a400000e0000 */
.L_x_4890:
        /* <DEDUP_REMOVED lines=9> */
.L_x_4891:
[----:B--2---:R-:W-:Y:S01]  /*d2a0*/  FADD.FTZ R5, R5, R8 ;  /* 0x0000000805057221 */ /* 0x004fe20000010000 */
[----:B------:R-:W-:Y:S02]  /*d2b0*/  FSETP.NE.FTZ.AND P1, PT, R7, RZ, PT ;  /* 0x000000ff0700720b */ /* 0x000fe40003f35000 */
[----:B------:R-:W-:Y:S02]  /*d2c0*/  MOV R6, RZ ;  /* 0x000000ff00067202 */ /* 0x000fe40000000f00 */
[----:B------:R-:W-:Y:S02]  /*d2d0*/  FSETP.NE.FTZ.AND P0, PT, R5, RZ, PT ;  /* 0x000000ff0500720b */ /* 0x000fe40003f15000 */
[----:B------:R-:W-:Y:S02]  /*d2e0*/  MOV R3, RZ ;  /* 0x000000ff00037202 */ /* 0x000fe40000000f00 */
[----:B------:R-:W-:-:S05]  /*d2f0*/  MOV R4, 0xff800000 ;  /* 0xff80000000047802 */ /* 0x000fca0000000f00 */
[----:B------:R-:W2:Y:S01]  /*d300*/  @P1 MUFU.LG2 R9, R7 ;  /* 0x0000000700091308 */ /* 0x000ea20000000c00 */
[----:B-1----:R-:W-:-:S05]  /*d310*/  @P1 MOV R8, 0x3f317218 ;  /* 0x3f31721800081802 */ /* 0x002fca0000000f00 */
[----:B------:R-:W-:Y:S02]  /*d320*/  @P1 FMUL.FTZ R8, R8, c[0x0][0x2d0] ;  /* 0x0000b40008081a20 */ /* 0x000fe40000410000 */
[----:B------:R1:W3:Y:S08]  /*d330*/  @P1 MUFU.RCP R6, R7 ;  /* 0x0000000700061308 */ /* 0x0002f00000001000 */
[----:B------:R-:W-:Y:S01]  /*d340*/  @P0 MUFU.RCP R3, R5 ;  /* 0x0000000500030308 */ /* 0x000fe20000001000 */
[----:B--2---:R-:W-:-:S04]  /*d350*/  @P1 FMUL.FTZ R9, R9, 0.69314718246459960938 ;  /* 0x3f31721809091820 */ /* 0x004fc80000410000 */
[----:B------:R-:W-:Y:S01]  /*d360*/  @P1 FFMA.FTZ R4, R8, R0, R9 ;  /* 0x0000000008041223 */ /* 0x000fe20000010009 */
[----:B------:R-:W-:Y:S02]  /*d370*/  MOV R0, 0xff800000 ;  /* 0xff80000000007802 */ /* 0x000fe40000000f00 */
[----:B------:R-:W2:Y:S01]  /*d380*/  @P0 MUFU.LG2 R5, R5 ;  /* 0x0000000500050308 */ /* 0x000ea20000000c00 */
[----:B-1----:R-:W-:Y:S01]  /*d390*/  @P0 MOV R7, 0x3f317218 ;  /* 0x3f31721800070802 */ /* 0x002fe20000000f00 */
[C---:B---3--:R-:W-:Y:S02]  /*d3a0*/  FMUL.FTZ R160, R6.reuse, R160 ;  /* 0x000000a006a07220 */ /* 0x048fe40000410000 */
        /* <DEDUP_REMOVED lines=63> */
[----:B--2---:R-:W-:Y:S02]  /*d7a0*/  @P0 FMUL.FTZ R6, R5, 0.69314718246459960938 ;  /* 0x3f31721805060820 */ /* 0x004fe40000410000 */
[----:B------:R-:W-:Y:S01]  /*d7b0*/  @P0 FMUL.FTZ R5, R7, c[0x0][0x2d0] ;  /* 0x0000b40007050a20 */ /* 0x000fe20000410000 */
        /* <DEDUP_REMOVED lines=65> */
[----:B------:R-:W-:Y:S02]  /*dbd0*/  @P0 FFMA.FTZ R0, R5, R2, R6 ;  /* 0x0000000205000223 */ /* 0x000fe40000010006 */
.L_x_4798:
[----:B-1----:R-:W-:Y:S01]  /*dbe0*/  LOP3.LUT P0, RZ, R246, 0xff, RZ, 0xc0, !PT ;  /* 0x000000fff6ff7812 */ /* 0x002fe2000780c0ff */
[----:B------:R-:W-:-:S12]  /*dbf0*/  BSSY B0, `(.L_x_4819) ;  /* 0x000000f000007945 */ /* 0x000fd80003800000 */
[----:B------:R-:W-:Y:S05]  /*dc00*/  @P0 BRA `(.L_x_4820) ;  /* 0x000000d000000947 */ /* 0x000fea0003800000 */
[----:B------:R-:W1:Y:S01]  /*dc10*/  S2R R3, SR_LANEID ;  /* 0x0000000000037919 */ /* 0x000e620000000000 */
[----:B------:R-:W-:Y:S01]  /*dc20*/  VOTEU.ANY UR4, UPT, PT ;  /* 0x0000000000047886 */ /* 0x000fe200038e0100 */
[----:B------:R-:W-:Y:S01]  /*dc30*/  IMAD.MOV.U32 R8, RZ, RZ, c[0x0][0x560] ;  /* 0x00015800ff087624 */ /* 0x000fe200078e00ff */
[----:B------:R-:W1:Y:S01]  /*dc40*/  FLO.U32 R6, UR4 ;  /* 0x0000000400067d00 */ /* 0x000e6200080e0000 */
[----:B------:R-:W-:-:S07]  /*dc50*/  IMAD.MOV.U32 R9, RZ, RZ, c[0x0][0x564] ;  /* 0x00015900ff097624 */ /* 0x000fce00078e00ff */
[----:B------:R-:W2:Y:S01]  /*dc60*/  POPC R5, UR4 ;  /* 0x0000000400057d09 */ /* 0x000ea20008000000 */
[----:B-1----:R-:W-:-:S13]  /*dc70*/  ISETP.EQ.U32.AND P0, PT, R6, R3, PT ;  /* 0x000000030600720c */ /* 0x002fda0003f02070 */
[----:B--2---:R-:W2:Y:S04]  /*dc80*/  @P0 ATOMG.E.ADD.STRONG.GPU PT, R3, [R8.64], R5 ;  /* 0x00000005080309a8 */ /* 0x004ea800081ee1c6 */
[----:B------:R-:W1:Y:S02]  /*dc90*/  S2R R2, SR_LTMASK ;  /* 0x0000000000027919 */ /* 0x000e640000003900 */
[----:B-1----:R-:W-:-:S04]  /*dca0*/  LOP3.LUT R2, R2, UR4, RZ, 0xc0, !PT ;  /* 0x0000000402027c12 */ /* 0x002fc8000f8ec0ff */
[----:B------:R-:W1:Y:S01]  /*dcb0*/  POPC R236, R2 ;  /* 0x0000000200ec7309 */ /* 0x000e620000000000 */
[----:B--2---:R-:W1:Y:S02]  /*dcc0*/  SHFL.IDX PT, R3, R3, R6, 0x1f ;  /* 0x00001f0603037589 */ /* 0x004e6400000e0000 */
[----:B-1----:R-:W-:-:S05]  /*dcd0*/  IADD3 R236, R3, c[0x0][0xc], R236 ;  /* 0x0000030003ec7a10 */ /* 0x002fca0007ffe0ec */
.L_x_4820:
[----:B------:R-:W-:Y:S05]  /*dce0*/  BSYNC B0 ;  /* 0x0000000000007941 */ /* 0x000fea0003800000 */
.L_x_4819:
        /* <DEDUP_REMOVED lines=19> */
[----:B------:R-:W4:Y:S01]  /*de20*/  LDL R20, [R1+0x3c] ;  /* 0x00003c0001147983 */ /* 0x000f220000100800 */
[----:B------:R-:W-:Y:S02]  /*de30*/  F2FP.BF16.PACK_AB R3, R133, R132 ;  /* 0x000000848503723e */ /* 0x000fe400000010ff */
[----:B------:R-:W-:Y:S02]  /*de40*/  F2FP.BF16.PACK_AB R10, R135, R134 ;  /* 0x00000086870a723e */ /* 0x000fe400000010ff */
[----:B------:R-:W-:-:S02]  /*de50*/  F2FP.BF16.PACK_AB R9, R137, R136 ;  /* 0x000000888909723e */ /* 0x000fc400000010ff */
[----:B------:R-:W-:Y:S01]  /*de60*/  F2FP.BF16.PACK_AB R8, R139, R138 ;  /* 0x0000008a8b08723e */ /* 0x000fe200000010ff */
[----:B--2---:R1:W-:Y:S04]  /*de70*/  STS [R16], R7 ;  /* 0x0000000710007388 */ /* 0x0043e80000000800 */
[----:B------:R2:W-:Y:S04]  /*de80*/  STS [R16+0x400], R6 ;  /* 0x0004000610007388 */ /* 0x0005e80000000800 */
[----:B---3--:R3:W-:Y:S04]  /*de90*/  STS [R19], R5 ;  /* 0x0000000513007388 */ /* 0x0087e80000000800 */
[----:B------:R4:W-:Y:S04]  /*dea0*/  STS [R19+0x400], R11 ;  /* 0x0004000b13007388 */ /* 0x0009e80000000800 */
[----:B----4-:R4:W-:Y:S04]  /*deb0*/  STS [R15], R3 ;  /* 0x000000030f007388 */ /* 0x0109e80000000800 */
[----:B------:R4:W-:Y:S04]  /*dec0*/  STS [R15+0x400], R10 ;  /* 0x0004000a0f007388 */ /* 0x0009e80000000800 */
[----:B------:R4:W-:Y:S01]  /*ded0*/  STS [R14], R9 ;  /* 0x000000090e007388 */ /* 0x0009e20000000800 */
[----:B-1----:R-:W-:-:S03]  /*dee0*/  F2FP.BF16.PACK_AB R7, R141, R140 ;  /* 0x0000008c8d07723e */ /* 0x002fc600000010ff */
[----:B------:R1:W-:Y:S01]  /*def0*/  STS [R14+0x400], R8 ;  /* 0x000400080e007388 */ /* 0x0003e20000000800 */
[----:B--2---:R-:W-:-:S03]  /*df00*/  F2FP.BF16.PACK_AB R6, R143, R142 ;  /* 0x0000008e8f06723e */ /* 0x004fc600000010ff */
[----:B------:R2:W-:Y:S01]  /*df10*/  STS [R13], R7 ;  /* 0x000000070d007388 */ /* 0x0005e20000000800 */
[----:B---3--:R-:W-:-:S03]  /*df20*/  F2FP.BF16.PACK_AB R5, R145, R144 ;  /* 0x000000909105723e */ /* 0x008fc600000010ff */
[----:B------:R3:W-:Y:S01]  /*df30*/  STS [R13+0x400], R6 ;  /* 0x000400060d007388 */ /* 0x0007e20000000800 */
[----:B------:R-:W-:-:S03]  /*df40*/  F2FP.BF16.PACK_AB R11, R147, R146 ;  /* 0x00000092930b723e */ /* 0x000fc600000010ff */
[----:B------:R3:W-:Y:S01]  /*df50*/  STS [R12], R5 ;  /* 0x000000050c007388 */ /* 0x0007e20000000800 */
[----:B----4-:R-:W-:-:S03]  /*df60*/  F2FP.BF16.PACK_AB R3, R149, R148 ;  /* 0x000000949503723e */ /* 0x010fc600000010ff */
[----:B------:R4:W-:Y:S01]  /*df70*/  STS [R12+0x400], R11 ;  /* 0x0004000b0c007388 */ /* 0x0009e20000000800 */
[----:B------:R-:W-:-:S03]  /*df80*/  F2FP.BF16.PACK_AB R10, R151, R150 ;  /* 0x00000096970a723e */ /* 0x000fc600000010ff */
[----:B------:R4:W-:Y:S01]  /*df90*/  STS [R18], R3 ;  /* 0x0000000312007388 */ /* 0x0009e20000000800 */
[----:B------:R-:W-:-:S03]  /*dfa0*/  F2FP.BF16.PACK_AB R9, R153, R152 ;  /* 0x000000989909723e */ /* 0x000fc600000010ff */
[----:B------:R4:W-:Y:S01]  /*dfb0*/  STS [R18+0x400], R10 ;  /* 0x0004000a12007388 */ /* 0x0009e20000000800 */
[----:B-1----:R-:W-:-:S03]  /*dfc0*/  F2FP.BF16.PACK_AB R8, R155, R154 ;  /* 0x0000009a9b08723e */ /* 0x002fc600000010ff */
[----:B------:R1:W-:Y:S01]  /*dfd0*/  STS [R17], R9 ;  /* 0x0000000911007388 */ /* 0x0003e20000000800 */
[----:B--2---:R-:W-:-:S03]  /*dfe0*/  F2FP.BF16.PACK_AB R7, R37, R36 ;  /* 0x000000242507723e */ /* 0x004fc600000010ff */
[----:B------:R2:W-:Y:S01]  /*dff0*/  STS [R17+0x400], R8 ;  /* 0x0004000811007388 */ /* 0x0005e20000000800 */
[----:B---3--:R-:W-:-:S03]  /*e000*/  F2FP.BF16.PACK_AB R6, R39, R38 ;  /* 0x000000262706723e */ /* 0x008fc600000010ff */
[----:B------:R3:W-:Y:S01]  /*e010*/  STS [R16+0x4000], R7 ;  /* 0x0040000710007388 */ /* 0x0007e20000000800 */
[----:B------:R-:W-:-:S03]  /*e020*/  F2FP.BF16.PACK_AB R5, R41, R40 ;  /* 0x000000282905723e */ /* 0x000fc600000010ff */
[----:B------:R3:W-:Y:S01]  /*e030*/  STS [R16+0x4400], R6 ;  /* 0x0044000610007388 */ /* 0x0007e20000000800 */
[----:B----4-:R-:W-:-:S03]  /*e040*/  F2FP.BF16.PACK_AB R11, R43, R42 ;  /* 0x0000002a2b0b723e */ /* 0x010fc600000010ff */
[----:B------:R4:W-:Y:S01]  /*e050*/  STS [R19+0x4000], R5 ;  /* 0x0040000513007388 */ /* 0x0009e20000000800 */
[----:B------:R-:W-:-:S03]  /*e060*/  F2FP.BF16.PACK_AB R3, R45, R44 ;  /* 0x0000002c2d03723e */ /* 0x000fc600000010ff */
[----:B------:R4:W-:Y:S01]  /*e070*/  STS [R19+0x4400], R11 ;  /* 0x0044000b13007388 */ /* 0x0009e20000000800 */
[----:B------:R-:W-:-:S03]  /*e080*/  F2FP.BF16.PACK_AB R10, R47, R46 ;  /* 0x0000002e2f0a723e */ /* 0x000fc600000010ff */
[----:B------:R4:W-:Y:S01]  /*e090*/  STS [R15+0x4000], R3 ;  /* 0x004000030f007388 */ /* 0x0009e20000000800 */
[----:B-1----:R-:W-:-:S03]  /*e0a0*/  F2FP.BF16.PACK_AB R9, R49, R48 ;  /* 0x000000303109723e */ /* 0x002fc600000010ff */
[----:B------:R1:W-:Y:S01]  /*e0b0*/  STS [R15+0x4400], R10 ;  /* 0x0044000a0f007388 */ /* 0x0003e20000000800 */
        /* <DEDUP_REMOVED lines=45> */
[----:B------:R-:W-:Y:S01]  /*e390*/  STS [R18+0x8000], R3 ;  /* 0x0080000312007388 */ /* 0x000fe20000000800 */
[----:B------:R-:W-:-:S03]  /*e3a0*/  F2FP.BF16.PACK_AB R9, R97, R96 ;  /* 0x000000606109723e */ /* 0x000fc600000010ff */
[----:B------:R-:W-:Y:S01]  /*e3b0*/  STS [R18+0x8400], R10 ;  /* 0x0084000a12007388 */ /* 0x000fe20000000800 */
[----:B----4-:R-:W-:-:S03]  /*e3c0*/  F2FP.BF16.PACK_AB R8, R99, R98 ;  /* 0x000000626308723e */ /* 0x010fc600000010ff */
[----:B------:R-:W-:Y:S01]  /*e3d0*/  STS [R17+0x8000], R9 ;  /* 0x0080000911007388 */ /* 0x000fe20000000800 */
[----:B------:R-:W-:-:S03]  /*e3e0*/  F2FP.BF16.PACK_AB R7, R101, R100 ;  /* 0x000000646507723e */ /* 0x000fc600000010ff */
[----:B------:R-:W-:Y:S01]  /*e3f0*/  STS [R17+0x8400], R8 ;  /* 0x0084000811007388 */ /* 0x000fe20000000800 */
[----:B------:R-:W-:-:S03]  /*e400*/  F2FP.BF16.PACK_AB R6, R103, R102 ;  /* 0x000000666706723e */ /* 0x000fc600000010ff */
[----:B------:R-:W-:Y:S01]  /*e410*/  STS [R16+0xc000], R7 ;  /* 0x00c0000710007388 */ /* 0x000fe20000000800 */
[----:B-1----:R-:W-:-:S03]  /*e420*/  F2FP.BF16.PACK_AB R5, R105, R104 ;  /* 0x000000686905723e */ /* 0x002fc600000010ff */
[----:B------:R1:W-:Y:S01]  /*e430*/  STS [R16+0xc400], R6 ;  /* 0x00c4000610007388 */ /* 0x0003e20000000800 */
[----:B--2---:R-:W-:-:S03]  /*e440*/  F2FP.BF16.PACK_AB R11, R107, R106 ;  /* 0x0000006a6b0b723e */ /* 0x004fc600000010ff */
[----:B-1----:R-:W2:Y:S01]  /*e450*/  LDL R16, [R1+0x38] ;  /* 0x0000380001107983 */ /* 0x002ea20000100800 */
[----:B------:R-:W-:Y:S02]  /*e460*/  F2FP.BF16.PACK_AB R3, R109, R108 ;  /* 0x0000006c6d03723e */ /* 0x000fe400000010ff */
[----:B------:R-:W-:Y:S01]  /*e470*/  F2FP.BF16.PACK_AB R10, R111, R110 ;  /* 0x0000006e6f0a723e */ /* 0x000fe200000010ff */
[----:B------:R1:W-:Y:S01]  /*e480*/  STS [R19+0xc000], R5 ;  /* 0x00c0000513007388 */ /* 0x0003e20000000800 */
[----:B------:R-:W-:Y:S02]  /*e490*/  F2FP.BF16.PACK_AB R9, R113, R112 ;  /* 0x000000707109723e */ /* 0x000fe400000010ff */
[----:B------:R-:W-:Y:S01]  /*e4a0*/  F2FP.BF16.PACK_AB R8, R115, R114 ;  /* 0x000000727308723e */ /* 0x000fe200000010ff */
[----:B------:R-:W-:Y:S01]  /*e4b0*/  STS [R19+0xc400], R11 ;  /* 0x00c4000b13007388 */ /* 0x000fe20000000800 */
[----:B------:R-:W-:Y:S02]  /*e4c0*/  F2FP.BF16.PACK_AB R7, R117, R116 ;  /* 0x000000747507723e */ /* 0x000fe400000010ff */
[----:B------:R-:W-:Y:S01]  /*e4d0*/  F2FP.BF16.PACK_AB R6, R119, R118 ;  /* 0x000000767706723e */ /* 0x000fe200000010ff */
[----:B------:R3:W-:Y:S04]  /*e4e0*/  STS [R15+0xc000], R3 ;  /* 0x00c000030f007388 */ /* 0x0007e80000000800 */
[----:B------:R4:W-:Y:S04]  /*e4f0*/  STS [R15+0xc400], R10 ;  /* 0x00c4000a0f007388 */ /* 0x0009e80000000800 */
[----:B------:R-:W-:Y:S04]  /*e500*/  STS [R14+0xc000], R9 ;  /* 0x00c000090e007388 */ /* 0x000fe80000000800 */
[----:B------:R4:W-:Y:S01]  /*e510*/  STS [R14+0xc400], R8 ;  /* 0x00c400080e007388 */ /* 0x0009e20000000800 */
[----:B-1----:R-:W-:-:S03]  /*e520*/  F2FP.BF16.PACK_AB R5, R121, R120 ;  /* 0x000000787905723e */ /* 0x002fc600000010ff */
[----:B------:R1:W-:Y:S04]  /*e530*/  STS [R13+0xc000], R7 ;  /* 0x00c000070d007388 */ /* 0x0003e80000000800 */
[----:B------:R1:W-:Y:S01]  /*e540*/  STS [R13+0xc400], R6 ;  /* 0x00c400060d007388 */ /* 0x0003e20000000800 */
[----:B---3--:R-:W-:-:S03]  /*e550*/  F2FP.BF16.PACK_AB R3, R123, R122 ;  /* 0x0000007a7b03723e */ /* 0x008fc600000010ff */
[----:B------:R3:W-:Y:S04]  /*e560*/  STS [R12+0xc000], R5 ;  /* 0x00c000050c007388 */ /* 0x0007e80000000800 */
[----:B------:R3:W-:Y:S01]  /*e570*/  STS [R12+0xc400], R3 ;  /* 0x00c400030c007388 */ /* 0x0007e20000000800 */
[----:B------:R-:W-:Y:S02]  /*e580*/  ISETP.NE.U32.AND P2, PT, RZ, c[0x0][0x508], PT ;  /* 0x00014200ff007a0c */ /* 0x000fe40003f45070 */
[----:B------:R-:W-:Y:S01]  /*e590*/  ISETP.NE.U32.AND P1, PT, RZ, c[0x0][0x500], PT ;  /* 0x00014000ff007a0c */ /* 0x000fe20003f25070 */
[----:B----4-:R-:W4:Y:S01]  /*e5a0*/  LDL.LU R15, [R1+0x50] ;  /* 0x00005000010f7983 */ /* 0x010f220000300800 */
[----:B------:R-:W-:Y:S02]  /*e5b0*/  ISETP.NE.AND.EX P2, PT, RZ, c[0x0][0x50c], PT, P2 ;  /* 0x00014300ff007a0c */ /* 0x000fe40003f45320 */
[----:B------:R-:W-:-:S02]  /*e5c0*/  F2FP.BF16.PACK_AB R14, R125, R124 ;  /* 0x0000007c7d0e723e */ /* 0x000fc400000010ff */
[----:B------:R-:W-:-:S03]  /*e5d0*/  ISETP.NE.AND.EX P1, PT, RZ, c[0x0][0x504], PT, P1 ;  /* 0x00014100ff007a0c */ /* 0x000fc60003f25310 */
[----:B------:R2:W-:Y:S01]  /*e5e0*/  STS [R18+0xc000], R14 ;  /* 0x00c0000e12007388 */ /* 0x0005e20000000800 */
[----:B-1----:R-:W-:Y:S02]  /*e5f0*/  F2FP.BF16.PACK_AB R7, R131, R130 ;  /* 0x000000828307723e */ /* 0x002fe400000010ff */
[----:B------:R-:W-:Y:S01]  /*e600*/  F2FP.BF16.PACK_AB R13, R127, R126 ;  /* 0x0000007e7f0d723e */ /* 0x000fe200000010ff */
[----:B------:R-:W-:Y:S02]  /*e610*/  IMAD.MOV.U32 R6, RZ, RZ, 0x4 ;  /* 0x00000004ff067424 */ /* 0x000fe400078e00ff */
[C---:B------:R-:W-:Y:S01]  /*e620*/  @P2 LEA R8, P0, R20.reuse, c[0x0][0x508], 0x2 ;  /* 0x0001420014082a11 */ /* 0x040fe200078010ff */
[----:B---3--:R-:W-:Y:S01]  /*e630*/  IMAD.MOV.U32 R5, RZ, RZ, RZ ;  /* 0x000000ffff057224 */ /* 0x008fe200078e00ff */
[----:B------:R1:W-:Y:S01]  /*e640*/  STS [R18+0xc400], R13 ;  /* 0x00c4000d12007388 */ /* 0x0003e20000000800 */
[----:B------:R-:W-:Y:S01]  /*e650*/  IMAD.WIDE R10, R20, R6, c[0x0][0x500] ;  /* 0x00014000140a7625 */ /* 0x000fe200078e0206 */
[----:B------:R-:W-:-:S03]  /*e660*/  F2FP.BF16.PACK_AB R12, R129, R128 ;  /* 0x00000080810c723e */ /* 0x000fc600000010ff */
[----:B------:R-:W-:Y:S02]  /*e670*/  IMAD.MOV.U32 R3, RZ, RZ, c[0x0][0x388] ;  /* 0x0000e200ff037624 */ /* 0x000fe400078e00ff */
[----:B------:R1:W-:Y:S04]  /*e680*/  STS [R17+0xc000], R12 ;  /* 0x00c0000c11007388 */ /* 0x0003e80000000800 */
[----:B------:R1:W-:Y:S04]  /*e690*/  STS [R17+0xc400], R7 ;  /* 0x00c4000711007388 */ /* 0x0003e80000000800 */
[----:B------:R-:W-:Y:S06]  /*e6a0*/  BAR.SYNC.DEFER_BLOCKING 0x1, 0x100 ;  /* 0x0044000000007b1d */ /* 0x000fec0000010000 */
[----:B------:R1:W5:Y:S01]  /*e6b0*/  @P1 LDG.E R5, [R10.64] ;  /* 0x000000060a051981 */ /* 0x000362000c1e1900 */
[----:B--2---:R-:W-:-:S05]  /*e6c0*/  @P2 LEA.HI.X R9, R20, c[0x0][0x50c], R16, 0x2, P0 ;  /* 0x0001430014092a11 */ /* 0x004fca00000f1410 */
[----:B------:R1:W5:Y:S01]  /*e6d0*/  @P2 LDG.E R3, [R8.64] ;  /* 0x0000000608032981 */ /* 0x000362000c1e1900 */
[----:B----4-:R-:W-:-:S04]  /*e6e0*/  ISETP.NE.AND P0, PT, R15, RZ, PT ;  /* 0x000000ff0f00720c */ /* 0x010fc80003f05270 */
[----:B------:R-:W-:Y:S01]  /*e6f0*/  SEL R6, R15, c[0x0][0x3d4], P0 ;  /* 0x0000f5000f067a07 */ /* 0x000fe20000000000 */
[----:B------:R-:W-:Y:S05]  /*e700*/  @P2 BRA `(.L_x_4823) ;  /* 0x0000004000002947 */ /* 0x000fea0003800000 */
[----:B-1----:R-:W-:Y:S05]  /*e710*/  @!P1 BRA `(.L_x_4823) ;  /* 0x0000003000009947 */ /* 0x002fea0003800000 */
[----:B-----5:R-:W2:Y:S04]  /*e720*/  LDG.E R3, [R10.64] ;  /* 0x000000060a037981 */ /* 0x020ea8000c1e1900 */
[----:B------:R-:W2:Y:S02]  /*e730*/  LDG.E R8, [R10.64+0x4] ;  /* 0x000004060a087981 */ /* 0x000ea4000c1e1900 */
[----:B--2---:R-:W-:Y:S02]  /*e740*/  IADD3 R3, -R3, R8, RZ ;  /* 0x0000000803037210 */ /* 0x004fe40007ffe1ff */
.L_x_4823:
[----:B-1----:R-:W2:Y:S04]  /*e750*/  LDL R23, [R1+0x40] ;  /* 0x0000400001177983 */ /* 0x002ea80000100800 */
[----:B------:R-:W3:Y:S04]  /*e760*/  LDL R17, [R1+0x54] ;  /* 0x0000540001117983 */ /* 0x000ee80000100800 */
[----:B------:R-:W4:Y:S01]  /*e770*/  LDL R24, [R1] ;  /* 0x0000000001187983 */ /* 0x000f220000100800 */
[----:B------:R-:W-:Y:S01]  /*e780*/  IMAD.MOV.U32 R22, RZ, RZ, 0x368 ;  /* 0x00000368ff167424 */ /* 0x000fe200078e00ff */
[----:B------:R-:W-:-:S04]  /*e790*/  ISETP.GT.AND P3, PT, R6, 0x1, PT ;  /* 0x000000010600780c */ /* 0x000fc80003f64270 */
[----:B------:R-:W-:-:S04]  /*e7a0*/  SEL R22, R22, 0x328, P3 ;  /* 0x0000032816167807 */ /* 0x000fc80001800000 */
[----:B------:R-:W1:Y:S08]  /*e7b0*/  LDC.64 R14, c[0x0][R22+0x170] ;  /* 0x00005c00160e7b82 */ /* 0x000e700000000a00 */
[----:B------:R1:W2:Y:S08]  /*e7c0*/  LDC.64 R10, c[0x0][R22+0x168] ;  /* 0x00005a00160a7b82 */ /* 0x0002b00000000a00 */
        /* <DEDUP_REMOVED lines=8> */
[----:B------:R-:W-:Y:S02]  /*e850*/  IMAD.IADD R6, R252, 0x1, R237 ;  /* 0x00000001fc067824 */ /* 0x000fe400078e02ed */
[----:B-1----:R-:W-:-:S04]  /*e860*/  IMAD R9, R15, R7, RZ ;  /* 0x000000070f097224 */ /* 0x002fc800078e02ff */
[----:B------:R-:W-:Y:S02]  /*e870*/  IMAD R9, R14, R8, R9 ;  /* 0x000000080e097224 */ /* 0x000fe400078e0209 */
[----:B------:R-:W-:-:S04]  /*e880*/  @P2 IMAD.HI.U32 R8, R6, c[0x0][0x4ec], RZ ;  /* 0x00013b0006082a27 */ /* 0x000fc800078e00ff */
[----:B------:R-:W-:-:S04]  /*e890*/  IMAD.WIDE.U32 R14, R14, R7, RZ ;  /* 0x000000070e0e7225 */ /* 0x000fc800078e00ff */
[----:B------:R-:W-:Y:S01]  /*e8a0*/  IMAD.MOV.U32 R16, RZ, RZ, R6 ;  /* 0x000000ffff107224 */ /* 0x000fe200078e0006 */
[----:B------:R-:W-:Y:S01]  /*e8b0*/  @P2 SHF.R.U32.HI R16, RZ, c[0x0][0x4f0], R8 ;  /* 0x00013c00ff102a19 */ /* 0x000fe20000011608 */
[----:B------:R-:W-:Y:S01]  /*e8c0*/  IMAD.IADD R9, R15, 0x1, R9 ;  /* 0x000000010f097824 */ /* 0x000fe200078e0209 */
[----:B-----5:R-:W-:Y:S02]  /*e8d0*/  SHF.R.S32.HI R8, RZ, 0x1f, R5 ;  /* 0x0000001fff087819 */ /* 0x020fe40000011405 */
[----:B------:R-:W-:-:S04]  /*e8e0*/  SHF.R.S32.HI R22, RZ, 0x1f, R246 ;  /* 0x0000001fff167819 */ /* 0x000fc800000114f6 */
[----:B------:R-:W-:-:S04]  /*e8f0*/  LEA.HI R22, R22, R246, RZ, 0x5 ;  /* 0x000000f616167211 */ /* 0x000fc800078f28ff */
[----:B------:R-:W-:Y:S01]  /*e900*/  LOP3.LUT R22, R22, 0xffffffe0, RZ, 0xc0, !PT ;  /* 0xffffffe016167812 */ /* 0x000fe200078ec0ff */
[----:B------:R-:W-:-:S04]  /*e910*/  IMAD R3, R3, c[0x0][0x4e8], RZ ;  /* 0x00013a0003037a24 */ /* 0x000fc800078e02ff */
[----:B------:R-:W-:Y:S02]  /*e920*/  IMAD.IADD R22, R246, 0x1, -R22 ;  /* 0x00000001f6167824 */ /* 0x000fe400078e0a16 */
[----:B--2---:R-:W-:Y:S01]  /*e930*/  IMAD.WIDE.U32 R20, R10, R23, RZ ;  /* 0x000000170a147225 */ /* 0x004fe200078e00ff */
[----:B---3--:R-:W-:-:S03]  /*e940*/  SEL R17, R17, RZ, P3 ;  /* 0x000000ff11117207 */ /* 0x008fc60001800000 */
[----:B------:R-:W-:Y:S01]  /*e950*/  IMAD R10, R11, R23, RZ ;  /* 0x000000170b0a7224 */ /* 0x000fe200078e02ff */
[----:B------:R-:W-:Y:S01]  /*e960*/  IADD3 R15, P1, P0, R14, R20, R5 ;  /* 0x000000140e0f7210 */ /* 0x000fe2000783e005 */
[----:B------:R-:W-:Y:S02]  /*e970*/  IMAD.MOV R11, RZ, RZ, -R16 ;  /* 0x000000ffff0b7224 */ /* 0x000fe400078e0a10 */
[----:B------:R-:W-:Y:S02]  /*e980*/  IMAD.IADD R10, R21, 0x1, R10 ;  /* 0x00000001150a7824 */ /* 0x000fe400078e020a */
[-C--:B------:R-:W-:Y:S02]  /*e990*/  IMAD R14, R19, R17.reuse, RZ ;  /* 0x00000011130e7224 */ /* 0x080fe400078e02ff */
[----:B------:R-:W-:Y:S01]  /*e9a0*/  IMAD.WIDE.U32 R18, R18, R17, RZ ;  /* 0x0000001112127225 */ /* 0x000fe200078e00ff */
[----:B------:R-:W-:Y:S02]  /*e9b0*/  IADD3.X R9, R9, R10, R8, P1, P0 ;  /* 0x0000000a09097210 */ /* 0x000fe40000fe0408 */
[----:B------:R-:W-:Y:S01]  /*e9c0*/  SHF.R.S32.HI R10, RZ, 0x1f, R16 ;  /* 0x0000001fff0a7819 */ /* 0x000fe20000011410 */
[----:B------:R-:W-:Y:S01]  /*e9d0*/  IMAD R11, R11, c[0x0][0x4e8], R6 ;  /* 0x00013a000b0b7a24 */ /* 0x000fe200078e0206 */
[----:B------:R-:W-:Y:S01]  /*e9e0*/  IADD3 R18, P1, P0, R16, R15, R18 ;  /* 0x0000000f10127210 */ /* 0x000fe2000783e012 */
[----:B------:R-:W-:-:S02]  /*e9f0*/  IMAD.IADD R14, R19, 0x1, R14 ;  /* 0x00000001130e7824 */ /* 0x000fc400078e020e */
[----:B------:R-:W-:Y:S01]  /*ea00*/  IMAD R13, R13, R11, RZ ;  /* 0x0000000b0d0d7224 */ /* 0x000fe200078e02ff */
[----:B------:R-:W-:Y:S02]  /*ea10*/  SHF.R.S32.HI R15, RZ, 0x1f, R11 ;  /* 0x0000001fff0f7819 */ /* 0x000fe4000001140b */
[----:B------:R-:W-:Y:S01]  /*ea20*/  IADD3.X R19, R10, R9, R14, P1, P0 ;  /* 0x000000090a137210 */ /* 0x000fe20000fe040e */
[----:B------:R-:W-:Y:S02]  /*ea30*/  IMAD.MOV.U32 R9, RZ, RZ, c[0x0][0x4a8] ;  /* 0x00012a00ff097624 */ /* 0x000fe400078e00ff */
[C---:B------:R-:W-:Y:S02]  /*ea40*/  IMAD R13, R12.reuse, R15, R13 ;  /* 0x0000000f0c0d7224 */ /* 0x040fe400078e020d */
[----:B------:R-:W-:Y:S01]  /*ea50*/  IMAD.WIDE.U32 R18, R12, R11, R18 ;  /* 0x0000000b0c127225 */ /* 0x000fe200078e0012 */
[----:B------:R-:W-:-:S03]  /*ea60*/  SEL R9, R9, c[0x0][0x450], P3 ;  /* 0x0001140009097a07 */ /* 0x000fc60001800000 */
[----:B------:R-:W-:Y:S01]  /*ea70*/  IMAD.MOV.U32 R10, RZ, RZ, c[0x0][0x4ac] ;  /* 0x00012b00ff0a7624 */ /* 0x000fe200078e00ff */
[----:B------:R-:W-:Y:S01]  /*ea80*/  LEA R9, P0, R18, R9, 0x2 ;  /* 0x0000000912097211 */ /* 0x000fe200078010ff */
[----:B------:R-:W-:-:S03]  /*ea90*/  IMAD.IADD R13, R19, 0x1, R13 ;  /* 0x00000001130d7824 */ /* 0x000fc600078e020d */
[----:B------:R-:W-:-:S04]  /*eaa0*/  SEL R10, R10, c[0x0][0x454], P3 ;  /* 0x000115000a0a7a07 */ /* 0x000fc80001800000 */
[----:B------:R-:W-:Y:S01]  /*eab0*/  LEA.HI.X R18, R18, R10, R13, 0x2, P0 ;  /* 0x0000000a12127211 */ /* 0x000fe200000f140d */
[----:B------:R-:W-:Y:S01]  /*eac0*/  SHFL.IDX PT, R12, R9, RZ, 0x1c1f ;  /* 0x001c1fff090c7589 */ /* 0x000fe200000e0000 */
[----:B----4-:R-:W-:-:S03]  /*ead0*/  IMAD.IADD R10, R24, 0x1, R237 ;  /* 0x00000001180a7824 */ /* 0x010fc600078e02ed */
[----:B------:R-:W1:Y:S04]  /*eae0*/  SHFL.IDX PT, R13, R18, RZ, 0x1c1f ;  /* 0x001c1fff120d7589 */ /* 0x000e6800000e0000 */
[----:B------:R-:W-:Y:S04]  /*eaf0*/  SHFL.IDX PT, R16, R9, 0x1, 0x1c1f ;  /* 0x003c1f0009107f89 */ /* 0x000fe800000e0000 */
[----:B------:R-:W2:Y:S01]  /*eb00*/  SHFL.IDX PT, R17, R18, 0x1, 0x1c1f ;  /* 0x003c1f0012117f89 */ /* 0x000ea200000e0000 */
[----:B------:R-:W-:Y:S02]  /*eb10*/  LOP3.LUT P0, RZ, R22, 0x3, RZ, 0xc0, !PT ;  /* 0x0000000316ff7812 */ /* 0x000fe4000780c0ff */
[----:B------:R-:W-:-:S02]  /*eb20*/  IADD3 R14, R10, 0x8, RZ ;  /* 0x000000080a0e7810 */ /* 0x000fc40007ffe0ff */
[-C--:B------:R-:W-:Y:S02]  /*eb30*/  ISETP.GE.OR P1, PT, R10, R3.reuse, P0 ;  /* 0x000000030a00720c */ /* 0x080fe40000726670 */
[----:B------:R-:W-:-:S11]  /*eb40*/  ISETP.GE.OR P0, PT, R14, R3, P0 ;  /* 0x000000030e00720c */ /* 0x000fd60000706670 */
[----:B-1----:R1:W-:Y:S01]  /*eb50*/  @!P1 ST.E [R12.64], R4 ;  /* 0x000000040c009985 */ /* 0x0023e2000c101906 */
[----:B------:R-:W-:-:S03]  /*eb60*/  ISETP.GE.AND P1, PT, R10, R3, PT ;  /* 0x000000030a00720c */ /* 0x000fc60003f26270 */
[----:B--2---:R1:W-:Y:S01]  /*eb70*/  @!P0 ST.E [R16.64], R0 ;  /* 0x0000000010008985 */ /* 0x0043e2000c101906 */
[----:B------:R-:W-:Y:S01]  /*eb80*/  ISETP.GE.AND P0, PT, R14, R3, PT ;  /* 0x000000030e00720c */ /* 0x000fe20003f06270 */
[----:B------:R-:W-:Y:S05]  /*eb90*/  @P3 BRA `(.L_x_4824) ;  /* 0x0000097000003947 */ /* 0x000fea0003800000 */
[----:B------:R-:W2:Y:S01]  /*eba0*/  LDL R22, [R1+0x4] ;  /* 0x0000040001167983 */ /* 0x000ea20000100800 */
[----:B-1----:R-:W-:Y:S01]  /*ebb0*/  IMAD R0, R8, c[0x0][0x3a0], RZ ;  /* 0x0000e80008007a24 */ /* 0x002fe200078e02ff */
[----:B------:R-:W-:Y:S01]  /*ebc0*/  SHF.R.S32.HI R6, RZ, 0x1f, R7 ;  /* 0x0000001fff067819 */ /* 0x000fe20000011407 */
[C---:B------:R-:W-:Y:S01]  /*ebd0*/  IMAD.WIDE.U32 R8, R5.reuse, c[0x0][0x3a0], RZ ;  /* 0x0000e80005087a25 */ /* 0x040fe200078e00ff */
[----:B------:R1:W3:Y:S01]  /*ebe0*/  LDS.128 R72, [R249+0x80] ;  /* 0x00008000f9487984 */ /* 0x0002e20000000c00 */
[----:B------:R-:W-:Y:S02]  /*ebf0*/  SHF.R.S32.HI R76, RZ, 0x1f, R246 ;  /* 0x0000001fff4c7819 */ /* 0x000fe400000114f6 */
[----:B------:R-:W-:Y:S01]  /*ec00*/  IMAD R5, R5, c[0x0][0x3a4], R0 ;  /* 0x0000e90005057a24 */ /* 0x000fe200078e0200 */
[----:B------:R1:W4:Y:S01]  /*ec10*/  LDS.128 R68, [R249+0x1080] ;  /* 0x00108000f9447984 */ /* 0x0003220000000c00 */
[----:B------:R-:W-:Y:S01]  /*ec20*/  IMAD R6, R6, c[0x0][0x3f0], RZ ;  /* 0x0000fc0006067a24 */ /* 0x000fe200078e02ff */
[----:B------:R-:W-:-:S02]  /*ec30*/  LEA.HI R76, R76, R246, RZ, 0x3 ;  /* 0x000000f64c4c7211 */ /* 0x000fc400078f18ff */
[----:B------:R-:W-:Y:S01]  /*ec40*/  IADD3 R9, R9, R5, RZ ;  /* 0x0000000509097210 */ /* 0x000fe20007ffe0ff */
[----:B------:R1:W1:Y:S01]  /*ec50*/  LDS.128 R64, [R249+0x2080] ;  /* 0x00208000f9407984 */ /* 0x0002620000000c00 */
[----:B------:R-:W-:-:S03]  /*ec60*/  SHF.R.S32.HI R76, RZ, 0x3, R76 ;  /* 0x00000003ff4c7819 */ /* 0x000fc6000001144c */
[C---:B------:R-:W-:Y:S01]  /*ec70*/  IMAD.WIDE.U32 R8, R23.reuse, c[0x0][0x3e8], R8 ;  /* 0x0000fa0017087a25 */ /* 0x040fe200078e0008 */
[----:B------:R1:W1:Y:S01]  /*ec80*/  LDS.128 R60, [R249+0x3080] ;  /* 0x00308000f93c7984 */ /* 0x0002620000000c00 */
[-C--:B------:R-:W-:Y:S02]  /*ec90*/  IADD3 R76, R76, R237.reuse, RZ ;  /* 0x000000ed4c4c7210 */ /* 0x080fe40007ffe0ff */
[----:B------:R-:W-:Y:S01]  /*eca0*/  IMAD R9, R23, c[0x0][0x3ec], R9 ;  /* 0x0000fb0017097a24 */ /* 0x000fe200078e0209 */
[----:B------:R1:W1:Y:S03]  /*ecb0*/  LDS.128 R56, [R249+0x4080] ;  /* 0x00408000f9387984 */ /* 0x0002660000000c00 */
[----:B------:R-:W-:Y:S01]  /*ecc0*/  IMAD.WIDE.U32 R8, R7, c[0x0][0x3f0], R8 ;  /* 0x0000fc0007087a25 */ /* 0x000fe200078e0008 */
        /* <DEDUP_REMOVED lines=9> */
[----:B------:R1:W1:Y:S01]  /*ed60*/  LDS.128 R12, [R249+0xf080] ;  /* 0x00f08000f90c7984 */ /* 0x0002620000000c00 */
[----:B--2---:R-:W-:-:S03]  /*ed70*/  IADD3 R0, R22, R237, RZ ;  /* 0x000000ed16007210 */ /* 0x004fc60007ffe0ff */
[----:B------:R2:W1:Y:S01]  /*ed80*/  LDS.128 R20, [R249+0xd080] ;  /* 0x00d08000f9147984 */ /* 0x0004620000000c00 */
        /* <DEDUP_REMOVED lines=20> */
[----:B-1234-:R1:W2:Y:S02]  /*eed0*/  SHFL.IDX PT, R77, R10, RZ, 0x181f ;  /* 0x00181fff0a4d7589 */ /* 0x01e2a400000e0000 */
.L_x_4892:
[----:B------:R-:W-:Y:S05]  /*eee0*/  BRA.DIV ~URZ, `(.L_x_4826) ;  /* 0x000047127f007947 */ /* 0x000fea000b800000 */
[----:B------:R3:W4:Y:S02]  /*eef0*/  SHFL.IDX PT, R5, R11, RZ, 0x181f ;  /* 0x00181fff0b057589 */ /* 0x00072400000e0000 */
.L_x_4893:
[----:B------:R-:W-:Y:S01]  /*ef00*/  ISETP.GE.AND P0, PT, R76, R3, PT ;  /* 0x000000034c00720c */ /* 0x000fe20003f06270 */
[----:B------:R-:W-:-:S12]  /*ef10*/  BSSY B0, `(.L_x_4827) ;  /* 0x0000013000007945 */ /* 0x000fd80003800000 */
[----:B------:R-:W-:Y:S05]  /*ef20*/  @P0 BRA `(.L_x_4828) ;  /* 0x0000011000000947 */ /* 0x000fea0003800000 */
[----:B------:R-:W5:Y:S01]  /*ef30*/  LDL.64 R78, [R1+0x10] ;  /* 0x00001000014e7983 */ /* 0x000f620000100a00 */
[----:B------:R-:W-:Y:S02]  /*ef40*/  ISETP.GE.AND P5, PT, R250, c[0x0][0x3c8], PT ;  /* 0x0000f200fa007a0c */ /* 0x000fe40003fa6270 */
[----:B------:R-:W-:Y:S02]  /*ef50*/  ISETP.GE.AND P4, PT, R247, c[0x0][0x3c8], PT ;  /* 0x0000f200f7007a0c */ /* 0x000fe40003f86270 */
[----:B------:R-:W-:-:S09]  /*ef60*/  ISETP.GE.AND P3, PT, R248, c[0x0][0x3c8], PT ;  /* 0x0000f200f8007a0c */ /* 0x000fd20003f66270 */
[CC--:B----4-:R-:W-:Y:S02]  /*ef70*/  @!P5 LEA R6, P2, R250.reuse, R5.reuse, 0x1 ;  /* 0x00000005fa06d211 */ /* 0x0d0fe400078408ff */
[----:B------:R-:W-:Y:S02]  /*ef80*/  @!P4 LEA R4, P1, R247, R5, 0x1 ;  /* 0x00000005f704c211 */ /* 0x000fe400078208ff */
[----:B--2---:R-:W-:Y:S02]  /*ef90*/  @!P5 LEA.HI.X R7, R250, R77, R243, 0x1, P2 ;  /* 0x0000004dfa07d211 */ /* 0x004fe400010f0cf3 */
[----:B-----5:R-:W-:-:S13]  /*efa0*/  ISETP.GE.AND P6, PT, R78, c[0x0][0x3c8], PT ;  /* 0x0000f2004e007a0c */ /* 0x020fda0003fc6270 */
[----:B------:R-:W-:-:S04]  /*efb0*/  @!P6 LEA R8, P0, R78, R5, 0x1 ;  /* 0x000000054e08e211 */ /* 0x000fc800078008ff */
[----:B------:R-:W-:Y:S02]  /*efc0*/  @!P6 LEA.HI.X R9, R78, R77, R79, 0x1, P0 ;  /* 0x0000004d4e09e211 */ /* 0x000fe400000f0c4f */
[C---:B------:R-:W-:Y:S02]  /*efd0*/  @!P3 LEA R78, P0, R248.reuse, R5, 0x1 ;  /* 0x00000005f84eb211 */ /* 0x040fe400078008ff */
[-C--:B------:R-:W-:Y:S01]  /*efe0*/  @!P4 LEA.HI.X R5, R247, R77.reuse, R242, 0x1, P1 ;  /* 0x0000004df705c211 */ /* 0x080fe200008f0cf2 */
[----:B------:R2:W-:Y:S01]  /*eff0*/  @!P6 ST.E.128 [R8.64], R72 ;  /* 0x000000480800e985 */ /* 0x0005e2000c101d06 */
[----:B------:R-:W-:-:S03]  /*f000*/  @!P3 LEA.HI.X R79, R248, R77, R241, 0x1, P0 ;  /* 0x0000004df84fb211 */ /* 0x000fc600000f0cf1 */
[----:B------:R2:W-:Y:S04]  /*f010*/  @!P5 ST.E.128 [R6.64], R56 ;  /* 0x000000380600d985 */ /* 0x0005e8000c101d06 */
[----:B------:R2:W-:Y:S04]  /*f020*/  @!P4 ST.E.128 [R4.64], R40 ;  /* 0x000000280400c985 */ /* 0x0005e8000c101d06 */
[----:B------:R2:W-:Y:S02]  /*f030*/  @!P3 ST.E.128 [R78.64], R24 ;  /* 0x000000184e00b985 */ /* 0x0005e4000c101d06 */
.L_x_4828:
[----:B------:R-:W-:Y:S05]  /*f040*/  BSYNC B0 ;  /* 0x0000000000007941 */ /* 0x000fea0003800000 */
.L_x_4827:
[----:B------:R-:W-:Y:S05]  /*f050*/  BRA.DIV ~URZ, `(.L_x_4829) ;  /* 0x000046027f007947 */ /* 0x000fea000b800000 */
[----:B--2---:R2:W1:Y:S04]  /*f060*/  SHFL.IDX PT, R24, R10, 0x1, 0x181f ;  /* 0x00381f000a187f89 */ /* 0x00446800000e0000 */
[----:B----4-:R2:W4:Y:S02]  /*f070*/  SHFL.IDX PT, R5, R11, 0x1, 0x181f ;  /* 0x00381f000b057f89 */ /* 0x01052400000e0000 */
.L_x_4894:
[----:B------:R-:W-:Y:S01]  /*f080*/  IADD3 R0, R76, 0x20, RZ ;  /* 0x000000204c007810 */ /* 0x000fe20007ffe0ff */
[----:B------:R-:W-:Y:S03]  /*f090*/  BSSY B0, `(.L_x_4830) ;  /* 0x0000014000007945 */ /* 0x000fe60003800000 */
[----:B------:R-:W-:-:S13]  /*f0a0*/  ISETP.GE.AND P0, PT, R0, R3, PT ;  /* 0x000000030000720c */ /* 0x000fda0003f06270 */
[----:B------:R-:W-:Y:S05]  /*f0b0*/  @P0 BRA `(.L_x_4831) ;  /* 0x0000011000000947 */ /* 0x000fea0003800000 */
[----:B------:R-:W5:Y:S01]  /*f0c0*/  LDL.64 R26, [R1+0x10] ;  /* 0x00001000011a7983 */ /* 0x000f620000100a00 */
[----:B------:R-:W-:Y:S02]  /*f0d0*/  ISETP.GE.AND P2, PT, R250, c[0x0][0x3c8], PT ;  /* 0x0000f200fa007a0c */ /* 0x000fe40003f46270 */
[----:B------:R-:W-:Y:S02]  /*f0e0*/  ISETP.GE.AND P1, PT, R247, c[0x0][0x3c8], PT ;  /* 0x0000f200f7007a0c */ /* 0x000fe40003f26270 */
[----:B------:R-:W-:-:S09]  /*f0f0*/  ISETP.GE.AND P0, PT, R248, c[0x0][0x3c8], PT ;  /* 0x0000f200f8007a0c */ /* 0x000fd20003f06270 */
[CC--:B----4-:R-:W-:Y:S02]  /*f100*/  @!P2 LEA R6, P6, R250.reuse, R5.reuse, 0x1 ;  /* 0x00000005fa06a211 */ /* 0x0d0fe400078c08ff */
[----:B------:R-:W-:Y:S02]  /*f110*/  @!P1 LEA R4, P5, R247, R5, 0x1 ;  /* 0x00000005f7049211 */ /* 0x000fe400078a08ff */
[----:B-1----:R-:W-:Y:S02]  /*f120*/  @!P2 LEA.HI.X R7, R250, R24, R243, 0x1, P6 ;  /* 0x00000018fa07a211 */ /* 0x002fe400030f0cf3 */
[----:B-----5:R-:W-:-:S13]  /*f130*/  ISETP.GE.AND P3, PT, R26, c[0x0][0x3c8], PT ;  /* 0x0000f2001a007a0c */ /* 0x020fda0003f66270 */
[----:B------:R-:W-:-:S04]  /*f140*/  @!P3 LEA R8, P4, R26, R5, 0x1 ;  /* 0x000000051a08b211 */ /* 0x000fc800078808ff */
[-C--:B------:R-:W-:Y:S02]  /*f150*/  @!P3 LEA.HI.X R9, R26, R24.reuse, R27, 0x1, P4 ;  /* 0x000000181a09b211 */ /* 0x080fe400020f0c1b */
[C---:B------:R-:W-:Y:S02]  /*f160*/  @!P0 LEA R26, P4, R248.reuse, R5, 0x1 ;  /* 0x00000005f81a8211 */ /* 0x040fe400078808ff */
[-C--:B------:R-:W-:Y:S01]  /*f170*/  @!P1 LEA.HI.X R5, R247, R24.reuse, R242, 0x1, P5 ;  /* 0x00000018f7059211 */ /* 0x080fe200028f0cf2 */
[----:B------:R1:W-:Y:S01]  /*f180*/  @!P3 ST.E.128 [R8.64], R68 ;  /* 0x000000440800b985 */ /* 0x0003e2000c101d06 */
[----:B------:R-:W-:-:S03]  /*f190*/  @!P0 LEA.HI.X R27, R248, R24, R241, 0x1, P4 ;  /* 0x00000018f81b8211 */ /* 0x000fc600020f0cf1 */
[----:B------:R1:W-:Y:S04]  /*f1a0*/  @!P2 ST.E.128 [R6.64], R52 ;  /* 0x000000340600a985 */ /* 0x0003e8000c101d06 */
[----:B------:R1:W-:Y:S04]  /*f1b0*/  @!P1 ST.E.128 [R4.64], R36 ;  /* 0x0000002404009985 */ /* 0x0003e8000c101d06 */
[----:B------:R1:W-:Y:S02]  /*f1c0*/  @!P0 ST.E.128 [R26.64], R20 ;  /* 0x000000141a008985 */ /* 0x0003e4000c101d06 */
.L_x_4831:
[----:B------:R-:W-:Y:S05]  /*f1d0*/  BSYNC B0 ;  /* 0x0000000000007941 */ /* 0x000fea0003800000 */
.L_x_4830:
[----:B------:R-:W-:Y:S05]  /*f1e0*/  BRA.DIV ~URZ, `(.L_x_4832) ;  /* 0x000045327f007947 */ /* 0x000fea000b800000 */
[----:B-1----:R1:W2:Y:S02]  /*f1f0*/  SHFL.IDX PT, R20, R10, 0x2, 0x181f ;  /* 0x00581f000a147f89 */ /* 0x0022a400000e0000 */
.L_x_4895:
[----:B------:R-:W-:Y:S05]  /*f200*/  BRA.DIV ~URZ, `(.L_x_4833) ;  /* 0x000045827f007947 */ /* 0x000fea000b800000 */
[----:B----4-:R4:W1:Y:S02]  /*f210*/  SHFL.IDX PT, R5, R11, 0x2, 0x181f ;  /* 0x00581f000b057f89 */ /* 0x01086400000e0000 */
.L_x_4896:
        /* <DEDUP_REMOVED lines=8> */
[CC--:B-1----:R-:W-:Y:S02]  /*f2a0*/  @!P2 LEA R6, P6, R250.reuse, R5.reuse, 0x1 ;  /* 0x00000005fa06a211 */ /* 0x0c2fe400078c08ff */
[----:B------:R-:W-:Y:S02]  /*f2b0*/  @!P1 LEA R4, P5, R247, R5, 0x1 ;  /* 0x00000005f7049211 */ /* 0x000fe400078a08ff */
[----:B--2---:R-:W-:Y:S02]  /*f2c0*/  @!P2 LEA.HI.X R7, R250, R20, R243, 0x1, P6 ;  /* 0x00000014fa07a211 */ /* 0x004fe400030f0cf3 */
        /* <DEDUP_REMOVED lines=10> */
.L_x_4835:
[----:B------:R-:W-:Y:S05]  /*f370*/  BSYNC B0 ;  /* 0x0000000000007941 */ /* 0x000fea0003800000 */
.L_x_4834:
[----:B------:R-:W-:Y:S05]  /*f380*/  BRA.DIV ~URZ, `(.L_x_4836) ;  /* 0x000044627f007947 */ /* 0x000fea000b800000 */
[----:B-12---:R-:W1:Y:S04]  /*f390*/  SHFL.IDX PT, R10, R10, 0x3, 0x181f ;  /* 0x00781f000a0a7f89 */ /* 0x006e6800000e0000 */
[----:B------:R2:W3:Y:S02]  /*f3a0*/  SHFL.IDX PT, R5, R11, 0x3, 0x181f ;  /* 0x00781f000b057f89 */ /* 0x0004e400000e0000 */
.L_x_4897:
[----:B------:R-:W-:-:S04]  /*f3b0*/  IADD3 R76, R76, 0x60, RZ ;  /* 0x000000604c4c7810 */ /* 0x000fc80007ffe0ff */
[----:B------:R-:W-:-:S13]  /*f3c0*/  ISETP.GE.AND P0, PT, R76, R3, PT ;  /* 0x000000034c00720c */ /* 0x000fda0003f06270 */
[----:B------:R-:W-:Y:S05]  /*f3d0*/  @P0 BRA `(.L_x_4837) ;  /* 0x00002ab000000947 */ /* 0x000fea0003800000 */
[----:B------:R-:W5:Y:S01]  /*f3e0*/  LDL.64 R18, [R1+0x10] ;  /* 0x0000100001127983 */ /* 0x000f620000100a00 */
[----:B------:R-:W-:Y:S02]  /*f3f0*/  ISETP.GE.AND P1, PT, R250, c[0x0][0x3c8], PT ;  /* 0x0000f200fa007a0c */ /* 0x000fe40003f26270 */
[----:B------:R-:W-:-:S11]  /*f400*/  ISETP.GE.AND P0, PT, R247, c[0x0][0x3c8], PT ;  /* 0x0000f200f7007a0c */ /* 0x000fd60003f06270 */
[CC--:B---3--:R-:W-:Y:S02]  /*f410*/  @!P1 LEA R8, P4, R250.reuse, R5.reuse, 0x1 ;  /* 0x00000005fa089211 */ /* 0x0c8fe400078808ff */
[C---:B------:R-:W-:Y:S02]  /*f420*/  @!P0 LEA R6, P3, R247.reuse, R5, 0x1 ;  /* 0x00000005f7068211 */ /* 0x040fe400078608ff */
[-C--:B-1----:R-:W-:Y:S02]  /*f430*/  @!P1 LEA.HI.X R9, R250, R10.reuse, R243, 0x1, P4 ;  /* 0x0000000afa099211 */ /* 0x082fe400020f0cf3 */
[----:B------:R-:W-:Y:S02]  /*f440*/  @!P0 LEA.HI.X R7, R247, R10, R242, 0x1, P3 ;  /* 0x0000000af7078211 */ /* 0x000fe400018f0cf2 */
[----:B-----5:R-:W-:-:S13]  /*f450*/  ISETP.GE.AND P2, PT, R18, c[0x0][0x3c8], PT ;  /* 0x0000f20012007a0c */ /* 0x020fda0003f46270 */
[----:B------:R-:W-:-:S04]  /*f460*/  @!P2 LEA R16, P5, R18, R5, 0x1 ;  /* 0x000000051210a211 */ /* 0x000fc800078a08ff */
[----:B------:R-:W-:-:S05]  /*f470*/  @!P2 LEA.HI.X R17, R18, R10, R19, 0x1, P5 ;  /* 0x0000000a1211a211 */ /* 0x000fca00028f0c13 */
[----:B------:R1:W-:Y:S04]  /*f480*/  @!P2 ST.E.128 [R16.64], R60 ;  /* 0x0000003c1000a985 */ /* 0x0003e8000c101d06 */
        /* <DEDUP_REMOVED lines=8> */
.L_x_4824:
[----:B------:R-:W2:Y:S04]  /*f510*/  LDL.LU R3, [R1+0x40] ;  /* 0x0000400001037983 */ /* 0x000ea80000300800 */
[----:B-1----:R-:W3:Y:S01]  /*f520*/  LDL.LU R12, [R1+0x54] ;  /* 0x00005400010c7983 */ /* 0x002ee20000300800 */
[----:B------:R-:W-:Y:S01]  /*f530*/  IMAD R8, R8, c[0x0][0x408], RZ ;  /* 0x0001020008087a24 */ /* 0x000fe200078e02ff */
[----:B------:R-:W-:Y:S01]  /*f540*/  SHF.R.S32.HI R0, RZ, 0x1f, R7 ;  /* 0x0000001fff007819 */ /* 0x000fe20000011407 */
[----:B------:R-:W-:-:S04]  /*f550*/  IMAD.WIDE.U32 R10, R5, c[0x0][0x408], RZ ;  /* 0x00010200050a7a25 */ /* 0x000fc800078e00ff */
[----:B------:R-:W-:Y:S02]  /*f560*/  IMAD R5, R5, c[0x0][0x40c], R8 ;  /* 0x0001030005057a24 */ /* 0x000fe400078e0208 */
[----:B------:R-:W-:-:S03]  /*f570*/  IMAD R0, R0, c[0x0][0x440], RZ ;  /* 0x0001100000007a24 */ /* 0x000fc600078e02ff */
[----:B------:R-:W-:Y:S01]  /*f580*/  IADD3 R11, R11, R5, RZ ;  /* 0x000000050b0b7210 */ /* 0x000fe20007ffe0ff */
[----:B------:R-:W-:-:S04]  /*f590*/  IMAD R0, R7, c[0x0][0x444], R0 ;  /* 0x0001110007007a24 */ /* 0x000fc800078e0200 */
[----:B--2---:R-:W-:-:S04]  /*f5a0*/  IMAD.WIDE.U32 R4, R3, c[0x0][0x438], R10 ;  /* 0x00010e0003047a25 */ /* 0x004fc800078e000a */
[----:B------:R-:W-:Y:S02]  /*f5b0*/  IMAD R5, R3, c[0x0][0x43c], R5 ;  /* 0x00010f0003057a24 */ /* 0x000fe400078e0205 */
[----:B------:R-:W-:-:S04]  /*f5c0*/  @P2 IMAD.HI.U32 R3, R6, c[0x0][0x4ec], RZ ;  /* 0x00013b0006032a27 */ /* 0x000fc800078e00ff */
        /* <DEDUP_REMOVED lines=22> */
.L_x_4898:
[----:B------:R-:W-:Y:S05]  /*f730*/  BRA.DIV ~URZ, `(.L_x_4839) ;  /* 0x000041e27f007947 */ /* 0x000fea000b800000 */
[----:B------:R3:W4:Y:S02]  /*f740*/  SHFL.IDX PT, R5, R10, RZ, 0x1c1f ;  /* 0x001c1fff0a057589 */ /* 0x00072400000e0000 */
.L_x_4899:
        /* <DEDUP_REMOVED lines=8> */
[----:B------:R-:W-:Y:S01]  /*f7d0*/  IADD3 R0, R251, 0x20, RZ ;  /* 0x00000020fb007810 */ /* 0x000fe20007ffe0ff */
[----:B----4-:R-:W-:Y:S01]  /*f7e0*/  @!P1 IMAD.MOV.U32 R6, RZ, RZ, R5 ;  /* 0x000000ffff069224 */ /* 0x010fe200078e0005 */
[----:B------:R-:W-:Y:S01]  /*f7f0*/  ISETP.GE.AND P5, PT, R9, c[0x0][0x3c8], PT ;  /* 0x0000f20009007a0c */ /* 0x000fe20003fa6270 */
[----:B--2---:R-:W-:Y:S01]  /*f800*/  @!P1 IMAD.MOV.U32 R7, RZ, RZ, R11 ;  /* 0x000000ffff079224 */ /* 0x004fe200078e000b */
[----:B------:R-:W-:Y:S02]  /*f810*/  ISETP.GE.AND P6, PT, R0, c[0x0][0x3c8], PT ;  /* 0x0000f20000007a0c */ /* 0x000fe40003fc6270 */
[----:B------:R-:W-:Y:S01]  /*f820*/  SHF.R.S32.HI R8, RZ, 0x1f, R16 ;  /* 0x0000001fff087819 */ /* 0x000fe20000011410 */
[----:B------:R-:W-:Y:S01]  /*f830*/  @!P1 IMAD.WIDE R14, R251, 0x4, R6 ;  /* 0x00000004fb0e9825 */ /* 0x000fe200078e0206 */
[----:B------:R-:W-:-:S02]  /*f840*/  SHF.R.S32.HI R7, RZ, 0x1f, R4 ;  /* 0x0000001fff077819 */ /* 0x000fc40000011404 */
[----:B------:R-:W-:Y:S02]  /*f850*/  IADD3 R6, R251, 0x28, RZ ;  /* 0x00000028fb067810 */ /* 0x000fe40007ffe0ff */
[----:B------:R2:W-:Y:S01]  /*f860*/  @!P1 ST.E.64 [R14.64], R160 ;  /* 0x000000a00e009985 */ /* 0x0005e2000c101b06 */
[-C--:B------:R-:W-:Y:S02]  /*f870*/  @!P4 LEA R12, P1, R4, R5.reuse, 0x2 ;  /* 0x00000005040cc211 */ /* 0x080fe400078210ff */
[----:B------:R-:W-:Y:S02]  /*f880*/  @!P2 LEA R18, P3, R16, R5, 0x2 ;  /* 0x000000051012a211 */ /* 0x000fe400078610ff */
[-C--:B------:R-:W-:Y:S02]  /*f890*/  @!P4 LEA.HI.X R13, R4, R11.reuse, R7, 0x2, P1 ;  /* 0x0000000b040dc211 */ /* 0x080fe400008f1407 */
[----:B------:R-:W-:Y:S02]  /*f8a0*/  ISETP.GE.AND P1, PT, R6, c[0x0][0x3c8], PT ;  /* 0x0000f20006007a0c */ /* 0x000fe40003f26270 */
[----:B------:R-:W-:-:S02]  /*f8b0*/  @!P2 LEA.HI.X R19, R16, R11, R8, 0x2, P3 ;  /* 0x0000000b1013a211 */ /* 0x000fc400018f1408 */
[----:B------:R-:W-:Y:S02]  /*f8c0*/  SHF.R.S32.HI R8, RZ, 0x1f, R9 ;  /* 0x0000001fff087819 */ /* 0x000fe40000011409 */
[----:B------:R-:W-:Y:S01]  /*f8d0*/  SHF.R.S32.HI R7, RZ, 0x1f, R0 ;  /* 0x0000001fff077819 */ /* 0x000fe20000011400 */
[----:B------:R4:W-:Y:S01]  /*f8e0*/  @!P2 ST.E.64 [R18.64], R156 ;  /* 0x0000009c1200a985 */ /* 0x0009e2000c101b06 */
[----:B------:R-:W-:Y:S02]  /*f8f0*/  @!P5 LEA R16, P3, R9, R5, 0x2 ;  /* 0x000000050910d211 */ /* 0x000fe400078610ff */
[----:B------:R-:W-:Y:S02]  /*f900*/  IADD3 R4, R251, 0x30, RZ ;  /* 0x00000030fb047810 */ /* 0x000fe40007ffe0ff */
[----:B------:R-:W-:Y:S02]  /*f910*/  @!P5 LEA.HI.X R17, R9, R11, R8, 0x2, P3 ;  /* 0x0000000b0911d211 */ /* 0x000fe400018f1408 */
[----:B------:R-:W-:-:S02]  /*f920*/  ISETP.GE.AND P3, PT, R4, c[0x0][0x3c8], PT ;  /* 0x0000f20004007a0c */ /* 0x000fc40003f66270 */
[C---:B------:R-:W-:Y:S01]  /*f930*/  IADD3 R29, R251.reuse, 0xb0, RZ ;  /* 0x000000b0fb1d7810 */ /* 0x040fe20007ffe0ff */
[----:B------:R-:W-:Y:S01]  /*f940*/  @!P5 ST.E.64 [R16.64], R132 ;  /* 0x000000841000d985 */ /* 0x000fe2000c101b06 */
[C---:B------:R-:W-:Y:S02]  /*f950*/  IADD3 R27, R251.reuse, 0xb8, RZ ;  /* 0x000000b8fb1b7810 */ /* 0x040fe40007ffe0ff */
[C---:B------:R-:W-:Y:S01]  /*f960*/  IADD3 R25, R251.reuse, 0xc0, RZ ;  /* 0x000000c0fb197810 */ /* 0x040fe20007ffe0ff */
[----:B------:R5:W-:Y:S01]  /*f970*/  @!P4 ST.E.64 [R12.64], R136 ;  /* 0x000000880c00c985 */ /* 0x000be2000c101b06 */
[C---:B--2---:R-:W-:Y:S02]  /*f980*/  @!P6 LEA R14, P2, R0.reuse, R5, 0x2 ;  /* 0x00000005000ee211 */ /* 0x044fe400078410ff */
[----:B------:R-:W-:Y:S02]  /*f990*/  IADD3 R26, R251, 0xc8, RZ ;  /* 0x000000c8fb1a7810 */ /* 0x000fe40007ffe0ff */
[----:B------:R-:W-:-:S02]  /*f9a0*/  @!P6 LEA.HI.X R15, R0, R11, R7, 0x2, P2 ;  /* 0x0000000b000fe211 */ /* 0x000fc400010f1407 */
[----:B------:R-:W-:Y:S02]  /*f9b0*/  SHF.R.S32.HI R0, RZ, 0x1f, R6 ;  /* 0x0000001fff007819 */ /* 0x000fe40000011406 */
[C---:B------:R-:W-:Y:S01]  /*f9c0*/  @!P1 LEA R8, P2, R6.reuse, R5, 0x2 ;  /* 0x0000000506089211 */ /* 0x040fe200078410ff */
[----:B------:R-:W-:Y:S01]  /*f9d0*/  @!P6 ST.E.64 [R14.64], R140 ;  /* 0x0000008c0e00e985 */ /* 0x000fe2000c101b06 */
[----:B------:R-:W-:Y:S02]  /*f9e0*/  SHF.R.S32.HI R7, RZ, 0x1f, R4 ;  /* 0x0000001fff077819 */ /* 0x000fe40000011404 */
[----:B------:R-:W-:Y:S02]  /*f9f0*/  @!P1 LEA.HI.X R9, R6, R11, R0, 0x2, P2 ;  /* 0x0000000b06099211 */ /* 0x000fe400010f1400 */
[C---:B------:R-:W-:Y:S02]  /*fa00*/  IADD3 R0, R251.reuse, 0x38, RZ ;  /* 0x00000038fb007810 */ /* 0x040fe40007ffe0ff */
[----:B----4-:R-:W-:Y:S01]  /*fa10*/  IADD3 R18, R251, 0x40, RZ ;  /* 0x00000040fb127810 */ /* 0x010fe20007ffe0ff */
[----:B------:R2:W-:Y:S01]  /*fa20*/  @!P1 ST.E.64 [R8.64], R144 ;  /* 0x0000009008009985 */ /* 0x0005e2000c101b06 */
[----:B------:R-:W-:-:S02]  /*fa30*/  ISETP.GE.AND P5, PT, R0, c[0x0][0x3c8], PT ;  /* 0x0000f20000007a0c */ /* 0x000fc40003fa6270 */
[----:B------:R-:W-:Y:S02]  /*fa40*/  ISETP.GE.AND P4, PT, R18, c[0x0][0x3c8], PT ;  /* 0x0000f20012007a0c */ /* 0x000fe40003f86270 */
[C---:B------:R-:W-:Y:S02]  /*fa50*/  @!P3 LEA R20, P2, R4.reuse, R5, 0x2 ;  /* 0x000000050414b211 */ /* 0x040fe400078410ff */
[----:B------:R-:W-:Y:S02]  /*fa60*/  IADD3 R6, R251, 0x48, RZ ;  /* 0x00000048fb067810 */ /* 0x000fe40007ffe0ff */
[----:B------:R-:W-:Y:S02]  /*fa70*/  @!P3 LEA.HI.X R21, R4, R11, R7, 0x2, P2 ;  /* 0x0000000b0415b211 */ /* 0x000fe400010f1407 */
[----:B------:R-:W-:Y:S02]  /*fa80*/  ISETP.GE.AND P6, PT, R6, c[0x0][0x3c8], PT ;  /* 0x0000f20006007a0c */ /* 0x000fe40003fc6270 */
[----:B-----5:R-:W-:Y:S01]  /*fa90*/  SHF.R.S32.HI R12, RZ, 0x1f, R0 ;  /* 0x0000001fff0c7819 */ /* 0x020fe20000011400 */
[----:B------:R4:W-:Y:S01]  /*faa0*/  @!P3 ST.E.64 [R20.64], R148 ;  /* 0x000000941400b985 */ /* 0x0009e2000c101b06 */
[----:B------:R-:W-:-:S02]  /*fab0*/  @!P5 LEA R22, P1, R0, R5, 0x2 ;  /* 0x000000050016d211 */ /* 0x000fc400078210ff */
[C---:B------:R-:W-:Y:S02]  /*fac0*/  IADD3 R4, R251.reuse, 0x50, RZ ;  /* 0x00000050fb047810 */ /* 0x040fe40007ffe0ff */
[----:B------:R-:W-:Y:S02]  /*fad0*/  @!P5 LEA.HI.X R23, R0, R11, R12, 0x2, P1 ;  /* 0x0000000b0017d211 */ /* 0x000fe400008f140c */
[----:B------:R-:W-:Y:S02]  /*fae0*/  ISETP.GE.AND P1, PT, R4, c[0x0][0x3c8], PT ;  /* 0x0000f20004007a0c */ /* 0x000fe40003f26270 */
[----:B------:R-:W-:Y:S01]  /*faf0*/  SHF.R.S32.HI R7, RZ, 0x1f, R18 ;  /* 0x0000001fff077819 */ /* 0x000fe20000011412 */
[----:B------:R-:W-:Y:S01]  /*fb00*/  @!P5 ST.E.64 [R22.64], R152 ;  /* 0x000000981600d985 */ /* 0x000fe2000c101b06 */
[----:B------:R-:W-:Y:S02]  /*fb10*/  @!P4 LEA R16, P2, R18, R5, 0x2 ;  /* 0x000000051210c211 */ /* 0x000fe400078410ff */
        /* <DEDUP_REMOVED lines=8> */
[C---:B--2---:R-:W-:Y:S01]  /*fba0*/  @!P1 LEA R8, P2, R4.reuse, R5, 0x2 ;  /* 0x0000000504089211 */ /* 0x044fe200078410ff */
[----:B------:R2:W-:Y:S01]  /*fbb0*/  @!P6 ST.E.64 [R12.64], R40 ;  /* 0x000000280c00e985 */ /* 0x0005e2000c101b06 */
[C---:B------:R-:W-:Y:S02]  /*fbc0*/  IADD3 R14, R251.reuse, 0x68, RZ ;  /* 0x00000068fb0e7810 */ /* 0x040fe40007ffe0ff */
[----:B------:R-:W-:Y:S02]  /*fbd0*/  @!P1 LEA.HI.X R9, R4, R11, R6, 0x2, P2 ;  /* 0x0000000b04099211 */ /* 0x000fe400010f1406 */
[----:B------:R-:W-:Y:S02]  /*fbe0*/  IADD3 R4, R251, 0x60, RZ ;  /* 0x00000060fb047810 */ /* 0x000fe40007ffe0ff */
[----:B------:R-:W-:Y:S01]  /*fbf0*/  SHF.R.S32.HI R7, RZ, 0x1f, R0 ;  /* 0x0000001fff077819 */ /* 0x000fe20000011400 */
[----:B------:R1:W-:Y:S01]  /*fc00*/  @!P1 ST.E.64 [R8.64], R44 ;  /* 0x0000002c08009985 */ /* 0x0003e2000c101b06 */
[----:B------:R-:W-:-:S02]  /*fc10*/  ISETP.GE.AND P5, PT, R4, c[0x0][0x3c8], PT ;  /* 0x0000f20004007a0c */ /* 0x000fc40003fa6270 */
[----:B------:R-:W-:Y:S02]  /*fc20*/  @!P3 LEA R18, P2, R0, R5, 0x2 ;  /* 0x000000050012b211 */ /* 0x000fe400078410ff */
[----:B------:R-:W-:Y:S02]  /*fc30*/  ISETP.GE.AND P4, PT, R14, c[0x0][0x3c8], PT ;  /* 0x0000f2000e007a0c */ /* 0x000fe40003f86270 */
[----:B------:R-:W-:Y:S02]  /*fc40*/  IADD3 R6, R251, 0x70, RZ ;  /* 0x00000070fb067810 */ /* 0x000fe40007ffe0ff */
[----:B------:R-:W-:Y:S02]  /*fc50*/  @!P3 LEA.HI.X R19, R0, R11, R7, 0x2, P2 ;  /* 0x0000000b0013b211 */ /* 0x000fe400010f1407 */
[----:B------:R-:W-:Y:S02]  /*fc60*/  ISETP.GE.AND P6, PT, R6, c[0x0][0x3c8], PT ;  /* 0x0000f20006007a0c */ /* 0x000fe40003fc6270 */
[----:B------:R-:W-:Y:S01]  /*fc70*/  SHF.R.S32.HI R15, RZ, 0x1f, R4 ;  /* 0x0000001fff0f7819 */ /* 0x000fe20000011404 */
[----:B------:R3:W-:Y:S01]  /*fc80*/  @!P3 ST.E.64 [R18.64], R48 ;  /* 0x000000301200b985 */ /* 0x0007e2000c101b06 */
[----:B----4-:R-:W-:-:S02]  /*fc90*/  @!P5 LEA R20, P2, R4, R5, 0x2 ;  /* 0x000000050414d211 */ /* 0x010fc400078410ff */
[C---:B------:R-:W-:Y:S02]  /*fca0*/  IADD3 R0, R251.reuse, 0x78, RZ ;  /* 0x00000078fb007810 */ /* 0x040fe40007ffe0ff */
[----:B------:R-:W-:Y:S02]  /*fcb0*/  @!P5 LEA.HI.X R21, R4, R11, R15, 0x2, P2 ;  /* 0x0000000b0415d211 */ /* 0x000fe400010f140f */
[----:B------:R-:W-:Y:S02]  /*fcc0*/  ISETP.GE.AND P2, PT, R0, c[0x0][0x3c8], PT ;  /* 0x0000f20000007a0c */ /* 0x000fe40003f46270 */
[----:B------:R-:W-:Y:S01]  /*fcd0*/  SHF.R.S32.HI R7, RZ, 0x1f, R14 ;  /* 0x0000001fff077819 */ /* 0x000fe2000001140e */
[----:B------:R4:W-:Y:S01]  /*fce0*/  @!P5 ST.E.64 [R20.64], R52 ;  /* 0x000000341400d985 */ /* 0x0009e2000c101b06 */
[----:B-----5:R-:W-:Y:S02]  /*fcf0*/  @!P4 LEA R16, P1, R14, R5, 0x2 ;  /* 0x000000050e10c211 */ /* 0x020fe400078210ff */
[----:B------:R-:W-:-:S02]  /*fd00*/  IADD3 R4, R251, 0x80, RZ ;  /* 0x00000080fb047810 */ /* 0x000fc40007ffe0ff */
[----:B------:R-:W-:Y:S02]  /*fd10*/  @!P4 LEA.HI.X R17, R14, R11, R7, 0x2, P1 ;  /* 0x0000000b0e11c211 */ /* 0x000fe400008f1407 */
[----:B------:R-:W-:Y:S02]  /*fd20*/  SHF.R.S32.HI R7, RZ, 0x1f, R6 ;  /* 0x0000001fff077819 */ /* 0x000fe40000011406 */
[----:B--2---:R-:W-:Y:S01]  /*fd30*/  @!P6 LEA R12, P1, R6, R5, 0x2 ;  /* 0x00000005060ce211 */ /* 0x004fe200078210ff */
[----:B------:R2:W-:Y:S01]  /*fd40*/  @!P4 ST.E.64 [R16.64], R56 ;  /* 0x000000381000c985 */ /* 0x0005e2000c101b06 */
[----:B------:R-:W-:Y:S02]  /*fd50*/  ISETP.GE.AND P3, PT, R4, c[0x0][0x3c8], PT ;  /* 0x0000f20004007a0c */ /* 0x000fe40003f66270 */
[----:B------:R-:W-:Y:S02]  /*fd60*/  @!P6 LEA.HI.X R13, R6, R11, R7, 0x2, P1 ;  /* 0x0000000b060de211 */ /* 0x000fe400008f1407 */
[----:B------:R-:W-:-:S02]  /*fd70*/  SHF.R.S32.HI R6, RZ, 0x1f, R0 ;  /* 0x0000001fff067819 */ /* 0x000fc40000011400 */
[C---:B-1----:R-:W-:Y:S01]  /*fd80*/  @!P2 LEA R8, P1, R0.reuse, R5, 0x2 ;  /* 0x000000050008a211 */ /* 0x042fe200078210ff */
[----:B------:R1:W-:Y:S01]  /*fd90*/  @!P6 ST.E.64 [R12.64], R60 ;  /* 0x0000003c0c00e985 */ /* 0x0003e2000c101b06 */
[C---:B------:R-:W-:Y:S02]  /*fda0*/  IADD3 R14, R251.reuse, 0x90, RZ ;  /* 0x00000090fb0e7810 */ /* 0x040fe40007ffe0ff */
[----:B------:R-:W-:Y:S02]  /*fdb0*/  @!P2 LEA.HI.X R9, R0, R11, R6, 0x2, P1 ;  /* 0x0000000b0009a211 */ /* 0x000fe400008f1406 */
[----:B------:R-:W-:Y:S02]  /*fdc0*/  IADD3 R0, R251, 0x88, RZ ;  /* 0x00000088fb007810 */ /* 0x000fe40007ffe0ff */
[----:B------:R-:W-:Y:S01]  /*fdd0*/  ISETP.GE.AND P1, PT, R14, c[0x0][0x3c8], PT ;  /* 0x0000f2000e007a0c */ /* 0x000fe20003f26270 */
[----:B------:R5:W-:Y:S01]  /*fde0*/  @!P2 ST.E.64 [R8.64], R64 ;  /* 0x000000400800a985 */ /* 0x000be2000c101b06 */
[----:B------:R-:W-:-:S02]  /*fdf0*/  ISETP.GE.AND P5, PT, R0, c[0x0][0x3c8], PT ;  /* 0x0000f20000007a0c */ /* 0x000fc40003fa6270 */
[----:B------:R-:W-:Y:S02]  /*fe00*/  IADD3 R6, R251, 0x98, RZ ;  /* 0x00000098fb067810 */ /* 0x000fe40007ffe0ff */
[----:B------:R-:W-:Y:S02]  /*fe10*/  SHF.R.S32.HI R7, RZ, 0x1f, R4 ;  /* 0x0000001fff077819 */ /* 0x000fe40000011404 */
[----:B------:R-:W-:Y:S02]  /*fe20*/  ISETP.GE.AND P6, PT, R6, c[0x0][0x3c8], PT ;  /* 0x0000f20006007a0c */ /* 0x000fe40003fc6270 */
[C---:B---3--:R-:W-:Y:S02]  /*fe30*/  @!P3 LEA R18, P4, R4.reuse, R5, 0x2 ;  /* 0x000000050412b211 */ /* 0x048fe400078810ff */
[----:B------:R-:W-:Y:S02]  /*fe40*/  SHF.R.S32.HI R15, RZ, 0x1f, R0 ;  /* 0x0000001fff0f7819 */ /* 0x000fe40000011400 */
[----:B------:R-:W-:-:S02]  /*fe50*/  @!P3 LEA.HI.X R19, R4, R11, R7, 0x2, P4 ;  /* 0x0000000b0413b211 */ /* 0x000fc400020f1407 */
[-C--:B----4-:R-:W-:Y:S02]  /*fe60*/  @!P5 LEA R20, P4, R0, R5.reuse, 0x2 ;  /* 0x000000050014d211 */ /* 0x090fe400078810ff */
[----:B------:R-:W-:Y:S01]  /*fe70*/  SHF.R.S32.HI R7, RZ, 0x1f, R14 ;  /* 0x0000001fff077819 */ /* 0x000fe2000001140e */
[----:B------:R-:W-:Y:S01]  /*fe80*/  @!P3 ST.E.64 [R18.64], R68 ;  /* 0x000000441200b985 */ /* 0x000fe2000c101b06 */
[----:B--2---:R-:W-:Y:S02]  /*fe90*/  @!P1 LEA R16, P2, R14, R5, 0x2 ;  /* 0x000000050e109211 */ /* 0x004fe400078410ff */
[----:B------:R-:W-:Y:S02]  /*fea0*/  IADD3 R4, R251, 0xa0, RZ ;  /* 0x000000a0fb047810 */ /* 0x000fe40007ffe0ff */
[-C--:B------:R-:W-:Y:S02]  /*feb0*/  @!P5 LEA.HI.X R21, R0, R11.reuse, R15, 0x2, P4 ;  /* 0x0000000b0015d211 */ /* 0x080fe400020f140f */
[----:B------:R-:W-:-:S02]  /*fec0*/  @!P1 LEA.HI.X R17, R14, R11, R7, 0x2, P2 ;  /* 0x0000000b0e119211 */ /* 0x000fc400010f1407 */
[----:B------:R-:W-:Y:S01]  /*fed0*/  ISETP.GE.AND P4, PT, R4, c[0x0][0x3c8], PT ;  /* 0x0000f20004007a0c */ /* 0x000fe20003f86270 */
[----:B------:R-:W-:Y:S01]  /*fee0*/  @!P5 ST.E.64 [R20.64], R72 ;  /* 0x000000481400d985 */ /* 0x000fe2000c101b06 */
[----:B------:R-:W-:Y:S02]  /*fef0*/  SHF.R.S32.HI R7, RZ, 0x1f, R6 ;  /* 0x0000001fff077819 */ /* 0x000fe40000011406 */
[C---:B-1----:R-:W-:Y:S01]  /*ff00*/  @!P6 LEA R12, P2, R6.reuse, R5, 0x2 ;  /* 0x00000005060ce211 */ /* 0x042fe200078410ff */
[----:B------:R1:W-:Y:S01]  /*ff10*/  @!P1 ST.E.64 [R16.64], R76 ;  /* 0x0000004c10009985 */ /* 0x0003e2000c101b06 */
[----:B------:R-:W-:Y:S02]  /*ff20*/  IADD3 R0, R251, 0xa8, RZ ;  /* 0x000000a8fb007810 */ /* 0x000fe40007ffe0ff */
[----:B------:R-:W-:Y:S02]  /*ff30*/  @!P6 LEA.HI.X R13, R6, R11, R7, 0x2, P2 ;  /* 0x0000000b060de211 */ /* 0x000fe400010f1407 */
[----:B------:R-:W-:-:S02]  /*ff40*/  ISETP.GE.AND P2, PT, R0, c[0x0][0x3c8], PT ;  /* 0x0000f20000007a0c */ /* 0x000fc40003f46270 */
[----:B------:R-:W-:Y:S01]  /*ff50*/  SHF.R.S32.HI R6, RZ, 0x1f, R4 ;  /* 0x0000001fff067819 */ /* 0x000fe20000011404 */
[----:B------:R2:W-:Y:S01]  /*ff60*/  @!P6 ST.E.64 [R12.64], R80 ;  /* 0x000000500c00e985 */ /* 0x0005e2000c101b06 */
[C---:B-----5:R-:W-:Y:S02]  /*ff70*/  @!P4 LEA R8, P3, R4.reuse, R5, 0x2 ;  /* 0x000000050408c211 */ /* 0x060fe400078610ff */
[----:B------:R-:W-:Y:S02]  /*ff80*/  ISETP.GE.AND P5, PT, R29, c[0x0][0x3c8], PT ;  /* 0x0000f2001d007a0c */ /* 0x000fe40003fa6270 */
[----:B------:R-:W-:Y:S02]  /*ff90*/  ISETP.GE.AND P1, PT, R27, c[0x0][0x3c8], PT ;  /* 0x0000f2001b007a0c */ /* 0x000fe40003f26270 */
[----:B------:R-:W-:Y:S02]  /*ffa0*/  @!P4 LEA.HI.X R9, R4, R11, R6, 0x2, P3 ;  /* 0x0000000b0409c211 */ /* 0x000fe400018f1406 */
[----:B------:R-:W-:-:S02]  /*ffb0*/  SHF.R.S32.HI R4, RZ, 0x1f, R0 ;  /* 0x0000001fff047819 */ /* 0x000fc40000011400 */
[C---:B------:R-:W-:Y:S01]  /*ffc0*/  @!P2 LEA R6, P3, R0.reuse, R5, 0x2 ;  /* 0x000000050006a211 */ /* 0x040fe200078610ff */
[----:B------:R3:W-:Y:S01]  /*ffd0*/  @!P4 ST.E.64 [R8.64], R84 ;  /* 0x000000540800c985 */ /* 0x0007e2000c101b06 */
[----:B------:R-:W-:Y:S02]  /*ffe0*/  IADD3 R30, R251, 0xb0, RZ ;  /* 0x000000b0fb1e7810 */ /* 0x000fe40007ffe0ff */
[----:B------:R-:W-:Y:S02]  /*fff0*/  @!P2 LEA.HI.X R7, R0, R11, R4, 0x2, P3 ;  /* 0x0000000b0007a211 */ /* 0x000fe400018f1404 */
[----:B------:R-:W-:Y:S02]  /*10000*/  ISETP.GE.AND P6, PT, R25, c[0x0][0x3c8], PT ;  /* 0x0000f20019007a0c */ /* 0x000fe40003fc6270 */
[----:B------:R-:W-:Y:S01]  /*10010*/  ISETP.GE.AND P4, PT, R26, c[0x0][0x3c8], PT ;  /* 0x0000f2001a007a0c */ /* 0x000fe20003f86270 */
[----:B------:R4:W-:Y:S01]  /*10020*/  @!P2 ST.E.64 [R6.64], R88 ;  /* 0x000000580600a985 */ /* 0x0009e2000c101b06 */
[----:B------:R-:W-:-:S02]  /*10030*/  IADD3 R28, R251, 0xb8, RZ ;  /* 0x000000b8fb1c7810 */ /* 0x000fc40007ffe0ff */
[-C--:B------:R-:W-:Y:S02]  /*10040*/  @!P5 LEA R14, P3, R29, R5.reuse, 0x2 ;  /* 0x000000051d0ed211 */ /* 0x080fe400078610ff */
[----:B------:R-:W-:Y:S02]  /*10050*/  SHF.R.S32.HI R30, RZ, 0x1f, R30 ;  /* 0x0000001fff1e7819 */ /* 0x000fe4000001141e */
[----:B------:R-:W-:Y:S02]  /*10060*/  SHF.R.S32.HI R28, RZ, 0x1f, R28 ;  /* 0x0000001fff1c7819 */ /* 0x000fe4000001141c */
[----:B-1----:R-:W-:Y:S02]  /*10070*/  @!P1 LEA R16, P2, R27, R5, 0x2 ;  /* 0x000000051b109211 */ /* 0x002fe400078410ff */
        /* <DEDUP_REMOVED lines=8> */
[----:B------:R-:W-:Y:S02]  /*10100*/  IADD3 R28, R251, 0xd8, RZ ;  /* 0x000000d8fb1c7810 */ /* 0x000fe40007ffe0ff */
[----:B--2---:R-:W-:-:S02]  /*10110*/  @!P6 LEA R12, P2, R25, R5, 0x2 ;  /* 0x00000005190ce211 */ /* 0x004fc400078410ff */
[----:B------:R-:W-:Y:S02]  /*10120*/  SHF.R.S32.HI R29, RZ, 0x1f, R29 ;  /* 0x0000001fff1d7819 */ /* 0x000fe4000001141d */
[----:B---3--:R-:W-:Y:S02]  /*10130*/  @!P4 LEA R8, P5, R26, R5, 0x2 ;  /* 0x000000051a08c211 */ /* 0x008fe400078a10ff */
[----:B------:R-:W-:Y:S02]  /*10140*/  SHF.R.S32.HI R27, RZ, 0x1f, R27 ;  /* 0x0000001fff1b7819 */ /* 0x000fe4000001141b */
[----:B------:R-:W-:Y:S02]  /*10150*/  ISETP.GE.AND P1, PT, R28, c[0x0][0x3c8], PT ;  /* 0x0000f2001c007a0c */ /* 0x000fe40003f26270 */
[-C--:B------:R-:W-:Y:S02]  /*10160*/  @!P6 LEA.HI.X R13, R25, R11.reuse, R29, 0x2, P2 ;  /* 0x0000000b190de211 */ /* 0x080fe400010f141d */
[----:B------:R-:W-:-:S02]  /*10170*/  @!P4 LEA.HI.X R9, R26, R11, R27, 0x2, P5 ;  /* 0x0000000b1a09c211 */ /* 0x000fc400028f141b */
[C---:B------:R-:W-:Y:S01]  /*10180*/  IADD3 R26, R251.reuse, 0xd0, RZ ;  /* 0x000000d0fb1a7810 */ /* 0x040fe20007ffe0ff */
[----:B------:R2:W-:Y:S01]  /*10190*/  @!P6 ST.E.64 [R12.64], R100 ;  /* 0x000000640c00e985 */ /* 0x0005e2000c101b06 */
[----:B------:R-:W-:Y:S02]  /*101a0*/  IADD3 R25, R251, 0xe0, RZ ;  /* 0x000000e0fb197810 */ /* 0x000fe40007ffe0ff */
[----:B----4-:R-:W-:Y:S01]  /*101b0*/  @!P3 LEA R6, P2, R24, R5, 0x2 ;  /* 0x000000051806b211 */ /* 0x010fe200078410ff */
[----:B------:R3:W-:Y:S01]  /*101c0*/  @!P4 ST.E.64 [R8.64], R104 ;  /* 0x000000680800c985 */ /* 0x0007e2000c101b06 */
[----:B------:R-:W-:Y:S02]  /*101d0*/  SHF.R.S32.HI R26, RZ, 0x1f, R26 ;  /* 0x0000001fff1a7819 */ /* 0x000fe4000001141a */
[----:B------:R-:W-:Y:S02]  /*101e0*/  ISETP.GE.AND P6, PT, R25, c[0x0][0x3c8], PT ;  /* 0x0000f20019007a0c */ /* 0x000fe40003fc6270 */
[----:B------:R-:W-:-:S02]  /*101f0*/  IADD3 R27, R251, 0xe8, RZ ;  /* 0x000000e8fb1b7810 */ /* 0x000fc40007ffe0ff */
[C---:B------:R-:W-:Y:S02]  /*10200*/  IADD3 R29, R251.reuse, 0xd8, RZ ;  /* 0x000000d8fb1d7810 */ /* 0x040fe40007ffe0ff */
[----:B------:R-:W-:Y:S02]  /*10210*/  @!P3 LEA.HI.X R7, R24, R11, R26, 0x2, P2 ;  /* 0x0000000b1807b211 */ /* 0x000fe400010f141a */
[----:B------:R-:W-:Y:S02]  /*10220*/  IADD3 R26, R251, 0xf0, RZ ;  /* 0x000000f0fb1a7810 */ /* 0x000fe40007ffe0ff */
[----:B------:R-:W-:Y:S01]  /*10230*/  ISETP.GE.AND P5, PT, R27, c[0x0][0x3c8], PT ;  /* 0x0000f2001b007a0c */ /* 0x000fe20003fa6270 */
[----:B------:R4:W-:Y:S01]  /*10240*/  @!P3 ST.E.64 [R6.64], R108 ;  /* 0x0000006c0600b985 */ /* 0x0009e2000c101b06 */
[----:B------:R-:W-:Y:S02]  /*10250*/  SHF.R.S32.HI R29, RZ, 0x1f, R29 ;  /* 0x0000001fff1d7819 */ /* 0x000fe4000001141d */
[----:B-1----:R-:W-:-:S02]  /*10260*/  @!P1 LEA R14, P2, R28, R5, 0x2 ;  /* 0x000000051c0e9211 */ /* 0x002fc400078410ff */
[C---:B------:R-:W-:Y:S02]  /*10270*/  IADD3 R24, R251.reuse, 0xf8, RZ ;  /* 0x000000f8fb187810 */ /* 0x040fe40007ffe0ff */
[----:B------:R-:W-:Y:S02]  /*10280*/  ISETP.GE.AND P4, PT, R26, c[0x0][0x3c8], PT ;  /* 0x0000f2001a007a0c */ /* 0x000fe40003f86270 */
[----:B------:R-:W-:Y:S02]  /*10290*/  @!P1 LEA.HI.X R15, R28, R11, R29, 0x2, P2 ;  /* 0x0000000b1c0f9211 */ /* 0x000fe400010f141d */
[----:B------:R-:W-:Y:S02]  /*102a0*/  ISETP.GE.AND P3, PT, R24, c[0x0][0x3c8], PT ;  /* 0x0000f20018007a0c */ /* 0x000fe40003f66270 */
[----:B------:R-:W-:Y:S01]  /*102b0*/  IADD3 R28, R251, 0xe0, RZ ;  /* 0x000000e0fb1c7810 */ /* 0x000fe20007ffe0ff */
[----:B------:R4:W-:Y:S01]  /*102c0*/  @!P1 ST.E.64 [R14.64], R112 ;  /* 0x000000700e009985 */ /* 0x0009e2000c101b06 */
[----:B-----5:R-:W-:-:S02]  /*102d0*/  @!P6 LEA R16, P2, R25, R5, 0x2 ;  /* 0x000000051910e211 */ /* 0x020fc400078410ff */
[----:B------:R-:W-:Y:S02]  /*102e0*/  SHF.R.S32.HI R28, RZ, 0x1f, R28 ;  /* 0x0000001fff1c7819 */ /* 0x000fe4000001141c */
[----:B------:R-:W-:Y:S02]  /*102f0*/  IADD3 R18, R251, 0xe8, RZ ;  /* 0x000000e8fb127810 */ /* 0x000fe40007ffe0ff */
[----:B--2---:R-:W-:Y:S02]  /*10300*/  @!P5 LEA R12, P1, R27, R5, 0x2 ;  /* 0x000000051b0cd211 */ /* 0x004fe400078210ff */
[----:B------:R-:W-:Y:S02]  /*10310*/  @!P6 LEA.HI.X R17, R25, R11, R28, 0x2, P2 ;  /* 0x0000000b1911e211 */ /* 0x000fe400010f141c */
[----:B------:R-:W-:Y:S02]  /*10320*/  SHF.R.S32.HI R18, RZ, 0x1f, R18 ;  /* 0x0000001fff127819 */ /* 0x000fe40000011412 */
[C---:B------:R-:W-:Y:S01]  /*10330*/  IADD3 R0, R251.reuse, 0xf0, RZ ;  /* 0x000000f0fb007810 */ /* 0x040fe20007ffe0ff */
[----:B------:R4:W-:Y:S01]  /*10340*/  @!P6 ST.E.64 [R16.64], R116 ;  /* 0x000000741000e985 */ /* 0x0009e2000c101b06 */
[----:B------:R-:W-:-:S02]  /*10350*/  IADD3 R25, R251, 0xf8, RZ ;  /* 0x000000f8fb197810 */ /* 0x000fc40007ffe0ff */
[----:B------:R-:W-:Y:S02]  /*10360*/  @!P4 LEA R4, P2, R26, R5, 0x2 ;  /* 0x000000051a04c211 */ /* 0x000fe400078410ff */
[----:B------:R-:W-:Y:S02]  /*10370*/  SHF.R.S32.HI R0, RZ, 0x1f, R0 ;  /* 0x0000001fff007819 */ /* 0x000fe40000011400 */
[----:B------:R-:W-:Y:S02]  /*10380*/  @!P5 LEA.HI.X R13, R27, R11, R18, 0x2, P1 ;  /* 0x0000000b1b0dd211 */ /* 0x000fe400008f1412 */
[----:B------:R-:W-:Y:S02]  /*10390*/  SHF.R.S32.HI R25, RZ, 0x1f, R25 ;  /* 0x0000001fff197819 */ /* 0x000fe40000011419 */
[----:B---3--:R-:W-:Y:S01]  /*103a0*/  @!P3 LEA R8, P1, R24, R5, 0x2 ;  /* 0x000000051808b211 */ /* 0x008fe200078210ff */
[----:B------:R4:W-:Y:S01]  /*103b0*/  @!P5 ST.E.64 [R12.64], R120 ;  /* 0x000000780c00d985 */ /* 0x0009e2000c101b06 */
[----:B------:R-:W-:-:S02]  /*103c0*/  @!P4 LEA.HI.X R5, R26, R11, R0, 0x2, P2 ;  /* 0x0000000b1a05c211 */ /* 0x000fc400010f1400 */
[----:B------:R-:W-:-:S03]  /*103d0*/  @!P3 LEA.HI.X R9, R24, R11, R25, 0x2, P1 ;  /* 0x0000000b1809b211 */ /* 0x000fc600008f1419 */
[----:B------:R4:W-:Y:S04]  /*103e0*/  @!P4 ST.E.64 [R4.64], R124 ;  /* 0x0000007c0400c985 */ /* 0x0009e8000c101b06 */
[----:B------:R4:W-:Y:S02]  /*103f0*/  @!P3 ST.E.64 [R8.64], R128 ;  /* 0x000000800800b985 */ /* 0x0009e4000c101b06 */
.L_x_4841:
[----:B------:R-:W-:Y:S05]  /*10400*/  BSYNC B0 ;  /* 0x0000000000007941 */ /* 0x000fea0003800000 */
.L_x_4840:
[----:B------:R-:W-:Y:S05]  /*10410*/  BRA.DIV ~URZ, `(.L_x_4842) ;  /* 0x000035627f007947 */ /* 0x000fea000b800000 */
[----:B-1----:R-:W1:Y:S04]  /*10420*/  SHFL.IDX PT, R3, R3, 0x1, 0x1c1f ;  /* 0x003c1f0003037f89 */ /* 0x002e6800000e0000 */
[----:B----4-:R4:W3:Y:S02]  /*10430*/  SHFL.IDX PT, R5, R10, 0x1, 0x1c1f ;  /* 0x003c1f000a057f89 */ /* 0x0108e400000e0000 */
.L_x_4900:
[----:B------:R-:W-:Y:S05]  /*10440*/  @P0 BRA `(.L_x_4837) ;  /* 0x00001a4000000947 */ /* 0x000fea0003800000 */
[C---:B------:R-:W-:Y:S02]  /*10450*/  ISETP.GE.AND P1, PT, R251.reuse, c[0x0][0x3c8], PT ;  /* 0x0000f200fb007a0c */ /* 0x040fe40003f26270 */
[----:B--2---:R-:W-:-:S02]  /*10460*/  IADD3 R11, R251, 0x8, RZ ;  /* 0x00000008fb0b7810 */ /* 0x004fc40007ffe0ff */
[----:B------:R-:W-:Y:S02]  /*10470*/  IADD3 R0, R251, 0x18, RZ ;  /* 0x00000018fb007810 */ /* 0x000fe40007ffe0ff */
[----:B------:R-:W-:Y:S02]  /*10480*/  ISETP.GE.AND P4, PT, R11, c[0x0][0x3c8], PT ;  /* 0x0000f2000b007a0c */ /* 0x000fe40003f86270 */
[----:B------:R-:W-:Y:S02]  /*10490*/  ISETP.GE.AND P3, PT, R0, c[0x0][0x3c8], PT ;  /* 0x0000f20000007a0c */ /* 0x000fe40003f66270 */
[C---:B------:R-:W-:Y:S02]  /*104a0*/  IADD3 R4, R251.reuse, 0x20, RZ ;  /* 0x00000020fb047810 */ /* 0x040fe40007ffe0ff */
[----:B------:R-:W-:Y:S01]  /*104b0*/  IADD3 R9, R251, 0x10, RZ ;  /* 0x00000010fb097810 */ /* 0x000fe20007ffe0ff */
[----:B---3--:R-:W-:Y:S01]  /*104c0*/  @!P1 IMAD.MOV.U32 R6, RZ, RZ, R5 ;  /* 0x000000ffff069224 */ /* 0x008fe200078e0005 */
[----:B------:R-:W-:Y:S01]  /*104d0*/  ISETP.GE.AND P2, PT, R4, c[0x0][0x3c8], PT ;  /* 0x0000f20004007a0c */ /* 0x000fe20003f46270 */
[----:B-1----:R-:W-:Y:S01]  /*104e0*/  @!P1 IMAD.MOV.U32 R7, RZ, RZ, R3 ;  /* 0x000000ffff079224 */ /* 0x002fe200078e0003 */
[----:B------:R-:W-:-:S02]  /*104f0*/  ISETP.GE.AND P0, PT, R9, c[0x0][0x3c8], PT ;  /* 0x0000f20009007a0c */ /* 0x000fc40003f06270 */
[C---:B----4-:R-:W-:Y:S01]  /*10500*/  IADD3 R10, R251.reuse, 0x28, RZ ;  /* 0x00000028fb0a7810 */ /* 0x050fe20007ffe0ff */
[----:B------:R-:W-:Y:S01]  /*10510*/  @!P1 IMAD.WIDE R16, R251, 0x4, R6 ;  /* 0x00000004fb109825 */ /* 0x000fe200078e0206 */
[----:B------:R-:W-:Y:S02]  /*10520*/  SHF.R.S32.HI R6, RZ, 0x1f, R0 ;  /* 0x0000001fff067819 */ /* 0x000fe40000011400 */
[-C--:B------:R-:W-:Y:S02]  /*10530*/  @!P3 LEA R12, P5, R0, R5.reuse, 0x2 ;  /* 0x00000005000cb211 */ /* 0x080fe400078a10ff */
[----:B------:R1:W-:Y:S01]  /*10540*/  @!P1 ST.E.64 [R16.64], R162 ;  /* 0x000000a210009985 */ /* 0x0003e2000c101b06 */
[----:B------:R-:W-:Y:S02]  /*10550*/  ISETP.GE.AND P1, PT, R10, c[0x0][0x3c8], PT ;  /* 0x0000f2000a007a0c */ /* 0x000fe40003f26270 */
[----:B------:R-:W-:Y:S02]  /*10560*/  SHF.R.S32.HI R8, RZ, 0x1f, R11 ;  /* 0x0000001fff087819 */ /* 0x000fe4000001140b */
[----:B------:R-:W-:-:S02]  /*10570*/  @!P4 LEA R14, P6, R11, R5, 0x2 ;  /* 0x000000050b0ec211 */ /* 0x000fc400078c10ff */
[-C--:B------:R-:W-:Y:S02]  /*10580*/  @!P3 LEA.HI.X R13, R0, R3.reuse, R6, 0x2, P5 ;  /* 0x00000003000db211 */ /* 0x080fe400028f1406 */
[----:B------:R-:W-:Y:S02]  /*10590*/  @!P4 LEA.HI.X R15, R11, R3, R8, 0x2, P6 ;  /* 0x000000030b0fc211 */ /* 0x000fe400030f1408 */
[----:B------:R-:W-:Y:S02]  /*105a0*/  SHF.R.S32.HI R6, RZ, 0x1f, R9 ;  /* 0x0000001fff067819 */ /* 0x000fe40000011409 */
[----:B------:R-:W-:Y:S01]  /*105b0*/  SHF.R.S32.HI R0, RZ, 0x1f, R4 ;  /* 0x0000001fff007819 */ /* 0x000fe20000011404 */
[----:B------:R-:W-:Y:S01]  /*105c0*/  @!P4 ST.E.64 [R14.64], R158 ;  /* 0x0000009e0e00c985 */ /* 0x000fe2000c101b06 */
[----:B------:R-:W-:Y:S02]  /*105d0*/  @!P0 LEA R18, P6, R9, R5, 0x2 ;  /* 0x0000000509128211 */ /* 0x000fe400078c10ff */
[----:B------:R-:W-:-:S02]  /*105e0*/  IADD3 R8, R251, 0x30, RZ ;  /* 0x00000030fb087810 */ /* 0x000fc40007ffe0ff */
[----:B------:R-:W-:Y:S02]  /*105f0*/  @!P0 LEA.HI.X R19, R9, R3, R6, 0x2, P6 ;  /* 0x0000000309138211 */ /* 0x000fe400030f1406 */
[-C--:B------:R-:W-:Y:S02]  /*10600*/  @!P1 LEA R6, P6, R10, R5.reuse, 0x2 ;  /* 0x000000050a069211 */ /* 0x080fe400078c10ff */
[C---:B------:R-:W-:Y:S01]  /*10610*/  IADD3 R20, R251.reuse, 0x40, RZ ;  /* 0x00000040fb147810 */ /* 0x040fe20007ffe0ff */
[----:B------:R2:W-:Y:S01]  /*10620*/  @!P0 ST.E.64 [R18.64], R134 ;  /* 0x0000008612008985 */ /* 0x0005e2000c101b06 */
[----:B------:R-:W-:Y:S02]  /*10630*/  IADD3 R29, R251, 0xb0, RZ ;  /* 0x000000b0fb1d7810 */ /* 0x000fe40007ffe0ff */
[----:B------:R-:W-:Y:S01]  /*10640*/  ISETP.GE.AND P4, PT, R20, c[0x0][0x3c8], PT ;  /* 0x0000f20014007a0c */ /* 0x000fe20003f86270 */
[----:B------:R3:W-:Y:S01]  /*10650*/  @!P3 ST.E.64 [R12.64], R138 ;  /* 0x0000008a0c00b985 */ /* 0x0007e2000c101b06 */
[----:B-1----:R-:W-:-:S02]  /*10660*/  @!P2 LEA R16, P5, R4, R5, 0x2 ;  /* 0x000000050410a211 */ /* 0x002fc400078a10ff */
[C---:B------:R-:W-:Y:S02]  /*10670*/  IADD3 R24, R251.reuse, 0xc0, RZ ;  /* 0x000000c0fb187810 */ /* 0x040fe40007ffe0ff */
[-C--:B------:R-:W-:Y:S02]  /*10680*/  @!P2 LEA.HI.X R17, R4, R3.reuse, R0, 0x2, P5 ;  /* 0x000000030411a211 */ /* 0x080fe400028f1400 */
[----:B------:R-:W-:Y:S02]  /*10690*/  SHF.R.S32.HI R0, RZ, 0x1f, R10 ;  /* 0x0000001fff007819 */ /* 0x000fe4000001140a */
[----:B------:R-:W-:Y:S01]  /*106a0*/  ISETP.GE.AND P5, PT, R8, c[0x0][0x3c8], PT ;  /* 0x0000f20008007a0c */ /* 0x000fe20003fa6270 */
[----:B------:R1:W-:Y:S01]  /*106b0*/  @!P2 ST.E.64 [R16.64], R142 ;  /* 0x0000008e1000a985 */ /* 0x0003e2000c101b06 */
[----:B------:R-:W-:Y:S02]  /*106c0*/  @!P1 LEA.HI.X R7, R10, R3, R0, 0x2, P6 ;  /* 0x000000030a079211 */ /* 0x000fe400030f1400 */
[----:B------:R-:W-:-:S02]  /*106d0*/  IADD3 R0, R251, 0x38, RZ ;  /* 0x00000038fb007810 */ /* 0x000fc40007ffe0ff */
[----:B------:R-:W-:Y:S01]  /*106e0*/  SHF.R.S32.HI R4, RZ, 0x1f, R8 ;  /* 0x0000001fff047819 */ /* 0x000fe20000011408 */
[----:B------:R4:W-:Y:S01]  /*106f0*/  @!P1 ST.E.64 [R6.64], R146 ;  /* 0x0000009206009985 */ /* 0x0009e2000c101b06 */
[----:B------:R-:W-:Y:S02]  /*10700*/  ISETP.GE.AND P0, PT, R0, c[0x0][0x3c8], PT ;  /* 0x0000f20000007a0c */ /* 0x000fe40003f06270 */
[----:B------:R-:W-:Y:S02]  /*10710*/  IADD3 R10, R251, 0x48, RZ ;  /* 0x00000048fb0a7810 */ /* 0x000fe40007ffe0ff */
[----:B------:R-:W-:Y:S02]  /*10720*/  SHF.R.S32.HI R9, RZ, 0x1f, R0 ;  /* 0x0000001fff097819 */ /* 0x000fe40000011400 */
[----:B------:R-:W-:Y:S02]  /*10730*/  @!P5 LEA R22, P6, R8, R5, 0x2 ;  /* 0x000000050816d211 */ /* 0x000fe400078c10ff */
[----:B------:R-:W-:-:S02]  /*10740*/  ISETP.GE.AND P3, PT, R10, c[0x0][0x3c8], PT ;  /* 0x0000f2000a007a0c */ /* 0x000fc40003f66270 */
[----:B------:R-:W-:Y:S02]  /*10750*/  @!P5 LEA.HI.X R23, R8, R3, R4, 0x2, P6 ;  /* 0x000000030817d211 */ /* 0x000fe400030f1404 */
[----:B------:R-:W-:Y:S02]  /*10760*/  IADD3 R4, R251, 0x50, RZ ;  /* 0x00000050fb047810 */ /* 0x000fe40007ffe0ff */
[C---:B--2---:R-:W-:Y:S01]  /*10770*/  @!P0 LEA R18, P2, R0.reuse, R5, 0x2 ;  /* 0x0000000500128211 */ /* 0x044fe200078410ff */
[----:B------:R2:W-:Y:S01]  /*10780*/  @!P5 ST.E.64 [R22.64], R150 ;  /* 0x000000961600d985 */ /* 0x0005e2000c101b06 */
[----:B------:R-:W-:Y:S02]  /*10790*/  SHF.R.S32.HI R8, RZ, 0x1f, R20 ;  /* 0x0000001fff087819 */ /* 0x000fe40000011414 */
[----:B------:R-:W-:Y:S02]  /*107a0*/  @!P0 LEA.HI.X R19, R0, R3, R9, 0x2, P2 ;  /* 0x0000000300138211 */ /* 0x000fe400010f1409 */
[----:B------:R-:W-:-:S02]  /*107b0*/  ISETP.GE.AND P2, PT, R4, c[0x0][0x3c8], PT ;  /* 0x0000f20004007a0c */ /* 0x000fc40003f46270 */
[C---:B------:R-:W-:Y:S01]  /*107c0*/  @!P4 LEA R14, P6, R20.reuse, R5, 0x2 ;  /* 0x00000005140ec211 */ /* 0x040fe200078c10ff */
[----:B------:R5:W-:Y:S01]  /*107d0*/  @!P0 ST.E.64 [R18.64], R154 ;  /* 0x0000009a12008985 */ /* 0x000be2000c101b06 */
[----:B------:R-:W-:Y:S02]  /*107e0*/  IADD3 R0, R251, 0x58, RZ ;  /* 0x00000058fb007810 */ /* 0x000fe40007ffe0ff */
[----:B------:R-:W-:Y:S02]  /*107f0*/  @!P4 LEA.HI.X R15, R20, R3, R8, 0x2, P6 ;  /* 0x00000003140fc211 */ /* 0x000fe400030f1408 */
[----:B------:R-:W-:Y:S02]  /*10800*/  SHF.R.S32.HI R8, RZ, 0x1f, R10 ;  /* 0x0000001fff087819 */ /* 0x000fe4000001140a */
[----:B---3--:R-:W-:Y:S01]  /*10810*/  @!P3 LEA R12, P6, R10, R5, 0x2 ;  /* 0x000000050a0cb211 */ /* 0x008fe200078c10ff */
[----:B------:R-:W-:Y:S01]  /*10820*/  @!P4 ST.E.64 [R14.64], R38 ;  /* 0x000000260e00c985 */ /* 0x000fe2000c101b06 */
[----:B------:R-:W-:-:S02]  /*10830*/  ISETP.GE.AND P1, PT, R0, c[0x0][0x3c8], PT ;  /* 0x0000f20000007a0c */ /* 0x000fc40003f26270 */
[----:B------:R-:W-:Y:S02]  /*10840*/  @!P3 LEA.HI.X R13, R10, R3, R8, 0x2, P6 ;  /* 0x000000030a0db211 */ /* 0x000fe400030f1408 */
[----:B------:R-:W-:Y:S02]  /*10850*/  SHF.R.S32.HI R8, RZ, 0x1f, R4 ;  /* 0x0000001fff087819 */ /* 0x000fe40000011404 */
[C---:B------:R-:W-:Y:S01]  /*10860*/  @!P2 LEA R10, P6, R4.reuse, R5, 0x2 ;  /* 0x00000005040aa211 */ /* 0x040fe200078c10ff */
[----:B------:R3:W-:Y:S01]  /*10870*/  @!P3 ST.E.64 [R12.64], R42 ;  /* 0x0000002a0c00b985 */ /* 0x0007e2000c101b06 */
[C---:B-1----:R-:W-:Y:S02]  /*10880*/  IADD3 R16, R251.reuse, 0x68, RZ ;  /* 0x00000068fb107810 */ /* 0x042fe40007ffe0ff */
[----:B------:R-:W-:Y:S02]  /*10890*/  @!P2 LEA.HI.X R11, R4, R3, R8, 0x2, P6 ;  /* 0x00000003040ba211 */ /* 0x000fe400030f1408 */
[----:B------:R-:W-:-:S02]  /*108a0*/  IADD3 R4, R251, 0x60, RZ ;  /* 0x00000060fb047810 */ /* 0x000fc40007ffe0ff */
[----:B------:R-:W-:Y:S01]  /*108b0*/  SHF.R.S32.HI R8, RZ, 0x1f, R0 ;  /* 0x0000001fff087819 */ /* 0x000fe20000011400 */
[----:B------:R1:W-:Y:S01]  /*108c0*/  @!P2 ST.E.64 [R10.64], R46 ;  /* 0x0000002e0a00a985 */ /* 0x0003e2000c101b06 */
[----:B------:R-:W-:Y:S02]  /*108d0*/  ISETP.GE.AND P0, PT, R4, c[0x0][0x3c8], PT ;  /* 0x0000f20004007a0c */ /* 0x000fe40003f06270 */
[----:B------:R-:W-:Y:S02]  /*108e0*/  @!P1 LEA R20, P6, R0, R5, 0x2 ;  /* 0x0000000500149211 */ /* 0x000fe400078c10ff */
[----:B------:R-:W-:Y:S02]  /*108f0*/  ISETP.GE.AND P5, PT, R16, c[0x0][0x3c8], PT ;  /* 0x0000f20010007a0c */ /* 0x000fe40003fa6270 */
[----:B----4-:R-:W-:Y:S02]  /*10900*/  IADD3 R6, R251, 0x70, RZ ;  /* 0x00000070fb067810 */ /* 0x010fe40007ffe0ff */
[----:B------:R-:W-:-:S02]  /*10910*/  @!P1 LEA.HI.X R21, R0, R3, R8, 0x2, P6 ;  /* 0x0000000300159211 */ /* 0x000fc400030f1408 */
[----:B------:R-:W-:Y:S02]  /*10920*/  ISETP.GE.AND P4, PT, R6, c[0x0][0x3c8], PT ;  /* 0x0000f20006007a0c */ /* 0x000fe40003f86270 */
[----:B------:R-:W-:Y:S01]  /*10930*/  SHF.R.S32.HI R8, RZ, 0x1f, R4 ;  /* 0x0000001fff087819 */ /* 0x000fe20000011404 */
[----:B------:R4:W-:Y:S01]  /*10940*/  @!P1 ST.E.64 [R20.64], R50 ;  /* 0x0000003214009985 */ /* 0x0009e2000c101b06 */
[C---:B--2---:R-:W-:Y:S02]  /*10950*/  @!P0 LEA R22, P3, R4.reuse, R5, 0x2 ;  /* 0x0000000504168211 */ /* 0x044fe400078610ff */
[----:B------:R-:W-:Y:S02]  /*10960*/  IADD3 R0, R251, 0x78, RZ ;  /* 0x00000078fb007810 */ /* 0x000fe40007ffe0ff */
[----:B------:R-:W-:Y:S02]  /*10970*/  @!P0 LEA.HI.X R23, R4, R3, R8, 0x2, P3 ;  /* 0x0000000304178211 */ /* 0x000fe400018f1408 */
[----:B------:R-:W-:-:S02]  /*10980*/  ISETP.GE.AND P3, PT, R0, c[0x0][0x3c8], PT ;  /* 0x0000f20000007a0c */ /* 0x000fc40003f66270 */
[----:B------:R-:W-:Y:S01]  /*10990*/  SHF.R.S32.HI R7, RZ, 0x1f, R16 ;  /* 0x0000001fff077819 */ /* 0x000fe20000011410 */
[----:B------:R-:W-:Y:S01]  /*109a0*/  @!P0 ST.E.64 [R22.64], R54 ;  /* 0x0000003616008985 */ /* 0x000fe2000c101b06 */
[C---:B-----5:R-:W-:Y:S02]  /*109b0*/  @!P5 LEA R18, P6, R16.reuse, R5, 0x2 ;  /* 0x000000051012d211 */ /* 0x060fe400078c10ff */
[----:B------:R-:W-:Y:S02]  /*109c0*/  IADD3 R4, R251, 0x80, RZ ;  /* 0x00000080fb047810 */ /* 0x000fe40007ffe0ff */
[----:B------:R-:W-:Y:S02]  /*109d0*/  @!P5 LEA.HI.X R19, R16, R3, R7, 0x2, P6 ;  /* 0x000000031013d211 */ /* 0x000fe400030f1407 */
[----:B------:R-:W-:Y:S02]  /*109e0*/  SHF.R.S32.HI R7, RZ, 0x1f, R6 ;  /* 0x0000001fff077819 */ /* 0x000fe40000011406 */
[----:B------:R-:W-:Y:S01]  /*109f0*/  @!P4 LEA R8, P6, R6, R5, 0x2 ;  /* 0x000000050608c211 */ /* 0x000fe200078c10ff */
[----:B------:R-:W-:Y:S01]  /*10a00*/  @!P5 ST.E.64 [R18.64], R58 ;  /* 0x0000003a1200d985 */ /* 0x000fe2000c101b06 */
[----:B------:R-:W-:-:S02]  /*10a10*/  ISETP.GE.AND P2, PT, R4, c[0x0][0x3c8], PT ;  /* 0x0000f20004007a0c */ /* 0x000fc40003f46270 */
[----:B------:R-:W-:Y:S02]  /*10a20*/  @!P4 LEA.HI.X R9, R6, R3, R7, 0x2, P6 ;  /* 0x000000030609c211 */ /* 0x000fe400030f1407 */
[----:B------:R-:W-:Y:S02]  /*10a30*/  SHF.R.S32.HI R6, RZ, 0x1f, R0 ;  /* 0x0000001fff067819 */ /* 0x000fe40000011400 */
[C---:B---3--:R-:W-:Y:S01]  /*10a40*/  @!P3 LEA R12, P6, R0.reuse, R5, 0x2 ;  /* 0x00000005000cb211 */ /* 0x048fe200078c10ff */
[----:B------:R2:W-:Y:S01]  /*10a50*/  @!P4 ST.E.64 [R8.64], R62 ;  /* 0x0000003e0800c985 */ /* 0x0005e2000c101b06 */
[C---:B------:R-:W-:Y:S02]  /*10a60*/  IADD3 R14, R251.reuse, 0x90, RZ ;  /* 0x00000090fb0e7810 */ /* 0x040fe40007ffe0ff */
[----:B------:R-:W-:Y:S02]  /*10a70*/  @!P3 LEA.HI.X R13, R0, R3, R6, 0x2, P6 ;  /* 0x00000003000db211 */ /* 0x000fe400030f1406 */
[----:B------:R-:W-:-:S02]  /*10a80*/  IADD3 R0, R251, 0x88, RZ ;  /* 0x00000088fb007810 */ /* 0x000fc40007ffe0ff */
[----:B------:R-:W-:Y:S01]  /*10a90*/  ISETP.GE.AND P0, PT, R14, c[0x0][0x3c8], PT ;  /* 0x0000f2000e007a0c */ /* 0x000fe20003f06270 */
[----:B------:R-:W-:Y:S01]  /*10aa0*/  @!P3 ST.E.64 [R12.64], R66 ;  /* 0x000000420c00b985 */ /* 0x000fe2000c101b06 */
[----:B------:R-:W-:Y:S02]  /*10ab0*/  ISETP.GE.AND P1, PT, R0, c[0x0][0x3c8], PT ;  /* 0x0000f20000007a0c */ /* 0x000fe40003f26270 */
[----:B------:R-:W-:Y:S02]  /*10ac0*/  IADD3 R6, R251, 0x98, RZ ;  /* 0x00000098fb067810 */ /* 0x000fe40007ffe0ff */
[----:B------:R-:W-:Y:S02]  /*10ad0*/  SHF.R.S32.HI R7, RZ, 0x1f, R4 ;  /* 0x0000001fff077819 */ /* 0x000fe40000011404 */
[----:B------:R-:W-:Y:S02]  /*10ae0*/  ISETP.GE.AND P5, PT, R6, c[0x0][0x3c8], PT ;  /* 0x0000f20006007a0c */ /* 0x000fe40003fa6270 */
[----:B-1----:R-:W-:-:S02]  /*10af0*/  @!P2 LEA R10, P6, R4, R5, 0x2 ;  /* 0x00000005040aa211 */ /* 0x002fc400078c10ff */
[----:B------:R-:W-:Y:S02]  /*10b00*/  SHF.R.S32.HI R15, RZ, 0x1f, R0 ;  /* 0x0000001fff0f7819 */ /* 0x000fe40000011400 */
[----:B------:R-:W-:Y:S02]  /*10b10*/  @!P2 LEA.HI.X R11, R4, R3, R7, 0x2, P6 ;  /* 0x00000003040ba211 */ /* 0x000fe400030f1407 */
[-C--:B----4-:R-:W-:Y:S02]  /*10b20*/  @!P1 LEA R20, P4, R0, R5.reuse, 0x2 ;  /* 0x0000000500149211 */ /* 0x090fe400078810ff */
[----:B------:R-:W-:Y:S01]  /*10b30*/  SHF.R.S32.HI R7, RZ, 0x1f, R14 ;  /* 0x0000001fff077819 */ /* 0x000fe2000001140e */
[----:B------:R1:W-:Y:S01]  /*10b40*/  @!P2 ST.E.64 [R10.64], R70 ;  /* 0x000000460a00a985 */ /* 0x0003e2000c101b06 */
[----:B------:R-:W-:Y:S02]  /*10b50*/  @!P0 LEA R16, P6, R14, R5, 0x2 ;  /* 0x000000050e108211 */ /* 0x000fe400078c10ff */
[----:B------:R-:W-:-:S02]  /*10b60*/  @!P1 LEA.HI.X R21, R0, R3, R15, 0x2, P4 ;  /* 0x0000000300159211 */ /* 0x000fc400020f140f */
[----:B------:R-:W-:Y:S02]  /*10b70*/  @!P0 LEA.HI.X R17, R14, R3, R7, 0x2, P6 ;  /* 0x000000030e118211 */ /* 0x000fe400030f1407 */
[----:B------:R-:W-:Y:S01]  /*10b80*/  IADD3 R4, R251, 0xa0, RZ ;  /* 0x000000a0fb047810 */ /* 0x000fe20007ffe0ff */
[----:B------:R-:W-:Y:S01]  /*10b90*/  @!P1 ST.E.64 [R20.64], R74 ;  /* 0x0000004a14009985 */ /* 0x000fe2000c101b06 */
[----:B------:R-:W-:Y:S02]  /*10ba0*/  SHF.R.S32.HI R0, RZ, 0x1f, R6 ;  /* 0x0000001fff007819 */ /* 0x000fe40000011406 */
[----:B------:R-:W-:Y:S01]  /*10bb0*/  @!P5 LEA R14, P6, R6, R5, 0x2 ;  /* 0x00000005060ed211 */ /* 0x000fe200078c10ff */
[----:B------:R-:W-:Y:S01]  /*10bc0*/  @!P0 ST.E.64 [R16.64], R78 ;  /* 0x0000004e10008985 */ /* 0x000fe2000c101b06 */
[----:B------:R-:W-:Y:S02]  /*10bd0*/  ISETP.GE.AND P4, PT, R4, c[0x0][0x3c8], PT ;  /* 0x0000f20004007a0c */ /* 0x000fe40003f86270 */
[----:B------:R-:W-:-:S02]  /*10be0*/  @!P5 LEA.HI.X R15, R6, R3, R0, 0x2, P6 ;  /* 0x00000003060fd211 */ /* 0x000fc400030f1400 */
[----:B------:R-:W-:Y:S02]  /*10bf0*/  IADD3 R0, R251, 0xa8, RZ ;  /* 0x000000a8fb007810 */ /* 0x000fe40007ffe0ff */
[----:B------:R-:W-:Y:S01]  /*10c00*/  ISETP.GE.AND P2, PT, R29, c[0x0][0x3c8], PT ;  /* 0x0000f2001d007a0c */ /* 0x000fe20003f46270 */
[----:B------:R-:W-:Y:S01]  /*10c10*/  @!P5 ST.E.64 [R14.64], R82 ;  /* 0x000000520e00d985 */ /* 0x000fe2000c101b06 */
[----:B------:R-:W-:Y:S02]  /*10c20*/  ISETP.GE.AND P3, PT, R0, c[0x0][0x3c8], PT ;  /* 0x0000f20000007a0c */ /* 0x000fe40003f66270 */
[----:B------:R-:W-:Y:S02]  /*10c30*/  IADD3 R26, R251, 0xb8, RZ ;  /* 0x000000b8fb1a7810 */ /* 0x000fe40007ffe0ff */
[----:B------:R-:W-:Y:S02]  /*10c40*/  SHF.R.S32.HI R6, RZ, 0x1f, R4 ;  /* 0x0000001fff067819 */ /* 0x000fe40000011404 */
[----:B--2---:R-:W-:-:S02]  /*10c50*/  @!P4 LEA R8, P6, R4, R5, 0x2 ;  /* 0x000000050408c211 */ /* 0x004fc400078c10ff */
[----:B------:R-:W-:Y:S02]  /*10c60*/  ISETP.GE.AND P0, PT, R24, c[0x0][0x3c8], PT ;  /* 0x0000f20018007a0c */ /* 0x000fe40003f06270 */
[----:B------:R-:W-:Y:S02]  /*10c70*/  ISETP.GE.AND P1, PT, R26, c[0x0][0x3c8], PT ;  /* 0x0000f2001a007a0c */ /* 0x000fe40003f26270 */
[----:B------:R-:W-:Y:S02]  /*10c80*/  @!P4 LEA.HI.X R9, R4, R3, R6, 0x2, P6 ;  /* 0x000000030409c211 */ /* 0x000fe400030f1406 */
[----:B------:R-:W-:Y:S02]  /*10c90*/  SHF.R.S32.HI R4, RZ, 0x1f, R0 ;  /* 0x0000001fff047819 */ /* 0x000fe40000011400 */
[----:B------:R-:W-:Y:S01]  /*10ca0*/  @!P3 LEA R6, P6, R0, R5, 0x2 ;  /* 0x000000050006b211 */ /* 0x000fe200078c10ff */
[----:B------:R2:W-:Y:S01]  /*10cb0*/  @!P4 ST.E.64 [R8.64], R86 ;  /* 0x000000560800c985 */ /* 0x0005e2000c101b06 */
[----:B------:R-:W-:-:S02]  /*10cc0*/  IADD3 R31, R251, 0xb0, RZ ;  /* 0x000000b0fb1f7810 */ /* 0x000fc40007ffe0ff */
[----:B------:R-:W-:Y:S02]  /*10cd0*/  @!P3 LEA.HI.X R7, R0, R3, R4, 0x2, P6 ;  /* 0x000000030007b211 */ /* 0x000fe400030f1404 */
[----:B------:R-:W-:Y:S02]  /*10ce0*/  IADD3 R30, R251, 0xc8, RZ ;  /* 0x000000c8fb1e7810 */ /* 0x000fe40007ffe0ff */
[----:B------:R-:W-:Y:S01]  /*10cf0*/  @!P2 LEA R18, P5, R29, R5, 0x2 ;  /* 0x000000051d12a211 */ /* 0x000fe200078a10ff */
[----:B------:R3:W-:Y:S01]  /*10d00*/  @!P3 ST.E.64 [R6.64], R90 ;  /* 0x0000005a0600b985 */ /* 0x0007e2000c101b06 */
[----:B------:R-:W-:Y:S02]  /*10d10*/  SHF.R.S32.HI R31, RZ, 0x1f, R31 ;  /* 0x0000001fff1f7819 */ /* 0x000fe4000001141f */
[C---:B------:R-:W-:Y:S02]  /*10d20*/  IADD3 R27, R251.reuse, 0xd0, RZ ;  /* 0x000000d0fb1b7810 */ /* 0x040fe40007ffe0ff */
[----:B------:R-:W-:-:S02]  /*10d30*/  IADD3 R25, R251, 0xc0, RZ ;  /* 0x000000c0fb197810 */ /* 0x000fc40007ffe0ff */
[----:B------:R-:W-:Y:S02]  /*10d40*/  IADD3 R28, R251, 0xb8, RZ ;  /* 0x000000b8fb1c7810 */ /* 0x000fe40007ffe0ff */
[----:B------:R-:W-:Y:S02]  /*10d50*/  ISETP.GE.AND P4, PT, R30, c[0x0][0x3c8], PT ;  /* 0x0000f2001e007a0c */ /* 0x000fe40003f86270 */
[----:B------:R-:W-:Y:S02]  /*10d60*/  @!P2 LEA.HI.X R19, R29, R3, R31, 0x2, P5 ;  /* 0x000000031d13a211 */ /* 0x000fe400028f141f */
[----:B-1----:R-:W-:Y:S02]  /*10d70*/  @!P0 LEA R10, P3, R24, R5, 0x2 ;  /* 0x00000005180a8211 */ /* 0x002fe400078610ff */
[----:B------:R-:W-:Y:S01]  /*10d80*/  SHF.R.S32.HI R25, RZ, 0x1f, R25 ;  /* 0x0000001fff197819 */ /* 0x000fe20000011419 */
[----:B------:R-:W-:Y:S01]  /*10d90*/  @!P2 ST.E.64 [R18.64], R94 ;  /* 0x0000005e1200a985 */ /* 0x000fe2000c101b06 */
[----:B------:R-:W-:-:S02]  /*10da0*/  ISETP.GE.AND P5, PT, R27, c[0x0][0x3c8], PT ;  /* 0x0000f2001b007a0c */ /* 0x000fc40003fa6270 */
[----:B------:R-:W-:Y:S02]  /*10db0*/  @!P1 LEA R12, P6, R26, R5, 0x2 ;  /* 0x000000051a0c9211 */ /* 0x000fe400078c10ff */
[----:B------:R-:W-:Y:S02]  /*10dc0*/  SHF.R.S32.HI R28, RZ, 0x1f, R28 ;  /* 0x0000001fff1c7819 */ /* 0x000fe4000001141c */
[-C--:B------:R-:W-:Y:S02]  /*10dd0*/  @!P0 LEA.HI.X R11, R24, R3.reuse, R25, 0x2, P3 ;  /* 0x00000003180b8211 */ /* 0x080fe400018f1419 */
[----:B------:R-:W-:Y:S02]  /*10de0*/  @!P1 LEA.HI.X R13, R26, R3, R28, 0x2, P6 ;  /* 0x000000031a0d9211 */ /* 0x000fe400030f141c */
[C---:B------:R-:W-:Y:S02]  /*10df0*/  IADD3 R25, R251.reuse, 0xd8, RZ ;  /* 0x000000d8fb197810 */ /* 0x040fe40007ffe0ff */
[----:B------:R-:W-:Y:S01]  /*10e00*/  IADD3 R31, R251, 0xc8, RZ ;  /* 0x000000c8fb1f7810 */ /* 0x000fe20007ffe0ff */
[----:B------:R1:W-:Y:S01]  /*10e10*/  @!P1 ST.E.64 [R12.64], R98 ;  /* 0x000000620c009985 */ /* 0x0003e2000c101b06 */
[----:B------:R-:W-:-:S02]  /*10e20*/  ISETP.GE.AND P3, PT, R25, c[0x0][0x3c8], PT ;  /* 0x0000f20019007a0c */ /* 0x000fc40003f66270 */
[C---:B------:R-:W-:Y:S01]  /*10e30*/  IADD3 R29, R251.reuse, 0xd0, RZ ;  /* 0x000000d0fb1d7810 */ /* 0x040fe20007ffe0ff */
[----:B------:R4:W-:Y:S01]  /*10e40*/  @!P0 ST.E.64 [R10.64], R102 ;  /* 0x000000660a008985 */ /* 0x0009e2000c101b06 */
[-C--:B--2---:R-:W-:Y:S02]  /*10e50*/  @!P4 LEA R8, P0, R30, R5.reuse, 0x2 ;  /* 0x000000051e08c211 */ /* 0x084fe400078010ff */
[----:B------:R-:W-:Y:S02]  /*10e60*/  SHF.R.S32.HI R31, RZ, 0x1f, R31 ;  /* 0x0000001fff1f7819 */ /* 0x000fe4000001141f */
[----:B------:R-:W-:Y:S02]  /*10e70*/  IADD3 R28, R251, 0xe0, RZ ;  /* 0x000000e0fb1c7810 */ /* 0x000fe40007ffe0ff */
[----:B------:R-:W-:Y:S02]  /*10e80*/  SHF.R.S32.HI R29, RZ, 0x1f, R29 ;  /* 0x0000001fff1d7819 */ /* 0x000fe4000001141d */
[----:B---3--:R-:W-:-:S02]  /*10e90*/  @!P5 LEA R6, P6, R27, R5, 0x2 ;  /* 0x000000051b06d211 */ /* 0x008fc400078c10ff */
[C---:B------:R-:W-:Y:S02]  /*10ea0*/  IADD3 R26, R251.reuse, 0xe8, RZ ;  /* 0x000000e8fb1a7810 */ /* 0x040fe40007ffe0ff */
[----:B------:R-:W-:Y:S02]  /*10eb0*/  IADD3 R24, R251, 0xf0, RZ ;  /* 0x000000f0fb187810 */ /* 0x000fe40007ffe0ff */
[-C--:B------:R-:W-:Y:S02]  /*10ec0*/  @!P4 LEA.HI.X R9, R30, R3.reuse, R31, 0x2, P0 ;  /* 0x000000031e09c211 */ /* 0x080fe400000f141f */
[----:B------:R-:W-:Y:S02]  /*10ed0*/  ISETP.GE.AND P2, PT, R28, c[0x0][0x3c8], PT ;  /* 0x0000f2001c007a0c */ /* 0x000fe40003f46270 */
[----:B------:R-:W-:Y:S01]  /*10ee0*/  @!P5 LEA.HI.X R7, R27, R3, R29, 0x2, P6 ;  /* 0x000000031b07d211 */ /* 0x000fe200030f141d */
[----:B------:R2:W-:Y:S01]  /*10ef0*/  @!P4 ST.E.64 [R8.64], R106 ;  /* 0x0000006a0800c985 */ /* 0x0005e2000c101b06 */
[----:B------:R-:W-:-:S02]  /*10f00*/  ISETP.GE.AND P1, PT, R26, c[0x0][0x3c8], PT ;  /* 0x0000f2001a007a0c */ /* 0x000fc40003f26270 */
[----:B------:R-:W-:Y:S01]  /*10f10*/  IADD3 R27, R251, 0xd8, RZ ;  /* 0x000000d8fb1b7810 */ /* 0x000fe20007ffe0ff */
[----:B------:R2:W-:Y:S01]  /*10f20*/  @!P5 ST.E.64 [R6.64], R110 ;  /* 0x0000006e0600d985 */ /* 0x0005e2000c101b06 */
[----:B------:R-:W-:Y:S02]  /*10f30*/  ISETP.GE.AND P0, PT, R24, c[0x0][0x3c8], PT ;  /* 0x0000f20018007a0c */ /* 0x000fe40003f06270 */
[----:B-1----:R-:W-:Y:S02]  /*10f40*/  @!P3 LEA R12, P4, R25, R5, 0x2 ;  /* 0x00000005190cb211 */ /* 0x002fe400078810ff */
[----:B------:R-:W-:Y:S02]  /*10f50*/  SHF.R.S32.HI R27, RZ, 0x1f, R27 ;  /* 0x0000001fff1b7819 */ /* 0x000fe4000001141b */
[----:B------:R-:W-:Y:S02]  /*10f60*/  IADD3 R29, R251, 0xe0, RZ ;  /* 0x000000e0fb1d7810 */ /* 0x000fe40007ffe0ff */
[----:B------:R-:W-:-:S02]  /*10f70*/  @!P3 LEA.HI.X R13, R25, R3, R27, 0x2, P4 ;  /* 0x00000003190db211 */ /* 0x000fc400020f141b */
[C---:B------:R-:W-:Y:S02]  /*10f80*/  IADD3 R27, R251.reuse, 0xe8, RZ ;  /* 0x000000e8fb1b7810 */ /* 0x040fe40007ffe0ff */
[----:B------:R-:W-:Y:S01]  /*10f90*/  IADD3 R25, R251, 0xf0, RZ ;  /* 0x000000f0fb197810 */ /* 0x000fe20007ffe0ff */
[----:B------:R2:W-:Y:S01]  /*10fa0*/  @!P3 ST.E.64 [R12.64], R114 ;  /* 0x000000720c00b985 */ /* 0x0005e2000c101b06 */
[-C--:B------:R-:W-:Y:S02]  /*10fb0*/  @!P2 LEA R16, P6, R28, R5.reuse, 0x2 ;  /* 0x000000051c10a211 */ /* 0x080fe400078c10ff */
[----:B------:R-:W-:Y:S02]  /*10fc0*/  SHF.R.S32.HI R29, RZ, 0x1f, R29 ;  /* 0x0000001fff1d7819 */ /* 0x000fe4000001141d */
[----:B------:R-:W-:Y:S02]  /*10fd0*/  @!P1 LEA R14, P5, R26, R5, 0x2 ;  /* 0x000000051a0e9211 */ /* 0x000fe400078a10ff */
[----:B------:R-:W-:-:S02]  /*10fe0*/  SHF.R.S32.HI R27, RZ, 0x1f, R27 ;  /* 0x0000001fff1b7819 */ /* 0x000fc4000001141b */
[----:B------:R-:W-:Y:S02]  /*10ff0*/  SHF.R.S32.HI R25, RZ, 0x1f, R25 ;  /* 0x0000001fff197819 */ /* 0x000fe40000011419 */
[----:B----4-:R-:W-:Y:S02]  /*11000*/  @!P0 LEA R10, P4, R24, R5, 0x2 ;  /* 0x00000005180a8211 */ /* 0x010fe400078810ff */
[-C--:B------:R-:W-:Y:S02]  /*11010*/  @!P2 LEA.HI.X R17, R28, R3.reuse, R29, 0x2, P6 ;  /* 0x000000031c11a211 */ /* 0x080fe400030f141d */
[-C--:B------:R-:W-:Y:S02]  /*11020*/  @!P1 LEA.HI.X R15, R26, R3.reuse, R27, 0x2, P5 ;  /* 0x000000031a0f9211 */ /* 0x080fe400028f141b */
[----:B------:R-:W-:Y:S01]  /*11030*/  @!P0 LEA.HI.X R11, R24, R3, R25, 0x2, P4 ;  /* 0x00000003180b8211 */ /* 0x000fe200020f1419 */
[----:B------:R2:W-:Y:S01]  /*11040*/  @!P2 ST.E.64 [R16.64], R118 ;  /* 0x000000761000a985 */ /* 0x0005e2000c101b06 */
[----:B------:R-:W-:-:S03]  /*11050*/  IADD3 R24, R251, 0xf8, RZ ;  /* 0x000000f8fb187810 */ /* 0x000fc60007ffe0ff */
[----:B------:R2:W-:Y:S04]  /*11060*/  @!P1 ST.E.64 [R14.64], R122 ;  /* 0x0000007a0e009985 */ /* 0x0005e8000c101b06 */
[----:B------:R2:W-:Y:S01]  /*11070*/  @!P0 ST.E.64 [R10.64], R126 ;  /* 0x0000007e0a008985 */ /* 0x0005e2000c101b06 */
[----:B------:R-:W-:-:S13]  /*11080*/  ISETP.GE.AND P0, PT, R24, c[0x0][0x3c8], PT ;  /* 0x0000f20018007a0c */ /* 0x000fda0003f06270 */
[----:B------:R-:W-:Y:S05]  /*11090*/  @P0 BRA `(.L_x_4837) ;  /* 0x00000df000000947 */ /* 0x000fea0003800000 */
[----:B------:R-:W-:Y:S02]  /*110a0*/  IADD3 R0, R251, 0xf8, RZ ;  /* 0x000000f8fb007810 */ /* 0x000fe40007ffe0ff */
[----:B------:R-:W-:Y:S02]  /*110b0*/  LEA R4, P0, R24, R5, 0x2 ;  /* 0x0000000518047211 */ /* 0x000fe400078010ff */
[----:B------:R-:W-:-:S04]  /*110c0*/  SHF.R.S32.HI R0, RZ, 0x1f, R0 ;  /* 0x0000001fff007819 */ /* 0x000fc80000011400 */
[----:B------:R-:W-:-:S05]  /*110d0*/  LEA.HI.X R5, R24, R3, R0, 0x2, P0 ;  /* 0x0000000318057211 */ /* 0x000fca00000f1400 */
[----:B------:R1:W-:Y:S01]  /*110e0*/  ST.E.64 [R4.64], R130 ;  /* 0x0000008204007985 */ /* 0x0003e2000c101b06 */
[----:B------:R-:W-:Y:S05]  /*110f0*/  BRA `(.L_x_4837) ;  /* 0x00000d9000007947 */ /* 0x000fea0003800000 */
.L_x_4822:
        /* <DEDUP_REMOVED lines=19> */
[----:B-----5:R-:W2:Y:S04]  /*11230*/  LDG.E R3, [R6.64] ;  /* 0x0000000606037981 */ /* 0x020ea8000c1e1900 */
[----:B-1----:R-:W2:Y:S02]  /*11240*/  LDG.E R8, [R6.64+0x4] ;  /* 0x0000040606087981 */ /* 0x002ea4000c1e1900 */
[----:B--2---:R-:W-:Y:S02]  /*11250*/  IADD3 R3, -R3, R8, RZ ;  /* 0x0000000803037210 */ /* 0x004fe40007ffe1ff */
.L_x_4843:
[----:B------:R-:W-:Y:S01]  /*11260*/  ISETP.GT.AND P0, PT, R246, 0x7f, PT ;  /* 0x0000007ff600780c */ /* 0x000fe20003f04270 */
[----:B------:R-:W-:Y:S01]  /*11270*/  BSSY B0, `(.L_x_4844) ;  /* 0x0000036000007945 */ /* 0x000fe20003800000 */
[----:B------:R-:W-:Y:S02]  /*11280*/  SEL R5, R5, RZ, !P2 ;  /* 0x000000ff05057207 */ /* 0x000fe40005000000 */
[----:B-1----:R-:W-:-:S02]  /*11290*/  SEL R7, R10, RZ, !P2 ;  /* 0x000000ff0a077207 */ /* 0x002fc40005000000 */
[----:B-----5:R-:W-:-:S07]  /*112a0*/  SHF.R.S32.HI R8, RZ, 0x1f, R0 ;  /* 0x0000001fff087819 */ /* 0x020fce0000011400 */
        /* <DEDUP_REMOVED lines=8> */
[----:B------:R-:W-:Y:S01]  /*11330*/  ISETP.GT.AND P2, PT, R4, 0x1, PT ;  /* 0x000000010400780c */ /* 0x000fe20003f44270 */
[----:B------:R-:W-:Y:S01]  /*11340*/  IMAD.MOV.U32 R9, RZ, RZ, c[0x0][0x4e8] ;  /* 0x00013a00ff097624 */ /* 0x000fe200078e00ff */
[----:B------:R-:W-:Y:S02]  /*11350*/  MOV R12, R6 ;  /* 0x00000006000c7202 */ /* 0x000fe40000000f00 */
[----:B------:R-:W-:-:S02]  /*11360*/  SEL R26, R26, 0x328, P2 ;  /* 0x000003281a1a7807 */ /* 0x000fc40001000000 */
[----:B------:R-:W-:Y:S02]  /*11370*/  ISETP.NE.AND P0, PT, R9, 0x1, PT ;  /* 0x000000010900780c */ /* 0x000fe40003f05270 */
[----:B------:R-:W1:Y:S08]  /*11380*/  LDC.64 R24, c[0x0][R26+0x170] ;  /* 0x00005c001a187b82 */ /* 0x000e700000000a00 */
[----:B------:R-:W2:Y:S03]  /*11390*/  LDC.64 R18, c[0x0][R26+0x168] ;  /* 0x00005a001a127b82 */ /* 0x000ea60000000a00 */
[----:B------:R-:W-:-:S05]  /*113a0*/  @P0 IMAD.HI.U32 R11, R6, c[0x0][0x4ec], RZ ;  /* 0x00013b00060b0a27 */ /* 0x000fca00078e00ff */
[----:B------:R-:W4:Y:S01]  /*113b0*/  LDC.64 R22, c[0x0][R26+0x178] ;  /* 0x00005e001a167b82 */ /* 0x000f220000000a00 */
[----:B------:R-:W-:-:S07]  /*113c0*/  @P0 SHF.R.U32.HI R12, RZ, c[0x0][0x4f0], R11 ;  /* 0x00013c00ff0c0a19 */ /* 0x000fce000001160b */
[----:B------:R-:W5:Y:S01]  /*113d0*/  LDC.64 R20, c[0x0][R26+0x160] ;  /* 0x000058001a147b82 */ /* 0x000f620000000a00 */
[-C--:B-1----:R-:W-:Y:S02]  /*113e0*/  IMAD R14, R25, R5.reuse, RZ ;  /* 0x00000005190e7224 */ /* 0x082fe400078e02ff */
[----:B------:R-:W-:-:S04]  /*113f0*/  IMAD.WIDE.U32 R16, R24, R5, RZ ;  /* 0x0000000518107225 */ /* 0x000fc800078e00ff */
[----:B------:R-:W-:-:S05]  /*11400*/  IMAD R9, R24, R7, R14 ;  /* 0x0000000718097224 */ /* 0x000fca00078e020e */
[----:B------:R-:W-:Y:S01]  /*11410*/  IADD3 R9, R17, R9, RZ ;  /* 0x0000000911097210 */ /* 0x000fe20007ffe0ff */
[-C--:B--2---:R-:W-:Y:S02]  /*11420*/  IMAD R10, R19, R15.reuse, RZ ;  /* 0x0000000f130a7224 */ /* 0x084fe400078e02ff */
[----:B------:R-:W-:Y:S01]  /*11430*/  IMAD.WIDE.U32 R18, R18, R15, RZ ;  /* 0x0000000f12127225 */ /* 0x000fe200078e00ff */
[----:B---3--:R-:W-:-:S03]  /*11440*/  SEL R11, R13, RZ, P2 ;  /* 0x000000ff0d0b7207 */ /* 0x008fc60001000000 */
[----:B------:R-:W-:Y:S01]  /*11450*/  IMAD.IADD R13, R19, 0x1, R10 ;  /* 0x00000001130d7824 */ /* 0x000fe200078e020a */
[----:B------:R-:W-:Y:S01]  /*11460*/  IADD3 R19, P1, P0, R16, R18, R0 ;  /* 0x0000001210137210 */ /* 0x000fe2000783e000 */
[----:B------:R-:W-:Y:S02]  /*11470*/  IMAD.MOV R15, RZ, RZ, -R12 ;  /* 0x000000ffff0f7224 */ /* 0x000fe400078e0a0c */
[----:B----4-:R-:W-:Y:S01]  /*11480*/  IMAD R10, R23, R11, RZ ;  /* 0x0000000b170a7224 */ /* 0x010fe200078e02ff */
[----:B------:R-:W-:Y:S01]  /*11490*/  IADD3.X R9, R9, R13, R8, P1, P0 ;  /* 0x0000000d09097210 */ /* 0x000fe20000fe0408 */
[----:B------:R-:W-:-:S04]  /*114a0*/  IMAD.WIDE.U32 R22, R22, R11, RZ ;  /* 0x0000000b16167225 */ /* 0x000fc800078e00ff */
[----:B------:R-:W-:Y:S01]  /*114b0*/  IMAD R15, R15, c[0x0][0x4e8], R6 ;  /* 0x00013a000f0f7a24 */ /* 0x000fe200078e0206 */
[----:B------:R-:W-:Y:S02]  /*114c0*/  IADD3 R22, P1, P0, R12, R19, R22 ;  /* 0x000000130c167210 */ /* 0x000fe4000783e016 */
[----:B------:R-:W-:Y:S01]  /*114d0*/  IADD3 R10, R23, R10, RZ ;  /* 0x0000000a170a7210 */ /* 0x000fe20007ffe0ff */
[----:B-----5:R-:W-:Y:S01]  /*114e0*/  IMAD R11, R21, R15, RZ ;  /* 0x0000000f150b7224 */ /* 0x020fe200078e02ff */
[----:B------:R-:W-:Y:S02]  /*114f0*/  SHF.R.S32.HI R12, RZ, 0x1f, R12 ;  /* 0x0000001fff0c7819 */ /* 0x000fe4000001140c */
[----:B------:R-:W-:Y:S02]  /*11500*/  SHF.R.S32.HI R6, RZ, 0x1f, R15 ;  /* 0x0000001fff067819 */ /* 0x000fe4000001140f */
[----:B------:R-:W-:Y:S01]  /*11510*/  IADD3.X R23, R12, R9, R10, P1, P0 ;  /* 0x000000090c177210 */ /* 0x000fe20000fe040a */
[----:B------:R-:W-:Y:S01]  /*11520*/  IMAD.MOV.U32 R9, RZ, RZ, c[0x0][0x4a8] ;  /* 0x00012a00ff097624 */ /* 0x000fe200078e00ff */
[----:B------:R-:W-:Y:S01]  /*11530*/  MOV R10, c[0x0][0x4ac] ;  /* 0x00012b00000a7a02 */ /* 0x000fe20000000f00 */
[----:B------:R-:W-:-:S02]  /*11540*/  IMAD R6, R20, R6, R11 ;  /* 0x0000000614067224 */ /* 0x000fc400078e020b */
[----:B------:R-:W-:Y:S01]  /*11550*/  IMAD.WIDE.U32 R22, R20, R15, R22 ;  /* 0x0000000f14167225 */ /* 0x000fe200078e0016 */
[----:B------:R-:W-:Y:S02]  /*11560*/  SEL R9, R9, c[0x0][0x450], P2 ;  /* 0x0001140009097a07 */ /* 0x000fe40001000000 */
[----:B------:R-:W-:Y:S01]  /*11570*/  SEL R10, R10, c[0x0][0x454], P2 ;  /* 0x000115000a0a7a07 */ /* 0x000fe20001000000 */
[----:B------:R-:W-:Y:S01]  /*11580*/  IMAD.IADD R11, R23, 0x1, R6 ;  /* 0x00000001170b7824 */ /* 0x000fe200078e0206 */
[C---:B------:R-:W-:Y:S02]  /*11590*/  LEA R12, P0, R22.reuse, R9, 0x2 ;  /* 0x00000009160c7211 */ /* 0x040fe400078010ff */
[----:B------:R-:W-:Y:S02]  /*115a0*/  MOV R9, 0xff800000 ;  /* 0xff80000000097802 */ /* 0x000fe40000000f00 */
[----:B------:R-:W-:-:S05]  /*115b0*/  LEA.HI.X R13, R22, R10, R11, 0x2, P0 ;  /* 0x0000000a160d7211 */ /* 0x000fca00000f140b */
[----:B------:R1:W-:Y:S04]  /*115c0*/  STG.E [R12.64], R9 ;  /* 0x000000090c007986 */ /* 0x0003e8000c101906 */
.L_x_4845:
[----:B------:R-:W-:Y:S05]  /*115d0*/  BSYNC B0 ;  /* 0x0000000000007941 */ /* 0x000fea0003800000 */
.L_x_4844:
[----:B------:R-:W-:-:S13]  /*115e0*/  ISETP.GT.AND P0, PT, R4, 0x1, PT ;  /* 0x000000010400780c */ /* 0x000fda0003f04270 */
[----:B------:R-:W-:Y:S05]  /*115f0*/  @P0 BRA `(.L_x_4837) ;  /* 0x0000089000000947 */ /* 0x000fea0003800000 */
[----:B-1----:R-:W2:Y:S04]  /*11600*/  LDL.LU R9, [R1+0x40] ;  /* 0x0000400001097983 */ /* 0x002ea80000300800 */
[----:B------:R-:W3:Y:S01]  /*11610*/  LDL R6, [R1+0x4] ;  /* 0x0000040001067983 */ /* 0x000ee20000100800 */
[----:B------:R-:W-:Y:S01]  /*11620*/  MOV R4, c[0x0][0x4e8] ;  /* 0x00013a0000047a02 */ /* 0x000fe20000000f00 */
[----:B------:R-:W-:-:S03]  /*11630*/  IMAD R11, R8, c[0x0][0x3a0], RZ ;  /* 0x0000e800080b7a24 */ /* 0x000fc600078e02ff */
[----:B------:R-:W-:Y:S01]  /*11640*/  ISETP.NE.AND P0, PT, R4, 0x1, PT ;  /* 0x000000010400780c */ /* 0x000fe20003f05270 */
[C---:B------:R-:W-:Y:S01]  /*11650*/  IMAD R11, R0.reuse, c[0x0][0x3a4], R11 ;  /* 0x0000e900000b7a24 */ /* 0x040fe200078e020b */
[----:B--2---:R-:W-:Y:S01]  /*11660*/  MOV R12, R9 ;  /* 0x00000009000c7202 */ /* 0x004fe20000000f00 */
[----:B------:R-:W-:Y:S01]  /*11670*/  IMAD.WIDE.U32 R8, R0, c[0x0][0x3a0], RZ ;  /* 0x0000e80000087a25 */ /* 0x000fe200078e00ff */
[----:B---3--:R-:W-:-:S04]  /*11680*/  IADD3 R0, R6, R237, RZ ;  /* 0x000000ed06007210 */ /* 0x008fc80007ffe0ff */
[----:B------:R-:W-:Y:S02]  /*11690*/  IADD3 R9, R9, R11, RZ ;  /* 0x0000000b09097210 */ /* 0x000fe40007ffe0ff */
[----:B------:R-:W-:-:S03]  /*116a0*/  MOV R6, R0 ;  /* 0x0000000000067202 */ /* 0x000fc60000000f00 */
[----:B------:R-:W-:-:S04]  /*116b0*/  @P0 IMAD.HI.U32 R4, R0, c[0x0][0x4ec], RZ ;  /* 0x00013b0000040a27 */ /* 0x000fc800078e00ff */
[----:B------:R-:W-:Y:S01]  /*116c0*/  IMAD.WIDE.U32 R10, R12, c[0x0][0x3e8], R8 ;  /* 0x0000fa000c0a7a25 */ /* 0x000fe200078e0008 */
[----:B------:R-:W-:-:S03]  /*116d0*/  @P0 SHF.R.U32.HI R6, RZ, c[0x0][0x4f0], R4 ;  /* 0x00013c00ff060a19 */ /* 0x000fc60000011604 */
[----:B------:R-:W-:Y:S01]  /*116e0*/  IMAD R8, R7, c[0x0][0x3f0], RZ ;  /* 0x0000fc0007087a24 */ /* 0x000fe200078e02ff */
[----:B------:R-:W-:Y:S01]  /*116f0*/  SHF.R.S32.HI R4, RZ, 0x1f, R6 ;  /* 0x0000001fff047819 */ /* 0x000fe20000011406 */
[----:B------:R-:W-:Y:S01]  /*11700*/  IMAD R11, R12, c[0x0][0x3ec], R11 ;  /* 0x0000fb000c0b7a24 */ /* 0x000fe200078e020b */
[----:B------:R-:W-:Y:S01]  /*11710*/  SHF.R.S32.HI R12, RZ, 0x1f, R246 ;  /* 0x0000001fff0c7819 */ /* 0x000fe200000114f6 */
[C---:B------:R-:W-:Y:S02]  /*11720*/  IMAD R8, R5.reuse, c[0x0][0x3f4], R8 ;  /* 0x0000fd0005087a24 */ /* 0x040fe400078e0208 */
[----:B------:R-:W-:Y:S01]  /*11730*/  IMAD.WIDE.U32 R10, R5, c[0x0][0x3f0], R10 ;  /* 0x0000fc00050a7a25 */ /* 0x000fe200078e000a */
[----:B------:R-:W-:Y:S02]  /*11740*/  IADD3 R5, -R6, RZ, RZ ;  /* 0x000000ff06057210 */ /* 0x000fe40007ffe1ff */
[----:B------:R-:W-:Y:S01]  /*11750*/  LEA.HI R12, R12, R246, RZ, 0x3 ;  /* 0x000000f60c0c7211 */ /* 0x000fe200078f18ff */
[----:B------:R-:W-:Y:S01]  /*11760*/  IMAD R7, R4, c[0x0][0x3e0], RZ ;  /* 0x0000f80004077a24 */ /* 0x000fe200078e02ff */
[----:B------:R-:W-:Y:S01]  /*11770*/  IADD3 R11, R11, R8, RZ ;  /* 0x000000080b0b7210 */ /* 0x000fe20007ffe0ff */
[----:B------:R-:W-:Y:S01]  /*11780*/  IMAD R5, R5, c[0x0][0x4e8], R0 ;  /* 0x00013a0005057a24 */ /* 0x000fe200078e0200 */
[----:B------:R-:W-:Y:S01]  /*11790*/  SHF.R.S32.HI R12, RZ, 0x3, R12 ;  /* 0x00000003ff0c7819 */ /* 0x000fe2000001140c */
[----:B------:R-:W-:-:S02]  /*117a0*/  IMAD R7, R6, c[0x0][0x3e4], R7 ;  /* 0x0000f90006077a24 */ /* 0x000fc400078e0207 */
[----:B------:R-:W-:Y:S01]  /*117b0*/  IMAD.WIDE.U32 R10, R6, c[0x0][0x3e0], R10 ;  /* 0x0000f800060a7a25 */ /* 0x000fe200078e000a */
[----:B------:R-:W-:Y:S02]  /*117c0*/  SHF.R.S32.HI R0, RZ, 0x1f, R5 ;  /* 0x0000001fff007819 */ /* 0x000fe40000011405 */
        /* <DEDUP_REMOVED lines=10> */
.L_x_4901:
[----:B------:R-:W-:Y:S05]  /*11870*/  BRA.DIV ~URZ, `(.L_x_4847) ;  /* 0x000022327f007947 */ /* 0x000fea000b800000 */
[----:B------:R3:W4:Y:S02]  /*11880*/  SHFL.IDX PT, R5, R10, RZ, 0x181f ;  /* 0x00181fff0a057589 */ /* 0x00072400000e0000 */
.L_x_4902:
[----:B------:R-:W-:Y:S01]  /*11890*/  IMAD R14, R3, c[0x0][0x4e8], RZ ;  /* 0x00013a00030e7a24 */ /* 0x000fe200078e02ff */
[----:B------:R-:W-:Y:S04]  /*118a0*/  BSSY B0, `(.L_x_4848) ;  /* 0x0000014000007945 */ /* 0x000fe80003800000 */
        /* <DEDUP_REMOVED lines=11> */
[-C--:B------:R-:W-:Y:S02]  /*11960*/  @!P3 LEA.HI.X R9, R16, R12.reuse, R17, 0x1, P4 ;  /* 0x0000000c1009b211 */ /* 0x080fe400020f0c11 */
[C---:B------:R-:W-:Y:S02]  /*11970*/  @!P0 LEA R16, P4, R248.reuse, R5, 0x1 ;  /* 0x00000005f8108211 */ /* 0x040fe400078808ff */
[-C--:B------:R-:W-:Y:S01]  /*11980*/  @!P1 LEA.HI.X R5, R247, R12.reuse, R242, 0x1, P5 ;  /* 0x0000000cf7059211 */ /* 0x080fe200028f0cf2 */
[----:B------:R2:W-:Y:S01]  /*11990*/  @!P3 ST.E.128 [R8.64], RZ ;  /* 0x000000ff0800b985 */ /* 0x0005e2000c101d06 */
[----:B------:R-:W-:-:S03]  /*119a0*/  @!P0 LEA.HI.X R17, R248, R12, R241, 0x1, P4 ;  /* 0x0000000cf8118211 */ /* 0x000fc600020f0cf1 */
[----:B------:R2:W-:Y:S04]  /*119b0*/  @!P2 ST.E.128 [R6.64], RZ ;  /* 0x000000ff0600a985 */ /* 0x0005e8000c101d06 */
[----:B------:R2:W-:Y:S04]  /*119c0*/  @!P1 ST.E.128 [R4.64], RZ ;  /* 0x000000ff04009985 */ /* 0x0005e8000c101d06 */
[----:B------:R2:W-:Y:S02]  /*119d0*/  @!P0 ST.E.128 [R16.64], RZ ;  /* 0x000000ff10008985 */ /* 0x0005e4000c101d06 */
.L_x_4849:
[----:B------:R-:W-:Y:S05]  /*119e0*/  BSYNC B0 ;  /* 0x0000000000007941 */ /* 0x000fea0003800000 */
.L_x_4848:
[----:B------:R-:W-:Y:S05]  /*119f0*/  BRA.DIV ~URZ, `(.L_x_4850) ;  /* 0x000021127f007947 */ /* 0x000fea000b800000 */
[----:B------:R1:W3:Y:S04]  /*11a00*/  SHFL.IDX PT, R3, R11, 0x1, 0x181f ;  /* 0x00381f000b037f89 */ /* 0x0002e800000e0000 */
[----:B--2-4-:R1:W2:Y:S02]  /*11a10*/  SHFL.IDX PT, R5, R10, 0x1, 0x181f ;  /* 0x00381f000a057f89 */ /* 0x0142a400000e0000 */
.L_x_4903:
[----:B------:R-:W-:Y:S01]  /*11a20*/  IADD3 R7, R237, 0x20, RZ ;  /* 0x00000020ed077810 */ /* 0x000fe20007ffe0ff */
[----:B------:R-:W-:Y:S03]  /*11a30*/  BSSY B0, `(.L_x_4851) ;  /* 0x0000014000007945 */ /* 0x000fe60003800000 */
[----:B------:R-:W-:-:S13]  /*11a40*/  ISETP.GE.AND P0, PT, R7, R14, PT ;  /* 0x0000000e0700720c */ /* 0x000fda0003f06270 */
[----:B------:R-:W-:Y:S05]  /*11a50*/  @P0 BRA `(.L_x_4852) ;  /* 0x0000011000000947 */ /* 0x000fea0003800000 */
[----:B------:R-:W4:Y:S01]  /*11a60*/  LDL.64 R12, [R1+0x10] ;  /* 0x00001000010c7983 */ /* 0x000f220000100a00 */
[----:B------:R-:W-:Y:S02]  /*11a70*/  ISETP.GE.AND P2, PT, R250, c[0x0][0x3c8], PT ;  /* 0x0000f200fa007a0c */ /* 0x000fe40003f46270 */
[----:B------:R-:W-:Y:S02]  /*11a80*/  ISETP.GE.AND P1, PT, R247, c[0x0][0x3c8], PT ;  /* 0x0000f200f7007a0c */ /* 0x000fe40003f26270 */
[----:B------:R-:W-:-:S09]  /*11a90*/  ISETP.GE.AND P0, PT, R248, c[0x0][0x3c8], PT ;  /* 0x0000f200f8007a0c */ /* 0x000fd20003f06270 */
[CC--:B--2---:R-:W-:Y:S02]  /*11aa0*/  @!P2 LEA R6, P6, R250.reuse, R5.reuse, 0x1 ;  /* 0x00000005fa06a211 */ /* 0x0c4fe400078c08ff */
[----:B------:R-:W-:Y:S02]  /*11ab0*/  @!P1 LEA R4, P5, R247, R5, 0x1 ;  /* 0x00000005f7049211 */ /* 0x000fe400078a08ff */
[----:B---3--:R-:W-:Y:S02]  /*11ac0*/  @!P2 LEA.HI.X R7, R250, R3, R243, 0x1, P6 ;  /* 0x00000003fa07a211 */ /* 0x008fe400030f0cf3 */
[----:B----4-:R-:W-:-:S13]  /*11ad0*/  ISETP.GE.AND P3, PT, R12, c[0x0][0x3c8], PT ;  /* 0x0000f2000c007a0c */ /* 0x010fda0003f66270 */
[----:B------:R-:W-:-:S04]  /*11ae0*/  @!P3 LEA R8, P4, R12, R5, 0x1 ;  /* 0x000000050c08b211 */ /* 0x000fc800078808ff */
[----:B------:R-:W-:Y:S02]  /*11af0*/  @!P3 LEA.HI.X R9, R12, R3, R13, 0x1, P4 ;  /* 0x000000030c09b211 */ /* 0x000fe400020f0c0d */
[C---:B------:R-:W-:Y:S02]  /*11b00*/  @!P0 LEA R12, P4, R248.reuse, R5, 0x1 ;  /* 0x00000005f80c8211 */ /* 0x040fe400078808ff */
[-C--:B------:R-:W-:Y:S01]  /*11b10*/  @!P1 LEA.HI.X R5, R247, R3.reuse, R242, 0x1, P5 ;  /* 0x00000003f7059211 */ /* 0x080fe200028f0cf2 */
[----:B------:R2:W-:Y:S01]  /*11b20*/  @!P3 ST.E.128 [R8.64], RZ ;  /* 0x000000ff0800b985 */ /* 0x0005e2000c101d06 */
[----:B------:R-:W-:-:S03]  /*11b30*/  @!P0 LEA.HI.X R13, R248, R3, R241, 0x1, P4 ;  /* 0x00000003f80d8211 */ /* 0x000fc600020f0cf1 */
[----:B------:R2:W-:Y:S04]  /*11b40*/  @!P2 ST.E.128 [R6.64], RZ ;  /* 0x000000ff0600a985 */ /* 0x0005e8000c101d06 */
[----:B------:R2:W-:Y:S04]  /*11b50*/  @!P1 ST.E.128 [R4.64], RZ ;  /* 0x000000ff04009985 */ /* 0x0005e8000c101d06 */
[----:B------:R2:W-:Y:S02]  /*11b60*/  @!P0 ST.E.128 [R12.64], RZ ;  /* 0x000000ff0c008985 */ /* 0x0005e4000c101d06 */
.L_x_4852:
[----:B------:R-:W-:Y:S05]  /*11b70*/  BSYNC B0 ;  /* 0x0000000000007941 */ /* 0x000fea0003800000 */
.L_x_4851:
[----:B------:R-:W-:Y:S05]  /*11b80*/  BRA.DIV ~URZ, `(.L_x_4853) ;  /* 0x000020427f007947 */ /* 0x000fea000b800000 */
[----:B---3--:R3:W4:Y:S02]  /*11b90*/  SHFL.IDX PT, R3, R11, 0x2, 0x181f ;  /* 0x00581f000b037f89 */ /* 0x00872400000e0000 */
.L_x_4904:
[----:B------:R-:W-:Y:S05]  /*11ba0*/  BRA.DIV ~URZ, `(.L_x_4854) ;  /* 0x000020927f007947 */ /* 0x000fea000b800000 */
[----:B--2---:R2:W1:Y:S02]  /*11bb0*/  SHFL.IDX PT, R5, R10, 0x2, 0x181f ;  /* 0x00581f000a057f89 */ /* 0x00446400000e0000 */
.L_x_4905:
        /* <DEDUP_REMOVED lines=10> */
[----:B----4-:R-:W-:Y:S02]  /*11c60*/  @!P2 LEA.HI.X R7, R250, R3, R243, 0x1, P6 ;  /* 0x00000003fa07a211 */ /* 0x010fe400030f0cf3 */
[----:B-----5:R-:W-:-:S13]  /*11c70*/  ISETP.GE.AND P3, PT, R12, c[0x0][0x3c8], PT ;  /* 0x0000f2000c007a0c */ /* 0x020fda0003f66270 */
        /* <DEDUP_REMOVED lines=9> */
.L_x_4856:
[----:B------:R-:W-:Y:S05]  /*11d10*/  BSYNC B0 ;  /* 0x0000000000007941 */ /* 0x000fea0003800000 */
.L_x_4855:
[----:B------:R-:W-:Y:S05]  /*11d20*/  BRA.DIV ~URZ, `(.L_x_4857) ;  /* 0x00001f727f007947 */ /* 0x000fea000b800000 */
[----:B-1-3--:R-:W1:Y:S04]  /*11d30*/  SHFL.IDX PT, R11, R11, 0x3, 0x181f ;  /* 0x00781f000b0b7f89 */ /* 0x00ae6800000e0000 */
[----:B------:R3:W2:Y:S02]  /*11d40*/  SHFL.IDX PT, R5, R10, 0x3, 0x181f ;  /* 0x00781f000a057f89 */ /* 0x0006a400000e0000 */
.L_x_4906:
[----:B------:R-:W-:-:S04]  /*11d50*/  IADD3 R237, R237, 0x60, RZ ;  /* 0x00000060eded7810 */ /* 0x000fc80007ffe0ff */
[----:B------:R-:W-:-:S13]  /*11d60*/  ISETP.GE.AND P0, PT, R237, R14, PT ;  /* 0x0000000eed00720c */ /* 0x000fda0003f06270 */
[----:B------:R-:W-:Y:S05]  /*11d70*/  @P0 BRA `(.L_x_4837) ;  /* 0x0000011000000947 */ /* 0x000fea0003800000 */
[----:B------:R-:W5:Y:S01]  /*11d80*/  LDL.64 R12, [R1+0x10] ;  /* 0x00001000010c7983 */ /* 0x000f620000100a00 */
[----:B------:R-:W-:Y:S02]  /*11d90*/  ISETP.GE.AND P2, PT, R250, c[0x0][0x3c8], PT ;  /* 0x0000f200fa007a0c */ /* 0x000fe40003f46270 */
[----:B------:R-:W-:Y:S02]  /*11da0*/  ISETP.GE.AND P1, PT, R247, c[0x0][0x3c8], PT ;  /* 0x0000f200f7007a0c */ /* 0x000fe40003f26270 */
[----:B------:R-:W-:-:S09]  /*11db0*/  ISETP.GE.AND P0, PT, R248, c[0x0][0x3c8], PT ;  /* 0x0000f200f8007a0c */ /* 0x000fd20003f06270 */
[CC--:B--2---:R-:W-:Y:S02]  /*11dc0*/  @!P2 LEA R6, P6, R250.reuse, R5.reuse, 0x1 ;  /* 0x00000005fa06a211 */ /* 0x0c4fe400078c08ff */
[----:B------:R-:W-:Y:S02]  /*11dd0*/  @!P1 LEA R4, P5, R247, R5, 0x1 ;  /* 0x00000005f7049211 */ /* 0x000fe400078a08ff */
[----:B-1----:R-:W-:Y:S02]  /*11de0*/  @!P2 LEA.HI.X R7, R250, R11, R243, 0x1, P6 ;  /* 0x0000000bfa07a211 */ /* 0x002fe400030f0cf3 */
[----:B-----5:R-:W-:-:S13]  /*11df0*/  ISETP.GE.AND P3, PT, R12, c[0x0][0x3c8], PT ;  /* 0x0000f2000c007a0c */ /* 0x020fda0003f66270 */
[----:B------:R-:W-:-:S04]  /*11e00*/  @!P3 LEA R8, P4, R12, R5, 0x1 ;  /* 0x000000050c08b211 */ /* 0x000fc800078808ff */
[----:B------:R-:W-:Y:S02]  /*11e10*/  @!P3 LEA.HI.X R9, R12, R11, R13, 0x1, P4 ;  /* 0x0000000b0c09b211 */ /* 0x000fe400020f0c0d */
[C---:B---3--:R-:W-:Y:S02]  /*11e20*/  @!P0 LEA R10, P4, R248.reuse, R5, 0x1 ;  /* 0x00000005f80a8211 */ /* 0x048fe400078808ff */
[-C--:B------:R-:W-:Y:S01]  /*11e30*/  @!P1 LEA.HI.X R5, R247, R11.reuse, R242, 0x1, P5 ;  /* 0x0000000bf7059211 */ /* 0x080fe200028f0cf2 */
[----:B------:R1:W-:Y:S01]  /*11e40*/  @!P3 ST.E.128 [R8.64], RZ ;  /* 0x000000ff0800b985 */ /* 0x0003e2000c101d06 */
[----:B------:R-:W-:-:S03]  /*11e50*/  @!P0 LEA.HI.X R11, R248, R11, R241, 0x1, P4 ;  /* 0x0000000bf80b8211 */ /* 0x000fc600020f0cf1 */
[----:B------:R1:W-:Y:S04]  /*11e60*/  @!P2 ST.E.128 [R6.64], RZ ;  /* 0x000000ff0600a985 */ /* 0x0003e8000c101d06 */
[----:B------:R1:W-:Y:S04]  /*11e70*/  @!P1 ST.E.128 [R4.64], RZ ;  /* 0x000000ff04009985 */ /* 0x0003e8000c101d06 */
[----:B------:R1:W-:Y:S02]  /*11e80*/  @!P0 ST.E.128 [R10.64], RZ ;  /* 0x000000ff0a008985 */ /* 0x0003e4000c101d06 */
.L_x_4837:
[----:B------:R-:W-:Y:S05]  /*11e90*/  BSYNC B1 ;  /* 0x0000000000017941 */ /* 0x000fea0003800000 */
.L_x_4821:
[----:B------:R-:W5:Y:S02]  /*11ea0*/  LDL R0, [R1+0x8] ;  /* 0x0000080001007983 */ /* 0x000f640000100800 */
[----:B-----5:R-:W-:-:S13]  /*11eb0*/  ISETP.NE.AND P0, PT, R0, RZ, PT ;  /* 0x000000ff0000720c */ /* 0x020fda0003f05270 */
[----:B------:R-:W-:Y:S01]  /*11ec0*/  @P0 WARPSYNC 0xffffffff ;  /* 0xffffffff00000948 */ /* 0x000fe20003800000 */
[----:B------:R-:W-:Y:S06]  /*11ed0*/  @P0 BAR.SYNC.DEFER_BLOCKING 0x5, 0x100 ;  /* 0x0144000000000b1d */ /* 0x000fec0000010000 */
[----:B------:R-:W4:Y:S04]  /*11ee0*/  @P0 LDS.128 R236, [0x20100] ;  /* 0x02010000ffec0984 */ /* 0x000f280000000c00 */
[----:B------:R-:W-:Y:S06]  /*11ef0*/  @P0 BAR.ARV 0x4, 0x100 ;  /* 0x0104000000000b1d */ /* 0x000fec0000002000 */
[----:B------:R-:W-:Y:S05]  /*11f00*/  @P0 BRA `(.L_x_4858) ;  /* 0x00000ea000000947 */ /* 0x000fea0003800000 */
[----:B-1234-:R-:W-:Y:S01]  /*11f10*/  LOP3.LUT R10, R246, 0x1f, RZ, 0xc0, !PT ;  /* 0x0000001ff60a7812 */ /* 0x01efe200078ec0ff */
[----:B------:R-:W-:-:S03]  /*11f20*/  IMAD.MOV.U32 R12, RZ, RZ, RZ ;  /* 0x000000ffff0c7224 */ /* 0x000fc600078e00ff */
[----:B------:R-:W-:Y:S01]  /*11f30*/  ISETP.NE.AND P5, PT, R10, 0x1f, PT ;  /* 0x0000001f0a00780c */ /* 0x000fe20003fa5270 */
[----:B------:R-:W-:Y:S10]  /*11f40*/  BRA.DIV ~URZ, `(.L_x_4859) ;  /* 0x00001e127f007947 */ /* 0x000ff4000b800000 */
[----:B------:R1:W2:Y:S02]  /*11f50*/  SHFL.IDX PT, R3, R2, RZ, 0x1f ;  /* 0x00001fff02037589 */ /* 0x0002a400000e0000 */
.L_x_4907:
[----:B------:R-:W-:Y:S05]  /*11f60*/  BRA.DIV ~URZ, `(.L_x_4860) ;  /* 0x00001e627f007947 */ /* 0x000fea000b800000 */
[----:B-1----:R-:W1:Y:S02]  /*11f70*/  SHFL.IDX PT, R2, R2, 0x1, 0x1f ;  /* 0x00201f0002027f89 */ /* 0x002e6400000e0000 */
.L_x_4908:
[----:B------:R-:W-:Y:S02]  /*11f80*/  IMAD.IADD R5, R239, 0x1, R10 ;  /* 0x00000001ef057824 */ /* 0x000fe400078e020a */
[----:B------:R-:W-:-:S03]  /*11f90*/  IMAD.MOV.U32 R237, RZ, RZ, RZ ;  /* 0x000000ffffed7224 */ /* 0x000fc600078e00ff */
        /* <DEDUP_REMOVED lines=16> */
.L_x_4909:
        /* <DEDUP_REMOVED lines=16> */
.L_x_4910:
[----:B----4-:R-:W-:Y:S01]  /*121a0*/  IMAD R5, R5, c[0x0][0x538], RZ ;  /* 0x00014e0005057a24 */ /* 0x010fe200078e02ff */
[----:B------:R-:W-:Y:S04]  /*121b0*/  BSSY B1, `(.L_x_4863) ;  /* 0x00000ba000017945 */ /* 0x000fe80003800000 */
[----:B-1----:R-:W-:-:S04]  /*121c0*/  IADD3 R236, R5, R2, RZ ;  /* 0x0000000205ec7210 */ /* 0x002fc80007ffe0ff */
[----:B--2---:R-:W-:-:S13]  /*121d0*/  ISETP.GT.AND P6, PT, R236, R3, PT ;  /* 0x00000003ec00720c */ /* 0x004fda0003fc4270 */
[----:B------:R-:W-:Y:S05]  /*121e0*/  @P6 BRA `(.L_x_4864) ;  /* 0x0000024000006947 */ /* 0x000fea0003800000 */
.L_x_4868:
        /* <DEDUP_REMOVED lines=16> */
.L_x_4911:
        /* <DEDUP_REMOVED lines=12> */
[----:B---3--:R-:W1:Y:S02]  /*123b0*/  SHFL.UP PT, R13, R0, 0x10, RZ ;  /* 0x06000000000d7989 */ /* 0x008e6400000e00ff */
[----:B-1----:R-:W-:-:S05]  /*123c0*/  SEL R13, R13, RZ, P4 ;  /* 0x000000ff0d0d7207 */ /* 0x002fca0002000000 */
[----:B------:R-:W-:-:S05]  /*123d0*/  IMAD.IADD R13, R0, 0x1, R13 ;  /* 0x00000001000d7824 */ /* 0x000fca00078e020d */
[----:B------:R1:W2:Y:S02]  /*123e0*/  SHFL.IDX PT, R5, R13, 0x1f, 0x1f ;  /* 0x03e01f000d057f89 */ /* 0x0002a400000e0000 */
.L_x_4912:
[----:B--2---:R-:W-:-:S05]  /*123f0*/  IMAD R5, R5, c[0x0][0x538], RZ ;  /* 0x00014e0005057a24 */ /* 0x004fca00078e02ff */
[----:B------:R-:W-:-:S04]  /*12400*/  IADD3 R236, R5, R236, RZ ;  /* 0x000000ec05ec7210 */ /* 0x000fc80007ffe0ff */
[----:B------:R-:W-:-:S13]  /*12410*/  ISETP.GT.AND P6, PT, R236, R3, PT ;  /* 0x00000003ec00720c */ /* 0x000fda0003fc4270 */
[----:B-1----:R-:W-:Y:S05]  /*12420*/  @!P6 BRA `(.L_x_4868) ;  /* 0xfffffdc00000e947 */ /* 0x002fea000383ffff */
.L_x_4864:
[----:B------:R-:W-:-:S05]  /*12430*/  IADD3 R236, -R5, R236, RZ ;  /* 0x000000ec05ec7210 */ /* 0x000fca0007ffe1ff */
[----:B------:R-:W-:-:S05]  /*12440*/  IMAD R0, R13, c[0x0][0x538], R236 ;  /* 0x00014e000d007a24 */ /* 0x000fca00078e02ec */
[----:B------:R-:W-:Y:S01]  /*12450*/  ISETP.GT.AND P0, PT, R0, R3, PT ;  /* 0x000000030000720c */ /* 0x000fe20003f04270 */
[----:B------:R-:W-:-:S12]  /*12460*/  BRA.DIV ~URZ, `(.L_x_4869) ;  /* 0x00001db27f007947 */ /* 0x000fd8000b800000 */
[----:B------:R-:W-:-:S04]  /*12470*/  VOTE.ANY R11, PT, !P0 ;  /* 0x00000000000b7806 */ /* 0x000fc800040e0100 */
.L_x_4913:
[----:B------:R-:W1:Y:S02]  /*12480*/  POPC R4, R11 ;  /* 0x0000000b00047309 */ /* 0x000e640000000000 */
[----:B-1----:R-:W-:Y:S01]  /*12490*/  IADD3 R239, R4, R239, RZ ;  /* 0x000000ef04ef7210 */ /* 0x002fe20007ffe0ff */
[----:B------:R-:W-:Y:S05]  /*124a0*/  BRA.DIV ~URZ, `(.L_x_4870) ;  /* 0x00001db27f007947 */ /* 0x000fea000b800000 */
[----:B------:R1:W2:Y:S04]  /*124b0*/  SHFL.IDX PT, R237, R237, R4, 0x1f ;  /* 0x00001f04eded7589 */ /* 0x0002a800000e0000 */
[----:B------:R1:W4:Y:S02]  /*124c0*/  SHFL.IDX PT, R2, R12, R4, 0x1f ;  /* 0x00001f040c027589 */ /* 0x00032400000e0000 */
.L_x_4914:
[----:B------:R-:W-:Y:S01]  /*124d0*/  ISETP.NE.AND P0, PT, R11, RZ, PT ;  /* 0x000000ff0b00720c */ /* 0x000fe20003f05270 */
[----:B------:R-:W-:-:S12]  /*124e0*/  BSSY B0, `(.L_x_4871) ;  /* 0x0000005000007945 */ /* 0x000fd80003800000 */
[----:B------:R-:W-:Y:S05]  /*124f0*/  @!P0 BRA `(.L_x_4872) ;  /* 0x0000003000008947 */ /* 0x000fea0003800000 */
[----:B-1----:R-:W-:Y:S01]  /*12500*/  IADD3 R4, R4, -0x1, RZ ;  /* 0xffffffff04047810 */ /* 0x002fe20007ffe0ff */
[----:B------:R-:W-:Y:S05]  /*12510*/  BRA.DIV ~URZ, `(.L_x_4873) ;  /* 0x00001df27f007947 */ /* 0x000fea000b800000 */
[----:B------:R1:W3:Y:S02]  /*12520*/  SHFL.IDX PT, R15, R13, R4, 0x1f ;  /* 0x00001f040d0f7589 */ /* 0x0002e400000e0000 */
.L_x_4872:
[----:B------:R-:W-:Y:S05]  /*12530*/  BSYNC B0 ;  /* 0x0000000000007941 */ /* 0x000fea0003800000 */
.L_x_4871:
[----:B----4-:R-:W-:Y:S01]  /*12540*/  ISETP.NE.AND P0, PT, R2, 0x1, PT ;  /* 0x000000010200780c */ /* 0x010fe20003f05270 */
[----:B---3--:R-:W-:Y:S01]  /*12550*/  IMAD R236, R15, c[0x0][0x538], R236 ;  /* 0x00014e000fec7a24 */ /* 0x008fe200078e02ec */
[----:B------:R-:W-:Y:S04]  /*12560*/  BSSY B0, `(.L_x_4874) ;  /* 0x0000077000007945 */ /* 0x000fe80003800000 */
[----:B------:R-:W-:-:S07]  /*12570*/  IADD3 R6, -R236, R3, RZ ;  /* 0x00000003ec067210 */ /* 0x000fce0007ffe1ff */
[----:B------:R-:W-:Y:S05]  /*12580*/  @!P0 BRA `(.L_x_4875) ;  /* 0x0000037000008947 */ /* 0x000fea0003800000 */
[-C--:B-12---:R-:W-:Y:S02]  /*12590*/  IABS R4, R237.reuse ;  /* 0x000000ed00047213 */ /* 0x086fe40000000000 */
        /* <DEDUP_REMOVED lines=12> */
[----:B------:R-:W-:-:S06]  /*12660*/  IMAD.HI.U32 R8, R13, R8, R12 ;  /* 0x000000080d087227 */ /* 0x000fcc00078e000c */
[----:B------:R-:W-:Y:S02]  /*12670*/  IMAD.HI.U32 R5, R8, R3, RZ ;  /* 0x0000000308057227 */ /* 0x000fe400078e00ff */
[----:B------:R-:W1:Y:S02]  /*12680*/  MUFU.RCP R8, R11 ;  /* 0x0000000b00087308 */ /* 0x000e640000001000 */
[----:B------:R-:W-:Y:S01]  /*12690*/  IMAD R3, R5, R0, R3 ;  /* 0x0000000005037224 */ /* 0x000fe200078e0203 */
[----:B------:R-:W-:-:S04]  /*126a0*/  LOP3.LUT R0, R6, R237, RZ, 0x3c, !PT ;  /* 0x000000ed06007212 */ /* 0x000fc800078e3cff */
[----:B------:R-:W-:Y:S02]  /*126b0*/  ISETP.GT.U32.AND P1, PT, R4, R3, PT ;  /* 0x000000030400720c */ /* 0x000fe40003f24070 */
[----:B------:R-:W-:Y:S02]  /*126c0*/  ISETP.GE.AND P0, PT, R0, RZ, PT ;  /* 0x000000ff0000720c */ /* 0x000fe40003f06270 */
[----:B------:R-:W-:Y:S02]  /*126d0*/  IABS R0, R2 ;  /* 0x0000000200007213 */ /* 0x000fe40000000000 */
[----:B-1----:R-:W-:-:S03]  /*126e0*/  IADD3 R8, R8, 0xffffffe, RZ ;  /* 0x0ffffffe08087810 */ /* 0x002fc60007ffe0ff */
[----:B------:R-:W-:-:S04]  /*126f0*/  IMAD.MOV R0, RZ, RZ, -R0 ;  /* 0x000000ffff007224 */ /* 0x000fc800078e0a00 */
[----:B------:R-:W-:Y:S01]  /*12700*/  @!P1 IMAD.IADD R3, R3, 0x1, -R4 ;  /* 0x0000000103039824 */ /* 0x000fe200078e0a04 */
[----:B------:R-:W1:Y:S01]  /*12710*/  F2I.FTZ.U32.TRUNC.NTZ R9, R8 ;  /* 0x0000000800097305 */ /* 0x000e62000021f000 */
[----:B------:R-:W-:Y:S02]  /*12720*/  @!P1 IADD3 R5, R5, 0x1, RZ ;  /* 0x0000000105059810 */ /* 0x000fe40007ffe0ff */
[----:B------:R-:W-:Y:S02]  /*12730*/  ISETP.NE.AND P1, PT, R237, RZ, PT ;  /* 0x000000ffed00720c */ /* 0x000fe40003f25270 */
[----:B------:R-:W-:Y:S01]  /*12740*/  ISETP.GE.U32.AND P2, PT, R3, R4, PT ;  /* 0x000000040300720c */ /* 0x000fe20003f46070 */
[----:B-1----:R-:W-:-:S12]  /*12750*/  IMAD.MOV R4, RZ, RZ, -R9 ;  /* 0x000000ffff047224 */ /* 0x002fd800078e0a09 */
[----:B------:R-:W-:Y:S01]  /*12760*/  @P2 IADD3 R5, R5, 0x1, RZ ;  /* 0x0000000105052810 */ /* 0x000fe20007ffe0ff */
[----:B------:R-:W-:Y:S02]  /*12770*/  IMAD.MOV.U32 R8, RZ, RZ, RZ ;  /* 0x000000ffff087224 */ /* 0x000fe400078e00ff */
[----:B------:R-:W-:Y:S02]  /*12780*/  IMAD R4, R4, R7, RZ ;  /* 0x0000000704047224 */ /* 0x000fe400078e02ff */
[----:B------:R-:W-:Y:S01]  /*12790*/  @!P0 IMAD.MOV R5, RZ, RZ, -R5 ;  /* 0x000000ffff058224 */ /* 0x000fe200078e0a05 */
[----:B------:R-:W-:Y:S01]  /*127a0*/  @!P1 LOP3.LUT R5, RZ, R237, RZ, 0x33, !PT ;  /* 0x000000edff059212 */ /* 0x000fe200078e33ff */
[----:B------:R-:W-:-:S03]  /*127b0*/  IMAD.HI.U32 R4, R9, R4, R8 ;  /* 0x0000000409047227 */ /* 0x000fc600078e0008 */
[----:B------:R-:W-:-:S05]  /*127c0*/  IABS R3, R5 ;  /* 0x0000000500037213 */ /* 0x000fca0000000000 */
        /* <DEDUP_REMOVED lines=16> */
[----:B------:R-:W-:-:S04]  /*128d0*/  IMAD R5, R2, 0x1000000, R4 ;  /* 0x0100000002057824 */ /* 0x000fc800078e0204 */
[----:B------:R-:W-:Y:S01]  /*128e0*/  IMAD R238, R0, 0x10000, R5 ;  /* 0x0001000000ee7824 */ /* 0x000fe200078e0205 */
[----:B------:R-:W-:Y:S05]  /*128f0*/  BRA `(.L_x_4876) ;  /* 0x000003d000007947 */ /* 0x000fea0003800000 */
.L_x_4875:
[----:B------:R-:W-:-:S04]  /*12900*/  IMAD.MOV.U32 R0, RZ, RZ, 0x4 ;  /* 0x00000004ff007424 */ /* 0x000fc800078e00ff */
[----:B-1----:R-:W-:-:S05]  /*12910*/  IMAD.WIDE R12, R239, R0, c[0x0][0x590] ;  /* 0x00016400ef0c7625 */ /* 0x002fca00078e0200 */
        /* <DEDUP_REMOVED lines=33> */
[----:B------:R-:W-:Y:S01]  /*12b30*/  IABS R7, R3 ;  /* 0x0000000300077213 */ /* 0x000fe20000000000 */
[----:B------:R-:W-:Y:S01]  /*12b40*/  IMAD.MOV R238, RZ, RZ, -R3 ;  /* 0x000000ffffee7224 */ /* 0x000fe200078e0a03 */
[----:B------:R-:W-:Y:S02]  /*12b50*/  IADD3 R4, R4, 0x1000000, R5 ;  /* 0x0100000004047810 */ /* 0x000fe40007ffe005 */
[----:B------:R-:W1:Y:S08]  /*12b60*/  I2F.RP R11, R7 ;  /* 0x00000007000b7306 */ /* 0x000e700000209400 */
[----:B-1----:R-:W1:Y:S02]  /*12b70*/  MUFU.RCP R8, R11 ;  /* 0x0000000b00087308 */ /* 0x002e640000001000 */
[----:B-1----:R-:W-:-:S06]  /*12b80*/  IADD3 R8, R8, 0xffffffe, RZ ;  /* 0x0ffffffe08087810 */ /* 0x002fcc0007ffe0ff */
[----:B------:R-:W1:Y:S02]  /*12b90*/  F2I.FTZ.U32.TRUNC.NTZ R9, R8 ;  /* 0x0000000800097305 */ /* 0x000e64000021f000 */
[----:B-1----:R-:W-:Y:S02]  /*12ba0*/  IMAD.MOV R0, RZ, RZ, -R9 ;  /* 0x000000ffff007224 */ /* 0x002fe400078e0a09 */
[----:B------:R-:W-:Y:S02]  /*12bb0*/  IMAD.MOV.U32 R8, RZ, RZ, RZ ;  /* 0x000000ffff087224 */ /* 0x000fe400078e00ff */
        /* <DEDUP_REMOVED lines=17> */
.L_x_4876:
[----:B------:R-:W-:Y:S05]  /*12cd0*/  BSYNC B0 ;  /* 0x0000000000007941 */ /* 0x000fea0003800000 */
.L_x_4874:
[----:B------:R-:W-:-:S04]  /*12ce0*/  LOP3.LUT R0, RZ, R9, RZ, 0x33, !PT ;  /* 0x00000009ff007212 */ /* 0x000fc800078e33ff */
[----:B------:R-:W-:Y:S01]  /*12cf0*/  IADD3 R237, R0, R237, RZ ;  /* 0x000000ed00ed7210 */ /* 0x000fe20007ffe0ff */
[----:B------:R-:W-:Y:S05]  /*12d00*/  BRA `(.L_x_4877) ;  /* 0x0000004000007947 */ /* 0x000fea0003800000 */
.L_x_4865:
[----:B------:R-:W-:Y:S01]  /*12d10*/  IMAD.MOV.U32 R236, RZ, RZ, R3 ;  /* 0x000000ffffec7224 */ /* 0x000fe200078e0003 */
[----:B------:R-:W-:Y:S01]  /*12d20*/  MOV R238, RZ ;  /* 0x000000ff00ee7202 */ /* 0x000fe20000000f00 */
[----:B------:R-:W-:Y:S01]  /*12d30*/  IMAD.MOV.U32 R237, RZ, RZ, RZ ;  /* 0x000000ffffed7224 */ /* 0x000fe200078e00ff */
[----:B------:R-:W-:Y:S02]  /*12d40*/  MOV R239, c[0x0][0x53c] ;  /* 0x00014f0000ef7a02 */ /* 0x000fe40000000f00 */
.L_x_4877:
[----:B------:R-:W-:Y:S05]  /*12d50*/  BSYNC B1 ;  /* 0x0000000000017941 */ /* 0x000fea0003800000 */
.L_x_4863:
[----:B------:R-:W-:Y:S01]  /*12d60*/  WARPSYNC 0xffffffff ;  /* 0xffffffff00007948 */ /* 0x000fe20003800000 */
[----:B------:R-:W-:Y:S01]  /*12d70*/  BAR.SYNC.DEFER_BLOCKING 0x4, 0x100 ;  /* 0x0104000000007b1d */ /* 0x000fe20000010000 */
[----:B------:R-:W-:-:S13]  /*12d80*/  ISETP.NE.AND P0, PT, R10, RZ, PT ;  /* 0x000000ff0a00720c */ /* 0x000fda0003f05270 */
[----:B------:R1:W-:Y:S04]  /*12d90*/  @!P0 STS.128 [0x20100], R236 ;  /* 0x020100ecff008388 */ /* 0x0003e80000000c00 */
[----:B------:R-:W-:Y:S06]  /*12da0*/  BAR.ARV 0x5, 0x100 ;  /* 0x0144000000007b1d */ /* 0x000fec0000002000 */
.L_x_4858:
[----:B----4-:R-:W-:-:S13]  /*12db0*/  ISETP.GE.AND P0, PT, R239, c[0x0][0x53c], PT ;  /* 0x00014f00ef007a0c */ /* 0x010fda0003f06270 */
[----:B-123--:R-:W-:Y:S01]  /*12dc0*/  @P0 CALL.REL.NOINC `(.L_x_4878) ;  /* 0x0000001000000944 */ /* 0x00efe20003c00000 */
[----:B------:R-:W-:Y:S05]  /*12dd0*/  BRA `(.L_x_4879) ;  /* 0xfffeebe000007947 */ /* 0x000fea000383ffff */
.L_x_4878:
[----:B------:R-:W-:Y:S05]  /*12de0*/  EXIT ;  /* 0x000000000000794d */ /* 0x000fea0003800000 */
.L_x_4781:
[----:B------:R-:W-:Y:S02]  /*12df0*/  MOV R4, 0x1 ;  /* 0x0000000100047802 */ /* 0x000fe40000000f00 */
[----:B------:R-:W-:Y:S02]  /*12e00*/  MOV R0, 0x12e20 ;  /* 0x00012e2000007802 */ /* 0x000fe40000000f00 */
[----:B--2---:R-:W-:Y:S05]  /*12e10*/  CALL.REL.NOINC `($__internal_98_$__cuda_sm70_shflsync_up_p) ;  /* 0x000015f000007944 */ /* 0x004fea0003c00000 */
[----:B-12---:R-:W-:Y:S05]  /*12e20*/  BRA `(.L_x_4880) ;  /* 0xfffed66000007947 */ /* 0x006fea000383ffff */
.L_x_4782:
[----:B------:R-:W-:Y:S02]  /*12e30*/  MOV R4, 0x2 ;  /* 0x0000000200047802 */ /* 0x000fe40000000f00 */
[----:B------:R-:W-:Y:S02]  /*12e40*/  MOV R0, 0x12e60 ;  /* 0x00012e6000007802 */ /* 0x000fe40000000f00 */
[----:B--2---:R-:W-:Y:S05]  /*12e50*/  CALL.REL.NOINC `($__internal_98_$__cuda_sm70_shflsync_up_p) ;  /* 0x000015b000007944 */ /* 0x004fea0003c00000 */
[----:B--2---:R-:W-:Y:S02]  /*12e60*/  SEL R4, R4, RZ, P4 ;  /* 0x000000ff04047207 */ /* 0x004fe40002000000 */
[----:B------:R-:W-:-:S03]  /*12e70*/  MOV R0, 0x12eb0 ;  /* 0x00012eb000007802 */ /* 0x000fc60000000f00 */
[----:B-1----:R-:W-:Y:S02]  /*12e80*/  IMAD.IADD R13, R13, 0x1, R4 ;  /* 0x000000010d0d7824 */ /* 0x002fe400078e0204 */
[----:B------:R-:W-:Y:S02]  /*12e90*/  IMAD.MOV.U32 R4, RZ, RZ, 0x4 ;  /* 0x00000004ff047424 */ /* 0x000fe400078e00ff */
[----:B------:R-:W-:Y:S05]  /*12ea0*/  CALL.REL.NOINC `($__internal_98_$__cuda_sm70_shflsync_up_p) ;  /* 0x0000156000007944 */ /* 0x000fea0003c00000 */
        /* <DEDUP_REMOVED lines=11> */
[----:B------:R-:W-:Y:S02]  /*12f60*/  MOV R5, 0x1f ;  /* 0x0000001f00057802 */ /* 0x000fe40000000f00 */
[----:B------:R-:W-:Y:S01]  /*12f70*/  MOV R0, 0x12fc0 ;  /* 0x00012fc000007802 */ /* 0x000fe20000000f00 */
[----:B-1----:R-:W-:Y:S02]  /*12f80*/  IMAD.IADD R13, R13, 0x1, R4 ;  /* 0x000000010d0d7824 */ /* 0x002fe400078e0204 */
[----:B------:R-:W-:Y:S02]  /*12f90*/  IMAD.MOV.U32 R4, RZ, RZ, 0x1f ;  /* 0x0000001fff047424 */ /* 0x000fe400078e00ff */
[----:B------:R-:W-:-:S02]  /*12fa0*/  IMAD.MOV.U32 R7, RZ, RZ, R13 ;  /* 0x000000ffff077224 */ /* 0x000fc400078e000d */
[----:B------:R-:W-:Y:S05]  /*12fb0*/  CALL.REL.NOINC `($__internal_97_$__cuda_sm70_shflsync_idx_p) ;  /* 0x0000140000007944 */ /* 0x000fea0003c00000 */
[----:B-12---:R-:W-:Y:S05]  /*12fc0*/  BRA `(.L_x_4881) ;  /* 0xfffed5c000007947 */ /* 0x006fea000383ffff */
.L_x_4784:
[----:B------:R-:W-:Y:S02]  /*12fd0*/  SEL R2, RZ, 0x1, P0 ;  /* 0x00000001ff027807 */ /* 0x000fe40000000000 */
[----:B------:R-:W-:-:S02]  /*12fe0*/  MOV R0, 0x13000 ;  /* 0x0001300000007802 */ /* 0x000fc40000000f00 */
[----:B------:R-:W-:Y:S05]  /*12ff0*/  CALL.REL.NOINC `($__internal_99_$__cuda_sm70_votesync_ballot) ;  /* 0x0000146000007944 */ /* 0x000fea0003c00000 */
[----:B------:R-:W-:Y:S05]  /*13000*/  BRA `(.L_x_4882) ;  /* 0xfffed61000007947 */ /* 0x000fea000383ffff */
.L_x_4785:
[----:B------:R-:W-:Y:S01]  /*13010*/  IMAD.MOV.U32 R7, RZ, RZ, R15 ;  /* 0x000000ffff077224 */ /* 0x000fe200078e000f */
[----:B------:R-:W-:-:S02]  /*13020*/  MOV R5, 0x1f ;  /* 0x0000001f00057802 */ /* 0x000fc40000000f00 */
[----:B------:R-:W-:Y:S02]  /*13030*/  MOV R0, 0x13050 ;  /* 0x0001305000007802 */ /* 0x000fe40000000f00 */
[----:B------:R-:W-:Y:S05]  /*13040*/  CALL.REL.NOINC `($__internal_97_$__cuda_sm70_shflsync_idx_p) ;  /* 0x0000137000007944 */ /* 0x000fea0003c00000 */
[----:B--2---:R-:W-:Y:S01]  /*13050*/  IMAD.MOV.U32 R15, RZ, RZ, R5 ;  /* 0x000000ffff0f7224 */ /* 0x004fe200078e0005 */
[----:B------:R-:W-:Y:S01]  /*13060*/  MOV R17, RZ ;  /* 0x000000ff00117202 */ /* 0x000fe20000000f00 */
[----:B-1----:R-:W-:Y:S01]  /*13070*/  IMAD.MOV.U32 R7, RZ, RZ, R10 ;  /* 0x000000ffff077224 */ /* 0x002fe200078e000a */
[----:B------:R-:W-:Y:S02]  /*13080*/  MOV R5, 0x1f ;  /* 0x0000001f00057802 */ /* 0x000fe40000000f00 */
[----:B------:R-:W-:Y:S02]  /*13090*/  MOV R0, 0x130b0 ;  /* 0x000130b000007802 */ /* 0x000fe40000000f00 */
[----:B------:R-:W-:Y:S05]  /*130a0*/  CALL.REL.NOINC `($__internal_97_$__cuda_sm70_shflsync_idx_p) ;  /* 0x0000131000007944 */ /* 0x000fea0003c00000 */
[----:B--2---:R-:W-:Y:S01]  /*130b0*/  MOV R10, R5 ;  /* 0x00000005000a7202 */ /* 0x004fe20000000f00 */
[----:B-1----:R-:W-:Y:S05]  /*130c0*/  BRA `(.L_x_4883) ;  /* 0xfffed5b000007947 */ /* 0x002fea000383ffff */
.L_x_4788:
[----:B------:R-:W-:Y:S01]  /*130d0*/  IMAD.MOV.U32 R7, RZ, RZ, R13 ;  /* 0x000000ffff077224 */ /* 0x000fe200078e000d */
[----:B------:R-:W-:Y:S02]  /*130e0*/  MOV R5, 0x1f ;  /* 0x0000001f00057802 */ /* 0x000fe40000000f00 */
[----:B------:R-:W-:Y:S02]  /*130f0*/  MOV R0, 0x13110 ;  /* 0x0001311000007802 */ /* 0x000fe40000000f00 */
[----:B--23--:R-:W-:Y:S05]  /*13100*/  CALL.REL.NOINC `($__internal_97_$__cuda_sm70_shflsync_idx_p) ;  /* 0x000012b000007944 */ /* 0x00cfea0003c00000 */
[----:B--2---:R-:W-:Y:S01]  /*13110*/  MOV R17, R5 ;  /* 0x0000000500117202 */ /* 0x004fe20000000f00 */
[----:B-1----:R-:W-:Y:S05]  /*13120*/  BRA `(.L_x_4787) ;  /* 0xfffed5b000007947 */ /* 0x002fea000383ffff */
.L_x_4799:
[----:B------:R-:W-:Y:S01]  /*13130*/  IMAD.MOV.U32 R7, RZ, RZ, R12 ;  /* 0x000000ffff077224 */ /* 0x000fe200078e000c */
[----:B-1----:R-:W-:Y:S01]  /*13140*/  MOV R4, RZ ;  /* 0x000000ff00047202 */ /* 0x002fe20000000f00 */
[----:B------:R-:W-:Y:S01]  /*13150*/  IMAD.MOV.U32 R5, RZ, RZ, 0x181f ;  /* 0x0000181fff057424 */ /* 0x000fe200078e00ff */
[----:B------:R-:W-:-:S02]  /*13160*/  MOV R0, 0x13180 ;  /* 0x0001318000007802 */ /* 0x000fc40000000f00 */
[----:B------:R-:W-:Y:S05]  /*13170*/  CALL.REL.NOINC `($__internal_97_$__cuda_sm70_shflsync_idx_p) ;  /* 0x0000124000007944 */ /* 0x000fea0003c00000 */
[----:B--2---:R-:W-:Y:S01]  /*13180*/  MOV R14, R5 ;  /* 0x00000005000e7202 */ /* 0x004fe20000000f00 */
[----:B-1----:R-:W-:Y:S05]  /*13190*/  BRA `(.L_x_4884) ;  /* 0xfffefa1000007947 */ /* 0x002fea000383ffff */
.L_x_4800:
[----:B------:R-:W-:Y:S01]  /*131a0*/  IMAD.MOV.U32 R7, RZ, RZ, R13 ;  /* 0x000000ffff077224 */ /* 0x000fe200078e000d */
[----:B------:R-:W-:Y:S01]  /*131b0*/  MOV R4, RZ ;  /* 0x000000ff00047202 */ /* 0x000fe20000000f00 */
[----:B------:R-:W-:Y:S01]  /*131c0*/  IMAD.MOV.U32 R5, RZ, RZ, 0x181f ;  /* 0x0000181fff057424 */ /* 0x000fe200078e00ff */
[----:B------:R-:W-:-:S02]  /*131d0*/  MOV R0, 0x131f0 ;  /* 0x000131f000007802 */ /* 0x000fc40000000f00 */
[----:B-12---:R-:W-:Y:S05]  /*131e0*/  CALL.REL.NOINC `($__internal_97_$__cuda_sm70_shflsync_idx_p) ;  /* 0x000011d000007944 */ /* 0x006fea0003c00000 */
[----:B-12---:R-:W-:Y:S05]  /*131f0*/  BRA `(.L_x_4885) ;  /* 0xfffef9d000007947 */ /* 0x006fea000383ffff */
.L_x_4803:
[----:B--2---:R-:W-:Y:S01]  /*13200*/  IMAD.MOV.U32 R7, RZ, RZ, R12 ;  /* 0x000000ffff077224 */ /* 0x004fe200078e000c */
[----:B------:R-:W-:Y:S01]  /*13210*/  MOV R4, 0x1 ;  /* 0x0000000100047802 */ /* 0x000fe20000000f00 */
[----:B----4-:R-:W-:Y:S01]  /*13220*/  IMAD.MOV.U32 R5, RZ, RZ, 0x181f ;  /* 0x0000181fff057424 */ /* 0x010fe200078e00ff */
[----:B------:R-:W-:-:S02]  /*13230*/  MOV R0, 0x13250 ;  /* 0x0001325000007802 */ /* 0x000fc40000000f00 */
[----:B-1-3--:R-:W-:Y:S05]  /*13240*/  CALL.REL.NOINC `($__internal_97_$__cuda_sm70_shflsync_idx_p) ;  /* 0x0000117000007944 */ /* 0x00afea0003c00000 */
[----:B--2---:R-:W-:Y:S01]  /*13250*/  IMAD.MOV.U32 R14, RZ, RZ, R5 ;  /* 0x000000ffff0e7224 */ /* 0x004fe200078e0005 */
[----:B-1----:R-:W-:Y:S01]  /*13260*/  MOV R4, 0x1 ;  /* 0x0000000100047802 */ /* 0x002fe20000000f00 */
[----:B------:R-:W-:Y:S01]  /*13270*/  IMAD.MOV.U32 R7, RZ, RZ, R13 ;  /* 0x000000ffff077224 */ /* 0x000fe200078e000d */
[----:B------:R-:W-:-:S02]  /*13280*/  MOV R5, 0x181f ;  /* 0x0000181f00057802 */ /* 0x000fc40000000f00 */
[----:B------:R-:W-:Y:S02]  /*13290*/  MOV R0, 0x132b0 ;  /* 0x000132b000007802 */ /* 0x000fe40000000f00 */
[----:B------:R-:W-:Y:S05]  /*132a0*/  CALL.REL.NOINC `($__internal_97_$__cuda_sm70_shflsync_idx_p) ;  /* 0x0000111000007944 */ /* 0x000fea0003c00000 */
[----:B-12---:R-:W-:Y:S05]  /*132b0*/  BRA `(.L_x_4886) ;  /* 0xfffefb3000007947 */ /* 0x006fea000383ffff */
.L_x_4806:
[----:B-1----:R-:W-:Y:S01]  /*132c0*/  IMAD.MOV.U32 R7, RZ, RZ, R12 ;  /* 0x000000ffff077224 */ /* 0x002fe200078e000c */
[----:B------:R-:W-:Y:S01]  /*132d0*/  MOV R4, 0x2 ;  /* 0x0000000200047802 */ /* 0x000fe20000000f00 */
[----:B----4-:R-:W-:Y:S01]  /*132e0*/  IMAD.MOV.U32 R5, RZ, RZ, 0x181f ;  /* 0x0000181fff057424 */ /* 0x010fe200078e00ff */
[----:B------:R-:W-:Y:S02]  /*132f0*/  MOV R0, 0x13310 ;  /* 0x0001331000007802 */ /* 0x000fe40000000f00 */
[----:B--23--:R-:W-:Y:S05]  /*13300*/  CALL.REL.NOINC `($__internal_97_$__cuda_sm70_shflsync_idx_p) ;  /* 0x000010b000007944 */ /* 0x00cfea0003c00000 */
[----:B--2---:R-:W-:Y:S01]  /*13310*/  MOV R14, R5 ;  /* 0x00000005000e7202 */ /* 0x004fe20000000f00 */
[----:B-1----:R-:W-:Y:S05]  /*13320*/  BRA `(.L_x_4887) ;  /* 0xfffefcc000007947 */ /* 0x002fea000383ffff */
.L_x_4807:
[----:B------:R-:W-:Y:S01]  /*13330*/  IMAD.MOV.U32 R7, RZ, RZ, R13 ;  /* 0x000000ffff077224 */ /* 0x000fe200078e000d */
[----:B------:R-:W-:Y:S01]  /*13340*/  MOV R4, 0x2 ;  /* 0x0000000200047802 */ /* 0x000fe20000000f00 */
[----:B----4-:R-:W-:Y:S01]  /*13350*/  IMAD.MOV.U32 R5, RZ, RZ, 0x181f ;  /* 0x0000181fff057424 */ /* 0x010fe200078e00ff */
[----:B------:R-:W-:Y:S02]  /*13360*/  MOV R0, 0x13380 ;  /* 0x0001338000007802 */ /* 0x000fe40000000f00 */
[----:B-123--:R-:W-:Y:S05]  /*13370*/  CALL.REL.NOINC `($__internal_97_$__cuda_sm70_shflsync_idx_p) ;  /* 0x0000104000007944 */ /* 0x00efea0003c00000 */
[----:B-12---:R-:W-:Y:S05]  /*13380*/  BRA `(.L_x_4888) ;  /* 0xfffefc8000007947 */ /* 0x006fea000383ffff */
.L_x_4810:
[----:B-1----:R-:W-:Y:S01]  /*13390*/  IMAD.MOV.U32 R7, RZ, RZ, R12 ;  /* 0x000000ffff077224 */ /* 0x002fe200078e000c */
[----:B------:R-:W-:Y:S01]  /*133a0*/  MOV R4, 0x3 ;  /* 0x0000000300047802 */ /* 0x000fe20000000f00 */
[----:B------:R-:W-:Y:S01]  /*133b0*/  IMAD.MOV.U32 R5, RZ, RZ, 0x181f ;  /* 0x0000181fff057424 */ /* 0x000fe200078e00ff */
[----:B------:R-:W-:-:S02]  /*133c0*/  MOV R0, 0x133e0 ;  /* 0x000133e000007802 */ /* 0x000fc40000000f00 */
[----:B--234-:R-:W-:Y:S05]  /*133d0*/  CALL.REL.NOINC `($__internal_97_$__cuda_sm70_shflsync_idx_p) ;  /* 0x00000fe000007944 */ /* 0x01cfea0003c00000 */
[----:B--2---:R-:W-:Y:S01]  /*133e0*/  IMAD.MOV.U32 R12, RZ, RZ, R5 ;  /* 0x000000ffff0c7224 */ /* 0x004fe200078e0005 */
[----:B-1----:R-:W-:Y:S01]  /*133f0*/  MOV R4, 0x3 ;  /* 0x0000000300047802 */ /* 0x002fe20000000f00 */
[----:B------:R-:W-:Y:S01]  /*13400*/  IMAD.MOV.U32 R7, RZ, RZ, R13 ;  /* 0x000000ffff077224 */ /* 0x000fe200078e000d */
[----:B------:R-:W-:-:S02]  /*13410*/  MOV R5, 0x181f ;  /* 0x0000181f00057802 */ /* 0x000fc40000000f00 */
[----:B------:R-:W-:Y:S02]  /*13420*/  MOV R0, 0x13440 ;  /* 0x0001344000007802 */ /* 0x000fe40000000f00 */
[----:B------:R-:W-:Y:S05]  /*13430*/  CALL.REL.NOINC `($__internal_97_$__cuda_sm70_shflsync_idx_p) ;  /* 0x00000f8000007944 */ /* 0x000fea0003c00000 */
[----:B-12---:R-:W-:Y:S05]  /*13440*/  BRA `(.L_x_4889) ;  /* 0xfffefdd000007947 */ /* 0x006fea000383ffff */
.L_x_4817:
[----:B------:R1:W5:Y:S01]  /*13450*/  LDL R8, [R1+0x70] ;  /* 0x0000700001087983 */ /* 0x0003620000100800 */
[----:B------:R-:W-:Y:S02]  /*13460*/  MOV R5, 0x2 ;  /* 0x0000000200057802 */ /* 0x000fe40000000f00 */
[----:B------:R-:W-:Y:S02]  /*13470*/  MOV R6, 0x13490 ;  /* 0x0001349000067802 */ /* 0x000fe40000000f00 */
[----:B-1---5:R-:W-:Y:S05]  /*13480*/  CALL.REL.NOINC `($__internal_96_$__cuda_sm70_shflsync_bfly_p) ;  /* 0x00000ee000007944 */ /* 0x022fea0003c00000 */
[----:B-12---:R-:W-:Y:S05]  /*13490*/  BRA `(.L_x_4890) ;  /* 0xffff9d7000007947 */ /* 0x006fea000383ffff */
.L_x_4818:
[----:B------:R-:W-:Y:S01]  /*134a0*/  IMAD.MOV.U32 R8, RZ, RZ, R10 ;  /* 0x000000ffff087224 */ /* 0x000fe200078e000a */
[----:B------:R-:W-:Y:S02]  /*134b0*/  MOV R5, 0x1 ;  /* 0x0000000100057802 */ /* 0x000fe40000000f00 */
[----:B------:R-:W-:Y:S02]  /*134c0*/  MOV R6, 0x134e0 ;  /* 0x000134e000067802 */ /* 0x000fe40000000f00 */
[----:B------:R-:W-:Y:S05]  /*134d0*/  CALL.REL.NOINC `($__internal_96_$__cuda_sm70_shflsync_bfly_p) ;  /* 0x00000e9000007944 */ /* 0x000fea0003c00000 */
[----:B-1----:R1:W5:Y:S01]  /*134e0*/  LDL R8, [R1+0x58] ;  /* 0x0000580001087983 */ /* 0x0023620000100800 */
[----:B--2---:R-:W-:Y:S01]  /*134f0*/  FADD.FTZ R7, R10, R5 ;  /* 0x000000050a077221 */ /* 0x004fe20000010000 */
[----:B------:R-:W-:Y:S02]  /*13500*/  MOV R5, 0x2 ;  /* 0x0000000200057802 */ /* 0x000fe40000000f00 */
[----:B------:R-:W-:-:S02]  /*13510*/  MOV R6, 0x13530 ;  /* 0x0001353000067802 */ /* 0x000fc40000000f00 */
[----:B-1---5:R-:W-:Y:S05]  /*13520*/  CALL.REL.NOINC `($__internal_96_$__cuda_sm70_shflsync_bfly_p) ;  /* 0x00000e4000007944 */ /* 0x022fea0003c00000 */
[----:B------:R-:W3:Y:S02]  /*13530*/  LDL.LU R6, [R1+0x58] ;  /* 0x0000580001067983 */ /* 0x000ee40000300800 */
[----:B-123--:R-:W-:Y:S01]  /*13540*/  FADD.FTZ R8, R6, R5 ;  /* 0x0000000506087221 */ /* 0x00efe20000010000 */
[----:B------:R-:W-:-:S02]  /*13550*/  MOV R5, 0x1 ;  /* 0x0000000100057802 */ /* 0x000fc40000000f00 */
[----:B------:R-:W-:Y:S02]  /*13560*/  MOV R6, 0x13580 ;  /* 0x0001358000067802 */ /* 0x000fe40000000f00 */
[----:B------:R-:W-:Y:S05]  /*13570*/  CALL.REL.NOINC `($__internal_96_$__cuda_sm70_shflsync_bfly_p) ;  /* 0x00000df000007944 */ /* 0x000fea0003c00000 */
[----:B-12---:R-:W-:Y:S05]  /*13580*/  BRA `(.L_x_4891) ;  /* 0xffff9d1000007947 */ /* 0x006fea000383ffff */
.L_x_4825:
[----:B-1234-:R-:W-:Y:S01]  /*13590*/  IMAD.MOV.U32 R7, RZ, RZ, R10 ;  /* 0x000000ffff077224 */ /* 0x01efe200078e000a */
[----:B------:R-:W-:Y:S01]  /*135a0*/  MOV R4, RZ ;  /* 0x000000ff00047202 */ /* 0x000fe20000000f00 */
[----:B------:R-:W-:Y:S01]  /*135b0*/  IMAD.MOV.U32 R5, RZ, RZ, 0x181f ;  /* 0x0000181fff057424 */ /* 0x000fe200078e00ff */
[----:B------:R-:W-:Y:S02]  /*135c0*/  MOV R0, 0x135e0 ;  /* 0x000135e000007802 */ /* 0x000fe40000000f00 */
[----:B------:R-:W-:Y:S05]  /*135d0*/  CALL.REL.NOINC `($__internal_97_$__cuda_sm70_shflsync_idx_p) ;  /* 0x00000de000007944 */ /* 0x000fea0003c00000 */
[----:B--2---:R-:W-:Y:S01]  /*135e0*/  MOV R77, R5 ;  /* 0x00000005004d7202 */ /* 0x004fe20000000f00 */
[----:B-1----:R-:W-:Y:S05]  /*135f0*/  BRA `(.L_x_4892) ;  /* 0xffffb8e000007947 */ /* 0x002fea000383ffff */
.L_x_4826:
[----:B------:R-:W-:Y:S01]  /*13600*/  IMAD.MOV.U32 R7, RZ, RZ, R11 ;  /* 0x000000ffff077224 */ /* 0x000fe200078e000b */
[----:B------:R-:W-:Y:S01]  /*13610*/  MOV R4, RZ ;  /* 0x000000ff00047202 */ /* 0x000fe20000000f00 */
[----:B------:R-:W-:Y:S01]  /*13620*/  IMAD.MOV.U32 R5, RZ, RZ, 0x181f ;  /* 0x0000181fff057424 */ /* 0x000fe200078e00ff */
[----:B------:R-:W-:Y:S02]  /*13630*/  MOV R0, 0x13650 ;  /* 0x0001365000007802 */ /* 0x000fe40000000f00 */
[----:B-12---:R-:W-:Y:S05]  /*13640*/  CALL.REL.NOINC `($__internal_97_$__cuda_sm70_shflsync_idx_p) ;  /* 0x00000d7000007944 */ /* 0x006fea0003c00000 */
[----:B-12---:R-:W-:Y:S05]  /*13650*/  BRA `(.L_x_4893) ;  /* 0xffffb8a000007947 */ /* 0x006fea000383ffff */
.L_x_4829:
        /* <DEDUP_REMOVED lines=12> */
.L_x_4832:
[----:B-1----:R-:W-:Y:S01]  /*13720*/  IMAD.MOV.U32 R7, RZ, RZ, R10 ;  /* 0x000000ffff077224 */ /* 0x002fe200078e000a */
[----:B------:R-:W-:Y:S01]  /*13730*/  MOV R4, 0x2 ;  /* 0x0000000200047802 */ /* 0x000fe20000000f00 */
[----:B----4-:R-:W-:Y:S01]  /*13740*/  IMAD.MOV.U32 R5, RZ, RZ, 0x181f ;  /* 0x0000181fff057424 */ /* 0x010fe200078e00ff */
[----:B------:R-:W-:Y:S02]  /*13750*/  MOV R0, 0x13770 ;  /* 0x0001377000007802 */ /* 0x000fe40000000f00 */
[----:B--23--:R-:W-:Y:S05]  /*13760*/  CALL.REL.NOINC `($__internal_97_$__cuda_sm70_shflsync_idx_p) ;  /* 0x00000c5000007944 */ /* 0x00cfea0003c00000 */
[----:B--2---:R-:W-:Y:S01]  /*13770*/  MOV R20, R5 ;  /* 0x0000000500147202 */ /* 0x004fe20000000f00 */
[----:B-1----:R-:W-:Y:S05]  /*13780*/  BRA `(.L_x_4895) ;  /* 0xffffba7000007947 */ /* 0x002fea000383ffff */
.L_x_4833:
[----:B------:R-:W-:Y:S01]  /*13790*/  IMAD.MOV.U32 R7, RZ, RZ, R11 ;  /* 0x000000ffff077224 */ /* 0x000fe200078e000b */
[----:B------:R-:W-:Y:S01]  /*137a0*/  MOV R4, 0x2 ;  /* 0x0000000200047802 */ /* 0x000fe20000000f00 */
[----:B----4-:R-:W-:Y:S01]  /*137b0*/  IMAD.MOV.U32 R5, RZ, RZ, 0x181f ;  /* 0x0000181fff057424 */ /* 0x010fe200078e00ff */
[----:B------:R-:W-:Y:S02]  /*137c0*/  MOV R0, 0x137e0 ;  /* 0x000137e000007802 */ /* 0x000fe40000000f00 */
[----:B-123--:R-:W-:Y:S05]  /*137d0*/  CALL.REL.NOINC `($__internal_97_$__cuda_sm70_shflsync_idx_p) ;  /* 0x00000be000007944 */ /* 0x00efea0003c00000 */
[----:B-12---:R-:W-:Y:S05]  /*137e0*/  BRA `(.L_x_4896) ;  /* 0xffffba3000007947 */ /* 0x006fea000383ffff */
.L_x_4836:
        /* <DEDUP_REMOVED lines=12> */
.L_x_4838:
[----:B------:R-:W-:Y:S01]  /*138b0*/  IMAD.MOV.U32 R7, RZ, RZ, R3 ;  /* 0x000000ffff077224 */ /* 0x000fe200078e0003 */
[----:B------:R-:W-:Y:S01]  /*138c0*/  MOV R4, RZ ;  /* 0x000000ff00047202 */ /* 0x000fe20000000f00 */
[----:B------:R-:W-:Y:S01]  /*138d0*/  IMAD.MOV.U32 R5, RZ, RZ, 0x1c1f ;  /* 0x00001c1fff057424 */ /* 0x000fe200078e00ff */
[----:B------:R-:W-:Y:S02]  /*138e0*/  MOV R0, 0x13900 ;  /* 0x0001390000007802 */ /* 0x000fe40000000f00 */
[----:B------:R-:W-:Y:S05]  /*138f0*/  CALL.REL.NOINC `($__internal_97_$__cuda_sm70_shflsync_idx_p) ;  /* 0x00000ac000007944 */ /* 0x000fea0003c00000 */
[----:B--2---:R-:W-:Y:S01]  /*13900*/  MOV R11, R5 ;  /* 0x00000005000b7202 */ /* 0x004fe20000000f00 */
[----:B-1----:R-:W-:Y:S05]  /*13910*/  BRA `(.L_x_4898) ;  /* 0xffffbe1000007947 */ /* 0x002fea000383ffff */
.L_x_4839:
[----:B------:R-:W-:Y:S01]  /*13920*/  IMAD.MOV.U32 R7, RZ, RZ, R10 ;  /* 0x000000ffff077224 */ /* 0x000fe200078e000a */
[----:B------:R-:W-:Y:S01]  /*13930*/  MOV R4, RZ ;  /* 0x000000ff00047202 */ /* 0x000fe20000000f00 */
[----:B------:R-:W-:Y:S01]  /*13940*/  IMAD.MOV.U32 R5, RZ, RZ, 0x1c1f ;  /* 0x00001c1fff057424 */ /* 0x000fe200078e00ff */
[----:B------:R-:W-:Y:S02]  /*13950*/  MOV R0, 0x13970 ;  /* 0x0001397000007802 */ /* 0x000fe40000000f00 */
[----:B-12---:R-:W-:Y:S05]  /*13960*/  CALL.REL.NOINC `($__internal_97_$__cuda_sm70_shflsync_idx_p) ;  /* 0x00000a5000007944 */ /* 0x006fea0003c00000 */
[----:B-12---:R-:W-:Y:S05]  /*13970*/  BRA `(.L_x_4899) ;  /* 0xffffbdd000007947 */ /* 0x006fea000383ffff */
.L_x_4842:
[----:B----4-:R-:W-:Y:S01]  /*13980*/  IMAD.MOV.U32 R7, RZ, RZ, R3 ;  /* 0x000000ffff077224 */ /* 0x010fe200078e0003 */
[----:B------:R-:W-:Y:S01]  /*13990*/  MOV R4, 0x1 ;  /* 0x0000000100047802 */ /* 0x000fe20000000f00 */
[----:B------:R-:W-:Y:S01]  /*139a0*/  IMAD.MOV.U32 R5, RZ, RZ, 0x1c1f ;  /* 0x00001c1fff057424 */ /* 0x000fe200078e00ff */
[----:B------:R-:W-:-:S02]  /*139b0*/  MOV R0, 0x139d0 ;  /* 0x000139d000007802 */ /* 0x000fc40000000f00 */
[----:B-123--:R-:W-:Y:S05]  /*139c0*/  CALL.REL.NOINC `($__internal_97_$__cuda_sm70_shflsync_idx_p) ;  /* 0x000009f000007944 */ /* 0x00efea0003c00000 */
[----:B--2---:R-:W-:Y:S01]  /*139d0*/  IMAD.MOV.U32 R3, RZ, RZ, R5 ;  /* 0x000000ffff037224 */ /* 0x004fe200078e0005 */
[----:B-1----:R-:W-:Y:S01]  /*139e0*/  MOV R4, 0x1 ;  /* 0x0000000100047802 */ /* 0x002fe20000000f00 */
[----:B------:R-:W-:Y:S01]  /*139f0*/  IMAD.MOV.U32 R7, RZ, RZ, R10 ;  /* 0x000000ffff077224 */ /* 0x000fe200078e000a */
[----:B------:R-:W-:-:S02]  /*13a00*/  MOV R5, 0x1c1f ;  /* 0x00001c1f00057802 */ /* 0x000fc40000000f00 */
[----:B------:R-:W-:Y:S02]  /*13a10*/  MOV R0, 0x13a30 ;  /* 0x00013a3000007802 */ /* 0x000fe40000000f00 */
[----:B------:R-:W-:Y:S05]  /*13a20*/  CALL.REL.NOINC `($__internal_97_$__cuda_sm70_shflsync_idx_p) ;  /* 0x0000099000007944 */ /* 0x000fea0003c00000 */
[----:B-12---:R-:W-:Y:S05]  /*13a30*/  BRA `(.L_x_4900) ;  /* 0xffffca0000007947 */ /* 0x006fea000383ffff */
.L_x_4846:
[----:B------:R-:W-:Y:S01]  /*13a40*/  IMAD.MOV.U32 R7, RZ, RZ, R11 ;  /* 0x000000ffff077224 */ /* 0x000fe200078e000b */
[----:B------:R-:W-:Y:S01]  /*13a50*/  MOV R4, RZ ;  /* 0x000000ff00047202 */ /* 0x000fe20000000f00 */
[----:B------:R-:W-:Y:S01]  /*13a60*/  IMAD.MOV.U32 R5, RZ, RZ, 0x181f ;  /* 0x0000181fff057424 */ /* 0x000fe200078e00ff */
[----:B------:R-:W-:Y:S02]  /*13a70*/  MOV R0, 0x13a90 ;  /* 0x00013a9000007802 */ /* 0x000fe40000000f00 */
[----:B------:R-:W-:Y:S05]  /*13a80*/  CALL.REL.NOINC `($__internal_97_$__cuda_sm70_shflsync_idx_p) ;  /* 0x0000093000007944 */ /* 0x000fea0003c00000 */
[----:B--2---:R-:W-:Y:S01]  /*13a90*/  MOV R12, R5 ;  /* 0x00000005000c7202 */ /* 0x004fe20000000f00 */
[----:B-1----:R-:W-:Y:S05]  /*13aa0*/  BRA `(.L_x_4901) ;  /* 0xffffddc000007947 */ /* 0x002fea000383ffff */
.L_x_4847:
[----:B------:R-:W-:Y:S01]  /*13ab0*/  IMAD.MOV.U32 R7, RZ, RZ, R10 ;  /* 0x000000ffff077224 */ /* 0x000fe200078e000a */
[----:B------:R-:W-:Y:S01]  /*13ac0*/  MOV R4, RZ ;  /* 0x000000ff00047202 */ /* 0x000fe20000000f00 */
[----:B------:R-:W-:Y:S01]  /*13ad0*/  IMAD.MOV.U32 R5, RZ, RZ, 0x181f ;  /* 0x0000181fff057424 */ /* 0x000fe200078e00ff */
[----:B------:R-:W-:Y:S02]  /*13ae0*/  MOV R0, 0x13b00 ;  /* 0x00013b0000007802 */ /* 0x000fe40000000f00 */
[----:B-12---:R-:W-:Y:S05]  /*13af0*/  CALL.REL.NOINC `($__internal_97_$__cuda_sm70_shflsync_idx_p) ;  /* 0x000008c000007944 */ /* 0x006fea0003c00000 */
[----:B-12---:R-:W-:Y:S05]  /*13b00*/  BRA `(.L_x_4902) ;  /* 0xffffdd8000007947 */ /* 0x006fea000383ffff */
.L_x_4850:
        /* <DEDUP_REMOVED lines=12> */
.L_x_4853:
[----:B--2---:R-:W-:Y:S01]  /*13bd0*/  IMAD.MOV.U32 R7, RZ, RZ, R11 ;  /* 0x000000ffff077224 */ /* 0x004fe200078e000b */
[----:B------:R-:W-:Y:S01]  /*13be0*/  MOV R4, 0x2 ;  /* 0x0000000200047802 */ /* 0x000fe20000000f00 */
[----:B------:R-:W-:Y:S01]  /*13bf0*/  IMAD.MOV.U32 R5, RZ, RZ, 0x181f ;  /* 0x0000181fff057424 */ /* 0x000fe200078e00ff */
[----:B------:R-:W-:Y:S02]  /*13c00*/  MOV R0, 0x13c20 ;  /* 0x00013c2000007802 */ /* 0x000fe40000000f00 */
[----:B-1-3--:R-:W-:Y:S05]  /*13c10*/  CALL.REL.NOINC `($__internal_97_$__cuda_sm70_shflsync_idx_p) ;  /* 0x000007a000007944 */ /* 0x00afea0003c00000 */
[----:B--2---:R-:W-:Y:S01]  /*13c20*/  MOV R3, R5 ;  /* 0x0000000500037202 */ /* 0x004fe20000000f00 */
[----:B-1----:R-:W-:Y:S05]  /*13c30*/  BRA `(.L_x_4904) ;  /* 0xffffdf6000007947 */ /* 0x002fea000383ffff */
.L_x_4854:
[----:B--2---:R-:W-:Y:S01]  /*13c40*/  IMAD.MOV.U32 R7, RZ, RZ, R10 ;  /* 0x000000ffff077224 */ /* 0x004fe200078e000a */
[----:B------:R-:W-:Y:S01]  /*13c50*/  MOV R4, 0x2 ;  /* 0x0000000200047802 */ /* 0x000fe20000000f00 */
[----:B------:R-:W-:Y:S01]  /*13c60*/  IMAD.MOV.U32 R5, RZ, RZ, 0x181f ;  /* 0x0000181fff057424 */ /* 0x000fe200078e00ff */
[----:B------:R-:W-:Y:S02]  /*13c70*/  MOV R0, 0x13c90 ;  /* 0x00013c9000007802 */ /* 0x000fe40000000f00 */
[----:B-1-34-:R-:W-:Y:S05]  /*13c80*/  CALL.REL.NOINC `($__internal_97_$__cuda_sm70_shflsync_idx_p) ;  /* 0x0000073000007944 */ /* 0x01afea0003c00000 */
[----:B-12---:R-:W-:Y:S05]  /*13c90*/  BRA `(.L_x_4905) ;  /* 0xffffdf2000007947 */ /* 0x006fea000383ffff */
.L_x_4857:
        /* <DEDUP_REMOVED lines=12> */
.L_x_4859:
[----:B------:R-:W-:Y:S01]  /*13d60*/  IMAD.MOV.U32 R7, RZ, RZ, R2 ;  /* 0x000000ffff077224 */ /* 0x000fe200078e0002 */
[----:B------:R-:W-:Y:S01]  /*13d70*/  MOV R4, RZ ;  /* 0x000000ff00047202 */ /* 0x000fe20000000f00 */
[----:B------:R-:W-:Y:S01]  /*13d80*/  IMAD.MOV.U32 R5, RZ, RZ, 0x1f ;  /* 0x0000001fff057424 */ /* 0x000fe200078e00ff */
[----:B------:R-:W-:Y:S02]  /*13d90*/  MOV R0, 0x13db0 ;  /* 0x00013db000007802 */ /* 0x000fe40000000f00 */
[----:B------:R-:W-:Y:S05]  /*13da0*/  CALL.REL.NOINC `($__internal_97_$__cuda_sm70_shflsync_idx_p) ;  /* 0x0000061000007944 */ /* 0x000fea0003c00000 */
[----:B--2---:R-:W-:Y:S01]  /*13db0*/  MOV R3, R5 ;  /* 0x0000000500037202 */ /* 0x004fe20000000f00 */
[----:B-1----:R-:W-:Y:S05]  /*13dc0*/  BRA `(.L_x_4907) ;  /* 0xffffe19000007947 */ /* 0x002fea000383ffff */
.L_x_4860:
[----:B------:R-:W-:Y:S01]  /*13dd0*/  IMAD.MOV.U32 R7, RZ, RZ, R2 ;  /* 0x000000ffff077224 */ /* 0x000fe200078e0002 */
[----:B------:R-:W-:Y:S01]  /*13de0*/  MOV R4, 0x1 ;  /* 0x0000000100047802 */ /* 0x000fe20000000f00 */
[----:B------:R-:W-:Y:S01]  /*13df0*/  IMAD.MOV.U32 R5, RZ, RZ, 0x1f ;  /* 0x0000001fff057424 */ /* 0x000fe200078e00ff */
[----:B------:R-:W-:Y:S02]  /*13e00*/  MOV R0, 0x13e20 ;  /* 0x00013e2000007802 */ /* 0x000fe40000000f00 */
[----:B-12---:R-:W-:Y:S05]  /*13e10*/  CALL.REL.NOINC `($__internal_97_$__cuda_sm70_shflsync_idx_p) ;  /* 0x000005a000007944 */ /* 0x006fea0003c00000 */
[----:B--2---:R-:W-:Y:S01]  /*13e20*/  MOV R2, R5 ;  /* 0x0000000500027202 */ /* 0x004fe20000000f00 */
[----:B-1----:R-:W-:Y:S05]  /*13e30*/  BRA `(.L_x_4908) ;  /* 0xffffe14000007947 */ /* 0x002fea000383ffff */
.L_x_4861:
[----:B------:R-:W-:Y:S02]  /*13e40*/  MOV R4, 0x1 ;  /* 0x0000000100047802 */ /* 0x000fe40000000f00 */
[----:B------:R-:W-:-:S02]  /*13e50*/  MOV R0, 0x13e70 ;  /* 0x00013e7000007802 */ /* 0x000fc40000000f00 */
[----:B-12---:R-:W-:Y:S05]  /*13e60*/  CALL.REL.NOINC `($__internal_98_$__cuda_sm70_shflsync_up_p) ;  /* 0x000005a000007944 */ /* 0x006fea0003c00000 */
[----:B-12---:R-:W-:Y:S05]  /*13e70*/  BRA `(.L_x_4909) ;  /* 0xffffe22000007947 */ /* 0x006fea000383ffff */
.L_x_4862:
[----:B------:R-:W-:Y:S02]  /*13e80*/  MOV R4, 0x2 ;  /* 0x0000000200047802 */ /* 0x000fe40000000f00 */
[----:B------:R-:W-:-:S02]  /*13e90*/  MOV R0, 0x13eb0 ;  /* 0x00013eb000007802 */ /* 0x000fc40000000f00 */
[----:B-12---:R-:W-:Y:S05]  /*13ea0*/  CALL.REL.NOINC `($__internal_98_$__cuda_sm70_shflsync_up_p) ;  /* 0x0000056000007944 */ /* 0x006fea0003c00000 */
        /* <DEDUP_REMOVED lines=23> */
.L_x_4866:
[----:B---3--:R-:W-:Y:S01]  /*14020*/  IMAD.MOV.U32 R13, RZ, RZ, R2 ;  /* 0x000000ffff0d7224 */ /* 0x008fe200078e0002 */
[----:B------:R-:W-:-:S02]  /*14030*/  MOV R4, 0x1 ;  /* 0x0000000100047802 */ /* 0x000fc40000000f00 */
[----:B------:R-:W-:Y:S02]  /*14040*/  MOV R0, 0x14060 ;  /* 0x0001406000007802 */ /* 0x000fe40000000f00 */
[----:B------:R-:W-:Y:S05]  /*14050*/  CALL.REL.NOINC `($__internal_98_$__cuda_sm70_shflsync_up_p) ;  /* 0x000003b000007944 */ /* 0x000fea0003c00000 */
[----:B-12---:R-:W-:Y:S05]  /*14060*/  BRA `(.L_x_4911) ;  /* 0xffffe28000007947 */ /* 0x006fea000383ffff */
.L_x_4867:
[----:B---3--:R-:W-:Y:S01]  /*14070*/  IMAD.MOV.U32 R13, RZ, RZ, R2 ;  /* 0x000000ffff0d7224 */ /* 0x008fe200078e0002 */
[----:B------:R-:W-:Y:S02]  /*14080*/  MOV R4, 0x2 ;  /* 0x0000000200047802 */ /* 0x000fe40000000f00 */
[----:B------:R-:W-:Y:S02]  /*14090*/  MOV R0, 0x140b0 ;  /* 0x000140b000007802 */ /* 0x000fe40000000f00 */
[----:B------:R-:W-:Y:S05]  /*140a0*/  CALL.REL.NOINC `($__internal_98_$__cuda_sm70_shflsync_up_p) ;  /* 0x0000036000007944 */ /* 0x000fea0003c00000 */
[----:B-12---:R-:W-:Y:S01]  /*140b0*/  SEL R13, R4, RZ, P1 ;  /* 0x000000ff040d7207 */ /* 0x006fe20000800000 */
[----:B------:R-:W-:Y:S01]  /*140c0*/  IMAD.MOV.U32 R4, RZ, RZ, 0x4 ;  /* 0x00000004ff047424 */ /* 0x000fe200078e00ff */
[----:B------:R-:W-:-:S03]  /*140d0*/  MOV R0, 0x14100 ;  /* 0x0001410000007802 */ /* 0x000fc60000000f00 */
[----:B------:R-:W-:Y:S02]  /*140e0*/  IMAD.IADD R13, R2, 0x1, R13 ;  /* 0x00000001020d7824 */ /* 0x000fe400078e020d */
        /* <DEDUP_REMOVED lines=19> */
.L_x_4869:
[----:B------:R-:W-:Y:S02]  /*14220*/  SEL R2, RZ, 0x1, P0 ;  /* 0x00000001ff027807 */ /* 0x000fe40000000000 */
[----:B------:R-:W-:-:S02]  /*14230*/  MOV R0, 0x14250 ;  /* 0x0001425000007802 */ /* 0x000fc40000000f00 */
[----:B---3--:R-:W-:Y:S05]  /*14240*/  CALL.REL.NOINC `($__internal_99_$__cuda_sm70_votesync_ballot) ;  /* 0x0000021000007944 */ /* 0x008fea0003c00000 */
[----:B------:R-:W-:Y:S05]  /*14250*/  BRA `(.L_x_4913) ;  /* 0xffffe22000007947 */ /* 0x000fea000383ffff */
.L_x_4870:
[----:B------:R-:W-:Y:S01]  /*14260*/  IMAD.MOV.U32 R7, RZ, RZ, R237 ;  /* 0x000000ffff077224 */ /* 0x000fe200078e00ed */
[----:B------:R-:W-:-:S02]  /*14270*/  MOV R5, 0x1f ;  /* 0x0000001f00057802 */ /* 0x000fc40000000f00 */
[----:B------:R-:W-:Y:S02]  /*14280*/  MOV R0, 0x142a0 ;  /* 0x000142a000007802 */ /* 0x000fe40000000f00 */
[----:B---3--:R-:W-:Y:S05]  /*14290*/  CALL.REL.NOINC `($__internal_97_$__cuda_sm70_shflsync_idx_p) ;  /* 0x0000012000007944 */ /* 0x008fea0003c00000 */
[----:B--2---:R-:W-:Y:S01]  /*142a0*/  IMAD.MOV.U32 R237, RZ, RZ, R5 ;  /* 0x000000ffffed7224 */ /* 0x004fe200078e0005 */
[----:B-1----:R-:W-:Y:S01]  /*142b0*/  MOV R7, R12 ;  /* 0x0000000c00077202 */ /* 0x002fe20000000f00 */
[----:B------:R-:W-:Y:S01]  /*142c0*/  IMAD.MOV.U32 R5, RZ, RZ, 0x1f ;  /* 0x0000001fff057424 */ /* 0x000fe200078e00ff */
[----:B------:R-:W-:Y:S02]  /*142d0*/  MOV R0, 0x142f0 ;  /* 0x000142f000007802 */ /* 0x000fe40000000f00 */
[----:B------:R-:W-:Y:S05]  /*142e0*/  CALL.REL.NOINC `($__internal_97_$__cuda_sm70_shflsync_idx_p) ;  /* 0x000000d000007944 */ /* 0x000fea0003c00000 */
[----:B--2---:R-:W-:Y:S01]  /*142f0*/  MOV R2, R5 ;  /* 0x0000000500027202 */ /* 0x004fe20000000f00 */
[----:B-1----:R-:W-:Y:S05]  /*14300*/  BRA `(.L_x_4914) ;  /* 0xffffe1c000007947 */ /* 0x002fea000383ffff */
.L_x_4873:
[----:B------:R-:W-:Y:S01]  /*14310*/  IMAD.MOV.U32 R7, RZ, RZ, R13 ;  /* 0x000000ffff077224 */ /* 0x000fe200078e000d */
[----:B------:R-:W-:Y:S02]  /*14320*/  MOV R5, 0x1f ;  /* 0x0000001f00057802 */ /* 0x000fe40000000f00 */
[----:B------:R-:W-:Y:S02]  /*14330*/  MOV R0, 0x14350 ;  /* 0x0001435000007802 */ /* 0x000fe40000000f00 */
[----:B--234-:R-:W-:Y:S05]  /*14340*/  CALL.REL.NOINC `($__internal_97_$__cuda_sm70_shflsync_idx_p) ;  /* 0x0000007000007944 */ /* 0x01cfea0003c00000 */
[----:B--2---:R-:W-:Y:S01]  /*14350*/  MOV R15, R5 ;  /* 0x00000005000f7202 */ /* 0x004fe20000000f00 */
[----:B-1----:R-:W-:Y:S05]  /*14360*/  BRA `(.L_x_4872) ;  /* 0xffffe1c000007947 */ /* 0x002fea000383ffff */
        .weak           $__internal_96_$__cuda_sm70_shflsync_bfly_p
        .type           $__internal_96_$__cuda_sm70_shflsync_bfly_p,@function
        .size           $__internal_96_$__cuda_sm70_shflsync_bfly_p,($__internal_97_$__cuda_sm70_shflsync_idx_p - $__internal_96_$__cuda_sm70_shflsync_bfly_p)
$__internal_96_$__cuda_sm70_shflsync_bfly_p:
[----:B------:R-:W-:Y:S01]  /*14370*/  MOV R12, R6 ;  /* 0x00000006000c7202 */ /* 0x000fe20000000f00 */
[----:B------:R-:W-:Y:S04]  /*14380*/  WARPSYNC R3 ;  /* 0x0000000300007348 */ /* 0x000fe80003800000 */
[----:B------:R-:W-:Y:S01]  /*14390*/  MOV R13, 0x0 ;  /* 0x00000000000d7802 */ /* 0x000fe20000000f00 */
[----:B------:R1:W2:Y:S03]  /*143a0*/  SHFL.BFLY PT, R5, R8, R5, R4 ;  /* 0x0c00000508057389 */ /* 0x0002a600000e0004 */
[----:B------:R-:W-:Y:S05]  /*143b0*/  RET.REL.NODEC R12 `(_ZN7cutlass13device_kernelIN5flash19enable_sm80_to_sm89INS1_16FlashAttnFwdSm80INS1_25CollectiveMainloopFwdSm80ILi8ELi1ELb0EN4cute5tupleIJNS5_1CILi128EEENS7_ILi64EEENS7_ILi256EEEEEELi256ENS_10bfloat16_tEfNS_4arch4Sm80ELb1ELb0ELb0ELb1ELb0ELb0ELb1ELb1EEENS1_21CollectiveEpilogueFwdINS6_IJS8_SA_S9_EEENS6_IJNS7_ILi1EEESI_SI_EEESC_SE_Li256ELb1ELb1ELb1ELb0EEENS1_36VarlenDynamicPersistentTileSchedulerILi128ELi64ELi256ELi256ELb1ELb1ELb0ELb1ELb1ELb1EEEEEEEEEvNT_6ParamsE) ;  /* 0xfffebc400c007950 */ /* 0x000fea0003c3ffff */
        .weak           $__internal_97_$__cuda_sm70_shflsync_idx_p
        .type           $__internal_97_$__cuda_sm70_shflsync_idx_p,@function
        .size           $__internal_97_$__cuda_sm70_shflsync_idx_p,($__internal_98_$__cuda_sm70_shflsync_up_p - $__internal_97_$__cuda_sm70_shflsync_idx_p)
$__internal_97_$__cuda_sm70_shflsync_idx_p:
[----:B------:R-:W-:Y:S01]  /*143c0*/  MOV R8, R0 ;  /* 0x0000000000087202 */ /* 0x000fe20000000f00 */
[----:B------:R-:W-:Y:S04]  /*143d0*/  WARPSYNC R240 ;  /* 0x000000f000007348 */ /* 0x000fe80003800000 */
[----:B------:R-:W-:Y:S01]  /*143e0*/  MOV R9, 0x0 ;  /* 0x0000000000097802 */ /* 0x000fe20000000f00 */
[----:B------:R1:W2:Y:S03]  /*143f0*/  SHFL.IDX PT, R5, R7, R4, R5 ;  /* 0x0000000407057389 */ /* 0x0002a600000e0005 */
[----:B------:R-:W-:Y:S05]  /*14400*/  RET.REL.NODEC R8 `(_ZN7cutlass13device_kernelIN5flash19enable_sm80_to_sm89INS1_16FlashAttnFwdSm80INS1_25CollectiveMainloopFwdSm80ILi8ELi1ELb0EN4cute5tupleIJNS5_1CILi128EEENS7_ILi64EEENS7_ILi256EEEEEELi256ENS_10bfloat16_tEfNS_4arch4Sm80ELb1ELb0ELb0ELb1ELb0ELb0ELb1ELb1EEENS1_21CollectiveEpilogueFwdINS6_IJS8_SA_S9_EEENS6_IJNS7_ILi1EEESI_SI_EEESC_SE_Li256ELb1ELb1ELb1ELb0EEENS1_36VarlenDynamicPersistentTileSchedulerILi128ELi64ELi256ELi256ELb1ELb1ELb0ELb1ELb1ELb1EEEEEEEEEvNT_6ParamsE) ;  /* 0xfffebbf008007950 */ /* 0x000fea0003c3ffff */
        .weak           $__internal_98_$__cuda_sm70_shflsync_up_p
        .type           $__internal_98_$__cuda_sm70_shflsync_up_p,@function
        .size           $__internal_98_$__cuda_sm70_shflsync_up_p,($__internal_99_$__cuda_sm70_votesync_ballot - $__internal_98_$__cuda_sm70_shflsync_up_p)
$__internal_98_$__cuda_sm70_shflsync_up_p:
[----:B------:R-:W-:Y:S01]  /*14410*/  MOV R6, R0 ;  /* 0x0000000000067202 */ /* 0x000fe20000000f00 */
[----:B------:R-:W-:Y:S04]  /*14420*/  WARPSYNC R244 ;  /* 0x000000f400007348 */ /* 0x000fe80003800000 */
[----:B------:R-:W-:Y:S01]  /*14430*/  MOV R7, 0x0 ;  /* 0x0000000000077802 */ /* 0x000fe20000000f00 */
[----:B------:R1:W2:Y:S03]  /*14440*/  SHFL.UP PT, R4, R13, R4, R245 ;  /* 0x040000040d047389 */ /* 0x0002a600000e00f5 */
[----:B------:R-:W-:Y:S05]  /*14450*/  RET.REL.NODEC R6 `(_ZN7cutlass13device_kernelIN5flash19enable_sm80_to_sm89INS1_16FlashAttnFwdSm80INS1_25CollectiveMainloopFwdSm80ILi8ELi1ELb0EN4cute5tupleIJNS5_1CILi128EEENS7_ILi64EEENS7_ILi256EEEEEELi256ENS_10bfloat16_tEfNS_4arch4Sm80ELb1ELb0ELb0ELb1ELb0ELb0ELb1ELb1EEENS1_21CollectiveEpilogueFwdINS6_IJS8_SA_S9_EEENS6_IJNS7_ILi1EEESI_SI_EEESC_SE_Li256ELb1ELb1ELb1ELb0EEENS1_36VarlenDynamicPersistentTileSchedulerILi128ELi64ELi256ELi256ELb1ELb1ELb0ELb1ELb1ELb1EEEEEEEEEvNT_6ParamsE) ;  /* 0xfffebba006007950 */ /* 0x000fea0003c3ffff */
        .weak           $__internal_99_$__cuda_sm70_votesync_ballot
        .type           $__internal_99_$__cuda_sm70_votesync_ballot,@function
        .size           $__internal_99_$__cuda_sm70_votesync_ballot,(.L_x_5300 - $__internal_99_$__cuda_sm70_votesync_ballot)
$__internal_99_$__cuda_sm70_votesync_ballot:
[----:B------:R-:W-:Y:S01]  /*14460*/  ISETP.NE.U32.AND P0, PT, R2, 0x1, PT ;  /* 0x000000010200780c */ /* 0x000fe20003f05070 */
[----:B------:R-:W-:Y:S01]  /*14470*/  IMAD.MOV.U32 R4, RZ, RZ, R0 ;  /* 0x000000ffff047224 */ /* 0x000fe200078e0000 */
[----:B------:R-:W-:Y:S04]  /*14480*/  WARPSYNC R235 ;  /* 0x000000eb00007348 */ /* 0x000fe80003800000 */
[----:B------:R-:W-:-:S07]  /*14490*/  IMAD.MOV.U32 R5, RZ, RZ, 0x0 ;  /* 0x00000000ff057424 */ /* 0x000fce00078e00ff */
[----:B------:R-:W-:-:S04]  /*144a0*/  VOTE.ANY R2, PT, !P0 ;  /* 0x0000000000027806 */ /* 0x000fc800040e0100 */
[----:B------:R-:W-:Y:S01]  /*144b0*/  LOP3.LUT R11, R2, R235, RZ, 0xc0, !PT ;  /* 0x000000eb020b7212 */ /* 0x000fe200078ec0ff */
[----:B------:R-:W-:Y:S06]  /*144c0*/  RET.REL.NODEC R4 `(_ZN7cutlass13device_kernelIN5flash19enable_sm80_to_sm89INS1_16FlashAttnFwdSm80INS1_25CollectiveMainloopFwdSm80ILi8ELi1ELb0EN4cute5tupleIJNS5_1CILi128EEENS7_ILi64EEENS7_ILi256EEEEEELi256ENS_10bfloat16_tEfNS_4arch4Sm80ELb1ELb0ELb0ELb1ELb0ELb0ELb1ELb1EEENS1_21CollectiveEpilogueFwdINS6_IJS8_SA_S9_EEENS6_IJNS7_ILi1EEESI_SI_EEESC_SE_Li256ELb1ELb1ELb1ELb0EEENS1_36VarlenDynamicPersistentTileSchedulerILi128ELi64ELi256ELi256ELb1ELb1ELb0ELb1ELb1ELb1EEEEEEEEEvNT_6ParamsE) ;  /* 0xfffebb3004007950 */ /* 0x000fec0003c3ffff */
.L_x_4915:
        /* <DEDUP_REMOVED lines=11> */
.L_x_5300:


//--------------------- .text._ZN7cutlass13device_kernelIN5flash19enable_sm80_to_sm89INS1_16FlashAttnFwdSm80INS1_25CollectiveMainloopFwdSm80ILi8ELi1ELb0EN4cute5tupleIJNS5_1CILi128EEENS7_ILi48EEENS7_ILi256EEEEEELi256ENS_10bfloat16_tEfNS_4arch4Sm80ELb1ELb0ELb0ELb1ELb0ELb1ELb1ELb1EEENS1_21CollectiveEpilogueFwdINS6_IJS8_SA_S9_EEENS6_IJNS7_ILi1EEESI_SI_EEESC_SE_Li256ELb1ELb1ELb1ELb0EEENS1_36VarlenDynamicPersistentTileSchedulerILi128ELi48ELi256ELi256ELb1ELb1ELb0ELb1ELb1ELb1EEEEEEEEEvNT_6ParamsE --------------------------
	.section	.text._ZN7cutlass13device_kernelIN5flash19enable_sm80_to_sm89INS1_16FlashAttnFwdSm80INS1_25CollectiveMainloopFwdSm80ILi8ELi1ELb0EN4cute5tupleIJNS5_1CILi128EEENS7_ILi48EEENS7_ILi256EEEEEELi256ENS_10bfloat16_tEfNS_4arch4Sm80ELb1ELb0ELb0ELb1ELb0ELb1ELb1ELb1EEENS1_21CollectiveEpilogueFwdINS6_IJS8_SA_S9_EEENS6_IJNS7_ILi1EEESI_SI_EEESC_SE_Li256ELb1ELb1ELb1ELb0EEENS1_36VarlenDynamicPersistentTileSchedulerILi128ELi48ELi256ELi256ELb1ELb1ELb0ELb1ELb1ELb1EEEEEEEEEvNT_6ParamsE,"ax",@progbits
	.sectioninfo	@"SHI_REGISTERS=255"
	.align	128
.text._ZN7cutlass13device_kernelIN5flash19enable_sm80_to_sm89INS1_16FlashAttnFwdSm80INS1_25CollectiveMainloopFwdSm80ILi8ELi1ELb0EN4cute5tupleIJNS5_1CILi128EEENS7_ILi48EEENS7_ILi256EEEEEELi256ENS_10bfloat16_tEfNS_4arch4Sm80ELb1ELb0ELb0ELb1ELb0ELb1ELb1ELb1EEENS1_21CollectiveEpilogueFwdINS6_IJS8_SA_S9_EEENS6_IJNS7_ILi1EEESI_SI_EEESC_SE_Li256ELb1ELb1ELb1ELb0EEENS1_36VarlenDynamicPersistentTileSchedulerILi128ELi48ELi256ELi256ELb1ELb1ELb0ELb1ELb1ELb1EEEEEEEEEvNT_6ParamsE:
        .type           _ZN7cutlass13device_kernelIN5flash19enable_sm80_to_sm89INS1_16FlashAttnFwdSm80INS1_25CollectiveMainloopFwdSm80ILi8ELi1ELb0EN4cute5tupleIJNS5_1CILi128EEENS7_ILi48EEENS7_ILi256EEEEEELi256ENS_10bfloat16_tEfNS_4arch4Sm80ELb1ELb0ELb0ELb1ELb0ELb1ELb1ELb1EEENS1_21CollectiveEpilogueFwdINS6_IJS8_SA_S9_EEENS6_IJNS7_ILi1EEESI_SI_EEESC_SE_Li256ELb1ELb1ELb1ELb0EEENS1_36VarlenDynamicPersistentTileSchedulerILi128ELi48ELi256ELi256ELb1ELb1ELb0ELb1ELb1ELb1EEEEEEEEEvNT_6ParamsE,@function
        .size           _ZN7cutlass13device_kernelIN5flash19enable_sm80_to_sm89INS1_16FlashAttnFwdSm80INS1_25CollectiveMainloopFwdSm80ILi8ELi1ELb0EN4cute5tupleIJNS5_1CILi128EEENS7_ILi48EEENS7_ILi256EEEEEELi256ENS_10bfloat16_tEfNS_4arch4Sm80ELb1ELb0ELb0ELb1ELb0ELb1ELb1ELb1EEENS1_21CollectiveEpilogueFwdINS6_IJS8_SA_S9_EEENS6_IJNS7_ILi1EEESI_SI_EEESC_SE_Li256ELb1ELb1ELb1ELb0EEENS1_36VarlenDynamicPersistentTileSchedulerILi128ELi48ELi256ELi256ELb1ELb1ELb0ELb1ELb1ELb1EEEEEEEEEvNT_6ParamsE,(.L_x_5305 - _ZN7cutlass13device_kernelIN5flash19enable_sm80_to_sm89INS1_16FlashAttnFwdSm80INS1_25CollectiveMainloopFwdSm80ILi8ELi1ELb0EN4cute5tupleIJNS5_1CILi128EEENS7_ILi48EEENS7_ILi256EEEEEELi256ENS_10bfloat16_tEfNS_4arch4Sm80ELb1ELb0ELb0ELb1ELb0ELb1ELb1ELb1EEENS1_21CollectiveEpilogueFwdINS6_IJS8_SA_S9_EEENS6_IJNS7_ILi1EEESI_SI_EEESC_SE_Li256ELb1ELb1ELb1ELb0EEENS1_36VarlenDynamicPersistentTileSchedulerILi128ELi48ELi256ELi256ELb1ELb1ELb0ELb1ELb1ELb1EEEEEEEEEvNT_6ParamsE)
        .other          _ZN7cutlass13device_kernelIN5flash19enable_sm80_to_sm89INS1_16FlashAttnFwdSm80INS1_25CollectiveMainloopFwdSm80ILi8ELi1ELb0EN4cute5tupleIJNS5_1CILi128EEENS7_ILi48EEENS7_ILi256EEEEEELi256ENS_10bfloat16_tEfNS_4arch4Sm80ELb1ELb0ELb0ELb1ELb0ELb1ELb1ELb1EEENS1_21CollectiveEpilogueFwdINS6_IJS8_SA_S9_EEENS6_IJNS7_ILi1EEESI_SI_EEESC_SE_Li256ELb1ELb1ELb1ELb0EEENS1_36VarlenDynamicPersistentTileSchedulerILi128ELi48ELi256ELi256ELb1ELb1ELb0ELb1ELb1ELb1EEEEEEEEEvNT_6ParamsE,@"STO_CUDA_ENTRY STV_DEFAULT"
_ZN7cutlass13device_kernelIN5flash19enable_sm80_to_sm89INS1_16FlashAttnFwdSm80INS1_25CollectiveMainloopFwdSm80ILi8ELi1ELb0EN4cute5tupleIJNS5_1CILi128EEENS7_ILi48EEENS7_ILi256EEEEEELi256ENS_10bfloat16_tEfNS_4arch4Sm80ELb1ELb0ELb0ELb1ELb0ELb1ELb1ELb1EEENS1_21CollectiveEpilogueFwdINS6_IJS8_SA_S9_EEENS6_IJNS7_ILi1EEESI_SI_EEESC_SE_Li256ELb1ELb1ELb1ELb0EEENS1_36VarlenDynamicPersistentTileSchedulerILi128ELi48ELi256ELi256ELb1ELb1ELb0ELb1ELb1ELb1EEEEEEEEEvNT_6ParamsE:
        /* <DEDUP_REMOVED lines=55> */
.L_x_4921:
        /* <DEDUP_REMOVED lines=17> */
.L_x_5132:
        /* <DEDUP_REMOVED lines=16> */
.L_x_5133:
[----:B--2---:R-:W-:-:S05]  /*0580*/  IMAD R0, R0, c[0x0][0x538], RZ ;  /* 0x00014e0000007a24 */ /* 0x004fca00078e02ff */
[----:B------:R-:W-:-:S04]  /*0590*/  IADD3 R6, R0, R6, RZ ;  /* 0x0000000600067210 */ /* 0x000fc80007ffe0ff */
[----:B------:R-:W-:-:S13]  /*05a0*/  ISETP.GT.AND P0, PT, R6, UR4, PT ;  /* 0x0000000406007c0c */ /* 0x000fda000bf04270 */
[----:B-1----:R-:W-:Y:S05]  /*05b0*/  @!P0 BRA `(.L_x_4921) ;  /* 0xfffffdb000008947 */ /* 0x002fea000383ffff */
.L_x_4917:
[----:B------:R-:W-:-:S05]  /*05c0*/  IADD3 R12, -R0, R6, RZ ;  /* 0x00000006000c7210 */ /* 0x000fca0007ffe1ff */
[----:B------:R-:W-:-:S05]  /*05d0*/  IMAD R0, R4, c[0x0][0x538], R12 ;  /* 0x00014e0004007a24 */ /* 0x000fca00078e020c */
[----:B------:R-:W-:Y:S01]  /*05e0*/  ISETP.GT.AND P0, PT, R0, UR4, PT ;  /* 0x0000000400007c0c */ /* 0x000fe2000bf04270 */
[----:B------:R-:W-:-:S12]  /*05f0*/  BRA.DIV ~URZ, `(.L_x_4922) ;  /* 0x000213f27f007947 */ /* 0x000fd8000b800000 */
[----:B------:R-:W-:-:S04]  /*0600*/  VOTE.ANY R11, PT, !P0 ;  /* 0x00000000000b7806 */ /* 0x000fc800040e0100 */
.L_x_5134:
[----:B------:R-:W1:Y:S02]  /*0610*/  POPC R0, R11 ;  /* 0x0000000b00007309 */ /* 0x000e640000000000 */
[----:B-1----:R-:W-:-:S05]  /*0620*/  IADD3 R2, R0, R7, RZ ;  /* 0x0000000700027210 */ /* 0x002fca0007ffe0ff */
[----:B------:R1:W-:Y:S01]  /*0630*/  STL [R1+0xc], R2 ;  /* 0x00000c0201007387 */ /* 0x0003e20000100800 */
[----:B------:R-:W-:Y:S05]  /*0640*/  BRA.DIV ~URZ, `(.L_x_4923) ;  /* 0x000213f27f007947 */ /* 0x000fea000b800000 */
[----:B------:R2:W3:Y:S01]  /*0650*/  SHFL.IDX PT, R13, R10, R0, 0x1f ;  /* 0x00001f000a0d7589 */ /* 0x0004e200000e0000 */
[----:B------:R-:W-:-:S03]  /*0660*/  MOV R6, RZ ;  /* 0x000000ff00067202 */ /* 0x000fc60000000f00 */
[----:B------:R2:W4:Y:S04]  /*0670*/  SHFL.IDX PT, R10, R8, R0, 0x1f ;  /* 0x00001f00080a7589 */ /* 0x00052800000e0000 */
.L_x_5135:
[----:B------:R-:W-:Y:S01]  /*0680*/  ISETP.NE.AND P0, PT, R11, RZ, PT ;  /* 0x000000ff0b00720c */ /* 0x000fe20003f05270 */
[----:B------:R-:W-:-:S12]  /*0690*/  BSSY B0, `(.L_x_4924) ;  /* 0x0000005000007945 */ /* 0x000fd80003800000 */
[----:B------:R-:W-:Y:S05]  /*06a0*/  @!P0 BRA `(.L_x_4925) ;  /* 0x0000003000008947 */ /* 0x000fea0003800000 */
[----:B------:R-:W-:Y:S01]  /*06b0*/  IADD3 R5, R0, -0x1, RZ ;  /* 0xffffffff00057810 */ /* 0x000fe20007ffe0ff */
[----:B------:R-:W-:Y:S05]  /*06c0*/  BRA.DIV ~URZ, `(.L_x_4926) ;  /* 0x000214527f007947 */ /* 0x000fea000b800000 */
[----:B------:R1:W2:Y:S02]  /*06d0*/  SHFL.IDX PT, R6, R4, R5, 0x1f ;  /* 0x00001f0504067589 */ /* 0x0002a400000e0000 */
.L_x_4925:
[----:B------:R-:W-:Y:S05]  /*06e0*/  BSYNC B0 ;  /* 0x0000000000007941 */ /* 0x000fea0003800000 */
.L_x_4924:
        /* <DEDUP_REMOVED lines=69> */
.L_x_4928:
        /* <DEDUP_REMOVED lines=70> */
.L_x_4929:
[----:B------:R-:W-:Y:S05]  /*0fa0*/  BSYNC B0 ;  /* 0x0000000000007941 */ /* 0x000fea0003800000 */
.L_x_4927:
[----:B------:R-:W-:-:S04]  /*0fb0*/  LOP3.LUT R0, RZ, R0, RZ, 0x33, !PT ;  /* 0x00000000ff007212 */ /* 0x000fc800078e33ff */
[----:B------:R-:W-:-:S05]  /*0fc0*/  IADD3 R0, R0, R13, RZ ;  /* 0x0000000d00007210 */ /* 0x000fca0007ffe0ff */
[----:B------:R2:W-:Y:S01]  /*0fd0*/  STL [R1+0x4], R0 ;  /* 0x0000040001007387 */ /* 0x0005e20000100800 */
[----:B------:R-:W-:Y:S05]  /*0fe0*/  BRA `(.L_x_4930) ;  /* 0x0000006000007947 */ /* 0x000fea0003800000 */
.L_x_4918:
[----:B------:R-:W-:Y:S01]  /*0ff0*/  MOV R0, UR4 ;  /* 0x0000000400007c02 */ /* 0x000fe20008000f00 */
[----:B------:R-:W-:Y:S04]  /*1000*/  STL [R1+0x4], RZ ;  /* 0x000004ff01007387 */ /* 0x000fe80000100800 */
[----:B------:R-:W-:Y:S04]  /*1010*/  STL [R1+0x8], RZ ;  /* 0x000008ff01007387 */ /* 0x000fe80000100800 */
[----:B------:R1:W-:Y:S02]  /*1020*/  STL [R1], R0 ;  /* 0x0000000001007387 */ /* 0x0003e40000100800 */
[----:B-1----:R-:W-:-:S05]  /*1030*/  MOV R0, c[0x0][0x53c] ;  /* 0x00014f0000007a02 */ /* 0x002fca0000000f00 */
[----:B------:R1:W-:Y:S02]  /*1040*/  STL [R1+0xc], R0 ;  /* 0x00000c0001007387 */ /* 0x0003e40000100800 */
.L_x_4930:
        /* <DEDUP_REMOVED lines=8> */
.L_x_4916:
        /* <DEDUP_REMOVED lines=120> */
[--C-:B------:R-:W-:Y:S01]  /*1850*/  IMAD.IADD R8, R16, 0x1, R5.reuse ;  /* 0x0000000110087824 */ /* 0x100fe200078e0205 */
[----:B------:R-:W-:Y:S01]  /*1860*/  IADD3 R158, R156, 0x40, RZ ;  /* 0x000000409c9e7810 */ /* 0x000fe20007ffe0ff */
[----:B------:R-:W-:Y:S01]  /*1870*/  IMAD.IADD R197, R196, 0x1, R2 ;  /* 0x00000001c4c57824 */ /* 0x000fe200078e0202 */
[C---:B------:R-:W-:Y:S01]  /*1880*/  IADD3 R12, R231.reuse, 0x28, RZ ;  /* 0x00000028e70c7810 */ /* 0x040fe20007ffe0ff */
[----:B------:R-:W-:Y:S01]  /*1890*/  IMAD.IADD R193, R2, 0x1, R192 ;  /* 0x0000000102c17824 */ /* 0x000fe200078e02c0 */
[----:B------:R3:W-:Y:S01]  /*18a0*/  STL [R1+0x3c], R8 ;  /* 0x00003c0801007387 */ /* 0x0007e20000100800 */
[----:B------:R-:W-:Y:S01]  /*18b0*/  IMAD.IADD R2, R6, 0x1, R5 ;  /* 0x0000000106027824 */ /* 0x000fe200078e0205 */
[C---:B------:R-:W-:Y:S01]  /*18c0*/  IADD3 R10, R231.reuse, 0x38, RZ ;  /* 0x00000038e70a7810 */ /* 0x040fe20007ffe0ff */
[----:B------:R-:W-:Y:S01]  /*18d0*/  IMAD.IADD R152, R156, 0x1, R158 ;  /* 0x000000019c987824 */ /* 0x000fe200078e029e */
[----:B--2---:R-:W-:Y:S01]  /*18e0*/  IADD3 R9, R231, 0x40, RZ ;  /* 0x00000040e7097810 */ /* 0x004fe20007ffe0ff */
[----:B------:R-:W-:Y:S01]  /*18f0*/  IMAD.IADD R199, R196, 0x1, R0 ;  /* 0x00000001c4c77824 */ /* 0x000fe200078e0200 */
        /* <DEDUP_REMOVED lines=14> */
.L_x_5131:
        /* <DEDUP_REMOVED lines=49> */
.L_x_4931:
[----:B------:R-:W-:-:S04]  /*1cf0*/  ISETP.NE.U32.AND P0, PT, RZ, c[0x0][0x368], PT ;  /* 0x0000da00ff007a0c */ /* 0x000fc80003f05070 */
[----:B------:R-:W-:-:S13]  /*1d00*/  ISETP.NE.AND.EX P0, PT, RZ, c[0x0][0x36c], PT, P0 ;  /* 0x0000db00ff007a0c */ /* 0x000fda0003f05300 */
[----:B------:R-:W-:Y:S05]  /*1d10*/  @!P0 BRA `(.L_x_4932) ;  /* 0x0000004000008947 */ /* 0x000fea0003800000 */
[----:B-1----:R-:W-:-:S04]  /*1d20*/  LEA R4, P0, R252, c[0x0][0x368], 0x2 ;  /* 0x0000da00fc047a11 */ /* 0x002fc800078010ff */
[----:B------:R-:W-:-:S05]  /*1d30*/  LEA.HI.X R5, R252, c[0x0][0x36c], R15, 0x2, P0 ;  /* 0x0000db00fc057a11 */ /* 0x000fca00000f140f */
[----:B------:R1:W5:Y:S01]  /*1d40*/  LDG.E R11, [R4.64] ;  /* 0x00000006040b7981 */ /* 0x000362000c1e1900 */
[----:B------:R-:W-:Y:S05]  /*1d50*/  BRA `(.L_x_4933) ;  /* 0x0000005000007947 */ /* 0x000fea0003800000 */
.L_x_4932:
[----:B------:R-:W-:Y:S01]  /*1d60*/  MOV R11, c[0x0][0x1d0] ;  /* 0x00007400000b7a02 */ /* 0x000fe20000000f00 */
[----:B------:R-:W-:Y:S05]  /*1d70*/  @!P6 BRA `(.L_x_4933) ;  /* 0x000000300000e947 */ /* 0x000fea0003800000 */
[----:B------:R-:W2:Y:S04]  /*1d80*/  LDG.E R6, [R4.64] ;  /* 0x0000000604067981 */ /* 0x000ea8000c1e1900 */
[----:B-1----:R-:W2:Y:S02]  /*1d90*/  LDG.E R0, [R4.64+0x4] ;  /* 0x0000040604007981 */ /* 0x002ea4000c1e1900 */
[----:B--2---:R-:W-:Y:S02]  /*1da0*/  IADD3 R11, -R6, R0, RZ ;  /* 0x00000000060b7210 */ /* 0x004fe40007ffe1ff */
.L_x_4933:
        /* <DEDUP_REMOVED lines=78> */
.L_x_4935:
[----:B------:R-:W-:Y:S05]  /*2290*/  BSYNC B0 ;  /* 0x0000000000007941 */ /* 0x000fea0003800000 */
.L_x_4934:
        /* <DEDUP_REMOVED lines=60> */
[----:B------:R-:W-:Y:S01]  /*2660*/  IMAD R5, R20, c[0x0][0x24c], R4 ;  /* 0x0000930014057a24 */ /* 0x000fe200078e0204 */
        /* <DEDUP_REMOVED lines=10> */
[C---:B------:R-:W-:Y:S01]  /*2710*/  IMAD.SHL.U32 R185, R176.reuse, 0x20, RZ ;  /* 0x00000020b0b97824 */ /* 0x040fe200078e00ff */
        /* <DEDUP_REMOVED lines=26> */
[----:B------:R-:W-:Y:S02]  /*28c0*/  IMAD R17, R22, c[0x0][0x1e0], RZ ;  /* 0x0000780016117a24 */ /* 0x000fe400078e02ff */
[----:B------:R-:W-:Y:S01]  /*28d0*/  IMAD.WIDE.U32 R182, R218, c[0x0][0x1e0], RZ ;  /* 0x00007800dab67a25 */ /* 0x000fe200078e00ff */
[----:B------:R-:W-:Y:S01]  /*28e0*/  MOV R178, c[0x0][0x280] ;  /* 0x0000a00000b27a02 */ /* 0x000fe20000000f00 */
[----:B------:R-:W0:Y:S08]  /*28f0*/  LDGDEPBAR ;  /* 0x00000000000079af */ /* 0x000e300000000000 */
[----:B---3--:R-:W-:-:S05]  /*2900*/  @P0 IMAD.WIDE R2, R252, R14, c[0x0][0x340] ;  /* 0x0000d000fc020625 */ /* 0x008fca00078e020e */
[----:B------:R3:W4:Y:S01]  /*2910*/  @P0 LDG.E R6, [R2.64] ;  /* 0x0000000602060981 */ /* 0x000722000c1e1900 */
[----:B------:R-:W-:Y:S01]  /*2920*/  SHF.R.S32.HI R19, RZ, 0x1f, R13 ;  /* 0x0000001fff137819 */ /* 0x000fe2000001140d */
[----:B--2---:R-:W-:Y:S01]  /*2930*/  IMAD R5, R22, c[0x0][0x280], RZ ;  /* 0x0000a00016057a24 */ /* 0x004fe200078e02ff */
[----:B------:R-:W-:Y:S01]  /*2940*/  MOV R177, c[0x0][0x290] ;  /* 0x0000a40000b17a02 */ /* 0x000fe20000000f00 */
[----:B------:R-:W-:Y:S01]  /*2950*/  IMAD.WIDE.U32 R10, R218, c[0x0][0x290], R150 ;  /* 0x0000a400da0a7a25 */ /* 0x000fe200078e0096 */
[----:B------:R-:W-:Y:S01]  /*2960*/  WARPSYNC 0xffffffff ;  /* 0xffffffff00007948 */ /* 0x000fe20003800000 */
[-C--:B------:R-:W-:Y:S02]  /*2970*/  SHF.L.U64.HI R153, R178, R169.reuse, c[0x0][0x284] ;  /* 0x0000a100b2997619 */ /* 0x080fe400000102a9 */
[----:B------:R-:W-:Y:S01]  /*2980*/  IMAD R4, R19, c[0x0][0x1e0], RZ ;  /* 0x0000780013047a24 */ /* 0x000fe200078e02ff */
[----:B------:R-:W-:Y:S01]  /*2990*/  SHF.L.U64.HI R143, R177, R169, c[0x0][0x294] ;  /* 0x0000a500b18f7619 */ /* 0x000fe200000102a9 */
        /* <DEDUP_REMOVED lines=12> */
[----:B---3--:R-:W-:Y:S01]  /*2a60*/  IMAD.WIDE.U32 R2, R13, c[0x0][0x1e0], RZ ;  /* 0x000078000d027a25 */ /* 0x008fe200078e00ff */
[----:B------:R-:W-:-:S03]  /*2a70*/  IADD3 R172, R167, R172, RZ ;  /* 0x000000aca7ac7210 */ /* 0x000fc60007ffe0ff */
[----:B------:R-:W-:Y:S02]  /*2a80*/  IMAD.IADD R3, R3, 0x1, R4 ;  /* 0x0000000103037824 */ /* 0x000fe400078e0204 */
[----:B------:R-:W-:-:S04]  /*2a90*/  IMAD.WIDE.U32 R4, R218, c[0x0][0x280], R156 ;  /* 0x0000a000da047a25 */ /* 0x000fc800078e009c */
[----:B------:R-:W-:Y:S01]  /*2aa0*/  IMAD.WIDE.U32 R2, R25, c[0x0][0x1e8], R2 ;  /* 0x00007a0019027a25 */ /* 0x000fe200078e0002 */
[----:B-1----:R-:W-:-:S03]  /*2ab0*/  IADD3 R9, R5, R14, RZ ;  /* 0x0000000e05097210 */ /* 0x002fc60007ffe0ff */
        /* <DEDUP_REMOVED lines=8> */
[----:B----4-:R-:W-:Y:S01]  /*2b40*/  @P0 SHF.R.S32.HI R5, RZ, 0x1f, R6 ;  /* 0x0000001fff050819 */ /* 0x010fe20000011406 */
        /* <DEDUP_REMOVED lines=35> */
[C---:B------:R-:W-:Y:S01]  /*2d80*/  IMAD.WIDE.U32 R4, R25.reuse, c[0x0][0x260], R150 ;  /* 0x0000980019047a25 */ /* 0x040fe200078e0096 */
[----:B------:R-:W-:Y:S01]  /*2d90*/  IADD3 R141, P0, R218, R13, RZ ;  /* 0x0000000dda8d7210 */ /* 0x000fe20007f1e0ff */
[----:B------:R-:W-:Y:S01]  /*2da0*/  BAR.SYNC.DEFER_BLOCKING 0x0 ;  /* 0x0000000000007b1d */ /* 0x000fe20000010000 */
[----:B------:R-:W-:Y:S01]  /*2db0*/  IADD3 R10, -R16, c[0x0][0x1d4], RZ ;  /* 0x00007500100a7a10 */ /* 0x000fe20007ffe1ff */
[----:B------:R-:W-:Y:S02]  /*2dc0*/  IMAD.IADD R3, R150, 0x1, R3 ;  /* 0x0000000196037824 */ /* 0x000fe400078e0203 */
[C---:B------:R-:W-:Y:S01]  /*2dd0*/  IMAD R9, R25.reuse, c[0x0][0x264], R5 ;  /* 0x0000990019097a24 */ /* 0x040fe200078e0205 */
        /* <DEDUP_REMOVED lines=84> */
[----:B------:R-:W-:Y:S01]  /*3320*/  SHF.L.U64.HI R169, R184, R169, c[0x0][0x1e4] ;  /* 0x00007900b8a97619 */ /* 0x000fe200000102a9 */
        /* <DEDUP_REMOVED lines=14> */
.L_x_4977:
        /* <DEDUP_REMOVED lines=76> */
.L_x_4941:
[----:B------:R-:W-:Y:S05]  /*38d0*/  BSYNC B0 ;  /* 0x0000000000007941 */ /* 0x000fea0003800000 */
.L_x_4940:
        /* <DEDUP_REMOVED lines=66> */
.L_x_4943:
[----:B------:R-:W-:Y:S05]  /*3d00*/  BSYNC B0 ;  /* 0x0000000000007941 */ /* 0x000fea0003800000 */
.L_x_4942:
        /* <DEDUP_REMOVED lines=82> */
.L_x_4947:
[----:B------:R-:W-:Y:S05]  /*4230*/  BSYNC B0 ;  /* 0x0000000000007941 */ /* 0x000fea0003800000 */
.L_x_4946:
        /* <DEDUP_REMOVED lines=56> */
.L_x_4949:
[----:B------:R-:W-:Y:S05]  /*45c0*/  BSYNC B0 ;  /* 0x0000000000007941 */ /* 0x000fea0003800000 */
.L_x_4948:
        /* <DEDUP_REMOVED lines=56> */
.L_x_4951:
[----:B------:R-:W-:Y:S05]  /*4950*/  BSYNC B0 ;  /* 0x0000000000007941 */ /* 0x000fea0003800000 */
.L_x_4950:
        /* <DEDUP_REMOVED lines=55> */
.L_x_4945:
[----:B------:R-:W-:Y:S05]  /*4cd0*/  BSYNC B1 ;  /* 0x0000000000017941 */ /* 0x000fea0003800000 */
.L_x_4944:
        /* <DEDUP_REMOVED lines=57> */
.L_x_4954:
[----:B------:R-:W-:Y:S05]  /*5070*/  BSYNC B0 ;  /* 0x0000000000007941 */ /* 0x000fea0003800000 */
.L_x_4953:
        /* <DEDUP_REMOVED lines=56> */
.L_x_4956:
[----:B------:R-:W-:Y:S05]  /*5400*/  BSYNC B0 ;  /* 0x0000000000007941 */ /* 0x000fea0003800000 */
.L_x_4955:
        /* <DEDUP_REMOVED lines=56> */
.L_x_4958:
[----:B------:R-:W-:Y:S05]  /*5790*/  BSYNC B0 ;  /* 0x0000000000007941 */ /* 0x000fea0003800000 */
.L_x_4957:
        /* <DEDUP_REMOVED lines=56> */
.L_x_4939:
        /* <DEDUP_REMOVED lines=36> */
.L_x_4960:
[----:B------:R-:W-:Y:S05]  /*5d60*/  BSYNC B0 ;  /* 0x0000000000007941 */ /* 0x000fea0003800000 */
.L_x_4959:
        /* <DEDUP_REMOVED lines=59> */
.L_x_4962:
[----:B------:R-:W-:Y:S05]  /*6120*/  BSYNC B0 ;  /* 0x0000000000007941 */ /* 0x000fea0003800000 */
.L_x_4961:
        /* <DEDUP_REMOVED lines=143> */
.L_x_4966:
[----:B------:R-:W-:Y:S05]  /*6a20*/  BSYNC B0 ;  /* 0x0000000000007941 */ /* 0x000fea0003800000 */
.L_x_4965:
        /* <DEDUP_REMOVED lines=114> */
.L_x_4964:
[----:B------:R-:W-:Y:S05]  /*7150*/  BSYNC B1 ;  /* 0x0000000000017941 */ /* 0x000fea0003800000 */
.L_x_4963:
        /* <DEDUP_REMOVED lines=118> */
.L_x_4968:
[----:B------:R-:W-:Y:S05]  /*78c0*/  BSYNC B0 ;  /* 0x0000000000007941 */ /* 0x000fea0003800000 */
.L_x_4967:
        /* <DEDUP_REMOVED lines=117> */
.L_x_4938:
        /* <DEDUP_REMOVED lines=22> */
.L_x_4970:
[----:B------:R-:W-:Y:S05]  /*8180*/  BSYNC B0 ;  /* 0x0000000000007941 */ /* 0x000fea0003800000 */
.L_x_4969:
        /* <DEDUP_REMOVED lines=19> */
.L_x_4952:
[----:B------:R-:W-:Y:S05]  /*82c0*/  BSYNC B2 ;  /* 0x0000000000027941 */ /* 0x000fea0003800000 */
.L_x_4937:
        /* <DEDUP_REMOVED lines=21> */
[C---:B------:R-:W-:Y:S01]  /*8420*/  @P1 LEA R6, P2, R2.reuse, c[0x0][0x250], 0x1 ;  /* 0x0000940002061a11 */ /* 0x040fe200078408ff */
[----:B------:R-:W-:Y:S02]  /*8430*/  @P0 IMAD.MOV.U32 R5, RZ, RZ, R108 ;  /* 0x000000ffff050224 */ /* 0x000fe400078e006c */
[----:B------:R-:W-:Y:S01]  /*8440*/  @P1 IMAD.IADD R3, R3, 0x1, R4 ;  /* 0x0000000103031824 */ /* 0x000fe200078e0204 */
[----:B------:R-:W-:Y:S04]  /*8450*/  @P0 MOV R4, R98 ;  /* 0x0000006200040202 */ /* 0x000fe80000000f00 */
[----:B------:R-:W-:Y:S01]  /*8460*/  @P1 LEA.HI.X R7, R2, c[0x0][0x254], R3, 0x1, P2 ;  /* 0x0000950002071a11 */ /* 0x000fe200010f0c03 */
[----:B------:R-:W-:Y:S02]  /*8470*/  @P0 IMAD R2, R9, c[0x0][0x258], RZ ;  /* 0x0000960009020a24 */ /* 0x000fe400078e02ff */
[C---:B------:R-:W-:Y:S02]  /*8480*/  @P0 IMAD.WIDE.U32 R4, R8.reuse, c[0x0][0x258], R4 ;  /* 0x0000960008040a25 */ /* 0x040fe400078e0004 */
[----:B------:R-:W-:Y:S01]  /*8490*/  @!PT LDS RZ, [RZ] ;  /* 0x00000000fffff984 */ /* 0x000fe20000000800 */
[----:B------:R-:W-:Y:S01]  /*84a0*/  @!PT LDS RZ, [RZ] ;  /* 0x00000000fffff984 */ /* 0x000fe20000000800 */
[----:B------:R-:W-:Y:S01]  /*84b0*/  @!PT LDS RZ, [RZ] ;  /* 0x00000000fffff984 */ /* 0x000fe20000000800 */
[----:B------:R1:W-:Y:S02]  /*84c0*/  @P1 LDGSTS.E.BYPASS.LTC128B.128 [R212+0x4080], [R6.64], !P3 ;  /* 0x0408000006d41fae */ /* 0x0003e4000d901d46 */
[----:B------:R-:W-:Y:S02]  /*84d0*/  @P0 IMAD R2, R8, c[0x0][0x25c], R2 ;  /* 0x0000970008020a24 */ /* 0x000fe400078e0202 */
[----:B------:R1:W-:Y:S03]  /*84e0*/  @P1 LDGSTS.E.BYPASS.LTC128B.128 [R212+0x5880], [R6.64+0x80], !P6 ;  /* 0x0588008006d41fae */ /* 0x0003e6000f101d46 */
[----:B------:R-:W-:Y:S01]  /*84f0*/  @P0 IADD3 R3, R5, R2, RZ ;  /* 0x0000000205030210 */ /* 0x000fe20007ffe0ff */
        /* <DEDUP_REMOVED lines=37> */
.L_x_4972:
[----:B-1----:R-:W-:Y:S05]  /*8750*/  BSYNC B0 ;  /* 0x0000000000007941 */ /* 0x002fea0003800000 */
.L_x_4971:
        /* <DEDUP_REMOVED lines=30> */
.L_x_4974:
[----:B------:R-:W-:Y:S05]  /*8940*/  BSYNC B0 ;  /* 0x0000000000007941 */ /* 0x000fea0003800000 */
.L_x_4973:
        /* <DEDUP_REMOVED lines=36> */
.L_x_4976:
[----:B------:R-:W-:Y:S05]  /*8b90*/  BSYNC B0 ;  /* 0x0000000000007941 */ /* 0x000fea0003800000 */
.L_x_4975:
[----:B------:R-:W0:Y:S01]  /*8ba0*/  LDGDEPBAR ;  /* 0x00000000000079af */ /* 0x000e220000000000 */
[----:B------:R-:W-:Y:S01]  /*8bb0*/  IADD3 R34, R34, -0x1, RZ ;  /* 0xffffffff22227810 */ /* 0x000fe20007ffe0ff */
[----:B------:R-:W-:-:S05]  /*8bc0*/  @P3 BRA `(.L_x_4977) ;  /* 0xffffa84000003947 */ /* 0x000fca000383ffff */
[----:B------:R-:W-:Y:S01]  /*8bd0*/  WARPSYNC 0xffffffff ;  /* 0xffffffff00007948 */ /* 0x000fe20003800000 */
[----:B------:R-:W-:Y:S06]  /*8be0*/  BAR.SYNC.DEFER_BLOCKING 0x0 ;  /* 0x0000000000007b1d */ /* 0x000fec0000010000 */
.L_x_4936:
[----:B------:R-:W2:Y:S01]  /*8bf0*/  LDL R17, [R1+0x18] ;  /* 0x0000180001117983 */ /* 0x000ea20000100800 */
[----:B------:R-:W-:-:S05]  /*8c00*/  IMAD.MOV.U32 R0, RZ, RZ, c[0x0][0x2c4] ;  /* 0x0000b100ff007624 */ /* 0x000fca00078e00ff */
[----:B------:R-:W-:Y:S01]  /*8c10*/  ISETP.NE.AND P3, PT, R0, 0x1, PT ;  /* 0x000000010000780c */ /* 0x000fe20003f65270 */
[----:B------:R-:W-:Y:S01]  /*8c20*/  BSSY B0, `(.L_x_4978) ;  /* 0x000002a000007945 */ /* 0x000fe20003800000 */
[----:B------:R-:W-:Y:S01]  /*8c30*/  IMAD.IADD R10, R162, 0x1, R168 ;  /* 0x00000001a20a7824 */ /* 0x000fe200078e02a8 */
[----:B--2---:R-:W-:-:S10]  /*8c40*/  IADD3 R0, R17, 0x7f, RZ ;  /* 0x0000007f11007810 */ /* 0x004fd40007ffe0ff */
[----:B-1----:R-:W-:-:S05]  /*8c50*/  @P3 IMAD.HI.U32 R2, R0, c[0x0][0x2c8], RZ ;  /* 0x0000b20000023a27 */ /* 0x002fca00078e00ff */
        /* <DEDUP_REMOVED lines=38> */
.L_x_4979:
[----:B------:R-:W-:Y:S05]  /*8ec0*/  BSYNC B0 ;  /* 0x0000000000007941 */ /* 0x000fea0003800000 */
.L_x_4978:
        /* <DEDUP_REMOVED lines=74> */
[----:B------:R-:W3:Y:S01]  /*9370*/  LDL R19, [R1+0x14] ;  /* 0x0000140001137983 */ /* 0x000ee20000100800 */
[----:B------:R-:W-:-:S03]  /*9380*/  ISETP.NE.U32.AND P0, PT, RZ, c[0x0][0x340], PT ;  /* 0x0000d000ff007a0c */ /* 0x000fc60003f05070 */
[----:B------:R-:W4:Y:S01]  /*9390*/  S2R R6, SR_TID.X ;  /* 0x0000000000067919 */ /* 0x000f220000002100 */
[----:B------:R-:W-:-:S13]  /*93a0*/  ISETP.NE.AND.EX P2, PT, RZ, c[0x0][0x344], PT, P0 ;  /* 0x0000d100ff007a0c */ /* 0x000fda0003f45300 */
[----:B------:R-:W-:-:S04]  /*93b0*/  @P2 IMAD.MOV.U32 R2, RZ, RZ, 0x4 ;  /* 0x00000004ff022424 */ /* 0x000fc800078e00ff */
[----:B------:R-:W-:-:S05]  /*93c0*/  @P2 IMAD.WIDE R2, R252, R2, c[0x0][0x340] ;  /* 0x0000d000fc022625 */ /* 0x000fca00078e0202 */
[----:B------:R1:W3:Y:S01]  /*93d0*/  @P2 LDG.E R15, [R2.64] ;  /* 0x00000006020f2981 */ /* 0x0002e2000c1e1900 */
[----:B------:R-:W-:Y:S02]  /*93e0*/  SHF.R.S32.HI R0, RZ, 0x1f, R161 ;  /* 0x0000001fff007819 */ /* 0x000fe400000114a1 */
[----:B----4-:R-:W-:Y:S02]  /*93f0*/  LEA.HI R5, R187, R6, RZ, 0x3 ;  /* 0x00000006bb057211 */ /* 0x010fe400078f18ff */
[----:B------:R-:W-:Y:S01]  /*9400*/  ISETP.NE.U32.AND P1, PT, RZ, c[0x0][0x348], PT ;  /* 0x0000d200ff007a0c */ /* 0x000fe20003f25070 */
[----:B------:R-:W-:Y:S01]  /*9410*/  IMAD R0, R0, c[0x0][0x178], RZ ;  /* 0x00005e0000007a24 */ /* 0x000fe200078e02ff */
[----:B------:R-:W-:Y:S02]  /*9420*/  SHF.R.S32.HI R9, RZ, 0x1f, R218 ;  /* 0x0000001fff097819 */ /* 0x000fe400000114da */
[----:B------:R-:W-:Y:S01]  /*9430*/  ISETP.NE.AND.EX P1, PT, RZ, c[0x0][0x34c], PT, P1 ;  /* 0x0000d300ff007a0c */ /* 0x000fe20003f25310 */
[----:B------:R-:W-:Y:S01]  /*9440*/  IMAD R4, R161, c[0x0][0x17c], R0 ;  /* 0x00005f00a1047a24 */ /* 0x000fe200078e0200 */
[----:B------:R-:W-:-:S02]  /*9450*/  LOP3.LUT R0, R5, 0xfffffff8, RZ, 0xc0, !PT ;  /* 0xfffffff805007812 */ /* 0x000fc400078ec0ff */
[----:B------:R-:W-:Y:S02]  /*9460*/  LOP3.LUT R217, R217, 0xfffffffb, RZ, 0xc0, !PT ;  /* 0xfffffffbd9d97812 */ /* 0x000fe400078ec0ff */
[----:B------:R-:W-:Y:S01]  /*9470*/  IADD3 R116, R18, -0x1, RZ ;  /* 0xffffffff12747810 */ /* 0x000fe20007ffe0ff */
[----:B------:R-:W-:Y:S01]  /*9480*/  IMAD.IADD R96, R6, 0x1, -R0 ;  /* 0x0000000106607824 */ /* 0x000fe200078e0a00 */
[----:B------:R-:W-:Y:S02]  /*9490*/  SEL R6, R252, RZ, !P1 ;  /* 0x000000fffc067207 */ /* 0x000fe40004800000 */
[----:B------:R-:W-:Y:S02]  /*94a0*/  ISETP.GE.AND P4, PT, R219, c[0x0][0x198], PT ;  /* 0x00006600db007a0c */ /* 0x000fe40003f86270 */
[----:B------:R-:W-:Y:S01]  /*94b0*/  LEA R0, R96, R218, 0x5 ;  /* 0x000000da60007211 */ /* 0x000fe200078e28ff */
[----:B-1----:R-:W-:-:S04]  /*94c0*/  IMAD.WIDE.U32 R2, R161, c[0x0][0x178], RZ ;  /* 0x00005e00a1027a25 */ /* 0x002fc800078e00ff */
[----:B------:R-:W-:Y:S01]  /*94d0*/  IMAD.IADD R3, R3, 0x1, R4 ;  /* 0x0000000103037824 */ /* 0x000fe200078e0204 */
[----:B------:R-:W-:Y:S01]  /*94e0*/  IADD3 R4, P0, R218, R10, RZ ;  /* 0x0000000ada047210 */ /* 0x000fe20007f1e0ff */
[----:B------:R-:W-:-:S03]  /*94f0*/  IMAD.IADD R5, R17, 0x1, R0 ;  /* 0x0000000111057824 */ /* 0x000fc600078e0200 */
[----:B------:R-:W-:Y:S01]  /*9500*/  LEA.HI.X.SX32 R12, R10, R9, 0x1, P0 ;  /* 0x000000090a0c7211 */ /* 0x000fe200000f0eff */
[----:B------:R-:W-:Y:S01]  /*9510*/  @P3 IMAD.HI.U32 R8, R5, c[0x0][0x2c8], RZ ;  /* 0x0000b20005083a27 */ /* 0x000fe200078e00ff */
[----:B------:R-:W-:-:S03]  /*9520*/  ISETP.GE.AND P0, PT, R150, c[0x0][0x1d4], PT ;  /* 0x0000750096007a0c */ /* 0x000fc60003f06270 */
[----:B------:R-:W-:Y:S01]  /*9530*/  IMAD.MOV.U32 R0, RZ, RZ, R5 ;  /* 0x000000ffff007224 */ /* 0x000fe200078e0005 */
[----:B------:R-:W-:Y:S01]  /*9540*/  @P3 SHF.R.U32.HI R0, RZ, c[0x0][0x2cc], R8 ;  /* 0x0000b300ff003a19 */ /* 0x000fe20000011608 */
[C---:B------:R-:W-:Y:S01]  /*9550*/  IMAD R13, R12.reuse, c[0x0][0x1e0], RZ ;  /* 0x000078000c0d7a24 */ /* 0x040fe200078e02ff */
[----:B------:R-:W-:Y:S01]  /*9560*/  ISETP.GE.AND P3, PT, R219, c[0x0][0x1d4], PT ;  /* 0x00007500db007a0c */ /* 0x000fe20003f66270 */
[----:B------:R-:W-:Y:S02]  /*9570*/  IMAD R12, R12, c[0x0][0x208], RZ ;  /* 0x000082000c0c7a24 */ /* 0x000fe400078e02ff */
[----:B------:R-:W-:Y:S01]  /*9580*/  IMAD R16, R4, c[0x0][0x1e4], R13 ;  /* 0x0000790004107a24 */ /* 0x000fe200078e020d */
[----:B------:R-:W-:Y:S02]  /*9590*/  SHF.R.S32.HI R13, RZ, 0x1f, R0 ;  /* 0x0000001fff0d7819 */ /* 0x000fe40000011400 */
[----:B--2---:R-:W-:Y:S02]  /*95a0*/  SEL R7, R114, RZ, !P1 ;  /* 0x000000ff72077207 */ /* 0x004fe40004800000 */
[----:B------:R-:W-:Y:S01]  /*95b0*/  ISETP.GE.AND P1, PT, R152, c[0x0][0x1d4], PT ;  /* 0x0000750098007a0c */ /* 0x000fe20003f26270 */
[----:B---3--:R-:W-:-:S04]  /*95c0*/  IMAD.WIDE.U32 R2, R19, c[0x0][0x1b8], R2 ;  /* 0x00006e0013027a25 */ /* 0x008fc800078e0002 */
[----:B------:R-:W-:Y:S02]  /*95d0*/  IMAD R7, R7, c[0x0][0x1c0], RZ ;  /* 0x0000700007077a24 */ /* 0x000fe400078e02ff */
[----:B------:R-:W-:Y:S02]  /*95e0*/  IMAD R3, R19, c[0x0][0x1bc], R3 ;  /* 0x00006f0013037a24 */ /* 0x000fe400078e0203 */
[C---:B------:R-:W-:Y:S02]  /*95f0*/  IMAD R14, R6.reuse, c[0x0][0x1c4], R7 ;  /* 0x00007100060e7a24 */ /* 0x040fe400078e0207 */
[----:B------:R-:W-:Y:S01]  /*9600*/  IMAD.WIDE.U32 R6, R6, c[0x0][0x1c0], R2 ;  /* 0x0000700006067a25 */ /* 0x000fe200078e0002 */
[----:B------:R-:W-:Y:S02]  /*9610*/  MOV R3, R151 ;  /* 0x0000009700037202 */ /* 0x000fe40000000f00 */
[----:B------:R-:W-:Y:S01]  /*9620*/  @P1 LOP3.LUT R217, R217, 0x4, RZ, 0xfc, !PT ;  /* 0x00000004d9d91812 */ /* 0x000fe200078efcff */
[----:B------:R-:W-:-:S03]  /*9630*/  IMAD.MOV.U32 R2, RZ, RZ, R150 ;  /* 0x000000ffff027224 */ /* 0x000fc600078e0096 */
[----:B------:R-:W-:Y:S01]  /*9640*/  LOP3.LUT R217, R217, 0xfffffff7, RZ, 0xc0, !PT ;  /* 0xfffffff7d9d97812 */ /* 0x000fe200078ec0ff */
[----:B------:R-:W-:-:S03]  /*9650*/  IMAD.WIDE.U32 R10, R4, c[0x0][0x1e0], R2 ;  /* 0x00007800040a7a25 */ /* 0x000fc600078e0002 */
[----:B------:R-:W-:Y:S01]  /*9660*/  @P0 LOP3.LUT R217, R217, 0x8, RZ, 0xfc, !PT ;  /* 0x00000008d9d90812 */ /* 0x000fe200078efcff */
[----:B------:R-:W-:-:S03]  /*9670*/  IMAD.WIDE.U32 R8, R4, c[0x0][0x208], R2 ;  /* 0x0000820004087a25 */ /* 0x000fc600078e0002 */
[----:B------:R-:W-:Y:S01]  /*9680*/  LOP3.LUT R217, R217, 0xfffffffd, RZ, 0xc0, !PT ;  /* 0xfffffffdd9d97812 */ /* 0x000fe200078ec0ff */
[----:B------:R-:W-:Y:S02]  /*9690*/  IMAD.MOV R2, RZ, RZ, -R0 ;  /* 0x000000ffff027224 */ /* 0x000fe400078e0a00 */
[----:B------:R-:W-:Y:S01]  /*96a0*/  IMAD.IADD R3, R7, 0x1, R14 ;  /* 0x0000000107037824 */ /* 0x000fe200078e020e */
[----:B------:R-:W-:Y:S01]  /*96b0*/  @P3 LOP3.LUT R217, R217, 0x2, RZ, 0xfc, !PT ;  /* 0x00000002d9d93812 */ /* 0x000fe200078efcff */
[----:B------:R-:W-:Y:S02]  /*96c0*/  IMAD R14, R4, c[0x0][0x20c], R12 ;  /* 0x00008300040e7a24 */ /* 0x000fe400078e020c */
        /* <DEDUP_REMOVED lines=14> */
[----:B------:R-:W-:Y:S01]  /*97b0*/  @P2 SHF.R.S32.HI R10, RZ, 0x1f, R15 ;  /* 0x0000001fff0a2819 */ /* 0x000fe2000001140f */
[----:B------:R-:W-:Y:S01]  /*97c0*/  IMAD.IADD R3, R3, 0x1, R4 ;  /* 0x0000000103037824 */ /* 0x000fe200078e0204 */
[----:B------:R-:W-:Y:S01]  /*97d0*/  MOV R4, R8 ;  /* 0x0000000800047202 */ /* 0x000fe20000000f00 */
[----:B------:R-:W-:Y:S01]  /*97e0*/  IMAD.WIDE.U32 R6, R19, c[0x0][0x1e8], R6 ;  /* 0x00007a0013067a25 */ /* 0x000fe200078e0006 */
[----:B------:R-:W-:Y:S02]  /*97f0*/  ISETP.NE.AND.EX P0, PT, RZ, c[0x0][0x354], PT, P0 ;  /* 0x0000d500ff007a0c */ /* 0x000fe40003f05300 */
[----:B------:R-:W-:Y:S01]  /*9800*/  ISETP.GE.AND P1, PT, R220, c[0x0][0x1d4], PT ;  /* 0x00007500dc007a0c */ /* 0x000fe20003f26270 */
[----:B------:R-:W-:Y:S01]  /*9810*/  @!P2 IMAD.MOV.U32 R10, RZ, RZ, R114 ;  /* 0x000000ffff0aa224 */ /* 0x000fe200078e0072 */
[----:B------:R-:W-:Y:S01]  /*9820*/  LOP3.LUT R217, R217, 0xfffffffe, RZ, 0xc0, !PT ;  /* 0xfffffffed9d97812 */ /* 0x000fe200078ec0ff */
[----:B------:R-:W-:Y:S01]  /*9830*/  IMAD.WIDE.U32 R8, R12, c[0x0][0x1a8], R2 ;  /* 0x00006a000c087a25 */ /* 0x000fe200078e0002 */
[----:B------:R-:W-:-:S03]  /*9840*/  SEL R11, RZ, 0x8, P1 ;  /* 0x00000008ff0b7807 */ /* 0x000fc60000800000 */
[----:B------:R-:W-:Y:S02]  /*9850*/  IMAD R0, R0, c[0x0][0x1a8], RZ ;  /* 0x00006a0000007a24 */ /* 0x000fe400078e02ff */
[----:B------:R-:W-:-:S04]  /*9860*/  IMAD.WIDE.U32 R2, R19, c[0x0][0x210], R4 ;  /* 0x0000840013027a25 */ /* 0x000fc800078e0004 */
[----:B------:R-:W-:Y:S01]  /*9870*/  @!P2 IMAD.MOV.U32 R15, RZ, RZ, R252 ;  /* 0x000000ffff0fa224 */ /* 0x000fe200078e00fc */
[----:B------:R-:W-:Y:S01]  /*9880*/  @P1 LOP3.LUT R217, R217, 0x1, RZ, 0xfc, !PT ;  /* 0x00000001d9d91812 */ /* 0x000fe200078efcff */
[----:B------:R-:W-:Y:S01]  /*9890*/  IMAD R5, R19, c[0x0][0x1ec], R7 ;  /* 0x00007b0013057a24 */ /* 0x000fe200078e0207 */
[----:B------:R-:W-:Y:S01]  /*98a0*/  SEL R7, R10, RZ, !P0 ;  /* 0x000000ff0a077207 */ /* 0x000fe20004000000 */
[----:B------:R-:W-:Y:S01]  /*98b0*/  IMAD R13, R12, c[0x0][0x1ac], R0 ;  /* 0x00006b000c0d7a24 */ /* 0x000fe200078e0200 */
[----:B------:R-:W-:Y:S01]  /*98c0*/  SEL R0, R15, RZ, !P0 ;  /* 0x000000ff0f007207 */ /* 0x000fe20004000000 */
[----:B------:R-:W-:Y:S01]  /*98d0*/  IMAD R3, R19, c[0x0][0x214], R3 ;  /* 0x0000850013037a24 */ /* 0x000fe200078e0203 */
[----:B------:R-:W-:Y:S01]  /*98e0*/  SEL R12, RZ, 0x4, P3 ;  /* 0x00000004ff0c7807 */ /* 0x000fe20001800000 */
[----:B------:R-:W-:Y:S01]  /*98f0*/  IMAD.MOV.U32 R4, RZ, RZ, R6 ;  /* 0x000000ffff047224 */ /* 0x000fe200078e0006 */
[----:B------:R-:W-:Y:S01]  /*9900*/  IADD3 R9, R9, R13, RZ ;  /* 0x0000000d09097210 */ /* 0x000fe20007ffe0ff */
[C---:B------:R-:W-:Y:S01]  /*9910*/  IMAD R6, R7.reuse, c[0x0][0x1f0], RZ ;  /* 0x00007c0007067a24 */ /* 0x040fe200078e02ff */
[----:B------:R-:W-:Y:S01]  /*9920*/  LEA R15, P0, R8, c[0x0][0x160], 0x1 ;  /* 0x00005800080f7a11 */ /* 0x000fe200078008ff */
[----:B------:R-:W-:Y:S01]  /*9930*/  IMAD R7, R7, c[0x0][0x218], RZ ;  /* 0x0000860007077a24 */ /* 0x000fe200078e02ff */
[----:B------:R-:W-:Y:S01]  /*9940*/  LOP3.LUT R120, R11, R14, R12, 0xfe, !PT ;  /* 0x0000000e0b787212 */ /* 0x000fe200078efe0c */
[----:B------:R-:W-:Y:S01]  /*9950*/  IMAD.WIDE.U32 R226, R0, c[0x0][0x218], R2 ;  /* 0x0000860000e27a25 */ /* 0x000fe200078e0002 */
[----:B------:R-:W-:-:S02]  /*9960*/  LEA.HI.X R12, R8, c[0x0][0x164], R9, 0x1, P0 ;  /* 0x00005900080c7a11 */ /* 0x000fc400000f0c09 */
[----:B------:R-:W-:Y:S01]  /*9970*/  ISETP.GE.AND P2, PT, R150, c[0x0][0x198], PT ;  /* 0x0000660096007a0c */ /* 0x000fe20003f46270 */
[----:B------:R-:W-:Y:S01]  /*9980*/  IMAD.WIDE.U32 R224, R0, c[0x0][0x1f0], R4 ;  /* 0x00007c0000e07a25 */ /* 0x000fe200078e0004 */
[----:B------:R-:W-:Y:S02]  /*9990*/  ISETP.GE.AND P1, PT, R152, c[0x0][0x198], PT ;  /* 0x0000660098007a0c */ /* 0x000fe40003f26270 */
[----:B------:R-:W-:Y:S01]  /*99a0*/  ISETP.GE.AND P3, PT, R220, c[0x0][0x198], PT ;  /* 0x00006600dc007a0c */ /* 0x000fe20003f66270 */
[C---:B------:R-:W-:Y:S02]  /*99b0*/  IMAD R2, R0.reuse, c[0x0][0x1f4], R6 ;  /* 0x00007d0000027a24 */ /* 0x040fe400078e0206 */
[----:B------:R-:W-:Y:S02]  /*99c0*/  IMAD R0, R0, c[0x0][0x21c], R7 ;  /* 0x0000870000007a24 */ /* 0x000fe400078e0207 */
[----:B------:R-:W-:Y:S01]  /*99d0*/  IMAD.IADD R16, R218, 0x1, R17 ;  /* 0x00000001da107824 */ /* 0x000fe200078e0211 */
[----:B------:R-:W-:Y:S01]  /*99e0*/  IADD3 R228, R225, R2, RZ ;  /* 0x00000002e1e47210 */ /* 0x000fe20007ffe0ff */
[----:B------:R-:W-:Y:S01]  /*99f0*/  IMAD.IADD R229, R227, 0x1, R0 ;  /* 0x00000001e3e57824 */ /* 0x000fe200078e0200 */
[----:B------:R-:W-:Y:S05]  /*9a00*/  BRA.DIV ~URZ, `(.L_x_4981) ;  /* 0x000181727f007947 */ /* 0x000fea000b800000 */
[----:B------:R1:W2:Y:S02]  /*9a10*/  SHFL.IDX PT, R4, R12, RZ, 0x181f ;  /* 0x00181fff0c047589 */ /* 0x0002a400000e0000 */
.L_x_5136:
[----:B------:R-:W-:Y:S05]  /*9a20*/  BRA.DIV ~URZ, `(.L_x_4982) ;  /* 0x000181c27f007947 */ /* 0x000fea000b800000 */
[----:B------:R3:W4:Y:S02]  /*9a30*/  SHFL.IDX PT, R2, R15, RZ, 0x181f ;  /* 0x00181fff0f027589 */ /* 0x00072400000e0000 */
.L_x_5137:
[----:B---3--:R-:W3:Y:S01]  /*9a40*/  LDL R0, [R1+0x10] ;  /* 0x0000100001007983 */ /* 0x008ee20000100800 */
[----:B------:R-:W-:Y:S01]  /*9a50*/  SHF.R.S32.HI R97, RZ, 0x1f, R152 ;  /* 0x0000001fff617819 */ /* 0x000fe20000011498 */
[----:B------:R-:W-:Y:S01]  /*9a60*/  BSSY B0, `(.L_x_4983) ;  /* 0x0000018000007945 */ /* 0x000fe20003800000 */
[----:B------:R-:W-:-:S02]  /*9a70*/  SHF.R.S32.HI R13, RZ, 0x1f, R219 ;  /* 0x0000001fff0d7819 */ /* 0x000fc400000114db */
        /* <DEDUP_REMOVED lines=22> */
.L_x_4984:
[----:B------:R-:W-:Y:S05]  /*9be0*/  BSYNC B0 ;  /* 0x0000000000007941 */ /* 0x000fea0003800000 */
.L_x_4983:
[----:B------:R-:W-:Y:S05]  /*9bf0*/  BRA.DIV ~URZ, `(.L_x_4985) ;  /* 0x000180627f007947 */ /* 0x000fea000b800000 */
[----:B--2---:R2:W3:Y:S04]  /*9c00*/  SHFL.IDX PT, R4, R12, 0x1, 0x181f ;  /* 0x00381f000c047f89 */ /* 0x0044e800000e0000 */
[----:B----4-:R2:W4:Y:S02]  /*9c10*/  SHFL.IDX PT, R2, R15, 0x1, 0x181f ;  /* 0x00381f000f027f89 */ /* 0x01052400000e0000 */
.L_x_5138:
        /* <DEDUP_REMOVED lines=21> */
.L_x_4987:
[----:B------:R-:W-:Y:S05]  /*9d70*/  BSYNC B0 ;  /* 0x0000000000007941 */ /* 0x000fea0003800000 */
.L_x_4986:
[----:B------:R-:W-:Y:S05]  /*9d80*/  BRA.DIV ~URZ, `(.L_x_4988) ;  /* 0x00017fa27f007947 */ /* 0x000fea000b800000 */
[----:B---3--:R3:W1:Y:S02]  /*9d90*/  SHFL.IDX PT, R4, R12, 0x2, 0x181f ;  /* 0x00581f000c047f89 */ /* 0x00866400000e0000 */
.L_x_5139:
[----:B------:R-:W-:Y:S05]  /*9da0*/  BRA.DIV ~URZ, `(.L_x_4989) ;  /* 0x00017ff27f007947 */ /* 0x000fea000b800000 */
[----:B----4-:R4:W2:Y:S02]  /*9db0*/  SHFL.IDX PT, R2, R15, 0x2, 0x181f ;  /* 0x00581f000f027f89 */ /* 0x0108a400000e0000 */
.L_x_5140:
        /* <DEDUP_REMOVED lines=21> */
.L_x_4991:
[----:B------:R-:W-:Y:S05]  /*9f10*/  BSYNC B0 ;  /* 0x0000000000007941 */ /* 0x000fea0003800000 */
.L_x_4990:
[----:B------:R-:W-:Y:S05]  /*9f20*/  BRA.DIV ~URZ, `(.L_x_4992) ;  /* 0x00017ee27f007947 */ /* 0x000fea000b800000 */
[----:B-1----:R1:W3:Y:S04]  /*9f30*/  SHFL.IDX PT, R4, R12, 0x3, 0x181f ;  /* 0x00781f000c047f89 */ /* 0x0022e800000e0000 */
[----:B--2---:R1:W2:Y:S02]  /*9f40*/  SHFL.IDX PT, R2, R15, 0x3, 0x181f ;  /* 0x00781f000f027f89 */ /* 0x0042a400000e0000 */
.L_x_5141:
        /* <DEDUP_REMOVED lines=73> */
.L_x_4993:
        /* <DEDUP_REMOVED lines=95> */
.L_x_4997:
[----:B------:R-:W-:Y:S05]  /*a9d0*/  BSYNC B0 ;  /* 0x0000000000007941 */ /* 0x000fea0003800000 */
.L_x_4996:
        /* <DEDUP_REMOVED lines=82> */
.L_x_4999:
[----:B------:R-:W-:Y:S05]  /*af00*/  BSYNC B0 ;  /* 0x0000000000007941 */ /* 0x000fea0003800000 */
.L_x_4998:
        /* <DEDUP_REMOVED lines=84> */
.L_x_5001:
[----:B------:R-:W-:Y:S05]  /*b450*/  BSYNC B0 ;  /* 0x0000000000007941 */ /* 0x000fea0003800000 */
.L_x_5000:
        /* <DEDUP_REMOVED lines=81> */
.L_x_5003:
[----:B---3--:R-:W-:Y:S05]  /*b970*/  BSYNC B0 ;  /* 0x0000000000007941 */ /* 0x008fea0003800000 */
.L_x_5002:
        /* <DEDUP_REMOVED lines=37> */
[--C-:B------:R-:W-:Y:S02]  /*bbd0*/  SHF.R.U64 R0, R22, 0x10, R23.reuse ;  /* 0x0000001016007819 */ /* 0x100fe40000001217 */
        /* <DEDUP_REMOVED lines=10> */
[----:B------:R-:W-:Y:S02]  /*bc80*/  LOP3.LUT R16, R8, 0xffff0000, RZ, 0xc0, !PT ;  /* 0xffff000008107812 */ /* 0x000fe400078ec0ff */
[C---:B-1----:R-:W-:Y:S01]  /*bc90*/  LOP3.LUT R9, R6.reuse, 0xffff0000, RZ, 0xc0, !PT ;  /* 0xffff000006097812 */ /* 0x042fe200078ec0ff */
[C---:B------:R-:W-:Y:S01]  /*bca0*/  IMAD.U32 R12, R7.reuse, 0x10000, RZ ;  /* 0x00010000070c7824 */ /* 0x040fe200078e00ff */
[----:B------:R-:W-:Y:S01]  /*bcb0*/  LOP3.LUT R2, R7, 0xffff0000, RZ, 0xc0, !PT ;  /* 0xffff000007027812 */ /* 0x000fe200078ec0ff */
[----:B------:R-:W-:Y:S01]  /*bcc0*/  IMAD.U32 R13, R6, 0x10000, RZ ;  /* 0x00010000060d7824 */ /* 0x000fe200078e00ff */
[C---:B------:R-:W-:Y:S01]  /*bcd0*/  SHF.L.U32 R6, R4.reuse, 0x10, RZ ;  /* 0x0000001004067819 */ /* 0x040fe200000006ff */
[----:B------:R-:W-:Y:S01]  /*bce0*/  FMUL.FTZ R7, R9, R14 ;  /* 0x0000000e09077220 */ /* 0x000fe20000410000 */
[----:B------:R-:W-:Y:S01]  /*bcf0*/  SHF.L.U32 R3, R5, 0x10, RZ ;  /* 0x0000001005037819 */ /* 0x000fe200000006ff */
[-C--:B------:R-:W-:Y:S01]  /*bd00*/  FMUL.FTZ R8, R9, R15.reuse ;  /* 0x0000000f09087220 */ /* 0x080fe20000410000 */
[----:B------:R-:W-:Y:S01]  /*bd10*/  LOP3.LUT R0, R5, 0xffff0000, RZ, 0xc0, !PT ;  /* 0xffff000005007812 */ /* 0x000fe200078ec0ff */
[----:B------:R-:W-:Y:S01]  /*bd20*/  FFMA.FTZ R9, R13, R15, R7 ;  /* 0x0000000f0d097223 */ /* 0x000fe20000010007 */
[----:B------:R-:W-:Y:S01]  /*bd30*/  LOP3.LUT R4, R4, 0xffff0000, RZ, 0xc0, !PT ;  /* 0xffff000004047812 */ /* 0x000fe200078ec0ff */
[----:B------:R-:W-:-:S02]  /*bd40*/  FMUL.FTZ R5, R2, R17 ;  /* 0x0000001102057220 */ /* 0x000fc40000410000 */
[----:B------:R-:W-:Y:S01]  /*bd50*/  FFMA.FTZ R14, R13, R14, -R8 ;  /* 0x0000000e0d0e7223 */ /* 0x000fe20000010808 */
[C---:B------:R-:W-:Y:S01]  /*bd60*/  SHF.L.U32 R13, R11.reuse, 0x10, RZ ;  /* 0x000000100b0d7819 */ /* 0x040fe200000006ff */
[C---:B------:R-:W-:Y:S01]  /*bd70*/  IMAD.U32 R15, R10.reuse, 0x10000, RZ ;  /* 0x000100000a0f7824 */ /* 0x040fe200078e00ff */
[----:B------:R-:W-:Y:S01]  /*bd80*/  LOP3.LUT R10, R10, 0xffff0000, RZ, 0xc0, !PT ;  /* 0xffff00000a0a7812 */ /* 0x000fe200078ec0ff */
[-C--:B------:R-:W-:Y:S01]  /*bd90*/  FMUL.FTZ R2, R2, R16.reuse ;  /* 0x0000001002027220 */ /* 0x080fe20000410000 */
[----:B------:R-:W-:Y:S01]  /*bda0*/  LOP3.LUT R11, R11, 0xffff0000, RZ, 0xc0, !PT ;  /* 0xffff00000b0b7812 */ /* 0x000fe200078ec0ff */
[C---:B------:R-:W-:Y:S02]  /*bdb0*/  FFMA.FTZ R8, R12.reuse, R16, -R5 ;  /* 0x000000100c087223 */ /* 0x040fe40000010805 */
[----:B------:R-:W-:Y:S02]  /*bdc0*/  FFMA.FTZ R7, R12, R17, R2 ;  /* 0x000000110c077223 */ /* 0x000fe40000010002 */
[----:B------:R-:W-:-:S02]  /*bdd0*/  FMUL.FTZ R5, R4, R15 ;  /* 0x0000000f04057220 */ /* 0x000fc40000410000 */
[----:B------:R-:W-:Y:S01]  /*bde0*/  FMUL.FTZ R4, R4, R13 ;  /* 0x0000000d04047220 */ /* 0x000fe20000410000 */
[----:B------:R-:W-:Y:S01]  /*bdf0*/  F2FP.BF16.PACK_AB R7, R7, R8 ;  /* 0x000000080707723e */ /* 0x000fe200000010ff */
[C---:B------:R-:W-:Y:S02]  /*be00*/  FMUL.FTZ R2, R0.reuse, R10 ;  /* 0x0000000a00027220 */ /* 0x040fe40000410000 */
        /* <DEDUP_REMOVED lines=9> */
.L_x_5007:
[----:B------:R-:W-:Y:S05]  /*bea0*/  BSYNC B0 ;  /* 0x0000000000007941 */ /* 0x000fea0003800000 */
.L_x_5006:
[----:B------:R-:W-:Y:S01]  /*beb0*/  ISETP.GE.AND P0, PT, R160, c[0x0][0x27c], PT ;  /* 0x00009f00a0007a0c */ /* 0x000fe20003f06270 */
[----:B------:R-:W-:-:S12]  /*bec0*/  BSSY B0, `(.L_x_5008) ;  /* 0x0000030000007945 */ /* 0x000fd80003800000 */
[----:B------:R-:W-:Y:S05]  /*bed0*/  @P0 BRA `(.L_x_5009) ;  /* 0x000002e000000947 */ /* 0x000fea0003800000 */
[----:B-1----:R-:W1:Y:S01]  /*bee0*/  LDS.128 R4, [R212+0x14080] ;  /* 0x01408000d4047984 */ /* 0x002e620000000c00 */
        /* <DEDUP_REMOVED lines=45> */
.L_x_5009:
[----:B------:R-:W-:Y:S05]  /*c1c0*/  BSYNC B0 ;  /* 0x0000000000007941 */ /* 0x000fea0003800000 */
.L_x_5008:
        /* <DEDUP_REMOVED lines=49> */
.L_x_5011:
[----:B------:R-:W-:Y:S05]  /*c4e0*/  BSYNC B0 ;  /* 0x0000000000007941 */ /* 0x000fea0003800000 */
.L_x_5010:
[----:B------:R-:W-:-:S13]  /*c4f0*/  ISETP.GE.AND P0, PT, R159, c[0x0][0x27c], PT ;  /* 0x00009f009f007a0c */ /* 0x000fda0003f06270 */
        /* <DEDUP_REMOVED lines=47> */
.L_x_5005:
[----:B------:R-:W-:Y:S05]  /*c7f0*/  BSYNC B1 ;  /* 0x0000000000017941 */ /* 0x000fea0003800000 */
.L_x_5004:
        /* <DEDUP_REMOVED lines=53> */
.L_x_5015:
[----:B------:R-:W-:Y:S05]  /*cb50*/  BSYNC B0 ;  /* 0x0000000000007941 */ /* 0x000fea0003800000 */
.L_x_5014:
        /* <DEDUP_REMOVED lines=49> */
.L_x_5017:
[----:B------:R-:W-:Y:S05]  /*ce70*/  BSYNC B0 ;  /* 0x0000000000007941 */ /* 0x000fea0003800000 */
.L_x_5016:
        /* <DEDUP_REMOVED lines=49> */
.L_x_5019:
[----:B------:R-:W-:Y:S05]  /*d190*/  BSYNC B0 ;  /* 0x0000000000007941 */ /* 0x000fea0003800000 */
.L_x_5018:
        /* <DEDUP_REMOVED lines=48> */
.L_x_5013:
[----:B------:R-:W-:Y:S05]  /*d4a0*/  BSYNC B1 ;  /* 0x0000000000017941 */ /* 0x000fea0003800000 */
.L_x_5012:
        /* <DEDUP_REMOVED lines=53> */
.L_x_5023:
[----:B------:R-:W-:Y:S05]  /*d800*/  BSYNC B0 ;  /* 0x0000000000007941 */ /* 0x000fea0003800000 */
.L_x_5022:
        /* <DEDUP_REMOVED lines=49> */
.L_x_5025:
[----:B------:R-:W-:Y:S05]  /*db20*/  BSYNC B0 ;  /* 0x0000000000007941 */ /* 0x000fea0003800000 */
.L_x_5024:
        /* <DEDUP_REMOVED lines=49> */
.L_x_5027:
[----:B------:R-:W-:Y:S05]  /*de40*/  BSYNC B0 ;  /* 0x0000000000007941 */ /* 0x000fea0003800000 */
.L_x_5026:
        /* <DEDUP_REMOVED lines=48> */
.L_x_5021:
[----:B------:R-:W-:Y:S05]  /*e150*/  BSYNC B1 ;  /* 0x0000000000017941 */ /* 0x000fea0003800000 */
.L_x_5020:
[----:B------:R-:W-:-:S04]  /*e160*/  IADD3 R0, R218, 0x60, RZ ;  /* 0x00000060da007810 */ /* 0x000fc80007ffe0ff */
        /* <DEDUP_REMOVED lines=51> */
.L_x_5030:
[----:B------:R-:W-:Y:S05]  /*e4a0*/  BSYNC B0 ;  /* 0x0000000000007941 */ /* 0x000fea0003800000 */
.L_x_5029:
        /* <DEDUP_REMOVED lines=49> */
.L_x_5032:
[----:B------:R-:W-:Y:S05]  /*e7c0*/  BSYNC B0 ;  /* 0x0000000000007941 */ /* 0x000fea0003800000 */
.L_x_5031:
        /* <DEDUP_REMOVED lines=49> */
.L_x_5034:
[----:B------:R-:W-:Y:S05]  /*eae0*/  BSYNC B0 ;  /* 0x0000000000007941 */ /* 0x000fea0003800000 */
.L_x_5033:
        /* <DEDUP_REMOVED lines=49> */
.L_x_4995:
        /* <DEDUP_REMOVED lines=59> */
.L_x_5036:
[----:B------:R-:W-:Y:S05]  /*f1b0*/  BSYNC B0 ;  /* 0x0000000000007941 */ /* 0x000fea0003800000 */
.L_x_5035:
        /* <DEDUP_REMOVED lines=64> */
.L_x_5038:
[----:B--2---:R-:W-:Y:S05]  /*f5c0*/  BSYNC B0 ;  /* 0x0000000000007941 */ /* 0x004fea0003800000 */
.L_x_5037:
        /* <DEDUP_REMOVED lines=66> */
.L_x_5040:
[----:B--2---:R-:W-:Y:S05]  /*f9f0*/  BSYNC B0 ;  /* 0x0000000000007941 */ /* 0x004fea0003800000 */
.L_x_5039:
        /* <DEDUP_REMOVED lines=63> */
.L_x_5042:
[----:B--2---:R-:W-:Y:S05]  /*fdf0*/  BSYNC B0 ;  /* 0x0000000000007941 */ /* 0x004fea0003800000 */
.L_x_5041:
        /* <DEDUP_REMOVED lines=139> */
.L_x_5046:
[----:B------:R-:W-:Y:S05]  /*106b0*/  BSYNC B0 ;  /* 0x0000000000007941 */ /* 0x000fea0003800000 */
.L_x_5045:
        /* <DEDUP_REMOVED lines=113> */
.L_x_5044:
[----:B------:R-:W-:Y:S05]  /*10dd0*/  BSYNC B1 ;  /* 0x0000000000017941 */ /* 0x000fea0003800000 */
.L_x_5043:
        /* <DEDUP_REMOVED lines=119> */
.L_x_5050:
[----:B------:R-:W-:Y:S05]  /*11550*/  BSYNC B0 ;  /* 0x0000000000007941 */ /* 0x000fea0003800000 */
.L_x_5049:
        /* <DEDUP_REMOVED lines=112> */
.L_x_5048:
[----:B------:R-:W-:Y:S05]  /*11c60*/  BSYNC B1 ;  /* 0x0000000000017941 */ /* 0x000fea0003800000 */
.L_x_5047:
        /* <DEDUP_REMOVED lines=120> */
.L_x_5054:
[----:B------:R-:W-:Y:S05]  /*123f0*/  BSYNC B0 ;  /* 0x0000000000007941 */ /* 0x000fea0003800000 */
.L_x_5053:
        /* <DEDUP_REMOVED lines=112> */
.L_x_5052:
[----:B------:R-:W-:Y:S05]  /*12b00*/  BSYNC B1 ;  /* 0x0000000000017941 */ /* 0x000fea0003800000 */
.L_x_5051:
        /* <DEDUP_REMOVED lines=119> */
.L_x_5056:
[----:B------:R-:W-:Y:S05]  /*13280*/  BSYNC B0 ;  /* 0x0000000000007941 */ /* 0x000fea0003800000 */
.L_x_5055:
        /* <DEDUP_REMOVED lines=112> */
.L_x_5028:
[----:B------:R-:W-:Y:S05]  /*13990*/  BSYNC B2 ;  /* 0x0000000000027941 */ /* 0x000fea0003800000 */
.L_x_4994:
[----:B-1----:R-:W1:Y:S01]  /*139a0*/  S2R R4, SR_TID.X ;  /* 0x0000000000047919 */ /* 0x002e620000002100 */
[----:B------:R-:W-:Y:S01]  /*139b0*/  IMAD R0, R126, c[0x0][0x208], RZ ;  /* 0x000082007e007a24 */ /* 0x000fe200078e02ff */
[----:B------:R-:W-:-:S04]  /*139c0*/  DEPBAR.LE SB0, 0x0 ;  /* 0x000080000000791a */ /* 0x000fc80000000000 */
[C---:B------:R-:W-:Y:S01]  /*139d0*/  IMAD.WIDE.U32 R2, R116.reuse, c[0x0][0x208], RZ ;  /* 0x0000820074027a25 */ /* 0x040fe200078e00ff */
        /* <DEDUP_REMOVED lines=13> */
[----:B---3--:R-:W-:Y:S03]  /*13ab0*/  LDSM.16.M88.4 R8, [R196] ;  /* 0x00000000c408783b */ /* 0x008fe60000000200 */
[----:B------:R-:W-:Y:S01]  /*13ac0*/  IMAD.IADD R0, R5, 0x1, R0 ;  /* 0x0000000105007824 */ /* 0x000fe200078e0200 */
[C---:B------:R-:W-:Y:S01]  /*13ad0*/  LEA R2, P0, R4.reuse, c[0x0][0x1f8], 0x1 ;  /* 0x00007e0004027a11 */ /* 0x040fe200078008ff */
[----:B------:R-:W1:Y:S02]  /*13ae0*/  LDSM.16.M88.4 R20, [R163] ;  /* 0x00000000a314783b */ /* 0x000e640000000200 */
[----:B------:R-:W-:Y:S01]  /*13af0*/  @!P5 IMAD.MOV.U32 R5, RZ, RZ, c[0x0][0x208] ;  /* 0x00008200ff05d624 */ /* 0x000fe200078e00ff */
[----:B------:R-:W-:Y:S01]  /*13b00*/  LEA.HI.X R3, R4, c[0x0][0x1fc], R0, 0x1, P0 ;  /* 0x00007f0004037a11 */ /* 0x000fe200000f0c00 */
[----:B------:R-:W-:Y:S01]  /*13b10*/  @!P5 IMAD.MOV.U32 R6, RZ, RZ, c[0x0][0x20c] ;  /* 0x00008300ff06d624 */ /* 0x000fe200078e00ff */
[----:B------:R-:W2:Y:S01]  /*13b20*/  LDSM.16.M88.4 R16, [R163+0x800] ;  /* 0x00080000a310783b */ /* 0x000ea20000000200 */
[----:B------:R-:W-:Y:S01]  /*13b30*/  IMAD.MOV.U32 R0, RZ, RZ, 0x40 ;  /* 0x00000040ff007424 */ /* 0x000fe200078e00ff */
[----:B------:R-:W-:-:S02]  /*13b40*/  @!P5 LEA R4, P0, R5, R2, 0x6 ;  /* 0x000000020504d211 */ /* 0x000fc400078030ff */
[----:B------:R-:W3:Y:S02]  /*13b50*/  LDSM.16.M88.4 R24, [R163+0x1000] ;  /* 0x00100000a318783b */ /* 0x000ee40000000200 */
[----:B------:R-:W-:Y:S02]  /*13b60*/  @!P5 LEA.HI.X R5, R5, R3, R6, 0x6, P0 ;  /* 0x000000030505d211 */ /* 0x000fe400000f3406 */
[----:B------:R-:W-:Y:S01]  /*13b70*/  LOP3.LUT P0, RZ, R96, 0x2, RZ, 0xc0, !PT ;  /* 0x0000000260ff7812 */ /* 0x000fe2000780c0ff */
[----:B------:R-:W-:Y:S01]  /*13b80*/  LDSM.16.M88.4 R12, [R197] ;  /* 0x00000000c50c783b */ /* 0x000fe20000000200 */
[----:B------:R-:W-:-:S11]  /*13b90*/  IADD3 R6, R127, R131, -R218 ;  /* 0x000000837f067210 */ /* 0x000fd60007ffe8da */
[C---:B------:R-:W-:Y:S02]  /*13ba0*/  @P0 IADD3 R200, R163.reuse, -0x20, RZ ;  /* 0xffffffe0a3c80810 */ /* 0x040fe40007ffe0ff */
[----:B------:R-:W-:Y:S02]  /*13bb0*/  LOP3.LUT P0, RZ, R96, 0x4, RZ, 0xc0, !PT ;  /* 0x0000000460ff7812 */ /* 0x000fe4000780c0ff */
[----:B------:R-:W-:Y:S01]  /*13bc0*/  IADD3 R211, R200, 0x1000, RZ ;  /* 0x00001000c8d37810 */ /* 0x000fe20007ffe0ff */
[----:B------:R-:W4:Y:S01]  /*13bd0*/  LDSM.16.M88.4 R40, [R200] ;  /* 0x00000000c828783b */ /* 0x000f220000000200 */
[----:B------:R-:W-:Y:S02]  /*13be0*/  SEL R0, R0, 0xffffffc0, !P0 ;  /* 0xffffffc000007807 */ /* 0x000fe40004000000 */
[C---:B------:R-:W-:Y:S01]  /*13bf0*/  ISETP.LT.OR P0, PT, R6.reuse, 0x1, !P3 ;  /* 0x000000010600780c */ /* 0x040fe20005f01670 */
[----:B------:R-:W4:Y:S01]  /*13c00*/  LDSM.16.M88.4 R48, [R200+0x800] ;  /* 0x00080000c830783b */ /* 0x000f220000000200 */
[----:B------:R-:W-:Y:S01]  /*13c10*/  @!P5 ISETP.LT.OR P3, PT, R6, 0x21, !P3 ;  /* 0x000000210600d80c */ /* 0x000fe20005f61670 */
[--C-:B------:R-:W-:Y:S01]  /*13c20*/  IMAD.IADD R162, R163, 0x1, R0.reuse ;  /* 0x00000001a3a27824 */ /* 0x100fe200078e0200 */
[C---:B------:R-:W-:Y:S01]  /*13c30*/  IADD3 R210, R200.reuse, 0x800, RZ ;  /* 0x00000800c8d27810 */ /* 0x040fe20007ffe0ff */
[----:B------:R-:W4:Y:S01]  /*13c40*/  LDSM.16.M88.4 R56, [R200+0x1000] ;  /* 0x00100000c838783b */ /* 0x000f220000000200 */
[----:B-1----:R-:W-:Y:S01]  /*13c50*/  HMMA.16816.F32.BF16 R28, R8, R20, RZ ;  /* 0x00000014081c723c */ /* 0x002fe200000418ff */
[C---:B------:R-:W-:Y:S01]  /*13c60*/  IMAD.IADD R161, R200.reuse, 0x1, R0 ;  /* 0x00000001c8a17824 */ /* 0x040fe200078e0200 */
[----:B------:R-:W-:-:S02]  /*13c70*/  IADD3 R209, R200, 0x4800, RZ ;  /* 0x00004800c8d17810 */ /* 0x000fc40007ffe0ff */
[C---:B------:R-:W-:Y:S02]  /*13c80*/  IADD3 R208, R200.reuse, 0x5800, RZ ;  /* 0x00005800c8d07810 */ /* 0x040fe40007ffe0ff */
[----:B------:R-:W-:Y:S01]  /*13c90*/  IADD3 R207, R200, 0x5000, RZ ;  /* 0x00005000c8cf7810 */ /* 0x000fe20007ffe0ff */
        /* <DEDUP_REMOVED lines=12> */
[----:B------:R-:W-:Y:S01]  /*13d60*/  IADD3 R202, R200, 0x2800, RZ ;  /* 0x00002800c8ca7810 */ /* 0x000fe20007ffe0ff */
[----:B------:R1:W-:Y:S01]  /*13d70*/  LDGSTS.E.BYPASS.LTC128B.128 [R212+0x5880], [R2.64+0x80], !P0 ;  /* 0x0588008002d47fae */ /* 0x0003e2000c101d46 */
[C---:B------:R-:W-:Y:S02]  /*13d80*/  ISETP.LT.OR P0, PT, R6.reuse, 0x1, !P1 ;  /* 0x000000010600780c */ /* 0x040fe40004f01670 */
[----:B------:R-:W-:Y:S01]  /*13d90*/  @!P5 ISETP.LT.OR P1, PT, R6, 0x21, !P1 ;  /* 0x000000210600d80c */ /* 0x000fe20004f21670 */
[----:B------:R-:W-:Y:S01]  /*13da0*/  HMMA.16816.F32.BF16 R36, R8, R18, RZ ;  /* 0x000000120824723c */ /* 0x000fe200000418ff */
[----:B------:R-:W-:-:S07]  /*13db0*/  IADD3 R201, R200, 0x2000, RZ ;  /* 0x00002000c8c97810 */ /* 0x000fce0007ffe0ff */
[----:B---3--:R-:W-:Y:S02]  /*13dc0*/  HMMA.16816.F32.BF16 R44, R8, R24, RZ ;  /* 0x00000018082c723c */ /* 0x008fe400000418ff */
[----:B------:R1:W-:Y:S01]  /*13dd0*/  LDGSTS.E.BYPASS.LTC128B.128 [R212+0x7080], [R2.64+0x100], !P0 ;  /* 0x0708010002d47fae */ /* 0x0003e2000c101d46 */
[----:B------:R-:W-:-:S04]  /*13de0*/  LOP3.LUT P0, RZ, R120, 0x8, RZ, 0xc0, !PT ;  /* 0x0000000878ff7812 */ /* 0x000fc8000780c0ff */
[C---:B------:R-:W-:Y:S01]  /*13df0*/  ISETP.LT.OR P4, PT, R6.reuse, 0x1, !P0 ;  /* 0x000000010600780c */ /* 0x040fe20004781670 */
[----:B------:R-:W-:Y:S01]  /*13e00*/  HMMA.16816.F32.BF16 R8, R8, R26, RZ ;  /* 0x0000001a0808723c */ /* 0x000fe200000418ff */
[----:B------:R-:W-:-:S07]  /*13e10*/  @!P5 ISETP.LT.OR P0, PT, R6, 0x21, !P0 ;  /* 0x000000210600d80c */ /* 0x000fce0004701670 */
[C---:B----4-:R-:W-:Y:S04]  /*13e20*/  HMMA.16816.F32.BF16 R16, R12.reuse, R40, R28 ;  /* 0x000000280c10723c */ /* 0x050fe8000004181c */
[----:B------:R1:W-:Y:S04]  /*13e30*/  LDGSTS.E.BYPASS.LTC128B.128 [R212+0x8880], [R2.64+0x180], !P4 ;  /* 0x0888018002d47fae */ /* 0x0003e8000e101d46 */
[----:B------:R2:W-:Y:S01]  /*13e40*/  @!P5 LDGSTS.E.BYPASS.LTC128B.128 [R215+0x5080], [R4.64], !P3 ;  /* 0x0508000004d7dfae */ /* 0x0005e2000d901d46 */
[C---:B------:R-:W-:Y:S03]  /*13e50*/  HMMA.16816.F32.BF16 R24, R12.reuse, R42, R20 ;  /* 0x0000002a0c18723c */ /* 0x040fe60000041814 */
[----:B------:R2:W-:Y:S04]  /*13e60*/  @!P5 LDGSTS.E.BYPASS.LTC128B.128 [R215+0x6880], [R4.64+0x80], !P2 ;  /* 0x0688008004d7dfae */ /* 0x0005e8000d101d46 */
[----:B------:R2:W-:Y:S01]  /*13e70*/  @!P5 LDGSTS.E.BYPASS.LTC128B.128 [R215+0x8080], [R4.64+0x100], !P1 ;  /* 0x0808010004d7dfae */ /* 0x0005e2000c901d46 */
[----:B------:R-:W-:Y:S03]  /*13e80*/  HMMA.16816.F32.BF16 R28, R12, R48, R32 ;  /* 0x000000300c1c723c */ /* 0x000fe60000041820 */
[----:B------:R2:W-:Y:S01]  /*13e90*/  @!P5 LDGSTS.E.BYPASS.LTC128B.128 [R215+0x9880], [R4.64+0x180], !P0 ;  /* 0x0988018004d7dfae */ /* 0x0005e2000c101d46 */
[----:B------:R-:W-:-:S03]  /*13ea0*/  ISETP.GT.AND P0, PT, R116, R230, PT ;  /* 0x000000e67400720c */ /* 0x000fc60003f04270 */
[----:B------:R-:W-:Y:S01]  /*13eb0*/  LDSM.16.M88.4 R52, [R162] ;  /* 0x00000000a234783b */ /* 0x000fe20000000200 */
[C---:B------:R-:W-:Y:S03]  /*13ec0*/  HMMA.16816.F32.BF16 R32, R12.reuse, R50, R36 ;  /* 0x000000320c20723c */ /* 0x040fe60000041824 */
[----:B------:R-:W-:Y:S04]  /*13ed0*/  LDSM.16.M88.4 R60, [R162+0x800] ;  /* 0x00080000a23c783b */ /* 0x000fe80000000200 */
[----:B------:R-:W-:Y:S01]  /*13ee0*/  LDSM.16.M88.4 R64, [R162+0x1000] ;  /* 0x00100000a240783b */ /* 0x000fe20000000200 */
[C---:B------:R-:W-:Y:S03]  /*13ef0*/  HMMA.16816.F32.BF16 R36, R12.reuse, R56, R44 ;  /* 0x000000380c24723c */ /* 0x040fe6000004182c */
[----:B------:R-:W-:Y:S04]  /*13f00*/  LDSM.16.M88.4 R20, [R161] ;  /* 0x00000000a114783b */ /* 0x000fe80000000200 */
[----:B------:R-:W-:Y:S01]  /*13f10*/  LDSM.16.M88.4 R44, [R161+0x800] ;  /* 0x00080000a12c783b */ /* 0x000fe20000000200 */
[----:B------:R-:W-:Y:S03]  /*13f20*/  HMMA.16816.F32.BF16 R12, R12, R58, R8 ;  /* 0x0000003a0c0c723c */ /* 0x000fe60000041808 */
[----:B------:R-:W-:Y:S04]  /*13f30*/  LDSM.16.M88.4 R8, [R198] ;  /* 0x00000000c608783b */ /* 0x000fe80000000200 */
[----:B--2---:R-:W2:Y:S04]  /*13f40*/  LDSM.16.M88.4 R4, [R199] ;  /* 0x00000000c704783b */ /* 0x004ea80000000200 */
[----:B------:R-:W3:Y:S04]  /*13f50*/  LDSM.16.M88.4 R56, [R161+0x1000] ;  /* 0x00100000a138783b */ /* 0x000ee80000000200 */
[----:B------:R-:W-:Y:S04]  /*13f60*/  LDSM.16.M88.4 R40, [R163+0x1800] ;  /* 0x00180000a328783b */ /* 0x000fe80000000200 */
[----:B------:R-:W-:Y:S04]  /*13f70*/  LDSM.16.M88.4 R48, [R163+0x2000] ;  /* 0x00200000a330783b */ /* 0x000fe80000000200 */
[----:B------:R-:W0:Y:S01]  /*13f80*/  LDGDEPBAR ;  /* 0x00000000000079af */ /* 0x000e220000000000 */
        /* <DEDUP_REMOVED lines=9> */
[----:B------:R-:W-:Y:S03]  /*14020*/  LDSM.16.M88.4 R64, [R162+0x4000] ;  /* 0x00400000a240783b */ /* 0x000fe60000000200 */
        /* <DEDUP_REMOVED lines=8> */
[----:B------:R-:W3:Y:S04]  /*140b0*/  LDSM.16.M88.4 R8, [R197+0x4000] ;  /* 0x00400000c508783b */ /* 0x000ee80000000200 */
        /* <DEDUP_REMOVED lines=10> */
[----:B------:R-:W1:Y:S03]  /*14160*/  LDSM.16.M88.4 R52, [R162+0x2000] ;  /* 0x00200000a234783b */ /* 0x000e660000000200 */
[C---:B---3--:R-:W-:Y:S08]  /*14170*/  HMMA.16816.F32.BF16 R16, R8.reuse, R20, R16 ;  /* 0x000000140810723c */ /* 0x048ff00000041810 */
[C---:B------:R-:W-:Y:S01]  /*14180*/  HMMA.16816.F32.BF16 R24, R8.reuse, R22, R24 ;  /* 0x000000160818723c */ /* 0x040fe20000041818 */
[----:B------:R-:W-:Y:S07]  /*14190*/  LDSM.16.M88.4 R20, [R161+0x1800] ;  /* 0x00180000a114783b */ /* 0x000fee0000000200 */
[C---:B------:R-:W-:Y:S08]  /*141a0*/  HMMA.16816.F32.BF16 R28, R8.reuse, R44, R28 ;  /* 0x0000002c081c723c */ /* 0x040ff0000004181c */
[C---:B------:R-:W-:Y:S01]  /*141b0*/  HMMA.16816.F32.BF16 R32, R8.reuse, R46, R32 ;  /* 0x0000002e0820723c */ /* 0x040fe20000041820 */
[----:B------:R-:W-:Y:S07]  /*141c0*/  LDSM.16.M88.4 R44, [R163+0x3000] ;  /* 0x00300000a32c783b */ /* 0x000fee0000000200 */
[C---:B----4-:R-:W-:Y:S08]  /*141d0*/  HMMA.16816.F32.BF16 R36, R8.reuse, R56, R36 ;  /* 0x000000380824723c */ /* 0x050ff00000041824 */
[----:B------:R-:W-:Y:S01]  /*141e0*/  HMMA.16816.F32.BF16 R12, R8, R58, R12 ;  /* 0x0000003a080c723c */ /* 0x000fe2000004180c */
[----:B------:R-:W3:Y:S04]  /*141f0*/  LDSM.16.M88.4 R8, [R198+0x4000] ;  /* 0x00400000c608783b */ /* 0x000ee80000000200 */
[----:B------:R-:W4:Y:S03]  /*14200*/  LDSM.16.M88.4 R56, [R161+0x2800] ;  /* 0x00280000a138783b */ /* 0x000f260000000200 */
[C---:B--2---:R-:W-:Y:S08]  /*14210*/  HMMA.16816.F32.BF16 R16, R4.reuse, R40, R16 ;  /* 0x000000280410723c */ /* 0x044ff00000041810 */
        /* <DEDUP_REMOVED lines=8> */
[----:B------:R-:W2:Y:S03]  /*142a0*/  LDSM.16.M88.4 R60, [R163+0x4000] ;  /* 0x00400000a33c783b */ /* 0x000ea60000000200 */
[C---:B---3--:R-:W-:Y:S08]  /*142b0*/  HMMA.16816.F32.BF16 R16, R8.reuse, R20, R16 ;  /* 0x000000140810723c */ /* 0x048ff00000041810 */
[C---:B------:R-:W-:Y:S08]  /*142c0*/  HMMA.16816.F32.BF16 R24, R8.reuse, R22, R24 ;  /* 0x000000160818723c */ /* 0x040ff00000041818 */
[C---:B------:R-:W-:Y:S08]  /*142d0*/  HMMA.16816.F32.BF16 R28, R8.reuse, R48, R28 ;  /* 0x00000030081c723c */ /* 0x040ff0000004181c */
[C---:B------:R-:W-:Y:S01]  /*142e0*/  HMMA.16816.F32.BF16 R32, R8.reuse, R50, R32 ;  /* 0x000000320820723c */ /* 0x040fe20000041820 */
[----:B------:R-:W-:Y:S07]  /*142f0*/  LDSM.16.M88.4 R48, [R200+0x3800] ;  /* 0x00380000c830783b */ /* 0x000fee0000000200 */
[C---:B----4-:R-:W-:Y:S08]  /*14300*/  HMMA.16816.F32.BF16 R36, R8.reuse, R56, R36 ;  /* 0x000000380824723c */ /* 0x050ff00000041824 */
[----:B------:R-:W-:Y:S01]  /*14310*/  HMMA.16816.F32.BF16 R12, R8, R58, R12 ;  /* 0x0000003a080c723c */ /* 0x000fe2000004180c */
[----:B------:R-:W3:Y:S04]  /*14320*/  LDSM.16.M88.4 R8, [R197+0x8000] ;  /* 0x00800000c508783b */ /* 0x000ee80000000200 */
[----:B------:R-:W4:Y:S03]  /*14330*/  LDSM.16.M88.4 R56, [R200+0x4000] ;  /* 0x00400000c838783b */ /* 0x000f260000000200 */
[C---:B-1----:R-:W-:Y:S08]  /*14340*/  HMMA.16816.F32.BF16 R16, R4.reuse, R44, R16 ;  /* 0x0000002c0410723c */ /* 0x042ff00000041810 */
[C---:B------:R-:W-:Y:S01]  /*14350*/  HMMA.16816.F32.BF16 R24, R4.reuse, R46, R24 ;  /* 0x0000002e0418723c */ /* 0x040fe20000041818 */
[----:B------:R-:W-:Y:S07]  /*14360*/  LDSM.16.M88.4 R44, [R162+0x3000] ;  /* 0x00300000a22c783b */ /* 0x000fee0000000200 */
[C---:B------:R-:W-:Y:S08]  /*14370*/  HMMA.16816.F32.BF16 R28, R4.reuse, R52, R28 ;  /* 0x00000034041c723c */ /* 0x040ff0000004181c */
[C---:B------:R-:W-:Y:S01]  /*14380*/  HMMA.16816.F32.BF16 R32, R4.reuse, R54, R32 ;  /* 0x000000360420723c */ /* 0x040fe20000041820 */
[----:B------:R-:W-:Y:S07]  /*14390*/  LDSM.16.M88.4 R52, [R162+0x3800] ;  /* 0x00380000a234783b */ /* 0x000fee0000000200 */
[C---:B--2---:R-:W-:Y:S08]  /*143a0*/  HMMA.16816.F32.BF16 R36, R4.reuse, R60, R36 ;  /* 0x0000003c0424723c */ /* 0x044ff00000041824 */
[----:B------:R-:W-:Y:S01]  /*143b0*/  HMMA.16816.F32.BF16 R12, R4, R62, R12 ;  /* 0x0000003e040c723c */ /* 0x000fe2000004180c */
[----:B------:R-:W1:Y:S04]  /*143c0*/  LDSM.16.M88.4 R4, [R199+0x8000] ;  /* 0x00800000c704783b */ /* 0x000e680000000200 */
[----:B------:R-:W-:Y:S03]  /*143d0*/  LDSM.16.M88.4 R60, [R161+0x4000] ;  /* 0x00400000a13c783b */ /* 0x000fe60000000200 */
        /* <DEDUP_REMOVED lines=42> */
[C---:B------:R-:W-:Y:S08]  /*14680*/  HMMA.16816.F32.BF16 R20, R12.reuse, R54, R20 ;  /* 0x000000360c14723c */ /* 0x040ff00000041814 */
        /* <DEDUP_REMOVED lines=61> */
.L_x_5058:
[----:B------:R-:W-:Y:S05]  /*14a60*/  BSYNC B0 ;  /* 0x0000000000007941 */ /* 0x000fea0003800000 */
.L_x_5057:
[----:B------:R-:W2:Y:S04]  /*14a70*/  LDL R0, [R1+0x48] ;  /* 0x0000480001007983 */ /* 0x000ea80000100800 */
[----:B------:R-:W3:Y:S01]  /*14a80*/  LDL R95, [R1+0x10] ;  /* 0x00001000015f7983 */ /* 0x000ee20000100800 */
[----:B------:R-:W-:Y:S01]  /*14a90*/  ISETP.NE.AND P3, PT, R133, 0x1, PT ;  /* 0x000000018500780c */ /* 0x000fe20003f65270 */
[----:B-1----:R-:W-:Y:S01]  /*14aa0*/  IMAD.IADD R4, R125, 0x1, -R231 ;  /* 0x000000017d047824 */ /* 0x002fe200078e0ae7 */
        /* <DEDUP_REMOVED lines=41> */
[C---:B------:R-:W-:Y:S02]  /*14d40*/  ISETP.GT.AND P0, PT, R2.reuse, 0x20, PT ;  /* 0x000000200200780c */ /* 0x040fe40003f04270 */
[----:B------:R-:W-:Y:S02]  /*14d50*/  FSEL R13, R41, -INF , P1 ;  /* 0xff800000290d7808 */ /* 0x000fe40000800000 */
[----:B------:R-:W-:Y:S02]  /*14d60*/  FMNMX.FTZ R3, R15, R3, !PT ;  /* 0x000000030f037209 */ /* 0x000fe40007810000 */
[----:B------:R-:W-:-:S02]  /*14d70*/  ISETP.GT.AND P1, PT, R2, 0x21, PT ;  /* 0x000000210200780c */ /* 0x000fc40003f24270 */
[----:B------:R-:W-:Y:S02]  /*14d80*/  FSEL R94, R20, -INF , P0 ;  /* 0xff800000145e7808 */ /* 0x000fe40000000000 */
[----:B------:R-:W-:Y:S02]  /*14d90*/  ISETP.GT.AND P0, PT, R2, 0x28, PT ;  /* 0x000000280200780c */ /* 0x000fe40003f04270 */
[----:B------:R-:W-:Y:S02]  /*14da0*/  IMNMX R0, R4, R5, PT ;  /* 0x0000000504007217 */ /* 0x000fe40003800200 */
[----:B------:R-:W-:Y:S02]  /*14db0*/  FMNMX.FTZ R3, R13, R3, !PT ;  /* 0x000000030d037209 */ /* 0x000fe40007810000 */
[----:B------:R-:W-:Y:S02]  /*14dc0*/  FSEL R93, R21, -INF , P1 ;  /* 0xff800000155d7808 */ /* 0x000fe40000800000 */
[----:B------:R-:W-:-:S02]  /*14dd0*/  ISETP.GT.AND P1, PT, R2, 0x29, PT ;  /* 0x000000290200780c */ /* 0x000fc40003f24270 */
[----:B------:R-:W-:Y:S02]  /*14de0*/  FSEL R92, R36, -INF , P0 ;  /* 0xff800000245c7808 */ /* 0x000fe40000000000 */
[C---:B------:R-:W-:Y:S02]  /*14df0*/  ISETP.GT.AND P0, PT, R0.reuse, RZ, PT ;  /* 0x000000ff0000720c */ /* 0x040fe40003f04270 */
[----:B------:R-:W-:Y:S02]  /*14e00*/  ISETP.GT.AND P2, PT, R0, 0x1, PT ;  /* 0x000000010000780c */ /* 0x000fe40003f44270 */
[----:B------:R-:W-:Y:S02]  /*14e10*/  FMNMX.FTZ R2, R94, R3, !PT ;  /* 0x000000035e027209 */ /* 0x000fe40007810000 */
[----:B------:R-:W-:Y:S02]  /*14e20*/  FSEL R91, R37, -INF , P1 ;  /* 0xff800000255b7808 */ /* 0x000fe40000800000 */
[----:B------:R-:W-:-:S02]  /*14e30*/  FSEL R5, R34, -INF , P0 ;  /* 0xff80000022057808 */ /* 0x000fc40000000000 */
[C---:B------:R-:W-:Y:S02]  /*14e40*/  ISETP.GT.AND P1, PT, R0.reuse, 0x8, PT ;  /* 0x000000080000780c */ /* 0x040fe40003f24270 */
[----:B------:R-:W-:Y:S02]  /*14e50*/  FSEL R10, R35, -INF , P2 ;  /* 0xff800000230a7808 */ /* 0x000fe40001000000 */
[----:B------:R-:W-:Y:S01]  /*14e60*/  FMNMX.FTZ R2, R93, R2, !PT ;  /* 0x000000025d027209 */ /* 0x000fe20007810000 */
[----:B------:R-:W-:Y:S01]  /*14e70*/  LDSM.16.MT88.4 R32, [R193] ;  /* 0x00000000c120783b */ /* 0x000fe20000004200 */
[----:B------:R-:W-:Y:S02]  /*14e80*/  ISETP.GT.AND P0, PT, R0, 0x9, PT ;  /* 0x000000090000780c */ /* 0x000fe40003f04270 */
[----:B------:R-:W-:Y:S02]  /*14e90*/  FSEL R9, R30, -INF , P1 ;  /* 0xff8000001e097808 */ /* 0x000fe40000800000 */
[----:B------:R-:W-:-:S02]  /*14ea0*/  FMNMX.FTZ R3, R5, R10, !PT ;  /* 0x0000000a05037209 */ /* 0x000fc40007810000 */
[----:B------:R-:W-:Y:S02]  /*14eb0*/  FMNMX.FTZ R2, R92, R2, !PT ;  /* 0x000000025c027209 */ /* 0x000fe40007810000 */
[----:B------:R-:W-:Y:S02]  /*14ec0*/  FSEL R8, R31, -INF , P0 ;  /* 0xff8000001f087808 */ /* 0x000fe40000000000 */
[C---:B------:R-:W-:Y:S01]  /*14ed0*/  ISETP.GT.AND P1, PT, R0.reuse, 0x10, PT ;  /* 0x000000100000780c */ /* 0x040fe20003f24270 */
[----:B------:R-:W-:Y:S01]  /*14ee0*/  LDSM.16.MT88.4 R28, [R195] ;  /* 0x00000000c31c783b */ /* 0x000fe20000004200 */
[----:B------:R-:W-:Y:S02]  /*14ef0*/  FMNMX.FTZ R3, R9, R3, !PT ;  /* 0x0000000309037209 */ /* 0x000fe40007810000 */
[----:B------:R-:W-:Y:S02]  /*14f00*/  FMNMX.FTZ R2, R91, R2, !PT ;  /* 0x000000025b027209 */ /* 0x000fe40007810000 */
[----:B------:R-:W-:-:S02]  /*14f10*/  ISETP.GT.AND P0, PT, R0, 0x11, PT ;  /* 0x000000110000780c */ /* 0x000fc40003f04270 */
[----:B------:R-:W-:Y:S01]  /*14f20*/  FSEL R7, R26, -INF , P1 ;  /* 0xff8000001a077808 */ /* 0x000fe20000800000 */
[----:B------:R-:W1:Y:S01]  /*14f30*/  SHFL.BFLY PT, R4, R2, 0x2, 0x1f ;  /* 0x0c401f0002047f89 */ /* 0x000e6200000e0000 */
[----:B------:R-:W-:Y:S02]  /*14f40*/  FMNMX.FTZ R3, R8, R3, !PT ;  /* 0x0000000308037209 */ /* 0x000fe40007810000 */
[----:B------:R-:W-:Y:S02]  /*14f50*/  FSEL R6, R27, -INF , P0 ;  /* 0xff8000001b067808 */ /* 0x000fe40000000000 */
[C---:B------:R-:W-:Y:S01]  /*14f60*/  ISETP.GT.AND P1, PT, R0.reuse, 0x18, PT ;  /* 0x000000180000780c */ /* 0x040fe20003f24270 */
[----:B------:R-:W-:Y:S01]  /*14f70*/  LDSM.16.MT88.4 R24, [R192+0x800] ;  /* 0x00080000c018783b */ /* 0x000fe20000004200 */
[----:B------:R-:W-:Y:S02]  /*14f80*/  FMNMX.FTZ R3, R7, R3, !PT ;  /* 0x0000000307037209 */ /* 0x000fe40007810000 */
[----:B------:R-:W-:-:S02]  /*14f90*/  ISETP.GT.AND P0, PT, R0, 0x19, PT ;  /* 0x000000190000780c */ /* 0x000fc40003f04270 */
[----:B------:R-:W-:Y:S02]  /*14fa0*/  FSEL R21, R42, -INF , P1 ;  /* 0xff8000002a157808 */ /* 0x000fe40000800000 */
        /* <DEDUP_REMOVED lines=81> */
[C---:B------:R-:W-:Y:S01]  /*154c0*/  HMMA.16816.F32.BF16 R12, R8.reuse, R34, RZ ;  /* 0x00000022080c723c */ /* 0x040fe200000418ff */
[----:B------:R-:W2:Y:S07]  /*154d0*/  LDSM.16.MT88.4 R32, [R192+0x2000] ;  /* 0x00200000c020783b */ /* 0x000eae0000004200 */
[C---:B------:R-:W-:Y:S08]  /*154e0*/  HMMA.16816.F32.BF16 R16, R8.reuse, R30, RZ ;  /* 0x0000001e0810723c */ /* 0x040ff000000418ff */
[----:B------:R-:W-:Y:S08]  /*154f0*/  HMMA.16816.F32.BF16 R28, R8, R36, RZ ;  /* 0x00000024081c723c */ /* 0x000ff000000418ff */
[----:B-1----:R-:W-:Y:S08]  /*15500*/  HMMA.16816.F32.BF16 R56, R4, R24, R20 ;  /* 0x000000180438723c */ /* 0x002ff00000041814 */
[----:B------:R-:W-:Y:S08]  /*15510*/  HMMA.16816.F32.BF16 R20, R8, R46, RZ ;  /* 0x0000002e0814723c */ /* 0x000ff000000418ff */
[----:B------:R-:W-:Y:S01]  /*15520*/  HMMA.16816.F32.BF16 R140, R4, R42, R12 ;  /* 0x0000002a048c723c */ /* 0x000fe2000004180c */
[----:B------:R-:W-:Y:S07]  /*15530*/  LDSM.16.MT88.4 R40, [R192+0x3800] ;  /* 0x00380000c028783b */ /* 0x000fee0000004200 */
[----:B------:R-:W-:Y:S01]  /*15540*/  HMMA.16816.F32.BF16 R12, R8, R44, RZ ;  /* 0x0000002c080c723c */ /* 0x000fe200000418ff */
[----:B------:R-:W-:Y:S01]  /*15550*/  LDSM.16.MT88.4 R44, [R194+0x2000] ;  /* 0x00200000c22c783b */ /* 0x000fe20000004200 */
[----:B------:R-:W-:-:S02]  /*15560*/  IMAD.MOV.U32 R102, RZ, RZ, R56 ;  /* 0x000000ffff667224 */ /* 0x000fc400078e0038 */
[----:B------:R-:W-:Y:S02]  /*15570*/  IMAD.MOV.U32 R101, RZ, RZ, R57 ;  /* 0x000000ffff657224 */ /* 0x000fe400078e0039 */
[----:B------:R-:W-:Y:S02]  /*15580*/  IMAD.MOV.U32 R100, RZ, RZ, R58 ;  /* 0x000000ffff647224 */ /* 0x000fe400078e003a */
[----:B------:R-:W-:Y:S01]  /*15590*/  HMMA.16816.F32.BF16 R16, R4, R26, R16 ;  /* 0x0000001a0410723c */ /* 0x000fe20000041810 */
[----:B------:R-:W1:Y:S01]  /*155a0*/  LDSM.16.MT88.4 R24, [R195+0x1800] ;  /* 0x00180000c318783b */ /* 0x000e620000004200 */
[----:B------:R-:W-:-:S03]  /*155b0*/  IMAD.MOV.U32 R3, RZ, RZ, R59 ;  /* 0x000000ffff037224 */ /* 0x000fc600078e003b */
[----:B------:R-:W-:Y:S03]  /*155c0*/  LDSM.16.MT88.4 R56, [R193+0x2000] ;  /* 0x00200000c138783b */ /* 0x000fe60000004200 */
[C---:B------:R-:W-:Y:S01]  /*155d0*/  HMMA.16816.F32.BF16 R248, R4.reuse, R54, R20 ;  /* 0x0000003604f8723c */ /* 0x040fe20000041814 */
[----:B------:R-:W3:Y:S07]  /*155e0*/  LDSM.16.MT88.4 R20, [R194+0x1800] ;  /* 0x00180000c214783b */ /* 0x000eee0000004200 */
[C---:B------:R-:W-:Y:S01]  /*155f0*/  HMMA.16816.F32.BF16 R12, R4.reuse, R52, R12 ;  /* 0x00000034040c723c */ /* 0x040fe2000004180c */
[----:B------:R-:W4:Y:S07]  /*15600*/  LDSM.16.MT88.4 R52, [R195+0x2000] ;  /* 0x00200000c334783b */ /* 0x000f2e0000004200 */
[----:B------:R-:W-:Y:S01]  /*15610*/  IMAD.MOV.U32 R99, RZ, RZ, R16 ;  /* 0x000000ffff637224 */ /* 0x000fe200078e0010 */
[----:B--2---:R-:W-:Y:S01]  /*15620*/  HMMA.16816.F32.BF16 R28, R4, R32, R28 ;  /* 0x00000020041c723c */ /* 0x004fe2000004181c */
[----:B------:R-:W-:-:S02]  /*15630*/  IMAD.MOV.U32 R98, RZ, RZ, R17 ;  /* 0x000000ffff627224 */ /* 0x000fc400078e0011 */
[----:B------:R-:W-:Y:S02]  /*15640*/  IMAD.MOV.U32 R97, RZ, RZ, R18 ;  /* 0x000000ffff617224 */ /* 0x000fe400078e0012 */
[----:B------:R-:W-:-:S03]  /*15650*/  IMAD.MOV.U32 R96, RZ, RZ, R19 ;  /* 0x000000ffff607224 */ /* 0x000fc600078e0013 */
[C---:B------:R-:W-:Y:S07]  /*15660*/  HMMA.16816.F32.BF16 R16, R8.reuse, R38, RZ ;  /* 0x000000260810723c */ /* 0x040fee00000418ff */
[----:B------:R-:W-:Y:S01]  /*15670*/  IMAD.MOV.U32 R106, RZ, RZ, R12 ;  /* 0x000000ffff6a7224 */ /* 0x000fe200078e000c */
[----:B-1----:R-:W-:Y:S01]  /*15680*/  HMMA.16816.F32.BF16 R36, R8, R24, RZ ;  /* 0x000000180824723c */ /* 0x002fe200000418ff */
[----:B------:R-:W-:Y:S02]  /*15690*/  IMAD.MOV.U32 R105, RZ, RZ, R13 ;  /* 0x000000ffff697224 */ /* 0x000fe400078e000d */
[----:B------:R-:W-:-:S02]  /*156a0*/  IMAD.MOV.U32 R104, RZ, RZ, R14 ;  /* 0x000000ffff687224 */ /* 0x000fc400078e000e */
[----:B------:R-:W-:-:S03]  /*156b0*/  IMAD.MOV.U32 R103, RZ, RZ, R15 ;  /* 0x000000ffff677224 */ /* 0x000fc600078e000f */
[----:B------:R-:W-:Y:S01]  /*156c0*/  IMAD.MOV.U32 R110, RZ, RZ, R28 ;  /* 0x000000ffff6e7224 */ /* 0x000fe200078e001c */
[----:B------:R-:W-:Y:S01]  /*156d0*/  HMMA.16816.F32.BF16 R12, R8, R48, RZ ;  /* 0x00000030080c723c */ /* 0x000fe200000418ff */
[----:B------:R-:W-:Y:S02]  /*156e0*/  IMAD.MOV.U32 R109, RZ, RZ, R29 ;  /* 0x000000ffff6d7224 */ /* 0x000fe400078e001d */
[----:B------:R-:W-:Y:S02]  /*156f0*/  IMAD.MOV.U32 R108, RZ, RZ, R30 ;  /* 0x000000ffff6c7224 */ /* 0x000fe400078e001e */
[----:B------:R-:W-:-:S03]  /*15700*/  IMAD.MOV.U32 R107, RZ, RZ, R31 ;  /* 0x000000ffff6b7224 */ /* 0x000fc600078e001f */
[----:B------:R-:W-:Y:S08]  /*15710*/  HMMA.16816.F32.BF16 R16, R4, R34, R16 ;  /* 0x000000220410723c */ /* 0x000ff00000041810 */
[C---:B------:R-:W-:Y:S08]  /*15720*/  HMMA.16816.F32.BF16 R32, R8.reuse, R26, RZ ;  /* 0x0000001a0820723c */ /* 0x040ff000000418ff */
[C---:B---3--:R-:W-:Y:S08]  /*15730*/  HMMA.16816.F32.BF16 R28, R8.reuse, R20, RZ ;  /* 0x00000014081c723c */ /* 0x048ff000000418ff */
[----:B------:R-:W-:Y:S01]  /*15740*/  HMMA.16816.F32.BF16 R24, R8, R22, RZ ;  /* 0x000000160818723c */ /* 0x000fe200000418ff */
[----:B------:R-:W-:-:S02]  /*15750*/  IMAD.MOV.U32 R114, RZ, RZ, R16 ;  /* 0x000000ffff727224 */ /* 0x000fc400078e0010 */
[----:B------:R-:W-:Y:S02]  /*15760*/  IMAD.MOV.U32 R113, RZ, RZ, R17 ;  /* 0x000000ffff717224 */ /* 0x000fe400078e0011 */
[----:B------:R-:W-:Y:S02]  /*15770*/  IMAD.MOV.U32 R112, RZ, RZ, R18 ;  /* 0x000000ffff707224 */ /* 0x000fe400078e0012 */
[----:B------:R-:W-:Y:S01]  /*15780*/  IMAD.MOV.U32 R111, RZ, RZ, R19 ;  /* 0x000000ffff6f7224 */ /* 0x000fe200078e0013 */
        /* <DEDUP_REMOVED lines=14> */
[----:B------:R-:W-:Y:S01]  /*15870*/  HMMA.16816.F32.BF16 R24, R8, R64, RZ ;  /* 0x000000400818723c */ /* 0x000fe200000418ff */
[----:B------:R-:W-:-:S06]  /*15880*/  IMAD.MOV.U32 R55, RZ, RZ, R111 ;  /* 0x000000ffff377224 */ /* 0x000fcc00078e006f */
[----:B------:R-:W-:Y:S01]  /*15890*/  IMAD.MOV.U32 R64, RZ, RZ, R106 ;  /* 0x000000ffff407224 */ /* 0x000fe200078e006a */
[----:B------:R-:W-:Y:S01]  /*158a0*/  HMMA.16816.F32.BF16 R20, R8, R66, RZ ;  /* 0x000000420814723c */ /* 0x000fe200000418ff */
[----:B------:R-:W-:-:S06]  /*158b0*/  IMAD.MOV.U32 R65, RZ, RZ, R105 ;  /* 0x000000ffff417224 */ /* 0x000fcc00078e0069 */
[----:B------:R-:W-:Y:S01]  /*158c0*/  IMAD.MOV.U32 R66, RZ, RZ, R104 ;  /* 0x000000ffff427224 */ /* 0x000fe200078e0068 */
[----:B------:R-:W-:Y:S01]  /*158d0*/  HMMA.16816.F32.BF16 R244, R4, R56, R12 ;  /* 0x0000003804f4723c */ /* 0x000fe2000004180c */
        /* <DEDUP_REMOVED lines=82> */
[----:B------:R-:W-:Y:S01]  /*15e00*/  HMMA.16816.F32.BF16 R28, R128, R32, R64 ;  /* 0x00000020801c723c */ /* 0x000fe20000041840 */
[----:B------:R-:W-:Y:S01]  /*15e10*/  LDSM.16.MT88.4 R64, [R194+0x2800] ;  /* 0x00280000c240783b */ /* 0x000fe20000004200 */
[----:B------:R-:W-:-:S06]  /*15e20*/  FADD.FTZ R0, R85, R0 ;  /* 0x0000000055007221 */ /* 0x000fcc0000010000 */
[C---:B------:R-:W-:Y:S01]  /*15e30*/  HMMA.16816.F32.BF16 R32, R128.reuse, R34, R248 ;  /* 0x000000228020723c */ /* 0x040fe200000418f8 */
[----:B------:R-:W2:Y:S06]  /*15e40*/  LDL R250, [R1+0x18] ;  /* 0x0000180001fa7983 */ /* 0x000eac0000100800 */
[----:B------:R-:W-:Y:S01]  /*15e50*/  IMAD.MOV.U32 R248, RZ, RZ, R95 ;  /* 0x000000fffff87224 */ /* 0x000fe200078e005f */
[C---:B------:R-:W-:Y:S08]  /*15e60*/  HMMA.16816.F32.BF16 R168, R128.reuse, R164, R168 ;  /* 0x000000a480a8723c */ /* 0x040ff000000418a8 */
[----:B------:R-:W-:Y:S01]  /*15e70*/  HMMA.16816.F32.BF16 R132, R128, R136, R132 ;  /* 0x000000888084723c */ /* 0x000fe20000041884 */
[----:B------:R-:W-:-:S02]  /*15e80*/  FADD.FTZ R3, R148, R2 ;  /* 0x0000000294037221 */ /* 0x000fc40000010000 */
[----:B------:R-:W-:Y:S02]  /*15e90*/  IMAD.MOV.U32 R249, RZ, RZ, R69 ;  /* 0x000000fffff97224 */ /* 0x000fe400078e0045 */
[----:B------:R-:W-:-:S03]  /*15ea0*/  IMAD.MOV.U32 R251, RZ, RZ, R68 ;  /* 0x000000fffffb7224 */ /* 0x000fc600078e0044 */
[C---:B------:R-:W-:Y:S01]  /*15eb0*/  HMMA.16816.F32.BF16 R164, R128.reuse, R166, R144 ;  /* 0x000000a680a4723c */ /* 0x040fe20000041890 */
[----:B------:R-:W1:Y:S07]  /*15ec0*/  LDSM.16.MT88.4 R144, [R195+0x1000] ;  /* 0x00100000c390783b */ /* 0x000e6e0000004200 */
[C---:B------:R-:W-:Y:S08]  /*15ed0*/  HMMA.16816.F32.BF16 R136, R128.reuse, R138, R140 ;  /* 0x0000008a8088723c */ /* 0x040ff0000004188c */
[C---:B------:R-:W-:Y:S08]  /*15ee0*/  HMMA.16816.F32.BF16 R36, R128.reuse, R40, R44 ;  /* 0x000000288024723c */ /* 0x040ff0000004182c */
[C---:B-1----:R-:W-:Y:S01]  /*15ef0*/  HMMA.16816.F32.BF16 R140, R128.reuse, R144, R72 ;  /* 0x00000090808c723c */ /* 0x042fe20000041848 */
[----:B------:R-:W-:Y:S07]  /*15f00*/  LDSM.16.MT88.4 R72, [R192+0x4000] ;  /* 0x00400000c048783b */ /* 0x000fee0000004200 */
[C---:B------:R-:W-:Y:S08]  /*15f10*/  HMMA.16816.F32.BF16 R144, R128.reuse, R146, R76 ;  /* 0x000000928090723c */ /* 0x040ff0000004184c */
[C---:B------:R-:W-:Y:S08]  /*15f20*/  HMMA.16816.F32.BF16 R76, R128.reuse, R80, R184 ;  /* 0x00000050804c723c */ /* 0x040ff000000418b8 */
[C---:B------:R-:W-:Y:S01]  /*15f30*/  HMMA.16816.F32.BF16 R80, R128.reuse, R82, R96 ;  /* 0x000000528050723c */ /* 0x040fe20000041860 */
[----:B------:R-:W1:Y:S07]  /*15f40*/  LDSM.16.MT88.4 R96, [R194+0x4000] ;  /* 0x00400000c260783b */ /* 0x000e6e0000004200 */
[C---:B------:R-:W-:Y:S08]  /*15f50*/  HMMA.16816.F32.BF16 R124, R128.reuse, R12, R124 ;  /* 0x0000000c807c723c */ /* 0x040ff0000004187c */
[C---:B------:R-:W-:Y:S08]  /*15f60*/  HMMA.16816.F32.BF16 R60, R128.reuse, R64, R60 ;  /* 0x00000040803c723c */ /* 0x040ff0000004183c */
[C---:B------:R-:W-:Y:S08]  /*15f70*/  HMMA.16816.F32.BF16 R40, R128.reuse, R42, R52 ;  /* 0x0000002a8028723c */ /* 0x040ff00000041834 */
[C---:B-1----:R-:W-:Y:S01]  /*15f80*/  HMMA.16816.F32.BF16 R92, R128.reuse, R96, R112 ;  /* 0x00000060805c723c */ /* 0x042fe20000041870 */
[----:B------:R-:W-:Y:S07]  /*15f90*/  LDSM.16.MT88.4 R112, [R193+0x5800] ;  /* 0x00580000c170783b */ /* 0x000fee0000004200 */
[----:B------:R-:W-:Y:S01]  /*15fa0*/  HMMA.16816.F32.BF16 R96, R128, R98, R104 ;  /* 0x000000628060723c */ /* 0x000fe20000041868 */
[----:B------:R-:W1:Y:S01]  /*15fb0*/  LDSM.16.MT88.4 R104, [R192+0x5800] ;  /* 0x00580000c068783b */ /* 0x000e620000004200 */
[----:B------:R-:W-:-:S06]  /*15fc0*/  FADD.FTZ R12, R221, R0 ;  /* 0x00000000dd0c7221 */ /* 0x000fcc0000010000 */
[C---:B------:R-:W-:Y:S08]  /*15fd0*/  HMMA.16816.F32.BF16 R44, R128.reuse, R48, R244 ;  /* 0x00000030802c723c */ /* 0x040ff000000418f4 */
[C---:B------:R-:W-:Y:S01]  /*15fe0*/  HMMA.16816.F32.BF16 R48, R128.reuse, R50, R56 ;  /* 0x000000328030723c */ /* 0x040fe20000041838 */
[----:B------:R-:W3:Y:S07]  /*15ff0*/  LDSM.16.MT88.4 R56, [R195+0x2800] ;  /* 0x00280000c338783b */ /* 0x000eee0000004200 */
[C---:B-1----:R-:W-:Y:S08]  /*16000*/  HMMA.16816.F32.BF16 R100, R128.reuse, R104, R100 ;  /* 0x000000688064723c */ /* 0x042ff00000041864 */
[C---:B------:R-:W-:Y:S01]  /*16010*/  HMMA.16816.F32.BF16 R104, R128.reuse, R106, R120 ;  /* 0x0000006a8068723c */ /* 0x040fe20000041878 */
[----:B------:R-:W1:Y:S07]  /*16020*/  LDSM.16.MT88.4 R120, [R195+0x5800] ;  /* 0x00580000c378783b */ /* 0x000e6e0000004200 */
[C---:B------:R-:W-:Y:S07]  /*16030*/  HMMA.16816.F32.BF16 R64, R128.reuse, R66, R180 ;  /* 0x000000428040723c */ /* 0x040fee00000418b4 */
[----:B------:R-:W-:Y:S01]  /*16040*/  IADD3 R180, R251, -0x2, RZ ;  /* 0xfffffffefbb47810 */ /* 0x000fe20007ffe0ff */
[C---:B---3--:R-:W-:Y:S08]  /*16050*/  HMMA.16816.F32.BF16 R52, R128.reuse, R56, R240 ;  /* 0x000000388034723c */ /* 0x048ff000000418f0 */
[C---:B------:R-:W-:Y:S08]  /*16060*/  HMMA.16816.F32.BF16 R68, R128.reuse, R72, R236 ;  /* 0x000000488044723c */ /* 0x040ff000000418ec */
[C---:B------:R-:W-:Y:S08]  /*16070*/  HMMA.16816.F32.BF16 R84, R128.reuse, R88, R176 ;  /* 0x000000588054723c */ /* 0x040ff000000418b0 */
[C---:B------:R-:W-:Y:S08]  /*16080*/  HMMA.16816.F32.BF16 R108, R128.reuse, R112, R108 ;  /* 0x00000070806c723c */ /* 0x040ff0000004186c */
[C---:B-1----:R-:W-:Y:S08]  /*16090*/  HMMA.16816.F32.BF16 R116, R128.reuse, R120, R116 ;  /* 0x000000788074723c */ /* 0x042ff00000041874 */
[C---:B------:R-:W-:Y:S08]  /*160a0*/  HMMA.16816.F32.BF16 R56, R128.reuse, R58, R232 ;  /* 0x0000003a8038723c */ /* 0x040ff000000418e8 */
        /* <DEDUP_REMOVED lines=28> */
[----:B------:R-:W-:Y:S01]  /*16270*/  HMMA.16816.F32.BF16 R128, R128, R14, R16 ;  /* 0x0000000e8080723c */ /* 0x000fe20000041810 */
[----:B------:R-:W-:Y:S07]  /*16280*/  @!P0 BRA `(.L_x_5059) ;  /* 0x00002d6000008947 */ /* 0x000fee0003800000 */
[----:B------:R-:W2:Y:S01]  /*16290*/  LDL R251, [R1+0x48] ;  /* 0x0000480001fb7983 */ /* 0x000ea20000100800 */
[----:B------:R-:W-:Y:S01]  /*162a0*/  IMAD.MOV.U32 R154, RZ, RZ, R149 ;  /* 0x000000ffff9a7224 */ /* 0x000fe200078e0095 */
[----:B------:R-:W-:Y:S02]  /*162b0*/  MOV R155, R153 ;  /* 0x00000099009b7202 */ /* 0x000fe40000000f00 */
[----:B------:R-:W-:Y:S01]  /*162c0*/  MOV R213, R180 ;  /* 0x000000b400d57202 */ /* 0x000fe20000000f00 */
[----:B--2---:R-:W-:-:S04]  /*162d0*/  IMAD.IADD R221, R251, 0x1, R250 ;  /* 0x00000001fbdd7824 */ /* 0x004fc800078e02fa */
[----:B------:R-:W-:-:S05]  /*162e0*/  @P3 IMAD.HI.U32 R0, R221, c[0x0][0x2c8], RZ ;  /* 0x0000b200dd003a27 */ /* 0x000fca00078e00ff */
[----:B------:R-:W-:Y:S02]  /*162f0*/  @P3 SHF.R.U32.HI R223, RZ, c[0x0][0x2cc], R0 ;  /* 0x0000b300ffdf3a19 */ /* 0x000fe40000011600 */
.L_x_5064:
        /* <DEDUP_REMOVED lines=21> */
[C---:B------:R-:W-:Y:S01]  /*16450*/  IMAD R0, R213.reuse, c[0x0][0x20c], R0 ;  /* 0x00008300d5007a24 */ /* 0x040fe200078e0200 */
        /* <DEDUP_REMOVED lines=29> */
.L_x_5061:
[----:B------:R-:W-:Y:S05]  /*16630*/  BSYNC B0 ;  /* 0x0000000000007941 */ /* 0x000fea0003800000 */
.L_x_5060:
        /* <DEDUP_REMOVED lines=195> */
.L_x_5063:
[----:B------:R-:W-:Y:S05]  /*17270*/  BSYNC B0 ;  /* 0x0000000000007941 */ /* 0x000fea0003800000 */
.L_x_5062:
        /* <DEDUP_REMOVED lines=16> */
[----:B------:R-:W-:Y:S02]  /*17380*/  ISETP.GT.AND P1, PT, R0, 0x1, PT ;  /* 0x000000010000780c */ /* 0x000fe40003f24270 */
        /* <DEDUP_REMOVED lines=14> */
[----:B------:R-:W-:Y:S02]  /*17470*/  FSEL R172, R19, -INF , P1 ;  /* 0xff80000013ac7808 */ /* 0x000fe40000800000 */
[----:B------:R-:W-:Y:S02]  /*17480*/  ISETP.GT.AND P2, PT, R0, 0x21, PT ;  /* 0x000000210000780c */ /* 0x000fe40003f44270 */
[----:B------:R-:W-:Y:S02]  /*17490*/  FSEL R153, R22, -INF , P0 ;  /* 0xff80000016997808 */ /* 0x000fe40000000000 */
        /* <DEDUP_REMOVED lines=9> */
[C---:B------:R-:W-:Y:S02]  /*17530*/  ISETP.GT.AND P0, PT, R149.reuse, RZ, PT ;  /* 0x000000ff9500720c */ /* 0x040fe40003f04270 */
        /* <DEDUP_REMOVED lines=16> */
[C---:B------:R-:W-:Y:S01]  /*17640*/  ISETP.GT.AND P1, PT, R149.reuse, 0x11, PT ;  /* 0x000000119500780c */ /* 0x040fe20003f24270 */
[----:B------:R-:W1:Y:S01]  /*17650*/  SHFL.BFLY PT, R2, R0, 0x2, 0x1f ;  /* 0x0c401f0000027f89 */ /* 0x000e6200000e0000 */
[----:B------:R-:W-:Y:S02]  /*17660*/  ISETP.GT.AND P5, PT, R149, 0x19, PT ;  /* 0x000000199500780c */ /* 0x000fe40003fa4270 */
[----:B------:R-:W-:Y:S02]  /*17670*/  FSEL R10, R13, -INF , P1 ;  /* 0xff8000000d0a7808 */ /* 0x000fe40000800000 */
[----:B------:R-:W-:Y:S02]  /*17680*/  FSEL R14, R9, -INF , P2 ;  /* 0xff800000090e7808 */ /* 0x000fe40001000000 */
[----:B------:R-:W-:Y:S02]  /*17690*/  FSEL R9, R16, -INF , P6 ;  /* 0xff80000010097808 */ /* 0x000fe40003000000 */
[----:B------:R-:W-:Y:S02]  /*176a0*/  FSEL R8, R17, -INF , P5 ;  /* 0xff80000011087808 */ /* 0x000fe40002800000 */
[C---:B------:R-:W-:Y:S02]  /*176b0*/  ISETP.GT.AND P4, PT, R149.reuse, 0x20, PT ;  /* 0x000000209500780c */ /* 0x040fe40003f84270 */
[C---:B------:R-:W-:Y:S02]  /*176c0*/  ISETP.GT.AND P3, PT, R149.reuse, 0x21, PT ;  /* 0x000000219500780c */ /* 0x040fe40003f64270 */
[----:B------:R-:W-:Y:S02]  /*176d0*/  FSEL R7, R20, -INF , P4 ;  /* 0xff80000014077808 */ /* 0x000fe40002000000 */
[----:B------:R-:W-:Y:S02]  /*176e0*/  ISETP.GT.AND P2, PT, R149, 0x28, PT ;  /* 0x000000289500780c */ /* 0x000fe40003f44270 */
[----:B------:R-:W-:Y:S02]  /*176f0*/  FSEL R6, R21, -INF , P3 ;  /* 0xff80000015067808 */ /* 0x000fe40001800000 */
[----:B------:R-:W-:Y:S02]  /*17700*/  ISETP.GT.AND P1, PT, R149, 0x29, PT ;  /* 0x000000299500780c */ /* 0x000fe40003f24270 */
[----:B------:R-:W-:Y:S02]  /*17710*/  FSEL R5, R24, -INF , P2 ;  /* 0xff80000018057808 */ /* 0x000fe40001000000 */
        /* <DEDUP_REMOVED lines=24> */
[----:B------:R-:W-:Y:S01]  /*178a0*/  FFMA.FTZ R191, R3, c[0x0][0x2d0], -R0 ;  /* 0x0000b40003bf7a23 */ /* 0x000fe20000010800 */
[----:B------:R-:W-:Y:S01]  /*178b0*/  FMNMX.FTZ R0, R15, R155, !PT ;  /* 0x0000009b0f007209 */ /* 0x000fe20007810000 */
[C---:B-1----:R-:W-:Y:S02]  /*178c0*/  FMUL.FTZ R26, R2.reuse, R146 ;  /* 0x00000092021a7220 */ /* 0x042fe40000410000 */
[----:B------:R-:W-:Y:S01]  /*178d0*/  FMUL.FTZ R23, R2, R143 ;  /* 0x0000008f02177220 */ /* 0x000fe20000410000 */
[----:B------:R-:W-:Y:S01]  /*178e0*/  FMNMX.FTZ R0, R22, R0, !PT ;  /* 0x0000000016007209 */ /* 0x000fe20007810000 */
[C---:B------:R-:W-:Y:S01]  /*178f0*/  FMUL.FTZ R27, R2.reuse, R147 ;  /* 0x00000093021b7220 */ /* 0x040fe20000410000 */
[----:B------:R-:W-:Y:S01]  /*17900*/  MUFU.EX2 R175, R12 ;  /* 0x0000000c00af7308 */ /* 0x000fe20000000800 */
        /* <DEDUP_REMOVED lines=8> */
[C---:B------:R-:W-:Y:S01]  /*17990*/  FMUL.FTZ R39, R2.reuse, R39 ;  /* 0x0000002702277220 */ /* 0x040fe20000410000 */
[----:B------:R-:W-:Y:S01]  /*179a0*/  MUFU.EX2 R147, R180 ;  /* 0x000000b400937308 */ /* 0x000fe20000000800 */
        /* <DEDUP_REMOVED lines=53> */
[C---:B------:R-:W-:Y:S01]  /*17d00*/  FMUL.FTZ R126, R2.reuse, R126 ;  /* 0x0000007e027e7220 */ /* 0x040fe20000410000 */
[C---:B------:R-:W-:Y:S01]  /*17d10*/  FSETP.NEU.FTZ.AND P0, PT, R153.reuse, -INF , PT ;  /* 0xff8000009900780b */ /* 0x040fe20003f1d000 */
[C---:B------:R-:W-:Y:S02]  /*17d20*/  FMUL.FTZ R3, R153.reuse, c[0x0][0x2d0] ;  /* 0x0000b40099037a20 */ /* 0x040fe40000410000 */
[C---:B------:R-:W-:Y:S01]  /*17d30*/  FMUL.FTZ R127, R2.reuse, R127 ;  /* 0x0000007f027f7220 */ /* 0x040fe20000410000 */
[----:B------:R-:W-:Y:S01]  /*17d40*/  FSEL R0, R153, RZ, P0 ;  /* 0x000000ff99007208 */ /* 0x000fe20000000000 */
[C---:B------:R-:W-:Y:S01]  /*17d50*/  FMUL.FTZ R130, R2.reuse, R130 ;  /* 0x0000008202827220 */ /* 0x040fe20000410000 */
[----:B------:R-:W-:Y:S01]  /*17d60*/  FSEL R3, R3, RZ, P0 ;  /* 0x000000ff03037208 */ /* 0x000fe20000000000 */
[----:B------:R-:W-:Y:S01]  /*17d70*/  FMUL.FTZ R131, R2, R131 ;  /* 0x0000008302837220 */ /* 0x000fe20000410000 */
[----:B------:R-:W-:Y:S01]  /*17d80*/  ISETP.GT.AND P0, PT, R213, R222, PT ;  /* 0x000000ded500720c */ /* 0x000fe20003f04270 */
[----:B------:R-:W-:Y:S02]  /*17d90*/  FADD.FTZ R0, -R0, R155 ;  /* 0x0000009b00007221 */ /* 0x000fe40000010100 */
[--C-:B------:R-:W-:Y:S01]  /*17da0*/  FFMA.FTZ R19, R22, c[0x0][0x2d0], -R3.reuse ;  /* 0x0000b40016137a23 */ /* 0x100fe20000010803 */
[----:B------:R-:W-:Y:S01]  /*17db0*/  MUFU.EX2 R155, R13 ;  /* 0x0000000d009b7308 */ /* 0x000fe20000000800 */
[----:B------:R-:W-:Y:S02]  /*17dc0*/  FMUL.FTZ R0, R0, c[0x0][0x2d0] ;  /* 0x0000b40000007a20 */ /* 0x000fe40000410000 */
[--C-:B------:R-:W-:Y:S02]  /*17dd0*/  FFMA.FTZ R173, R18, c[0x0][0x2d0], -R3.reuse ;  /* 0x0000b40012ad7a23 */ /* 0x100fe40000010803 */
[----:B------:R-:W-:Y:S02]  /*17de0*/  FMUL.FTZ R18, R2, R138 ;  /* 0x0000008a02127220 */ /* 0x000fe40000410000 */
[--C-:B------:R-:W-:Y:S02]  /*17df0*/  FFMA.FTZ R15, R15, c[0x0][0x2d0], -R3.reuse ;  /* 0x0000b4000f0f7a23 */ /* 0x100fe40000010803 */
[--C-:B------:R-:W-:Y:S01]  /*17e00*/  FFMA.FTZ R174, R14, c[0x0][0x2d0], -R3.reuse ;  /* 0x0000b4000eae7a23 */ /* 0x100fe20000010803 */
[----:B------:R-:W1:Y:S01]  /*17e10*/  MUFU.EX2 R0, R0 ;  /* 0x0000000000007308 */ /* 0x000e620000000800 */
[--C-:B------:R-:W-:Y:S02]  /*17e20*/  FFMA.FTZ R177, R11, c[0x0][0x2d0], -R3.reuse ;  /* 0x0000b4000bb17a23 */ /* 0x100fe40000010803 */
[--C-:B------:R-:W-:Y:S02]  /*17e30*/  FFMA.FTZ R176, R10, c[0x0][0x2d0], -R3.reuse ;  /* 0x0000b4000ab07a23 */ /* 0x100fe40000010803 */
[--C-:B------:R-:W-:Y:S02]  /*17e40*/  FFMA.FTZ R179, R9, c[0x0][0x2d0], -R3.reuse ;  /* 0x0000b40009b37a23 */ /* 0x100fe40000010803 */
[----:B------:R-:W-:Y:S02]  /*17e50*/  FMUL.FTZ R14, R2, R134 ;  /* 0x00000086020e7220 */ /* 0x000fe40000410000 */
[--C-:B------:R-:W-:Y:S01]  /*17e60*/  FFMA.FTZ R178, R8, c[0x0][0x2d0], -R3.reuse ;  /* 0x0000b40008b27a23 */ /* 0x100fe20000010803 */
[----:B------:R2:W-:Y:S01]  /*17e70*/  MUFU.EX2 R172, R15 ;  /* 0x0000000f00ac7308 */ /* 0x0005e20000000800 */
[--C-:B------:R-:W-:Y:S02]  /*17e80*/  FFMA.FTZ R185, R7, c[0x0][0x2d0], -R3.reuse ;  /* 0x0000b40007b97a23 */ /* 0x100fe40000010803 */
[----:B------:R-:W-:Y:S02]  /*17e90*/  FMUL.FTZ R7, R2, R171 ;  /* 0x000000ab02077220 */ /* 0x000fe40000410000 */
        /* <DEDUP_REMOVED lines=8> */
[C---:B------:R-:W-:Y:S01]  /*17f20*/  FMUL.FTZ R17, R0.reuse, R137 ;  /* 0x0000008900117220 */ /* 0x040fe20000410000 */
[----:B------:R1:W3:Y:S01]  /*17f30*/  MUFU.EX2 R141, R19 ;  /* 0x00000013008d7308 */ /* 0x0002e20000000800 */
[C---:B------:R-:W-:Y:S02]  /*17f40*/  FMUL.FTZ R20, R0.reuse, R140 ;  /* 0x0000008c00147220 */ /* 0x040fe40000410000 */
[C---:B------:R-:W-:Y:S02]  /*17f50*/  FMUL.FTZ R4, R0.reuse, R168 ;  /* 0x000000a800047220 */ /* 0x040fe40000410000 */
[C---:B------:R-:W-:Y:S02]  /*17f60*/  FMUL.FTZ R5, R0.reuse, R169 ;  /* 0x000000a900057220 */ /* 0x040fe40000410000 */
[C---:B------:R-:W-:Y:S02]  /*17f70*/  FMUL.FTZ R12, R0.reuse, R132 ;  /* 0x00000084000c7220 */ /* 0x040fe40000410000 */
[----:B------:R-:W-:Y:S01]  /*17f80*/  FMUL.FTZ R13, R0, R133 ;  /* 0x00000085000d7220 */ /* 0x000fe20000410000 */
[----:B------:R-:W4:Y:S01]  /*17f90*/  MUFU.EX2 R140, R173 ;  /* 0x000000ad008c7308 */ /* 0x000f220000000800 */
[----:B------:R-:W-:Y:S01]  /*17fa0*/  F2FP.BF16.PACK_AB R133, R154, R149 ;  /* 0x000000959a85723e */ /* 0x000fe200000010ff */
[----:B--2---:R-:W-:Y:S01]  /*17fb0*/  FMUL.FTZ R15, R2, R135 ;  /* 0x00000087020f7220 */ /* 0x004fe20000410000 */
[----:B------:R-:W-:Y:S01]  /*17fc0*/  F2FP.BF16.PACK_AB R135, R175, R155 ;  /* 0x0000009baf87723e */ /* 0x000fe200000010ff */
[----:B------:R-:W-:Y:S02]  /*17fd0*/  FMUL.FTZ R9, R0, R165 ;  /* 0x000000a500097220 */ /* 0x000fe40000410000 */
[----:B------:R-:W-:Y:S02]  /*17fe0*/  FMUL.FTZ R11, R2, R167 ;  /* 0x000000a7020b7220 */ /* 0x000fe40000410000 */
[----:B------:R-:W-:Y:S02]  /*17ff0*/  FMUL.FTZ R8, R0, R164 ;  /* 0x000000a400087220 */ /* 0x000fe40000410000 */
[----:B------:R-:W-:Y:S01]  /*18000*/  FMUL.FTZ R22, R2, R142 ;  /* 0x0000008e02167220 */ /* 0x000fe20000410000 */
[----:B------:R-:W-:Y:S01]  /*18010*/  MUFU.EX2 R183, R178 ;  /* 0x000000b200b77308 */ /* 0x000fe20000000800 */
[----:B------:R-:W-:Y:S02]  /*18020*/  FMUL.FTZ R24, R0, R144 ;  /* 0x0000009000187220 */ /* 0x000fe40000410000 */
[----:B-1----:R-:W-:Y:S01]  /*18030*/  FMUL.FTZ R19, R2, R139 ;  /* 0x0000008b02137220 */ /* 0x002fe20000410000 */
[----:B---3--:R-:W-:Y:S01]  /*18040*/  F2FP.BF16.PACK_AB R132, R141, R172 ;  /* 0x000000ac8d84723e */ /* 0x008fe200000010ff */
[----:B------:R-:W1:Y:S01]  /*18050*/  LDSM.16.MT88.4 R136, [R192] ;  /* 0x00000000c088783b */ /* 0x000e620000004200 */
[C---:B------:R-:W-:Y:S02]  /*18060*/  FMUL.FTZ R25, R0.reuse, R145 ;  /* 0x0000009100197220 */ /* 0x040fe40000410000 */
[C---:B------:R-:W-:Y:S02]  /*18070*/  FMUL.FTZ R28, R0.reuse, R28 ;  /* 0x0000001c001c7220 */ /* 0x040fe40000410000 */
[C---:B------:R-:W-:Y:S01]  /*18080*/  FMUL.FTZ R29, R0.reuse, R29 ;  /* 0x0000001d001d7220 */ /* 0x040fe20000410000 */
[----:B------:R-:W-:Y:S01]  /*18090*/  MUFU.EX2 R145, R177 ;  /* 0x000000b100917308 */ /* 0x000fe20000000800 */
[----:B------:R-:W-:Y:S01]  /*180a0*/  FMUL.FTZ R32, R0, R32 ;  /* 0x0000002000207220 */ /* 0x000fe20000410000 */
[----:B----4-:R-:W-:Y:S01]  /*180b0*/  F2FP.BF16.PACK_AB R134, R146, R140 ;  /* 0x0000008c9286723e */ /* 0x010fe200000010ff */
        /* <DEDUP_REMOVED lines=18> */
[C---:B------:R-:W-:Y:S01]  /*181e0*/  FMUL.FTZ R64, R0.reuse, R64 ;  /* 0x0000004000407220 */ /* 0x040fe20000410000 */
[C---:B-1----:R-:W-:Y:S05]  /*181f0*/  HMMA.16816.F32.BF16 R4, R132.reuse, R136, R4 ;  /* 0x000000888404723c */ /* 0x042fea0000041804 */
        /* <DEDUP_REMOVED lines=39> */
[----:B------:R-:W-:Y:S02]  /*18470*/  FFMA.FTZ R0, R2, R216, R149 ;  /* 0x000000d802007223 */ /* 0x000fe40000010095 */
[----:B------:R-:W-:Y:S02]  /*18480*/  MUFU.EX2 R149, R176 ;  /* 0x000000b000957308 */ /* 0x000fe40000000800 */
[----:B------:R-:W-:Y:S04]  /*18490*/  FADD.FTZ R0, R154, R0 ;  /* 0x000000009a007221 */ /* 0x000fe80000010000 */
[----:B------:R-:W-:Y:S02]  /*184a0*/  FADD.FTZ R154, R155, R0 ;  /* 0x000000009b9a7221 */ /* 0x000fe40000010000 */
[----:B------:R-:W-:Y:S02]  /*184b0*/  FADD.FTZ R0, R141, R144 ;  /* 0x000000908d007221 */ /* 0x000fe40000010000 */
[----:B------:R-:W-:Y:S01]  /*184c0*/  MUFU.EX2 R144, R182 ;  /* 0x000000b600907308 */ /* 0x000fe20000000800 */
[C---:B-1----:R-:W-:Y:S03]  /*184d0*/  HMMA.16816.F32.BF16 R20, R132.reuse, R136, R20 ;  /* 0x000000888414723c */ /* 0x042fe60000041814 */
[----:B------:R-:W-:Y:S02]  /*184e0*/  FADD.FTZ R0, R140, R0 ;  /* 0x000000008c007221 */ /* 0x000fe40000010000 */
[----:B------:R-:W-:Y:S01]  /*184f0*/  LDSM.16.MT88.4 R140, [R193+0x800] ;  /* 0x00080000c18c783b */ /* 0x000fe20000004200 */
[----:B------:R-:W-:Y:S02]  /*18500*/  FADD.FTZ R164, R175, R154 ;  /* 0x0000009aafa47221 */ /* 0x000fe40000010000 */
[C---:B------:R-:W-:Y:S01]  /*18510*/  HMMA.16816.F32.BF16 R24, R132.reuse, R138, R24 ;  /* 0x0000008a8418723c */ /* 0x040fe20000041818 */
[----:B------:R-:W1:Y:S03]  /*18520*/  MUFU.EX2 R2, R181 ;  /* 0x000000b500027308 */ /* 0x000e660000000800 */
[----:B------:R-:W-:Y:S01]  /*18530*/  FADD.FTZ R146, R146, R0 ;  /* 0x0000000092927221 */ /* 0x000fe20000010000 */
[----:B------:R-:W2:Y:S06]  /*18540*/  LDSM.16.MT88.4 R136, [R194] ;  /* 0x00000000c288783b */ /* 0x000eac0000004200 */
[----:B------:R-:W3:Y:S10]  /*18550*/  MUFU.EX2 R182, R184 ;  /* 0x000000b800b67308 */ /* 0x000ef40000000800 */
[----:B------:R-:W-:Y:S01]  /*18560*/  MUFU.EX2 R155, R179 ;  /* 0x000000b3009b7308 */ /* 0x000fe20000000800 */
[----:B-1----:R-:W-:Y:S02]  /*18570*/  FADD.FTZ R0, R2, R164 ;  /* 0x000000a402007221 */ /* 0x002fe40000010000 */
[----:B------:R-:W-:Y:S02]  /*18580*/  LDSM.16.MT88.4 R164, [R192+0x1000] ;  /* 0x00100000c0a4783b */ /* 0x000fe40000004200 */
[----:B------:R-:W-:Y:S05]  /*18590*/  FADD.FTZ R0, R147, R0 ;  /* 0x0000000093007221 */ /* 0x000fea0000010000 */
[----:B------:R-:W1:Y:S01]  /*185a0*/  MUFU.EX2 R179, R186 ;  /* 0x000000ba00b37308 */ /* 0x000e620000000800 */
[----:B------:R-:W-:Y:S04]  /*185b0*/  FADD.FTZ R0, R144, R0 ;  /* 0x0000000090007221 */ /* 0x000fe80000010000 */
[----:B---3--:R-:W-:Y:S05]  /*185c0*/  FADD.FTZ R0, R182, R0 ;  /* 0x00000000b6007221 */ /* 0x008fea0000010000 */
[----:B------:R-:W3:Y:S01]  /*185d0*/  MUFU.EX2 R154, R189 ;  /* 0x000000bd009a7308 */ /* 0x000ee20000000800 */
[C---:B--2---:R-:W-:Y:S09]  /*185e0*/  HMMA.16816.F32.BF16 R28, R132.reuse, R136, R28 ;  /* 0x00000088841c723c */ /* 0x044ff2000004181c */
[----:B------:R-:W2:Y:S01]  /*185f0*/  MUFU.EX2 R181, R3 ;  /* 0x0000000300b57308 */ /* 0x000ea20000000800 */
[C---:B------:R-:W-:Y:S01]  /*18600*/  HMMA.16816.F32.BF16 R32, R132.reuse, R138, R32 ;  /* 0x0000008a8420723c */ /* 0x040fe20000041820 */
[----:B------:R-:W4:Y:S02]  /*18610*/  LDSM.16.MT88.4 R136, [R192+0x1800] ;  /* 0x00180000c088783b */ /* 0x000f240000004200 */
[----:B-1----:R-:W-:Y:S06]  /*18620*/  F2FP.BF16.PACK_AB R172, R179, R177 ;  /* 0x000000b1b3ac723e */ /* 0x002fec00000010ff */
[----:B------:R-:W1:Y:S03]  /*18630*/  MUFU.EX2 R3, R190 ;  /* 0x000000be00037308 */ /* 0x000e660000000800 */
[----:B---3--:R-:W-:Y:S01]  /*18640*/  F2FP.BF16.PACK_AB R173, R178, R154 ;  /* 0x0000009ab2ad723e */ /* 0x008fe200000010ff */
[----:B------:R-:W-:Y:S01]  /*18650*/  FADD.FTZ R0, R154, R0 ;  /* 0x000000009a007221 */ /* 0x000fe20000010000 */
[----:B------:R-:W-:Y:S03]  /*18660*/  MOV R154, R148 ;  /* 0x00000094009a7202 */ /* 0x000fe60000000f00 */
[----:B------:R-:W-:Y:S02]  /*18670*/  FADD.FTZ R0, R178, R0 ;  /* 0x00000000b2007221 */ /* 0x000fe40000010000 */
[----:B------:R-:W3:Y:S01]  /*18680*/  MUFU.EX2 R176, R191 ;  /* 0x000000bf00b07308 */ /* 0x000ee20000000800 */
[----:B--2---:R-:W-:Y:S01]  /*18690*/  F2FP.BF16.PACK_AB R174, R181, R180 ;  /* 0x000000b4b5ae723e */ /* 0x004fe200000010ff */
[----:B-1----:R-:W-:Y:S01]  /*186a0*/  FADD.FTZ R0, R3, R0 ;  /* 0x0000000003007221 */ /* 0x002fe20000010000 */
[C---:B----4-:R-:W-:Y:S03]  /*186b0*/  HMMA.16816.F32.BF16 R36, R132.reuse, R136, R36 ;  /* 0x000000888424723c */ /* 0x050fe60000041824 */
[C---:B---3--:R-:W-:Y:S01]  /*186c0*/  F2FP.BF16.PACK_AB R175, R176.reuse, R3 ;  /* 0x00000003b0af723e */ /* 0x048fe200000010ff */
[----:B------:R-:W-:Y:S04]  /*186d0*/  FADD.FTZ R216, R176, R0 ;  /* 0x00000000b0d87221 */ /* 0x000fe80000010000 */
        /* <DEDUP_REMOVED lines=40> */
[----:B------:R-:W-:Y:S02]  /*18960*/  LDSM.16.MT88.4 R144, [R195+0x1000] ;  /* 0x00100000c390783b */ /* 0x000fe40000004200 */
[----:B------:R-:W-:Y:S01]  /*18970*/  FADD.FTZ R2, R149, R2 ;  /* 0x0000000295027221 */ /* 0x000fe20000010000 */
[----:B------:R-:W-:Y:S03]  /*18980*/  MOV R149, R148 ;  /* 0x0000009400957202 */ /* 0x000fe60000000f00 */
[----:B------:R-:W-:Y:S01]  /*18990*/  FADD.FTZ R2, R155, R2 ;  /* 0x000000029b027221 */ /* 0x000fe20000010000 */
[----:B------:R-:W-:Y:S03]  /*189a0*/  MOV R155, R153 ;  /* 0x00000099009b7202 */ /* 0x000fe60000000f00 */
[----:B------:R-:W-:Y:S04]  /*189b0*/  FADD.FTZ R2, R183, R2 ;  /* 0x00000002b7027221 */ /* 0x000fe80000010000 */
[----:B------:R-:W-:Y:S04]  /*189c0*/  FADD.FTZ R2, R177, R2 ;  /* 0x00000002b1027221 */ /* 0x000fe80000010000 */
[----:B------:R-:W-:Y:S04]  /*189d0*/  FADD.FTZ R2, R179, R2 ;  /* 0x00000002b3027221 */ /* 0x000fe80000010000 */
[----:B------:R-:W-:Y:S01]  /*189e0*/  FADD.FTZ R2, R180, R2 ;  /* 0x00000002b4027221 */ /* 0x000fe20000010000 */
[----:B------:R-:W-:Y:S01]  /*189f0*/  IADD3 R180, R213, -0x1, RZ ;  /* 0xffffffffd5b47810 */ /* 0x000fe20007ffe0ff */
[C---:B-1----:R-:W-:Y:S03]  /*18a00*/  HMMA.16816.F32.BF16 R4, R132.reuse, R136, R4 ;  /* 0x000000888404723c */ /* 0x042fe60000041804 */
[----:B------:R-:W-:Y:S01]  /*18a10*/  FADD.FTZ R214, R181, R2 ;  /* 0x00000002b5d67221 */ /* 0x000fe20000010000 */
[----:B------:R-:W-:Y:S04]  /*18a20*/  MOV R213, R180 ;  /* 0x000000b400d57202 */ /* 0x000fe80000000f00 */
        /* <DEDUP_REMOVED lines=92> */
.L_x_5059:
[----:B------:R-:W-:-:S13]  /*18ff0*/  ISETP.GE.AND P0, PT, R180, R230, PT ;  /* 0x000000e6b400720c */ /* 0x000fda0003f06270 */
[----:B------:R-:W-:Y:S05]  /*19000*/  @!P0 BRA `(.L_x_5065) ;  /* 0x0000287000008947 */ /* 0x000fea0003800000 */
.L_x_5068:
[----:B------:R-:W-:Y:S04]  /*19010*/  DEPBAR.LE SB0, 0x0 ;  /* 0x000080000000791a */ /* 0x000fe80000000000 */
[----:B------:R-:W-:Y:S01]  /*19020*/  WARPSYNC 0xffffffff ;  /* 0xffffffff00007948 */ /* 0x000fe20003800000 */
[----:B------:R-:W-:Y:S01]  /*19030*/  BAR.SYNC.DEFER_BLOCKING 0x0 ;  /* 0x0000000000007b1d */ /* 0x000fe20000010000 */
[----:B------:R-:W-:Y:S02]  /*19040*/  SHF.R.S32.HI R0, RZ, 0x1f, R180 ;  /* 0x0000001fff007819 */ /* 0x000fe400000114b4 */
[C---:B------:R-:W-:Y:S02]  /*19050*/  LOP3.LUT P3, RZ, R217.reuse, 0x8, RZ, 0xc0, !PT ;  /* 0x00000008d9ff7812 */ /* 0x040fe4000786c0ff */
[C---:B------:R-:W-:Y:S01]  /*19060*/  LOP3.LUT P6, RZ, R217.reuse, 0x4, RZ, 0xc0, !PT ;  /* 0x00000004d9ff7812 */ /* 0x040fe200078cc0ff */
[----:B------:R-:W-:Y:S01]  /*19070*/  IMAD R0, R0, c[0x0][0x208], RZ ;  /* 0x0000820000007a24 */ /* 0x000fe200078e02ff */
[C---:B------:R-:W-:Y:S02]  /*19080*/  LOP3.LUT P5, RZ, R217.reuse, 0x2, RZ, 0xc0, !PT ;  /* 0x00000002d9ff7812 */ /* 0x040fe400078ac0ff */
[----:B------:R-:W-:Y:S01]  /*19090*/  LOP3.LUT P4, RZ, R217, 0x1, RZ, 0xc0, !PT ;  /* 0x00000001d9ff7812 */ /* 0x000fe2000788c0ff */
[----:B------:R-:W-:Y:S01]  /*190a0*/  IMAD R0, R180, c[0x0][0x20c], R0 ;  /* 0x00008300b4007a24 */ /* 0x000fe200078e0200 */
[----:B------:R-:W-:Y:S01]  /*190b0*/  LDSM.16.M88.4 R24, [R196] ;  /* 0x00000000c418783b */ /* 0x000fe20000000200 */
[----:B------:R-:W-:Y:S03]  /*190c0*/  BSSY B0, `(.L_x_5066) ;  /* 0x00000eb000007945 */ /* 0x000fe60003800000 */
[----:B------:R-:W1:Y:S04]  /*190d0*/  LDSM.16.M88.4 R8, [R163] ;  /* 0x00000000a308783b */ /* 0x000e680000000200 */
[----:B------:R-:W2:Y:S04]  /*190e0*/  LDSM.16.M88.4 R16, [R163+0x800] ;  /* 0x00080000a310783b */ /* 0x000ea80000000200 */
[----:B------:R-:W3:Y:S04]  /*190f0*/  LDSM.16.M88.4 R172, [R163+0x1000] ;  /* 0x00100000a3ac783b */ /* 0x000ee80000000200 */
[----:B------:R-:W-:Y:S04]  /*19100*/  LDSM.16.M88.4 R176, [R197] ;  /* 0x00000000c5b0783b */ /* 0x000fe80000000200 */
[----:B------:R-:W4:Y:S01]  /*19110*/  S2R R2, SR_TID.X ;  /* 0x0000000000027919 */ /* 0x000f220000002100 */
[C---:B-1----:R-:W-:Y:S03]  /*19120*/  HMMA.16816.F32.BF16 R4, R24.reuse, R8, RZ ;  /* 0x000000081804723c */ /* 0x042fe600000418ff */
[----:B----4-:R-:W-:Y:S01]  /*19130*/  ISETP.GT.AND P2, PT, R2, 0x7f, PT ;  /* 0x0000007f0200780c */ /* 0x010fe20003f44270 */
[----:B------:R-:W-:Y:S04]  /*19140*/  IMAD.WIDE.U32 R2, R180, c[0x0][0x208], RZ ;  /* 0x00008200b4027a25 */ /* 0x000fe800078e00ff */
[C---:B------:R-:W-:Y:S01]  /*19150*/  HMMA.16816.F32.BF16 R8, R24.reuse, R10, RZ ;  /* 0x0000000a1808723c */ /* 0x040fe200000418ff */
[----:B------:R-:W-:Y:S03]  /*19160*/  IMAD.IADD R0, R3, 0x1, R0 ;  /* 0x0000000103007824 */ /* 0x000fe600078e0200 */
[----:B------:R-:W-:Y:S04]  /*19170*/  IMAD.WIDE.U32 R2, R2, 0x30, RZ ;  /* 0x0000003002027825 */ /* 0x000fe800078e00ff */
[C---:B--2---:R-:W-:Y:S01]  /*19180*/  HMMA.16816.F32.BF16 R12, R24.reuse, R16, RZ ;  /* 0x00000010180c723c */ /* 0x044fe200000418ff */
[----:B------:R-:W-:Y:S03]  /*19190*/  @!P2 IMAD.MOV.U32 R148, RZ, RZ, c[0x0][0x208] ;  /* 0x00008200ff94a624 */ /* 0x000fe600078e00ff */
[----:B------:R-:W-:Y:S02]  /*191a0*/  IMAD R0, R0, 0x30, RZ ;  /* 0x0000003000007824 */ /* 0x000fe400078e02ff */
[-C--:B------:R-:W-:Y:S02]  /*191b0*/  @!P2 LEA R154, P0, R148, R2.reuse, 0x5 ;  /* 0x00000002949aa211 */ /* 0x080fe400078028ff */
[C---:B------:R-:W-:Y:S01]  /*191c0*/  HMMA.16816.F32.BF16 R16, R24.reuse, R18, RZ ;  /* 0x000000121810723c */ /* 0x040fe200000418ff */
[----:B------:R-:W-:Y:S03]  /*191d0*/  IMAD.IADD R0, R3, 0x1, R0 ;  /* 0x0000000103007824 */ /* 0x000fe600078e0200 */
[----:B------:R-:W-:Y:S01]  /*191e0*/  IADD3 R3, P1, R226, R2, RZ ;  /* 0x00000002e2037210 */ /* 0x000fe20007f3e0ff */
[----:B------:R-:W-:Y:S03]  /*191f0*/  @!P2 IMAD.MOV.U32 R2, RZ, RZ, c[0x0][0x20c] ;  /* 0x00008300ff02a624 */ /* 0x000fe600078e00ff */
[C---:B---3--:R-:W-:Y:S04]  /*19200*/  HMMA.16816.F32.BF16 R20, R24.reuse, R172, RZ ;  /* 0x000000ac1814723c */ /* 0x048fe800000418ff */
[----:B------:R-:W-:Y:S01]  /*19210*/  @!P2 LEA.HI.X R155, R148, R0, R2, 0x5, P0 ;  /* 0x00000000949ba211 */ /* 0x000fe200000f2c02 */
[--C-:B------:R-:W-:Y:S01]  /*19220*/  IMAD.X R148, R0, 0x1, R229.reuse, P1 ;  /* 0x0000000100947824 */ /* 0x100fe200008e06e5 */
[C---:B------:R-:W-:Y:S02]  /*19230*/  LEA R2, P0, R3.reuse, c[0x0][0x1f8], 0x1 ;  /* 0x00007e0003027a11 */ /* 0x040fe400078008ff */
[----:B------:R-:W-:Y:S01]  /*19240*/  HMMA.16816.F32.BF16 R24, R24, R174, RZ ;  /* 0x000000ae1818723c */ /* 0x000fe200000418ff */
[----:B------:R-:W1:Y:S03]  /*19250*/  LDSM.16.M88.4 R172, [R200] ;  /* 0x00000000c8ac783b */ /* 0x000e660000000200 */
[----:B------:R-:W-:Y:S02]  /*19260*/  LEA.HI.X R3, R3, c[0x0][0x1fc], R148, 0x1, P0 ;  /* 0x00007f0003037a11 */ /* 0x000fe400000f0c94 */
[----:B------:R-:W-:Y:S06]  /*19270*/  @!P2 IADD3 R0, P1, R154, R226, RZ ;  /* 0x000000e29a00a210 */ /* 0x000fec0007f3e0ff */
[C---:B------:R-:W-:Y:S01]  /*19280*/  @!P2 LEA R154, P0, R0.reuse, c[0x0][0x1f8], 0x1 ;  /* 0x00007e00009aaa11 */ /* 0x040fe200078008ff */
[----:B------:R-:W-:Y:S05]  /*19290*/  @!P2 IMAD.X R148, R155, 0x1, R229, P1 ;  /* 0x000000019b94a824 */ /* 0x000fea00008e06e5 */
[----:B------:R-:W-:Y:S01]  /*192a0*/  @!P2 LEA.HI.X R155, R0, c[0x0][0x1fc], R148, 0x1, P0 ;  /* 0x00007f00009baa11 */ /* 0x000fe200000f0c94 */
[----:B------:R-:W-:Y:S01]  /*192b0*/  IMAD.MOV.U32 R148, RZ, RZ, R153 ;  /* 0x000000ffff947224 */ /* 0x000fe200078e0099 */
[C---:B-1----:R-:W-:Y:S08]  /*192c0*/  HMMA.16816.F32.BF16 R4, R176.reuse, R172, R4 ;  /* 0x000000acb004723c */ /* 0x042ff00000041804 */
[C---:B------:R-:W-:Y:S01]  /*192d0*/  HMMA.16816.F32.BF16 R8, R176.reuse, R174, R8 ;  /* 0x000000aeb008723c */ /* 0x040fe20000041808 */
[----:B------:R-:W1:Y:S07]  /*192e0*/  LDSM.16.M88.4 R172, [R210] ;  /* 0x00000000d2ac783b */ /* 0x000e6e0000000200 */
[C---:B-1----:R-:W-:Y:S08]  /*192f0*/  HMMA.16816.F32.BF16 R12, R176.reuse, R172, R12 ;  /* 0x000000acb00c723c */ /* 0x042ff0000004180c */
[C---:B------:R-:W-:Y:S01]  /*19300*/  HMMA.16816.F32.BF16 R16, R176.reuse, R174, R16 ;  /* 0x000000aeb010723c */ /* 0x040fe20000041810 */
[----:B------:R-:W1:Y:S04]  /*19310*/  LDSM.16.M88.4 R172, [R211] ;  /* 0x00000000d3ac783b */ /* 0x000e680000000200 */
[----:B------:R-:W-:Y:S01]  /*19320*/  @!PT LDS RZ, [RZ] ;  /* 0x00000000fffff984 */ /* 0x000fe20000000800 */
[----:B------:R-:W-:Y:S01]  /*19330*/  @!PT LDS RZ, [RZ] ;  /* 0x00000000fffff984 */ /* 0x000fe20000000800 */
[----:B------:R-:W-:Y:S01]  /*19340*/  @!PT LDS RZ, [RZ] ;  /* 0x00000000fffff984 */ /* 0x000fe20000000800 */
[----:B------:R2:W-:Y:S04]  /*19350*/  LDGSTS.E.BYPASS.LTC128B.128 [R215+0x4080], [R2.64], !P3 ;  /* 0x0408000002d77fae */ /* 0x0005e8000d901d46 */
[----:B------:R2:W-:Y:S04]  /*19360*/  LDGSTS.E.BYPASS.LTC128B.128 [R215+0x5880], [R2.64+0x80], !P6 ;  /* 0x0588008002d77fae */ /* 0x0005e8000f101d46 */
[----:B------:R2:W-:Y:S04]  /*19370*/  LDGSTS.E.BYPASS.LTC128B.128 [R215+0x7080], [R2.64+0x100], !P5 ;  /* 0x0708010002d77fae */ /* 0x0005e8000e901d46 */
[----:B------:R2:W-:Y:S04]  /*19380*/  LDGSTS.E.BYPASS.LTC128B.128 [R215+0x8880], [R2.64+0x180], !P4 ;  /* 0x0888018002d77fae */ /* 0x0005e8000e101d46 */
[----:B------:R2:W-:Y:S01]  /*19390*/  @!P2 LDGSTS.E.BYPASS.LTC128B.128 [R215+0x5080], [R154.64], !P3 ;  /* 0x050800009ad7afae */ /* 0x0005e2000d901d46 */
[----:B------:R-:W-:Y:S03]  /*193a0*/  ISETP.GT.AND P3, PT, R180, R230, PT ;  /* 0x000000e6b400720c */ /* 0x000fe60003f64270 */
[----:B------:R2:W-:Y:S04]  /*193b0*/  @!P2 LDGSTS.E.BYPASS.LTC128B.128 [R215+0x6880], [R154.64+0x80], !P6 ;  /* 0x068800809ad7afae */ /* 0x0005e8000f101d46 */
[----:B------:R2:W-:Y:S04]  /*193c0*/  @!P2 LDGSTS.E.BYPASS.LTC128B.128 [R215+0x8080], [R154.64+0x100], !P5 ;  /* 0x080801009ad7afae */ /* 0x0005e8000e901d46 */
[----:B------:R2:W-:Y:S04]  /*193d0*/  @!P2 LDGSTS.E.BYPASS.LTC128B.128 [R215+0x9880], [R154.64+0x180], !P4 ;  /* 0x098801809ad7afae */ /* 0x0005e8000e101d46 */
[----:B------:R-:W0:Y:S01]  /*193e0*/  LDGDEPBAR ;  /* 0x00000000000079af */ /* 0x000e220000000000 */
[C---:B-1----:R-:W-:Y:S08]  /*193f0*/  HMMA.16816.F32.BF16 R20, R176.reuse, R172, R20 ;  /* 0x000000acb014723c */ /* 0x042ff00000041814 */
[----:B------:R-:W-:Y:S01]  /*19400*/  HMMA.16816.F32.BF16 R24, R176, R174, R24 ;  /* 0x000000aeb018723c */ /* 0x000fe20000041818 */
[----:B------:R-:W-:Y:S04]  /*19410*/  LDSM.16.M88.4 R172, [R199] ;  /* 0x00000000c7ac783b */ /* 0x000fe80000000200 */
[----:B------:R-:W1:Y:S03]  /*19420*/  LDSM.16.M88.4 R176, [R162] ;  /* 0x00000000a2b0783b */ /* 0x000e660000000200 */
        /* <DEDUP_REMOVED lines=18> */
[----:B------:R-:W-:Y:S04]  /*19550*/  LDSM.16.M88.4 R172, [R196+0x4000] ;  /* 0x00400000c4ac783b */ /* 0x000fe80000000200 */
[----:B------:R-:W1:Y:S03]  /*19560*/  LDSM.16.M88.4 R176, [R163+0x1800] ;  /* 0x00180000a3b0783b */ /* 0x000e660000000200 */
        /* <DEDUP_REMOVED lines=9> */
[----:B------:R-:W1:Y:S03]  /*19600*/  LDSM.16.M88.4 R176, [R203] ;  /* 0x00000000cbb0783b */ /* 0x000e660000000200 */
        /* <DEDUP_REMOVED lines=105> */
[----:B------:R-:W1:Y:S01]  /*19ca0*/  LDSM.16.M88.4 R176, [R161+0x5800] ;  /* 0x00580000a1b0783b */ /* 0x000e620000000200 */
[----:B------:R-:W-:Y:S04]  /*19cb0*/  DEPBAR.LE SB0, 0x0 ;  /* 0x000080000000791a */ /* 0x000fe80000000000 */
[----:B------:R-:W-:Y:S02]  /*19cc0*/  BAR.SYNC.DEFER_BLOCKING 0x0 ;  /* 0x0000000000007b1d */ /* 0x000fe40000010000 */
[C---:B-1----:R-:W-:Y:S08]  /*19cd0*/  HMMA.16816.F32.BF16 R20, R172.reuse, R176, R20 ;  /* 0x000000b0ac14723c */ /* 0x042ff00000041814 */
[----:B------:R-:W-:Y:S01]  /*19ce0*/  HMMA.16816.F32.BF16 R24, R172, R178, R24 ;  /* 0x000000b2ac18723c */ /* 0x000fe20000041818 */
[----:B------:R-:W-:Y:S07]  /*19cf0*/  @!UPT UIADD3 URZ, URZ, URZ, URZ ;  /* 0x0000003f3f3ff290 */ /* 0x000fee000fffe03f */
[----:B------:R-:W-:-:S11]  /*19d00*/  @!P3 BRA `(.L_x_5067) ;  /* 0x000002600000b947 */ /* 0x000fd60003800000 */
[----:B--2---:R-:W-:Y:S02]  /*19d10*/  IADD3 R0, R180, -0x1, RZ ;  /* 0xffffffffb4007810 */ /* 0x004fe40007ffe0ff */
        /* <DEDUP_REMOVED lines=37> */
.L_x_5067:
[----:B--2---:R-:W-:Y:S05]  /*19f70*/  BSYNC B0 ;  /* 0x0000000000007941 */ /* 0x004fea0003800000 */
.L_x_5066:
        /* <DEDUP_REMOVED lines=35> */
[C---:B------:R-:W-:Y:S02]  /*1a1b0*/  FMUL.FTZ R154, R153.reuse, c[0x0][0x2d0] ;  /* 0x0000b400999a7a20 */ /* 0x040fe40000410000 */
[----:B------:R-:W-:Y:S02]  /*1a1c0*/  FADD.FTZ R2, -R153, R148 ;  /* 0x0000009499027221 */ /* 0x000fe40000010100 */
[--C-:B------:R-:W-:Y:S02]  /*1a1d0*/  FFMA.FTZ R0, R4, c[0x0][0x2d0], -R154.reuse ;  /* 0x0000b40004007a23 */ /* 0x100fe4000001089a */
[--C-:B------:R-:W-:Y:S02]  /*1a1e0*/  FFMA.FTZ R4, R8, c[0x0][0x2d0], -R154.reuse ;  /* 0x0000b40008047a23 */ /* 0x100fe4000001089a */
[----:B------:R1:W-:Y:S01]  /*1a1f0*/  MUFU.EX2 R155, R0 ;  /* 0x00000000009b7308 */ /* 0x0003e20000000800 */
[--C-:B------:R-:W-:Y:S02]  /*1a200*/  FFMA.FTZ R5, R5, c[0x0][0x2d0], -R154.reuse ;  /* 0x0000b40005057a23 */ /* 0x100fe4000001089a */
[----:B------:R-:W-:Y:S02]  /*1a210*/  FMUL.FTZ R2, R2, c[0x0][0x2d0] ;  /* 0x0000b40002027a20 */ /* 0x000fe40000410000 */
[----:B------:R-:W-:Y:S02]  /*1a220*/  FMUL.FTZ R148, R3, c[0x0][0x2d0] ;  /* 0x0000b40003947a20 */ /* 0x000fe40000410000 */
[----:B------:R-:W-:Y:S02]  /*1a230*/  FFMA.FTZ R16, R16, c[0x0][0x2d0], -R154 ;  /* 0x0000b40010107a23 */ /* 0x000fe4000001089a */
[--C-:B------:R-:W-:Y:S01]  /*1a240*/  FFMA.FTZ R6, R6, c[0x0][0x2d0], -R148.reuse ;  /* 0x0000b40006067a23 */ /* 0x100fe20000010894 */
[----:B------:R2:W-:Y:S01]  /*1a250*/  MUFU.EX2 R190, R4 ;  /* 0x0000000400be7308 */ /* 0x0005e20000000800 */
[----:B------:R-:W-:Y:S02]  /*1a260*/  FFMA.FTZ R7, R7, c[0x0][0x2d0], -R148 ;  /* 0x0000b40007077a23 */ /* 0x000fe40000010894 */
[--C-:B------:R-:W-:Y:S02]  /*1a270*/  FFMA.FTZ R17, R17, c[0x0][0x2d0], -R154.reuse ;  /* 0x0000b40011117a23 */ /* 0x100fe4000001089a */
[--C-:B------:R-:W-:Y:S02]  /*1a280*/  FFMA.FTZ R176, R20, c[0x0][0x2d0], -R154.reuse ;  /* 0x0000b40014b07a23 */ /* 0x100fe4000001089a */
[--C-:B------:R-:W-:Y:S02]  /*1a290*/  FFMA.FTZ R177, R21, c[0x0][0x2d0], -R154.reuse ;  /* 0x0000b40015b17a23 */ /* 0x100fe4000001089a */
[--C-:B------:R-:W-:Y:S01]  /*1a2a0*/  FFMA.FTZ R13, R13, c[0x0][0x2d0], -R154.reuse ;  /* 0x0000b4000d0d7a23 */ /* 0x100fe2000001089a */
[----:B------:R3:W-:Y:S01]  /*1a2b0*/  MUFU.EX2 R181, R5 ;  /* 0x0000000500b57308 */ /* 0x0007e20000000800 */
[----:B------:R-:W-:Y:S02]  /*1a2c0*/  FFMA.FTZ R178, R24, c[0x0][0x2d0], -R154 ;  /* 0x0000b40018b27a23 */ /* 0x000fe4000001089a */
[----:B------:R-:W-:Y:S02]  /*1a2d0*/  FFMA.FTZ R26, R26, c[0x0][0x2d0], -R148 ;  /* 0x0000b4001a1a7a23 */ /* 0x000fe40000010894 */
[----:B-1----:R-:W-:Y:S02]  /*1a2e0*/  FADD.FTZ R0, -R3, R149 ;  /* 0x0000009503007221 */ /* 0x002fe40000010100 */
[--C-:B------:R-:W-:Y:S02]  /*1a2f0*/  FFMA.FTZ R149, R12, c[0x0][0x2d0], -R154.reuse ;  /* 0x0000b4000c957a23 */ /* 0x100fe4000001089a */
[----:B------:R-:W-:Y:S01]  /*1a300*/  FMUL.FTZ R0, R0, c[0x0][0x2d0] ;  /* 0x0000b40000007a20 */ /* 0x000fe20000410000 */
[----:B------:R-:W1:Y:S01]  /*1a310*/  MUFU.EX2 R2, R2 ;  /* 0x0000000200027308 */ /* 0x000e620000000800 */
[--C-:B--2---:R-:W-:Y:S02]  /*1a320*/  FFMA.FTZ R4, R9, c[0x0][0x2d0], -R154.reuse ;  /* 0x0000b40009047a23 */ /* 0x104fe4000001089a */
[----:B------:R-:W-:Y:S07]  /*1a330*/  FFMA.FTZ R154, R25, c[0x0][0x2d0], -R154 ;  /* 0x0000b400199a7a23 */ /* 0x000fee000001089a */
[----:B------:R2:W-:Y:S01]  /*1a340*/  MUFU.EX2 R213, R4 ;  /* 0x0000000400d57308 */ /* 0x0005e20000000800 */
[--C-:B---3--:R-:W-:Y:S09]  /*1a350*/  FFMA.FTZ R5, R11, c[0x0][0x2d0], -R148.reuse ;  /* 0x0000b4000b057a23 */ /* 0x108ff20000010894 */
[----:B------:R-:W3:Y:S01]  /*1a360*/  MUFU.EX2 R0, R0 ;  /* 0x0000000000007308 */ /* 0x000ee20000000800 */
[C---:B-1----:R-:W-:Y:S02]  /*1a370*/  FMUL.FTZ R8, R2.reuse, R164 ;  /* 0x000000a402087220 */ /* 0x042fe40000410000 */
[C---:B------:R-:W-:Y:S02]  /*1a380*/  FMUL.FTZ R9, R2.reuse, R165 ;  /* 0x000000a502097220 */ /* 0x040fe40000410000 */
[C---:B------:R-:W-:Y:S05]  /*1a390*/  FMUL.FTZ R132, R2.reuse, R132 ;  /* 0x0000008402847220 */ /* 0x040fea0000410000 */
        /* <DEDUP_REMOVED lines=11> */
[----:B------:R-:W3:Y:S01]  /*1a450*/  LDSM.16.MT88.4 R164, [R193] ;  /* 0x00000000c1a4783b */ /* 0x000ee20000004200 */
[----:B------:R4:W-:Y:S01]  /*1a460*/  MUFU.EX2 R191, R4 ;  /* 0x0000000400bf7308 */ /* 0x0009e20000000800 */
[C---:B------:R-:W-:Y:S02]  /*1a470*/  FMUL.FTZ R134, R0.reuse, R134 ;  /* 0x0000008600867220 */ /* 0x040fe40000410000 */
[C---:B------:R-:W-:Y:S02]  /*1a480*/  FMUL.FTZ R135, R0.reuse, R135 ;  /* 0x0000008700877220 */ /* 0x040fe40000410000 */
[C---:B-1----:R-:W-:Y:S01]  /*1a490*/  FMUL.FTZ R6, R0.reuse, R170 ;  /* 0x000000aa00067220 */ /* 0x042fe20000410000 */
[----:B------:R-:W-:Y:S01]  /*1a4a0*/  F2FP.BF16.PACK_AB R170, R213, R190 ;  /* 0x000000bed5aa723e */ /* 0x000fe200000010ff */
[C---:B------:R-:W-:Y:S02]  /*1a4b0*/  FMUL.FTZ R138, R0.reuse, R138 ;  /* 0x0000008a008a7220 */ /* 0x040fe40000410000 */
[C---:B------:R-:W-:Y:S01]  /*1a4c0*/  FMUL.FTZ R139, R0.reuse, R139 ;  /* 0x0000008b008b7220 */ /* 0x040fe20000410000 */
[----:B------:R-:W1:Y:S01]  /*1a4d0*/  MUFU.EX2 R189, R5 ;  /* 0x0000000500bd7308 */ /* 0x000e620000000800 */
[C---:B------:R-:W-:Y:S02]  /*1a4e0*/  FMUL.FTZ R142, R0.reuse, R142 ;  /* 0x0000008e008e7220 */ /* 0x040fe40000410000 */
[C---:B------:R-:W-:Y:S02]  /*1a4f0*/  FMUL.FTZ R143, R0.reuse, R143 ;  /* 0x0000008f008f7220 */ /* 0x040fe40000410000 */
[----:B--2---:R-:W-:Y:S02]  /*1a500*/  FMUL.FTZ R7, R0, R171 ;  /* 0x000000ab00077220 */ /* 0x004fe40000410000 */
[----:B------:R-:W-:Y:S02]  /*1a510*/  FMUL.FTZ R145, R2, R145 ;  /* 0x0000009102917220 */ /* 0x000fe40000410000 */
[C---:B------:R-:W-:Y:S01]  /*1a520*/  FMUL.FTZ R146, R0.reuse, R146 ;  /* 0x0000009200927220 */ /* 0x040fe20000410000 */
[----:B------:R-:W-:Y:S01]  /*1a530*/  MUFU.EX2 R186, R16 ;  /* 0x0000001000ba7308 */ /* 0x000fe20000000800 */
[----:B------:R-:W-:Y:S02]  /*1a540*/  FMUL.FTZ R147, R0, R147 ;  /* 0x0000009300937220 */ /* 0x000fe40000410000 */
[C---:B------:R-:W-:Y:S02]  /*1a550*/  FMUL.FTZ R28, R2.reuse, R28 ;  /* 0x0000001c021c7220 */ /* 0x040fe40000410000 */
[C---:B----4-:R-:W-:Y:S01]  /*1a560*/  FMUL.FTZ R4, R2.reuse, R168 ;  /* 0x000000a802047220 */ /* 0x050fe20000410000 */
[----:B------:R-:W-:Y:S01]  /*1a570*/  F2FP.BF16.PACK_AB R168, R181, R155 ;  /* 0x0000009bb5a8723e */ /* 0x000fe200000010ff */
[----:B------:R-:W-:Y:S02]  /*1a580*/  FMUL.FTZ R29, R2, R29 ;  /* 0x0000001d021d7220 */ /* 0x000fe40000410000 */
[C---:B------:R-:W-:Y:S01]  /*1a590*/  FMUL.FTZ R30, R0.reuse, R30 ;  /* 0x0000001e001e7220 */ /* 0x040fe20000410000 */
[----:B------:R-:W2:Y:S01]  /*1a5a0*/  MUFU.EX2 R183, R17 ;  /* 0x0000001100b77308 */ /* 0x000ea20000000800 */
[----:B------:R-:W-:Y:S02]  /*1a5b0*/  FMUL.FTZ R31, R0, R31 ;  /* 0x0000001f001f7220 */ /* 0x000fe40000410000 */
[C---:B------:R-:W-:Y:S01]  /*1a5c0*/  FMUL.FTZ R32, R2.reuse, R32 ;  /* 0x0000002002207220 */ /* 0x040fe20000410000 */
[----:B-1----:R-:W-:Y:S01]  /*1a5d0*/  F2FP.BF16.PACK_AB R171, R189, R191 ;  /* 0x000000bfbdab723e */ /* 0x002fe200000010ff */
[----:B------:R-:W-:Y:S01]  /*1a5e0*/  FMUL.FTZ R5, R2, R169 ;  /* 0x000000a902057220 */ /* 0x000fe20000410000 */
[----:B------:R-:W-:Y:S01]  /*1a5f0*/  F2FP.BF16.PACK_AB R169, R188, R179 ;  /* 0x000000b3bca9723e */ /* 0x000fe200000010ff */
[----:B------:R-:W-:Y:S02]  /*1a600*/  FMUL.FTZ R33, R2, R33 ;  /* 0x0000002102217220 */ /* 0x000fe40000410000 */
[C---:B------:R-:W-:Y:S01]  /*1a610*/  FMUL.FTZ R34, R0.reuse, R34 ;  /* 0x0000002200227220 */ /* 0x040fe20000410000 */
[----:B------:R-:W-:Y:S01]  /*1a620*/  MUFU.EX2 R187, R13 ;  /* 0x0000000d00bb7308 */ /* 0x000fe20000000800 */
[----:B------:R-:W-:Y:S02]  /*1a630*/  FMUL.FTZ R35, R0, R35 ;  /* 0x0000002300237220 */ /* 0x000fe40000410000 */
[C---:B------:R-:W-:Y:S05]  /*1a640*/  HMMA.16816.F32.BF16 R4, R168.reuse, R172, R4 ;  /* 0x000000aca804723c */ /* 0x040fea0000041804 */
[C---:B------:R-:W-:Y:S02]  /*1a650*/  FMUL.FTZ R36, R2.reuse, R36 ;  /* 0x0000002402247220 */ /* 0x040fe40000410000 */
[----:B------:R-:W-:Y:S01]  /*1a660*/  FMUL.FTZ R37, R2, R37 ;  /* 0x0000002502257220 */ /* 0x000fe20000410000 */
[C---:B------:R-:W-:Y:S01]  /*1a670*/  HMMA.16816.F32.BF16 R8, R168.reuse, R174, R8 ;  /* 0x000000aea808723c */ /* 0x040fe20000041808 */
[----:B------:R-:W1:Y:S03]  /*1a680*/  MUFU.EX2 R174, R149 ;  /* 0x0000009500ae7308 */ /* 0x000e660000000800 */
[C---:B------:R-:W-:Y:S02]  /*1a690*/  FMUL.FTZ R38, R0.reuse, R38 ;  /* 0x0000002600267220 */ /* 0x040fe40000410000 */
[----:B------:R-:W-:Y:S02]  /*1a6a0*/  FMUL.FTZ R39, R0, R39 ;  /* 0x0000002700277220 */ /* 0x000fe40000410000 */
[C---:B---3--:R-:W-:Y:S03]  /*1a6b0*/  HMMA.16816.F32.BF16 R132, R168.reuse, R164, R132 ;  /* 0x000000a4a884723c */ /* 0x048fe60000041884 */
[----:B------:R-:W-:Y:S01]  /*1a6c0*/  MUFU.EX2 R149, R176 ;  /* 0x000000b000957308 */ /* 0x000fe20000000800 */
[C---:B------:R-:W-:Y:S02]  /*1a6d0*/  FMUL.FTZ R40, R2.reuse, R40 ;  /* 0x0000002802287220 */ /* 0x040fe40000410000 */
[----:B------:R-:W-:Y:S02]  /*1a6e0*/  FMUL.FTZ R41, R2, R41 ;  /* 0x0000002902297220 */ /* 0x000fe40000410000 */
[C---:B------:R-:W-:Y:S01]  /*1a6f0*/  HMMA.16816.F32.BF16 R136, R168.reuse, R166, R136 ;  /* 0x000000a6a888723c */ /* 0x040fe20000041888 */
[----:B------:R-:W3:Y:S03]  /*1a700*/  LDSM.16.MT88.4 R164, [R195] ;  /* 0x00000000c3a4783b */ /* 0x000ee60000004200 */
[C---:B------:R-:W-:Y:S01]  /*1a710*/  FMUL.FTZ R42, R0.reuse, R42 ;  /* 0x0000002a002a7220 */ /* 0x040fe20000410000 */
[----:B------:R-:W-:Y:S01]  /*1a720*/  MUFU.EX2 R173, R177 ;  /* 0x000000b100ad7308 */ /* 0x000fe20000000800 */
[----:B------:R-:W-:Y:S02]  /*1a730*/  FMUL.FTZ R43, R0, R43 ;  /* 0x0000002b002b7220 */ /* 0x000fe40000410000 */
[C---:B------:R-:W-:Y:S04]  /*1a740*/  FMUL.FTZ R44, R2.reuse, R44 ;  /* 0x0000002c022c7220 */ /* 0x040fe80000410000 */
        /* <DEDUP_REMOVED lines=23> */
[----:B------:R-:W3:Y:S03]  /*1a8c0*/  LDSM.16.MT88.4 R164, [R194] ;  /* 0x00000000c2a4783b */ /* 0x000ee60000004200 */
        /* <DEDUP_REMOVED lines=69> */
[C---:B------:R-:W-:Y:S01]  /*1ad20*/  FMUL.FTZ R125, R2.reuse, R125 ;  /* 0x0000007d027d7220 */ /* 0x040fe20000410000 */
[C---:B------:R-:W-:Y:S01]  /*1ad30*/  HMMA.16816.F32.BF16 R48, R168.reuse, R166, R48 ;  /* 0x000000a6a830723c */ /* 0x040fe20000041830 */
[----:B------:R-:W3:Y:S03]  /*1ad40*/  LDSM.16.MT88.4 R164, [R195+0x1800] ;  /* 0x00180000c3a4783b */ /* 0x000ee60000004200 */
[C---:B------:R-:W-:Y:S02]  /*1ad50*/  FMUL.FTZ R128, R2.reuse, R128 ;  /* 0x0000008002807220 */ /* 0x040fe40000410000 */
[----:B------:R-:W-:Y:S02]  /*1ad60*/  FMUL.FTZ R129, R2, R129 ;  /* 0x0000008102817220 */ /* 0x000fe40000410000 */
[C---:B------:R-:W-:Y:S04]  /*1ad70*/  FMUL.FTZ R126, R0.reuse, R126 ;  /* 0x0000007e007e7220 */ /* 0x040fe80000410000 */
[C---:B------:R-:W-:Y:S02]  /*1ad80*/  FMUL.FTZ R127, R0.reuse, R127 ;  /* 0x0000007f007f7220 */ /* 0x040fe40000410000 */
[C---:B------:R-:W-:Y:S02]  /*1ad90*/  FMUL.FTZ R130, R0.reuse, R130 ;  /* 0x0000008200827220 */ /* 0x040fe40000410000 */
[C---:B------:R-:W-:Y:S02]  /*1ada0*/  FMUL.FTZ R131, R0.reuse, R131 ;  /* 0x0000008300837220 */ /* 0x040fe40000410000 */
[----:B------:R-:W-:Y:S02]  /*1adb0*/  FFMA.FTZ R24, R0, R216, R179 ;  /* 0x000000d800187223 */ /* 0x000fe400000100b3 */
[--C-:B------:R-:W-:Y:S02]  /*1adc0*/  FFMA.FTZ R0, R19, c[0x0][0x2d0], -R148.reuse ;  /* 0x0000b40013007a23 */ /* 0x100fe40000010894 */
[----:B------:R-:W-:Y:S02]  /*1add0*/  FFMA.FTZ R12, R2, R214, R155 ;  /* 0x000000d6020c7223 */ /* 0x000fe4000001009b */
[----:B------:R4:W-:Y:S01]  /*1ade0*/  MUFU.EX2 R175, R0 ;  /* 0x0000000000af7308 */ /* 0x0009e20000000800 */
[----:B------:R-:W-:Y:S01]  /*1adf0*/  FFMA.FTZ R2, R14, c[0x0][0x2d0], -R148 ;  /* 0x0000b4000e027a23 */ /* 0x000fe20000010894 */
[----:B--2---:R-:W-:Y:S01]  /*1ae00*/  F2FP.BF16.PACK_AB R14, R183, R186 ;  /* 0x000000bab70e723e */ /* 0x004fe200000010ff */
[----:B------:R-:W-:Y:S01]  /*1ae10*/  FADD.FTZ R25, R181, R12 ;  /* 0x0000000cb5197221 */ /* 0x000fe20000010000 */
[----:B-1----:R-:W-:Y:S06]  /*1ae20*/  F2FP.BF16.PACK_AB R12, R187, R174 ;  /* 0x000000aebb0c723e */ /* 0x002fec00000010ff */
[----:B------:R1:W-:Y:S01]  /*1ae30*/  MUFU.EX2 R185, R2 ;  /* 0x0000000200b97308 */ /* 0x0003e20000000800 */
[C---:B---3--:R-:W-:Y:S03]  /*1ae40*/  HMMA.16816.F32.BF16 R52, R168.reuse, R164, R52 ;  /* 0x000000a4a834723c */ /* 0x048fe60000041834 */
[--C-:B----4-:R-:W-:Y:S05]  /*1ae50*/  FFMA.FTZ R0, R23, c[0x0][0x2d0], -R148.reuse ;  /* 0x0000b40017007a23 */ /* 0x110fea0000010894 */
[C---:B------:R-:W-:Y:S01]  /*1ae60*/  HMMA.16816.F32.BF16 R56, R168.reuse, R166, R56 ;  /* 0x000000a6a838723c */ /* 0x040fe20000041838 */
[----:B------:R-:W2:Y:S01]  /*1ae70*/  LDSM.16.MT88.4 R164, [R194+0x1800] ;  /* 0x00180000c2a4783b */ /* 0x000ea20000004200 */
[----:B------:R3:W-:Y:S02]  /*1ae80*/  MUFU.EX2 R155, R0 ;  /* 0x00000000009b7308 */ /* 0x0007e40000000800 */
[----:B-1----:R-:W-:Y:S08]  /*1ae90*/  FFMA.FTZ R2, R15, c[0x0][0x2d0], -R148 ;  /* 0x0000b4000f027a23 */ /* 0x002ff00000010894 */
[----:B------:R1:W4:Y:S01]  /*1aea0*/  MUFU.EX2 R184, R2 ;  /* 0x0000000200b87308 */ /* 0x0003220000000800 */
[----:B---3--:R-:W-:Y:S04]  /*1aeb0*/  FADD.FTZ R0, R188, R24 ;  /* 0x00000018bc007221 */ /* 0x008fe80000010000 */
[----:B------:R-:W-:Y:S04]  /*1aec0*/  FADD.FTZ R0, R191, R0 ;  /* 0x00000000bf007221 */ /* 0x000fe80000010000 */
[----:B------:R-:W-:Y:S02]  /*1aed0*/  FADD.FTZ R0, R189, R0 ;  /* 0x00000000bd007221 */ /* 0x000fe40000010000 */
[----:B-1----:R-:W-:Y:S01]  /*1aee0*/  FFMA.FTZ R2, R18, c[0x0][0x2d0], -R148 ;  /* 0x0000b40012027a23 */ /* 0x002fe20000010894 */
[C---:B----4-:R-:W-:Y:S01]  /*1aef0*/  F2FP.BF16.PACK_AB R13, R184.reuse, R185 ;  /* 0x000000b9b80d723e */ /* 0x050fe200000010ff */
[----:B------:R-:W-:Y:S01]  /*1af00*/  LDSM.16.MT88.4 R16, [R195+0x800] ;  /* 0x00080000c310783b */ /* 0x000fe20000004200 */
[----:B------:R-:W-:Y:S01]  /*1af10*/  FADD.FTZ R0, R185, R0 ;  /* 0x00000000b9007221 */ /* 0x000fe20000010000 */
[C---:B--2---:R-:W-:Y:S01]  /*1af20*/  HMMA.16816.F32.BF16 R60, R168.reuse, R164, R60 ;  /* 0x000000a4a83c723c */ /* 0x044fe2000004183c */
[----:B------:R1:W2:Y:S02]  /*1af30*/  MUFU.EX2 R182, R2 ;  /* 0x0000000200b67308 */ /* 0x0002a40000000800 */
[----:B------:R-:W-:Y:S05]  /*1af40*/  FADD.FTZ R0, R184, R0 ;  /* 0x00000000b8007221 */ /* 0x000fea0000010000 */
[C---:B------:R-:W-:Y:S01]  /*1af50*/  HMMA.16816.F32.BF16 R64, R168.reuse, R166, R64 ;  /* 0x000000a6a840723c */ /* 0x040fe20000041840 */
[----:B------:R-:W3:Y:S03]  /*1af60*/  LDSM.16.MT88.4 R164, [R192+0x3000] ;  /* 0x00300000c0a4783b */ /* 0x000ee60000004200 */
[--C-:B-1----:R-:W-:Y:S01]  /*1af70*/  FFMA.FTZ R2, R22, c[0x0][0x2d0], -R148.reuse ;  /* 0x0000b40016027a23 */ /* 0x102fe20000010894 */
[----:B--2---:R-:W-:Y:S04]  /*1af80*/  F2FP.BF16.PACK_AB R15, R175, R182 ;  /* 0x000000b6af0f723e */ /* 0x004fe800000010ff */
[----:B------:R-:W-:Y:S03]  /*1af90*/  LDSM.16.MT88.4 R20, [R194+0x800] ;  /* 0x00080000c214783b */ /* 0x000fe60000004200 */
[----:B------:R-:W-:Y:S02]  /*1afa0*/  FFMA.FTZ R148, R27, c[0x0][0x2d0], -R148 ;  /* 0x0000b4001b947a23 */ /* 0x000fe40000010894 */
[----:B------:R1:W2:Y:S01]  /*1afb0*/  MUFU.EX2 R27, R2 ;  /* 0x00000002001b7308 */ /* 0x0002a20000000800 */
[----:B------:R-:W-:Y:S09]  /*1afc0*/  FADD.FTZ R0, R182, R0 ;  /* 0x00000000b6007221 */ /* 0x000ff20000010000 */
[----:B------:R-:W4:Y:S01]  /*1afd0*/  MUFU.EX2 R24, R148 ;  /* 0x0000009400187308 */ /* 0x000f220000000800 */
[C---:B---3--:R-:W-:Y:S03]  /*1afe0*/  HMMA.16816.F32.BF16 R68, R168.reuse, R164, R68 ;  /* 0x000000a4a844723c */ /* 0x048fe60000041844 */
[----:B-1----:R-:W-:Y:S05]  /*1aff0*/  FADD.FTZ R2, R190, R25 ;  /* 0x00000019be027221 */ /* 0x002fea0000010000 */
[C---:B------:R-:W-:Y:S01]  /*1b000*/  HMMA.16816.F32.BF16 R72, R168.reuse, R166, R72 ;  /* 0x000000a6a848723c */ /* 0x040fe20000041848 */
[----:B------:R-:W1:Y:S03]  /*1b010*/  LDSM.16.MT88.4 R164, [R193+0x3000] ;  /* 0x00300000c1a4783b */ /* 0x000e660000004200 */
[----:B------:R-:W-:Y:S04]  /*1b020*/  FADD.FTZ R2, R213, R2 ;  /* 0x00000002d5027221 */ /* 0x000fe80000010000 */
        /* <DEDUP_REMOVED lines=24> */
[----:B------:R-:W3:Y:S01]  /*1b1b0*/  LDSM.16.MT88.4 R168, [R193+0x800] ;  /* 0x00080000c1a8783b */ /* 0x000ee20000004200 */
[C---:B-1----:R-:W-:Y:S08]  /*1b1c0*/  HMMA.16816.F32.BF16 R4, R12.reuse, R164, R4 ;  /* 0x000000a40c04723c */ /* 0x042ff00000041804 */
[C---:B------:R-:W-:Y:S01]  /*1b1d0*/  HMMA.16816.F32.BF16 R8, R12.reuse, R166, R8 ;  /* 0x000000a60c08723c */ /* 0x040fe20000041808 */
[----:B------:R-:W-:Y:S07]  /*1b1e0*/  LDSM.16.MT88.4 R164, [R192+0x1000] ;  /* 0x00100000c0a4783b */ /* 0x000fee0000004200 */
[C---:B---3--:R-:W-:Y:S08]  /*1b1f0*/  HMMA.16816.F32.BF16 R132, R12.reuse, R168, R132 ;  /* 0x000000a80c84723c */ /* 0x048ff00000041884 */
[C---:B------:R-:W-:Y:S08]  /*1b200*/  HMMA.16816.F32.BF16 R136, R12.reuse, R170, R136 ;  /* 0x000000aa0c88723c */ /* 0x040ff00000041888 */
[C---:B------:R-:W-:Y:S08]  /*1b210*/  HMMA.16816.F32.BF16 R140, R12.reuse, R16, R140 ;  /* 0x000000100c8c723c */ /* 0x040ff0000004188c */
        /* <DEDUP_REMOVED lines=37> */
[----:B------:R-:W-:Y:S07]  /*1b470*/  LDSM.16.MT88.4 R16, [R195+0x1000] ;  /* 0x00100000c310783b */ /* 0x000fee0000004200 */
[C---:B---3--:R-:W-:Y:S08]  /*1b480*/  HMMA.16816.F32.BF16 R124, R12.reuse, R20, R124 ;  /* 0x000000140c7c723c */ /* 0x048ff0000004187c */
[----:B------:R-:W-:Y:S07]  /*1b490*/  HMMA.16816.F32.BF16 R128, R12, R22, R128 ;  /* 0x000000160c80723c */ /* 0x000fee0000041880 */
[----:B------:R-:W-:Y:S02]  /*1b4a0*/  F2FP.BF16.PACK_AB R12, R173, R149 ;  /* 0x00000095ad0c723e */ /* 0x000fe400000010ff */
[----:B--2---:R-:W-:Y:S03]  /*1b4b0*/  F2FP.BF16.PACK_AB R13, R155, R27 ;  /* 0x0000001b9b0d723e */ /* 0x004fe600000010ff */
[----:B------:R-:W-:Y:S02]  /*1b4c0*/  F2FP.BF16.PACK_AB R14, R154, R172 ;  /* 0x000000ac9a0e723e */ /* 0x000fe400000010ff */
[----:B----4-:R-:W-:Y:S07]  /*1b4d0*/  F2FP.BF16.PACK_AB R15, R24, R26 ;  /* 0x0000001a180f723e */ /* 0x010fee00000010ff */
[C---:B------:R-:W-:Y:S01]  /*1b4e0*/  HMMA.16816.F32.BF16 R168, R12.reuse, R164, R4 ;  /* 0x000000a40ca8723c */ /* 0x040fe20000041804 */
[----:B------:R-:W1:Y:S07]  /*1b4f0*/  LDSM.16.MT88.4 R4, [R193+0x1000] ;  /* 0x00100000c104783b */ /* 0x000e6e0000004200 */
        /* <DEDUP_REMOVED lines=38> */
[C---:B-1----:R-:W-:Y:S07]  /*1b760*/  HMMA.16816.F32.BF16 R108, R12.reuse, R4, R108 ;  /* 0x000000040c6c723c */ /* 0x042fee000004186c */
[----:B------:R-:W-:Y:S01]  /*1b770*/  FADD.FTZ R4, R183, R2 ;  /* 0x00000002b7047221 */ /* 0x000fe20000010000 */
[C---:B------:R-:W-:Y:S04]  /*1b780*/  HMMA.16816.F32.BF16 R112, R12.reuse, R6, R112 ;  /* 0x000000060c70723c */ /* 0x040fe80000041870 */
[----:B------:R-:W-:Y:S02]  /*1b790*/  FADD.FTZ R2, R175, R0 ;  /* 0x00000000af027221 */ /* 0x000fe40000010000 */
[----:B------:R-:W-:Y:S01]  /*1b7a0*/  FADD.FTZ R0, R149, R4 ;  /* 0x0000000495007221 */ /* 0x000fe20000010000 */
[----:B------:R-:W-:Y:S01]  /*1b7b0*/  MOV R149, R3 ;  /* 0x0000000300957202 */ /* 0x000fe20000000f00 */
[C---:B---3--:R-:W-:Y:S04]  /*1b7c0*/  HMMA.16816.F32.BF16 R116, R12.reuse, R16, R116 ;  /* 0x000000100c74723c */ /* 0x048fe80000041874 */
        /* <DEDUP_REMOVED lines=8> */
[----:B------:R-:W-:Y:S04]  /*1b850*/  HMMA.16816.F32.BF16 R128, R12, R10, R128 ;  /* 0x0000000a0c80723c */ /* 0x000fe80000041880 */
[----:B------:R-:W-:Y:S04]  /*1b860*/  FADD.FTZ R216, R24, R0 ;  /* 0x0000000018d87221 */ /* 0x000fe80000010000 */
[----:B------:R-:W-:-:S05]  /*1b870*/  @P3 BRA `(.L_x_5068) ;  /* 0xffffd79000003947 */ /* 0x000fca000383ffff */
.L_x_5065:
[----:B------:R-:W-:Y:S02]  /*1b880*/  @!UPT UIADD3 URZ, URZ, URZ, URZ ;  /* 0x0000003f3f3ff290 */ /* 0x000fe4000fffe03f */
[----:B------:R-:W-:Y:S02]  /*1b890*/  MOV R7, 0x1f ;  /* 0x0000001f00077802 */ /* 0x000fe40000000f00 */
[----:B------:R-:W-:Y:S01]  /*1b8a0*/  MOV R6, 0xffffffff ;  /* 0xffffffff00067802 */ /* 0x000fe20000000f00 */
[----:B------:R-:W-:Y:S06]  /*1b8b0*/  BRA.DIV ~URZ, `(.L_x_5069) ;  /* 0x000066227f007947 */ /* 0x000fec000b800000 */
[----:B------:R1:W2:Y:S02]  /*1b8c0*/  SHFL.BFLY PT, R0, R214, 0x2, 0x1f ;  /* 0x0c401f00d6007f89 */ /* 0x0002a400000e0000 */
.L_x_5142:
[----:B--2---:R-:W-:Y:S01]  /*1b8d0*/  FADD.FTZ R0, R0, R214 ;  /* 0x000000d600007221 */ /* 0x004fe20000010000 */
[----:B------:R-:W-:Y:S05]  /*1b8e0*/  BRA.DIV ~URZ, `(.L_x_5070) ;  /* 0x000066527f007947 */ /* 0x000fea000b800000 */
[----:B------:R-:W2:Y:S04]  /*1b8f0*/  SHFL.BFLY PT, R2, R216, 0x2, 0x1f ;  /* 0x0c401f00d8027f89 */ /* 0x000ea800000e0000 */
[----:B------:R-:W3:Y:S01]  /*1b900*/  SHFL.BFLY PT, R5, R0, 0x1, 0x1f ;  /* 0x0c201f0000057f89 */ /* 0x000ee200000e0000 */
[----:B--2---:R-:W-:-:S02]  /*1b910*/  FADD.FTZ R4, R2, R216 ;  /* 0x000000d802047221 */ /* 0x004fc40000010000 */
[----:B---3--:R-:W-:-:S03]  /*1b920*/  FADD.FTZ R0, R0, R5 ;  /* 0x0000000500007221 */ /* 0x008fc60000010000 */
[----:B------:R2:W3:Y:S04]  /*1b930*/  SHFL.BFLY PT, R3, R4, 0x1, 0x1f ;  /* 0x0c201f0004037f89 */ /* 0x0004e800000e0000 */
.L_x_5143:
        /* <DEDUP_REMOVED lines=149> */
.L_x_4980:
        /* <DEDUP_REMOVED lines=19> */
.L_x_5072:
[----:B--2---:R-:W-:Y:S05]  /*1c3c0*/  BSYNC B0 ;  /* 0x0000000000007941 */ /* 0x004fea0003800000 */
.L_x_5071:
        /* <DEDUP_REMOVED lines=22> */
[----:B--2---:R-:W-:-:S02]  /*1c530*/  F2FP.BF16.PACK_AB R0, R125, R124 ;  /* 0x0000007c7d00723e */ /* 0x004fc400000010ff */
        /* <DEDUP_REMOVED lines=142> */
.L_x_5075:
        /* <DEDUP_REMOVED lines=129> */
.L_x_5144:
[----:B------:R-:W-:Y:S05]  /*1d630*/  BRA.DIV ~URZ, `(.L_x_5078) ;  /* 0x00004a727f007947 */ /* 0x000fea000b800000 */
[----:B------:R4:W2:Y:S02]  /*1d640*/  SHFL.IDX PT, R2, R14, RZ, 0x181f ;  /* 0x00181fff0e027589 */ /* 0x0008a400000e0000 */
.L_x_5145:
        /* <DEDUP_REMOVED lines=26> */
.L_x_5080:
[----:B------:R-:W-:Y:S05]  /*1d7f0*/  BSYNC B0 ;  /* 0x0000000000007941 */ /* 0x000fea0003800000 */
.L_x_5079:
[----:B------:R-:W-:Y:S05]  /*1d800*/  BRA.DIV ~URZ, `(.L_x_5081) ;  /* 0x000049127f007947 */ /* 0x000fea000b800000 */
[----:B---3--:R3:W4:Y:S04]  /*1d810*/  SHFL.IDX PT, R10, R13, 0x1, 0x181f ;  /* 0x00381f000d0a7f89 */ /* 0x00872800000e0000 */
[----:B--2---:R3:W2:Y:S02]  /*1d820*/  SHFL.IDX PT, R2, R14, 0x1, 0x181f ;  /* 0x00381f000e027f89 */ /* 0x0046a400000e0000 */
.L_x_5146:
        /* <DEDUP_REMOVED lines=20> */
.L_x_5083:
[----:B------:R-:W-:Y:S05]  /*1d970*/  BSYNC B0 ;  /* 0x0000000000007941 */ /* 0x000fea0003800000 */
.L_x_5082:
[----:B------:R-:W-:Y:S05]  /*1d980*/  BRA.DIV ~URZ, `(.L_x_5084) ;  /* 0x000048627f007947 */ /* 0x000fea000b800000 */
[----:B----4-:R4:W3:Y:S02]  /*1d990*/  SHFL.IDX PT, R10, R13, 0x2, 0x181f ;  /* 0x00581f000d0a7f89 */ /* 0x0108e400000e0000 */
.L_x_5147:
[----:B------:R-:W-:Y:S05]  /*1d9a0*/  BRA.DIV ~URZ, `(.L_x_5085) ;  /* 0x000048b27f007947 */ /* 0x000fea000b800000 */
[----:B--2---:R2:W4:Y:S02]  /*1d9b0*/  SHFL.IDX PT, R2, R14, 0x2, 0x181f ;  /* 0x00581f000e027f89 */ /* 0x00452400000e0000 */
.L_x_5148:
        /* <DEDUP_REMOVED lines=20> */
.L_x_5087:
[----:B------:R-:W-:Y:S05]  /*1db00*/  BSYNC B0 ;  /* 0x0000000000007941 */ /* 0x000fea0003800000 */
.L_x_5086:
[----:B------:R-:W-:Y:S05]  /*1db10*/  BRA.DIV ~URZ, `(.L_x_5088) ;  /* 0x000047b27f007947 */ /* 0x000fea000b800000 */
[----:B---3--:R3:W2:Y:S04]  /*1db20*/  SHFL.IDX PT, R10, R13, 0x3, 0x181f ;  /* 0x00781f000d0a7f89 */ /* 0x0086a800000e0000 */
[----:B----4-:R3:W4:Y:S02]  /*1db30*/  SHFL.IDX PT, R2, R14, 0x3, 0x181f ;  /* 0x00781f000e027f89 */ /* 0x01072400000e0000 */
.L_x_5149:
        /* <DEDUP_REMOVED lines=21> */
.L_x_5076:
        /* <DEDUP_REMOVED lines=35> */
.L_x_5150:
[----:B------:R-:W-:Y:S05]  /*1dec0*/  BRA.DIV ~URZ, `(.L_x_5091) ;  /* 0x000045427f007947 */ /* 0x000fea000b800000 */
[----:B------:R3:W4:Y:S02]  /*1ded0*/  SHFL.IDX PT, R0, R17, RZ, 0x1c1f ;  /* 0x001c1fff11007589 */ /* 0x00072400000e0000 */
.L_x_5151:
        /* <DEDUP_REMOVED lines=96> */
[----:B----4-:R-:W-:-:S04]  /*1e4e0*/  @!P6 LEA R10, P0, R5, R0, 0x2 ;  /* 0x00000000050ae211 */ /* 0x010fc800078010ff */
[----:B------:R-:W-:Y:S02]  /*1e4f0*/  @!P6 LEA.HI.X R11, R5, R4, R7, 0x2, P0 ;  /* 0x00000004050be211 */ /* 0x000fe400000f1407 */
[----:B------:R-:W-:Y:S02]  /*1e500*/  IADD3 R5, R231, 0x90, RZ ;  /* 0x00000090e7057810 */ /* 0x000fe40007ffe0ff */
[----:B------:R-:W-:Y:S02]  /*1e510*/  SHF.R.S32.HI R7, RZ, 0x1f, R2 ;  /* 0x0000001fff077819 */ /* 0x000fe40000011402 */
[----:B------:R-:W-:Y:S02]  /*1e520*/  ISETP.GE.AND P4, PT, R5, c[0x0][0x3c8], PT ;  /* 0x0000f20005007a0c */ /* 0x000fe40003f86270 */
[----:B--2---:R-:W-:Y:S02]  /*1e530*/  SHF.R.S32.HI R9, RZ, 0x1f, R6 ;  /* 0x0000001fff097819 */ /* 0x004fe40000011406 */
[----:B------:R-:W-:-:S02]  /*1e540*/  @!P2 LEA R8, P1, R6, R0, 0x2 ;  /* 0x000000000608a211 */ /* 0x000fc400078210ff */
[----:B-----5:R-:W-:Y:S02]  /*1e550*/  @!P5 LEA R12, P0, R2, R0, 0x2 ;  /* 0x00000000020cd211 */ /* 0x020fe400078010ff */
[-C--:B------:R-:W-:Y:S02]  /*1e560*/  @!P2 LEA.HI.X R9, R6, R4.reuse, R9, 0x2, P1 ;  /* 0x000000040609a211 */ /* 0x080fe400008f1409 */
[C---:B------:R-:W-:Y:S02]  /*1e570*/  IADD3 R6, R231.reuse, 0x88, RZ ;  /* 0x00000088e7067810 */ /* 0x040fe40007ffe0ff */
[----:B------:R-:W-:Y:S01]  /*1e580*/  @!P5 LEA.HI.X R13, R2, R4, R7, 0x2, P0 ;  /* 0x00000004020dd211 */ /* 0x000fe200000f1407 */
[----:B------:R2:W-:Y:S01]  /*1e590*/  @!P2 ST.E.64 [R8.64], R48 ;  /* 0x000000300800a985 */ /* 0x0005e2000c101b06 */
[----:B------:R-:W-:Y:S02]  /*1e5a0*/  ISETP.GE.AND P2, PT, R6, c[0x0][0x3c8], PT ;  /* 0x0000f20006007a0c */ /* 0x000fe40003f46270 */
[C---:B------:R-:W-:Y:S01]  /*1e5b0*/  IADD3 R2, R231.reuse, 0x98, RZ ;  /* 0x00000098e7027810 */ /* 0x040fe20007ffe0ff */
[----:B------:R4:W-:Y:S01]  /*1e5c0*/  @!P6 ST.E.64 [R10.64], R60 ;  /* 0x0000003c0a00e985 */ /* 0x0009e2000c101b06 */
[----:B------:R-:W-:-:S02]  /*1e5d0*/  IADD3 R7, R231, 0xa0, RZ ;  /* 0x000000a0e7077810 */ /* 0x000fc40007ffe0ff */
        /* <DEDUP_REMOVED lines=27> */
[----:B------:R-:W-:Y:S01]  /*1e790*/  SHF.R.S32.HI R2, RZ, 0x1f, R3 ;  /* 0x0000001fff027819 */ /* 0x000fe20000011403 */
[----:B------:R2:W-:Y:S01]  /*1e7a0*/  @!P3 ST.E.64 [R8.64], R72 ;  /* 0x000000480800b985 */ /* 0x0005e2000c101b06 */
[----:B------:R-:W-:Y:S02]  /*1e7b0*/  ISETP.GE.AND P3, PT, R7, c[0x0][0x3c8], PT ;  /* 0x0000f20007007a0c */ /* 0x000fe40003f66270 */
[----:B------:R-:W-:Y:S01]  /*1e7c0*/  ISETP.GE.AND P4, PT, R6, c[0x0][0x3c8], PT ;  /* 0x0000f20006007a0c */ /* 0x000fe20003f86270 */
[----:B------:R5:W-:Y:S01]  /*1e7d0*/  @!P5 ST.E.64 [R12.64], R84 ;  /* 0x000000540c00d985 */ /* 0x000be2000c101b06 */
[----:B----4-:R-:W-:-:S04]  /*1e7e0*/  @!P6 LEA R10, P0, R3, R0, 0x2 ;  /* 0x00000000030ae211 */ /* 0x010fc800078010ff */
[----:B------:R-:W-:Y:S02]  /*1e7f0*/  @!P6 LEA.HI.X R11, R3, R4, R2, 0x2, P0 ;  /* 0x00000004030be211 */ /* 0x000fe400000f1402 */
[C---:B------:R-:W-:Y:S02]  /*1e800*/  IADD3 R2, R231.reuse, 0xd0, RZ ;  /* 0x000000d0e7027810 */ /* 0x040fe40007ffe0ff */
[----:B------:R-:W-:Y:S02]  /*1e810*/  IADD3 R3, R231, 0xc8, RZ ;  /* 0x000000c8e7037810 */ /* 0x000fe40007ffe0ff */
[----:B------:R-:W-:Y:S02]  /*1e820*/  ISETP.GE.AND P5, PT, R2, c[0x0][0x3c8], PT ;  /* 0x0000f20002007a0c */ /* 0x000fe40003fa6270 */
[----:B--2---:R-:W-:Y:S02]  /*1e830*/  SHF.R.S32.HI R9, RZ, 0x1f, R5 ;  /* 0x0000001fff097819 */ /* 0x004fe40000011405 */
[----:B------:R-:W-:-:S02]  /*1e840*/  @!P2 LEA R8, P1, R5, R0, 0x2 ;  /* 0x000000000508a211 */ /* 0x000fc400078210ff */
[----:B-----5:R-:W-:Y:S02]  /*1e850*/  @!P4 LEA R12, P0, R6, R0, 0x2 ;  /* 0x00000000060cc211 */ /* 0x020fe400078010ff */
        /* <DEDUP_REMOVED lines=8> */
[----:B--2---:R-:W-:Y:S02]  /*1e8e0*/  SHF.R.S32.HI R9, RZ, 0x1f, R7 ;  /* 0x0000001fff097819 */ /* 0x004fe40000011407 */
[----:B------:R-:W-:-:S02]  /*1e8f0*/  @!P3 LEA R8, P1, R7, R0, 0x2 ;  /* 0x000000000708b211 */ /* 0x000fc400078210ff */
[C---:B----4-:R-:W-:Y:S02]  /*1e900*/  @!P5 LEA R10, P0, R2.reuse, R0, 0x2 ;  /* 0x00000000020ad211 */ /* 0x050fe400078010ff */
        /* <DEDUP_REMOVED lines=8> */
[----:B------:R-:W-:Y:S02]  /*1e990*/  ISETP.GE.AND P3, PT, R5, c[0x0][0x3c8], PT ;  /* 0x0000f20005007a0c */ /* 0x000fe40003f66270 */
[----:B------:R-:W-:Y:S02]  /*1e9a0*/  SHF.R.S32.HI R2, RZ, 0x1f, R6 ;  /* 0x0000001fff027819 */ /* 0x000fe40000011406 */
[----:B--2---:R-:W-:Y:S02]  /*1e9b0*/  SHF.R.S32.HI R9, RZ, 0x1f, R3 ;  /* 0x0000001fff097819 */ /* 0x004fe40000011403 */
[-C--:B------:R-:W-:Y:S02]  /*1e9c0*/  @!P2 LEA R8, P1, R3, R0.reuse, 0x2 ;  /* 0x000000000308a211 */ /* 0x080fe400078210ff */
[----:B----4-:R-:W-:Y:S02]  /*1e9d0*/  @!P6 LEA R12, P0, R7, R0, 0x2 ;  /* 0x00000000070ce211 */ /* 0x010fe400078010ff */
[----:B------:R-:W-:-:S02]  /*1e9e0*/  @!P2 LEA.HI.X R9, R3, R4, R9, 0x2, P1 ;  /* 0x000000040309a211 */ /* 0x000fc400008f1409 */
[C---:B------:R-:W-:Y:S02]  /*1e9f0*/  @!P4 LEA R14, P1, R6.reuse, R0, 0x2 ;  /* 0x00000000060ec211 */ /* 0x040fe400078210ff */
        /* <DEDUP_REMOVED lines=23> */
.L_x_5093:
[----:B------:R-:W-:Y:S05]  /*1eb70*/  BSYNC B0 ;  /* 0x0000000000007941 */ /* 0x000fea0003800000 */
.L_x_5092:
[----:B------:R-:W-:Y:S05]  /*1eb80*/  BRA.DIV ~URZ, `(.L_x_5094) ;  /* 0x000038f27f007947 */ /* 0x000fea000b800000 */
[----:B--2---:R2:W1:Y:S04]  /*1eb90*/  SHFL.IDX PT, R4, R16, 0x1, 0x1c1f ;  /* 0x003c1f0010047f89 */ /* 0x00446800000e0000 */
[----:B----4-:R2:W4:Y:S02]  /*1eba0*/  SHFL.IDX PT, R0, R17, 0x1, 0x1c1f ;  /* 0x003c1f0011007f89 */ /* 0x01052400000e0000 */
.L_x_5152:
        /* <DEDUP_REMOVED lines=42> */
[C---:B------:R-:W-:Y:S02]  /*1ee50*/  IADD3 R13, R231.reuse, 0x40, RZ ;  /* 0x00000040e70d7810 */ /* 0x040fe40007ffe0ff */
[----:B------:R-:W-:Y:S01]  /*1ee60*/  IADD3 R15, R231, 0x30, RZ ;  /* 0x00000030e70f7810 */ /* 0x000fe20007ffe0ff */
[----:B------:R4:W-:Y:S01]  /*1ee70*/  @!P3 ST.E.64 [R6.64], R134 ;  /* 0x000000860600b985 */ /* 0x0009e2000c101b06 */
[----:B------:R-:W-:Y:S02]  /*1ee80*/  ISETP.GE.AND P4, PT, R13, c[0x0][0x3c8], PT ;  /* 0x0000f2000d007a0c */ /* 0x000fe40003f86270 */
[----:B------:R-:W-:Y:S02]  /*1ee90*/  SHF.R.S32.HI R15, RZ, 0x1f, R15 ;  /* 0x0000001fff0f7819 */ /* 0x000fe4000001140f */
[----:B------:R-:W-:Y:S02]  /*1eea0*/  IADD3 R14, R231, 0x48, RZ ;  /* 0x00000048e70e7810 */ /* 0x000fe40007ffe0ff */
        /* <DEDUP_REMOVED lines=38> */
[----:B------:R-:W-:-:S02]  /*1f110*/  SHF.R.S32.HI R7, RZ, 0x1f, R2 ;  /* 0x0000001fff077819 */ /* 0x000fc40000011402 */
[C---:B------:R-:W-:Y:S01]  /*1f120*/  @!P4 LEA R12, P0, R2.reuse, R0, 0x2 ;  /* 0x00000000020cc211 */ /* 0x040fe200078010ff */
[----:B------:R4:W-:Y:S01]  /*1f130*/  @!P5 ST.E.64 [R14.64], R42 ;  /* 0x0000002a0e00d985 */ /* 0x0009e2000c101b06 */
[----:B------:R-:W-:Y:S02]  /*1f140*/  IADD3 R3, R231, 0x78, RZ ;  /* 0x00000078e7037810 */ /* 0x000fe40007ffe0ff */
[----:B------:R-:W-:Y:S02]  /*1f150*/  @!P4 LEA.HI.X R13, R2, R4, R7, 0x2, P0 ;  /* 0x00000004020dc211 */ /* 0x000fe400000f1407 */
[----:B------:R-:W-:Y:S02]  /*1f160*/  ISETP.GE.AND P0, PT, R3, c[0x0][0x3c8], PT ;  /* 0x0000f20003007a0c */ /* 0x000fe40003f06270 */
[-C--:B-1----:R-:W-:Y:S02]  /*1f170*/  @!P2 LEA R10, P3, R6, R0.reuse, 0x2 ;  /* 0x00000000060aa211 */ /* 0x082fe400078610ff */
[----:B------:R-:W-:-:S02]  /*1f180*/  @!P1 LEA R18, P4, R5, R0, 0x2 ;  /* 0x0000000005129211 */ /* 0x000fc400078810ff */
[----:B------:R-:W-:-:S04]  /*1f190*/  IADD3 R7, R231, 0x88, RZ ;  /* 0x00000088e7077810 */ /* 0x000fc80007ffe0ff */
[----:B------:R-:W-:Y:S02]  /*1f1a0*/  ISETP.GE.AND P5, PT, R7, c[0x0][0x3c8], PT ;  /* 0x0000f20007007a0c */ /* 0x000fe40003fa6270 */
[----:B--2---:R-:W-:Y:S02]  /*1f1b0*/  SHF.R.S32.HI R9, RZ, 0x1f, R5 ;  /* 0x0000001fff097819 */ /* 0x004fe40000011405 */
[----:B------:R-:W-:Y:S02]  /*1f1c0*/  SHF.R.S32.HI R8, RZ, 0x1f, R6 ;  /* 0x0000001fff087819 */ /* 0x000fe40000011406 */
[-C--:B------:R-:W-:Y:S02]  /*1f1d0*/  @!P1 LEA.HI.X R19, R5, R4.reuse, R9, 0x2, P4 ;  /* 0x0000000405139211 */ /* 0x080fe400020f1409 */
[----:B------:R-:W-:Y:S02]  /*1f1e0*/  ISETP.GE.AND P4, PT, R2, c[0x0][0x3c8], PT ;  /* 0x0000f20002007a0c */ /* 0x000fe40003f86270 */
[----:B------:R-:W-:-:S02]  /*1f1f0*/  @!P2 LEA.HI.X R11, R6, R4, R8, 0x2, P3 ;  /* 0x00000004060ba211 */ /* 0x000fc400018f1408 */
[----:B------:R-:W-:Y:S02]  /*1f200*/  IADD3 R8, R231, 0x80, RZ ;  /* 0x00000080e7087810 */ /* 0x000fe40007ffe0ff */
[----:B------:R-:W-:Y:S02]  /*1f210*/  SHF.R.S32.HI R6, RZ, 0x1f, R3 ;  /* 0x0000001fff067819 */ /* 0x000fe40000011403 */
[----:B------:R-:W-:Y:S02]  /*1f220*/  ISETP.GE.AND P6, PT, R8, c[0x0][0x3c8], PT ;  /* 0x0000f20008007a0c */ /* 0x000fe40003fc6270 */
[----:B---3--:R-:W-:Y:S02]  /*1f230*/  @!P0 LEA R16, P3, R3, R0, 0x2 ;  /* 0x0000000003108211 */ /* 0x008fe400078610ff */
[----:B------:R-:W-:Y:S01]  /*1f240*/  IADD3 R2, R231, 0x90, RZ ;  /* 0x00000090e7027810 */ /* 0x000fe20007ffe0ff */
[----:B------:R1:W-:Y:S01]  /*1f250*/  @!P4 ST.E.64 [R12.64], R54 ;  /* 0x000000360c00c985 */ /* 0x0003e2000c101b06 */
[----:B------:R-:W-:-:S02]  /*1f260*/  @!P0 LEA.HI.X R17, R3, R4, R6, 0x2, P3 ;  /* 0x0000000403118211 */ /* 0x000fc400018f1406 */
[----:B------:R-:W-:Y:S01]  /*1f270*/  SHF.R.S32.HI R3, RZ, 0x1f, R7 ;  /* 0x0000001fff037819 */ /* 0x000fe20000011407 */
[----:B------:R2:W-:Y:S01]  /*1f280*/  @!P2 ST.E.64 [R10.64], R50 ;  /* 0x000000320a00a985 */ /* 0x0005e2000c101b06 */
[----:B------:R-:W-:Y:S02]  /*1f290*/  SHF.R.S32.HI R5, RZ, 0x1f, R8 ;  /* 0x0000001fff057819 */ /* 0x000fe40000011408 */
[----:B------:R-:W-:Y:S01]  /*1f2a0*/  IADD3 R6, R231, 0x98, RZ ;  /* 0x00000098e7067810 */ /* 0x000fe20007ffe0ff */
[----:B------:R-:W-:Y:S01]  /*1f2b0*/  @!P1 ST.E.64 [R18.64], R62 ;  /* 0x0000003e12009985 */ /* 0x000fe2000c101b06 */
[----:B----4-:R-:W-:Y:S02]  /*1f2c0*/  @!P6 LEA R14, P3, R8, R0, 0x2 ;  /* 0x00000000080ee211 */ /* 0x010fe400078610ff */
[----:B------:R-:W-:Y:S01]  /*1f2d0*/  ISETP.GE.AND P4, PT, R6, c[0x0][0x3c8], PT ;  /* 0x0000f20006007a0c */ /* 0x000fe20003f86270 */
[----:B------:R3:W-:Y:S01]  /*1f2e0*/  @!P0 ST.E.64 [R16.64], R58 ;  /* 0x0000003a10008985 */ /* 0x0007e2000c101b06 */
[----:B------:R-:W-:-:S02]  /*1f2f0*/  @!P6 LEA.HI.X R15, R8, R4, R5, 0x2, P3 ;  /* 0x00000004080fe211 */ /* 0x000fc400018f1405 */
[----:B------:R-:W-:Y:S02]  /*1f300*/  IADD3 R5, R231, 0xa0, RZ ;  /* 0x000000a0e7057810 */ /* 0x000fe40007ffe0ff */
[----:B------:R-:W-:Y:S01]  /*1f310*/  SHF.R.S32.HI R9, RZ, 0x1f, R2 ;  /* 0x0000001fff097819 */ /* 0x000fe20000011402 */
[----:B------:R-:W-:Y:S01]  /*1f320*/  @!P6 ST.E.64 [R14.64], R70 ;  /* 0x000000460e00e985 */ /* 0x000fe2000c101b06 */
[----:B------:R-:W-:Y:S02]  /*1f330*/  ISETP.GE.AND P3, PT, R5, c[0x0][0x3c8], PT ;  /* 0x0000f20005007a0c */ /* 0x000fe40003f66270 */
[----:B------:R-:W-:-:S03]  /*1f340*/  ISETP.GE.AND P6, PT, R2, c[0x0][0x3c8], PT ;  /* 0x0000f20002007a0c */ /* 0x000fc60003fc6270 */
[-C--:B------:R-:W-:Y:S02]  /*1f350*/  @!P4 LEA R8, P1, R6, R0.reuse, 0x2 ;  /* 0x000000000608c211 */ /* 0x080fe400078210ff */
[----:B-1----:R-:W-:-:S04]  /*1f360*/  @!P5 LEA R12, P2, R7, R0, 0x2 ;  /* 0x00000000070cd211 */ /* 0x002fc800078410ff */
[----:B------:R-:W-:Y:S02]  /*1f370*/  @!P5 LEA.HI.X R13, R7, R4, R3, 0x2, P2 ;  /* 0x00000004070dd211 */ /* 0x000fe400010f1403 */
[----:B------:R-:W-:Y:S02]  /*1f380*/  ISETP.GE.AND P2, PT, R2, c[0x0][0x3c8], PT ;  /* 0x0000f20002007a0c */ /* 0x000fe40003f46270 */
[----:B------:R-:W-:Y:S01]  /*1f390*/  IADD3 R3, R231, 0xa8, RZ ;  /* 0x000000a8e7037810 */ /* 0x000fe20007ffe0ff */
[----:B------:R1:W-:Y:S01]  /*1f3a0*/  @!P5 ST.E.64 [R12.64], R66 ;  /* 0x000000420c00d985 */ /* 0x0003e2000c101b06 */
[----:B------:R-:W-:-:S09]  /*1f3b0*/  SHF.R.S32.HI R7, RZ, 0x1f, R6 ;  /* 0x0000001fff077819 */ /* 0x000fd20000011406 */
        /* <DEDUP_REMOVED lines=26> */
[----:B------:R-:W-:Y:S02]  /*1f560*/  @!P0 LEA.HI.X R11, R6, R4, R8, 0x2, P4 ;  /* 0x00000004060b8211 */ /* 0x000fe400020f1408 */
[----:B------:R-:W-:Y:S01]  /*1f570*/  ISETP.GE.AND P4, PT, R2, c[0x0][0x3c8], PT ;  /* 0x0000f20002007a0c */ /* 0x000fe20003f86270 */
[----:B------:R2:W-:Y:S01]  /*1f580*/  @!P1 ST.E.64 [R12.64], R166 ;  /* 0x000000a60c009985 */ /* 0x0005e2000c101b06 */
[----:B------:R-:W-:-:S02]  /*1f590*/  SHF.R.S32.HI R6, RZ, 0x1f, R3 ;  /* 0x0000001fff067819 */ /* 0x000fc40000011403 */
[C---:B------:R-:W-:Y:S01]  /*1f5a0*/  IADD3 R7, R231.reuse, 0xd0, RZ ;  /* 0x000000d0e7077810 */ /* 0x040fe20007ffe0ff */
[----:B------:R3:W-:Y:S01]  /*1f5b0*/  @!P0 ST.E.64 [R10.64], R90 ;  /* 0x0000005a0a008985 */ /* 0x0007e2000c101b06 */
[----:B------:R-:W-:Y:S02]  /*1f5c0*/  IADD3 R8, R231, 0xd8, RZ ;  /* 0x000000d8e7087810 */ /* 0x000fe40007ffe0ff */
[----:B------:R-:W-:Y:S02]  /*1f5d0*/  ISETP.GE.AND P5, PT, R7, c[0x0][0x3c8], PT ;  /* 0x0000f20007007a0c */ /* 0x000fe40003fa6270 */
[----:B------:R-:W-:Y:S02]  /*1f5e0*/  SHF.R.S32.HI R5, RZ, 0x1f, R2 ;  /* 0x0000001fff057819 */ /* 0x000fe40000011402 */
[----:B------:R-:W-:Y:S02]  /*1f5f0*/  SHF.R.S32.HI R9, RZ, 0x1f, R8 ;  /* 0x0000001fff097819 */ /* 0x000fe40000011408 */
[----:B-1----:R-:W-:-:S02]  /*1f600*/  @!P4 LEA R16, P2, R2, R0, 0x2 ;  /* 0x000000000210c211 */ /* 0x002fc400078410ff */
[----:B------:R-:W-:Y:S02]  /*1f610*/  ISETP.GE.AND P4, PT, R8, c[0x0][0x3c8], PT ;  /* 0x0000f20008007a0c */ /* 0x000fe40003f86270 */
[----:B----4-:R-:W-:-:S04]  /*1f620*/  @!P6 LEA R14, P3, R3, R0, 0x2 ;  /* 0x00000000030ee211 */ /* 0x010fc800078610ff */
[----:B------:R-:W-:Y:S02]  /*1f630*/  @!P6 LEA.HI.X R15, R3, R4, R6, 0x2, P3 ;  /* 0x00000004030fe211 */ /* 0x000fe400018f1406 */
[C---:B------:R-:W-:Y:S02]  /*1f640*/  ISETP.GE.AND P3, PT, R2.reuse, c[0x0][0x3c8], PT ;  /* 0x0000f20002007a0c */ /* 0x040fe40003f66270 */
[----:B------:R-:W-:Y:S01]  /*1f650*/  IADD3 R6, R231, 0xe0, RZ ;  /* 0x000000e0e7067810 */ /* 0x000fe20007ffe0ff */
[----:B------:R-:W-:Y:S01]  /*1f660*/  @!P6 ST.E.64 [R14.64], R170 ;  /* 0x000000aa0e00e985 */ /* 0x000fe2000c101b06 */
[----:B------:R-:W-:Y:S02]  /*1f670*/  SHF.R.S32.HI R3, RZ, 0x1f, R7 ;  /* 0x0000001fff037819 */ /* 0x000fe40000011407 */
[----:B--2---:R-:W-:Y:S02]  /*1f680*/  @!P5 LEA R12, P1, R7, R0, 0x2 ;  /* 0x00000000070cd211 */ /* 0x004fe400078210ff */
[----:B------:R-:W-:-:S02]  /*1f690*/  ISETP.GE.AND P6, PT, R2, c[0x0][0x3c8], PT ;  /* 0x0000f20002007a0c */ /* 0x000fc40003fc6270 */
[-C--:B------:R-:W-:Y:S02]  /*1f6a0*/  @!P5 LEA.HI.X R13, R7, R4.reuse, R3, 0x2, P1 ;  /* 0x00000004070dd211 */ /* 0x080fe400008f1403 */
[C---:B------:R-:W-:Y:S02]  /*1f6b0*/  IADD3 R3, R231.reuse, 0xf0, RZ ;  /* 0x000000f0e7037810 */ /* 0x040fe40007ffe0ff */
[----:B------:R-:W-:Y:S02]  /*1f6c0*/  @!P3 LEA.HI.X R17, R2, R4, R5, 0x2, P2 ;  /* 0x000000040211b211 */ /* 0x000fe400010f1405 */
[----:B------:R-:W-:Y:S02]  /*1f6d0*/  ISETP.GE.AND P3, PT, R6, c[0x0][0x3c8], PT ;  /* 0x0000f20006007a0c */ /* 0x000fe40003f66270 */
[----:B------:R-:W-:Y:S02]  /*1f6e0*/  IADD3 R5, R231, 0xe8, RZ ;  /* 0x000000e8e7057810 */ /* 0x000fe40007ffe0ff */
[----:B---3--:R-:W-:Y:S01]  /*1f6f0*/  @!P4 LEA R10, P0, R8, R0, 0x2 ;  /* 0x00000000080ac211 */ /* 0x008fe200078010ff */
[----:B------:R-:W-:Y:S01]  /*1f700*/  @!P6 ST.E.64 [R16.64], R174 ;  /* 0x000000ae1000e985 */ /* 0x000fe2000c101b06 */
[----:B------:R-:W-:-:S02]  /*1f710*/  ISETP.GE.AND P2, PT, R5, c[0x0][0x3c8], PT ;  /* 0x0000f20005007a0c */ /* 0x000fc40003f46270 */
[----:B------:R-:W-:Y:S01]  /*1f720*/  ISETP.GE.AND P1, PT, R3, c[0x0][0x3c8], PT ;  /* 0x0000f20003007a0c */ /* 0x000fe20003f26270 */
[----:B------:R-:W-:Y:S01]  /*1f730*/  @!P5 ST.E.64 [R12.64], R172 ;  /* 0x000000ac0c00d985 */ /* 0x000fe2000c101b06 */
        /* <DEDUP_REMOVED lines=22> */
.L_x_5074:
        /* <DEDUP_REMOVED lines=15> */
[----:B-1----:R-:W-:Y:S01]  /*1f990*/  SEL R18, R0, c[0x0][0x3d4], P0 ;  /* 0x0000f50000127a07 */ /* 0x002fe20000000000 */
[----:B------:R-:W-:Y:S05]  /*1f9a0*/  @P1 BRA `(.L_x_5095) ;  /* 0x0000004000001947 */ /* 0x000fea0003800000 */
[----:B------:R-:W-:Y:S05]  /*1f9b0*/  @!P2 BRA `(.L_x_5095) ;  /* 0x000000300000a947 */ /* 0x000fea0003800000 */
[----:B------:R1:W2:Y:S04]  /*1f9c0*/  LDG.E R0, [R4.64] ;  /* 0x0000000604007981 */ /* 0x0002a8000c1e1900 */
[----:B-1--4-:R-:W2:Y:S02]  /*1f9d0*/  LDG.E R4, [R4.64+0x4] ;  /* 0x0000040604047981 */ /* 0x012ea4000c1e1900 */
[----:B--2--5:R-:W-:Y:S02]  /*1f9e0*/  IADD3 R19, -R0, R4, RZ ;  /* 0x0000000400137210 */ /* 0x024fe40007ffe1ff */
.L_x_5095:
[----:B------:R-:W1:Y:S01]  /*1f9f0*/  S2R R21, SR_TID.X ;  /* 0x0000000000157919 */ /* 0x000e620000002100 */
[----:B------:R-:W-:Y:S01]  /*1fa00*/  BSSY B0, `(.L_x_5096) ;  /* 0x0000038000007945 */ /* 0x000fe20003800000 */
[----:B------:R-:W-:Y:S02]  /*1fa10*/  SEL R12, R252, RZ, !P2 ;  /* 0x000000fffc0c7207 */ /* 0x000fe40005000000 */
[----:B------:R-:W-:-:S02]  /*1fa20*/  SEL R20, R7, RZ, !P2 ;  /* 0x000000ff07147207 */ /* 0x000fc40005000000 */
[----:B-----5:R-:W-:Y:S02]  /*1fa30*/  SHF.R.S32.HI R17, RZ, 0x1f, R6 ;  /* 0x0000001fff117819 */ /* 0x020fe40000011406 */
[----:B-1----:R-:W-:-:S13]  /*1fa40*/  ISETP.GT.AND P0, PT, R21, 0x7f, PT ;  /* 0x0000007f1500780c */ /* 0x002fda0003f04270 */
[----:B------:R-:W-:Y:S05]  /*1fa50*/  @P0 BRA `(.L_x_5097) ;  /* 0x0000032000000947 */ /* 0x000fea0003800000 */
[----:B----4-:R-:W2:Y:S01]  /*1fa60*/  LDL R2, [R1+0x18] ;  /* 0x0000180001027983 */ /* 0x010ea20000100800 */
        /* <DEDUP_REMOVED lines=49> */
.L_x_5097:
[----:B------:R-:W-:Y:S05]  /*1fd80*/  BSYNC B0 ;  /* 0x0000000000007941 */ /* 0x000fea0003800000 */
.L_x_5096:
[----:B------:R-:W-:-:S13]  /*1fd90*/  ISETP.GT.AND P0, PT, R18, 0x1, PT ;  /* 0x000000011200780c */ /* 0x000fda0003f04270 */
[----:B------:R-:W-:Y:S05]  /*1fda0*/  @P0 BRA `(.L_x_5089) ;  /* 0x000008d000000947 */ /* 0x000fea0003800000 */
[----:B------:R-:W2:Y:S04]  /*1fdb0*/  LDL.LU R8, [R1+0x14] ;  /* 0x0000140001087983 */ /* 0x000ea80000300800 */
[----:B------:R-:W3:Y:S01]  /*1fdc0*/  LDL.LU R7, [R1+0x18] ;  /* 0x0000180001077983 */ /* 0x000ee20000300800 */
[----:B-1--4-:R-:W-:Y:S01]  /*1fdd0*/  SHF.R.S32.HI R4, RZ, 0x1f, R21 ;  /* 0x0000001fff047819 */ /* 0x012fe20000011415 */
        /* <DEDUP_REMOVED lines=13> */
[----:B---3--:R-:W-:Y:S01]  /*1feb0*/  IMAD.IADD R4, R7, 0x1, R0 ;  /* 0x0000000107047824 */ /* 0x008fe200078e0200 */
        /* <DEDUP_REMOVED lines=23> */
.L_x_5153:
[----:B------:R-:W-:Y:S05]  /*20030*/  BRA.DIV ~URZ, `(.L_x_5099) ;  /* 0x000025827f007947 */ /* 0x000fea000b800000 */
[----:B------:R3:W4:Y:S02]  /*20040*/  SHFL.IDX PT, R2, R14, RZ, 0x181f ;  /* 0x00181fff0e027589 */ /* 0x00072400000e0000 */
.L_x_5154:
        /* <DEDUP_REMOVED lines=27> */
.L_x_5101:
[----:B------:R-:W-:Y:S05]  /*20200*/  BSYNC B0 ;  /* 0x0000000000007941 */ /* 0x000fea0003800000 */
.L_x_5100:
[----:B------:R-:W-:Y:S05]  /*20210*/  BRA.DIV ~URZ, `(.L_x_5102) ;  /* 0x000024127f007947 */ /* 0x000fea000b800000 */
[----:B--2---:R2:W1:Y:S04]  /*20220*/  SHFL.IDX PT, R10, R11, 0x1, 0x181f ;  /* 0x00381f000b0a7f89 */ /* 0x00446800000e0000 */
[----:B----4-:R2:W4:Y:S02]  /*20230*/  SHFL.IDX PT, R2, R14, 0x1, 0x181f ;  /* 0x00381f000e027f89 */ /* 0x01052400000e0000 */
.L_x_5155:
        /* <DEDUP_REMOVED lines=20> */
.L_x_5104:
[----:B------:R-:W-:Y:S05]  /*20380*/  BSYNC B0 ;  /* 0x0000000000007941 */ /* 0x000fea0003800000 */
.L_x_5103:
[----:B------:R-:W-:Y:S05]  /*20390*/  BRA.DIV ~URZ, `(.L_x_5105) ;  /* 0x000023627f007947 */ /* 0x000fea000b800000 */
[----:B-1----:R1:W2:Y:S02]  /*203a0*/  SHFL.IDX PT, R10, R11, 0x2, 0x181f ;  /* 0x00581f000b0a7f89 */ /* 0x0022a400000e0000 */
.L_x_5156:
[----:B------:R-:W-:Y:S05]  /*203b0*/  BRA.DIV ~URZ, `(.L_x_5106) ;  /* 0x000023b27f007947 */ /* 0x000fea000b800000 */
[----:B----4-:R4:W1:Y:S02]  /*203c0*/  SHFL.IDX PT, R2, R14, 0x2, 0x181f ;  /* 0x00581f000e027f89 */ /* 0x01086400000e0000 */
.L_x_5157:
        /* <DEDUP_REMOVED lines=20> */
.L_x_5108:
[----:B------:R-:W-:Y:S05]  /*20510*/  BSYNC B0 ;  /* 0x0000000000007941 */ /* 0x000fea0003800000 */
.L_x_5107:
[----:B------:R-:W-:Y:S05]  /*20520*/  BRA.DIV ~URZ, `(.L_x_5109) ;  /* 0x000022b27f007947 */ /* 0x000fea000b800000 */
[----:B--2---:R2:W3:Y:S04]  /*20530*/  SHFL.IDX PT, R10, R11, 0x3, 0x181f ;  /* 0x00781f000b0a7f89 */ /* 0x0044e800000e0000 */
[----:B-1----:R2:W1:Y:S02]  /*20540*/  SHFL.IDX PT, R2, R14, 0x3, 0x181f ;  /* 0x00781f000e027f89 */ /* 0x00246400000e0000 */
.L_x_5158:
        /* <DEDUP_REMOVED lines=19> */
.L_x_5089:
[----:B------:R-:W-:Y:S05]  /*20680*/  BSYNC B1 ;  /* 0x0000000000017941 */ /* 0x000fea0003800000 */
.L_x_5073:
        /* <DEDUP_REMOVED lines=11> */
[----:B--234-:R-:W-:-:S04]  /*20740*/  LOP3.LUT R14, R0, 0x1f, RZ, 0xc0, !PT ;  /* 0x0000001f000e7812 */ /* 0x01cfc800078ec0ff */
[----:B------:R-:W-:Y:S01]  /*20750*/  ISETP.NE.AND P6, PT, R14, 0x1f, PT ;  /* 0x0000001f0e00780c */ /* 0x000fe20003fc5270 */
[----:B------:R-:W-:Y:S10]  /*20760*/  BRA.DIV ~URZ, `(.L_x_5111) ;  /* 0x000021427f007947 */ /* 0x000ff4000b800000 */
[----:B------:R1:W2:Y:S02]  /*20770*/  SHFL.IDX PT, R10, R114, RZ, 0x1f ;  /* 0x00001fff720a7589 */ /* 0x0002a400000e0000 */
.L_x_5159:
[----:B------:R-:W-:Y:S05]  /*20780*/  BRA.DIV ~URZ, `(.L_x_5112) ;  /* 0x000021927f007947 */ /* 0x000fea000b800000 */
[----:B------:R3:W4:Y:S02]  /*20790*/  SHFL.IDX PT, R8, R114, 0x1, 0x1f ;  /* 0x00201f0072087f89 */ /* 0x00072400000e0000 */
.L_x_5160:
        /* <DEDUP_REMOVED lines=19> */
.L_x_5161:
        /* <DEDUP_REMOVED lines=16> */
.L_x_5162:
[----:B---3--:R-:W-:Y:S01]  /*209d0*/  IMAD R0, R0, c[0x0][0x538], RZ ;  /* 0x00014e0000007a24 */ /* 0x008fe200078e02ff */
[----:B------:R-:W-:Y:S04]  /*209e0*/  BSSY B1, `(.L_x_5115) ;  /* 0x00000d0000017945 */ /* 0x000fe80003800000 */
[----:B----4-:R-:W-:-:S04]  /*209f0*/  IADD3 R8, R0, R8, RZ ;  /* 0x0000000800087210 */ /* 0x010fc80007ffe0ff */
[----:B--2---:R-:W-:-:S13]  /*20a00*/  ISETP.GT.AND P0, PT, R8, R10, PT ;  /* 0x0000000a0800720c */ /* 0x004fda0003f04270 */
[----:B------:R-:W-:Y:S05]  /*20a10*/  @P0 BRA `(.L_x_5116) ;  /* 0x0000025000000947 */ /* 0x000fea0003800000 */
.L_x_5120:
        /* <DEDUP_REMOVED lines=17> */
.L_x_5163:
        /* <DEDUP_REMOVED lines=16> */
.L_x_5164:
[----:B--2---:R-:W-:-:S05]  /*20c30*/  IMAD R0, R0, c[0x0][0x538], RZ ;  /* 0x00014e0000007a24 */ /* 0x004fca00078e02ff */
[----:B------:R-:W-:-:S04]  /*20c40*/  IADD3 R8, R0, R8, RZ ;  /* 0x0000000800087210 */ /* 0x000fc80007ffe0ff */
[----:B------:R-:W-:-:S13]  /*20c50*/  ISETP.GT.AND P0, PT, R8, R10, PT ;  /* 0x0000000a0800720c */ /* 0x000fda0003f04270 */
[----:B-1----:R-:W-:Y:S05]  /*20c60*/  @!P0 BRA `(.L_x_5120) ;  /* 0xfffffdb000008947 */ /* 0x002fea000383ffff */
.L_x_5116:
[----:B------:R-:W-:-:S05]  /*20c70*/  IADD3 R12, -R0, R8, RZ ;  /* 0x00000008000c7210 */ /* 0x000fca0007ffe1ff */
[----:B------:R-:W-:-:S05]  /*20c80*/  IMAD R0, R4, c[0x0][0x538], R12 ;  /* 0x00014e0004007a24 */ /* 0x000fca00078e020c */
[----:B------:R-:W-:Y:S01]  /*20c90*/  ISETP.GT.AND P0, PT, R0, R10, PT ;  /* 0x0000000a0000720c */ /* 0x000fe20003f04270 */
[----:B------:R-:W-:-:S12]  /*20ca0*/  BRA.DIV ~URZ, `(.L_x_5121) ;  /* 0x000020d27f007947 */ /* 0x000fd8000b800000 */
[----:B------:R-:W-:-:S03]  /*20cb0*/  VOTE.ANY R11, PT, !P0 ;  /* 0x00000000000b7806 */ /* 0x000fc600040e0100 */
.L_x_5165:
[----:B------:R-:W2:Y:S01]  /*20cc0*/  LDL.LU R2, [R1+0xc] ;  /* 0x00000c0001027983 */ /* 0x000ea20000300800 */
[----:B------:R-:W2:Y:S02]  /*20cd0*/  POPC R0, R11 ;  /* 0x0000000b00007309 */ /* 0x000ea40000000000 */
[----:B--2---:R-:W-:-:S05]  /*20ce0*/  IADD3 R2, R0, R2, RZ ;  /* 0x0000000200027210 */ /* 0x004fca0007ffe0ff */
[----:B------:R2:W-:Y:S01]  /*20cf0*/  STL [R1+0xc], R2 ;  /* 0x00000c0201007387 */ /* 0x0005e20000100800 */
[----:B------:R-:W-:Y:S05]  /*20d00*/  BRA.DIV ~URZ, `(.L_x_5122) ;  /* 0x000020c27f007947 */ /* 0x000fea000b800000 */
[----:B------:R3:W4:Y:S04]  /*20d10*/  SHFL.IDX PT, R8, R6, R0, 0x1f ;  /* 0x00001f0006087589 */ /* 0x00072800000e0000 */
[----:B------:R3:W1:Y:S02]  /*20d20*/  SHFL.IDX PT, R7, R7, R0, 0x1f ;  /* 0x00001f0007077589 */ /* 0x00066400000e0000 */
.L_x_5166:
[----:B------:R-:W-:Y:S01]  /*20d30*/  ISETP.NE.AND P0, PT, R11, RZ, PT ;  /* 0x000000ff0b00720c */ /* 0x000fe20003f05270 */
[----:B------:R-:W-:-:S12]  /*20d40*/  BSSY B0, `(.L_x_5123) ;  /* 0x0000005000007945 */ /* 0x000fd80003800000 */
[----:B------:R-:W-:Y:S05]  /*20d50*/  @!P0 BRA `(.L_x_5124) ;  /* 0x0000003000008947 */ /* 0x000fea0003800000 */
[----:B---3--:R-:W-:Y:S01]  /*20d60*/  IADD3 R0, R0, -0x1, RZ ;  /* 0xffffffff00007810 */ /* 0x008fe20007ffe0ff */
[----:B------:R-:W-:Y:S05]  /*20d70*/  BRA.DIV ~URZ, `(.L_x_5125) ;  /* 0x000021227f007947 */ /* 0x000fea000b800000 */
[----:B------:R3:W2:Y:S02]  /*20d80*/  SHFL.IDX PT, R13, R4, R0, 0x1f ;  /* 0x00001f00040d7589 */ /* 0x0006a400000e0000 */
.L_x_5124:
[----:B------:R-:W-:Y:S05]  /*20d90*/  BSYNC B0 ;  /* 0x0000000000007941 */ /* 0x000fea0003800000 */
.L_x_5123:
        /* <DEDUP_REMOVED lines=69> */
.L_x_5127:
        /* <DEDUP_REMOVED lines=69> */
.L_x_5128:
[----:B------:R-:W-:Y:S05]  /*21640*/  BSYNC B0 ;  /* 0x0000000000007941 */ /* 0x000fea0003800000 */
.L_x_5126:
[----:B------:R-:W-:-:S04]  /*21650*/  LOP3.LUT R2, RZ, R2, RZ, 0x33, !PT ;  /* 0x00000002ff027212 */ /* 0x000fc800078e33ff */
[----:B-1----:R-:W-:-:S05]  /*21660*/  IADD3 R0, R2, R8, RZ ;  /* 0x0000000802007210 */ /* 0x002fca0007ffe0ff */
[----:B------:R1:W-:Y:S01]  /*21670*/  STL [R1+0x4], R0 ;  /* 0x0000040001007387 */ /* 0x0003e20000100800 */
[----:B------:R-:W-:Y:S05]  /*21680*/  BRA `(.L_x_5129) ;  /* 0x0000005000007947 */ /* 0x000fea0003800000 */
.L_x_5117:
[----:B------:R-:W-:Y:S01]  /*21690*/  MOV R0, c[0x0][0x53c] ;  /* 0x00014f0000007a02 */ /* 0x000fe20000000f00 */
[----:B------:R2:W-:Y:S04]  /*216a0*/  STL [R1], R10 ;  /* 0x0000000a01007387 */ /* 0x0005e80000100800 */
[----:B------:R2:W-:Y:S04]  /*216b0*/  STL [R1+0x4], RZ ;  /* 0x000004ff01007387 */ /* 0x0005e80000100800 */
[----:B------:R2:W-:Y:S04]  /*216c0*/  STL [R1+0x8], RZ ;  /* 0x000008ff01007387 */ /* 0x0005e80000100800 */
[----:B------:R2:W-:Y:S02]  /*216d0*/  STL [R1+0xc], R0 ;  /* 0x00000c0001007387 */ /* 0x0005e40000100800 */
.L_x_5129:
[----:B------:R-:W-:Y:S05]  /*216e0*/  BSYNC B1 ;  /* 0x0000000000017941 */ /* 0x000fea0003800000 */
.L_x_5115:
        /* <DEDUP_REMOVED lines=9> */
.L_x_5110:
[----:B--2---:R-:W2:Y:S02]  /*21780*/  LDL R0, [R1+0xc] ;  /* 0x00000c0001007983 */ /* 0x004ea40000100800 */
[----:B--2---:R-:W-:-:S13]  /*21790*/  ISETP.GE.AND P0, PT, R0, c[0x0][0x53c], PT ;  /* 0x00014f0000007a0c */ /* 0x004fda0003f06270 */
[----:B-1-3--:R-:W-:Y:S01]  /*217a0*/  @P0 CALL.REL.NOINC `(.L_x_5130) ;  /* 0x0000001000000944 */ /* 0x00afe20003c00000 */
[----:B------:R-:W-:Y:S05]  /*217b0*/  BRA `(.L_x_5131) ;  /* 0xfffe022000007947 */ /* 0x000fea000383ffff */
.L_x_5130:
[----:B------:R-:W-:Y:S05]  /*217c0*/  EXIT ;  /* 0x000000000000794d */ /* 0x000fea0003800000 */
.L_x_4919:
[----:B------:R-:W-:Y:S01]  /*217d0*/  IMAD.MOV.U32 R0, RZ, RZ, R5 ;  /* 0x000000ffff007224 */ /* 0x000fe200078e0005 */
[----:B------:R-:W-:Y:S02]  /*217e0*/  MOV R2, 0x1 ;  /* 0x0000000100027802 */ /* 0x000fe40000000f00 */
[----:B------:R-:W-:Y:S02]  /*217f0*/  MOV R3, 0x21810 ;  /* 0x0002181000037802 */ /* 0x000fe40000000f00 */
[----:B------:R-:W-:Y:S05]  /*21800*/  CALL.REL.NOINC `($__internal_102_$__cuda_sm70_shflsync_up_p) ;  /* 0x000017a000007944 */ /* 0x000fea0003c00000 */
[----:B------:R-:W-:Y:S01]  /*21810*/  MOV R0, R4 ;  /* 0x0000000400007202 */ /* 0x000fe20000000f00 */
[----:B------:R-:W-:Y:S05]  /*21820*/  BRA `(.L_x_5132) ;  /* 0xfffdec5000007947 */ /* 0x000fea000383ffff */
.L_x_4920:
[----:B------:R-:W-:Y:S01]  /*21830*/  IMAD.MOV.U32 R0, RZ, RZ, R5 ;  /* 0x000000ffff007224 */ /* 0x000fe200078e0005 */
[----:B------:R-:W-:Y:S02]  /*21840*/  MOV R2, 0x2 ;  /* 0x0000000200027802 */ /* 0x000fe40000000f00 */
[----:B------:R-:W-:Y:S02]  /*21850*/  MOV R3, 0x21870 ;  /* 0x0002187000037802 */ /* 0x000fe40000000f00 */
[----:B------:R-:W-:Y:S05]  /*21860*/  CALL.REL.NOINC `($__internal_102_$__cuda_sm70_shflsync_up_p) ;  /* 0x0000174000007944 */ /* 0x000fea0003c00000 */
[----:B------:R-:W-:Y:S01]  /*21870*/  SEL R0, R4, RZ, P4 ;  /* 0x000000ff04007207 */ /* 0x000fe20002000000 */
[----:B------:R-:W-:Y:S01]  /*21880*/  IMAD.MOV.U32 R2, RZ, RZ, 0x4 ;  /* 0x00000004ff027424 */ /* 0x000fe200078e00ff */
[----:B------:R-:W-:-:S03]  /*21890*/  MOV R3, 0x218c0 ;  /* 0x000218c000037802 */ /* 0x000fc60000000f00 */
[----:B------:R-:W-:Y:S02]  /*218a0*/  IMAD.IADD R0, R5, 0x1, R0 ;  /* 0x0000000105007824 */ /* 0x000fe400078e0200 */
        /* <DEDUP_REMOVED lines=13> */
[----:B------:R-:W-:Y:S02]  /*21980*/  MOV R3, 0x1f ;  /* 0x0000001f00037802 */ /* 0x000fe40000000f00 */
[----:B------:R-:W-:Y:S01]  /*21990*/  MOV R2, 0x219d0 ;  /* 0x000219d000027802 */ /* 0x000fe20000000f00 */
[----:B------:R-:W-:-:S04]  /*219a0*/  IMAD.IADD R4, R0, 0x1, R4 ;  /* 0x0000000100047824 */ /* 0x000fc800078e0204 */
[----:B------:R-:W-:Y:S02]  /*219b0*/  IMAD.MOV.U32 R9, RZ, RZ, R4 ;  /* 0x000000ffff097224 */ /* 0x000fe400078e0004 */
[----:B------:R-:W-:Y:S05]  /*219c0*/  CALL.REL.NOINC `($__internal_101_$__cuda_sm70_shflsync_idx_p) ;  /* 0x0000159000007944 */ /* 0x000fea0003c00000 */
[----:B------:R-:W-:Y:S01]  /*219d0*/  MOV R0, R5 ;  /* 0x0000000500007202 */ /* 0x000fe20000000f00 */
[----:B------:R-:W-:Y:S05]  /*219e0*/  BRA `(.L_x_5133) ;  /* 0xfffdeb9000007947 */ /* 0x000fea000383ffff */
.L_x_4922:
[----:B------:R-:W-:Y:S02]  /*219f0*/  SEL R0, RZ, 0x1, P0 ;  /* 0x00000001ff007807 */ /* 0x000fe40000000000 */
[----:B------:R-:W-:Y:S02]  /*21a00*/  MOV R2, 0x21a20 ;  /* 0x00021a2000027802 */ /* 0x000fe40000000f00 */
[----:B------:R-:W-:Y:S05]  /*21a10*/  CALL.REL.NOINC `($__internal_103_$__cuda_sm70_votesync_ballot) ;  /* 0x0000160000007944 */ /* 0x000fea0003c00000 */
[----:B------:R-:W-:Y:S01]  /*21a20*/  MOV R11, R0 ;  /* 0x00000000000b7202 */ /* 0x000fe20000000f00 */
[----:B------:R-:W-:Y:S05]  /*21a30*/  BRA `(.L_x_5134) ;  /* 0xfffdebd000007947 */ /* 0x000fea000383ffff */
.L_x_4923:
[----:B------:R-:W-:Y:S01]  /*21a40*/  IMAD.MOV.U32 R9, RZ, RZ, R10 ;  /* 0x000000ffff097224 */ /* 0x000fe200078e000a */
[----:B------:R-:W-:Y:S01]  /*21a50*/  MOV R5, R0 ;  /* 0x0000000000057202 */ /* 0x000fe20000000f00 */
[----:B------:R-:W-:Y:S01]  /*21a60*/  IMAD.MOV.U32 R3, RZ, RZ, 0x1f ;  /* 0x0000001fff037424 */ /* 0x000fe200078e00ff */
[----:B-1----:R-:W-:Y:S02]  /*21a70*/  MOV R2, 0x21a90 ;  /* 0x00021a9000027802 */ /* 0x002fe40000000f00 */
[----:B------:R-:W-:Y:S05]  /*21a80*/  CALL.REL.NOINC `($__internal_101_$__cuda_sm70_shflsync_idx_p) ;  /* 0x000014d000007944 */ /* 0x000fea0003c00000 */
[----:B------:R-:W-:Y:S01]  /*21a90*/  IMAD.MOV.U32 R13, RZ, RZ, R5 ;  /* 0x000000ffff0d7224 */ /* 0x000fe200078e0005 */
[----:B------:R-:W-:Y:S01]  /*21aa0*/  MOV R9, R8 ;  /* 0x0000000800097202 */ /* 0x000fe20000000f00 */
[----:B------:R-:W-:Y:S01]  /*21ab0*/  IMAD.MOV.U32 R6, RZ, RZ, RZ ;  /* 0x000000ffff067224 */ /* 0x000fe200078e00ff */
[----:B------:R-:W-:Y:S01]  /*21ac0*/  MOV R5, R0 ;  /* 0x0000000000057202 */ /* 0x000fe20000000f00 */
[----:B------:R-:W-:Y:S01]  /*21ad0*/  IMAD.MOV.U32 R3, RZ, RZ, 0x1f ;  /* 0x0000001fff037424 */ /* 0x000fe200078e00ff */
[----:B------:R-:W-:-:S02]  /*21ae0*/  MOV R2, 0x21b00 ;  /* 0x00021b0000027802 */ /* 0x000fc40000000f00 */
[----:B------:R-:W-:Y:S05]  /*21af0*/  CALL.REL.NOINC `($__internal_101_$__cuda_sm70_shflsync_idx_p) ;  /* 0x0000146000007944 */ /* 0x000fea0003c00000 */
[----:B------:R-:W-:Y:S01]  /*21b00*/  MOV R10, R5 ;  /* 0x00000005000a7202 */ /* 0x000fe20000000f00 */
[----:B------:R-:W-:Y:S05]  /*21b10*/  BRA `(.L_x_5135) ;  /* 0xfffdeb6000007947 */ /* 0x000fea000383ffff */
.L_x_4926:
[----:B------:R-:W-:Y:S01]  /*21b20*/  IMAD.MOV.U32 R9, RZ, RZ, R4 ;  /* 0x000000ffff097224 */ /* 0x000fe200078e0004 */
[----:B------:R-:W-:-:S02]  /*21b30*/  MOV R3, 0x1f ;  /* 0x0000001f00037802 */ /* 0x000fc40000000f00 */
[----:B-1----:R-:W-:Y:S02]  /*21b40*/  MOV R2, 0x21b60 ;  /* 0x00021b6000027802 */ /* 0x002fe40000000f00 */
[----:B--234-:R-:W-:Y:S05]  /*21b50*/  CALL.REL.NOINC `($__internal_101_$__cuda_sm70_shflsync_idx_p) ;  /* 0x0000140000007944 */ /* 0x01cfea0003c00000 */
[----:B------:R-:W-:Y:S01]  /*21b60*/  MOV R6, R5 ;  /* 0x0000000500067202 */ /* 0x000fe20000000f00 */
[----:B------:R-:W-:Y:S05]  /*21b70*/  BRA `(.L_x_4925) ;  /* 0xfffdeb6000007947 */ /* 0x000fea000383ffff */
.L_x_4981:
[----:B------:R-:W-:Y:S01]  /*21b80*/  IMAD.MOV.U32 R9, RZ, RZ, R12 ;  /* 0x000000ffff097224 */ /* 0x000fe200078e000c */
[----:B------:R-:W-:Y:S01]  /*21b90*/  MOV R5, RZ ;  /* 0x000000ff00057202 */ /* 0x000fe20000000f00 */
[----:B------:R-:W-:Y:S01]  /*21ba0*/  IMAD.MOV.U32 R3, RZ, RZ, 0x181f ;  /* 0x0000181fff037424 */ /* 0x000fe200078e00ff */
[----:B------:R-:W-:Y:S02]  /*21bb0*/  MOV R2, 0x21bd0 ;  /* 0x00021bd000027802 */ /* 0x000fe40000000f00 */
[----:B-----5:R-:W-:Y:S05]  /*21bc0*/  CALL.REL.NOINC `($__internal_101_$__cuda_sm70_shflsync_idx_p) ;  /* 0x0000139000007944 */ /* 0x020fea0003c00000 */
[----:B------:R-:W-:Y:S01]  /*21bd0*/  MOV R4, R5 ;  /* 0x0000000500047202 */ /* 0x000fe20000000f00 */
[----:B------:R-:W-:Y:S05]  /*21be0*/  BRA `(.L_x_5136) ;  /* 0xfffe7e3000007947 */ /* 0x000fea000383ffff */
.L_x_4982:
[----:B------:R-:W-:Y:S01]  /*21bf0*/  IMAD.MOV.U32 R9, RZ, RZ, R15 ;  /* 0x000000ffff097224 */ /* 0x000fe200078e000f */
[----:B------:R-:W-:Y:S01]  /*21c00*/  MOV R5, RZ ;  /* 0x000000ff00057202 */ /* 0x000fe20000000f00 */
[----:B------:R-:W-:Y:S01]  /*21c10*/  IMAD.MOV.U32 R3, RZ, RZ, 0x181f ;  /* 0x0000181fff037424 */ /* 0x000fe200078e00ff */
[----:B------:R-:W-:Y:S02]  /*21c20*/  MOV R2, 0x21c40 ;  /* 0x00021c4000027802 */ /* 0x000fe40000000f00 */
[----:B-12--5:R-:W-:Y:S05]  /*21c30*/  CALL.REL.NOINC `($__internal_101_$__cuda_sm70_shflsync_idx_p) ;  /* 0x0000132000007944 */ /* 0x026fea0003c00000 */
[----:B------:R-:W-:Y:S01]  /*21c40*/  MOV R2, R5 ;  /* 0x0000000500027202 */ /* 0x000fe20000000f00 */
[----:B------:R-:W-:Y:S05]  /*21c50*/  BRA `(.L_x_5137) ;  /* 0xfffe7de000007947 */ /* 0x000fea000383ffff */
.L_x_4985:
[----:B--2---:R-:W-:Y:S01]  /*21c60*/  IMAD.MOV.U32 R9, RZ, RZ, R12 ;  /* 0x000000ffff097224 */ /* 0x004fe200078e000c */
[----:B------:R-:W-:Y:S01]  /*21c70*/  MOV R5, 0x1 ;  /* 0x0000000100057802 */ /* 0x000fe20000000f00 */
[----:B------:R-:W-:Y:S01]  /*21c80*/  IMAD.MOV.U32 R3, RZ, RZ, 0x181f ;  /* 0x0000181fff037424 */ /* 0x000fe200078e00ff */
[----:B----4-:R-:W-:-:S02]  /*21c90*/  MOV R2, 0x21cb0 ;  /* 0x00021cb000027802 */ /* 0x010fc40000000f00 */
[----:B-1---5:R-:W-:Y:S05]  /*21ca0*/  CALL.REL.NOINC `($__internal_101_$__cuda_sm70_shflsync_idx_p) ;  /* 0x000012b000007944 */ /* 0x022fea0003c00000 */
[----:B------:R-:W-:Y:S01]  /*21cb0*/  IMAD.MOV.U32 R4, RZ, RZ, R5 ;  /* 0x000000ffff047224 */ /* 0x000fe200078e0005 */
[----:B------:R-:W-:Y:S01]  /*21cc0*/  MOV R5, 0x1 ;  /* 0x0000000100057802 */ /* 0x000fe20000000f00 */
[----:B------:R-:W-:Y:S01]  /*21cd0*/  IMAD.MOV.U32 R9, RZ, RZ, R15 ;  /* 0x000000ffff097224 */ /* 0x000fe200078e000f */
[----:B------:R-:W-:-:S02]  /*21ce0*/  MOV R3, 0x181f ;  /* 0x0000181f00037802 */ /* 0x000fc40000000f00 */
[----:B------:R-:W-:Y:S02]  /*21cf0*/  MOV R2, 0x21d10 ;  /* 0x00021d1000027802 */ /* 0x000fe40000000f00 */
[----:B------:R-:W-:Y:S05]  /*21d00*/  CALL.REL.NOINC `($__internal_101_$__cuda_sm70_shflsync_idx_p) ;  /* 0x0000125000007944 */ /* 0x000fea0003c00000 */
[----:B------:R-:W-:Y:S01]  /*21d10*/  MOV R2, R5 ;  /* 0x0000000500027202 */ /* 0x000fe20000000f00 */
[----:B------:R-:W-:Y:S05]  /*21d20*/  BRA `(.L_x_5138) ;  /* 0xfffe7ef000007947 */ /* 0x000fea000383ffff */
.L_x_4988:
[----:B---3--:R-:W-:Y:S01]  /*21d30*/  IMAD.MOV.U32 R9, RZ, RZ, R12 ;  /* 0x000000ffff097224 */ /* 0x008fe200078e000c */
[----:B------:R-:W-:Y:S01]  /*21d40*/  MOV R5, 0x2 ;  /* 0x0000000200057802 */ /* 0x000fe20000000f00 */
[----:B------:R-:W-:Y:S01]  /*21d50*/  IMAD.MOV.U32 R3, RZ, RZ, 0x181f ;  /* 0x0000181fff037424 */ /* 0x000fe200078e00ff */
[----:B----4-:R-:W-:Y:S02]  /*21d60*/  MOV R2, 0x21d80 ;  /* 0x00021d8000027802 */ /* 0x010fe40000000f00 */
[----:B-12--5:R-:W-:Y:S05]  /*21d70*/  CALL.REL.NOINC `($__internal_101_$__cuda_sm70_shflsync_idx_p) ;  /* 0x000011e000007944 */ /* 0x026fea0003c00000 */
[----:B------:R-:W-:Y:S01]  /*21d80*/  MOV R4, R5 ;  /* 0x0000000500047202 */ /* 0x000fe20000000f00 */
[----:B------:R-:W-:Y:S05]  /*21d90*/  BRA `(.L_x_5139) ;  /* 0xfffe800000007947 */ /* 0x000fea000383ffff */
.L_x_4989:
[----:B------:R-:W-:Y:S01]  /*21da0*/  IMAD.MOV.U32 R9, RZ, RZ, R15 ;  /* 0x000000ffff097224 */ /* 0x000fe200078e000f */
[----:B------:R-:W-:Y:S01]  /*21db0*/  MOV R5, 0x2 ;  /* 0x0000000200057802 */ /* 0x000fe20000000f00 */
[----:B------:R-:W-:Y:S01]  /*21dc0*/  IMAD.MOV.U32 R3, RZ, RZ, 0x181f ;  /* 0x0000181fff037424 */ /* 0x000fe200078e00ff */
[----:B----4-:R-:W-:Y:S02]  /*21dd0*/  MOV R2, 0x21df0 ;  /* 0x00021df000027802 */ /* 0x010fe40000000f00 */
[----:B-123-5:R-:W-:Y:S05]  /*21de0*/  CALL.REL.NOINC `($__internal_101_$__cuda_sm70_shflsync_idx_p) ;  /* 0x0000117000007944 */ /* 0x02efea0003c00000 */
[----:B------:R-:W-:Y:S01]  /*21df0*/  MOV R2, R5 ;  /* 0x0000000500027202 */ /* 0x000fe20000000f00 */
[----:B------:R-:W-:Y:S05]  /*21e00*/  BRA `(.L_x_5140) ;  /* 0xfffe7fb000007947 */ /* 0x000fea000383ffff */
.L_x_4992:
[----:B-1----:R-:W-:Y:S01]  /*21e10*/  IMAD.MOV.U32 R9, RZ, RZ, R12 ;  /* 0x000000ffff097224 */ /* 0x002fe200078e000c */
[----:B------:R-:W-:Y:S01]  /*21e20*/  MOV R5, 0x3 ;  /* 0x0000000300057802 */ /* 0x000fe20000000f00 */
[----:B------:R-:W-:Y:S01]  /*21e30*/  IMAD.MOV.U32 R3, RZ, RZ, 0x181f ;  /* 0x0000181fff037424 */ /* 0x000fe200078e00ff */
[----:B--2---:R-:W-:-:S02]  /*21e40*/  MOV R2, 0x21e60 ;  /* 0x00021e6000027802 */ /* 0x004fc40000000f00 */
[----:B---345:R-:W-:Y:S05]  /*21e50*/  CALL.REL.NOINC `($__internal_101_$__cuda_sm70_shflsync_idx_p) ;  /* 0x0000110000007944 */ /* 0x038fea0003c00000 */
        /* <DEDUP_REMOVED lines=8> */
.L_x_5069:
[----:B------:R-:W-:Y:S01]  /*21ee0*/  IMAD.MOV.U32 R2, RZ, RZ, R214 ;  /* 0x000000ffff027224 */ /* 0x000fe200078e00d6 */
[----:B------:R-:W-:Y:S02]  /*21ef0*/  MOV R5, 0x2 ;  /* 0x0000000200057802 */ /* 0x000fe40000000f00 */
[----:B------:R-:W-:Y:S02]  /*21f00*/  MOV R3, 0x21f20 ;  /* 0x00021f2000037802 */ /* 0x000fe40000000f00 */
[----:B------:R-:W-:Y:S05]  /*21f10*/  CALL.REL.NOINC `($__internal_100_$__cuda_sm70_shflsync_bfly_p) ;  /* 0x00000ff000007944 */ /* 0x000fea0003c00000 */
[----:B------:R-:W-:Y:S01]  /*21f20*/  MOV R0, R5 ;  /* 0x0000000500007202 */ /* 0x000fe20000000f00 */
[----:B------:R-:W-:Y:S05]  /*21f30*/  BRA `(.L_x_5142) ;  /* 0xffff999000007947 */ /* 0x000fea000383ffff */
.L_x_5070:
[----:B------:R-:W-:Y:S01]  /*21f40*/  IMAD.MOV.U32 R2, RZ, RZ, R0 ;  /* 0x000000ffff027224 */ /* 0x000fe200078e0000 */
[----:B------:R-:W-:Y:S02]  /*21f50*/  MOV R5, 0x1 ;  /* 0x0000000100057802 */ /* 0x000fe40000000f00 */
[----:B------:R-:W-:Y:S02]  /*21f60*/  MOV R3, 0x21f80 ;  /* 0x00021f8000037802 */ /* 0x000fe40000000f00 */
[----:B-1----:R-:W-:Y:S05]  /*21f70*/  CALL.REL.NOINC `($__internal_100_$__cuda_sm70_shflsync_bfly_p) ;  /* 0x00000f9000007944 */ /* 0x002fea0003c00000 */
[----:B------:R-:W-:Y:S01]  /*21f80*/  FADD.FTZ R0, R0, R5 ;  /* 0x0000000500007221 */ /* 0x000fe20000010000 */
[----:B------:R-:W-:Y:S02]  /*21f90*/  MOV R2, R216 ;  /* 0x000000d800027202 */ /* 0x000fe40000000f00 */
[----:B------:R-:W-:-:S02]  /*21fa0*/  MOV R5, 0x2 ;  /* 0x0000000200057802 */ /* 0x000fc40000000f00 */
[----:B------:R-:W-:Y:S02]  /*21fb0*/  MOV R3, 0x21fd0 ;  /* 0x00021fd000037802 */ /* 0x000fe40000000f00 */
[----:B------:R-:W-:Y:S05]  /*21fc0*/  CALL.REL.NOINC `($__internal_100_$__cuda_sm70_shflsync_bfly_p) ;  /* 0x00000f4000007944 */ /* 0x000fea0003c00000 */
[----:B------:R-:W-:Y:S01]  /*21fd0*/  FADD.FTZ R4, R216, R5 ;  /* 0x00000005d8047221 */ /* 0x000fe20000010000 */
[----:B------:R-:W-:Y:S02]  /*21fe0*/  MOV R5, 0x1 ;  /* 0x0000000100057802 */ /* 0x000fe40000000f00 */
[----:B------:R-:W-:Y:S02]  /*21ff0*/  MOV R3, 0x22020 ;  /* 0x0002202000037802 */ /* 0x000fe40000000f00 */
[----:B------:R-:W-:Y:S02]  /*22000*/  MOV R2, R4 ;  /* 0x0000000400027202 */ /* 0x000fe40000000f00 */
[----:B------:R-:W-:Y:S05]  /*22010*/  CALL.REL.NOINC `($__internal_100_$__cuda_sm70_shflsync_bfly_p) ;  /* 0x00000ef000007944 */ /* 0x000fea0003c00000 */
[----:B------:R-:W-:Y:S01]  /*22020*/  MOV R3, R5 ;  /* 0x0000000500037202 */ /* 0x000fe20000000f00 */
[----:B------:R-:W-:Y:S05]  /*22030*/  BRA `(.L_x_5143) ;  /* 0xffff990000007947 */ /* 0x000fea000383ffff */
.L_x_5077:
[----:B--234-:R-:W-:Y:S01]  /*22040*/  IMAD.MOV.U32 R9, RZ, RZ, R13 ;  /* 0x000000ffff097224 */ /* 0x01cfe200078e000d */
[----:B------:R-:W-:Y:S01]  /*22050*/  MOV R5, RZ ;  /* 0x000000ff00057202 */ /* 0x000fe20000000f00 */
[----:B------:R-:W-:Y:S01]  /*22060*/  IMAD.MOV.U32 R3, RZ, RZ, 0x181f ;  /* 0x0000181fff037424 */ /* 0x000fe200078e00ff */
[----:B------:R-:W-:Y:S02]  /*22070*/  MOV R2, 0x22090 ;  /* 0x0002209000027802 */ /* 0x000fe40000000f00 */
[----:B-1----:R-:W-:Y:S05]  /*22080*/  CALL.REL.NOINC `($__internal_101_$__cuda_sm70_shflsync_idx_p) ;  /* 0x00000ed000007944 */ /* 0x002fea0003c00000 */
[----:B------:R-:W-:Y:S01]  /*22090*/  MOV R10, R5 ;  /* 0x00000005000a7202 */ /* 0x000fe20000000f00 */
[----:B------:R-:W-:Y:S05]  /*220a0*/  BRA `(.L_x_5144) ;  /* 0xffffb58000007947 */ /* 0x000fea000383ffff */
.L_x_5078:
[----:B------:R-:W-:Y:S01]  /*220b0*/  IMAD.MOV.U32 R9, RZ, RZ, R14 ;  /* 0x000000ffff097224 */ /* 0x000fe200078e000e */
[----:B------:R-:W-:Y:S01]  /*220c0*/  MOV R5, RZ ;  /* 0x000000ff00057202 */ /* 0x000fe20000000f00 */
[----:B------:R-:W-:Y:S01]  /*220d0*/  IMAD.MOV.U32 R3, RZ, RZ, 0x181f ;  /* 0x0000181fff037424 */ /* 0x000fe200078e00ff */
[----:B------:R-:W-:-:S02]  /*220e0*/  MOV R2, 0x22100 ;  /* 0x0002210000027802 */ /* 0x000fc40000000f00 */
[----:B-123--:R-:W-:Y:S05]  /*220f0*/  CALL.REL.NOINC `($__internal_101_$__cuda_sm70_shflsync_idx_p) ;  /* 0x00000e6000007944 */ /* 0x00efea0003c00000 */
[----:B------:R-:W-:Y:S01]  /*22100*/  MOV R2, R5 ;  /* 0x0000000500027202 */ /* 0x000fe20000000f00 */
[----:B------:R-:W-:Y:S05]  /*22110*/  BRA `(.L_x_5145) ;  /* 0xffffb53000007947 */ /* 0x000fea000383ffff */
.L_x_5081:
[----:B--2---:R-:W-:Y:S01]  /*22120*/  IMAD.MOV.U32 R9, RZ, RZ, R13 ;  /* 0x000000ffff097224 */ /* 0x004fe200078e000d */
[----:B------:R-:W-:Y:S01]  /*22130*/  MOV R5, 0x1 ;  /* 0x0000000100057802 */ /* 0x000fe20000000f00 */
[----:B------:R-:W-:Y:S01]  /*22140*/  IMAD.MOV.U32 R3, RZ, RZ, 0x181f ;  /* 0x0000181fff037424 */ /* 0x000fe200078e00ff */
[----:B------:R-:W-:-:S02]  /*22150*/  MOV R2, 0x22170 ;  /* 0x0002217000027802 */ /* 0x000fc40000000f00 */
[----:B-1-34-:R-:W-:Y:S05]  /*22160*/  CALL.REL.NOINC `($__internal_101_$__cuda_sm70_shflsync_idx_p) ;  /* 0x00000df000007944 */ /* 0x01afea0003c00000 */
        /* <DEDUP_REMOVED lines=8> */
.L_x_5084:
[----:B--2---:R-:W-:Y:S01]  /*221f0*/  IMAD.MOV.U32 R9, RZ, RZ, R13 ;  /* 0x000000ffff097224 */ /* 0x004fe200078e000d */
[----:B------:R-:W-:Y:S01]  /*22200*/  MOV R5, 0x2 ;  /* 0x0000000200057802 */ /* 0x000fe20000000f00 */
[----:B------:R-:W-:Y:S01]  /*22210*/  IMAD.MOV.U32 R3, RZ, RZ, 0x181f ;  /* 0x0000181fff037424 */ /* 0x000fe200078e00ff */
[----:B------:R-:W-:Y:S02]  /*22220*/  MOV R2, 0x22240 ;  /* 0x0002224000027802 */ /* 0x000fe40000000f00 */
[----:B-1-34-:R-:W-:Y:S05]  /*22230*/  CALL.REL.NOINC `($__internal_101_$__cuda_sm70_shflsync_idx_p) ;  /* 0x00000d2000007944 */ /* 0x01afea0003c00000 */
[----:B------:R-:W-:Y:S01]  /*22240*/  MOV R10, R5 ;  /* 0x00000005000a7202 */ /* 0x000fe20000000f00 */
[----:B------:R-:W-:Y:S05]  /*22250*/  BRA `(.L_x_5147) ;  /* 0xffffb74000007947 */ /* 0x000fea000383ffff */
.L_x_5085:
[----:B--2---:R-:W-:Y:S01]  /*22260*/  IMAD.MOV.U32 R9, RZ, RZ, R14 ;  /* 0x000000ffff097224 */ /* 0x004fe200078e000e */
[----:B------:R-:W-:Y:S01]  /*22270*/  MOV R5, 0x2 ;  /* 0x0000000200057802 */ /* 0x000fe20000000f00 */
[----:B------:R-:W-:Y:S01]  /*22280*/  IMAD.MOV.U32 R3, RZ, RZ, 0x181f ;  /* 0x0000181fff037424 */ /* 0x000fe200078e00ff */
[----:B------:R-:W-:Y:S02]  /*22290*/  MOV R2, 0x222b0 ;  /* 0x000222b000027802 */ /* 0x000fe40000000f00 */
[----:B-1-34-:R-:W-:Y:S05]  /*222a0*/  CALL.REL.NOINC `($__internal_101_$__cuda_sm70_shflsync_idx_p) ;  /* 0x00000cb000007944 */ /* 0x01afea0003c00000 */
[----:B------:R-:W-:Y:S01]  /*222b0*/  MOV R2, R5 ;  /* 0x0000000500027202 */ /* 0x000fe20000000f00 */
[----:B------:R-:W-:Y:S05]  /*222c0*/  BRA `(.L_x_5148) ;  /* 0xffffb6f000007947 */ /* 0x000fea000383ffff */
.L_x_5088:
[----:B---3--:R-:W-:Y:S01]  /*222d0*/  IMAD.MOV.U32 R9, RZ, RZ, R13 ;  /* 0x000000ffff097224 */ /* 0x008fe200078e000d */
[----:B------:R-:W-:Y:S01]  /*222e0*/  MOV R5, 0x3 ;  /* 0x0000000300057802 */ /* 0x000fe20000000f00 */
[----:B------:R-:W-:Y:S01]  /*222f0*/  IMAD.MOV.U32 R3, RZ, RZ, 0x181f ;  /* 0x0000181fff037424 */ /* 0x000fe200078e00ff */
[----:B----4-:R-:W-:-:S02]  /*22300*/  MOV R2, 0x22320 ;  /* 0x0002232000027802 */ /* 0x010fc40000000f00 */
[----:B-12---:R-:W-:Y:S05]  /*22310*/  CALL.REL.NOINC `($__internal_101_$__cuda_sm70_shflsync_idx_p) ;  /* 0x00000c4000007944 */ /* 0x006fea0003c00000 */
        /* <DEDUP_REMOVED lines=8> */
.L_x_5090:
[----:B------:R-:W-:Y:S01]  /*223a0*/  IMAD.MOV.U32 R9, RZ, RZ, R16 ;  /* 0x000000ffff097224 */ /* 0x000fe200078e0010 */
[----:B------:R-:W-:Y:S01]  /*223b0*/  MOV R5, RZ ;  /* 0x000000ff00057202 */ /* 0x000fe20000000f00 */
[----:B------:R-:W-:Y:S01]  /*223c0*/  IMAD.MOV.U32 R3, RZ, RZ, 0x1c1f ;  /* 0x00001c1fff037424 */ /* 0x000fe200078e00ff */
[----:B------:R-:W-:Y:S02]  /*223d0*/  MOV R2, 0x223f0 ;  /* 0x000223f000027802 */ /* 0x000fe40000000f00 */
[----:B------:R-:W-:Y:S05]  /*223e0*/  CALL.REL.NOINC `($__internal_101_$__cuda_sm70_shflsync_idx_p) ;  /* 0x00000b7000007944 */ /* 0x000fea0003c00000 */
[----:B------:R-:W-:Y:S01]  /*223f0*/  MOV R4, R5 ;  /* 0x0000000500047202 */ /* 0x000fe20000000f00 */
[----:B------:R-:W-:Y:S05]  /*22400*/  BRA `(.L_x_5150) ;  /* 0xffffbab000007947 */ /* 0x000fea000383ffff */
.L_x_5091:
[----:B------:R-:W-:Y:S01]  /*22410*/  IMAD.MOV.U32 R9, RZ, RZ, R17 ;  /* 0x000000ffff097224 */ /* 0x000fe200078e0011 */
[----:B------:R-:W-:Y:S01]  /*22420*/  MOV R5, RZ ;  /* 0x000000ff00057202 */ /* 0x000fe20000000f00 */
[----:B------:R-:W-:Y:S01]  /*22430*/  IMAD.MOV.U32 R3, RZ, RZ, 0x1c1f ;  /* 0x00001c1fff037424 */ /* 0x000fe200078e00ff */
[----:B------:R-:W-:Y:S02]  /*22440*/  MOV R2, 0x22460 ;  /* 0x0002246000027802 */ /* 0x000fe40000000f00 */
[----:B-12---:R-:W-:Y:S05]  /*22450*/  CALL.REL.NOINC `($__internal_101_$__cuda_sm70_shflsync_idx_p) ;  /* 0x00000b0000007944 */ /* 0x006fea0003c00000 */
[----:B------:R-:W-:Y:S01]  /*22460*/  MOV R0, R5 ;  /* 0x0000000500007202 */ /* 0x000fe20000000f00 */
[----:B------:R-:W-:Y:S05]  /*22470*/  BRA `(.L_x_5151) ;  /* 0xffffba6000007947 */ /* 0x000fea000383ffff */
.L_x_5094:
[----:B-1----:R-:W-:Y:S01]  /*22480*/  IMAD.MOV.U32 R9, RZ, RZ, R16 ;  /* 0x000000ffff097224 */ /* 0x002fe200078e0010 */
[----:B------:R-:W-:Y:S01]  /*22490*/  MOV R5, 0x1 ;  /* 0x0000000100057802 */ /* 0x000fe20000000f00 */
[----:B------:R-:W-:Y:S01]  /*224a0*/  IMAD.MOV.U32 R3, RZ, RZ, 0x1c1f ;  /* 0x00001c1fff037424 */ /* 0x000fe200078e00ff */
[----:B------:R-:W-:-:S02]  /*224b0*/  MOV R2, 0x224d0 ;  /* 0x000224d000027802 */ /* 0x000fc40000000f00 */
[----:B--234-:R-:W-:Y:S05]  /*224c0*/  CALL.REL.NOINC `($__internal_101_$__cuda_sm70_shflsync_idx_p) ;  /* 0x00000a9000007944 */ /* 0x01cfea0003c00000 */
        /* <DEDUP_REMOVED lines=8> */
.L_x_5098:
[----:B------:R-:W-:Y:S01]  /*22550*/  IMAD.MOV.U32 R9, RZ, RZ, R11 ;  /* 0x000000ffff097224 */ /* 0x000fe200078e000b */
[----:B------:R-:W-:Y:S01]  /*22560*/  MOV R5, RZ ;  /* 0x000000ff00057202 */ /* 0x000fe20000000f00 */
[----:B------:R-:W-:Y:S01]  /*22570*/  IMAD.MOV.U32 R3, RZ, RZ, 0x181f ;  /* 0x0000181fff037424 */ /* 0x000fe200078e00ff */
[----:B------:R-:W-:Y:S02]  /*22580*/  MOV R2, 0x225a0 ;  /* 0x000225a000027802 */ /* 0x000fe40000000f00 */
[----:B------:R-:W-:Y:S05]  /*22590*/  CALL.REL.NOINC `($__internal_101_$__cuda_sm70_shflsync_idx_p) ;  /* 0x000009c000007944 */ /* 0x000fea0003c00000 */
[----:B------:R-:W-:Y:S01]  /*225a0*/  MOV R10, R5 ;  /* 0x00000005000a7202 */ /* 0x000fe20000000f00 */
[----:B------:R-:W-:Y:S05]  /*225b0*/  BRA `(.L_x_5153) ;  /* 0xffffda7000007947 */ /* 0x000fea000383ffff */
.L_x_5099:
[----:B------:R-:W-:Y:S01]  /*225c0*/  IMAD.MOV.U32 R9, RZ, RZ, R14 ;  /* 0x000000ffff097224 */ /* 0x000fe200078e000e */
[----:B------:R-:W-:Y:S01]  /*225d0*/  MOV R5, RZ ;  /* 0x000000ff00057202 */ /* 0x000fe20000000f00 */
[----:B------:R-:W-:Y:S01]  /*225e0*/  IMAD.MOV.U32 R3, RZ, RZ, 0x181f ;  /* 0x0000181fff037424 */ /* 0x000fe200078e00ff */
[----:B------:R-:W-:Y:S02]  /*225f0*/  MOV R2, 0x22610 ;  /* 0x0002261000027802 */ /* 0x000fe40000000f00 */
[----:B-12---:R-:W-:Y:S05]  /*22600*/  CALL.REL.NOINC `($__internal_101_$__cuda_sm70_shflsync_idx_p) ;  /* 0x0000095000007944 */ /* 0x006fea0003c00000 */
[----:B------:R-:W-:Y:S01]  /*22610*/  MOV R2, R5 ;  /* 0x0000000500027202 */ /* 0x000fe20000000f00 */
[----:B------:R-:W-:Y:S05]  /*22620*/  BRA `(.L_x_5154) ;  /* 0xffffda2000007947 */ /* 0x000fea000383ffff */
.L_x_5102:
[----:B--2---:R-:W-:Y:S01]  /*22630*/  IMAD.MOV.U32 R9, RZ, RZ, R11 ;  /* 0x000000ffff097224 */ /* 0x004fe200078e000b */
[----:B------:R-:W-:Y:S01]  /*22640*/  MOV R5, 0x1 ;  /* 0x0000000100057802 */ /* 0x000fe20000000f00 */
[----:B------:R-:W-:Y:S01]  /*22650*/  IMAD.MOV.U32 R3, RZ, RZ, 0x181f ;  /* 0x0000181fff037424 */ /* 0x000fe200078e00ff */
[----:B----4-:R-:W-:-:S02]  /*22660*/  MOV R2, 0x22680 ;  /* 0x0002268000027802 */ /* 0x010fc40000000f00 */
[----:B-1-3--:R-:W-:Y:S05]  /*22670*/  CALL.REL.NOINC `($__internal_101_$__cuda_sm70_shflsync_idx_p) ;  /* 0x000008e000007944 */ /* 0x00afea0003c00000 */
        /* <DEDUP_REMOVED lines=8> */
.L_x_5105:
[----:B-1----:R-:W-:Y:S01]  /*22700*/  IMAD.MOV.U32 R9, RZ, RZ, R11 ;  /* 0x000000ffff097224 */ /* 0x002fe200078e000b */
[----:B------:R-:W-:Y:S01]  /*22710*/  MOV R5, 0x2 ;  /* 0x0000000200057802 */ /* 0x000fe20000000f00 */
[----:B------:R-:W-:Y:S01]  /*22720*/  IMAD.MOV.U32 R3, RZ, RZ, 0x181f ;  /* 0x0000181fff037424 */ /* 0x000fe200078e00ff */
[----:B----4-:R-:W-:Y:S02]  /*22730*/  MOV R2, 0x22750 ;  /* 0x0002275000027802 */ /* 0x010fe40000000f00 */
[----:B--23--:R-:W-:Y:S05]  /*22740*/  CALL.REL.NOINC `($__internal_101_$__cuda_sm70_shflsync_idx_p) ;  /* 0x0000081000007944 */ /* 0x00cfea0003c00000 */
[----:B------:R-:W-:Y:S01]  /*22750*/  MOV R10, R5 ;  /* 0x00000005000a7202 */ /* 0x000fe20000000f00 */
[----:B------:R-:W-:Y:S05]  /*22760*/  BRA `(.L_x_5156) ;  /* 0xffffdc4000007947 */ /* 0x000fea000383ffff */
.L_x_5106:
[----:B------:R-:W-:Y:S01]  /*22770*/  IMAD.MOV.U32 R9, RZ, RZ, R14 ;  /* 0x000000ffff097224 */ /* 0x000fe200078e000e */
[----:B------:R-:W-:Y:S01]  /*22780*/  MOV R5, 0x2 ;  /* 0x0000000200057802 */ /* 0x000fe20000000f00 */
[----:B------:R-:W-:Y:S01]  /*22790*/  IMAD.MOV.U32 R3, RZ, RZ, 0x181f ;  /* 0x0000181fff037424 */ /* 0x000fe200078e00ff */
[----:B----4-:R-:W-:Y:S02]  /*227a0*/  MOV R2, 0x227c0 ;  /* 0x000227c000027802 */ /* 0x010fe40000000f00 */
[----:B-123--:R-:W-:Y:S05]  /*227b0*/  CALL.REL.NOINC `($__internal_101_$__cuda_sm70_shflsync_idx_p) ;  /* 0x000007a000007944 */ /* 0x00efea0003c00000 */
[----:B------:R-:W-:Y:S01]  /*227c0*/  MOV R2, R5 ;  /* 0x0000000500027202 */ /* 0x000fe20000000f00 */
[----:B------:R-:W-:Y:S05]  /*227d0*/  BRA `(.L_x_5157) ;  /* 0xffffdbf000007947 */ /* 0x000fea000383ffff */
.L_x_5109:
        /* <DEDUP_REMOVED lines=13> */
.L_x_5111:
[----:B------:R-:W-:Y:S01]  /*228b0*/  IMAD.MOV.U32 R9, RZ, RZ, R114 ;  /* 0x000000ffff097224 */ /* 0x000fe200078e0072 */
[----:B------:R-:W-:Y:S01]  /*228c0*/  MOV R5, RZ ;  /* 0x000000ff00057202 */ /* 0x000fe20000000f00 */
[----:B------:R-:W-:Y:S01]  /*228d0*/  IMAD.MOV.U32 R3, RZ, RZ, 0x1f ;  /* 0x0000001fff037424 */ /* 0x000fe200078e00ff */
[----:B------:R-:W-:Y:S02]  /*228e0*/  MOV R2, 0x22900 ;  /* 0x0002290000027802 */ /* 0x000fe40000000f00 */
[----:B------:R-:W-:Y:S05]  /*228f0*/  CALL.REL.NOINC `($__internal_101_$__cuda_sm70_shflsync_idx_p) ;  /* 0x0000066000007944 */ /* 0x000fea0003c00000 */
[----:B------:R-:W-:Y:S01]  /*22900*/  MOV R10, R5 ;  /* 0x00000005000a7202 */ /* 0x000fe20000000f00 */
[----:B------:R-:W-:Y:S05]  /*22910*/  BRA `(.L_x_5159) ;  /* 0xffffde6000007947 */ /* 0x000fea000383ffff */
.L_x_5112:
[----:B------:R-:W-:Y:S01]  /*22920*/  IMAD.MOV.U32 R9, RZ, RZ, R114 ;  /* 0x000000ffff097224 */ /* 0x000fe200078e0072 */
[----:B------:R-:W-:Y:S01]  /*22930*/  MOV R5, 0x1 ;  /* 0x0000000100057802 */ /* 0x000fe20000000f00 */
[----:B------:R-:W-:Y:S01]  /*22940*/  IMAD.MOV.U32 R3, RZ, RZ, 0x1f ;  /* 0x0000001fff037424 */ /* 0x000fe200078e00ff */
[----:B------:R-:W-:Y:S02]  /*22950*/  MOV R2, 0x22970 ;  /* 0x0002297000027802 */ /* 0x000fe40000000f00 */
[----:B-12---:R-:W-:Y:S05]  /*22960*/  CALL.REL.NOINC `($__internal_101_$__cuda_sm70_shflsync_idx_p) ;  /* 0x000005f000007944 */ /* 0x006fea0003c00000 */
[----:B------:R-:W-:Y:S01]  /*22970*/  MOV R8, R5 ;  /* 0x0000000500087202 */ /* 0x000fe20000000f00 */
[----:B------:R-:W-:Y:S05]  /*22980*/  BRA `(.L_x_5160) ;  /* 0xffffde1000007947 */ /* 0x000fea000383ffff */
.L_x_5113:
[----:B------:R-:W-:Y:S02]  /*22990*/  MOV R2, 0x1 ;  /* 0x0000000100027802 */ /* 0x000fe40000000f00 */
[----:B------:R-:W-:-:S02]  /*229a0*/  MOV R3, 0x229c0 ;  /* 0x000229c000037802 */ /* 0x000fc40000000f00 */
[----:B-1234-:R-:W-:Y:S05]  /*229b0*/  CALL.REL.NOINC `($__internal_102_$__cuda_sm70_shflsync_up_p) ;  /* 0x000005f000007944 */ /* 0x01efea0003c00000 */
[----:B------:R-:W-:Y:S05]  /*229c0*/  BRA `(.L_x_5161) ;  /* 0xffffdf0000007947 */ /* 0x000fea000383ffff */
.L_x_5114:
[----:B------:R-:W-:Y:S02]  /*229d0*/  MOV R2, 0x2 ;  /* 0x0000000200027802 */ /* 0x000fe40000000f00 */
[----:B------:R-:W-:-:S02]  /*229e0*/  MOV R3, 0x22a00 ;  /* 0x00022a0000037802 */ /* 0x000fc40000000f00 */
[----:B--2-4-:R-:W-:Y:S05]  /*229f0*/  CALL.REL.NOINC `($__internal_102_$__cuda_sm70_shflsync_up_p) ;  /* 0x000005b000007944 */ /* 0x014fea0003c00000 */
[----:B------:R-:W-:Y:S01]  /*22a00*/  SEL R3, R4, RZ, P1 ;  /* 0x000000ff04037207 */ /* 0x000fe20000800000 */
[----:B------:R-:W-:-:S04]  /*22a10*/  IMAD.MOV.U32 R2, RZ, RZ, 0x4 ;  /* 0x00000004ff027424 */ /* 0x000fc800078e00ff */
[----:B------:R-:W-:Y:S01]  /*22a20*/  IMAD.IADD R0, R0, 0x1, R3 ;  /* 0x0000000100007824 */ /* 0x000fe200078e0203 */
        /* <DEDUP_REMOVED lines=21> */
.L_x_5118:
[----:B------:R-:W-:Y:S02]  /*22b80*/  MOV R2, 0x1 ;  /* 0x0000000100027802 */ /* 0x000fe40000000f00 */
[----:B------:R-:W-:Y:S02]  /*22b90*/  MOV R3, 0x22bb0 ;  /* 0x00022bb000037802 */ /* 0x000fe40000000f00 */
[----:B------:R-:W-:Y:S05]  /*22ba0*/  CALL.REL.NOINC `($__internal_102_$__cuda_sm70_shflsync_up_p) ;  /* 0x0000040000007944 */ /* 0x000fea0003c00000 */
[----:B------:R-:W-:Y:S01]  /*22bb0*/  MOV R2, R4 ;  /* 0x0000000400027202 */ /* 0x000fe20000000f00 */
[----:B------:R-:W-:Y:S05]  /*22bc0*/  BRA `(.L_x_5163) ;  /* 0xffffdf6000007947 */ /* 0x000fea000383ffff */
.L_x_5119:
        /* <DEDUP_REMOVED lines=27> */
.L_x_5121:
[----:B------:R-:W-:Y:S02]  /*22d80*/  SEL R0, RZ, 0x1, P0 ;  /* 0x00000001ff007807 */ /* 0x000fe40000000000 */
[----:B------:R-:W-:Y:S02]  /*22d90*/  MOV R2, 0x22db0 ;  /* 0x00022db000027802 */ /* 0x000fe40000000f00 */
[----:B-1----:R-:W-:Y:S05]  /*22da0*/  CALL.REL.NOINC `($__internal_103_$__cuda_sm70_votesync_ballot) ;  /* 0x0000027000007944 */ /* 0x002fea0003c00000 */
[----:B------:R-:W-:Y:S01]  /*22db0*/  MOV R11, R0 ;  /* 0x00000000000b7202 */ /* 0x000fe20000000f00 */
[----:B------:R-:W-:Y:S05]  /*22dc0*/  BRA `(.L_x_5165) ;  /* 0xffffdef000007947 */ /* 0x000fea000383ffff */
.L_x_5122:
[----:B------:R-:W-:Y:S01]  /*22dd0*/  IMAD.MOV.U32 R9, RZ, RZ, R6 ;  /* 0x000000ffff097224 */ /* 0x000fe200078e0006 */
[----:B------:R-:W-:Y:S01]  /*22de0*/  MOV R5, R0 ;  /* 0x0000000000057202 */ /* 0x000fe20000000f00 */
[----:B------:R-:W-:Y:S01]  /*22df0*/  IMAD.MOV.U32 R3, RZ, RZ, 0x1f ;  /* 0x0000001fff037424 */ /* 0x000fe200078e00ff */
[----:B--2---:R-:W-:Y:S02]  /*22e00*/  MOV R2, 0x22e20 ;  /* 0x00022e2000027802 */ /* 0x004fe40000000f00 */
[----:B-1----:R-:W-:Y:S05]  /*22e10*/  CALL.REL.NOINC `($__internal_101_$__cuda_sm70_shflsync_idx_p) ;  /* 0x0000014000007944 */ /* 0x002fea0003c00000 */
[----:B------:R-:W-:Y:S01]  /*22e20*/  IMAD.MOV.U32 R8, RZ, RZ, R5 ;  /* 0x000000ffff087224 */ /* 0x000fe200078e0005 */
[----:B------:R-:W-:Y:S01]  /*22e30*/  MOV R5, R0 ;  /* 0x0000000000057202 */ /* 0x000fe20000000f00 */
[----:B------:R-:W-:Y:S01]  /*22e40*/  IMAD.MOV.U32 R9, RZ, RZ, R7 ;  /* 0x000000ffff097224 */ /* 0x000fe200078e0007 */
[----:B------:R-:W-:-:S02]  /*22e50*/  MOV R3, 0x1f ;  /* 0x0000001f00037802 */ /* 0x000fc40000000f00 */
[----:B------:R-:W-:Y:S02]  /*22e60*/  MOV R2, 0x22e80 ;  /* 0x00022e8000027802 */ /* 0x000fe40000000f00 */
[----:B------:R-:W-:Y:S05]  /*22e70*/  CALL.REL.NOINC `($__internal_101_$__cuda_sm70_shflsync_idx_p) ;  /* 0x000000e000007944 */ /* 0x000fea0003c00000 */
[----:B------:R-:W-:Y:S01]  /*22e80*/  MOV R7, R5 ;  /* 0x0000000500077202 */ /* 0x000fe20000000f00 */
[----:B------:R-:W-:Y:S05]  /*22e90*/  BRA `(.L_x_5166) ;  /* 0xffffde9000007947 */ /* 0x000fea000383ffff */
.L_x_5125:
[----:B------:R-:W-:Y:S01]  /*22ea0*/  IMAD.MOV.U32 R9, RZ, RZ, R4 ;  /* 0x000000ffff097224 */ /* 0x000fe200078e0004 */
[----:B------:R-:W-:Y:S01]  /*22eb0*/  MOV R5, R0 ;  /* 0x0000000000057202 */ /* 0x000fe20000000f00 */
[----:B------:R-:W-:Y:S01]  /*22ec0*/  IMAD.MOV.U32 R3, RZ, RZ, 0x1f ;  /* 0x0000001fff037424 */ /* 0x000fe200078e00ff */
[----:B--2---:R-:W-:Y:S02]  /*22ed0*/  MOV R2, 0x22ef0 ;  /* 0x00022ef000027802 */ /* 0x004fe40000000f00 */
[----:B-1--4-:R-:W-:Y:S05]  /*22ee0*/  CALL.REL.NOINC `($__internal_101_$__cuda_sm70_shflsync_idx_p) ;  /* 0x0000007000007944 */ /* 0x012fea0003c00000 */
[----:B------:R-:W-:Y:S01]  /*22ef0*/  MOV R13, R5 ;  /* 0x00000005000d7202 */ /* 0x000fe20000000f00 */
[----:B------:R-:W-:Y:S05]  /*22f00*/  BRA `(.L_x_5124) ;  /* 0xffffde8000007947 */ /* 0x000fea000383ffff */
        .weak           $__internal_100_$__cuda_sm70_shflsync_bfly_p
        .type           $__internal_100_$__cuda_sm70_shflsync_bfly_p,@function
        .size           $__internal_100_$__cuda_sm70_shflsync_bfly_p,($__internal_101_$__cuda_sm70_shflsync_idx_p - $__internal_100_$__cuda_sm70_shflsync_bfly_p)
$__internal_100_$__cuda_sm70_shflsync_bfly_p:
[----:B------:R-:W-:Y:S04]  /*22f10*/  WARPSYNC R6 ;  /* 0x0000000600007348 */ /* 0x000fe80003800000 */
[----:B------:R1:W2:Y:S02]  /*22f20*/  SHFL.BFLY PT, R5, R2, R5, R7 ;  /* 0x0c00000502057389 */ /* 0x0002a400000e0007 */
[----:B-1----:R-:W-:-:S02]  /*22f30*/  MOV R2, R3 ;  /* 0x0000000300027202 */ /* 0x002fc40000000f00 */
[----:B------:R-:W-:-:S04]  /*22f40*/  MOV R3, 0x0 ;  /* 0x0000000000037802 */ /* 0x000fc80000000f00 */
[----:B--2---:R-:W-:Y:S05]  /*22f50*/  RET.REL.NODEC R2 `(_ZN7cutlass13device_kernelIN5flash19enable_sm80_to_sm89INS1_16FlashAttnFwdSm80INS1_25CollectiveMainloopFwdSm80ILi8ELi1ELb0EN4cute5tupleIJNS5_1CILi128EEENS7_ILi48EEENS7_ILi256EEEEEELi256ENS_10bfloat16_tEfNS_4arch4Sm80ELb1ELb0ELb0ELb1ELb0ELb1ELb1ELb1EEENS1_21CollectiveEpilogueFwdINS6_IJS8_SA_S9_EEENS6_IJNS7_ILi1EEESI_SI_EEESC_SE_Li256ELb1ELb1ELb1ELb0EEENS1_36VarlenDynamicPersistentTileSchedulerILi128ELi48ELi256ELi256ELb1ELb1ELb0ELb1ELb1ELb1EEEEEEEEEvNT_6ParamsE) ;  /* 0xfffdd0a002007950 */ /* 0x004fea0003c3ffff */
        .weak           $__internal_101_$__cuda_sm70_shflsync_idx_p
        .type           $__internal_101_$__cuda_sm70_shflsync_idx_p,@function
        .size           $__internal_101_$__cuda_sm70_shflsync_idx_p,($__internal_102_$__cuda_sm70_shflsync_up_p - $__internal_101_$__cuda_sm70_shflsync_idx_p)
$__internal_101_$__cuda_sm70_shflsync_idx_p:
[----:B------:R-:W-:-:S04]  /*22f60*/  MOV R115, 0xffffffff ;  /* 0xffffffff00737802 */ /* 0x000fc80000000f00 */
[----:B------:R-:W-:Y:S04]  /*22f70*/  WARPSYNC R115 ;  /* 0x0000007300007348 */ /* 0x000fe80003800000 */
[----:B------:R1:W2:Y:S02]  /*22f80*/  SHFL.IDX PT, R5, R9, R5, R3 ;  /* 0x0000000509057389 */ /* 0x0002a400000e0003 */
[----:B-1----:R-:W-:-:S04]  /*22f90*/  MOV R3, 0x0 ;  /* 0x0000000000037802 */ /* 0x002fc80000000f00 */
[----:B--2---:R-:W-:Y:S05]  /*22fa0*/  RET.REL.NODEC R2 `(_ZN7cutlass13device_kernelIN5flash19enable_sm80_to_sm89INS1_16FlashAttnFwdSm80INS1_25CollectiveMainloopFwdSm80ILi8ELi1ELb0EN4cute5tupleIJNS5_1CILi128EEENS7_ILi48EEENS7_ILi256EEEEEELi256ENS_10bfloat16_tEfNS_4arch4Sm80ELb1ELb0ELb0ELb1ELb0ELb1ELb1ELb1EEENS1_21CollectiveEpilogueFwdINS6_IJS8_SA_S9_EEENS6_IJNS7_ILi1EEESI_SI_EEESC_SE_Li256ELb1ELb1ELb1ELb0EEENS1_36VarlenDynamicPersistentTileSchedulerILi128ELi48ELi256ELi256ELb1ELb1ELb0ELb1ELb1ELb1EEEEEEEEEvNT_6ParamsE) ;  /* 0xfffdd05002007950 */ /* 0x004fea0003c3ffff */
        .weak           $__internal_102_$__cuda_sm70_shflsync_up_p
        .type           $__internal_102_$__cuda_sm70_shflsync_up_p,@function
        .size           $__internal_102_$__cuda_sm70_shflsync_up_p,($__internal_103_$__cuda_sm70_votesync_ballot - $__internal_102_$__cuda_sm70_shflsync_up_p)
$__internal_102_$__cuda_sm70_shflsync_up_p:
[----:B------:R-:W-:Y:S02]  /*22fb0*/  IMAD.MOV.U32 R4, RZ, RZ, RZ ;  /* 0x000000ffff047224 */ /* 0x000fe400078e00ff */
[----:B------:R-:W-:-:S04]  /*22fc0*/  IMAD.MOV.U32 R9, RZ, RZ, -0x1 ;  /* 0xffffffffff097424 */ /* 0x000fc800078e00ff */
[----:B------:R-:W-:Y:S04]  /*22fd0*/  WARPSYNC R9 ;  /* 0x0000000900007348 */ /* 0x000fe80003800000 */
[----:B------:R1:W2:Y:S02]  /*22fe0*/  SHFL.UP PT, R4, R0, R2, R4 ;  /* 0x0400000200047389 */ /* 0x0002a400000e0004 */
[----:B-1----:R-:W-:Y:S02]  /*22ff0*/  MOV R2, R3 ;  /* 0x0000000300027202 */ /* 0x002fe40000000f00 */
[----:B------:R-:W-:-:S04]  /*23000*/  MOV R3, 0x0 ;  /* 0x0000000000037802 */ /* 0x000fc80000000f00 */
[----:B--2---:R-:W-:Y:S05]  /*23010*/  RET.REL.NODEC R2 `(_ZN7cutlass13device_kernelIN5flash19enable_sm80_to_sm89INS1_16FlashAttnFwdSm80INS1_25CollectiveMainloopFwdSm80ILi8ELi1ELb0EN4cute5tupleIJNS5_1CILi128EEENS7_ILi48EEENS7_ILi256EEEEEELi256ENS_10bfloat16_tEfNS_4arch4Sm80ELb1ELb0ELb0ELb1ELb0ELb1ELb1ELb1EEENS1_21CollectiveEpilogueFwdINS6_IJS8_SA_S9_EEENS6_IJNS7_ILi1EEESI_SI_EEESC_SE_Li256ELb1ELb1ELb1ELb0EEENS1_36VarlenDynamicPersistentTileSchedulerILi128ELi48ELi256ELi256ELb1ELb1ELb0ELb1ELb1ELb1EEEEEEEEEvNT_6ParamsE) ;  /* 0xfffdcfe002007950 */ /* 0x004fea0003c3ffff */
        .weak           $__internal_103_$__cuda_sm70_votesync_ballot
        .type           $__internal_103_$__cuda_sm70_votesync_ballot,@function
        .size           $__internal_103_$__cuda_sm70_votesync_ballot,(.L_x_5305 - $__internal_103_$__cuda_sm70_votesync_ballot)
$__internal_103_$__cuda_sm70_votesync_ballot:
[----:B------:R-:W-:Y:S01]  /*23020*/  ISETP.NE.U32.AND P0, PT, R0, 0x1, PT ;  /* 0x000000010000780c */ /* 0x000fe20003f05070 */
[----:B------:R-:W-:-:S04]  /*23030*/  IMAD.MOV.U32 R3, RZ, RZ, -0x1 ;  /* 0xffffffffff037424 */ /* 0x000fc800078e00ff */
[----:B------:R-:W-:Y:S08]  /*23040*/  WARPSYNC R3 ;  /* 0x0000000300007348 */ /* 0x000ff00003800000 */
[----:B------:R-:W-:-:S04]  /*23050*/  VOTE.ANY R0, PT, !P0 ;  /* 0x0000000000007806 */ /* 0x000fc800040e0100 */
[----:B------:R-:W-:Y:S01]  /*23060*/  LOP3.LUT R0, R0, R3, RZ, 0xc0, !PT ;  /* 0x0000000300007212 */ /* 0x000fe200078ec0ff */
[----:B------:R-:W-:-:S04]  /*23070*/  IMAD.MOV.U32 R3, RZ, RZ, 0x0 ;  /* 0x00000000ff037424 */ /* 0x000fc800078e00ff */
[----:B------:R-:W-:Y:S05]  /*23080*/  RET.REL.NODEC R2 `(_ZN7cutlass13device_kernelIN5flash19enable_sm80_to_sm89INS1_16FlashAttnFwdSm80INS1_25CollectiveMainloopFwdSm80ILi8ELi1ELb0EN4cute5tupleIJNS5_1CILi128EEENS7_ILi48EEENS7_ILi256EEEEEELi256ENS_10bfloat16_tEfNS_4arch4Sm80ELb1ELb0ELb0ELb1ELb0ELb1ELb1ELb1EEENS1_21CollectiveEpilogueFwdINS6_IJS8_SA_S9_EEENS6_IJNS7_ILi1EEESI_SI_EEESC_SE_Li256ELb1ELb1ELb1ELb0EEENS1_36VarlenDynamicPersistentTileSchedulerILi128ELi48ELi256ELi256ELb1ELb1ELb0ELb1ELb1ELb1EEEEEEEEEvNT_6ParamsE) ;  /* 0xfffdcf7002007950 */ /* 0x000fea0003c3ffff */
.L_x_5167:
        /* <DEDUP_REMOVED lines=15> */
.L_x_5305:


//--------------------- .nv.shared._ZN7cutlass13device_kernelIN5flash19enable_sm80_to_sm89INS1_16FlashAttnFwdSm80INS1_25CollectiveMainloopFwdSm80ILi8ELi1ELb1EN4cute5tupleIJNS5_1CILi128EEENS7_ILi64EEENS7_ILi256EEEEEELi256ENS_10bfloat16_tEfNS_4arch4Sm80ELb0ELb0ELb1ELb0ELb0ELb0ELb1ELb1EEENS1_21CollectiveEpilogueFwdINS6_IJS8_SA_S9_EEENS6_IJNS7_ILi1EEESI_SI_EEESC_SE_Li256ELb0ELb1ELb1ELb0EEENS1_19SingleTileSchedulerILb0ELb1ELb1ELi128EEEEEEEEEvNT_6ParamsE --------------------------
	.section	.nv.shared._ZN7cutlass13device_kernelIN5flash19enable_sm80_to_sm89INS1_16FlashAttnFwdSm80INS1_25CollectiveMainloopFwdSm80ILi8ELi1ELb1EN4cute5tupleIJNS5_1CILi128EEENS7_ILi64EEENS7_ILi256EEEEEELi256ENS_10bfloat16_tEfNS_4arch4Sm80ELb0ELb0ELb1ELb0ELb0ELb0ELb1ELb1EEENS1_21CollectiveEpilogueFwdINS6_IJS8_SA_S9_EEENS6_IJNS7_ILi1EEESI_SI_EEESC_SE_Li256ELb0ELb1ELb1ELb0EEENS1_19SingleTileSchedulerILb0ELb1ELb1ELi128EEEEEEEEEvNT_6ParamsE,"aw",@nobits
	.sectionflags	@""
	.align	16


//--------------------- .nv.global                --------------------------
	.section	.nv.global,"aw",@nobits
.nv.global:
	.type		_ZN83_INTERNAL_2a676b3d_47_flash_fwd_hdim256_bf16_split_softcapall_sm80_cu_61719c98_41834cute1_E,@object
	.size		_ZN83_INTERNAL_2a676b3d_47_flash_fwd_hdim256_bf16_split_softcapall_sm80_cu_61719c98_41834cute1_E,(_ZN83_INTERNAL_2a676b3d_47_flash_fwd_hdim256_bf16_split_softcapall_sm80_cu_61719c98_41834cuda3std3__45__cpo6cbeginE - _ZN83_INTERNAL_2a676b3d_47_flash_fwd_hdim256_bf16_split_softcapall_sm80_cu_61719c98_41834cute1_E)
_ZN83_INTERNAL_2a676b3d_47_flash_fwd_hdim256_bf16_split_softcapall_sm80_cu_61719c98_41834cute1_E:
	.zero		1
	.type		_ZN83_INTERNAL_2a676b3d_47_flash_fwd_hdim256_bf16_split_softcapall_sm80_cu_61719c98_41834cuda3std3__45__cpo6cbeginE,@object
	.size		_ZN83_INTERNAL_2a676b3d_47_flash_fwd_hdim256_bf16_split_softcapall_sm80_cu_61719c98_41834cuda3std3__45__cpo6cbeginE,(_ZN83_INTERNAL_2a676b3d_47_flash_fwd_hdim256_bf16_split_softcapall_sm80_cu_61719c98_41834cuda3std3__48in_placeE - _ZN83_INTERNAL_2a676b3d_47_flash_fwd_hdim256_bf16_split_softcapall_sm80_cu_61719c98_41834cuda3std3__45__cpo6cbeginE)
_ZN83_INTERNAL_2a676b3d_47_flash_fwd_hdim256_bf16_split_softcapall_sm80_cu_61719c98_41834cuda3std3__45__cpo6cbeginE:
	.zero		1
	.type		_ZN83_INTERNAL_2a676b3d_47_flash_fwd_hdim256_bf16_split_softcapall_sm80_cu_61719c98_41834cuda3std3__48in_placeE,@object
	.size		_ZN83_INTERNAL_2a676b3d_47_flash_fwd_hdim256_bf16_split_softcapall_sm80_cu_61719c98_41834cuda3std3__48in_placeE,(_ZN83_INTERNAL_2a676b3d_47_flash_fwd_hdim256_bf16_split_softcapall_sm80_cu_61719c98_41834cuda3std6ranges3__45__cpo9iter_moveE - _ZN83_INTERNAL_2a676b3d_47_flash_fwd_hdim256_bf16_split_softcapall_sm80_cu_61719c98_41834cuda3std3__48in_placeE)
_ZN83_INTERNAL_2a676b3d_47_flash_fwd_hdim256_bf16_split_softcapall_sm80_cu_61719c98_41834cuda3std3__48in_placeE:
	.zero		1
	.type		_ZN83_INTERNAL_2a676b3d_47_flash_fwd_hdim256_bf16_split_softcapall_sm80_cu_61719c98_41834cuda3std6ranges3__45__cpo9iter_moveE,@object
	.size		_ZN83_INTERNAL_2a676b3d_47_flash_fwd_hdim256_bf16_split_softcapall_sm80_cu_61719c98_41834cuda3std6ranges3__45__cpo9iter_moveE,(_ZN83_INTERNAL_2a676b3d_47_flash_fwd_hdim256_bf16_split_softcapall_sm80_cu_61719c98_41834cuda3std3__45__cpo5beginE - _ZN83_INTERNAL_2a676b3d_47_flash_fwd_hdim256_bf16_split_softcapall_sm80_cu_61719c98_41834cuda3std6ranges3__45__cpo9iter_moveE)
_ZN83_INTERNAL_2a676b3d_47_flash_fwd_hdim256_bf16_split_softcapall_sm80_cu_61719c98_41834cuda3std6ranges3__45__cpo9iter_moveE:
	.zero		1
	.type		_ZN83_INTERNAL_2a676b3d_47_flash_fwd_hdim256_bf16_split_softcapall_sm80_cu_61719c98_41834cuda3std3__45__cpo5beginE,@object
	.size		_ZN83_INTERNAL_2a676b3d_47_flash_fwd_hdim256_bf16_split_softcapall_sm80_cu_61719c98_41834cuda3std3__45__cpo5beginE,(_ZN83_INTERNAL_2a676b3d_47_flash_fwd_hdim256_bf16_split_softcapall_sm80_cu_61719c98_41834cuda3std3__485_GLOBAL__N__2a676b3d_47_flash_fwd_hdim256_bf16_split_softcapall_sm80_cu_61719c98_41836ignoreE - _ZN83_INTERNAL_2a676b3d_47_flash_fwd_hdim256_bf16_split_softcapall_sm80_cu_61719c98_41834cuda3std3__45__cpo5beginE)
_ZN83_INTERNAL_2a676b3d_47_flash_fwd_hdim256_bf16_split_softcapall_sm80_cu_61719c98_41834cuda3std3__45__cpo5beginE:
	.zero		1
	.type		_ZN83_INTERNAL_2a676b3d_47_flash_fwd_hdim256_bf16_split_softcapall_sm80_cu_61719c98_41834cuda3std3__485_GLOBAL__N__2a676b3d_47_flash_fwd_hdim256_bf16_split_softcapall_sm80_cu_61719c98_41836ignoreE,@object
	.size		_ZN83_INTERNAL_2a676b3d_47_flash_fwd_hdim256_bf16_split_softcapall_sm80_cu_61719c98_41834cuda3std3__485_GLOBAL__N__2a676b3d_47_flash_fwd_hdim256_bf16_split_softcapall_sm80_cu_61719c98_41836ignoreE,(_ZN83_INTERNAL_2a676b3d_47_flash_fwd_hdim256_bf16_split_softcapall_sm80_cu_61719c98_41834cute7productE - _ZN83_INTERNAL_2a676b3d_47_flash_fwd_hdim256_bf16_split_softcapall_sm80_cu_61719c98_41834cuda3std3__485_GLOBAL__N__2a676b3d_47_flash_fwd_hdim256_bf16_split_softcapall_sm80_cu_61719c98_41836ignoreE)
_ZN83_INTERNAL_2a676b3d_47_flash_fwd_hdim256_bf16_split_softcapall_sm80_cu_61719c98_41834cuda3std3__485_GLOBAL__N__2a676b3d_47_flash_fwd_hdim256_bf16_split_softcapall_sm80_cu_61719c98_41836ignoreE:
	.zero		1
	.type		_ZN83_INTERNAL_2a676b3d_47_flash_fwd_hdim256_bf16_split_softcapall_sm80_cu_61719c98_41834cute7productE,@object
	.size		_ZN83_INTERNAL_2a676b3d_47_flash_fwd_hdim256_bf16_split_softcapall_sm80_cu_61719c98_41834cute7productE,(_ZN83_INTERNAL_2a676b3d_47_flash_fwd_hdim256_bf16_split_softcapall_sm80_cu_61719c98_41834cuda3std3__45__cpo3endE - _ZN83_INTERNAL_2a676b3d_47_flash_fwd_hdim256_bf16_split_softcapall_sm80_cu_61719c98_41834cute7productE)
_ZN83_INTERNAL_2a676b3d_47_flash_fwd_hdim256_bf16_split_softcapall_sm80_cu_61719c98_41834cute7productE:
	.zero		1
	.type		_ZN83_INTERNAL_2a676b3d_47_flash_fwd_hdim256_bf16_split_softcapall_sm80_cu_61719c98_41834cuda3std3__45__cpo3endE,@object
	.size		_ZN83_INTERNAL_2a676b3d_47_flash_fwd_hdim256_bf16_split_softcapall_sm80_cu_61719c98_41834cuda3std3__45__cpo3endE,(_ZN83_INTERNAL_2a676b3d_47_flash_fwd_hdim256_bf16_split_softcapall_sm80_cu_61719c98_41834cuda3std3__419piecewise_constructE - _ZN83_INTERNAL_2a676b3d_47_flash_fwd_hdim256_bf16_split_softcapall_sm80_cu_61719c98_41834cuda3std3__45__cpo3endE)
_ZN83_INTERNAL_2a676b3d_47_flash_fwd_hdim256_bf16_split_softcapall_sm80_cu_61719c98_41834cuda3std3__45__cpo3endE:
	.zero		1
	.type		_ZN83_INTERNAL_2a676b3d_47_flash_fwd_hdim256_bf16_split_softcapall_sm80_cu_61719c98_41834cuda3std3__419piecewise_constructE,@object
	.size		_ZN83_INTERNAL_2a676b3d_47_flash_fwd_hdim256_bf16_split_softcapall_sm80_cu_61719c98_41834cuda3std3__419piecewise_constructE,(_ZN83_INTERNAL_2a676b3d_47_flash_fwd_hdim256_bf16_split_softcapall_sm80_cu_61719c98_41834cuda3std3__45__cpo4cendE - _ZN83_INTERNAL_2a676b3d_47_flash_fwd_hdim256_bf16_split_softcapall_sm80_cu_61719c98_41834cuda3std3__419piecewise_constructE)
_ZN83_INTERNAL_2a676b3d_47_flash_fwd_hdim256_bf16_split_softcapall_sm80_cu_61719c98_41834cuda3std3__419piecewise_constructE:
	.zero		1
	.type		_ZN83_INTERNAL_2a676b3d_47_flash_fwd_hdim256_bf16_split_softcapall_sm80_cu_61719c98_41834cuda3std3__45__cpo4cendE,@object
	.size		_ZN83_INTERNAL_2a676b3d_47_flash_fwd_hdim256_bf16_split_softcapall_sm80_cu_61719c98_41834cuda3std3__45__cpo4cendE,(_ZN83_INTERNAL_2a676b3d_47_flash_fwd_hdim256_bf16_split_softcapall_sm80_cu_61719c98_41834cuda3std6ranges3__45__cpo4swapE - _ZN83_INTERNAL_2a676b3d_47_flash_fwd_hdim256_bf16_split_softcapall_sm80_cu_61719c98_41834cuda3std3__45__cpo4cendE)
_ZN83_INTERNAL_2a676b3d_47_flash_fwd_hdim256_bf16_split_softcapall_sm80_cu_61719c98_41834cuda3std3__45__cpo4cendE:
	.zero		1
	.type		_ZN83_INTERNAL_2a676b3d_47_flash_fwd_hdim256_bf16_split_softcapall_sm80_cu_61719c98_41834cuda3std6ranges3__45__cpo4swapE,@object
	.size		_ZN83_INTERNAL_2a676b3d_47_flash_fwd_hdim256_bf16_split_softcapall_sm80_cu_61719c98_41834cuda3std6ranges3__45__cpo4swapE,(.L_7 - _ZN83_INTERNAL_2a676b3d_47_flash_fwd_hdim256_bf16_split_softcapall_sm80_cu_61719c98_41834cuda3std6ranges3__45__cpo4swapE)
_ZN83_INTERNAL_2a676b3d_47_flash_fwd_hdim256_bf16_split_softcapall_sm80_cu_61719c98_41834cuda3std6ranges3__45__cpo4swapE:
	.zero		1
.L_7:


//--------------------- .nv.shared._ZN7cutlass13device_kernelIN5flash19enable_sm80_to_sm89INS1_16FlashAttnFwdSm80INS1_25CollectiveMainloopFwdSm80ILi8ELi1ELb1EN4cute5tupleIJNS5_1CILi128EEENS7_ILi48EEENS7_ILi256EEEEEELi256ENS_10bfloat16_tEfNS_4arch4Sm80ELb0ELb0ELb1ELb1ELb0ELb0ELb1ELb1EEENS1_21CollectiveEpilogueFwdINS6_IJS8_SA_S9_EEENS6_IJNS7_ILi1EEESI_SI_EEESC_SE_Li256ELb1ELb1ELb1ELb0EEENS1_36VarlenDynamicPersistentTileSchedulerILi128ELi48ELi256ELi256ELb1ELb1ELb0ELb0ELb1ELb1EEEEEEEEEvNT_6ParamsE --------------------------
	.section	.nv.shared._ZN7cutlass13device_kernelIN5flash19enable_sm80_to_sm89INS1_16FlashAttnFwdSm80INS1_25CollectiveMainloopFwdSm80ILi8ELi1ELb1EN4cute5tupleIJNS5_1CILi128EEENS7_ILi48EEENS7_ILi256EEEEEELi256ENS_10bfloat16_tEfNS_4arch4Sm80ELb0ELb0ELb1ELb1ELb0ELb0ELb1ELb1EEENS1_21CollectiveEpilogueFwdINS6_IJS8_SA_S9_EEENS6_IJNS7_ILi1EEESI_SI_EEESC_SE_Li256ELb1ELb1ELb1ELb0EEENS1_36VarlenDynamicPersistentTileSchedulerILi128ELi48ELi256ELi256ELb1ELb1ELb0ELb0ELb1ELb1EEEEEEEEEvNT_6ParamsE,"aw",@nobits
	.sectionflags	@""
	.align	16


//--------------------- .nv.shared._ZN7cutlass13device_kernelIN5flash19enable_sm80_to_sm89INS1_16FlashAttnFwdSm80INS1_25CollectiveMainloopFwdSm80ILi8ELi1ELb0EN4cute5tupleIJNS5_1CILi128EEENS7_ILi32EEENS7_ILi256EEEEEELi256ENS_10bfloat16_tEfNS_4arch4Sm80ELb0ELb0ELb1ELb1ELb0ELb1ELb1ELb1EEENS1_21CollectiveEpilogueFwdINS6_IJS8_SA_S9_EEENS6_IJNS7_ILi1EEESI_SI_EEESC_SE_Li256ELb1ELb1ELb1ELb0EEENS1_36VarlenDynamicPersistentTileSchedulerILi128ELi32ELi256ELi256ELb1ELb1ELb0ELb0ELb1ELb1EEEEEEEEEvNT_6ParamsE --------------------------
	.section	.nv.shared._ZN7cutlass13device_kernelIN5flash19enable_sm80_to_sm89INS1_16FlashAttnFwdSm80INS1_25CollectiveMainloopFwdSm80ILi8ELi1ELb0EN4cute5tupleIJNS5_1CILi128EEENS7_ILi32EEENS7_ILi256EEEEEELi256ENS_10bfloat16_tEfNS_4arch4Sm80ELb0ELb0ELb1ELb1ELb0ELb1ELb1ELb1EEENS1_21CollectiveEpilogueFwdINS6_IJS8_SA_S9_EEENS6_IJNS7_ILi1EEESI_SI_EEESC_SE_Li256ELb1ELb1ELb1ELb0EEENS1_36VarlenDynamicPersistentTileSchedulerILi128ELi32ELi256ELi256ELb1ELb1ELb0ELb0ELb1ELb1EEEEEEEEEvNT_6ParamsE,"aw",@nobits
	.sectionflags	@""
	.align	16


//--------------------- .nv.shared._ZN7cutlass13device_kernelIN5flash19enable_sm80_to_sm89INS1_16FlashAttnFwdSm80INS1_25CollectiveMainloopFwdSm80ILi8ELi1ELb1EN4cute5tupleIJNS5_1CILi128EEENS7_ILi48EEENS7_ILi256EEEEEELi256ENS_10bfloat16_tEfNS_4arch4Sm80ELb0ELb1ELb1ELb0ELb0ELb0ELb1ELb1EEENS1_21CollectiveEpilogueFwdINS6_IJS8_SA_S9_EEENS6_IJNS7_ILi1EEESI_SI_EEESC_SE_Li256ELb0ELb1ELb1ELb0EEENS1_19SingleTileSchedulerILb0ELb1ELb1ELi128EEEEEEEEEvNT_6ParamsE --------------------------
	.section	.nv.shared._ZN7cutlass13device_kernelIN5flash19enable_sm80_to_sm89INS1_16FlashAttnFwdSm80INS1_25CollectiveMainloopFwdSm80ILi8ELi1ELb1EN4cute5tupleIJNS5_1CILi128EEENS7_ILi48EEENS7_ILi256EEEEEELi256ENS_10bfloat16_tEfNS_4arch4Sm80ELb0ELb1ELb1ELb0ELb0ELb0ELb1ELb1EEENS1_21CollectiveEpilogueFwdINS6_IJS8_SA_S9_EEENS6_IJNS7_ILi1EEESI_SI_EEESC_SE_Li256ELb0ELb1ELb1ELb0EEENS1_19SingleTileSchedulerILb0ELb1ELb1ELi128EEEEEEEEEvNT_6ParamsE,"aw",@nobits
	.sectionflags	@""
	.align	16


//--------------------- .nv.shared._ZN7cutlass13device_kernelIN5flash19enable_sm80_to_sm89INS1_16FlashAttnFwdSm80INS1_25CollectiveMainloopFwdSm80ILi8ELi1ELb1EN4cute5tupleIJNS5_1CILi128EEENS7_ILi48EEENS7_ILi256EEEEEELi256ENS_10bfloat16_tEfNS_4arch4Sm80ELb0ELb1ELb1ELb1ELb0ELb0ELb1ELb1EEENS1_21CollectiveEpilogueFwdINS6_IJS8_SA_S9_EEENS6_IJNS7_ILi1EEESI_SI_EEESC_SE_Li256ELb1ELb1ELb1ELb0EEENS1_36VarlenDynamicPersistentTileSchedulerILi128ELi48ELi256ELi256ELb1ELb1ELb0ELb1ELb0ELb1EEEEEEEEEvNT_6ParamsE --------------------------
	.section	.nv.shared._ZN7cutlass13device_kernelIN5flash19enable_sm80_to_sm89INS1_16FlashAttnFwdSm80INS1_25CollectiveMainloopFwdSm80ILi8ELi1ELb1EN4cute5tupleIJNS5_1CILi128EEENS7_ILi48EEENS7_ILi256EEEEEELi256ENS_10bfloat16_tEfNS_4arch4Sm80ELb0ELb1ELb1ELb1ELb0ELb0ELb1ELb1EEENS1_21CollectiveEpilogueFwdINS6_IJS8_SA_S9_EEENS6_IJNS7_ILi1EEESI_SI_EEESC_SE_Li256ELb1ELb1ELb1ELb0EEENS1_36VarlenDynamicPersistentTileSchedulerILi128ELi48ELi256ELi256ELb1ELb1ELb0ELb1ELb0ELb1EEEEEEEEEvNT_6ParamsE,"aw",@nobits
	.sectionflags	@""
	.align	16


//--------------------- .nv.shared._ZN7cutlass13device_kernelIN5flash19enable_sm80_to_sm89INS1_16FlashAttnFwdSm80INS1_25CollectiveMainloopFwdSm80ILi8ELi1ELb0EN4cute5tupleIJNS5_1CILi128EEENS7_ILi32EEENS7_ILi256EEEEEELi256ENS_10bfloat16_tEfNS_4arch4Sm80ELb0ELb1ELb1ELb1ELb0ELb1ELb1ELb1EEENS1_21CollectiveEpilogueFwdINS6_IJS8_SA_S9_EEENS6_IJNS7_ILi1EEESI_SI_EEESC_SE_Li256ELb1ELb1ELb1ELb0EEENS1_36VarlenDynamicPersistentTileSchedulerILi128ELi32ELi256ELi256ELb1ELb1ELb0ELb1ELb0ELb1EEEEEEEEEvNT_6ParamsE --------------------------
	.section	.nv.shared._ZN7cutlass13device_kernelIN5flash19enable_sm80_to_sm89INS1_16FlashAttnFwdSm80INS1_25CollectiveMainloopFwdSm80ILi8ELi1ELb0EN4cute5tupleIJNS5_1CILi128EEENS7_ILi32EEENS7_ILi256EEEEEELi256ENS_10bfloat16_tEfNS_4arch4Sm80ELb0ELb1ELb1ELb1ELb0ELb1ELb1ELb1EEENS1_21CollectiveEpilogueFwdINS6_IJS8_SA_S9_EEENS6_IJNS7_ILi1EEESI_SI_EEESC_SE_Li256ELb1ELb1ELb1ELb0EEENS1_36VarlenDynamicPersistentTileSchedulerILi128ELi32ELi256ELi256ELb1ELb1ELb0ELb1ELb0ELb1EEEEEEEEEvNT_6ParamsE,"aw",@nobits
	.sectionflags	@""
	.align	16


//--------------------- .nv.shared._ZN7cutlass13device_kernelIN5flash19enable_sm80_to_sm89INS1_16FlashAttnFwdSm80INS1_25CollectiveMainloopFwdSm80ILi8ELi1ELb1EN4cute5tupleIJNS5_1CILi128EEENS7_ILi64EEENS7_ILi256EEEEEELi256ENS_10bfloat16_tEfNS_4arch4Sm80ELb1ELb0ELb1ELb0ELb0ELb0ELb1ELb1EEENS1_21CollectiveEpilogueFwdINS6_IJS8_SA_S9_EEENS6_IJNS7_ILi1EEESI_SI_EEESC_SE_Li256ELb0ELb1ELb1ELb0EEENS1_30DynamicPersistentTileSchedulerILi256ELi256ELb1ELb1ELb0EEEEEEEEEvNT_6ParamsE --------------------------
	.section	.nv.shared._ZN7cutlass13device_kernelIN5flash19enable_sm80_to_sm89INS1_16FlashAttnFwdSm80INS1_25CollectiveMainloopFwdSm80ILi8ELi1ELb1EN4cute5tupleIJNS5_1CILi128EEENS7_ILi64EEENS7_ILi256EEEEEELi256ENS_10bfloat16_tEfNS_4arch4Sm80ELb1ELb0ELb1ELb0ELb0ELb0ELb1ELb1EEENS1_21CollectiveEpilogueFwdINS6_IJS8_SA_S9_EEENS6_IJNS7_ILi1EEESI_SI_EEESC_SE_Li256ELb0ELb1ELb1ELb0EEENS1_30DynamicPersistentTileSchedulerILi256ELi256ELb1ELb1ELb0EEEEEEEEEvNT_6ParamsE,"aw",@nobits
	.sectionflags	@""
	.align	16


//--------------------- .nv.shared._ZN7cutlass13device_kernelIN5flash19enable_sm80_to_sm89INS1_16FlashAttnFwdSm80INS1_25CollectiveMainloopFwdSm80ILi8ELi1ELb1EN4cute5tupleIJNS5_1CILi128EEENS7_ILi48EEENS7_ILi256EEEEEELi256ENS_10bfloat16_tEfNS_4arch4Sm80ELb1ELb0ELb1ELb1ELb0ELb0ELb1ELb1EEENS1_21CollectiveEpilogueFwdINS6_IJS8_SA_S9_EEENS6_IJNS7_ILi1EEESI_SI_EEESC_SE_Li256ELb1ELb1ELb1ELb0EEENS1_36VarlenDynamicPersistentTileSchedulerILi128ELi48ELi256ELi256ELb1ELb1ELb0ELb1ELb1ELb1EEEEEEEEEvNT_6ParamsE --------------------------
	.section	.nv.shared._ZN7cutlass13device_kernelIN5flash19enable_sm80_to_sm89INS1_16FlashAttnFwdSm80INS1_25CollectiveMainloopFwdSm80ILi8ELi1ELb1EN4cute5tupleIJNS5_1CILi128EEENS7_ILi48EEENS7_ILi256EEEEEELi256ENS_10bfloat16_tEfNS_4arch4Sm80ELb1ELb0ELb1ELb1ELb0ELb0ELb1ELb1EEENS1_21CollectiveEpilogueFwdINS6_IJS8_SA_S9_EEENS6_IJNS7_ILi1EEESI_SI_EEESC_SE_Li256ELb1ELb1ELb1ELb0EEENS1_36VarlenDynamicPersistentTileSchedulerILi128ELi48ELi256ELi256ELb1ELb1ELb0ELb1ELb1ELb1EEEEEEEEEvNT_6ParamsE,"aw",@nobits
	.sectionflags	@""
	.align	16


//--------------------- .nv.shared._ZN7cutlass13device_kernelIN5flash19enable_sm80_to_sm89INS1_16FlashAttnFwdSm80INS1_25CollectiveMainloopFwdSm80ILi8ELi1ELb0EN4cute5tupleIJNS5_1CILi128EEENS7_ILi32EEENS7_ILi256EEEEEELi256ENS_10bfloat16_tEfNS_4arch4Sm80ELb1ELb0ELb1ELb1ELb0ELb1ELb1ELb1EEENS1_21CollectiveEpilogueFwdINS6_IJS8_SA_S9_EEENS6_IJNS7_ILi1EEESI_SI_EEESC_SE_Li256ELb1ELb1ELb1ELb0EEENS1_36VarlenDynamicPersistentTileSchedulerILi128ELi32ELi256ELi256ELb1ELb1ELb0ELb1ELb1ELb1EEEEEEEEEvNT_6ParamsE --------------------------
	.section	.nv.shared._ZN7cutlass13device_kernelIN5flash19enable_sm80_to_sm89INS1_16FlashAttnFwdSm80INS1_25CollectiveMainloopFwdSm80ILi8ELi1ELb0EN4cute5tupleIJNS5_1CILi128EEENS7_ILi32EEENS7_ILi256EEEEEELi256ENS_10bfloat16_tEfNS_4arch4Sm80ELb1ELb0ELb1ELb1ELb0ELb1ELb1ELb1EEENS1_21CollectiveEpilogueFwdINS6_IJS8_SA_S9_EEENS6_IJNS7_ILi1EEESI_SI_EEESC_SE_Li256ELb1ELb1ELb1ELb0EEENS1_36VarlenDynamicPersistentTileSchedulerILi128ELi32ELi256ELi256ELb1ELb1ELb0ELb1ELb1ELb1EEEEEEEEEvNT_6ParamsE,"aw",@nobits
	.sectionflags	@""
	.align	16


//--------------------- .nv.shared._ZN7cutlass13device_kernelIN5flash19enable_sm80_to_sm89INS1_16FlashAttnFwdSm80INS1_25CollectiveMainloopFwdSm80ILi8ELi1ELb0EN4cute5tupleIJNS5_1CILi128EEENS7_ILi96EEENS7_ILi256EEEEEELi256ENS_10bfloat16_tEfNS_4arch4Sm80ELb0ELb0ELb1ELb0ELb0ELb0ELb1ELb1EEENS1_21CollectiveEpilogueFwdINS6_IJS8_SA_S9_EEENS6_IJNS7_ILi1EEESI_SI_EEESC_SE_Li256ELb0ELb1ELb1ELb0EEENS1_19SingleTileSchedulerILb0ELb1ELb1ELi128EEEEEEEEEvNT_6ParamsE --------------------------
	.section	.nv.shared._ZN7cutlass13device_kernelIN5flash19enable_sm80_to_sm89INS1_16FlashAttnFwdSm80INS1_25CollectiveMainloopFwdSm80ILi8ELi1ELb0EN4cute5tupleIJNS5_1CILi128EEENS7_ILi96EEENS7_ILi256EEEEEELi256ENS_10bfloat16_tEfNS_4arch4Sm80ELb0ELb0ELb1ELb0ELb0ELb0ELb1ELb1EEENS1_21CollectiveEpilogueFwdINS6_IJS8_SA_S9_EEENS6_IJNS7_ILi1EEESI_SI_EEESC_SE_Li256ELb0ELb1ELb1ELb0EEENS1_19SingleTileSchedulerILb0ELb1ELb1ELi128EEEEEEEEEvNT_6ParamsE,"aw",@nobits
	.sectionflags	@""
	.align	16


//--------------------- .nv.shared._ZN7cutlass13device_kernelIN5flash19enable_sm80_to_sm89INS1_16FlashAttnFwdSm80INS1_25CollectiveMainloopFwdSm80ILi8ELi1ELb0EN4cute5tupleIJNS5_1CILi128EEENS7_ILi64EEENS7_ILi256EEEEEELi256ENS_10bfloat16_tEfNS_4arch4Sm80ELb0ELb0ELb1ELb1ELb0ELb0ELb1ELb1EEENS1_21CollectiveEpilogueFwdINS6_IJS8_SA_S9_EEENS6_IJNS7_ILi1EEESI_SI_EEESC_SE_Li256ELb1ELb1ELb1ELb0EEENS1_36VarlenDynamicPersistentTileSchedulerILi128ELi64ELi256ELi256ELb1ELb1ELb0ELb0ELb1ELb1EEEEEEEEEvNT_6ParamsE --------------------------
	.section	.nv.shared._ZN7cutlass13device_kernelIN5flash19enable_sm80_to_sm89INS1_16FlashAttnFwdSm80INS1_25CollectiveMainloopFwdSm80ILi8ELi1ELb0EN4cute5tupleIJNS5_1CILi128EEENS7_ILi64EEENS7_ILi256EEEEEELi256ENS_10bfloat16_tEfNS_4arch4Sm80ELb0ELb0ELb1ELb1ELb0ELb0ELb1ELb1EEENS1_21CollectiveEpilogueFwdINS6_IJS8_SA_S9_EEENS6_IJNS7_ILi1EEESI_SI_EEESC_SE_Li256ELb1ELb1ELb1ELb0EEENS1_36VarlenDynamicPersistentTileSchedulerILi128ELi64ELi256ELi256ELb1ELb1ELb0ELb0ELb1ELb1EEEEEEEEEvNT_6ParamsE,"aw",@nobits
	.sectionflags	@""
	.align	16


//--------------------- .nv.shared._ZN7cutlass13device_kernelIN5flash19enable_sm80_to_sm89INS1_16FlashAttnFwdSm80INS1_25CollectiveMainloopFwdSm80ILi8ELi1ELb0EN4cute5tupleIJNS5_1CILi128EEENS7_ILi48EEENS7_ILi256EEEEEELi256ENS_10bfloat16_tEfNS_4arch4Sm80ELb0ELb0ELb1ELb1ELb0ELb1ELb1ELb1EEENS1_21CollectiveEpilogueFwdINS6_IJS8_SA_S9_EEENS6_IJNS7_ILi1EEESI_SI_EEESC_SE_Li256ELb1ELb1ELb1ELb0EEENS1_36VarlenDynamicPersistentTileSchedulerILi128ELi48ELi256ELi256ELb1ELb1ELb0ELb0ELb1ELb1EEEEEEEEEvNT_6ParamsE --------------------------
	.section	.nv.shared._ZN7cutlass13device_kernelIN5flash19enable_sm80_to_sm89INS1_16FlashAttnFwdSm80INS1_25CollectiveMainloopFwdSm80ILi8ELi1ELb0EN4cute5tupleIJNS5_1CILi128EEENS7_ILi48EEENS7_ILi256EEEEEELi256ENS_10bfloat16_tEfNS_4arch4Sm80ELb0ELb0ELb1ELb1ELb0ELb1ELb1ELb1EEENS1_21CollectiveEpilogueFwdINS6_IJS8_SA_S9_EEENS6_IJNS7_ILi1EEESI_SI_EEESC_SE_Li256ELb1ELb1ELb1ELb0EEENS1_36VarlenDynamicPersistentTileSchedulerILi128ELi48ELi256ELi256ELb1ELb1ELb0ELb0ELb1ELb1EEEEEEEEEvNT_6ParamsE,"aw",@nobits
	.sectionflags	@""
	.align	16


//--------------------- .nv.shared._ZN7cutlass13device_kernelIN5flash19enable_sm80_to_sm89INS1_16FlashAttnFwdSm80INS1_25CollectiveMainloopFwdSm80ILi8ELi1ELb0EN4cute5tupleIJNS5_1CILi128EEENS7_ILi64EEENS7_ILi256EEEEEELi256ENS_10bfloat16_tEfNS_4arch4Sm80ELb0ELb1ELb1ELb0ELb0ELb0ELb1ELb1EEENS1_21CollectiveEpilogueFwdINS6_IJS8_SA_S9_EEENS6_IJNS7_ILi1EEESI_SI_EEESC_SE_Li256ELb0ELb1ELb1ELb0EEENS1_19SingleTileSchedulerILb0ELb1ELb1ELi128EEEEEEEEEvNT_6ParamsE --------------------------
	.section	.nv.shared._ZN7cutlass13device_kernelIN5flash19enable_sm80_to_sm89INS1_16FlashAttnFwdSm80INS1_25CollectiveMainloopFwdSm80ILi8ELi1ELb0EN4cute5tupleIJNS5_1CILi128EEENS7_ILi64EEENS7_ILi256EEEEEELi256ENS_10bfloat16_tEfNS_4arch4Sm80ELb0ELb1ELb1ELb0ELb0ELb0ELb1ELb1EEENS1_21CollectiveEpilogueFwdINS6_IJS8_SA_S9_EEENS6_IJNS7_ILi1EEESI_SI_EEESC_SE_Li256ELb0ELb1ELb1ELb0EEENS1_19SingleTileSchedulerILb0ELb1ELb1ELi128EEEEEEEEEvNT_6ParamsE,"aw",@nobits
	.sectionflags	@""
	.align	16


//--------------------- .nv.shared._ZN7cutlass13device_kernelIN5flash19enable_sm80_to_sm89INS1_16FlashAttnFwdSm80INS1_25CollectiveMainloopFwdSm80ILi8ELi1ELb0EN4cute5tupleIJNS5_1CILi128EEENS7_ILi64EEENS7_ILi256EEEEEELi256ENS_10bfloat16_tEfNS_4arch4Sm80ELb0ELb1ELb1ELb1ELb0ELb0ELb1ELb1EEENS1_21CollectiveEpilogueFwdINS6_IJS8_SA_S9_EEENS6_IJNS7_ILi1EEESI_SI_EEESC_SE_Li256ELb1ELb1ELb1ELb0EEENS1_36VarlenDynamicPersistentTileSchedulerILi128ELi64ELi256ELi256ELb1ELb1ELb0ELb1ELb0ELb1EEEEEEEEEvNT_6ParamsE --------------------------
	.section	.nv.shared._ZN7cutlass13device_kernelIN5flash19enable_sm80_to_sm89INS1_16FlashAttnFwdSm80INS1_25CollectiveMainloopFwdSm80ILi8ELi1ELb0EN4cute5tupleIJNS5_1CILi128EEENS7_ILi64EEENS7_ILi256EEEEEELi256ENS_10bfloat16_tEfNS_4arch4Sm80ELb0ELb1ELb1ELb1ELb0ELb0ELb1ELb1EEENS1_21CollectiveEpilogueFwdINS6_IJS8_SA_S9_EEENS6_IJNS7_ILi1EEESI_SI_EEESC_SE_Li256ELb1ELb1ELb1ELb0EEENS1_36VarlenDynamicPersistentTileSchedulerILi128ELi64ELi256ELi256ELb1ELb1ELb0ELb1ELb0ELb1EEEEEEEEEvNT_6ParamsE,"aw",@nobits
	.sectionflags	@""
	.align	16


//--------------------- .nv.shared._ZN7cutlass13device_kernelIN5flash19enable_sm80_to_sm89INS1_16FlashAttnFwdSm80INS1_25CollectiveMainloopFwdSm80ILi8ELi1ELb0EN4cute5tupleIJNS5_1CILi128EEENS7_ILi48EEENS7_ILi256EEEEEELi256ENS_10bfloat16_tEfNS_4arch4Sm80ELb0ELb1ELb1ELb1ELb0ELb1ELb1ELb1EEENS1_21CollectiveEpilogueFwdINS6_IJS8_SA_S9_EEENS6_IJNS7_ILi1EEESI_SI_EEESC_SE_Li256ELb1ELb1ELb1ELb0EEENS1_36VarlenDynamicPersistentTileSchedulerILi128ELi48ELi256ELi256ELb1ELb1ELb0ELb1ELb0ELb1EEEEEEEEEvNT_6ParamsE --------------------------
	.section	.nv.shared._ZN7cutlass13device_kernelIN5flash19enable_sm80_to_sm89INS1_16FlashAttnFwdSm80INS1_25CollectiveMainloopFwdSm80ILi8ELi1ELb0EN4cute5tupleIJNS5_1CILi128EEENS7_ILi48EEENS7_ILi256EEEEEELi256ENS_10bfloat16_tEfNS_4arch4Sm80ELb0ELb1ELb1ELb1ELb0ELb1ELb1ELb1EEENS1_21CollectiveEpilogueFwdINS6_IJS8_SA_S9_EEENS6_IJNS7_ILi1EEESI_SI_EEESC_SE_Li256ELb1ELb1ELb1ELb0EEENS1_36VarlenDynamicPersistentTileSchedulerILi128ELi48ELi256ELi256ELb1ELb1ELb0ELb1ELb0ELb1EEEEEEEEEvNT_6ParamsE,"aw",@nobits
	.sectionflags	@""
	.align	16


//--------------------- .nv.shared._ZN7cutlass13device_kernelIN5flash19enable_sm80_to_sm89INS1_16FlashAttnFwdSm80INS1_25CollectiveMainloopFwdSm80ILi8ELi1ELb0EN4cute5tupleIJNS5_1CILi128EEENS7_ILi96EEENS7_ILi256EEEEEELi256ENS_10bfloat16_tEfNS_4arch4Sm80ELb1ELb0ELb1ELb0ELb0ELb0ELb1ELb1EEENS1_21CollectiveEpilogueFwdINS6_IJS8_SA_S9_EEENS6_IJNS7_ILi1EEESI_SI_EEESC_SE_Li256ELb0ELb1ELb1ELb0EEENS1_30DynamicPersistentTileSchedulerILi256ELi256ELb1ELb1ELb0EEEEEEEEEvNT_6ParamsE --------------------------
	.section	.nv.shared._ZN7cutlass13device_kernelIN5flash19enable_sm80_to_sm89INS1_16FlashAttnFwdSm80INS1_25CollectiveMainloopFwdSm80ILi8ELi1ELb0EN4cute5tupleIJNS5_1CILi128EEENS7_ILi96EEENS7_ILi256EEEEEELi256ENS_10bfloat16_tEfNS_4arch4Sm80ELb1ELb0ELb1ELb0ELb0ELb0ELb1ELb1EEENS1_21CollectiveEpilogueFwdINS6_IJS8_SA_S9_EEENS6_IJNS7_ILi1EEESI_SI_EEESC_SE_Li256ELb0ELb1ELb1ELb0EEENS1_30DynamicPersistentTileSchedulerILi256ELi256ELb1ELb1ELb0EEEEEEEEEvNT_6ParamsE,"aw",@nobits
	.sectionflags	@""
	.align	16


//--------------------- .nv.shared._ZN7cutlass13device_kernelIN5flash19enable_sm80_to_sm89INS1_16FlashAttnFwdSm80INS1_25CollectiveMainloopFwdSm80ILi8ELi1ELb0EN4cute5tupleIJNS5_1CILi128EEENS7_ILi64EEENS7_ILi256EEEEEELi256ENS_10bfloat16_tEfNS_4arch4Sm80ELb1ELb0ELb1ELb1ELb0ELb0ELb1ELb1EEENS1_21CollectiveEpilogueFwdINS6_IJS8_SA_S9_EEENS6_IJNS7_ILi1EEESI_SI_EEESC_SE_Li256ELb1ELb1ELb1ELb0EEENS1_36VarlenDynamicPersistentTileSchedulerILi128ELi64ELi256ELi256ELb1ELb1ELb0ELb1ELb1ELb1EEEEEEEEEvNT_6ParamsE --------------------------
	.section	.nv.shared._ZN7cutlass13device_kernelIN5flash19enable_sm80_to_sm89INS1_16FlashAttnFwdSm80INS1_25CollectiveMainloopFwdSm80ILi8ELi1ELb0EN4cute5tupleIJNS5_1CILi128EEENS7_ILi64EEENS7_ILi256EEEEEELi256ENS_10bfloat16_tEfNS_4arch4Sm80ELb1ELb0ELb1ELb1ELb0ELb0ELb1ELb1EEENS1_21CollectiveEpilogueFwdINS6_IJS8_SA_S9_EEENS6_IJNS7_ILi1EEESI_SI_EEESC_SE_Li256ELb1ELb1ELb1ELb0EEENS1_36VarlenDynamicPersistentTileSchedulerILi128ELi64ELi256ELi256ELb1ELb1ELb0ELb1ELb1ELb1EEEEEEEEEvNT_6ParamsE,"aw",@nobits
	.sectionflags	@""
	.align	16


//--------------------- .nv.shared._ZN7cutlass13device_kernelIN5flash19enable_sm80_to_sm89INS1_16FlashAttnFwdSm80INS1_25CollectiveMainloopFwdSm80ILi8ELi1ELb0EN4cute5tupleIJNS5_1CILi128EEENS7_ILi48EEENS7_ILi256EEEEEELi256ENS_10bfloat16_tEfNS_4arch4Sm80ELb1ELb0ELb1ELb1ELb0ELb1ELb1ELb1EEENS1_21CollectiveEpilogueFwdINS6_IJS8_SA_S9_EEENS6_IJNS7_ILi1EEESI_SI_EEESC_SE_Li256ELb1ELb1ELb1ELb0EEENS1_36VarlenDynamicPersistentTileSchedulerILi128ELi48ELi256ELi256ELb1ELb1ELb0ELb1ELb1ELb1EEEEEEEEEvNT_6ParamsE --------------------------
	.section	.nv.shared._ZN7cutlass13device_kernelIN5flash19enable_sm80_to_sm89INS1_16FlashAttnFwdSm80INS1_25CollectiveMainloopFwdSm80ILi8ELi1ELb0EN4cute5tupleIJNS5_1CILi128EEENS7_ILi48EEENS7_ILi256EEEEEELi256ENS_10bfloat16_tEfNS_4arch4Sm80ELb1ELb0ELb1ELb1ELb0ELb1ELb1ELb1EEENS1_21CollectiveEpilogueFwdINS6_IJS8_SA_S9_EEENS6_IJNS7_ILi1EEESI_SI_EEESC_SE_Li256ELb1ELb1ELb1ELb0EEENS1_36VarlenDynamicPersistentTileSchedulerILi128ELi48ELi256ELi256ELb1ELb1ELb0ELb1ELb1ELb1EEEEEEEEEvNT_6ParamsE,"aw",@nobits
	.sectionflags	@""
	.align	16


//--------------------- .nv.shared._ZN7cutlass13device_kernelIN5flash19enable_sm80_to_sm89INS1_16FlashAttnFwdSm80INS1_25CollectiveMainloopFwdSm80ILi8ELi1ELb1EN4cute5tupleIJNS5_1CILi128EEENS7_ILi64EEENS7_ILi256EEEEEELi256ENS_10bfloat16_tEfNS_4arch4Sm80ELb0ELb0ELb0ELb0ELb0ELb0ELb1ELb1EEENS1_21CollectiveEpilogueFwdINS6_IJS8_SA_S9_EEENS6_IJNS7_ILi1EEESI_SI_EEESC_SE_Li256ELb0ELb1ELb1ELb0EEENS1_19SingleTileSchedulerILb0ELb1ELb1ELi128EEEEEEEEEvNT_6ParamsE --------------------------
	.section	.nv.shared._ZN7cutlass13device_kernelIN5flash19enable_sm80_to_sm89INS1_16FlashAttnFwdSm80INS1_25CollectiveMainloopFwdSm80ILi8ELi1ELb1EN4cute5tupleIJNS5_1CILi128EEENS7_ILi64EEENS7_ILi256EEEEEELi256ENS_10bfloat16_tEfNS_4arch4Sm80ELb0ELb0ELb0ELb0ELb0ELb0ELb1ELb1EEENS1_21CollectiveEpilogueFwdINS6_IJS8_SA_S9_EEENS6_IJNS7_ILi1EEESI_SI_EEESC_SE_Li256ELb0ELb1ELb1ELb0EEENS1_19SingleTileSchedulerILb0ELb1ELb1ELi128EEEEEEEEEvNT_6ParamsE,"aw",@nobits
	.sectionflags	@""
	.align	16


//--------------------- .nv.shared._ZN7cutlass13device_kernelIN5flash19enable_sm80_to_sm89INS1_16FlashAttnFwdSm80INS1_25CollectiveMainloopFwdSm80ILi8ELi1ELb1EN4cute5tupleIJNS5_1CILi128EEENS7_ILi48EEENS7_ILi256EEEEEELi256ENS_10bfloat16_tEfNS_4arch4Sm80ELb0ELb0ELb0ELb1ELb0ELb0ELb1ELb1EEENS1_21CollectiveEpilogueFwdINS6_IJS8_SA_S9_EEENS6_IJNS7_ILi1EEESI_SI_EEESC_SE_Li256ELb1ELb1ELb1ELb0EEENS1_36VarlenDynamicPersistentTileSchedulerILi128ELi48ELi256ELi256ELb1ELb1ELb0ELb0ELb1ELb1EEEEEEEEEvNT_6ParamsE --------------------------
	.section	.nv.shared._ZN7cutlass13device_kernelIN5flash19enable_sm80_to_sm89INS1_16FlashAttnFwdSm80INS1_25CollectiveMainloopFwdSm80ILi8ELi1ELb1EN4cute5tupleIJNS5_1CILi128EEENS7_ILi48EEENS7_ILi256EEEEEELi256ENS_10bfloat16_tEfNS_4arch4Sm80ELb0ELb0ELb0ELb1ELb0ELb0ELb1ELb1EEENS1_21CollectiveEpilogueFwdINS6_IJS8_SA_S9_EEENS6_IJNS7_ILi1EEESI_SI_EEESC_SE_Li256ELb1ELb1ELb1ELb0EEENS1_36VarlenDynamicPersistentTileSchedulerILi128ELi48ELi256ELi256ELb1ELb1ELb0ELb0ELb1ELb1EEEEEEEEEvNT_6ParamsE,"aw",@nobits
	.sectionflags	@""
	.align	16


//--------------------- .nv.shared._ZN7cutlass13device_kernelIN5flash19enable_sm80_to_sm89INS1_16FlashAttnFwdSm80INS1_25CollectiveMainloopFwdSm80ILi8ELi1ELb0EN4cute5tupleIJNS5_1CILi128EEENS7_ILi32EEENS7_ILi256EEEEEELi256ENS_10bfloat16_tEfNS_4arch4Sm80ELb0ELb0ELb0ELb1ELb0ELb1ELb1ELb1EEENS1_21CollectiveEpilogueFwdINS6_IJS8_SA_S9_EEENS6_IJNS7_ILi1EEESI_SI_EEESC_SE_Li256ELb1ELb1ELb1ELb0EEENS1_36VarlenDynamicPersistentTileSchedulerILi128ELi32ELi256ELi256ELb1ELb1ELb0ELb0ELb1ELb1EEEEEEEEEvNT_6ParamsE --------------------------
	.section	.nv.shared._ZN7cutlass13device_kernelIN5flash19enable_sm80_to_sm89INS1_16FlashAttnFwdSm80INS1_25CollectiveMainloopFwdSm80ILi8ELi1ELb0EN4cute5tupleIJNS5_1CILi128EEENS7_ILi32EEENS7_ILi256EEEEEELi256ENS_10bfloat16_tEfNS_4arch4Sm80ELb0ELb0ELb0ELb1ELb0ELb1ELb1ELb1EEENS1_21CollectiveEpilogueFwdINS6_IJS8_SA_S9_EEENS6_IJNS7_ILi1EEESI_SI_EEESC_SE_Li256ELb1ELb1ELb1ELb0EEENS1_36VarlenDynamicPersistentTileSchedulerILi128ELi32ELi256ELi256ELb1ELb1ELb0ELb0ELb1ELb1EEEEEEEEEvNT_6ParamsE,"aw",@nobits
	.sectionflags	@""
	.align	16


//--------------------- .nv.shared._ZN7cutlass13device_kernelIN5flash19enable_sm80_to_sm89INS1_16FlashAttnFwdSm80INS1_25CollectiveMainloopFwdSm80ILi8ELi1ELb1EN4cute5tupleIJNS5_1CILi128EEENS7_ILi48EEENS7_ILi256EEEEEELi256ENS_10bfloat16_tEfNS_4arch4Sm80ELb0ELb1ELb0ELb0ELb0ELb0ELb1ELb1EEENS1_21CollectiveEpilogueFwdINS6_IJS8_SA_S9_EEENS6_IJNS7_ILi1EEESI_SI_EEESC_SE_Li256ELb0ELb1ELb1ELb0EEENS1_19SingleTileSchedulerILb0ELb1ELb1ELi128EEEEEEEEEvNT_6ParamsE --------------------------
	.section	.nv.shared._ZN7cutlass13device_kernelIN5flash19enable_sm80_to_sm89INS1_16FlashAttnFwdSm80INS1_25CollectiveMainloopFwdSm80ILi8ELi1ELb1EN4cute5tupleIJNS5_1CILi128EEENS7_ILi48EEENS7_ILi256EEEEEELi256ENS_10bfloat16_tEfNS_4arch4Sm80ELb0ELb1ELb0ELb0ELb0ELb0ELb1ELb1EEENS1_21CollectiveEpilogueFwdINS6_IJS8_SA_S9_EEENS6_IJNS7_ILi1EEESI_SI_EEESC_SE_Li256ELb0ELb1ELb1ELb0EEENS1_19SingleTileSchedulerILb0ELb1ELb1ELi128EEEEEEEEEvNT_6ParamsE,"aw",@nobits
	.sectionflags	@""
	.align	16


//--------------------- .nv.shared._ZN7cutlass13device_kernelIN5flash19enable_sm80_to_sm89INS1_16FlashAttnFwdSm80INS1_25CollectiveMainloopFwdSm80ILi8ELi1ELb1EN4cute5tupleIJNS5_1CILi128EEENS7_ILi48EEENS7_ILi256EEEEEELi256ENS_10bfloat16_tEfNS_4arch4Sm80ELb0ELb1ELb0ELb1ELb0ELb0ELb1ELb1EEENS1_21CollectiveEpilogueFwdINS6_IJS8_SA_S9_EEENS6_IJNS7_ILi1EEESI_SI_EEESC_SE_Li256ELb1ELb1ELb1ELb0EEENS1_36VarlenDynamicPersistentTileSchedulerILi128ELi48ELi256ELi256ELb1ELb1ELb0ELb1ELb0ELb1EEEEEEEEEvNT_6ParamsE --------------------------
	.section	.nv.shared._ZN7cutlass13device_kernelIN5flash19enable_sm80_to_sm89INS1_16FlashAttnFwdSm80INS1_25CollectiveMainloopFwdSm80ILi8ELi1ELb1EN4cute5tupleIJNS5_1CILi128EEENS7_ILi48EEENS7_ILi256EEEEEELi256ENS_10bfloat16_tEfNS_4arch4Sm80ELb0ELb1ELb0ELb1ELb0ELb0ELb1ELb1EEENS1_21CollectiveEpilogueFwdINS6_IJS8_SA_S9_EEENS6_IJNS7_ILi1EEESI_SI_EEESC_SE_Li256ELb1ELb1ELb1ELb0EEENS1_36VarlenDynamicPersistentTileSchedulerILi128ELi48ELi256ELi256ELb1ELb1ELb0ELb1ELb0ELb1EEEEEEEEEvNT_6ParamsE,"aw",@nobits
	.sectionflags	@""
	.align	16


//--------------------- .nv.shared._ZN7cutlass13device_kernelIN5flash19enable_sm80_to_sm89INS1_16FlashAttnFwdSm80INS1_25CollectiveMainloopFwdSm80ILi8ELi1ELb0EN4cute5tupleIJNS5_1CILi128EEENS7_ILi32EEENS7_ILi256EEEEEELi256ENS_10bfloat16_tEfNS_4arch4Sm80ELb0ELb1ELb0ELb1ELb0ELb1ELb1ELb1EEENS1_21CollectiveEpilogueFwdINS6_IJS8_SA_S9_EEENS6_IJNS7_ILi1EEESI_SI_EEESC_SE_Li256ELb1ELb1ELb1ELb0EEENS1_36VarlenDynamicPersistentTileSchedulerILi128ELi32ELi256ELi256ELb1ELb1ELb0ELb1ELb0ELb1EEEEEEEEEvNT_6ParamsE --------------------------
	.section	.nv.shared._ZN7cutlass13device_kernelIN5flash19enable_sm80_to_sm89INS1_16FlashAttnFwdSm80INS1_25CollectiveMainloopFwdSm80ILi8ELi1ELb0EN4cute5tupleIJNS5_1CILi128EEENS7_ILi32EEENS7_ILi256EEEEEELi256ENS_10bfloat16_tEfNS_4arch4Sm80ELb0ELb1ELb0ELb1ELb0ELb1ELb1ELb1EEENS1_21CollectiveEpilogueFwdINS6_IJS8_SA_S9_EEENS6_IJNS7_ILi1EEESI_SI_EEESC_SE_Li256ELb1ELb1ELb1ELb0EEENS1_36VarlenDynamicPersistentTileSchedulerILi128ELi32ELi256ELi256ELb1ELb1ELb0ELb1ELb0ELb1EEEEEEEEEvNT_6ParamsE,"aw",@nobits
	.sectionflags	@""
	.align	16


//--------------------- .nv.shared._ZN7cutlass13device_kernelIN5flash19enable_sm80_to_sm89INS1_16FlashAttnFwdSm80INS1_25CollectiveMainloopFwdSm80ILi8ELi1ELb1EN4cute5tupleIJNS5_1CILi128EEENS7_ILi64EEENS7_ILi256EEEEEELi256ENS_10bfloat16_tEfNS_4arch4Sm80ELb1ELb0ELb0ELb0ELb0ELb0ELb1ELb1EEENS1_21CollectiveEpilogueFwdINS6_IJS8_SA_S9_EEENS6_IJNS7_ILi1EEESI_SI_EEESC_SE_Li256ELb0ELb1ELb1ELb0EEENS1_30DynamicPersistentTileSchedulerILi256ELi256ELb1ELb1ELb0EEEEEEEEEvNT_6ParamsE --------------------------
	.section	.nv.shared._ZN7cutlass13device_kernelIN5flash19enable_sm80_to_sm89INS1_16FlashAttnFwdSm80INS1_25CollectiveMainloopFwdSm80ILi8ELi1ELb1EN4cute5tupleIJNS5_1CILi128EEENS7_ILi64EEENS7_ILi256EEEEEELi256ENS_10bfloat16_tEfNS_4arch4Sm80ELb1ELb0ELb0ELb0ELb0ELb0ELb1ELb1EEENS1_21CollectiveEpilogueFwdINS6_IJS8_SA_S9_EEENS6_IJNS7_ILi1EEESI_SI_EEESC_SE_Li256ELb0ELb1ELb1ELb0EEENS1_30DynamicPersistentTileSchedulerILi256ELi256ELb1ELb1ELb0EEEEEEEEEvNT_6ParamsE,"aw",@nobits
	.sectionflags	@""
	.align	16


//--------------------- .nv.shared._ZN7cutlass13device_kernelIN5flash19enable_sm80_to_sm89INS1_16FlashAttnFwdSm80INS1_25CollectiveMainloopFwdSm80ILi8ELi1ELb1EN4cute5tupleIJNS5_1CILi128EEENS7_ILi48EEENS7_ILi256EEEEEELi256ENS_10bfloat16_tEfNS_4arch4Sm80ELb1ELb0ELb0ELb1ELb0ELb0ELb1ELb1EEENS1_21CollectiveEpilogueFwdINS6_IJS8_SA_S9_EEENS6_IJNS7_ILi1EEESI_SI_EEESC_SE_Li256ELb1ELb1ELb1ELb0EEENS1_36VarlenDynamicPersistentTileSchedulerILi128ELi48ELi256ELi256ELb1ELb1ELb0ELb1ELb1ELb1EEEEEEEEEvNT_6ParamsE --------------------------
	.section	.nv.shared._ZN7cutlass13device_kernelIN5flash19enable_sm80_to_sm89INS1_16FlashAttnFwdSm80INS1_25CollectiveMainloopFwdSm80ILi8ELi1ELb1EN4cute5tupleIJNS5_1CILi128EEENS7_ILi48EEENS7_ILi256EEEEEELi256ENS_10bfloat16_tEfNS_4arch4Sm80ELb1ELb0ELb0ELb1ELb0ELb0ELb1ELb1EEENS1_21CollectiveEpilogueFwdINS6_IJS8_SA_S9_EEENS6_IJNS7_ILi1EEESI_SI_EEESC_SE_Li256ELb1ELb1ELb1ELb0EEENS1_36VarlenDynamicPersistentTileSchedulerILi128ELi48ELi256ELi256ELb1ELb1ELb0ELb1ELb1ELb1EEEEEEEEEvNT_6ParamsE,"aw",@nobits
	.sectionflags	@""
	.align	16


//--------------------- .nv.shared._ZN7cutlass13device_kernelIN5flash19enable_sm80_to_sm89INS1_16FlashAttnFwdSm80INS1_25CollectiveMainloopFwdSm80ILi8ELi1ELb0EN4cute5tupleIJNS5_1CILi128EEENS7_ILi32EEENS7_ILi256EEEEEELi256ENS_10bfloat16_tEfNS_4arch4Sm80ELb1ELb0ELb0ELb1ELb0ELb1ELb1ELb1EEENS1_21CollectiveEpilogueFwdINS6_IJS8_SA_S9_EEENS6_IJNS7_ILi1EEESI_SI_EEESC_SE_Li256ELb1ELb1ELb1ELb0EEENS1_36VarlenDynamicPersistentTileSchedulerILi128ELi32ELi256ELi256ELb1ELb1ELb0ELb1ELb1ELb1EEEEEEEEEvNT_6ParamsE --------------------------
	.section	.nv.shared._ZN7cutlass13device_kernelIN5flash19enable_sm80_to_sm89INS1_16FlashAttnFwdSm80INS1_25CollectiveMainloopFwdSm80ILi8ELi1ELb0EN4cute5tupleIJNS5_1CILi128EEENS7_ILi32EEENS7_ILi256EEEEEELi256ENS_10bfloat16_tEfNS_4arch4Sm80ELb1ELb0ELb0ELb1ELb0ELb1ELb1ELb1EEENS1_21CollectiveEpilogueFwdINS6_IJS8_SA_S9_EEENS6_IJNS7_ILi1EEESI_SI_EEESC_SE_Li256ELb1ELb1ELb1ELb0EEENS1_36VarlenDynamicPersistentTileSchedulerILi128ELi32ELi256ELi256ELb1ELb1ELb0ELb1ELb1ELb1EEEEEEEEEvNT_6ParamsE,"aw",@nobits
	.sectionflags	@""
	.align	16


//--------------------- .nv.shared._ZN7cutlass13device_kernelIN5flash19enable_sm80_to_sm89INS1_16FlashAttnFwdSm80INS1_25CollectiveMainloopFwdSm80ILi8ELi1ELb0EN4cute5tupleIJNS5_1CILi128EEENS7_ILi96EEENS7_ILi256EEEEEELi256ENS_10bfloat16_tEfNS_4arch4Sm80ELb0ELb0ELb0ELb0ELb0ELb0ELb1ELb1EEENS1_21CollectiveEpilogueFwdINS6_IJS8_SA_S9_EEENS6_IJNS7_ILi1EEESI_SI_EEESC_SE_Li256ELb0ELb1ELb1ELb0EEENS1_19SingleTileSchedulerILb0ELb1ELb1ELi128EEEEEEEEEvNT_6ParamsE --------------------------
	.section	.nv.shared._ZN7cutlass13device_kernelIN5flash19enable_sm80_to_sm89INS1_16FlashAttnFwdSm80INS1_25CollectiveMainloopFwdSm80ILi8ELi1ELb0EN4cute5tupleIJNS5_1CILi128EEENS7_ILi96EEENS7_ILi256EEEEEELi256ENS_10bfloat16_tEfNS_4arch4Sm80ELb0ELb0ELb0ELb0ELb0ELb0ELb1ELb1EEENS1_21CollectiveEpilogueFwdINS6_IJS8_SA_S9_EEENS6_IJNS7_ILi1EEESI_SI_EEESC_SE_Li256ELb0ELb1ELb1ELb0EEENS1_19SingleTileSchedulerILb0ELb1ELb1ELi128EEEEEEEEEvNT_6ParamsE,"aw",@nobits
	.sectionflags	@""
	.align	16


//--------------------- .nv.shared._ZN7cutlass13device_kernelIN5flash19enable_sm80_to_sm89INS1_16FlashAttnFwdSm80INS1_25CollectiveMainloopFwdSm80ILi8ELi1ELb0EN4cute5tupleIJNS5_1CILi128EEENS7_ILi64EEENS7_ILi256EEEEEELi256ENS_10bfloat16_tEfNS_4arch4Sm80ELb0ELb0ELb0ELb1ELb0ELb0ELb1ELb1EEENS1_21CollectiveEpilogueFwdINS6_IJS8_SA_S9_EEENS6_IJNS7_ILi1EEESI_SI_EEESC_SE_Li256ELb1ELb1ELb1ELb0EEENS1_36VarlenDynamicPersistentTileSchedulerILi128ELi64ELi256ELi256ELb1ELb1ELb0ELb0ELb1ELb1EEEEEEEEEvNT_6ParamsE --------------------------
	.section	.nv.shared._ZN7cutlass13device_kernelIN5flash19enable_sm80_to_sm89INS1_16FlashAttnFwdSm80INS1_25CollectiveMainloopFwdSm80ILi8ELi1ELb0EN4cute5tupleIJNS5_1CILi128EEENS7_ILi64EEENS7_ILi256EEEEEELi256ENS_10bfloat16_tEfNS_4arch4Sm80ELb0ELb0ELb0ELb1ELb0ELb0ELb1ELb1EEENS1_21CollectiveEpilogueFwdINS6_IJS8_SA_S9_EEENS6_IJNS7_ILi1EEESI_SI_EEESC_SE_Li256ELb1ELb1ELb1ELb0EEENS1_36VarlenDynamicPersistentTileSchedulerILi128ELi64ELi256ELi256ELb1ELb1ELb0ELb0ELb1ELb1EEEEEEEEEvNT_6ParamsE,"aw",@nobits
	.sectionflags	@""
	.align	16


//--------------------- .nv.shared._ZN7cutlass13device_kernelIN5flash19enable_sm80_to_sm89INS1_16FlashAttnFwdSm80INS1_25CollectiveMainloopFwdSm80ILi8ELi1ELb0EN4cute5tupleIJNS5_1CILi128EEENS7_ILi48EEENS7_ILi256EEEEEELi256ENS_10bfloat16_tEfNS_4arch4Sm80ELb0ELb0ELb0ELb1ELb0ELb1ELb1ELb1EEENS1_21CollectiveEpilogueFwdINS6_IJS8_SA_S9_EEENS6_IJNS7_ILi1EEESI_SI_EEESC_SE_Li256ELb1ELb1ELb1ELb0EEENS1_36VarlenDynamicPersistentTileSchedulerILi128ELi48ELi256ELi256ELb1ELb1ELb0ELb0ELb1ELb1EEEEEEEEEvNT_6ParamsE --------------------------
	.section	.nv.shared._ZN7cutlass13device_kernelIN5flash19enable_sm80_to_sm89INS1_16FlashAttnFwdSm80INS1_25CollectiveMainloopFwdSm80ILi8ELi1ELb0EN4cute5tupleIJNS5_1CILi128EEENS7_ILi48EEENS7_ILi256EEEEEELi256ENS_10bfloat16_tEfNS_4arch4Sm80ELb0ELb0ELb0ELb1ELb0ELb1ELb1ELb1EEENS1_21CollectiveEpilogueFwdINS6_IJS8_SA_S9_EEENS6_IJNS7_ILi1EEESI_SI_EEESC_SE_Li256ELb1ELb1ELb1ELb0EEENS1_36VarlenDynamicPersistentTileSchedulerILi128ELi48ELi256ELi256ELb1ELb1ELb0ELb0ELb1ELb1EEEEEEEEEvNT_6ParamsE,"aw",@nobits
	.sectionflags	@""
	.align	16


//--------------------- .nv.shared._ZN7cutlass13device_kernelIN5flash19enable_sm80_to_sm89INS1_16FlashAttnFwdSm80INS1_25CollectiveMainloopFwdSm80ILi8ELi1ELb0EN4cute5tupleIJNS5_1CILi128EEENS7_ILi64EEENS7_ILi256EEEEEELi256ENS_10bfloat16_tEfNS_4arch4Sm80ELb0ELb1ELb0ELb0ELb0ELb0ELb1ELb1EEENS1_21CollectiveEpilogueFwdINS6_IJS8_SA_S9_EEENS6_IJNS7_ILi1EEESI_SI_EEESC_SE_Li256ELb0ELb1ELb1ELb0EEENS1_19SingleTileSchedulerILb0ELb1ELb1ELi128EEEEEEEEEvNT_6ParamsE --------------------------
	.section	.nv.shared._ZN7cutlass13device_kernelIN5flash19enable_sm80_to_sm89INS1_16FlashAttnFwdSm80INS1_25CollectiveMainloopFwdSm80ILi8ELi1ELb0EN4cute5tupleIJNS5_1CILi128EEENS7_ILi64EEENS7_ILi256EEEEEELi256ENS_10bfloat16_tEfNS_4arch4Sm80ELb0ELb1ELb0ELb0ELb0ELb0ELb1ELb1EEENS1_21CollectiveEpilogueFwdINS6_IJS8_SA_S9_EEENS6_IJNS7_ILi1EEESI_SI_EEESC_SE_Li256ELb0ELb1ELb1ELb0EEENS1_19SingleTileSchedulerILb0ELb1ELb1ELi128EEEEEEEEEvNT_6ParamsE,"aw",@nobits
	.sectionflags	@""
	.align	16


//--------------------- .nv.shared._ZN7cutlass13device_kernelIN5flash19enable_sm80_to_sm89INS1_16FlashAttnFwdSm80INS1_25CollectiveMainloopFwdSm80ILi8ELi1ELb0EN4cute5tupleIJNS5_1CILi128EEENS7_ILi64EEENS7_ILi256EEEEEELi256ENS_10bfloat16_tEfNS_4arch4Sm80ELb0ELb1ELb0ELb1ELb0ELb0ELb1ELb1EEENS1_21CollectiveEpilogueFwdINS6_IJS8_SA_S9_EEENS6_IJNS7_ILi1EEESI_SI_EEESC_SE_Li256ELb1ELb1ELb1ELb0EEENS1_36VarlenDynamicPersistentTileSchedulerILi128ELi64ELi256ELi256ELb1ELb1ELb0ELb1ELb0ELb1EEEEEEEEEvNT_6ParamsE --------------------------
	.section	.nv.shared._ZN7cutlass13device_kernelIN5flash19enable_sm80_to_sm89INS1_16FlashAttnFwdSm80INS1_25CollectiveMainloopFwdSm80ILi8ELi1ELb0EN4cute5tupleIJNS5_1CILi128EEENS7_ILi64EEENS7_ILi256EEEEEELi256ENS_10bfloat16_tEfNS_4arch4Sm80ELb0ELb1ELb0ELb1ELb0ELb0ELb1ELb1EEENS1_21CollectiveEpilogueFwdINS6_IJS8_SA_S9_EEENS6_IJNS7_ILi1EEESI_SI_EEESC_SE_Li256ELb1ELb1ELb1ELb0EEENS1_36VarlenDynamicPersistentTileSchedulerILi128ELi64ELi256ELi256ELb1ELb1ELb0ELb1ELb0ELb1EEEEEEEEEvNT_6ParamsE,"aw",@nobits
	.sectionflags	@""
	.align	16


//--------------------- .nv.shared._ZN7cutlass13device_kernelIN5flash19enable_sm80_to_sm89INS1_16FlashAttnFwdSm80INS1_25CollectiveMainloopFwdSm80ILi8ELi1ELb0EN4cute5tupleIJNS5_1CILi128EEENS7_ILi48EEENS7_ILi256EEEEEELi256ENS_10bfloat16_tEfNS_4arch4Sm80ELb0ELb1ELb0ELb1ELb0ELb1ELb1ELb1EEENS1_21CollectiveEpilogueFwdINS6_IJS8_SA_S9_EEENS6_IJNS7_ILi1EEESI_SI_EEESC_SE_Li256ELb1ELb1ELb1ELb0EEENS1_36VarlenDynamicPersistentTileSchedulerILi128ELi48ELi256ELi256ELb1ELb1ELb0ELb1ELb0ELb1EEEEEEEEEvNT_6ParamsE --------------------------
	.section	.nv.shared._ZN7cutlass13device_kernelIN5flash19enable_sm80_to_sm89INS1_16FlashAttnFwdSm80INS1_25CollectiveMainloopFwdSm80ILi8ELi1ELb0EN4cute5tupleIJNS5_1CILi128EEENS7_ILi48EEENS7_ILi256EEEEEELi256ENS_10bfloat16_tEfNS_4arch4Sm80ELb0ELb1ELb0ELb1ELb0ELb1ELb1ELb1EEENS1_21CollectiveEpilogueFwdINS6_IJS8_SA_S9_EEENS6_IJNS7_ILi1EEESI_SI_EEESC_SE_Li256ELb1ELb1ELb1ELb0EEENS1_36VarlenDynamicPersistentTileSchedulerILi128ELi48ELi256ELi256ELb1ELb1ELb0ELb1ELb0ELb1EEEEEEEEEvNT_6ParamsE,"aw",@nobits
	.sectionflags	@""
	.align	16


//--------------------- .nv.shared._ZN7cutlass13device_kernelIN5flash19enable_sm80_to_sm89INS1_16FlashAttnFwdSm80INS1_25CollectiveMainloopFwdSm80ILi8ELi1ELb0EN4cute5tupleIJNS5_1CILi128EEENS7_ILi96EEENS7_ILi256EEEEEELi256ENS_10bfloat16_tEfNS_4arch4Sm80ELb1ELb0ELb0ELb0ELb0ELb0ELb1ELb1EEENS1_21CollectiveEpilogueFwdINS6_IJS8_SA_S9_EEENS6_IJNS7_ILi1EEESI_SI_EEESC_SE_Li256ELb0ELb1ELb1ELb0EEENS1_30DynamicPersistentTileSchedulerILi256ELi256ELb1ELb1ELb0EEEEEEEEEvNT_6ParamsE --------------------------
	.section	.nv.shared._ZN7cutlass13device_kernelIN5flash19enable_sm80_to_sm89INS1_16FlashAttnFwdSm80INS1_25CollectiveMainloopFwdSm80ILi8ELi1ELb0EN4cute5tupleIJNS5_1CILi128EEENS7_ILi96EEENS7_ILi256EEEEEELi256ENS_10bfloat16_tEfNS_4arch4Sm80ELb1ELb0ELb0ELb0ELb0ELb0ELb1ELb1EEENS1_21CollectiveEpilogueFwdINS6_IJS8_SA_S9_EEENS6_IJNS7_ILi1EEESI_SI_EEESC_SE_Li256ELb0ELb1ELb1ELb0EEENS1_30DynamicPersistentTileSchedulerILi256ELi256ELb1ELb1ELb0EEEEEEEEEvNT_6ParamsE,"aw",@nobits
	.sectionflags	@""
	.align	16


//--------------------- .nv.shared._ZN7cutlass13device_kernelIN5flash19enable_sm80_to_sm89INS1_16FlashAttnFwdSm80INS1_25CollectiveMainloopFwdSm80ILi8ELi1ELb0EN4cute5tupleIJNS5_1CILi128EEENS7_ILi64EEENS7_ILi256EEEEEELi256ENS_10bfloat16_tEfNS_4arch4Sm80ELb1ELb0ELb0ELb1ELb0ELb0ELb1ELb1EEENS1_21CollectiveEpilogueFwdINS6_IJS8_SA_S9_EEENS6_IJNS7_ILi1EEESI_SI_EEESC_SE_Li256ELb1ELb1ELb1ELb0EEENS1_36VarlenDynamicPersistentTileSchedulerILi128ELi64ELi256ELi256ELb1ELb1ELb0ELb1ELb1ELb1EEEEEEEEEvNT_6ParamsE --------------------------
	.section	.nv.shared._ZN7cutlass13device_kernelIN5flash19enable_sm80_to_sm89INS1_16FlashAttnFwdSm80INS1_25CollectiveMainloopFwdSm80ILi8ELi1ELb0EN4cute5tupleIJNS5_1CILi128EEENS7_ILi64EEENS7_ILi256EEEEEELi256ENS_10bfloat16_tEfNS_4arch4Sm80ELb1ELb0ELb0ELb1ELb0ELb0ELb1ELb1EEENS1_21CollectiveEpilogueFwdINS6_IJS8_SA_S9_EEENS6_IJNS7_ILi1EEESI_SI_EEESC_SE_Li256ELb1ELb1ELb1ELb0EEENS1_36VarlenDynamicPersistentTileSchedulerILi128ELi64ELi256ELi256ELb1ELb1ELb0ELb1ELb1ELb1EEEEEEEEEvNT_6ParamsE,"aw",@nobits
	.sectionflags	@""
	.align	16


//--------------------- .nv.shared._ZN7cutlass13device_kernelIN5flash19enable_sm80_to_sm89INS1_16FlashAttnFwdSm80INS1_25CollectiveMainloopFwdSm80ILi8ELi1ELb0EN4cute5tupleIJNS5_1CILi128EEENS7_ILi48EEENS7_ILi256EEEEEELi256ENS_10bfloat16_tEfNS_4arch4Sm80ELb1ELb0ELb0ELb1ELb0ELb1ELb1ELb1EEENS1_21CollectiveEpilogueFwdINS6_IJS8_SA_S9_EEENS6_IJNS7_ILi1EEESI_SI_EEESC_SE_Li256ELb1ELb1ELb1ELb0EEENS1_36VarlenDynamicPersistentTileSchedulerILi128ELi48ELi256ELi256ELb1ELb1ELb0ELb1ELb1ELb1EEEEEEEEEvNT_6ParamsE --------------------------
	.section	.nv.shared._ZN7cutlass13device_kernelIN5flash19enable_sm80_to_sm89INS1_16FlashAttnFwdSm80INS1_25CollectiveMainloopFwdSm80ILi8ELi1ELb0EN4cute5tupleIJNS5_1CILi128EEENS7_ILi48EEENS7_ILi256EEEEEELi256ENS_10bfloat16_tEfNS_4arch4Sm80ELb1ELb0ELb0ELb1ELb0ELb1ELb1ELb1EEENS1_21CollectiveEpilogueFwdINS6_IJS8_SA_S9_EEENS6_IJNS7_ILi1EEESI_SI_EEESC_SE_Li256ELb1ELb1ELb1ELb0EEENS1_36VarlenDynamicPersistentTileSchedulerILi128ELi48ELi256ELi256ELb1ELb1ELb0ELb1ELb1ELb1EEEEEEEEEvNT_6ParamsE,"aw",@nobits
	.sectionflags	@""
	.align	16
